	.target	sm_103a

	.elftype	@"ET_EXEC"


//--------------------- .note.nv.tkinfo           --------------------------
	.section	.note.nv.tkinfo,"",@"SHT_NOTE"
	.sectionflags	@"SHF_NOTE_NV_TKINFO"
	.tkinfo
        /*0018*/ 	.word	0x00000002
        /*0030*/ 	.string	""
        /*0030*/ 	.string	"ptxas"
        /*0030*/ 	.string	"Cuda compilation tools, release 13.0, V13.0.88"
        /*0030*/ 	.string	"Build cuda_13.0.r13.0/compiler.36424714_0"
        /*0030*/ 	.string	"-arch sm_103a -m 64 "



//--------------------- .note.nv.cuinfo           --------------------------
	.section	.note.nv.cuinfo,"",@"SHT_NOTE"
	.sectionflags	@"SHF_NOTE_NV_CUINFO"
        /*0018*/ 	.short	0x0002
        /*001a*/ 	.short	0x0067
        /*001c*/ 	.short	0x0082
	.zero		2


//--------------------- .nv.info                  --------------------------
	.section	.nv.info,"",@"SHT_CUDA_INFO"
	.align	4


	//----- nvinfo : EIATTR_REGCOUNT
	.align		4
        /*0000*/ 	.byte	0x04, 0x2f
        /*0002*/ 	.short	(.L_12 - .L_11)
	.align		4
.L_11:
        /*0004*/ 	.word	index@(_ZN5flash16flash_fwd_kernelI23Flash_fwd_kernel_traitsILi64ELi128ELi64ELi4ELb0ELb0EN7cutlass10bfloat16_tE19Flash_kernel_traitsILi64ELi128ELi64ELi4ES3_EELb0ELb1ELb0ELb1ELb0ELb0ELb1ELb0EEEvNS_16Flash_fwd_paramsE)
        /*0008*/ 	.word	0x000000ff


	//----- nvinfo : EIATTR_FRAME_SIZE
	.align		4
.L_12:
        /*000c*/ 	.byte	0x04, 0x11
        /*000e*/ 	.short	(.L_14 - .L_13)
	.align		4
.L_13:
        /*0010*/ 	.word	index@(_ZN5flash16flash_fwd_kernelI23Flash_fwd_kernel_traitsILi64ELi128ELi64ELi4ELb0ELb0EN7cutlass10bfloat16_tE19Flash_kernel_traitsILi64ELi128ELi64ELi4ES3_EELb0ELb1ELb0ELb1ELb0ELb0ELb1ELb0EEEvNS_16Flash_fwd_paramsE)
        /*0014*/ 	.word	0x00000000


	//----- nvinfo : EIATTR_REGCOUNT
	.align		4
.L_14:
        /*0018*/ 	.byte	0x04, 0x2f
        /*001a*/ 	.short	(.L_16 - .L_15)
	.align		4
.L_15:
        /*001c*/ 	.word	index@(_ZN5flash16flash_fwd_kernelI23Flash_fwd_kernel_traitsILi64ELi128ELi64ELi4ELb0ELb0EN7cutlass10bfloat16_tE19Flash_kernel_traitsILi64ELi128ELi64ELi4ES3_EELb1ELb1ELb0ELb1ELb0ELb0ELb0ELb1EEEvNS_16Flash_fwd_paramsE)
        /*0020*/ 	.word	0x000000ff


	//----- nvinfo : EIATTR_FRAME_SIZE
	.align		4
.L_16:
        /*0024*/ 	.byte	0x04, 0x11
        /*0026*/ 	.short	(.L_18 - .L_17)
	.align		4
.L_17:
        /*0028*/ 	.word	index@(_ZN5flash16flash_fwd_kernelI23Flash_fwd_kernel_traitsILi64ELi128ELi64ELi4ELb0ELb0EN7cutlass10bfloat16_tE19Flash_kernel_traitsILi64ELi128ELi64ELi4ES3_EELb1ELb1ELb0ELb1ELb0ELb0ELb0ELb1EEEvNS_16Flash_fwd_paramsE)
        /*002c*/ 	.word	0x000000b8


	//----- nvinfo : EIATTR_REGCOUNT
	.align		4
.L_18:
        /*0030*/ 	.byte	0x04, 0x2f
        /*0032*/ 	.short	(.L_20 - .L_19)
	.align		4
.L_19:
        /*0034*/ 	.word	index@(_ZN5flash16flash_fwd_kernelI23Flash_fwd_kernel_traitsILi64ELi128ELi64ELi4ELb0ELb0EN7cutlass10bfloat16_tE19Flash_kernel_traitsILi64ELi128ELi64ELi4ES3_EELb0ELb1ELb0ELb0ELb0ELb0ELb1ELb0EEEvNS_16Flash_fwd_paramsE)
        /*0038*/ 	.word	0x000000ff


	//----- nvinfo : EIATTR_FRAME_SIZE
	.align		4
.L_20:
        /*003c*/ 	.byte	0x04, 0x11
        /*003e*/ 	.short	(.L_22 - .L_21)
	.align		4
.L_21:
        /*0040*/ 	.word	index@(_ZN5flash16flash_fwd_kernelI23Flash_fwd_kernel_traitsILi64ELi128ELi64ELi4ELb0ELb0EN7cutlass10bfloat16_tE19Flash_kernel_traitsILi64ELi128ELi64ELi4ES3_EELb0ELb1ELb0ELb0ELb0ELb0ELb1ELb0EEEvNS_16Flash_fwd_paramsE)
        /*0044*/ 	.word	0x00000000


	//----- nvinfo : EIATTR_REGCOUNT
	.align		4
.L_22:
        /*0048*/ 	.byte	0x04, 0x2f
        /*004a*/ 	.short	(.L_24 - .L_23)
	.align		4
.L_23:
        /*004c*/ 	.word	index@(_ZN5flash16flash_fwd_kernelI23Flash_fwd_kernel_traitsILi64ELi128ELi64ELi4ELb0ELb0EN7cutlass10bfloat16_tE19Flash_kernel_traitsILi64ELi128ELi64ELi4ES3_EELb1ELb1ELb0ELb0ELb0ELb0ELb0ELb1EEEvNS_16Flash_fwd_paramsE)
        /*0050*/ 	.word	0x000000ff


	//----- nvinfo : EIATTR_FRAME_SIZE
	.align		4
.L_24:
        /*0054*/ 	.byte	0x04, 0x11
        /*0056*/ 	.short	(.L_26 - .L_25)
	.align		4
.L_25:
        /*0058*/ 	.word	index@(_ZN5flash16flash_fwd_kernelI23Flash_fwd_kernel_traitsILi64ELi128ELi64ELi4ELb0ELb0EN7cutlass10bfloat16_tE19Flash_kernel_traitsILi64ELi128ELi64ELi4ES3_EELb1ELb1ELb0ELb0ELb0ELb0ELb0ELb1EEEvNS_16Flash_fwd_paramsE)
        /*005c*/ 	.word	0x000000d0


	//----- nvinfo : EIATTR_REGCOUNT
	.align		4
.L_26:
        /*0060*/ 	.byte	0x04, 0x2f
        /*0062*/ 	.short	(.L_28 - .L_27)
	.align		4
.L_27:
        /*0064*/ 	.word	index@(_ZN5flash16flash_fwd_kernelI23Flash_fwd_kernel_traitsILi64ELi128ELi64ELi4ELb0ELb0EN7cutlass10bfloat16_tE19Flash_kernel_traitsILi64ELi128ELi64ELi4ES3_EELb1ELb1ELb0ELb1ELb0ELb0ELb0ELb0EEEvNS_16Flash_fwd_paramsE)
        /*0068*/ 	.word	0x000000fe


	//----- nvinfo : EIATTR_FRAME_SIZE
	.align		4
.L_28:
        /*006c*/ 	.byte	0x04, 0x11
        /*006e*/ 	.short	(.L_30 - .L_29)
	.align		4
.L_29:
        /*0070*/ 	.word	index@(_ZN5flash16flash_fwd_kernelI23Flash_fwd_kernel_traitsILi64ELi128ELi64ELi4ELb0ELb0EN7cutlass10bfloat16_tE19Flash_kernel_traitsILi64ELi128ELi64ELi4ES3_EELb1ELb1ELb0ELb1ELb0ELb0ELb0ELb0EEEvNS_16Flash_fwd_paramsE)
        /*0074*/ 	.word	0x00000000


	//----- nvinfo : EIATTR_REGCOUNT
	.align		4
.L_30:
        /*0078*/ 	.byte	0x04, 0x2f
        /*007a*/ 	.short	(.L_32 - .L_31)
	.align		4
.L_31:
        /*007c*/ 	.word	index@(_ZN5flash16flash_fwd_kernelI23Flash_fwd_kernel_traitsILi64ELi128ELi64ELi4ELb0ELb0EN7cutlass10bfloat16_tE19Flash_kernel_traitsILi64ELi128ELi64ELi4ES3_EELb0ELb1ELb0ELb0ELb0ELb1ELb1ELb0EEEvNS_16Flash_fwd_paramsE)
        /*0080*/ 	.word	0x000000ff


	//----- nvinfo : EIATTR_FRAME_SIZE
	.align		4
.L_32:
        /*0084*/ 	.byte	0x04, 0x11
        /*0086*/ 	.short	(.L_34 - .L_33)
	.align		4
.L_33:
        /*0088*/ 	.word	index@(_ZN5flash16flash_fwd_kernelI23Flash_fwd_kernel_traitsILi64ELi128ELi64ELi4ELb0ELb0EN7cutlass10bfloat16_tE19Flash_kernel_traitsILi64ELi128ELi64ELi4ES3_EELb0ELb1ELb0ELb0ELb0ELb1ELb1ELb0EEEvNS_16Flash_fwd_paramsE)
        /*008c*/ 	.word	0x00000000


	//----- nvinfo : EIATTR_REGCOUNT
	.align		4
.L_34:
        /*0090*/ 	.byte	0x04, 0x2f
        /*0092*/ 	.short	(.L_36 - .L_35)
	.align		4
.L_35:
        /*0094*/ 	.word	index@(_ZN5flash16flash_fwd_kernelI23Flash_fwd_kernel_traitsILi64ELi128ELi64ELi4ELb0ELb0EN7cutlass10bfloat16_tE19Flash_kernel_traitsILi64ELi128ELi64ELi4ES3_EELb1ELb1ELb0ELb0ELb0ELb1ELb0ELb0EEEvNS_16Flash_fwd_paramsE)
        /*0098*/ 	.word	0x000000fc


	//----- nvinfo : EIATTR_FRAME_SIZE
	.align		4
.L_36:
        /*009c*/ 	.byte	0x04, 0x11
        /*009e*/ 	.short	(.L_38 - .L_37)
	.align		4
.L_37:
        /*00a0*/ 	.word	index@(_ZN5flash16flash_fwd_kernelI23Flash_fwd_kernel_traitsILi64ELi128ELi64ELi4ELb0ELb0EN7cutlass10bfloat16_tE19Flash_kernel_traitsILi64ELi128ELi64ELi4ES3_EELb1ELb1ELb0ELb0ELb0ELb1ELb0ELb0EEEvNS_16Flash_fwd_paramsE)
        /*00a4*/ 	.word	0x00000000


	//----- nvinfo : EIATTR_REGCOUNT
	.align		4
.L_38:
        /*00a8*/ 	.byte	0x04, 0x2f
        /*00aa*/ 	.short	(.L_40 - .L_39)
	.align		4
.L_39:
        /*00ac*/ 	.word	index@(_ZN5flash16flash_fwd_kernelI23Flash_fwd_kernel_traitsILi64ELi128ELi64ELi4ELb0ELb0EN7cutlass10bfloat16_tE19Flash_kernel_traitsILi64ELi128ELi64ELi4ES3_EELb0ELb1ELb0ELb0ELb1ELb1ELb1ELb0EEEvNS_16Flash_fwd_paramsE)
        /*00b0*/ 	.word	0x000000ff


	//----- nvinfo : EIATTR_FRAME_SIZE
	.align		4
.L_40:
        /*00b4*/ 	.byte	0x04, 0x11
        /*00b6*/ 	.short	(.L_42 - .L_41)
	.align		4
.L_41:
        /*00b8*/ 	.word	index@(_ZN5flash16flash_fwd_kernelI23Flash_fwd_kernel_traitsILi64ELi128ELi64ELi4ELb0ELb0EN7cutlass10bfloat16_tE19Flash_kernel_traitsILi64ELi128ELi64ELi4ES3_EELb0ELb1ELb0ELb0ELb1ELb1ELb1ELb0EEEvNS_16Flash_fwd_paramsE)
        /*00bc*/ 	.word	0x00000000


	//----- nvinfo : EIATTR_REGCOUNT
	.align		4
.L_42:
        /*00c0*/ 	.byte	0x04, 0x2f
        /*00c2*/ 	.short	(.L_44 - .L_43)
	.align		4
.L_43:
        /*00c4*/ 	.word	index@(_ZN5flash16flash_fwd_kernelI23Flash_fwd_kernel_traitsILi64ELi128ELi64ELi4ELb0ELb0EN7cutlass10bfloat16_tE19Flash_kernel_traitsILi64ELi128ELi64ELi4ES3_EELb1ELb1ELb0ELb0ELb1ELb1ELb0ELb0EEEvNS_16Flash_fwd_paramsE)
        /*00c8*/ 	.word	0x000000e9


	//----- nvinfo : EIATTR_FRAME_SIZE
	.align		4
.L_44:
        /*00cc*/ 	.byte	0x04, 0x11
        /*00ce*/ 	.short	(.L_46 - .L_45)
	.align		4
.L_45:
        /*00d0*/ 	.word	index@(_ZN5flash16flash_fwd_kernelI23Flash_fwd_kernel_traitsILi64ELi128ELi64ELi4ELb0ELb0EN7cutlass10bfloat16_tE19Flash_kernel_traitsILi64ELi128ELi64ELi4ES3_EELb1ELb1ELb0ELb0ELb1ELb1ELb0ELb0EEEvNS_16Flash_fwd_paramsE)
        /*00d4*/ 	.word	0x00000000


	//----- nvinfo : EIATTR_REGCOUNT
	.align		4
.L_46:
        /*00d8*/ 	.byte	0x04, 0x2f
        /*00da*/ 	.short	(.L_48 - .L_47)
	.align		4
.L_47:
        /*00dc*/ 	.word	index@(_ZN5flash16flash_fwd_kernelI23Flash_fwd_kernel_traitsILi64ELi128ELi64ELi4ELb0ELb0EN7cutlass10bfloat16_tE19Flash_kernel_traitsILi64ELi128ELi64ELi4ES3_EELb1ELb1ELb0ELb0ELb0ELb0ELb0ELb0EEEvNS_16Flash_fwd_paramsE)
        /*00e0*/ 	.word	0x000000f5


	//----- nvinfo : EIATTR_FRAME_SIZE
	.align		4
.L_48:
        /*00e4*/ 	.byte	0x04, 0x11
        /*00e6*/ 	.short	(.L_50 - .L_49)
	.align		4
.L_49:
        /*00e8*/ 	.word	index@(_ZN5flash16flash_fwd_kernelI23Flash_fwd_kernel_traitsILi64ELi128ELi64ELi4ELb0ELb0EN7cutlass10bfloat16_tE19Flash_kernel_traitsILi64ELi128ELi64ELi4ES3_EELb1ELb1ELb0ELb0ELb0ELb0ELb0ELb0EEEvNS_16Flash_fwd_paramsE)
        /*00ec*/ 	.word	0x00000000


	//----- nvinfo : EIATTR_REGCOUNT
	.align		4
.L_50:
        /*00f0*/ 	.byte	0x04, 0x2f
        /*00f2*/ 	.short	(.L_52 - .L_51)
	.align		4
.L_51:
        /*00f4*/ 	.word	index@(_ZN5flash16flash_fwd_kernelI23Flash_fwd_kernel_traitsILi64ELi128ELi128ELi4ELb0ELb0EN7cutlass10bfloat16_tE19Flash_kernel_traitsILi64ELi128ELi128ELi4ES3_EELb0ELb1ELb0ELb1ELb0ELb0ELb1ELb0EEEvNS_16Flash_fwd_paramsE)
        /*00f8*/ 	.word	0x000000ff


	//----- nvinfo : EIATTR_FRAME_SIZE
	.align		4
.L_52:
        /*00fc*/ 	.byte	0x04, 0x11
        /*00fe*/ 	.short	(.L_54 - .L_53)
	.align		4
.L_53:
        /*0100*/ 	.word	index@(_ZN5flash16flash_fwd_kernelI23Flash_fwd_kernel_traitsILi64ELi128ELi128ELi4ELb0ELb0EN7cutlass10bfloat16_tE19Flash_kernel_traitsILi64ELi128ELi128ELi4ES3_EELb0ELb1ELb0ELb1ELb0ELb0ELb1ELb0EEEvNS_16Flash_fwd_paramsE)
        /*0104*/ 	.word	0x00000110


	//----- nvinfo : EIATTR_REGCOUNT
	.align		4
.L_54:
        /*0108*/ 	.byte	0x04, 0x2f
        /*010a*/ 	.short	(.L_56 - .L_55)
	.align		4
.L_55:
        /*010c*/ 	.word	index@(_ZN5flash16flash_fwd_kernelI23Flash_fwd_kernel_traitsILi64ELi128ELi128ELi4ELb0ELb0EN7cutlass10bfloat16_tE19Flash_kernel_traitsILi64ELi128ELi128ELi4ES3_EELb0ELb1ELb0ELb1ELb0ELb0ELb0ELb0EEEvNS_16Flash_fwd_paramsE)
        /*0110*/ 	.word	0x000000ff


	//----- nvinfo : EIATTR_FRAME_SIZE
	.align		4
.L_56:
        /*0114*/ 	.byte	0x04, 0x11
        /*0116*/ 	.short	(.L_58 - .L_57)
	.align		4
.L_57:
        /*0118*/ 	.word	index@(_ZN5flash16flash_fwd_kernelI23Flash_fwd_kernel_traitsILi64ELi128ELi128ELi4ELb0ELb0EN7cutlass10bfloat16_tE19Flash_kernel_traitsILi64ELi128ELi128ELi4ES3_EELb0ELb1ELb0ELb1ELb0ELb0ELb0ELb0EEEvNS_16Flash_fwd_paramsE)
        /*011c*/ 	.word	0x000000e0


	//----- nvinfo : EIATTR_REGCOUNT
	.align		4
.L_58:
        /*0120*/ 	.byte	0x04, 0x2f
        /*0122*/ 	.short	(.L_60 - .L_59)
	.align		4
.L_59:
        /*0124*/ 	.word	index@(_ZN5flash16flash_fwd_kernelI23Flash_fwd_kernel_traitsILi64ELi128ELi128ELi4ELb0ELb0EN7cutlass10bfloat16_tE19Flash_kernel_traitsILi64ELi128ELi128ELi4ES3_EELb0ELb1ELb0ELb0ELb0ELb0ELb1ELb0EEEvNS_16Flash_fwd_paramsE)
        /*0128*/ 	.word	0x000000ff


	//----- nvinfo : EIATTR_FRAME_SIZE
	.align		4
.L_60:
        /*012c*/ 	.byte	0x04, 0x11
        /*012e*/ 	.short	(.L_62 - .L_61)
	.align		4
.L_61:
        /*0130*/ 	.word	index@(_ZN5flash16flash_fwd_kernelI23Flash_fwd_kernel_traitsILi64ELi128ELi128ELi4ELb0ELb0EN7cutlass10bfloat16_tE19Flash_kernel_traitsILi64ELi128ELi128ELi4ES3_EELb0ELb1ELb0ELb0ELb0ELb0ELb1ELb0EEEvNS_16Flash_fwd_paramsE)
        /*0134*/ 	.word	0x000000d8


	//----- nvinfo : EIATTR_REGCOUNT
	.align		4
.L_62:
        /*0138*/ 	.byte	0x04, 0x2f
        /*013a*/ 	.short	(.L_64 - .L_63)
	.align		4
.L_63:
        /*013c*/ 	.word	index@(_ZN5flash16flash_fwd_kernelI23Flash_fwd_kernel_traitsILi64ELi128ELi128ELi4ELb0ELb0EN7cutlass10bfloat16_tE19Flash_kernel_traitsILi64ELi128ELi128ELi4ES3_EELb0ELb1ELb0ELb0ELb0ELb0ELb0ELb0EEEvNS_16Flash_fwd_paramsE)
        /*0140*/ 	.word	0x000000ff


	//----- nvinfo : EIATTR_FRAME_SIZE
	.align		4
.L_64:
        /*0144*/ 	.byte	0x04, 0x11
        /*0146*/ 	.short	(.L_66 - .L_65)
	.align		4
.L_65:
        /*0148*/ 	.word	index@(_ZN5flash16flash_fwd_kernelI23Flash_fwd_kernel_traitsILi64ELi128ELi128ELi4ELb0ELb0EN7cutlass10bfloat16_tE19Flash_kernel_traitsILi64ELi128ELi128ELi4ES3_EELb0ELb1ELb0ELb0ELb0ELb0ELb0ELb0EEEvNS_16Flash_fwd_paramsE)
        /*014c*/ 	.word	0x00000028


	//----- nvinfo : EIATTR_REGCOUNT
	.align		4
.L_66:
        /*0150*/ 	.byte	0x04, 0x2f
        /*0152*/ 	.short	(.L_68 - .L_67)
	.align		4
.L_67:
        /*0154*/ 	.word	index@(_ZN5flash16flash_fwd_kernelI23Flash_fwd_kernel_traitsILi64ELi128ELi128ELi4ELb0ELb0EN7cutlass10bfloat16_tE19Flash_kernel_traitsILi64ELi128ELi128ELi4ES3_EELb0ELb1ELb0ELb0ELb0ELb1ELb1ELb0EEEvNS_16Flash_fwd_paramsE)
        /*0158*/ 	.word	0x000000ff


	//----- nvinfo : EIATTR_FRAME_SIZE
	.align		4
.L_68:
        /*015c*/ 	.byte	0x04, 0x11
        /*015e*/ 	.short	(.L_70 - .L_69)
	.align		4
.L_69:
        /*0160*/ 	.word	index@(_ZN5flash16flash_fwd_kernelI23Flash_fwd_kernel_traitsILi64ELi128ELi128ELi4ELb0ELb0EN7cutlass10bfloat16_tE19Flash_kernel_traitsILi64ELi128ELi128ELi4ES3_EELb0ELb1ELb0ELb0ELb0ELb1ELb1ELb0EEEvNS_16Flash_fwd_paramsE)
        /*0164*/ 	.word	0x000000b8


	//----- nvinfo : EIATTR_REGCOUNT
	.align		4
.L_70:
        /*0168*/ 	.byte	0x04, 0x2f
        /*016a*/ 	.short	(.L_72 - .L_71)
	.align		4
.L_71:
        /*016c*/ 	.word	index@(_ZN5flash16flash_fwd_kernelI23Flash_fwd_kernel_traitsILi64ELi128ELi128ELi4ELb0ELb0EN7cutlass10bfloat16_tE19Flash_kernel_traitsILi64ELi128ELi128ELi4ES3_EELb0ELb1ELb0ELb0ELb0ELb1ELb0ELb0EEEvNS_16Flash_fwd_paramsE)
        /*0170*/ 	.word	0x000000ff


	//----- nvinfo : EIATTR_FRAME_SIZE
	.align		4
.L_72:
        /*0174*/ 	.byte	0x04, 0x11
        /*0176*/ 	.short	(.L_74 - .L_73)
	.align		4
.L_73:
        /*0178*/ 	.word	index@(_ZN5flash16flash_fwd_kernelI23Flash_fwd_kernel_traitsILi64ELi128ELi128ELi4ELb0ELb0EN7cutlass10bfloat16_tE19Flash_kernel_traitsILi64ELi128ELi128ELi4ES3_EELb0ELb1ELb0ELb0ELb0ELb1ELb0ELb0EEEvNS_16Flash_fwd_paramsE)
        /*017c*/ 	.word	0x00000108


	//----- nvinfo : EIATTR_REGCOUNT
	.align		4
.L_74:
        /*0180*/ 	.byte	0x04, 0x2f
        /*0182*/ 	.short	(.L_76 - .L_75)
	.align		4
.L_75:
        /*0184*/ 	.word	index@(_ZN5flash16flash_fwd_kernelI23Flash_fwd_kernel_traitsILi64ELi128ELi128ELi4ELb0ELb0EN7cutlass10bfloat16_tE19Flash_kernel_traitsILi64ELi128ELi128ELi4ES3_EELb0ELb1ELb0ELb0ELb1ELb1ELb1ELb0EEEvNS_16Flash_fwd_paramsE)
        /*0188*/ 	.word	0x000000ff


	//----- nvinfo : EIATTR_FRAME_SIZE
	.align		4
.L_76:
        /*018c*/ 	.byte	0x04, 0x11
        /*018e*/ 	.short	(.L_78 - .L_77)
	.align		4
.L_77:
        /*0190*/ 	.word	index@(_ZN5flash16flash_fwd_kernelI23Flash_fwd_kernel_traitsILi64ELi128ELi128ELi4ELb0ELb0EN7cutlass10bfloat16_tE19Flash_kernel_traitsILi64ELi128ELi128ELi4ES3_EELb0ELb1ELb0ELb0ELb1ELb1ELb1ELb0EEEvNS_16Flash_fwd_paramsE)
        /*0194*/ 	.word	0x00000110


	//----- nvinfo : EIATTR_REGCOUNT
	.align		4
.L_78:
        /*0198*/ 	.byte	0x04, 0x2f
        /*019a*/ 	.short	(.L_80 - .L_79)
	.align		4
.L_79:
        /*019c*/ 	.word	index@(_ZN5flash16flash_fwd_kernelI23Flash_fwd_kernel_traitsILi64ELi128ELi128ELi4ELb0ELb0EN7cutlass10bfloat16_tE19Flash_kernel_traitsILi64ELi128ELi128ELi4ES3_EELb0ELb1ELb0ELb0ELb1ELb1ELb0ELb0EEEvNS_16Flash_fwd_paramsE)
        /*01a0*/ 	.word	0x000000ff


	//----- nvinfo : EIATTR_FRAME_SIZE
	.align		4
.L_80:
        /*01a4*/ 	.byte	0x04, 0x11
        /*01a6*/ 	.short	(.L_82 - .L_81)
	.align		4
.L_81:
        /*01a8*/ 	.word	index@(_ZN5flash16flash_fwd_kernelI23Flash_fwd_kernel_traitsILi64ELi128ELi128ELi4ELb0ELb0EN7cutlass10bfloat16_tE19Flash_kernel_traitsILi64ELi128ELi128ELi4ES3_EELb0ELb1ELb0ELb0ELb1ELb1ELb0ELb0EEEvNS_16Flash_fwd_paramsE)
        /*01ac*/ 	.word	0x000000a8


	//----- nvinfo : EIATTR_MIN_STACK_SIZE
	.align		4
.L_82:
        /*01b0*/ 	.byte	0x04, 0x12
        /*01b2*/ 	.short	(.L_84 - .L_83)
	.align		4
.L_83:
        /*01b4*/ 	.word	index@(_ZN5flash16flash_fwd_kernelI23Flash_fwd_kernel_traitsILi64ELi128ELi128ELi4ELb0ELb0EN7cutlass10bfloat16_tE19Flash_kernel_traitsILi64ELi128ELi128ELi4ES3_EELb0ELb1ELb0ELb0ELb1ELb1ELb0ELb0EEEvNS_16Flash_fwd_paramsE)
        /*01b8*/ 	.word	0x000000a8


	//----- nvinfo : EIATTR_MIN_STACK_SIZE
	.align		4
.L_84:
        /*01bc*/ 	.byte	0x04, 0x12
        /*01be*/ 	.short	(.L_86 - .L_85)
	.align		4
.L_85:
        /*01c0*/ 	.word	index@(_ZN5flash16flash_fwd_kernelI23Flash_fwd_kernel_traitsILi64ELi128ELi128ELi4ELb0ELb0EN7cutlass10bfloat16_tE19Flash_kernel_traitsILi64ELi128ELi128ELi4ES3_EELb0ELb1ELb0ELb0ELb1ELb1ELb1ELb0EEEvNS_16Flash_fwd_paramsE)
        /*01c4*/ 	.word	0x00000110


	//----- nvinfo : EIATTR_MIN_STACK_SIZE
	.align		4
.L_86:
        /*01c8*/ 	.byte	0x04, 0x12
        /*01ca*/ 	.short	(.L_88 - .L_87)
	.align		4
.L_87:
        /*01cc*/ 	.word	index@(_ZN5flash16flash_fwd_kernelI23Flash_fwd_kernel_traitsILi64ELi128ELi128ELi4ELb0ELb0EN7cutlass10bfloat16_tE19Flash_kernel_traitsILi64ELi128ELi128ELi4ES3_EELb0ELb1ELb0ELb0ELb0ELb1ELb0ELb0EEEvNS_16Flash_fwd_paramsE)
        /*01d0*/ 	.word	0x00000108


	//----- nvinfo : EIATTR_MIN_STACK_SIZE
	.align		4
.L_88:
        /*01d4*/ 	.byte	0x04, 0x12
        /*01d6*/ 	.short	(.L_90 - .L_89)
	.align		4
.L_89:
        /*01d8*/ 	.word	index@(_ZN5flash16flash_fwd_kernelI23Flash_fwd_kernel_traitsILi64ELi128ELi128ELi4ELb0ELb0EN7cutlass10bfloat16_tE19Flash_kernel_traitsILi64ELi128ELi128ELi4ES3_EELb0ELb1ELb0ELb0ELb0ELb1ELb1ELb0EEEvNS_16Flash_fwd_paramsE)
        /*01dc*/ 	.word	0x000000b8


	//----- nvinfo : EIATTR_MIN_STACK_SIZE
	.align		4
.L_90:
        /*01e0*/ 	.byte	0x04, 0x12
        /*01e2*/ 	.short	(.L_92 - .L_91)
	.align		4
.L_91:
        /*01e4*/ 	.word	index@(_ZN5flash16flash_fwd_kernelI23Flash_fwd_kernel_traitsILi64ELi128ELi128ELi4ELb0ELb0EN7cutlass10bfloat16_tE19Flash_kernel_traitsILi64ELi128ELi128ELi4ES3_EELb0ELb1ELb0ELb0ELb0ELb0ELb0ELb0EEEvNS_16Flash_fwd_paramsE)
        /*01e8*/ 	.word	0x00000028


	//----- nvinfo : EIATTR_MIN_STACK_SIZE
	.align		4
.L_92:
        /*01ec*/ 	.byte	0x04, 0x12
        /*01ee*/ 	.short	(.L_94 - .L_93)
	.align		4
.L_93:
        /*01f0*/ 	.word	index@(_ZN5flash16flash_fwd_kernelI23Flash_fwd_kernel_traitsILi64ELi128ELi128ELi4ELb0ELb0EN7cutlass10bfloat16_tE19Flash_kernel_traitsILi64ELi128ELi128ELi4ES3_EELb0ELb1ELb0ELb0ELb0ELb0ELb1ELb0EEEvNS_16Flash_fwd_paramsE)
        /*01f4*/ 	.word	0x000000d8


	//----- nvinfo : EIATTR_MIN_STACK_SIZE
	.align		4
.L_94:
        /*01f8*/ 	.byte	0x04, 0x12
        /*01fa*/ 	.short	(.L_96 - .L_95)
	.align		4
.L_95:
        /*01fc*/ 	.word	index@(_ZN5flash16flash_fwd_kernelI23Flash_fwd_kernel_traitsILi64ELi128ELi128ELi4ELb0ELb0EN7cutlass10bfloat16_tE19Flash_kernel_traitsILi64ELi128ELi128ELi4ES3_EELb0ELb1ELb0ELb1ELb0ELb0ELb0ELb0EEEvNS_16Flash_fwd_paramsE)
        /*0200*/ 	.word	0x000000e0


	//----- nvinfo : EIATTR_MIN_STACK_SIZE
	.align		4
.L_96:
        /*0204*/ 	.byte	0x04, 0x12
        /*0206*/ 	.short	(.L_98 - .L_97)
	.align		4
.L_97:
        /*0208*/ 	.word	index@(_ZN5flash16flash_fwd_kernelI23Flash_fwd_kernel_traitsILi64ELi128ELi128ELi4ELb0ELb0EN7cutlass10bfloat16_tE19Flash_kernel_traitsILi64ELi128ELi128ELi4ES3_EELb0ELb1ELb0ELb1ELb0ELb0ELb1ELb0EEEvNS_16Flash_fwd_paramsE)
        /*020c*/ 	.word	0x00000110


	//----- nvinfo : EIATTR_MIN_STACK_SIZE
	.align		4
.L_98:
        /*0210*/ 	.byte	0x04, 0x12
        /*0212*/ 	.short	(.L_100 - .L_99)
	.align		4
.L_99:
        /*0214*/ 	.word	index@(_ZN5flash16flash_fwd_kernelI23Flash_fwd_kernel_traitsILi64ELi128ELi64ELi4ELb0ELb0EN7cutlass10bfloat16_tE19Flash_kernel_traitsILi64ELi128ELi64ELi4ES3_EELb1ELb1ELb0ELb0ELb0ELb0ELb0ELb0EEEvNS_16Flash_fwd_paramsE)
        /*0218*/ 	.word	0x00000000


	//----- nvinfo : EIATTR_MIN_STACK_SIZE
	.align		4
.L_100:
        /*021c*/ 	.byte	0x04, 0x12
        /*021e*/ 	.short	(.L_102 - .L_101)
	.align		4
.L_101:
        /*0220*/ 	.word	index@(_ZN5flash16flash_fwd_kernelI23Flash_fwd_kernel_traitsILi64ELi128ELi64ELi4ELb0ELb0EN7cutlass10bfloat16_tE19Flash_kernel_traitsILi64ELi128ELi64ELi4ES3_EELb1ELb1ELb0ELb0ELb1ELb1ELb0ELb0EEEvNS_16Flash_fwd_paramsE)
        /*0224*/ 	.word	0x00000000


	//----- nvinfo : EIATTR_MIN_STACK_SIZE
	.align		4
.L_102:
        /*0228*/ 	.byte	0x04, 0x12
        /*022a*/ 	.short	(.L_104 - .L_103)
	.align		4
.L_103:
        /*022c*/ 	.word	index@(_ZN5flash16flash_fwd_kernelI23Flash_fwd_kernel_traitsILi64ELi128ELi64ELi4ELb0ELb0EN7cutlass10bfloat16_tE19Flash_kernel_traitsILi64ELi128ELi64ELi4ES3_EELb0ELb1ELb0ELb0ELb1ELb1ELb1ELb0EEEvNS_16Flash_fwd_paramsE)
        /*0230*/ 	.word	0x00000000


	//----- nvinfo : EIATTR_MIN_STACK_SIZE
	.align		4
.L_104:
        /*0234*/ 	.byte	0x04, 0x12
        /*0236*/ 	.short	(.L_106 - .L_105)
	.align		4
.L_105:
        /*0238*/ 	.word	index@(_ZN5flash16flash_fwd_kernelI23Flash_fwd_kernel_traitsILi64ELi128ELi64ELi4ELb0ELb0EN7cutlass10bfloat16_tE19Flash_kernel_traitsILi64ELi128ELi64ELi4ES3_EELb1ELb1ELb0ELb0ELb0ELb1ELb0ELb0EEEvNS_16Flash_fwd_paramsE)
        /*023c*/ 	.word	0x00000000


	//----- nvinfo : EIATTR_MIN_STACK_SIZE
	.align		4
.L_106:
        /*0240*/ 	.byte	0x04, 0x12
        /*0242*/ 	.short	(.L_108 - .L_107)
	.align		4
.L_107:
        /*0244*/ 	.word	index@(_ZN5flash16flash_fwd_kernelI23Flash_fwd_kernel_traitsILi64ELi128ELi64ELi4ELb0ELb0EN7cutlass10bfloat16_tE19Flash_kernel_traitsILi64ELi128ELi64ELi4ES3_EELb0ELb1ELb0ELb0ELb0ELb1ELb1ELb0EEEvNS_16Flash_fwd_paramsE)
        /*0248*/ 	.word	0x00000000


	//----- nvinfo : EIATTR_MIN_STACK_SIZE
	.align		4
.L_108:
        /*024c*/ 	.byte	0x04, 0x12
        /*024e*/ 	.short	(.L_110 - .L_109)
	.align		4
.L_109:
        /*0250*/ 	.word	index@(_ZN5flash16flash_fwd_kernelI23Flash_fwd_kernel_traitsILi64ELi128ELi64ELi4ELb0ELb0EN7cutlass10bfloat16_tE19Flash_kernel_traitsILi64ELi128ELi64ELi4ES3_EELb1ELb1ELb0ELb1ELb0ELb0ELb0ELb0EEEvNS_16Flash_fwd_paramsE)
        /*0254*/ 	.word	0x00000000


	//----- nvinfo : EIATTR_MIN_STACK_SIZE
	.align		4
.L_110:
        /*0258*/ 	.byte	0x04, 0x12
        /*025a*/ 	.short	(.L_112 - .L_111)
	.align		4
.L_111:
        /*025c*/ 	.word	index@(_ZN5flash16flash_fwd_kernelI23Flash_fwd_kernel_traitsILi64ELi128ELi64ELi4ELb0ELb0EN7cutlass10bfloat16_tE19Flash_kernel_traitsILi64ELi128ELi64ELi4ES3_EELb1ELb1ELb0ELb0ELb0ELb0ELb0ELb1EEEvNS_16Flash_fwd_paramsE)
        /*0260*/ 	.word	0x000000d0


	//----- nvinfo : EIATTR_MIN_STACK_SIZE
	.align		4
.L_112:
        /*0264*/ 	.byte	0x04, 0x12
        /*0266*/ 	.short	(.L_114 - .L_113)
	.align		4
.L_113:
        /*0268*/ 	.word	index@(_ZN5flash16flash_fwd_kernelI23Flash_fwd_kernel_traitsILi64ELi128ELi64ELi4ELb0ELb0EN7cutlass10bfloat16_tE19Flash_kernel_traitsILi64ELi128ELi64ELi4ES3_EELb0ELb1ELb0ELb0ELb0ELb0ELb1ELb0EEEvNS_16Flash_fwd_paramsE)
        /*026c*/ 	.word	0x00000000


	//----- nvinfo : EIATTR_MIN_STACK_SIZE
	.align		4
.L_114:
        /*0270*/ 	.byte	0x04, 0x12
        /*0272*/ 	.short	(.L_116 - .L_115)
	.align		4
.L_115:
        /*0274*/ 	.word	index@(_ZN5flash16flash_fwd_kernelI23Flash_fwd_kernel_traitsILi64ELi128ELi64ELi4ELb0ELb0EN7cutlass10bfloat16_tE19Flash_kernel_traitsILi64ELi128ELi64ELi4ES3_EELb1ELb1ELb0ELb1ELb0ELb0ELb0ELb1EEEvNS_16Flash_fwd_paramsE)
        /*0278*/ 	.word	0x000000b8


	//----- nvinfo : EIATTR_MIN_STACK_SIZE
	.align		4
.L_116:
        /*027c*/ 	.byte	0x04, 0x12
        /*027e*/ 	.short	(.L_118 - .L_117)
	.align		4
.L_117:
        /*0280*/ 	.word	index@(_ZN5flash16flash_fwd_kernelI23Flash_fwd_kernel_traitsILi64ELi128ELi64ELi4ELb0ELb0EN7cutlass10bfloat16_tE19Flash_kernel_traitsILi64ELi128ELi64ELi4ES3_EELb0ELb1ELb0ELb1ELb0ELb0ELb1ELb0EEEvNS_16Flash_fwd_paramsE)
        /*0284*/ 	.word	0x00000000
.L_118:


//--------------------- .nv.compat                --------------------------
	.section	.nv.compat,"",@"SHT_CUDA_COMPAT_INFO"
	.align	4
        /*0000*/ 	.byte	0x02, 0x09, 0x01, 0x00, 0x02, 0x02, 0x01, 0x00, 0x02, 0x05, 0x05, 0x00, 0x03, 0x07, 0x01, 0x01
        /*0010*/ 	.byte	0x02, 0x03, 0x00, 0x00, 0x02, 0x06, 0x01, 0x00, 0x04, 0x0b, 0x08, 0x00, 0x00, 0x00, 0x00, 0x00
        /*0020*/ 	.byte	0x00, 0x00, 0x00, 0x00


//--------------------- .nv.info._ZN5flash16flash_fwd_kernelI23Flash_fwd_kernel_traitsILi64ELi128ELi128ELi4ELb0ELb0EN7cutlass10bfloat16_tE19Flash_kernel_traitsILi64ELi128ELi128ELi4ES3_EELb0ELb1ELb0ELb0ELb1ELb1ELb0ELb0EEEvNS_16Flash_fwd_paramsE --------------------------
	.section	.nv.info._ZN5flash16flash_fwd_kernelI23Flash_fwd_kernel_traitsILi64ELi128ELi128ELi4ELb0ELb0EN7cutlass10bfloat16_tE19Flash_kernel_traitsILi64ELi128ELi128ELi4ES3_EELb0ELb1ELb0ELb0ELb1ELb1ELb0ELb0EEEvNS_16Flash_fwd_paramsE,"",@"SHT_CUDA_INFO"
	.sectionflags	@""
	.align	4


	//----- nvinfo : EIATTR_CUDA_API_VERSION
	.align		4
        /*0000*/ 	.byte	0x04, 0x37
        /*0002*/ 	.short	(.L_120 - .L_119)
.L_119:
        /*0004*/ 	.word	0x00000082


	//----- nvinfo : EIATTR_KPARAM_INFO
	.align		4
.L_120:
        /*0008*/ 	.byte	0x04, 0x17
        /*000a*/ 	.short	(.L_122 - .L_121)
.L_121:
        /*000c*/ 	.word	0x00000000
        /*0010*/ 	.short	0x0000
        /*0012*/ 	.short	0x0000
        /*0014*/ 	.byte	0x00, 0xf0, 0x41, 0x07


	//----- nvinfo : EIATTR_SPARSE_MMA_MASK
	.align		4
.L_122:
        /*0018*/ 	.byte	0x03, 0x50
        /*001a*/ 	.short	0x0000


	//----- nvinfo : EIATTR_MAXREG_COUNT
	.align		4
        /*001c*/ 	.byte	0x03, 0x1b
        /*001e*/ 	.short	0x00ff


	//----- nvinfo : EIATTR_NUM_BARRIERS
	.align		4
        /*0020*/ 	.byte	0x02, 0x4c
        /*0022*/ 	.byte	0x01
	.zero		1


	//----- nvinfo : EIATTR_ANNOTATIONS
	.align		4
        /*0024*/ 	.byte	0x04, 0x55
        /*0026*/ 	.short	(.L_124 - .L_123)


	//   ....[0]....
.L_123:
        /*0028*/ 	.word	0x00000001
        /*002c*/ 	.byte	0x30, 0x0f, 0x00, 0x00, 0x01, 0x00, 0x00, 0x00, 0xb0, 0x0f, 0x00, 0x00, 0x01, 0x00, 0x00, 0x00
        /* <DEDUP_REMOVED lines=45> */
        /*030c*/ 	.byte	0x50, 0xc4, 0x00, 0x00


	//----- nvinfo : EIATTR_MERCURY_ISA_VERSION
	.align		4
.L_124:
        /*0310*/ 	.byte	0x03, 0x5f
        /*0312*/ 	.short	0x0101


	//----- nvinfo : EIATTR_COOP_GROUP_MASK_REGIDS
	.align		4
        /*0314*/ 	.byte	0x04, 0x29
        /*0316*/ 	.short	(.L_126 - .L_125)


	//   ....[0]....
.L_125:
        /*0318*/ 	.word	0xffffffff


	//   ....[1]....
        /*031c*/ 	.word	0xffffffff


	//   ....[2]....
        /*0320*/ 	.word	0xffffffff


	//   ....[3]....
        /*0324*/ 	.word	0xffffffff


	//   ....[4]....
        /*0328*/ 	.word	0xffffffff


	//   ....[5]....
        /*032c*/ 	.word	0xffffffff


	//   ....[6]....
        /*0330*/ 	.word	0xffffffff


	//   ....[7]....
        /*0334*/ 	.word	0xffffffff


	//   ....[8]....
        /*0338*/ 	.word	0xffffffff


	//   ....[9]....
        /*033c*/ 	.word	0xffffffff


	//   ....[10]....
        /*0340*/ 	.word	0xffffffff


	//   ....[11]....
        /*0344*/ 	.word	0xffffffff


	//   ....[12]....
        /*0348*/ 	.word	0xffffffff


	//   ....[13]....
        /*034c*/ 	.word	0xffffffff


	//   ....[14]....
        /*0350*/ 	.word	0xffffffff


	//   ....[15]....
        /*0354*/ 	.word	0xffffffff


	//   ....[16]....
        /*0358*/ 	.word	0xffffffff


	//   ....[17]....
        /*035c*/ 	.word	0xffffffff


	//   ....[18]....
        /*0360*/ 	.word	0xffffffff


	//   ....[19]....
        /*0364*/ 	.word	0xffffffff


	//   ....[20]....
        /*0368*/ 	.word	0xffffffff


	//   ....[21]....
        /*036c*/ 	.word	0xffffffff


	//   ....[22]....
        /*0370*/ 	.word	0xffffffff


	//   ....[23]....
        /*0374*/ 	.word	0xffffffff


	//----- nvinfo : EIATTR_COOP_GROUP_INSTR_OFFSETS
	.align		4
.L_126:
        /*0378*/ 	.byte	0x04, 0x28
        /*037a*/ 	.short	(.L_128 - .L_127)


	//   ....[0]....
.L_127:
        /*037c*/ 	.word	0x00004060


	//   ....[1]....
        /*0380*/ 	.word	0x000040d0


	//   ....[2]....
        /*0384*/ 	.word	0x00004310


	//   ....[3]....
        /*0388*/ 	.word	0x000043a0


	//   ....[4]....
        /*038c*/ 	.word	0x00004870


	//   ....[5]....
        /*0390*/ 	.word	0x00004890


	//   ....[6]....
        /*0394*/ 	.word	0x00004980


	//   ....[7]....
        /*0398*/ 	.word	0x00004a80


	//   ....[8]....
        /*039c*/ 	.word	0x00009360


	//   ....[9]....
        /*03a0*/ 	.word	0x00009380


	//   ....[10]....
        /*03a4*/ 	.word	0x00009390


	//   ....[11]....
        /*03a8*/ 	.word	0x000093a0


	//   ....[12]....
        /*03ac*/ 	.word	0x00009400


	//   ....[13]....
        /*03b0*/ 	.word	0x00009430


	//   ....[14]....
        /*03b4*/ 	.word	0x00009460


	//   ....[15]....
        /*03b8*/ 	.word	0x00009480


	//   ....[16]....
        /*03bc*/ 	.word	0x0000c4e0


	//   ....[17]....
        /*03c0*/ 	.word	0x0000c4f0


	//   ....[18]....
        /*03c4*/ 	.word	0x0000c500


	//   ....[19]....
        /*03c8*/ 	.word	0x0000c550


	//   ....[20]....
        /*03cc*/ 	.word	0x0000c570


	//   ....[21]....
        /*03d0*/ 	.word	0x0000c590


	//   ....[22]....
        /*03d4*/ 	.word	0x0000c5a0


	//   ....[23]....
        /*03d8*/ 	.word	0x0000c5d0


	//----- nvinfo : EIATTR_VRC_CTA_INIT_COUNT
	.align		4
.L_128:
        /*03dc*/ 	.byte	0x02, 0x4a
	.zero		1
	.zero		1


	//----- nvinfo : EIATTR_EXIT_INSTR_OFFSETS
	.align		4
        /*03e0*/ 	.byte	0x04, 0x1c
        /*03e2*/ 	.short	(.L_130 - .L_129)


	//   ....[0]....
.L_129:
        /*03e4*/ 	.word	0x00000180


	//   ....[1]....
        /*03e8*/ 	.word	0x00000dd0


	//   ....[2]....
        /*03ec*/ 	.word	0x00000e60


	//   ....[3]....
        /*03f0*/ 	.word	0x0000d900


	//----- nvinfo : EIATTR_CRS_STACK_SIZE
	.align		4
.L_130:
        /*03f4*/ 	.byte	0x04, 0x1e
        /*03f6*/ 	.short	(.L_132 - .L_131)
.L_131:
        /*03f8*/ 	.word	0x00000000


	//----- nvinfo : EIATTR_CBANK_PARAM_SIZE
	.align		4
.L_132:
        /*03fc*/ 	.byte	0x03, 0x19
        /*03fe*/ 	.short	0x01d0


	//----- nvinfo : EIATTR_PARAM_CBANK
	.align		4
        /*0400*/ 	.byte	0x04, 0x0a
        /*0402*/ 	.short	(.L_134 - .L_133)
	.align		4
.L_133:
        /*0404*/ 	.word	index@(.nv.constant0._ZN5flash16flash_fwd_kernelI23Flash_fwd_kernel_traitsILi64ELi128ELi128ELi4ELb0ELb0EN7cutlass10bfloat16_tE19Flash_kernel_traitsILi64ELi128ELi128ELi4ES3_EELb0ELb1ELb0ELb0ELb1ELb1ELb0ELb0EEEvNS_16Flash_fwd_paramsE)
        /*0408*/ 	.short	0x0380
        /*040a*/ 	.short	0x01d0


	//----- nvinfo : EIATTR_SW_WAR
	.align		4
.L_134:
        /*040c*/ 	.byte	0x04, 0x36
        /*040e*/ 	.short	(.L_136 - .L_135)
.L_135:
        /*0410*/ 	.word	0x00000008
.L_136:


//--------------------- .nv.info._ZN5flash16flash_fwd_kernelI23Flash_fwd_kernel_traitsILi64ELi128ELi128ELi4ELb0ELb0EN7cutlass10bfloat16_tE19Flash_kernel_traitsILi64ELi128ELi128ELi4ES3_EELb0ELb1ELb0ELb0ELb1ELb1ELb1ELb0EEEvNS_16Flash_fwd_paramsE --------------------------
	.section	.nv.info._ZN5flash16flash_fwd_kernelI23Flash_fwd_kernel_traitsILi64ELi128ELi128ELi4ELb0ELb0EN7cutlass10bfloat16_tE19Flash_kernel_traitsILi64ELi128ELi128ELi4ES3_EELb0ELb1ELb0ELb0ELb1ELb1ELb1ELb0EEEvNS_16Flash_fwd_paramsE,"",@"SHT_CUDA_INFO"
	.sectionflags	@""
	.align	4


	//----- nvinfo : EIATTR_CUDA_API_VERSION
	.align		4
        /*0000*/ 	.byte	0x04, 0x37
        /*0002*/ 	.short	(.L_138 - .L_137)
.L_137:
        /*0004*/ 	.word	0x00000082


	//----- nvinfo : EIATTR_KPARAM_INFO
	.align		4
.L_138:
        /*0008*/ 	.byte	0x04, 0x17
        /*000a*/ 	.short	(.L_140 - .L_139)
.L_139:
        /*000c*/ 	.word	0x00000000
        /*0010*/ 	.short	0x0000
        /*0012*/ 	.short	0x0000
        /*0014*/ 	.byte	0x00, 0xf0, 0x41, 0x07


	//----- nvinfo : EIATTR_SPARSE_MMA_MASK
	.align		4
.L_140:
        /*0018*/ 	.byte	0x03, 0x50
        /*001a*/ 	.short	0x0000


	//----- nvinfo : EIATTR_MAXREG_COUNT
	.align		4
        /*001c*/ 	.byte	0x03, 0x1b
        /*001e*/ 	.short	0x00ff


	//----- nvinfo : EIATTR_NUM_BARRIERS
	.align		4
        /*0020*/ 	.byte	0x02, 0x4c
        /*0022*/ 	.byte	0x01
	.zero		1


	//----- nvinfo : EIATTR_ANNOTATIONS
	.align		4
        /*0024*/ 	.byte	0x04, 0x55
        /*0026*/ 	.short	(.L_142 - .L_141)


	//   ....[0]....
.L_141:
        /* <DEDUP_REMOVED lines=84> */


	//----- nvinfo : EIATTR_MERCURY_ISA_VERSION
	.align		4
.L_142:
        /*0550*/ 	.byte	0x03, 0x5f
        /*0552*/ 	.short	0x0101


	//----- nvinfo : EIATTR_COOP_GROUP_MASK_REGIDS
	.align		4
        /*0554*/ 	.byte	0x04, 0x29
        /*0556*/ 	.short	(.L_144 - .L_143)


	//   ....[0]....
.L_143:
        /*0558*/ 	.word	0xffffffff


	//   ....[1]....
        /*055c*/ 	.word	0xffffffff


	//   ....[2]....
        /*0560*/ 	.word	0xffffffff


	//   ....[3]....
        /*0564*/ 	.word	0xffffffff


	//   ....[4]....
        /*0568*/ 	.word	0xffffffff


	//   ....[5]....
        /*056c*/ 	.word	0xffffffff


	//   ....[6]....
        /*0570*/ 	.word	0xffffffff


	//   ....[7]....
        /*0574*/ 	.word	0xffffffff


	//   ....[8]....
        /*0578*/ 	.word	0xffffffff


	//   ....[9]....
        /*057c*/ 	.word	0xffffffff


	//   ....[10]....
        /*0580*/ 	.word	0xffffffff


	//   ....[11]....
        /*0584*/ 	.word	0xffffffff


	//   ....[12]....
        /*0588*/ 	.word	0xffffffff


	//   ....[13]....
        /*058c*/ 	.word	0xffffffff


	//   ....[14]....
        /*0590*/ 	.word	0xffffffff


	//   ....[15]....
        /*0594*/ 	.word	0xffffffff


	//   ....[16]....
        /*0598*/ 	.word	0xffffffff


	//   ....[17]....
        /*059c*/ 	.word	0xffffffff


	//   ....[18]....
        /*05a0*/ 	.word	0xffffffff


	//   ....[19]....
        /*05a4*/ 	.word	0xffffffff


	//   ....[20]....
        /*05a8*/ 	.word	0xffffffff


	//   ....[21]....
        /*05ac*/ 	.word	0xffffffff


	//   ....[22]....
        /*05b0*/ 	.word	0xffffffff


	//   ....[23]....
        /*05b4*/ 	.word	0xffffffff


	//----- nvinfo : EIATTR_COOP_GROUP_INSTR_OFFSETS
	.align		4
.L_144:
        /*05b8*/ 	.byte	0x04, 0x28
        /*05ba*/ 	.short	(.L_146 - .L_145)


	//   ....[0]....
.L_145:
        /*05bc*/ 	.word	0x000052a0


	//   ....[1]....
        /*05c0*/ 	.word	0x000053b0


	//   ....[2]....
        /*05c4*/ 	.word	0x000054e0


	//   ....[3]....
        /*05c8*/ 	.word	0x00005640


	//   ....[4]....
        /*05cc*/ 	.word	0x00005af0


	//   ....[5]....
        /*05d0*/ 	.word	0x00005b10


	//   ....[6]....
        /*05d4*/ 	.word	0x00005be0


	//   ....[7]....
        /*05d8*/ 	.word	0x00005c10


	//   ....[8]....
        /*05dc*/ 	.word	0x0000bb90


	//   ....[9]....
        /*05e0*/ 	.word	0x0000bbc0


	//   ....[10]....
        /*05e4*/ 	.word	0x0000bbd0


	//   ....[11]....
        /*05e8*/ 	.word	0x0000bbe0


	//   ....[12]....
        /*05ec*/ 	.word	0x0000bc20


	//   ....[13]....
        /*05f0*/ 	.word	0x0000bc50


	//   ....[14]....
        /*05f4*/ 	.word	0x0000bc80


	//   ....[15]....
        /*05f8*/ 	.word	0x0000bcc0


	//   ....[16]....
        /*05fc*/ 	.word	0x000102e0


	//   ....[17]....
        /*0600*/ 	.word	0x000102f0


	//   ....[18]....
        /*0604*/ 	.word	0x00010300


	//   ....[19]....
        /*0608*/ 	.word	0x00010350


	//   ....[20]....
        /*060c*/ 	.word	0x00010370


	//   ....[21]....
        /*0610*/ 	.word	0x00010390


	//   ....[22]....
        /*0614*/ 	.word	0x000103a0


	//   ....[23]....
        /*0618*/ 	.word	0x000103d0


	//----- nvinfo : EIATTR_VRC_CTA_INIT_COUNT
	.align		4
.L_146:
        /*061c*/ 	.byte	0x02, 0x4a
	.zero		1
	.zero		1


	//----- nvinfo : EIATTR_EXIT_INSTR_OFFSETS
	.align		4
        /*0620*/ 	.byte	0x04, 0x1c
        /*0622*/ 	.short	(.L_148 - .L_147)


	//   ....[0]....
.L_147:
        /*0624*/ 	.word	0x00000180


	//   ....[1]....
        /*0628*/ 	.word	0x00000dd0


	//   ....[2]....
        /*062c*/ 	.word	0x00000e60


	//   ....[3]....
        /*0630*/ 	.word	0x00011700


	//----- nvinfo : EIATTR_CRS_STACK_SIZE
	.align		4
.L_148:
        /*0634*/ 	.byte	0x04, 0x1e
        /*0636*/ 	.short	(.L_150 - .L_149)
.L_149:
        /*0638*/ 	.word	0x00000000


	//----- nvinfo : EIATTR_CBANK_PARAM_SIZE
	.align		4
.L_150:
        /*063c*/ 	.byte	0x03, 0x19
        /*063e*/ 	.short	0x01d0


	//----- nvinfo : EIATTR_PARAM_CBANK
	.align		4
        /*0640*/ 	.byte	0x04, 0x0a
        /*0642*/ 	.short	(.L_152 - .L_151)
	.align		4
.L_151:
        /*0644*/ 	.word	index@(.nv.constant0._ZN5flash16flash_fwd_kernelI23Flash_fwd_kernel_traitsILi64ELi128ELi128ELi4ELb0ELb0EN7cutlass10bfloat16_tE19Flash_kernel_traitsILi64ELi128ELi128ELi4ES3_EELb0ELb1ELb0ELb0ELb1ELb1ELb1ELb0EEEvNS_16Flash_fwd_paramsE)
        /*0648*/ 	.short	0x0380
        /*064a*/ 	.short	0x01d0


	//----- nvinfo : EIATTR_SW_WAR
	.align		4
.L_152:
        /*064c*/ 	.byte	0x04, 0x36
        /*064e*/ 	.short	(.L_154 - .L_153)
.L_153:
        /*0650*/ 	.word	0x00000008
.L_154:


//--------------------- .nv.info._ZN5flash16flash_fwd_kernelI23Flash_fwd_kernel_traitsILi64ELi128ELi128ELi4ELb0ELb0EN7cutlass10bfloat16_tE19Flash_kernel_traitsILi64ELi128ELi128ELi4ES3_EELb0ELb1ELb0ELb0ELb0ELb1ELb0ELb0EEEvNS_16Flash_fwd_paramsE --------------------------
	.section	.nv.info._ZN5flash16flash_fwd_kernelI23Flash_fwd_kernel_traitsILi64ELi128ELi128ELi4ELb0ELb0EN7cutlass10bfloat16_tE19Flash_kernel_traitsILi64ELi128ELi128ELi4ES3_EELb0ELb1ELb0ELb0ELb0ELb1ELb0ELb0EEEvNS_16Flash_fwd_paramsE,"",@"SHT_CUDA_INFO"
	.sectionflags	@""
	.align	4


	//----- nvinfo : EIATTR_CUDA_API_VERSION
	.align		4
        /*0000*/ 	.byte	0x04, 0x37
        /*0002*/ 	.short	(.L_156 - .L_155)
.L_155:
        /*0004*/ 	.word	0x00000082


	//----- nvinfo : EIATTR_KPARAM_INFO
	.align		4
.L_156:
        /*0008*/ 	.byte	0x04, 0x17
        /*000a*/ 	.short	(.L_158 - .L_157)
.L_157:
        /*000c*/ 	.word	0x00000000
        /*0010*/ 	.short	0x0000
        /*0012*/ 	.short	0x0000
        /*0014*/ 	.byte	0x00, 0xf0, 0x41, 0x07


	//----- nvinfo : EIATTR_SPARSE_MMA_MASK
	.align		4
.L_158:
        /*0018*/ 	.byte	0x03, 0x50
        /*001a*/ 	.short	0x0000


	//----- nvinfo : EIATTR_MAXREG_COUNT
	.align		4
        /*001c*/ 	.byte	0x03, 0x1b
        /*001e*/ 	.short	0x00ff


	//----- nvinfo : EIATTR_NUM_BARRIERS
	.align		4
        /*0020*/ 	.byte	0x02, 0x4c
        /*0022*/ 	.byte	0x01
	.zero		1


	//----- nvinfo : EIATTR_ANNOTATIONS
	.align		4
        /*0024*/ 	.byte	0x04, 0x55
        /*0026*/ 	.short	(.L_160 - .L_159)


	//   ....[0]....
.L_159:
        /* <DEDUP_REMOVED lines=111> */
        /*070c*/ 	.byte	0xa0, 0x72, 0x01, 0x00, 0x01, 0x00, 0x00, 0x00, 0xc0, 0x72, 0x01, 0x00


	//----- nvinfo : EIATTR_MERCURY_ISA_VERSION
	.align		4
.L_160:
        /*0718*/ 	.byte	0x03, 0x5f
        /*071a*/ 	.short	0x0101


	//----- nvinfo : EIATTR_INT_WARP_WIDE_INSTR_OFFSETS
	.align		4
        /*071c*/ 	.byte	0x04, 0x31
        /*071e*/ 	.short	(.L_162 - .L_161)


	//   ....[0]....
.L_161:
        /*0720*/ 	.word	0x00002810


	//   ....[1]....
        /*0724*/ 	.word	0x000028c0


	//   ....[2]....
        /*0728*/ 	.word	0x00002c90


	//   ....[3]....
        /*072c*/ 	.word	0x00003120


	//----- nvinfo : EIATTR_COOP_GROUP_MASK_REGIDS
	.align		4
.L_162:
        /*0730*/ 	.byte	0x04, 0x29
        /*0732*/ 	.short	(.L_164 - .L_163)


	//   ....[0]....
.L_163:
        /*0734*/ 	.word	0xffffffff


	//   ....[1]....
        /*0738*/ 	.word	0xffffffff


	//   ....[2]....
        /*073c*/ 	.word	0xffffffff


	//   ....[3]....
        /*0740*/ 	.word	0xffffffff


	//   ....[4]....
        /*0744*/ 	.word	0xffffffff


	//   ....[5]....
        /*0748*/ 	.word	0xffffffff


	//   ....[6]....
        /*074c*/ 	.word	0xffffffff


	//   ....[7]....
        /*0750*/ 	.word	0xffffffff


	//   ....[8]....
        /*0754*/ 	.word	0xffffffff


	//   ....[9]....
        /*0758*/ 	.word	0xffffffff


	//   ....[10]....
        /*075c*/ 	.word	0xffffffff


	//   ....[11]....
        /*0760*/ 	.word	0xffffffff


	//   ....[12]....
        /*0764*/ 	.word	0xffffffff


	//   ....[13]....
        /*0768*/ 	.word	0xffffffff


	//   ....[14]....
        /*076c*/ 	.word	0xffffffff


	//   ....[15]....
        /*0770*/ 	.word	0xffffffff


	//   ....[16]....
        /*0774*/ 	.word	0xffffffff


	//   ....[17]....
        /*0778*/ 	.word	0xffffffff


	//   ....[18]....
        /*077c*/ 	.word	0xffffffff


	//   ....[19]....
        /*0780*/ 	.word	0xffffffff


	//   ....[20]....
        /*0784*/ 	.word	0xffffffff


	//   ....[21]....
        /*0788*/ 	.word	0xffffffff


	//   ....[22]....
        /*078c*/ 	.word	0xffffffff


	//   ....[23]....
        /*0790*/ 	.word	0xffffffff


	//   ....[24]....
        /*0794*/ 	.word	0xffffffff


	//   ....[25]....
        /*0798*/ 	.word	0xffffffff


	//   ....[26]....
        /*079c*/ 	.word	0xffffffff


	//   ....[27]....
        /*07a0*/ 	.word	0xffffffff


	//   ....[28]....
        /*07a4*/ 	.word	0xffffffff


	//   ....[29]....
        /*07a8*/ 	.word	0xffffffff


	//   ....[30]....
        /*07ac*/ 	.word	0xffffffff


	//   ....[31]....
        /*07b0*/ 	.word	0xffffffff


	//----- nvinfo : EIATTR_COOP_GROUP_INSTR_OFFSETS
	.align		4
.L_164:
        /*07b4*/ 	.byte	0x04, 0x28
        /*07b6*/ 	.short	(.L_166 - .L_165)


	//   ....[0]....
.L_165:
        /*07b8*/ 	.word	0x00005a70


	//   ....[1]....
        /*07bc*/ 	.word	0x00005a80


	//   ....[2]....
        /*07c0*/ 	.word	0x00005ad0


	//   ....[3]....
        /*07c4*/ 	.word	0x00005b90


	//   ....[4]....
        /*07c8*/ 	.word	0x000061f0


	//   ....[5]....
        /*07cc*/ 	.word	0x00006200


	//   ....[6]....
        /*07d0*/ 	.word	0x000062a0


	//   ....[7]....
        /*07d4*/ 	.word	0x000062f0


	//   ....[8]....
        /*07d8*/ 	.word	0x0000d170


	//   ....[9]....
        /*07dc*/ 	.word	0x0000d1a0


	//   ....[10]....
        /*07e0*/ 	.word	0x0000d2b0


	//   ....[11]....
        /*07e4*/ 	.word	0x0000d2f0


	//   ....[12]....
        /*07e8*/ 	.word	0x0000da40


	//   ....[13]....
        /*07ec*/ 	.word	0x0000da50


	//   ....[14]....
        /*07f0*/ 	.word	0x0000dac0


	//   ....[15]....
        /*07f4*/ 	.word	0x0000dae0


	//   ....[16]....
        /*07f8*/ 	.word	0x00014130


	//   ....[17]....
        /*07fc*/ 	.word	0x00014150


	//   ....[18]....
        /*0800*/ 	.word	0x00014170


	//   ....[19]....
        /*0804*/ 	.word	0x00014180


	//   ....[20]....
        /*0808*/ 	.word	0x000141e0


	//   ....[21]....
        /*080c*/ 	.word	0x00014210


	//   ....[22]....
        /*0810*/ 	.word	0x00014240


	//   ....[23]....
        /*0814*/ 	.word	0x00014260


	//   ....[24]....
        /*0818*/ 	.word	0x00017420


	//   ....[25]....
        /*081c*/ 	.word	0x00017430


	//   ....[26]....
        /*0820*/ 	.word	0x00017440


	//   ....[27]....
        /*0824*/ 	.word	0x00017480


	//   ....[28]....
        /*0828*/ 	.word	0x000174a0


	//   ....[29]....
        /*082c*/ 	.word	0x000174c0


	//   ....[30]....
        /*0830*/ 	.word	0x000174d0


	//   ....[31]....
        /*0834*/ 	.word	0x00017500


	//----- nvinfo : EIATTR_VRC_CTA_INIT_COUNT
	.align		4
.L_166:
        /*0838*/ 	.byte	0x02, 0x4a
	.zero		1
	.zero		1


	//----- nvinfo : EIATTR_EXIT_INSTR_OFFSETS
	.align		4
        /*083c*/ 	.byte	0x04, 0x1c
        /*083e*/ 	.short	(.L_168 - .L_167)


	//   ....[0]....
.L_167:
        /*0840*/ 	.word	0x000004b0


	//   ....[1]....
        /*0844*/ 	.word	0x00001810


	//   ....[2]....
        /*0848*/ 	.word	0x000018a0


	//   ....[3]....
        /*084c*/ 	.word	0x00018d60


	//   ....[4]....
        /*0850*/ 	.word	0x00018e40


	//----- nvinfo : EIATTR_CRS_STACK_SIZE
	.align		4
.L_168:
        /*0854*/ 	.byte	0x04, 0x1e
        /*0856*/ 	.short	(.L_170 - .L_169)
.L_169:
        /*0858*/ 	.word	0x00000000


	//----- nvinfo : EIATTR_CBANK_PARAM_SIZE
	.align		4
.L_170:
        /*085c*/ 	.byte	0x03, 0x19
        /*085e*/ 	.short	0x01d0


	//----- nvinfo : EIATTR_PARAM_CBANK
	.align		4
        /*0860*/ 	.byte	0x04, 0x0a
        /*0862*/ 	.short	(.L_172 - .L_171)
	.align		4
.L_171:
        /*0864*/ 	.word	index@(.nv.constant0._ZN5flash16flash_fwd_kernelI23Flash_fwd_kernel_traitsILi64ELi128ELi128ELi4ELb0ELb0EN7cutlass10bfloat16_tE19Flash_kernel_traitsILi64ELi128ELi128ELi4ES3_EELb0ELb1ELb0ELb0ELb0ELb1ELb0ELb0EEEvNS_16Flash_fwd_paramsE)
        /*0868*/ 	.short	0x0380
        /*086a*/ 	.short	0x01d0


	//----- nvinfo : EIATTR_SW_WAR
	.align		4
.L_172:
        /*086c*/ 	.byte	0x04, 0x36
        /*086e*/ 	.short	(.L_174 - .L_173)
.L_173:
        /*0870*/ 	.word	0x00000008
.L_174:


//--------------------- .nv.info._ZN5flash16flash_fwd_kernelI23Flash_fwd_kernel_traitsILi64ELi128ELi128ELi4ELb0ELb0EN7cutlass10bfloat16_tE19Flash_kernel_traitsILi64ELi128ELi128ELi4ES3_EELb0ELb1ELb0ELb0ELb0ELb1ELb1ELb0EEEvNS_16Flash_fwd_paramsE --------------------------
	.section	.nv.info._ZN5flash16flash_fwd_kernelI23Flash_fwd_kernel_traitsILi64ELi128ELi128ELi4ELb0ELb0EN7cutlass10bfloat16_tE19Flash_kernel_traitsILi64ELi128ELi128ELi4ES3_EELb0ELb1ELb0ELb0ELb0ELb1ELb1ELb0EEEvNS_16Flash_fwd_paramsE,"",@"SHT_CUDA_INFO"
	.sectionflags	@""
	.align	4


	//----- nvinfo : EIATTR_CUDA_API_VERSION
	.align		4
        /*0000*/ 	.byte	0x04, 0x37
        /*0002*/ 	.short	(.L_176 - .L_175)
.L_175:
        /*0004*/ 	.word	0x00000082


	//----- nvinfo : EIATTR_KPARAM_INFO
	.align		4
.L_176:
        /*0008*/ 	.byte	0x04, 0x17
        /*000a*/ 	.short	(.L_178 - .L_177)
.L_177:
        /*000c*/ 	.word	0x00000000
        /*0010*/ 	.short	0x0000
        /*0012*/ 	.short	0x0000
        /*0014*/ 	.byte	0x00, 0xf0, 0x41, 0x07


	//----- nvinfo : EIATTR_SPARSE_MMA_MASK
	.align		4
.L_178:
        /*0018*/ 	.byte	0x03, 0x50
        /*001a*/ 	.short	0x0000


	//----- nvinfo : EIATTR_MAXREG_COUNT
	.align		4
        /*001c*/ 	.byte	0x03, 0x1b
        /*001e*/ 	.short	0x00ff


	//----- nvinfo : EIATTR_NUM_BARRIERS
	.align		4
        /*0020*/ 	.byte	0x02, 0x4c
        /*0022*/ 	.byte	0x01
	.zero		1


	//----- nvinfo : EIATTR_ANNOTATIONS
	.align		4
        /*0024*/ 	.byte	0x04, 0x55
        /*0026*/ 	.short	(.L_180 - .L_179)


	//   ....[0]....
.L_179:
        /* <DEDUP_REMOVED lines=53> */


	//----- nvinfo : EIATTR_MERCURY_ISA_VERSION
	.align		4
.L_180:
        /*0368*/ 	.byte	0x03, 0x5f
        /*036a*/ 	.short	0x0101


	//----- nvinfo : EIATTR_INT_WARP_WIDE_INSTR_OFFSETS
	.align		4
        /*036c*/ 	.byte	0x04, 0x31
        /*036e*/ 	.short	(.L_182 - .L_181)


	//   ....[0]....
.L_181:
        /*0370*/ 	.word	0x00002830


	//   ....[1]....
        /*0374*/ 	.word	0x00002970


	//   ....[2]....
        /*0378*/ 	.word	0x00002e00


	//   ....[3]....
        /*037c*/ 	.word	0x00003140


	//----- nvinfo : EIATTR_COOP_GROUP_MASK_REGIDS
	.align		4
.L_182:
        /*0380*/ 	.byte	0x04, 0x29
        /*0382*/ 	.short	(.L_184 - .L_183)


	//   ....[0]....
.L_183:
        /*0384*/ 	.word	0xffffffff


	//   ....[1]....
        /*0388*/ 	.word	0xffffffff


	//   ....[2]....
        /*038c*/ 	.word	0xffffffff


	//   ....[3]....
        /*0390*/ 	.word	0xffffffff


	//   ....[4]....
        /*0394*/ 	.word	0xffffffff


	//   ....[5]....
        /*0398*/ 	.word	0xffffffff


	//   ....[6]....
        /*039c*/ 	.word	0xffffffff


	//   ....[7]....
        /*03a0*/ 	.word	0xffffffff


	//   ....[8]....
        /*03a4*/ 	.word	0xffffffff


	//   ....[9]....
        /*03a8*/ 	.word	0xffffffff


	//   ....[10]....
        /*03ac*/ 	.word	0xffffffff


	//   ....[11]....
        /*03b0*/ 	.word	0xffffffff


	//   ....[12]....
        /*03b4*/ 	.word	0xffffffff


	//   ....[13]....
        /*03b8*/ 	.word	0xffffffff


	//   ....[14]....
        /*03bc*/ 	.word	0xffffffff


	//   ....[15]....
        /*03c0*/ 	.word	0xffffffff


	//   ....[16]....
        /*03c4*/ 	.word	0xffffffff


	//   ....[17]....
        /*03c8*/ 	.word	0xffffffff


	//   ....[18]....
        /*03cc*/ 	.word	0xffffffff


	//   ....[19]....
        /*03d0*/ 	.word	0xffffffff


	//   ....[20]....
        /*03d4*/ 	.word	0xffffffff


	//   ....[21]....
        /*03d8*/ 	.word	0xffffffff


	//   ....[22]....
        /*03dc*/ 	.word	0xffffffff


	//   ....[23]....
        /*03e0*/ 	.word	0xffffffff


	//   ....[24]....
        /*03e4*/ 	.word	0xffffffff


	//   ....[25]....
        /*03e8*/ 	.word	0xffffffff


	//   ....[26]....
        /*03ec*/ 	.word	0xffffffff


	//   ....[27]....
        /*03f0*/ 	.word	0xffffffff


	//   ....[28]....
        /*03f4*/ 	.word	0xffffffff


	//   ....[29]....
        /*03f8*/ 	.word	0xffffffff


	//   ....[30]....
        /*03fc*/ 	.word	0xffffffff


	//   ....[31]....
        /*0400*/ 	.word	0xffffffff


	//----- nvinfo : EIATTR_COOP_GROUP_INSTR_OFFSETS
	.align		4
.L_184:
        /*0404*/ 	.byte	0x04, 0x28
        /*0406*/ 	.short	(.L_186 - .L_185)


	//   ....[0]....
.L_185:
        /*0408*/ 	.word	0x00006890


	//   ....[1]....
        /*040c*/ 	.word	0x000068c0


	//   ....[2]....
        /*0410*/ 	.word	0x000069c0


	//   ....[3]....
        /*0414*/ 	.word	0x000069f0


	//   ....[4]....
        /*0418*/ 	.word	0x00006f00


	//   ....[5]....
        /*041c*/ 	.word	0x00006f60


	//   ....[6]....
        /*0420*/ 	.word	0x000070d0


	//   ....[7]....
        /*0424*/ 	.word	0x00007150


	//   ....[8]....
        /*0428*/ 	.word	0x0000ccb0


	//   ....[9]....
        /*042c*/ 	.word	0x0000cd10


	//   ....[10]....
        /*0430*/ 	.word	0x0000cf60


	//   ....[11]....
        /*0434*/ 	.word	0x0000d0e0


	//   ....[12]....
        /*0438*/ 	.word	0x0000d2e0


	//   ....[13]....
        /*043c*/ 	.word	0x0000d360


	//   ....[14]....
        /*0440*/ 	.word	0x0000d510


	//   ....[15]....
        /*0444*/ 	.word	0x0000d540


	//   ....[16]....
        /*0448*/ 	.word	0x00012db0


	//   ....[17]....
        /*044c*/ 	.word	0x00012df0


	//   ....[18]....
        /*0450*/ 	.word	0x00012e20


	//   ....[19]....
        /*0454*/ 	.word	0x00012e40


	//   ....[20]....
        /*0458*/ 	.word	0x00012e90


	//   ....[21]....
        /*045c*/ 	.word	0x00012ea0


	//   ....[22]....
        /*0460*/ 	.word	0x00012eb0


	//   ....[23]....
        /*0464*/ 	.word	0x00012ec0


	//   ....[24]....
        /*0468*/ 	.word	0x00016e60


	//   ....[25]....
        /*046c*/ 	.word	0x00016e70


	//   ....[26]....
        /*0470*/ 	.word	0x00016e80


	//   ....[27]....
        /*0474*/ 	.word	0x00016ea0


	//   ....[28]....
        /*0478*/ 	.word	0x00016ec0


	//   ....[29]....
        /*047c*/ 	.word	0x00016ef0


	//   ....[30]....
        /*0480*/ 	.word	0x00016f10


	//   ....[31]....
        /*0484*/ 	.word	0x00016f50


	//----- nvinfo : EIATTR_VRC_CTA_INIT_COUNT
	.align		4
.L_186:
        /*0488*/ 	.byte	0x02, 0x4a
	.zero		1
	.zero		1


	//----- nvinfo : EIATTR_EXIT_INSTR_OFFSETS
	.align		4
        /*048c*/ 	.byte	0x04, 0x1c
        /*048e*/ 	.short	(.L_188 - .L_187)


	//   ....[0]....
.L_187:
        /*0490*/ 	.word	0x000004b0


	//   ....[1]....
        /*0494*/ 	.word	0x00001800


	//   ....[2]....
        /*0498*/ 	.word	0x00001890


	//   ....[3]....
        /*049c*/ 	.word	0x000187e0


	//   ....[4]....
        /*04a0*/ 	.word	0x000188c0


	//----- nvinfo : EIATTR_CRS_STACK_SIZE
	.align		4
.L_188:
        /*04a4*/ 	.byte	0x04, 0x1e
        /*04a6*/ 	.short	(.L_190 - .L_189)
.L_189:
        /*04a8*/ 	.word	0x00000000


	//----- nvinfo : EIATTR_CBANK_PARAM_SIZE
	.align		4
.L_190:
        /*04ac*/ 	.byte	0x03, 0x19
        /*04ae*/ 	.short	0x01d0


	//----- nvinfo : EIATTR_PARAM_CBANK
	.align		4
        /*04b0*/ 	.byte	0x04, 0x0a
        /*04b2*/ 	.short	(.L_192 - .L_191)
	.align		4
.L_191:
        /*04b4*/ 	.word	index@(.nv.constant0._ZN5flash16flash_fwd_kernelI23Flash_fwd_kernel_traitsILi64ELi128ELi128ELi4ELb0ELb0EN7cutlass10bfloat16_tE19Flash_kernel_traitsILi64ELi128ELi128ELi4ES3_EELb0ELb1ELb0ELb0ELb0ELb1ELb1ELb0EEEvNS_16Flash_fwd_paramsE)
        /*04b8*/ 	.short	0x0380
        /*04ba*/ 	.short	0x01d0


	//----- nvinfo : EIATTR_SW_WAR
	.align		4
.L_192:
        /*04bc*/ 	.byte	0x04, 0x36
        /*04be*/ 	.short	(.L_194 - .L_193)
.L_193:
        /*04c0*/ 	.word	0x00000008
.L_194:


//--------------------- .nv.info._ZN5flash16flash_fwd_kernelI23Flash_fwd_kernel_traitsILi64ELi128ELi128ELi4ELb0ELb0EN7cutlass10bfloat16_tE19Flash_kernel_traitsILi64ELi128ELi128ELi4ES3_EELb0ELb1ELb0ELb0ELb0ELb0ELb0ELb0EEEvNS_16Flash_fwd_paramsE --------------------------
	.section	.nv.info._ZN5flash16flash_fwd_kernelI23Flash_fwd_kernel_traitsILi64ELi128ELi128ELi4ELb0ELb0EN7cutlass10bfloat16_tE19Flash_kernel_traitsILi64ELi128ELi128ELi4ES3_EELb0ELb1ELb0ELb0ELb0ELb0ELb0ELb0EEEvNS_16Flash_fwd_paramsE,"",@"SHT_CUDA_INFO"
	.sectionflags	@""
	.align	4


	//----- nvinfo : EIATTR_CUDA_API_VERSION
	.align		4
        /*0000*/ 	.byte	0x04, 0x37
        /*0002*/ 	.short	(.L_196 - .L_195)
.L_195:
        /*0004*/ 	.word	0x00000082


	//----- nvinfo : EIATTR_KPARAM_INFO
	.align		4
.L_196:
        /*0008*/ 	.byte	0x04, 0x17
        /*000a*/ 	.short	(.L_198 - .L_197)
.L_197:
        /*000c*/ 	.word	0x00000000
        /*0010*/ 	.short	0x0000
        /*0012*/ 	.short	0x0000
        /*0014*/ 	.byte	0x00, 0xf0, 0x41, 0x07


	//----- nvinfo : EIATTR_SPARSE_MMA_MASK
	.align		4
.L_198:
        /*0018*/ 	.byte	0x03, 0x50
        /*001a*/ 	.short	0x0000


	//----- nvinfo : EIATTR_MAXREG_COUNT
	.align		4
        /*001c*/ 	.byte	0x03, 0x1b
        /*001e*/ 	.short	0x00ff


	//----- nvinfo : EIATTR_NUM_BARRIERS
	.align		4
        /*0020*/ 	.byte	0x02, 0x4c
        /*0022*/ 	.byte	0x01
	.zero		1


	//----- nvinfo : EIATTR_ANNOTATIONS
	.align		4
        /*0024*/ 	.byte	0x04, 0x55
        /*0026*/ 	.short	(.L_200 - .L_199)


	//   ....[0]....
.L_199:
        /* <DEDUP_REMOVED lines=15> */


	//----- nvinfo : EIATTR_MERCURY_ISA_VERSION
	.align		4
.L_200:
        /*0108*/ 	.byte	0x03, 0x5f
        /*010a*/ 	.short	0x0101


	//----- nvinfo : EIATTR_COOP_GROUP_MASK_REGIDS
	.align		4
        /*010c*/ 	.byte	0x04, 0x29
        /*010e*/ 	.short	(.L_202 - .L_201)


	//   ....[0]....
.L_201:
        /*0110*/ 	.word	0xffffffff


	//   ....[1]....
        /*0114*/ 	.word	0xffffffff


	//   ....[2]....
        /*0118*/ 	.word	0xffffffff


	//   ....[3]....
        /*011c*/ 	.word	0xffffffff


	//   ....[4]....
        /*0120*/ 	.word	0xffffffff


	//   ....[5]....
        /*0124*/ 	.word	0xffffffff


	//   ....[6]....
        /*0128*/ 	.word	0xffffffff


	//   ....[7]....
        /*012c*/ 	.word	0xffffffff


	//   ....[8]....
        /*0130*/ 	.word	0xffffffff


	//   ....[9]....
        /*0134*/ 	.word	0xffffffff


	//   ....[10]....
        /*0138*/ 	.word	0xffffffff


	//   ....[11]....
        /*013c*/ 	.word	0xffffffff


	//   ....[12]....
        /*0140*/ 	.word	0xffffffff


	//   ....[13]....
        /*0144*/ 	.word	0xffffffff


	//   ....[14]....
        /*0148*/ 	.word	0xffffffff


	//   ....[15]....
        /*014c*/ 	.word	0xffffffff


	//   ....[16]....
        /*0150*/ 	.word	0xffffffff


	//   ....[17]....
        /*0154*/ 	.word	0xffffffff


	//   ....[18]....
        /*0158*/ 	.word	0xffffffff


	//   ....[19]....
        /*015c*/ 	.word	0xffffffff


	//   ....[20]....
        /*0160*/ 	.word	0xffffffff


	//   ....[21]....
        /*0164*/ 	.word	0xffffffff


	//   ....[22]....
        /*0168*/ 	.word	0xffffffff


	//   ....[23]....
        /*016c*/ 	.word	0xffffffff


	//   ....[24]....
        /*0170*/ 	.word	0xffffffff


	//   ....[25]....
        /*0174*/ 	.word	0xffffffff


	//   ....[26]....
        /*0178*/ 	.word	0xffffffff


	//   ....[27]....
        /*017c*/ 	.word	0xffffffff


	//   ....[28]....
        /*0180*/ 	.word	0xffffffff


	//   ....[29]....
        /*0184*/ 	.word	0xffffffff


	//   ....[30]....
        /*0188*/ 	.word	0xffffffff


	//   ....[31]....
        /*018c*/ 	.word	0xffffffff


	//----- nvinfo : EIATTR_COOP_GROUP_INSTR_OFFSETS
	.align		4
.L_202:
        /*0190*/ 	.byte	0x04, 0x28
        /*0192*/ 	.short	(.L_204 - .L_203)


	//   ....[0]....
.L_203:
        /*0194*/ 	.word	0x00006820


	//   ....[1]....
        /*0198*/ 	.word	0x00006850


	//   ....[2]....
        /*019c*/ 	.word	0x00006970


	//   ....[3]....
        /*01a0*/ 	.word	0x000069c0


	//   ....[4]....
        /*01a4*/ 	.word	0x00006db0


	//   ....[5]....
        /*01a8*/ 	.word	0x00006e10


	//   ....[6]....
        /*01ac*/ 	.word	0x00006f10


	//   ....[7]....
        /*01b0*/ 	.word	0x00006f90


	//   ....[8]....
        /*01b4*/ 	.word	0x0000c4a0


	//   ....[9]....
        /*01b8*/ 	.word	0x0000c4d0


	//   ....[10]....
        /*01bc*/ 	.word	0x0000c6b0


	//   ....[11]....
        /*01c0*/ 	.word	0x0000c710


	//   ....[12]....
        /*01c4*/ 	.word	0x0000c740


	//   ....[13]....
        /*01c8*/ 	.word	0x0000ca00


	//   ....[14]....
        /*01cc*/ 	.word	0x0000cab0


	//   ....[15]....
        /*01d0*/ 	.word	0x0000cae0


	//   ....[16]....
        /*01d4*/ 	.word	0x00011190


	//   ....[17]....
        /*01d8*/ 	.word	0x000111c0


	//   ....[18]....
        /*01dc*/ 	.word	0x000111d0


	//   ....[19]....
        /*01e0*/ 	.word	0x000111e0


	//   ....[20]....
        /*01e4*/ 	.word	0x00011220


	//   ....[21]....
        /*01e8*/ 	.word	0x00011240


	//   ....[22]....
        /*01ec*/ 	.word	0x00011260


	//   ....[23]....
        /*01f0*/ 	.word	0x00011270


	//   ....[24]....
        /*01f4*/ 	.word	0x00014140


	//   ....[25]....
        /*01f8*/ 	.word	0x00014250


	//   ....[26]....
        /*01fc*/ 	.word	0x00014370


	//   ....[27]....
        /*0200*/ 	.word	0x00014380


	//   ....[28]....
        /*0204*/ 	.word	0x000143a0


	//   ....[29]....
        /*0208*/ 	.word	0x000143b0


	//   ....[30]....
        /*020c*/ 	.word	0x000143d0


	//   ....[31]....
        /*0210*/ 	.word	0x00014410


	//----- nvinfo : EIATTR_VRC_CTA_INIT_COUNT
	.align		4
.L_204:
        /*0214*/ 	.byte	0x02, 0x4a
	.zero		1
	.zero		1


	//----- nvinfo : EIATTR_EXIT_INSTR_OFFSETS
	.align		4
        /*0218*/ 	.byte	0x04, 0x1c
        /*021a*/ 	.short	(.L_206 - .L_205)


	//   ....[0]....
.L_205:
        /*021c*/ 	.word	0x000004b0


	//   ....[1]....
        /*0220*/ 	.word	0x000017a0


	//   ....[2]....
        /*0224*/ 	.word	0x00001830


	//   ....[3]....
        /*0228*/ 	.word	0x00015c80


	//   ....[4]....
        /*022c*/ 	.word	0x00015d60


	//----- nvinfo : EIATTR_CRS_STACK_SIZE
	.align		4
.L_206:
        /*0230*/ 	.byte	0x04, 0x1e
        /*0232*/ 	.short	(.L_208 - .L_207)
.L_207:
        /*0234*/ 	.word	0x00000000


	//----- nvinfo : EIATTR_CBANK_PARAM_SIZE
	.align		4
.L_208:
        /*0238*/ 	.byte	0x03, 0x19
        /*023a*/ 	.short	0x01d0


	//----- nvinfo : EIATTR_PARAM_CBANK
	.align		4
        /*023c*/ 	.byte	0x04, 0x0a
        /*023e*/ 	.short	(.L_210 - .L_209)
	.align		4
.L_209:
        /*0240*/ 	.word	index@(.nv.constant0._ZN5flash16flash_fwd_kernelI23Flash_fwd_kernel_traitsILi64ELi128ELi128ELi4ELb0ELb0EN7cutlass10bfloat16_tE19Flash_kernel_traitsILi64ELi128ELi128ELi4ES3_EELb0ELb1ELb0ELb0ELb0ELb0ELb0ELb0EEEvNS_16Flash_fwd_paramsE)
        /*0244*/ 	.short	0x0380
        /*0246*/ 	.short	0x01d0


	//----- nvinfo : EIATTR_SW_WAR
	.align		4
.L_210:
        /*0248*/ 	.byte	0x04, 0x36
        /*024a*/ 	.short	(.L_212 - .L_211)
.L_211:
        /*024c*/ 	.word	0x00000008
.L_212:


//--------------------- .nv.info._ZN5flash16flash_fwd_kernelI23Flash_fwd_kernel_traitsILi64ELi128ELi128ELi4ELb0ELb0EN7cutlass10bfloat16_tE19Flash_kernel_traitsILi64ELi128ELi128ELi4ES3_EELb0ELb1ELb0ELb0ELb0ELb0ELb1ELb0EEEvNS_16Flash_fwd_paramsE --------------------------
	.section	.nv.info._ZN5flash16flash_fwd_kernelI23Flash_fwd_kernel_traitsILi64ELi128ELi128ELi4ELb0ELb0EN7cutlass10bfloat16_tE19Flash_kernel_traitsILi64ELi128ELi128ELi4ES3_EELb0ELb1ELb0ELb0ELb0ELb0ELb1ELb0EEEvNS_16Flash_fwd_paramsE,"",@"SHT_CUDA_INFO"
	.sectionflags	@""
	.align	4


	//----- nvinfo : EIATTR_CUDA_API_VERSION
	.align		4
        /*0000*/ 	.byte	0x04, 0x37
        /*0002*/ 	.short	(.L_214 - .L_213)
.L_213:
        /*0004*/ 	.word	0x00000082


	//----- nvinfo : EIATTR_KPARAM_INFO
	.align		4
.L_214:
        /*0008*/ 	.byte	0x04, 0x17
        /*000a*/ 	.short	(.L_216 - .L_215)
.L_215:
        /*000c*/ 	.word	0x00000000
        /*0010*/ 	.short	0x0000
        /*0012*/ 	.short	0x0000
        /*0014*/ 	.byte	0x00, 0xf0, 0x41, 0x07


	//----- nvinfo : EIATTR_SPARSE_MMA_MASK
	.align		4
.L_216:
        /*0018*/ 	.byte	0x03, 0x50
        /*001a*/ 	.short	0x0000


	//----- nvinfo : EIATTR_MAXREG_COUNT
	.align		4
        /*001c*/ 	.byte	0x03, 0x1b
        /*001e*/ 	.short	0x00ff


	//----- nvinfo : EIATTR_NUM_BARRIERS
	.align		4
        /*0020*/ 	.byte	0x02, 0x4c
        /*0022*/ 	.byte	0x01
	.zero		1


	//----- nvinfo : EIATTR_ANNOTATIONS
	.align		4
        /*0024*/ 	.byte	0x04, 0x55
        /*0026*/ 	.short	(.L_218 - .L_217)


	//   ....[0]....
.L_217:
        /* <DEDUP_REMOVED lines=56> */


	//----- nvinfo : EIATTR_MERCURY_ISA_VERSION
	.align		4
.L_218:
        /*0398*/ 	.byte	0x03, 0x5f
        /*039a*/ 	.short	0x0101


	//----- nvinfo : EIATTR_COOP_GROUP_MASK_REGIDS
	.align		4
        /*039c*/ 	.byte	0x04, 0x29
        /*039e*/ 	.short	(.L_220 - .L_219)


	//   ....[0]....
.L_219:
        /*03a0*/ 	.word	0xffffffff


	//   ....[1]....
        /*03a4*/ 	.word	0xffffffff


	//   ....[2]....
        /*03a8*/ 	.word	0xffffffff


	//   ....[3]....
        /*03ac*/ 	.word	0xffffffff


	//   ....[4]....
        /*03b0*/ 	.word	0xffffffff


	//   ....[5]....
        /*03b4*/ 	.word	0xffffffff


	//   ....[6]....
        /*03b8*/ 	.word	0xffffffff


	//   ....[7]....
        /*03bc*/ 	.word	0xffffffff


	//   ....[8]....
        /*03c0*/ 	.word	0xffffffff


	//   ....[9]....
        /*03c4*/ 	.word	0xffffffff


	//   ....[10]....
        /*03c8*/ 	.word	0xffffffff


	//   ....[11]....
        /*03cc*/ 	.word	0xffffffff


	//   ....[12]....
        /*03d0*/ 	.word	0xffffffff


	//   ....[13]....
        /*03d4*/ 	.word	0xffffffff


	//   ....[14]....
        /*03d8*/ 	.word	0xffffffff


	//   ....[15]....
        /*03dc*/ 	.word	0xffffffff


	//   ....[16]....
        /*03e0*/ 	.word	0xffffffff


	//   ....[17]....
        /*03e4*/ 	.word	0xffffffff


	//   ....[18]....
        /*03e8*/ 	.word	0xffffffff


	//   ....[19]....
        /*03ec*/ 	.word	0xffffffff


	//   ....[20]....
        /*03f0*/ 	.word	0xffffffff


	//   ....[21]....
        /*03f4*/ 	.word	0xffffffff


	//   ....[22]....
        /*03f8*/ 	.word	0xffffffff


	//   ....[23]....
        /*03fc*/ 	.word	0xffffffff


	//   ....[24]....
        /*0400*/ 	.word	0xffffffff


	//   ....[25]....
        /*0404*/ 	.word	0xffffffff


	//   ....[26]....
        /*0408*/ 	.word	0xffffffff


	//   ....[27]....
        /*040c*/ 	.word	0xffffffff


	//   ....[28]....
        /*0410*/ 	.word	0xffffffff


	//   ....[29]....
        /*0414*/ 	.word	0xffffffff


	//   ....[30]....
        /*0418*/ 	.word	0xffffffff


	//   ....[31]....
        /*041c*/ 	.word	0xffffffff


	//----- nvinfo : EIATTR_COOP_GROUP_INSTR_OFFSETS
	.align		4
.L_220:
        /*0420*/ 	.byte	0x04, 0x28
        /*0422*/ 	.short	(.L_222 - .L_221)


	//   ....[0]....
.L_221:
        /*0424*/ 	.word	0x000076f0


	//   ....[1]....
        /*0428*/ 	.word	0x00007720


	//   ....[2]....
        /*042c*/ 	.word	0x00007810


	//   ....[3]....
        /*0430*/ 	.word	0x00007a30


	//   ....[4]....
        /*0434*/ 	.word	0x00007ce0


	//   ....[5]....
        /*0438*/ 	.word	0x00007d50


	//   ....[6]....
        /*043c*/ 	.word	0x00007e60


	//   ....[7]....
        /*0440*/ 	.word	0x00007f00


	//   ....[8]....
        /*0444*/ 	.word	0x0000e5b0


	//   ....[9]....
        /*0448*/ 	.word	0x0000e620


	//   ....[10]....
        /*044c*/ 	.word	0x0000e6c0


	//   ....[11]....
        /*0450*/ 	.word	0x0000e770


	//   ....[12]....
        /*0454*/ 	.word	0x0000e8d0


	//   ....[13]....
        /*0458*/ 	.word	0x0000e970


	//   ....[14]....
        /*045c*/ 	.word	0x0000eaa0


	//   ....[15]....
        /*0460*/ 	.word	0x0000eb40


	//   ....[16]....
        /*0464*/ 	.word	0x000146a0


	//   ....[17]....
        /*0468*/ 	.word	0x000146e0


	//   ....[18]....
        /*046c*/ 	.word	0x00014720


	//   ....[19]....
        /*0470*/ 	.word	0x00014750


	//   ....[20]....
        /*0474*/ 	.word	0x00014790


	//   ....[21]....
        /*0478*/ 	.word	0x000147b0


	//   ....[22]....
        /*047c*/ 	.word	0x000147d0


	//   ....[23]....
        /*0480*/ 	.word	0x000147e0


	//   ....[24]....
        /*0484*/ 	.word	0x00018300


	//   ....[25]....
        /*0488*/ 	.word	0x00018320


	//   ....[26]....
        /*048c*/ 	.word	0x00018350


	//   ....[27]....
        /*0490*/ 	.word	0x000183f0


	//   ....[28]....
        /*0494*/ 	.word	0x00018420


	//   ....[29]....
        /*0498*/ 	.word	0x00018450


	//   ....[30]....
        /*049c*/ 	.word	0x00018af0


	//   ....[31]....
        /*04a0*/ 	.word	0x00018b20


	//----- nvinfo : EIATTR_VRC_CTA_INIT_COUNT
	.align		4
.L_222:
        /*04a4*/ 	.byte	0x02, 0x4a
	.zero		1
	.zero		1


	//----- nvinfo : EIATTR_EXIT_INSTR_OFFSETS
	.align		4
        /*04a8*/ 	.byte	0x04, 0x1c
        /*04aa*/ 	.short	(.L_224 - .L_223)


	//   ....[0]....
.L_223:
        /*04ac*/ 	.word	0x000004b0


	//   ....[1]....
        /*04b0*/ 	.word	0x000017a0


	//   ....[2]....
        /*04b4*/ 	.word	0x00001830


	//   ....[3]....
        /*04b8*/ 	.word	0x00019e00


	//   ....[4]....
        /*04bc*/ 	.word	0x00019ee0


	//----- nvinfo : EIATTR_CRS_STACK_SIZE
	.align		4
.L_224:
        /*04c0*/ 	.byte	0x04, 0x1e
        /*04c2*/ 	.short	(.L_226 - .L_225)
.L_225:
        /*04c4*/ 	.word	0x00000000


	//----- nvinfo : EIATTR_CBANK_PARAM_SIZE
	.align		4
.L_226:
        /*04c8*/ 	.byte	0x03, 0x19
        /*04ca*/ 	.short	0x01d0


	//----- nvinfo : EIATTR_PARAM_CBANK
	.align		4
        /*04cc*/ 	.byte	0x04, 0x0a
        /*04ce*/ 	.short	(.L_228 - .L_227)
	.align		4
.L_227:
        /*04d0*/ 	.word	index@(.nv.constant0._ZN5flash16flash_fwd_kernelI23Flash_fwd_kernel_traitsILi64ELi128ELi128ELi4ELb0ELb0EN7cutlass10bfloat16_tE19Flash_kernel_traitsILi64ELi128ELi128ELi4ES3_EELb0ELb1ELb0ELb0ELb0ELb0ELb1ELb0EEEvNS_16Flash_fwd_paramsE)
        /*04d4*/ 	.short	0x0380
        /*04d6*/ 	.short	0x01d0


	//----- nvinfo : EIATTR_SW_WAR
	.align		4
.L_228:
        /*04d8*/ 	.byte	0x04, 0x36
        /*04da*/ 	.short	(.L_230 - .L_229)
.L_229:
        /*04dc*/ 	.word	0x00000008
.L_230:


//--------------------- .nv.info._ZN5flash16flash_fwd_kernelI23Flash_fwd_kernel_traitsILi64ELi128ELi128ELi4ELb0ELb0EN7cutlass10bfloat16_tE19Flash_kernel_traitsILi64ELi128ELi128ELi4ES3_EELb0ELb1ELb0ELb1ELb0ELb0ELb0ELb0EEEvNS_16Flash_fwd_paramsE --------------------------
	.section	.nv.info._ZN5flash16flash_fwd_kernelI23Flash_fwd_kernel_traitsILi64ELi128ELi128ELi4ELb0ELb0EN7cutlass10bfloat16_tE19Flash_kernel_traitsILi64ELi128ELi128ELi4ES3_EELb0ELb1ELb0ELb1ELb0ELb0ELb0ELb0EEEvNS_16Flash_fwd_paramsE,"",@"SHT_CUDA_INFO"
	.sectionflags	@""
	.align	4


	//----- nvinfo : EIATTR_CUDA_API_VERSION
	.align		4
        /*0000*/ 	.byte	0x04, 0x37
        /*0002*/ 	.short	(.L_232 - .L_231)
.L_231:
        /*0004*/ 	.word	0x00000082


	//----- nvinfo : EIATTR_KPARAM_INFO
	.align		4
.L_232:
        /*0008*/ 	.byte	0x04, 0x17
        /*000a*/ 	.short	(.L_234 - .L_233)
.L_233:
        /*000c*/ 	.word	0x00000000
        /*0010*/ 	.short	0x0000
        /*0012*/ 	.short	0x0000
        /*0014*/ 	.byte	0x00, 0xf0, 0x41, 0x07


	//----- nvinfo : EIATTR_SPARSE_MMA_MASK
	.align		4
.L_234:
        /*0018*/ 	.byte	0x03, 0x50
        /*001a*/ 	.short	0x0000


	//----- nvinfo : EIATTR_MAXREG_COUNT
	.align		4
        /*001c*/ 	.byte	0x03, 0x1b
        /*001e*/ 	.short	0x00ff


	//----- nvinfo : EIATTR_NUM_BARRIERS
	.align		4
        /*0020*/ 	.byte	0x02, 0x4c
        /*0022*/ 	.byte	0x01
	.zero		1


	//----- nvinfo : EIATTR_ANNOTATIONS
	.align		4
        /*0024*/ 	.byte	0x04, 0x55
        /*0026*/ 	.short	(.L_236 - .L_235)


	//   ....[0]....
.L_235:
        /* <DEDUP_REMOVED lines=101> */


	//----- nvinfo : EIATTR_MERCURY_ISA_VERSION
	.align		4
.L_236:
        /*0660*/ 	.byte	0x03, 0x5f
        /*0662*/ 	.short	0x0101


	//----- nvinfo : EIATTR_COOP_GROUP_MASK_REGIDS
	.align		4
        /*0664*/ 	.byte	0x04, 0x29
        /*0666*/ 	.short	(.L_238 - .L_237)


	//   ....[0]....
.L_237:
        /*0668*/ 	.word	0xffffffff


	//   ....[1]....
        /*066c*/ 	.word	0xffffffff


	//   ....[2]....
        /*0670*/ 	.word	0xffffffff


	//   ....[3]....
        /*0674*/ 	.word	0xffffffff


	//   ....[4]....
        /*0678*/ 	.word	0xffffffff


	//   ....[5]....
        /*067c*/ 	.word	0xffffffff


	//   ....[6]....
        /*0680*/ 	.word	0xffffffff


	//   ....[7]....
        /*0684*/ 	.word	0xffffffff


	//   ....[8]....
        /*0688*/ 	.word	0xffffffff


	//   ....[9]....
        /*068c*/ 	.word	0xffffffff


	//   ....[10]....
        /*0690*/ 	.word	0xffffffff


	//   ....[11]....
        /*0694*/ 	.word	0xffffffff


	//   ....[12]....
        /*0698*/ 	.word	0xffffffff


	//   ....[13]....
        /*069c*/ 	.word	0xffffffff


	//   ....[14]....
        /*06a0*/ 	.word	0xffffffff


	//   ....[15]....
        /*06a4*/ 	.word	0xffffffff


	//   ....[16]....
        /*06a8*/ 	.word	0xffffffff


	//   ....[17]....
        /*06ac*/ 	.word	0xffffffff


	//   ....[18]....
        /*06b0*/ 	.word	0xffffffff


	//   ....[19]....
        /*06b4*/ 	.word	0xffffffff


	//   ....[20]....
        /*06b8*/ 	.word	0xffffffff


	//   ....[21]....
        /*06bc*/ 	.word	0xffffffff


	//   ....[22]....
        /*06c0*/ 	.word	0xffffffff


	//   ....[23]....
        /*06c4*/ 	.word	0xffffffff


	//   ....[24]....
        /*06c8*/ 	.word	0xffffffff


	//   ....[25]....
        /*06cc*/ 	.word	0xffffffff


	//   ....[26]....
        /*06d0*/ 	.word	0xffffffff


	//   ....[27]....
        /*06d4*/ 	.word	0xffffffff


	//   ....[28]....
        /*06d8*/ 	.word	0xffffffff


	//   ....[29]....
        /*06dc*/ 	.word	0xffffffff


	//   ....[30]....
        /*06e0*/ 	.word	0xffffffff


	//   ....[31]....
        /*06e4*/ 	.word	0xffffffff


	//----- nvinfo : EIATTR_COOP_GROUP_INSTR_OFFSETS
	.align		4
.L_238:
        /*06e8*/ 	.byte	0x04, 0x28
        /*06ea*/ 	.short	(.L_240 - .L_239)


	//   ....[0]....
.L_239:
        /*06ec*/ 	.word	0x00007980


	//   ....[1]....
        /*06f0*/ 	.word	0x00007990


	//   ....[2]....
        /*06f4*/ 	.word	0x000079d0


	//   ....[3]....
        /*06f8*/ 	.word	0x00007a00


	//   ....[4]....
        /*06fc*/ 	.word	0x00007e30


	//   ....[5]....
        /*0700*/ 	.word	0x00007e50


	//   ....[6]....
        /*0704*/ 	.word	0x00007f00


	//   ....[7]....
        /*0708*/ 	.word	0x00007f20


	//   ....[8]....
        /*070c*/ 	.word	0x000102e0


	//   ....[9]....
        /*0710*/ 	.word	0x000104c0


	//   ....[10]....
        /*0714*/ 	.word	0x00010520


	//   ....[11]....
        /*0718*/ 	.word	0x00010530


	//   ....[12]....
        /*071c*/ 	.word	0x00010a50


	//   ....[13]....
        /*0720*/ 	.word	0x00010a60


	//   ....[14]....
        /*0724*/ 	.word	0x00010a90


	//   ....[15]....
        /*0728*/ 	.word	0x00010aa0


	//   ....[16]....
        /*072c*/ 	.word	0x00017570


	//   ....[17]....
        /*0730*/ 	.word	0x000175a0


	//   ....[18]....
        /*0734*/ 	.word	0x000175b0


	//   ....[19]....
        /*0738*/ 	.word	0x000175c0


	//   ....[20]....
        /*073c*/ 	.word	0x00017610


	//   ....[21]....
        /*0740*/ 	.word	0x00017640


	//   ....[22]....
        /*0744*/ 	.word	0x00017650


	//   ....[23]....
        /*0748*/ 	.word	0x00017660


	//   ....[24]....
        /*074c*/ 	.word	0x0001a5e0


	//   ....[25]....
        /*0750*/ 	.word	0x0001a5f0


	//   ....[26]....
        /*0754*/ 	.word	0x0001a600


	//   ....[27]....
        /*0758*/ 	.word	0x0001a630


	//   ....[28]....
        /*075c*/ 	.word	0x0001a650


	//   ....[29]....
        /*0760*/ 	.word	0x0001a670


	//   ....[30]....
        /*0764*/ 	.word	0x0001a680


	//   ....[31]....
        /*0768*/ 	.word	0x0001a6c0


	//----- nvinfo : EIATTR_VRC_CTA_INIT_COUNT
	.align		4
.L_240:
        /*076c*/ 	.byte	0x02, 0x4a
	.zero		1
	.zero		1


	//----- nvinfo : EIATTR_EXIT_INSTR_OFFSETS
	.align		4
        /*0770*/ 	.byte	0x04, 0x1c
        /*0772*/ 	.short	(.L_242 - .L_241)


	//   ....[0]....
.L_241:
        /*0774*/ 	.word	0x000004b0


	//   ....[1]....
        /*0778*/ 	.word	0x000017b0


	//   ....[2]....
        /*077c*/ 	.word	0x00001840


	//   ....[3]....
        /*0780*/ 	.word	0x0001bf40


	//   ....[4]....
        /*0784*/ 	.word	0x0001c020


	//----- nvinfo : EIATTR_CRS_STACK_SIZE
	.align		4
.L_242:
        /*0788*/ 	.byte	0x04, 0x1e
        /*078a*/ 	.short	(.L_244 - .L_243)
.L_243:
        /*078c*/ 	.word	0x00000000


	//----- nvinfo : EIATTR_CBANK_PARAM_SIZE
	.align		4
.L_244:
        /*0790*/ 	.byte	0x03, 0x19
        /*0792*/ 	.short	0x01d0


	//----- nvinfo : EIATTR_PARAM_CBANK
	.align		4
        /*0794*/ 	.byte	0x04, 0x0a
        /*0796*/ 	.short	(.L_246 - .L_245)
	.align		4
.L_245:
        /*0798*/ 	.word	index@(.nv.constant0._ZN5flash16flash_fwd_kernelI23Flash_fwd_kernel_traitsILi64ELi128ELi128ELi4ELb0ELb0EN7cutlass10bfloat16_tE19Flash_kernel_traitsILi64ELi128ELi128ELi4ES3_EELb0ELb1ELb0ELb1ELb0ELb0ELb0ELb0EEEvNS_16Flash_fwd_paramsE)
        /*079c*/ 	.short	0x0380
        /*079e*/ 	.short	0x01d0


	//----- nvinfo : EIATTR_SW_WAR
	.align		4
.L_246:
        /*07a0*/ 	.byte	0x04, 0x36
        /*07a2*/ 	.short	(.L_248 - .L_247)
.L_247:
        /*07a4*/ 	.word	0x00000008
.L_248:


//--------------------- .nv.info._ZN5flash16flash_fwd_kernelI23Flash_fwd_kernel_traitsILi64ELi128ELi128ELi4ELb0ELb0EN7cutlass10bfloat16_tE19Flash_kernel_traitsILi64ELi128ELi128ELi4ES3_EELb0ELb1ELb0ELb1ELb0ELb0ELb1ELb0EEEvNS_16Flash_fwd_paramsE --------------------------
	.section	.nv.info._ZN5flash16flash_fwd_kernelI23Flash_fwd_kernel_traitsILi64ELi128ELi128ELi4ELb0ELb0EN7cutlass10bfloat16_tE19Flash_kernel_traitsILi64ELi128ELi128ELi4ES3_EELb0ELb1ELb0ELb1ELb0ELb0ELb1ELb0EEEvNS_16Flash_fwd_paramsE,"",@"SHT_CUDA_INFO"
	.sectionflags	@""
	.align	4


	//----- nvinfo : EIATTR_CUDA_API_VERSION
	.align		4
        /*0000*/ 	.byte	0x04, 0x37
        /*0002*/ 	.short	(.L_250 - .L_249)
.L_249:
        /*0004*/ 	.word	0x00000082


	//----- nvinfo : EIATTR_KPARAM_INFO
	.align		4
.L_250:
        /*0008*/ 	.byte	0x04, 0x17
        /*000a*/ 	.short	(.L_252 - .L_251)
.L_251:
        /*000c*/ 	.word	0x00000000
        /*0010*/ 	.short	0x0000
        /*0012*/ 	.short	0x0000
        /*0014*/ 	.byte	0x00, 0xf0, 0x41, 0x07


	//----- nvinfo : EIATTR_SPARSE_MMA_MASK
	.align		4
.L_252:
        /*0018*/ 	.byte	0x03, 0x50
        /*001a*/ 	.short	0x0000


	//----- nvinfo : EIATTR_MAXREG_COUNT
	.align		4
        /*001c*/ 	.byte	0x03, 0x1b
        /*001e*/ 	.short	0x00ff


	//----- nvinfo : EIATTR_NUM_BARRIERS
	.align		4
        /*0020*/ 	.byte	0x02, 0x4c
        /*0022*/ 	.byte	0x01
	.zero		1


	//----- nvinfo : EIATTR_ANNOTATIONS
	.align		4
        /*0024*/ 	.byte	0x04, 0x55
        /*0026*/ 	.short	(.L_254 - .L_253)


	//   ....[0]....
.L_253:
        /* <DEDUP_REMOVED lines=109> */


	//----- nvinfo : EIATTR_MERCURY_ISA_VERSION
	.align		4
.L_254:
        /*06e8*/ 	.byte	0x03, 0x5f
        /*06ea*/ 	.short	0x0101


	//----- nvinfo : EIATTR_COOP_GROUP_MASK_REGIDS
	.align		4
        /*06ec*/ 	.byte	0x04, 0x29
        /*06ee*/ 	.short	(.L_256 - .L_255)


	//   ....[0]....
.L_255:
        /*06f0*/ 	.word	0xffffffff


	//   ....[1]....
        /*06f4*/ 	.word	0xffffffff


	//   ....[2]....
        /*06f8*/ 	.word	0xffffffff


	//   ....[3]....
        /*06fc*/ 	.word	0xffffffff


	//   ....[4]....
        /*0700*/ 	.word	0xffffffff


	//   ....[5]....
        /*0704*/ 	.word	0xffffffff


	//   ....[6]....
        /*0708*/ 	.word	0xffffffff


	//   ....[7]....
        /*070c*/ 	.word	0xffffffff


	//   ....[8]....
        /*0710*/ 	.word	0xffffffff


	//   ....[9]....
        /*0714*/ 	.word	0xffffffff


	//   ....[10]....
        /*0718*/ 	.word	0xffffffff


	//   ....[11]....
        /*071c*/ 	.word	0xffffffff


	//   ....[12]....
        /*0720*/ 	.word	0xffffffff


	//   ....[13]....
        /*0724*/ 	.word	0xffffffff


	//   ....[14]....
        /*0728*/ 	.word	0xffffffff


	//   ....[15]....
        /*072c*/ 	.word	0xffffffff


	//   ....[16]....
        /*0730*/ 	.word	0xffffffff


	//   ....[17]....
        /*0734*/ 	.word	0xffffffff


	//   ....[18]....
        /*0738*/ 	.word	0xffffffff


	//   ....[19]....
        /*073c*/ 	.word	0xffffffff


	//   ....[20]....
        /*0740*/ 	.word	0xffffffff


	//   ....[21]....
        /*0744*/ 	.word	0xffffffff


	//   ....[22]....
        /*0748*/ 	.word	0xffffffff


	//   ....[23]....
        /*074c*/ 	.word	0xffffffff


	//   ....[24]....
        /*0750*/ 	.word	0xffffffff


	//   ....[25]....
        /*0754*/ 	.word	0xffffffff


	//   ....[26]....
        /*0758*/ 	.word	0xffffffff


	//   ....[27]....
        /*075c*/ 	.word	0xffffffff


	//   ....[28]....
        /*0760*/ 	.word	0xffffffff


	//   ....[29]....
        /*0764*/ 	.word	0xffffffff


	//   ....[30]....
        /*0768*/ 	.word	0xffffffff


	//   ....[31]....
        /*076c*/ 	.word	0xffffffff


	//----- nvinfo : EIATTR_COOP_GROUP_INSTR_OFFSETS
	.align		4
.L_256:
        /*0770*/ 	.byte	0x04, 0x28
        /*0772*/ 	.short	(.L_258 - .L_257)


	//   ....[0]....
.L_257:
        /*0774*/ 	.word	0x00008610


	//   ....[1]....
        /*0778*/ 	.word	0x00008620


	//   ....[2]....
        /*077c*/ 	.word	0x00008660


	//   ....[3]....
        /*0780*/ 	.word	0x00008690


	//   ....[4]....
        /*0784*/ 	.word	0x00008ac0


	//   ....[5]....
        /*0788*/ 	.word	0x00008af0


	//   ....[6]....
        /*078c*/ 	.word	0x00008b90


	//   ....[7]....
        /*0790*/ 	.word	0x00008bc0


	//   ....[8]....
        /*0794*/ 	.word	0x00011bf0


	//   ....[9]....
        /*0798*/ 	.word	0x00011c20


	//   ....[10]....
        /*079c*/ 	.word	0x00011c60


	//   ....[11]....
        /*07a0*/ 	.word	0x00011c70


	//   ....[12]....
        /*07a4*/ 	.word	0x00012060


	//   ....[13]....
        /*07a8*/ 	.word	0x00012080


	//   ....[14]....
        /*07ac*/ 	.word	0x000121c0


	//   ....[15]....
        /*07b0*/ 	.word	0x00012210


	//   ....[16]....
        /*07b4*/ 	.word	0x00019620


	//   ....[17]....
        /*07b8*/ 	.word	0x00019660


	//   ....[18]....
        /*07bc*/ 	.word	0x000196a0


	//   ....[19]....
        /*07c0*/ 	.word	0x000196c0


	//   ....[20]....
        /*07c4*/ 	.word	0x00019700


	//   ....[21]....
        /*07c8*/ 	.word	0x00019720


	//   ....[22]....
        /*07cc*/ 	.word	0x00019730


	//   ....[23]....
        /*07d0*/ 	.word	0x00019750


	//   ....[24]....
        /*07d4*/ 	.word	0x0001d3b0


	//   ....[25]....
        /*07d8*/ 	.word	0x0001d3c0


	//   ....[26]....
        /*07dc*/ 	.word	0x0001d3d0


	//   ....[27]....
        /*07e0*/ 	.word	0x0001d400


	//   ....[28]....
        /*07e4*/ 	.word	0x0001d420


	//   ....[29]....
        /*07e8*/ 	.word	0x0001d440


	//   ....[30]....
        /*07ec*/ 	.word	0x0001d450


	//   ....[31]....
        /*07f0*/ 	.word	0x0001d490


	//----- nvinfo : EIATTR_VRC_CTA_INIT_COUNT
	.align		4
.L_258:
        /*07f4*/ 	.byte	0x02, 0x4a
	.zero		1
	.zero		1


	//----- nvinfo : EIATTR_EXIT_INSTR_OFFSETS
	.align		4
        /*07f8*/ 	.byte	0x04, 0x1c
        /*07fa*/ 	.short	(.L_260 - .L_259)


	//   ....[0]....
.L_259:
        /*07fc*/ 	.word	0x000004b0


	//   ....[1]....
        /*0800*/ 	.word	0x000017b0


	//   ....[2]....
        /*0804*/ 	.word	0x00001840


	//   ....[3]....
        /*0808*/ 	.word	0x0001ed10


	//   ....[4]....
        /*080c*/ 	.word	0x0001edf0


	//----- nvinfo : EIATTR_CRS_STACK_SIZE
	.align		4
.L_260:
        /*0810*/ 	.byte	0x04, 0x1e
        /*0812*/ 	.short	(.L_262 - .L_261)
.L_261:
        /*0814*/ 	.word	0x00000000


	//----- nvinfo : EIATTR_CBANK_PARAM_SIZE
	.align		4
.L_262:
        /*0818*/ 	.byte	0x03, 0x19
        /*081a*/ 	.short	0x01d0


	//----- nvinfo : EIATTR_PARAM_CBANK
	.align		4
        /*081c*/ 	.byte	0x04, 0x0a
        /*081e*/ 	.short	(.L_264 - .L_263)
	.align		4
.L_263:
        /*0820*/ 	.word	index@(.nv.constant0._ZN5flash16flash_fwd_kernelI23Flash_fwd_kernel_traitsILi64ELi128ELi128ELi4ELb0ELb0EN7cutlass10bfloat16_tE19Flash_kernel_traitsILi64ELi128ELi128ELi4ES3_EELb0ELb1ELb0ELb1ELb0ELb0ELb1ELb0EEEvNS_16Flash_fwd_paramsE)
        /*0824*/ 	.short	0x0380
        /*0826*/ 	.short	0x01d0


	//----- nvinfo : EIATTR_SW_WAR
	.align		4
.L_264:
        /*0828*/ 	.byte	0x04, 0x36
        /*082a*/ 	.short	(.L_266 - .L_265)
.L_265:
        /*082c*/ 	.word	0x00000008
.L_266:


//--------------------- .nv.info._ZN5flash16flash_fwd_kernelI23Flash_fwd_kernel_traitsILi64ELi128ELi64ELi4ELb0ELb0EN7cutlass10bfloat16_tE19Flash_kernel_traitsILi64ELi128ELi64ELi4ES3_EELb1ELb1ELb0ELb0ELb0ELb0ELb0ELb0EEEvNS_16Flash_fwd_paramsE --------------------------
	.section	.nv.info._ZN5flash16flash_fwd_kernelI23Flash_fwd_kernel_traitsILi64ELi128ELi64ELi4ELb0ELb0EN7cutlass10bfloat16_tE19Flash_kernel_traitsILi64ELi128ELi64ELi4ES3_EELb1ELb1ELb0ELb0ELb0ELb0ELb0ELb0EEEvNS_16Flash_fwd_paramsE,"",@"SHT_CUDA_INFO"
	.sectionflags	@""
	.align	4


	//----- nvinfo : EIATTR_CUDA_API_VERSION
	.align		4
        /*0000*/ 	.byte	0x04, 0x37
        /*0002*/ 	.short	(.L_268 - .L_267)
.L_267:
        /*0004*/ 	.word	0x00000082


	//----- nvinfo : EIATTR_KPARAM_INFO
	.align		4
.L_268:
        /*0008*/ 	.byte	0x04, 0x17
        /*000a*/ 	.short	(.L_270 - .L_269)
.L_269:
        /*000c*/ 	.word	0x00000000
        /*0010*/ 	.short	0x0000
        /*0012*/ 	.short	0x0000
        /*0014*/ 	.byte	0x00, 0xf0, 0x41, 0x07


	//----- nvinfo : EIATTR_SPARSE_MMA_MASK
	.align		4
.L_270:
        /*0018*/ 	.byte	0x03, 0x50
        /*001a*/ 	.short	0x0000


	//----- nvinfo : EIATTR_MAXREG_COUNT
	.align		4
        /*001c*/ 	.byte	0x03, 0x1b
        /*001e*/ 	.short	0x00ff


	//----- nvinfo : EIATTR_NUM_BARRIERS
	.align		4
        /*0020*/ 	.byte	0x02, 0x4c
        /*0022*/ 	.byte	0x01
	.zero		1


	//----- nvinfo : EIATTR_MERCURY_ISA_VERSION
	.align		4
        /*0024*/ 	.byte	0x03, 0x5f
        /*0026*/ 	.short	0x0101


	//----- nvinfo : EIATTR_COOP_GROUP_MASK_REGIDS
	.align		4
        /*0028*/ 	.byte	0x04, 0x29
        /*002a*/ 	.short	(.L_272 - .L_271)


	//   ....[0]....
.L_271:
        /*002c*/ 	.word	0xffffffff


	//   ....[1]....
        /*0030*/ 	.word	0xffffffff


	//   ....[2]....
        /*0034*/ 	.word	0xffffffff


	//   ....[3]....
        /*0038*/ 	.word	0xffffffff


	//   ....[4]....
        /*003c*/ 	.word	0xffffffff


	//   ....[5]....
        /*0040*/ 	.word	0xffffffff


	//   ....[6]....
        /*0044*/ 	.word	0xffffffff


	//   ....[7]....
        /*0048*/ 	.word	0xffffffff


	//   ....[8]....
        /*004c*/ 	.word	0xffffffff


	//   ....[9]....
        /*0050*/ 	.word	0xffffffff


	//   ....[10]....
        /*0054*/ 	.word	0xffffffff


	//   ....[11]....
        /*0058*/ 	.word	0xffffffff


	//   ....[12]....
        /*005c*/ 	.word	0xffffffff


	//   ....[13]....
        /*0060*/ 	.word	0xffffffff


	//   ....[14]....
        /*0064*/ 	.word	0xffffffff


	//   ....[15]....
        /*0068*/ 	.word	0xffffffff


	//   ....[16]....
        /*006c*/ 	.word	0xffffffff


	//   ....[17]....
        /*0070*/ 	.word	0xffffffff


	//   ....[18]....
        /*0074*/ 	.word	0xffffffff


	//   ....[19]....
        /*0078*/ 	.word	0xffffffff


	//   ....[20]....
        /*007c*/ 	.word	0xffffffff


	//   ....[21]....
        /*0080*/ 	.word	0xffffffff


	//   ....[22]....
        /*0084*/ 	.word	0xffffffff


	//   ....[23]....
        /*0088*/ 	.word	0xffffffff


	//   ....[24]....
        /*008c*/ 	.word	0xffffffff


	//   ....[25]....
        /*0090*/ 	.word	0xffffffff


	//   ....[26]....
        /*0094*/ 	.word	0xffffffff


	//   ....[27]....
        /*0098*/ 	.word	0xffffffff


	//   ....[28]....
        /*009c*/ 	.word	0xffffffff


	//   ....[29]....
        /*00a0*/ 	.word	0xffffffff


	//   ....[30]....
        /*00a4*/ 	.word	0xffffffff


	//   ....[31]....
        /*00a8*/ 	.word	0xffffffff


	//   ....[32]....
        /*00ac*/ 	.word	0xffffffff


	//   ....[33]....
        /*00b0*/ 	.word	0xffffffff


	//   ....[34]....
        /*00b4*/ 	.word	0xffffffff


	//   ....[35]....
        /*00b8*/ 	.word	0xffffffff


	//   ....[36]....
        /*00bc*/ 	.word	0xffffffff


	//   ....[37]....
        /*00c0*/ 	.word	0xffffffff


	//   ....[38]....
        /*00c4*/ 	.word	0xffffffff


	//   ....[39]....
        /*00c8*/ 	.word	0xffffffff


	//----- nvinfo : EIATTR_COOP_GROUP_INSTR_OFFSETS
	.align		4
.L_272:
        /*00cc*/ 	.byte	0x04, 0x28
        /*00ce*/ 	.short	(.L_274 - .L_273)


	//   ....[0]....
.L_273:
        /*00d0*/ 	.word	0x00004d80


	//   ....[1]....
        /*00d4*/ 	.word	0x00004df0


	//   ....[2]....
        /*00d8*/ 	.word	0x00004e20


	//   ....[3]....
        /*00dc*/ 	.word	0x00004f50


	//   ....[4]....
        /*00e0*/ 	.word	0x00005010


	//   ....[5]....
        /*00e4*/ 	.word	0x00005050


	//   ....[6]....
        /*00e8*/ 	.word	0x00005090


	//   ....[7]....
        /*00ec*/ 	.word	0x00005250


	//   ....[8]....
        /*00f0*/ 	.word	0x00008ba0


	//   ....[9]....
        /*00f4*/ 	.word	0x00008cf0


	//   ....[10]....
        /*00f8*/ 	.word	0x00008d20


	//   ....[11]....
        /*00fc*/ 	.word	0x00008d80


	//   ....[12]....
        /*0100*/ 	.word	0x00008dc0


	//   ....[13]....
        /*0104*/ 	.word	0x00008e70


	//   ....[14]....
        /*0108*/ 	.word	0x00008ec0


	//   ....[15]....
        /*010c*/ 	.word	0x00008f00


	//   ....[16]....
        /*0110*/ 	.word	0x0000ced0


	//   ....[17]....
        /*0114*/ 	.word	0x0000cf40


	//   ....[18]....
        /*0118*/ 	.word	0x0000cf70


	//   ....[19]....
        /*011c*/ 	.word	0x0000cf80


	//   ....[20]....
        /*0120*/ 	.word	0x0000cfd0


	//   ....[21]....
        /*0124*/ 	.word	0x0000d060


	//   ....[22]....
        /*0128*/ 	.word	0x0000d0d0


	//   ....[23]....
        /*012c*/ 	.word	0x0000d100


	//   ....[24]....
        /*0130*/ 	.word	0x00010a90


	//   ....[25]....
        /*0134*/ 	.word	0x00010ad0


	//   ....[26]....
        /*0138*/ 	.word	0x00010be0


	//   ....[27]....
        /*013c*/ 	.word	0x00010c20


	//   ....[28]....
        /*0140*/ 	.word	0x00010c90


	//   ....[29]....
        /*0144*/ 	.word	0x00010d10


	//   ....[30]....
        /*0148*/ 	.word	0x00010de0


	//   ....[31]....
        /*014c*/ 	.word	0x00010e10


	//   ....[32]....
        /*0150*/ 	.word	0x00013540


	//   ....[33]....
        /*0154*/ 	.word	0x00013580


	//   ....[34]....
        /*0158*/ 	.word	0x000135c0


	//   ....[35]....
        /*015c*/ 	.word	0x00013600


	//   ....[36]....
        /*0160*/ 	.word	0x00013670


	//   ....[37]....
        /*0164*/ 	.word	0x000136a0


	//   ....[38]....
        /*0168*/ 	.word	0x000136d0


	//   ....[39]....
        /*016c*/ 	.word	0x00013700


	//----- nvinfo : EIATTR_VRC_CTA_INIT_COUNT
	.align		4
.L_274:
        /*0170*/ 	.byte	0x02, 0x4a
	.zero		1
	.zero		1


	//----- nvinfo : EIATTR_EXIT_INSTR_OFFSETS
	.align		4
        /*0174*/ 	.byte	0x04, 0x1c
        /*0176*/ 	.short	(.L_276 - .L_275)


	//   ....[0]....
.L_275:
        /*0178*/ 	.word	0x00000560


	//   ....[1]....
        /*017c*/ 	.word	0x00001850


	//   ....[2]....
        /*0180*/ 	.word	0x000018e0


	//   ....[3]....
        /*0184*/ 	.word	0x00015050


	//   ....[4]....
        /*0188*/ 	.word	0x00015130


	//----- nvinfo : EIATTR_CRS_STACK_SIZE
	.align		4
.L_276:
        /*018c*/ 	.byte	0x04, 0x1e
        /*018e*/ 	.short	(.L_278 - .L_277)
.L_277:
        /*0190*/ 	.word	0x00000000


	//----- nvinfo : EIATTR_CBANK_PARAM_SIZE
	.align		4
.L_278:
        /*0194*/ 	.byte	0x03, 0x19
        /*0196*/ 	.short	0x01d0


	//----- nvinfo : EIATTR_PARAM_CBANK
	.align		4
        /*0198*/ 	.byte	0x04, 0x0a
        /*019a*/ 	.short	(.L_280 - .L_279)
	.align		4
.L_279:
        /*019c*/ 	.word	index@(.nv.constant0._ZN5flash16flash_fwd_kernelI23Flash_fwd_kernel_traitsILi64ELi128ELi64ELi4ELb0ELb0EN7cutlass10bfloat16_tE19Flash_kernel_traitsILi64ELi128ELi64ELi4ES3_EELb1ELb1ELb0ELb0ELb0ELb0ELb0ELb0EEEvNS_16Flash_fwd_paramsE)
        /*01a0*/ 	.short	0x0380
        /*01a2*/ 	.short	0x01d0


	//----- nvinfo : EIATTR_SW_WAR
	.align		4
.L_280:
        /*01a4*/ 	.byte	0x04, 0x36
        /*01a6*/ 	.short	(.L_282 - .L_281)
.L_281:
        /*01a8*/ 	.word	0x00000008
.L_282:


//--------------------- .nv.info._ZN5flash16flash_fwd_kernelI23Flash_fwd_kernel_traitsILi64ELi128ELi64ELi4ELb0ELb0EN7cutlass10bfloat16_tE19Flash_kernel_traitsILi64ELi128ELi64ELi4ES3_EELb1ELb1ELb0ELb0ELb1ELb1ELb0ELb0EEEvNS_16Flash_fwd_paramsE --------------------------
	.section	.nv.info._ZN5flash16flash_fwd_kernelI23Flash_fwd_kernel_traitsILi64ELi128ELi64ELi4ELb0ELb0EN7cutlass10bfloat16_tE19Flash_kernel_traitsILi64ELi128ELi64ELi4ES3_EELb1ELb1ELb0ELb0ELb1ELb1ELb0ELb0EEEvNS_16Flash_fwd_paramsE,"",@"SHT_CUDA_INFO"
	.sectionflags	@""
	.align	4


	//----- nvinfo : EIATTR_CUDA_API_VERSION
	.align		4
        /*0000*/ 	.byte	0x04, 0x37
        /*0002*/ 	.short	(.L_284 - .L_283)
.L_283:
        /*0004*/ 	.word	0x00000082


	//----- nvinfo : EIATTR_KPARAM_INFO
	.align		4
.L_284:
        /*0008*/ 	.byte	0x04, 0x17
        /*000a*/ 	.short	(.L_286 - .L_285)
.L_285:
        /*000c*/ 	.word	0x00000000
        /*0010*/ 	.short	0x0000
        /*0012*/ 	.short	0x0000
        /*0014*/ 	.byte	0x00, 0xf0, 0x41, 0x07


	//----- nvinfo : EIATTR_SPARSE_MMA_MASK
	.align		4
.L_286:
        /*0018*/ 	.byte	0x03, 0x50
        /*001a*/ 	.short	0x0000


	//----- nvinfo : EIATTR_MAXREG_COUNT
	.align		4
        /*001c*/ 	.byte	0x03, 0x1b
        /*001e*/ 	.short	0x00ff


	//----- nvinfo : EIATTR_NUM_BARRIERS
	.align		4
        /*0020*/ 	.byte	0x02, 0x4c
        /*0022*/ 	.byte	0x01
	.zero		1


	//----- nvinfo : EIATTR_MERCURY_ISA_VERSION
	.align		4
        /*0024*/ 	.byte	0x03, 0x5f
        /*0026*/ 	.short	0x0101


	//----- nvinfo : EIATTR_COOP_GROUP_MASK_REGIDS
	.align		4
        /*0028*/ 	.byte	0x04, 0x29
        /*002a*/ 	.short	(.L_288 - .L_287)


	//   ....[0]....
.L_287:
        /*002c*/ 	.word	0xffffffff


	//   ....[1]....
        /*0030*/ 	.word	0xffffffff


	//   ....[2]....
        /*0034*/ 	.word	0xffffffff


	//   ....[3]....
        /*0038*/ 	.word	0xffffffff


	//   ....[4]....
        /*003c*/ 	.word	0xffffffff


	//   ....[5]....
        /*0040*/ 	.word	0xffffffff


	//   ....[6]....
        /*0044*/ 	.word	0xffffffff


	//   ....[7]....
        /*0048*/ 	.word	0xffffffff


	//   ....[8]....
        /*004c*/ 	.word	0xffffffff


	//   ....[9]....
        /*0050*/ 	.word	0xffffffff


	//   ....[10]....
        /*0054*/ 	.word	0xffffffff


	//   ....[11]....
        /*0058*/ 	.word	0xffffffff


	//   ....[12]....
        /*005c*/ 	.word	0xffffffff


	//   ....[13]....
        /*0060*/ 	.word	0xffffffff


	//   ....[14]....
        /*0064*/ 	.word	0xffffffff


	//   ....[15]....
        /*0068*/ 	.word	0xffffffff


	//   ....[16]....
        /*006c*/ 	.word	0xffffffff


	//   ....[17]....
        /*0070*/ 	.word	0xffffffff


	//   ....[18]....
        /*0074*/ 	.word	0xffffffff


	//   ....[19]....
        /*0078*/ 	.word	0xffffffff


	//   ....[20]....
        /*007c*/ 	.word	0xffffffff


	//   ....[21]....
        /*0080*/ 	.word	0xffffffff


	//   ....[22]....
        /*0084*/ 	.word	0xffffffff


	//   ....[23]....
        /*0088*/ 	.word	0xffffffff


	//   ....[24]....
        /*008c*/ 	.word	0xffffffff


	//   ....[25]....
        /*0090*/ 	.word	0xffffffff


	//   ....[26]....
        /*0094*/ 	.word	0xffffffff


	//   ....[27]....
        /*0098*/ 	.word	0xffffffff


	//   ....[28]....
        /*009c*/ 	.word	0xffffffff


	//   ....[29]....
        /*00a0*/ 	.word	0xffffffff


	//   ....[30]....
        /*00a4*/ 	.word	0xffffffff


	//   ....[31]....
        /*00a8*/ 	.word	0xffffffff


	//----- nvinfo : EIATTR_COOP_GROUP_INSTR_OFFSETS
	.align		4
.L_288:
        /*00ac*/ 	.byte	0x04, 0x28
        /*00ae*/ 	.short	(.L_290 - .L_289)


	//   ....[0]....
.L_289:
        /*00b0*/ 	.word	0x00003490


	//   ....[1]....
        /*00b4*/ 	.word	0x000034e0


	//   ....[2]....
        /*00b8*/ 	.word	0x00003580


	//   ....[3]....
        /*00bc*/ 	.word	0x000035b0


	//   ....[4]....
        /*00c0*/ 	.word	0x00003600


	//   ....[5]....
        /*00c4*/ 	.word	0x000036c0


	//   ....[6]....
        /*00c8*/ 	.word	0x00003750


	//   ....[7]....
        /*00cc*/ 	.word	0x000038d0


	//   ....[8]....
        /*00d0*/ 	.word	0x00007040


	//   ....[9]....
        /*00d4*/ 	.word	0x00007090


	//   ....[10]....
        /*00d8*/ 	.word	0x000070d0


	//   ....[11]....
        /*00dc*/ 	.word	0x00007110


	//   ....[12]....
        /*00e0*/ 	.word	0x00007190


	//   ....[13]....
        /*00e4*/ 	.word	0x00007210


	//   ....[14]....
        /*00e8*/ 	.word	0x00007270


	//   ....[15]....
        /*00ec*/ 	.word	0x000072a0


	//   ....[16]....
        /*00f0*/ 	.word	0x0000a7e0


	//   ....[17]....
        /*00f4*/ 	.word	0x0000a860


	//   ....[18]....
        /*00f8*/ 	.word	0x0000a920


	//   ....[19]....
        /*00fc*/ 	.word	0x0000a960


	//   ....[20]....
        /*0100*/ 	.word	0x0000a9d0


	//   ....[21]....
        /*0104*/ 	.word	0x0000aa10


	//   ....[22]....
        /*0108*/ 	.word	0x0000aaa0


	//   ....[23]....
        /*010c*/ 	.word	0x0000aad0


	//   ....[24]....
        /*0110*/ 	.word	0x0000d260


	//   ....[25]....
        /*0114*/ 	.word	0x0000d2a0


	//   ....[26]....
        /*0118*/ 	.word	0x0000d2d0


	//   ....[27]....
        /*011c*/ 	.word	0x0000d2f0


	//   ....[28]....
        /*0120*/ 	.word	0x0000d330


	//   ....[29]....
        /*0124*/ 	.word	0x0000d350


	//   ....[30]....
        /*0128*/ 	.word	0x0000d370


	//   ....[31]....
        /*012c*/ 	.word	0x0000d380


	//----- nvinfo : EIATTR_VRC_CTA_INIT_COUNT
	.align		4
.L_290:
        /*0130*/ 	.byte	0x02, 0x4a
	.zero		1
	.zero		1


	//----- nvinfo : EIATTR_EXIT_INSTR_OFFSETS
	.align		4
        /*0134*/ 	.byte	0x04, 0x1c
        /*0136*/ 	.short	(.L_292 - .L_291)


	//   ....[0]....
.L_291:
        /*0138*/ 	.word	0x00000380


	//   ....[1]....
        /*013c*/ 	.word	0x00000fb0


	//   ....[2]....
        /*0140*/ 	.word	0x00001040


	//   ....[3]....
        /*0144*/ 	.word	0x0000e740


	//----- nvinfo : EIATTR_CRS_STACK_SIZE
	.align		4
.L_292:
        /*0148*/ 	.byte	0x04, 0x1e
        /*014a*/ 	.short	(.L_294 - .L_293)
.L_293:
        /*014c*/ 	.word	0x00000000


	//----- nvinfo : EIATTR_CBANK_PARAM_SIZE
	.align		4
.L_294:
        /*0150*/ 	.byte	0x03, 0x19
        /*0152*/ 	.short	0x01d0


	//----- nvinfo : EIATTR_PARAM_CBANK
	.align		4
        /*0154*/ 	.byte	0x04, 0x0a
        /*0156*/ 	.short	(.L_296 - .L_295)
	.align		4
.L_295:
        /*0158*/ 	.word	index@(.nv.constant0._ZN5flash16flash_fwd_kernelI23Flash_fwd_kernel_traitsILi64ELi128ELi64ELi4ELb0ELb0EN7cutlass10bfloat16_tE19Flash_kernel_traitsILi64ELi128ELi64ELi4ES3_EELb1ELb1ELb0ELb0ELb1ELb1ELb0ELb0EEEvNS_16Flash_fwd_paramsE)
        /*015c*/ 	.short	0x0380
        /*015e*/ 	.short	0x01d0


	//----- nvinfo : EIATTR_SW_WAR
	.align		4
.L_296:
        /*0160*/ 	.byte	0x04, 0x36
        /*0162*/ 	.short	(.L_298 - .L_297)
.L_297:
        /*0164*/ 	.word	0x00000008
.L_298:


//--------------------- .nv.info._ZN5flash16flash_fwd_kernelI23Flash_fwd_kernel_traitsILi64ELi128ELi64ELi4ELb0ELb0EN7cutlass10bfloat16_tE19Flash_kernel_traitsILi64ELi128ELi64ELi4ES3_EELb0ELb1ELb0ELb0ELb1ELb1ELb1ELb0EEEvNS_16Flash_fwd_paramsE --------------------------
	.section	.nv.info._ZN5flash16flash_fwd_kernelI23Flash_fwd_kernel_traitsILi64ELi128ELi64ELi4ELb0ELb0EN7cutlass10bfloat16_tE19Flash_kernel_traitsILi64ELi128ELi64ELi4ES3_EELb0ELb1ELb0ELb0ELb1ELb1ELb1ELb0EEEvNS_16Flash_fwd_paramsE,"",@"SHT_CUDA_INFO"
	.sectionflags	@""
	.align	4


	//----- nvinfo : EIATTR_CUDA_API_VERSION
	.align		4
        /*0000*/ 	.byte	0x04, 0x37
        /*0002*/ 	.short	(.L_300 - .L_299)
.L_299:
        /*0004*/ 	.word	0x00000082


	//----- nvinfo : EIATTR_KPARAM_INFO
	.align		4
.L_300:
        /*0008*/ 	.byte	0x04, 0x17
        /*000a*/ 	.short	(.L_302 - .L_301)
.L_301:
        /*000c*/ 	.word	0x00000000
        /*0010*/ 	.short	0x0000
        /*0012*/ 	.short	0x0000
        /*0014*/ 	.byte	0x00, 0xf0, 0x41, 0x07


	//----- nvinfo : EIATTR_SPARSE_MMA_MASK
	.align		4
.L_302:
        /*0018*/ 	.byte	0x03, 0x50
        /*001a*/ 	.short	0x0000


	//----- nvinfo : EIATTR_MAXREG_COUNT
	.align		4
        /*001c*/ 	.byte	0x03, 0x1b
        /*001e*/ 	.short	0x00ff


	//----- nvinfo : EIATTR_NUM_BARRIERS
	.align		4
        /*0020*/ 	.byte	0x02, 0x4c
        /*0022*/ 	.byte	0x01
	.zero		1


	//----- nvinfo : EIATTR_MERCURY_ISA_VERSION
	.align		4
        /*0024*/ 	.byte	0x03, 0x5f
        /*0026*/ 	.short	0x0101


	//----- nvinfo : EIATTR_COOP_GROUP_MASK_REGIDS
	.align		4
        /*0028*/ 	.byte	0x04, 0x29
        /*002a*/ 	.short	(.L_304 - .L_303)


	//   ....[0]....
.L_303:
        /*002c*/ 	.word	0xffffffff


	//   ....[1]....
        /*0030*/ 	.word	0xffffffff


	//   ....[2]....
        /*0034*/ 	.word	0xffffffff


	//   ....[3]....
        /*0038*/ 	.word	0xffffffff


	//   ....[4]....
        /*003c*/ 	.word	0xffffffff


	//   ....[5]....
        /*0040*/ 	.word	0xffffffff


	//   ....[6]....
        /*0044*/ 	.word	0xffffffff


	//   ....[7]....
        /*0048*/ 	.word	0xffffffff


	//   ....[8]....
        /*004c*/ 	.word	0xffffffff


	//   ....[9]....
        /*0050*/ 	.word	0xffffffff


	//   ....[10]....
        /*0054*/ 	.word	0xffffffff


	//   ....[11]....
        /*0058*/ 	.word	0xffffffff


	//   ....[12]....
        /*005c*/ 	.word	0xffffffff


	//   ....[13]....
        /*0060*/ 	.word	0xffffffff


	//   ....[14]....
        /*0064*/ 	.word	0xffffffff


	//   ....[15]....
        /*0068*/ 	.word	0xffffffff


	//   ....[16]....
        /*006c*/ 	.word	0xffffffff


	//   ....[17]....
        /*0070*/ 	.word	0xffffffff


	//   ....[18]....
        /*0074*/ 	.word	0xffffffff


	//   ....[19]....
        /*0078*/ 	.word	0xffffffff


	//   ....[20]....
        /*007c*/ 	.word	0xffffffff


	//   ....[21]....
        /*0080*/ 	.word	0xffffffff


	//   ....[22]....
        /*0084*/ 	.word	0xffffffff


	//   ....[23]....
        /*0088*/ 	.word	0xffffffff


	//   ....[24]....
        /*008c*/ 	.word	0xffffffff


	//   ....[25]....
        /*0090*/ 	.word	0xffffffff


	//   ....[26]....
        /*0094*/ 	.word	0xffffffff


	//   ....[27]....
        /*0098*/ 	.word	0xffffffff


	//   ....[28]....
        /*009c*/ 	.word	0xffffffff


	//   ....[29]....
        /*00a0*/ 	.word	0xffffffff


	//   ....[30]....
        /*00a4*/ 	.word	0xffffffff


	//   ....[31]....
        /*00a8*/ 	.word	0xffffffff


	//----- nvinfo : EIATTR_COOP_GROUP_INSTR_OFFSETS
	.align		4
.L_304:
        /*00ac*/ 	.byte	0x04, 0x28
        /*00ae*/ 	.short	(.L_306 - .L_305)


	//   ....[0]....
.L_305:
        /*00b0*/ 	.word	0x000036f0


	//   ....[1]....
        /*00b4*/ 	.word	0x00003720


	//   ....[2]....
        /*00b8*/ 	.word	0x00003830


	//   ....[3]....
        /*00bc*/ 	.word	0x00003870


	//   ....[4]....
        /*00c0*/ 	.word	0x00003890


	//   ....[5]....
        /*00c4*/ 	.word	0x000038b0


	//   ....[6]....
        /*00c8*/ 	.word	0x00003940


	//   ....[7]....
        /*00cc*/ 	.word	0x00003990


	//   ....[8]....
        /*00d0*/ 	.word	0x000067e0


	//   ....[9]....
        /*00d4*/ 	.word	0x00006810


	//   ....[10]....
        /*00d8*/ 	.word	0x000068c0


	//   ....[11]....
        /*00dc*/ 	.word	0x000069c0


	//   ....[12]....
        /*00e0*/ 	.word	0x000069e0


	//   ....[13]....
        /*00e4*/ 	.word	0x000069f0


	//   ....[14]....
        /*00e8*/ 	.word	0x00006a00


	//   ....[15]....
        /*00ec*/ 	.word	0x00006a70


	//   ....[16]....
        /*00f0*/ 	.word	0x00009760


	//   ....[17]....
        /*00f4*/ 	.word	0x00009770


	//   ....[18]....
        /*00f8*/ 	.word	0x00009780


	//   ....[19]....
        /*00fc*/ 	.word	0x00009790


	//   ....[20]....
        /*0100*/ 	.word	0x000097f0


	//   ....[21]....
        /*0104*/ 	.word	0x00009810


	//   ....[22]....
        /*0108*/ 	.word	0x00009820


	//   ....[23]....
        /*010c*/ 	.word	0x00009830


	//   ....[24]....
        /*0110*/ 	.word	0x0000b160


	//   ....[25]....
        /*0114*/ 	.word	0x0000b190


	//   ....[26]....
        /*0118*/ 	.word	0x0000b1a0


	//   ....[27]....
        /*011c*/ 	.word	0x0000b1c0


	//   ....[28]....
        /*0120*/ 	.word	0x0000b230


	//   ....[29]....
        /*0124*/ 	.word	0x0000b250


	//   ....[30]....
        /*0128*/ 	.word	0x0000b270


	//   ....[31]....
        /*012c*/ 	.word	0x0000b280


	//----- nvinfo : EIATTR_VRC_CTA_INIT_COUNT
	.align		4
.L_306:
        /*0130*/ 	.byte	0x02, 0x4a
	.zero		1
	.zero		1


	//----- nvinfo : EIATTR_EXIT_INSTR_OFFSETS
	.align		4
        /*0134*/ 	.byte	0x04, 0x1c
        /*0136*/ 	.short	(.L_308 - .L_307)


	//   ....[0]....
.L_307:
        /*0138*/ 	.word	0x00000170


	//   ....[1]....
        /*013c*/ 	.word	0x00000dd0


	//   ....[2]....
        /*0140*/ 	.word	0x00000e60


	//   ....[3]....
        /*0144*/ 	.word	0x0000c620


	//----- nvinfo : EIATTR_CRS_STACK_SIZE
	.align		4
.L_308:
        /*0148*/ 	.byte	0x04, 0x1e
        /*014a*/ 	.short	(.L_310 - .L_309)
.L_309:
        /*014c*/ 	.word	0x00000000


	//----- nvinfo : EIATTR_CBANK_PARAM_SIZE
	.align		4
.L_310:
        /*0150*/ 	.byte	0x03, 0x19
        /*0152*/ 	.short	0x01d0


	//----- nvinfo : EIATTR_PARAM_CBANK
	.align		4
        /*0154*/ 	.byte	0x04, 0x0a
        /*0156*/ 	.short	(.L_312 - .L_311)
	.align		4
.L_311:
        /*0158*/ 	.word	index@(.nv.constant0._ZN5flash16flash_fwd_kernelI23Flash_fwd_kernel_traitsILi64ELi128ELi64ELi4ELb0ELb0EN7cutlass10bfloat16_tE19Flash_kernel_traitsILi64ELi128ELi64ELi4ES3_EELb0ELb1ELb0ELb0ELb1ELb1ELb1ELb0EEEvNS_16Flash_fwd_paramsE)
        /*015c*/ 	.short	0x0380
        /*015e*/ 	.short	0x01d0


	//----- nvinfo : EIATTR_SW_WAR
	.align		4
.L_312:
        /*0160*/ 	.byte	0x04, 0x36
        /*0162*/ 	.short	(.L_314 - .L_313)
.L_313:
        /*0164*/ 	.word	0x00000008
.L_314:


//--------------------- .nv.info._ZN5flash16flash_fwd_kernelI23Flash_fwd_kernel_traitsILi64ELi128ELi64ELi4ELb0ELb0EN7cutlass10bfloat16_tE19Flash_kernel_traitsILi64ELi128ELi64ELi4ES3_EELb1ELb1ELb0ELb0ELb0ELb1ELb0ELb0EEEvNS_16Flash_fwd_paramsE --------------------------
	.section	.nv.info._ZN5flash16flash_fwd_kernelI23Flash_fwd_kernel_traitsILi64ELi128ELi64ELi4ELb0ELb0EN7cutlass10bfloat16_tE19Flash_kernel_traitsILi64ELi128ELi64ELi4ES3_EELb1ELb1ELb0ELb0ELb0ELb1ELb0ELb0EEEvNS_16Flash_fwd_paramsE,"",@"SHT_CUDA_INFO"
	.sectionflags	@""
	.align	4


	//----- nvinfo : EIATTR_CUDA_API_VERSION
	.align		4
        /*0000*/ 	.byte	0x04, 0x37
        /*0002*/ 	.short	(.L_316 - .L_315)
.L_315:
        /*0004*/ 	.word	0x00000082


	//----- nvinfo : EIATTR_KPARAM_INFO
	.align		4
.L_316:
        /*0008*/ 	.byte	0x04, 0x17
        /*000a*/ 	.short	(.L_318 - .L_317)
.L_317:
        /*000c*/ 	.word	0x00000000
        /*0010*/ 	.short	0x0000
        /*0012*/ 	.short	0x0000
        /*0014*/ 	.byte	0x00, 0xf0, 0x41, 0x07


	//----- nvinfo : EIATTR_SPARSE_MMA_MASK
	.align		4
.L_318:
        /*0018*/ 	.byte	0x03, 0x50
        /*001a*/ 	.short	0x0000


	//----- nvinfo : EIATTR_MAXREG_COUNT
	.align		4
        /*001c*/ 	.byte	0x03, 0x1b
        /*001e*/ 	.short	0x00ff


	//----- nvinfo : EIATTR_NUM_BARRIERS
	.align		4
        /*0020*/ 	.byte	0x02, 0x4c
        /*0022*/ 	.byte	0x01
	.zero		1


	//----- nvinfo : EIATTR_MERCURY_ISA_VERSION
	.align		4
        /*0024*/ 	.byte	0x03, 0x5f
        /*0026*/ 	.short	0x0101


	//----- nvinfo : EIATTR_COOP_GROUP_MASK_REGIDS
	.align		4
        /*0028*/ 	.byte	0x04, 0x29
        /*002a*/ 	.short	(.L_320 - .L_319)


	//   ....[0]....
.L_319:
        /*002c*/ 	.word	0xffffffff


	//   ....[1]....
        /*0030*/ 	.word	0xffffffff


	//   ....[2]....
        /*0034*/ 	.word	0xffffffff


	//   ....[3]....
        /*0038*/ 	.word	0xffffffff


	//   ....[4]....
        /*003c*/ 	.word	0xffffffff


	//   ....[5]....
        /*0040*/ 	.word	0xffffffff


	//   ....[6]....
        /*0044*/ 	.word	0xffffffff


	//   ....[7]....
        /*0048*/ 	.word	0xffffffff


	//   ....[8]....
        /*004c*/ 	.word	0xffffffff


	//   ....[9]....
        /*0050*/ 	.word	0xffffffff


	//   ....[10]....
        /*0054*/ 	.word	0xffffffff


	//   ....[11]....
        /*0058*/ 	.word	0xffffffff


	//   ....[12]....
        /*005c*/ 	.word	0xffffffff


	//   ....[13]....
        /*0060*/ 	.word	0xffffffff


	//   ....[14]....
        /*0064*/ 	.word	0xffffffff


	//   ....[15]....
        /*0068*/ 	.word	0xffffffff


	//   ....[16]....
        /*006c*/ 	.word	0xffffffff


	//   ....[17]....
        /*0070*/ 	.word	0xffffffff


	//   ....[18]....
        /*0074*/ 	.word	0xffffffff


	//   ....[19]....
        /*0078*/ 	.word	0xffffffff


	//   ....[20]....
        /*007c*/ 	.word	0xffffffff


	//   ....[21]....
        /*0080*/ 	.word	0xffffffff


	//   ....[22]....
        /*0084*/ 	.word	0xffffffff


	//   ....[23]....
        /*0088*/ 	.word	0xffffffff


	//   ....[24]....
        /*008c*/ 	.word	0xffffffff


	//   ....[25]....
        /*0090*/ 	.word	0xffffffff


	//   ....[26]....
        /*0094*/ 	.word	0xffffffff


	//   ....[27]....
        /*0098*/ 	.word	0xffffffff


	//   ....[28]....
        /*009c*/ 	.word	0xffffffff


	//   ....[29]....
        /*00a0*/ 	.word	0xffffffff


	//   ....[30]....
        /*00a4*/ 	.word	0xffffffff


	//   ....[31]....
        /*00a8*/ 	.word	0xffffffff


	//   ....[32]....
        /*00ac*/ 	.word	0xffffffff


	//   ....[33]....
        /*00b0*/ 	.word	0xffffffff


	//   ....[34]....
        /*00b4*/ 	.word	0xffffffff


	//   ....[35]....
        /*00b8*/ 	.word	0xffffffff


	//   ....[36]....
        /*00bc*/ 	.word	0xffffffff


	//   ....[37]....
        /*00c0*/ 	.word	0xffffffff


	//   ....[38]....
        /*00c4*/ 	.word	0xffffffff


	//   ....[39]....
        /*00c8*/ 	.word	0xffffffff


	//----- nvinfo : EIATTR_COOP_GROUP_INSTR_OFFSETS
	.align		4
.L_320:
        /*00cc*/ 	.byte	0x04, 0x28
        /*00ce*/ 	.short	(.L_322 - .L_321)


	//   ....[0]....
.L_321:
        /*00d0*/ 	.word	0x00004280


	//   ....[1]....
        /*00d4*/ 	.word	0x000042c0


	//   ....[2]....
        /*00d8*/ 	.word	0x000043f0


	//   ....[3]....
        /*00dc*/ 	.word	0x00004420


	//   ....[4]....
        /*00e0*/ 	.word	0x00004540


	//   ....[5]....
        /*00e4*/ 	.word	0x000045a0


	//   ....[6]....
        /*00e8*/ 	.word	0x000046f0


	//   ....[7]....
        /*00ec*/ 	.word	0x00004780


	//   ....[8]....
        /*00f0*/ 	.word	0x00007a00


	//   ....[9]....
        /*00f4*/ 	.word	0x00007a40


	//   ....[10]....
        /*00f8*/ 	.word	0x00007b60


	//   ....[11]....
        /*00fc*/ 	.word	0x00007ba0


	//   ....[12]....
        /*0100*/ 	.word	0x00008670


	//   ....[13]....
        /*0104*/ 	.word	0x000087d0


	//   ....[14]....
        /*0108*/ 	.word	0x00008810


	//   ....[15]....
        /*010c*/ 	.word	0x00008970


	//   ....[16]....
        /*0110*/ 	.word	0x0000bee0


	//   ....[17]....
        /*0114*/ 	.word	0x0000bf10


	//   ....[18]....
        /*0118*/ 	.word	0x0000bf70


	//   ....[19]....
        /*011c*/ 	.word	0x0000c020


	//   ....[20]....
        /*0120*/ 	.word	0x0000c060


	//   ....[21]....
        /*0124*/ 	.word	0x0000c0a0


	//   ....[22]....
        /*0128*/ 	.word	0x0000c0f0


	//   ....[23]....
        /*012c*/ 	.word	0x0000c210


	//   ....[24]....
        /*0130*/ 	.word	0x0000f6c0


	//   ....[25]....
        /*0134*/ 	.word	0x0000f700


	//   ....[26]....
        /*0138*/ 	.word	0x0000f810


	//   ....[27]....
        /*013c*/ 	.word	0x0000f840


	//   ....[28]....
        /*0140*/ 	.word	0x0000f870


	//   ....[29]....
        /*0144*/ 	.word	0x0000f8b0


	//   ....[30]....
        /*0148*/ 	.word	0x0000f990


	//   ....[31]....
        /*014c*/ 	.word	0x0000f9c0


	//   ....[32]....
        /*0150*/ 	.word	0x00012170


	//   ....[33]....
        /*0154*/ 	.word	0x000121b0


	//   ....[34]....
        /*0158*/ 	.word	0x000121d0


	//   ....[35]....
        /*015c*/ 	.word	0x000121e0


	//   ....[36]....
        /*0160*/ 	.word	0x00012240


	//   ....[37]....
        /*0164*/ 	.word	0x00012260


	//   ....[38]....
        /*0168*/ 	.word	0x00012280


	//   ....[39]....
        /*016c*/ 	.word	0x00012290


	//----- nvinfo : EIATTR_VRC_CTA_INIT_COUNT
	.align		4
.L_322:
        /*0170*/ 	.byte	0x02, 0x4a
	.zero		1
	.zero		1


	//----- nvinfo : EIATTR_EXIT_INSTR_OFFSETS
	.align		4
        /*0174*/ 	.byte	0x04, 0x1c
        /*0176*/ 	.short	(.L_324 - .L_323)


	//   ....[0]....
.L_323:
        /*0178*/ 	.word	0x00000510


	//   ....[1]....
        /*017c*/ 	.word	0x00001810


	//   ....[2]....
        /*0180*/ 	.word	0x000018a0


	//   ....[3]....
        /*0184*/ 	.word	0x00013c00


	//   ....[4]....
        /*0188*/ 	.word	0x00013ce0


	//----- nvinfo : EIATTR_CRS_STACK_SIZE
	.align		4
.L_324:
        /*018c*/ 	.byte	0x04, 0x1e
        /*018e*/ 	.short	(.L_326 - .L_325)
.L_325:
        /*0190*/ 	.word	0x00000000


	//----- nvinfo : EIATTR_CBANK_PARAM_SIZE
	.align		4
.L_326:
        /*0194*/ 	.byte	0x03, 0x19
        /*0196*/ 	.short	0x01d0


	//----- nvinfo : EIATTR_PARAM_CBANK
	.align		4
        /*0198*/ 	.byte	0x04, 0x0a
        /*019a*/ 	.short	(.L_328 - .L_327)
	.align		4
.L_327:
        /*019c*/ 	.word	index@(.nv.constant0._ZN5flash16flash_fwd_kernelI23Flash_fwd_kernel_traitsILi64ELi128ELi64ELi4ELb0ELb0EN7cutlass10bfloat16_tE19Flash_kernel_traitsILi64ELi128ELi64ELi4ES3_EELb1ELb1ELb0ELb0ELb0ELb1ELb0ELb0EEEvNS_16Flash_fwd_paramsE)
        /*01a0*/ 	.short	0x0380
        /*01a2*/ 	.short	0x01d0


	//----- nvinfo : EIATTR_SW_WAR
	.align		4
.L_328:
        /*01a4*/ 	.byte	0x04, 0x36
        /*01a6*/ 	.short	(.L_330 - .L_329)
.L_329:
        /*01a8*/ 	.word	0x00000008
.L_330:


//--------------------- .nv.info._ZN5flash16flash_fwd_kernelI23Flash_fwd_kernel_traitsILi64ELi128ELi64ELi4ELb0ELb0EN7cutlass10bfloat16_tE19Flash_kernel_traitsILi64ELi128ELi64ELi4ES3_EELb0ELb1ELb0ELb0ELb0ELb1ELb1ELb0EEEvNS_16Flash_fwd_paramsE --------------------------
	.section	.nv.info._ZN5flash16flash_fwd_kernelI23Flash_fwd_kernel_traitsILi64ELi128ELi64ELi4ELb0ELb0EN7cutlass10bfloat16_tE19Flash_kernel_traitsILi64ELi128ELi64ELi4ES3_EELb0ELb1ELb0ELb0ELb0ELb1ELb1ELb0EEEvNS_16Flash_fwd_paramsE,"",@"SHT_CUDA_INFO"
	.sectionflags	@""
	.align	4


	//----- nvinfo : EIATTR_CUDA_API_VERSION
	.align		4
        /*0000*/ 	.byte	0x04, 0x37
        /*0002*/ 	.short	(.L_332 - .L_331)
.L_331:
        /*0004*/ 	.word	0x00000082


	//----- nvinfo : EIATTR_KPARAM_INFO
	.align		4
.L_332:
        /*0008*/ 	.byte	0x04, 0x17
        /*000a*/ 	.short	(.L_334 - .L_333)
.L_333:
        /*000c*/ 	.word	0x00000000
        /*0010*/ 	.short	0x0000
        /*0012*/ 	.short	0x0000
        /*0014*/ 	.byte	0x00, 0xf0, 0x41, 0x07


	//----- nvinfo : EIATTR_SPARSE_MMA_MASK
	.align		4
.L_334:
        /*0018*/ 	.byte	0x03, 0x50
        /*001a*/ 	.short	0x0000


	//----- nvinfo : EIATTR_MAXREG_COUNT
	.align		4
        /*001c*/ 	.byte	0x03, 0x1b
        /*001e*/ 	.short	0x00ff


	//----- nvinfo : EIATTR_NUM_BARRIERS
	.align		4
        /*0020*/ 	.byte	0x02, 0x4c
        /*0022*/ 	.byte	0x01
	.zero		1


	//----- nvinfo : EIATTR_MERCURY_ISA_VERSION
	.align		4
        /*0024*/ 	.byte	0x03, 0x5f
        /*0026*/ 	.short	0x0101


	//----- nvinfo : EIATTR_COOP_GROUP_MASK_REGIDS
	.align		4
        /*0028*/ 	.byte	0x04, 0x29
        /*002a*/ 	.short	(.L_336 - .L_335)


	//   ....[0]....
.L_335:
        /*002c*/ 	.word	0xffffffff


	//   ....[1]....
        /*0030*/ 	.word	0xffffffff


	//   ....[2]....
        /*0034*/ 	.word	0xffffffff


	//   ....[3]....
        /*0038*/ 	.word	0xffffffff


	//   ....[4]....
        /*003c*/ 	.word	0xffffffff


	//   ....[5]....
        /*0040*/ 	.word	0xffffffff


	//   ....[6]....
        /*0044*/ 	.word	0xffffffff


	//   ....[7]....
        /*0048*/ 	.word	0xffffffff


	//   ....[8]....
        /*004c*/ 	.word	0xffffffff


	//   ....[9]....
        /*0050*/ 	.word	0xffffffff


	//   ....[10]....
        /*0054*/ 	.word	0xffffffff


	//   ....[11]....
        /*0058*/ 	.word	0xffffffff


	//   ....[12]....
        /*005c*/ 	.word	0xffffffff


	//   ....[13]....
        /*0060*/ 	.word	0xffffffff


	//   ....[14]....
        /*0064*/ 	.word	0xffffffff


	//   ....[15]....
        /*0068*/ 	.word	0xffffffff


	//   ....[16]....
        /*006c*/ 	.word	0xffffffff


	//   ....[17]....
        /*0070*/ 	.word	0xffffffff


	//   ....[18]....
        /*0074*/ 	.word	0xffffffff


	//   ....[19]....
        /*0078*/ 	.word	0xffffffff


	//   ....[20]....
        /*007c*/ 	.word	0xffffffff


	//   ....[21]....
        /*0080*/ 	.word	0xffffffff


	//   ....[22]....
        /*0084*/ 	.word	0xffffffff


	//   ....[23]....
        /*0088*/ 	.word	0xffffffff


	//   ....[24]....
        /*008c*/ 	.word	0xffffffff


	//   ....[25]....
        /*0090*/ 	.word	0xffffffff


	//   ....[26]....
        /*0094*/ 	.word	0xffffffff


	//   ....[27]....
        /*0098*/ 	.word	0xffffffff


	//   ....[28]....
        /*009c*/ 	.word	0xffffffff


	//   ....[29]....
        /*00a0*/ 	.word	0xffffffff


	//   ....[30]....
        /*00a4*/ 	.word	0xffffffff


	//   ....[31]....
        /*00a8*/ 	.word	0xffffffff


	//   ....[32]....
        /*00ac*/ 	.word	0xffffffff


	//   ....[33]....
        /*00b0*/ 	.word	0xffffffff


	//   ....[34]....
        /*00b4*/ 	.word	0xffffffff


	//   ....[35]....
        /*00b8*/ 	.word	0xffffffff


	//   ....[36]....
        /*00bc*/ 	.word	0xffffffff


	//   ....[37]....
        /*00c0*/ 	.word	0xffffffff


	//   ....[38]....
        /*00c4*/ 	.word	0xffffffff


	//   ....[39]....
        /*00c8*/ 	.word	0xffffffff


	//----- nvinfo : EIATTR_COOP_GROUP_INSTR_OFFSETS
	.align		4
.L_336:
        /*00cc*/ 	.byte	0x04, 0x28
        /*00ce*/ 	.short	(.L_338 - .L_337)


	//   ....[0]....
.L_337:
        /*00d0*/ 	.word	0x00004550


	//   ....[1]....
        /*00d4*/ 	.word	0x00004630


	//   ....[2]....
        /*00d8*/ 	.word	0x00004730


	//   ....[3]....
        /*00dc*/ 	.word	0x00004760


	//   ....[4]....
        /*00e0*/ 	.word	0x00004790


	//   ....[5]....
        /*00e4*/ 	.word	0x000047a0


	//   ....[6]....
        /*00e8*/ 	.word	0x00004860


	//   ....[7]....
        /*00ec*/ 	.word	0x000048d0


	//   ....[8]....
        /*00f0*/ 	.word	0x00007690


	//   ....[9]....
        /*00f4*/ 	.word	0x000076c0


	//   ....[10]....
        /*00f8*/ 	.word	0x00007740


	//   ....[11]....
        /*00fc*/ 	.word	0x00007880


	//   ....[12]....
        /*0100*/ 	.word	0x000078a0


	//   ....[13]....
        /*0104*/ 	.word	0x000078b0


	//   ....[14]....
        /*0108*/ 	.word	0x000078c0


	//   ....[15]....
        /*010c*/ 	.word	0x00007920


	//   ....[16]....
        /*0110*/ 	.word	0x0000ac40


	//   ....[17]....
        /*0114*/ 	.word	0x0000acb0


	//   ....[18]....
        /*0118*/ 	.word	0x0000ade0


	//   ....[19]....
        /*011c*/ 	.word	0x0000ae10


	//   ....[20]....
        /*0120*/ 	.word	0x0000aec0


	//   ....[21]....
        /*0124*/ 	.word	0x0000af00


	//   ....[22]....
        /*0128*/ 	.word	0x0000af30


	//   ....[23]....
        /*012c*/ 	.word	0x0000b0a0


	//   ....[24]....
        /*0130*/ 	.word	0x0000dc60


	//   ....[25]....
        /*0134*/ 	.word	0x0000dc70


	//   ....[26]....
        /*0138*/ 	.word	0x0000dc80


	//   ....[27]....
        /*013c*/ 	.word	0x0000dc90


	//   ....[28]....
        /*0140*/ 	.word	0x0000dcf0


	//   ....[29]....
        /*0144*/ 	.word	0x0000dd10


	//   ....[30]....
        /*0148*/ 	.word	0x0000dd20


	//   ....[31]....
        /*014c*/ 	.word	0x0000dd30


	//   ....[32]....
        /*0150*/ 	.word	0x0000f660


	//   ....[33]....
        /*0154*/ 	.word	0x0000f6a0


	//   ....[34]....
        /*0158*/ 	.word	0x0000f6b0


	//   ....[35]....
        /*015c*/ 	.word	0x0000f6d0


	//   ....[36]....
        /*0160*/ 	.word	0x0000f730


	//   ....[37]....
        /*0164*/ 	.word	0x0000f750


	//   ....[38]....
        /*0168*/ 	.word	0x0000f770


	//   ....[39]....
        /*016c*/ 	.word	0x0000f780


	//----- nvinfo : EIATTR_VRC_CTA_INIT_COUNT
	.align		4
.L_338:
        /*0170*/ 	.byte	0x02, 0x4a
	.zero		1
	.zero		1


	//----- nvinfo : EIATTR_EXIT_INSTR_OFFSETS
	.align		4
        /*0174*/ 	.byte	0x04, 0x1c
        /*0176*/ 	.short	(.L_340 - .L_339)


	//   ....[0]....
.L_339:
        /*0178*/ 	.word	0x00000330


	//   ....[1]....
        /*017c*/ 	.word	0x00001650


	//   ....[2]....
        /*0180*/ 	.word	0x000016e0


	//   ....[3]....
        /*0184*/ 	.word	0x000110a0


	//   ....[4]....
        /*0188*/ 	.word	0x00011170


	//----- nvinfo : EIATTR_CRS_STACK_SIZE
	.align		4
.L_340:
        /*018c*/ 	.byte	0x04, 0x1e
        /*018e*/ 	.short	(.L_342 - .L_341)
.L_341:
        /*0190*/ 	.word	0x00000000


	//----- nvinfo : EIATTR_CBANK_PARAM_SIZE
	.align		4
.L_342:
        /*0194*/ 	.byte	0x03, 0x19
        /*0196*/ 	.short	0x01d0


	//----- nvinfo : EIATTR_PARAM_CBANK
	.align		4
        /*0198*/ 	.byte	0x04, 0x0a
        /*019a*/ 	.short	(.L_344 - .L_343)
	.align		4
.L_343:
        /*019c*/ 	.word	index@(.nv.constant0._ZN5flash16flash_fwd_kernelI23Flash_fwd_kernel_traitsILi64ELi128ELi64ELi4ELb0ELb0EN7cutlass10bfloat16_tE19Flash_kernel_traitsILi64ELi128ELi64ELi4ES3_EELb0ELb1ELb0ELb0ELb0ELb1ELb1ELb0EEEvNS_16Flash_fwd_paramsE)
        /*01a0*/ 	.short	0x0380
        /*01a2*/ 	.short	0x01d0


	//----- nvinfo : EIATTR_SW_WAR
	.align		4
.L_344:
        /*01a4*/ 	.byte	0x04, 0x36
        /*01a6*/ 	.short	(.L_346 - .L_345)
.L_345:
        /*01a8*/ 	.word	0x00000008
.L_346:


//--------------------- .nv.info._ZN5flash16flash_fwd_kernelI23Flash_fwd_kernel_traitsILi64ELi128ELi64ELi4ELb0ELb0EN7cutlass10bfloat16_tE19Flash_kernel_traitsILi64ELi128ELi64ELi4ES3_EELb1ELb1ELb0ELb1ELb0ELb0ELb0ELb0EEEvNS_16Flash_fwd_paramsE --------------------------
	.section	.nv.info._ZN5flash16flash_fwd_kernelI23Flash_fwd_kernel_traitsILi64ELi128ELi64ELi4ELb0ELb0EN7cutlass10bfloat16_tE19Flash_kernel_traitsILi64ELi128ELi64ELi4ES3_EELb1ELb1ELb0ELb1ELb0ELb0ELb0ELb0EEEvNS_16Flash_fwd_paramsE,"",@"SHT_CUDA_INFO"
	.sectionflags	@""
	.align	4


	//----- nvinfo : EIATTR_CUDA_API_VERSION
	.align		4
        /*0000*/ 	.byte	0x04, 0x37
        /*0002*/ 	.short	(.L_348 - .L_347)
.L_347:
        /*0004*/ 	.word	0x00000082


	//----- nvinfo : EIATTR_KPARAM_INFO
	.align		4
.L_348:
        /*0008*/ 	.byte	0x04, 0x17
        /*000a*/ 	.short	(.L_350 - .L_349)
.L_349:
        /*000c*/ 	.word	0x00000000
        /*0010*/ 	.short	0x0000
        /*0012*/ 	.short	0x0000
        /*0014*/ 	.byte	0x00, 0xf0, 0x41, 0x07


	//----- nvinfo : EIATTR_SPARSE_MMA_MASK
	.align		4
.L_350:
        /*0018*/ 	.byte	0x03, 0x50
        /*001a*/ 	.short	0x0000


	//----- nvinfo : EIATTR_MAXREG_COUNT
	.align		4
        /*001c*/ 	.byte	0x03, 0x1b
        /*001e*/ 	.short	0x00ff


	//----- nvinfo : EIATTR_NUM_BARRIERS
	.align		4
        /*0020*/ 	.byte	0x02, 0x4c
        /*0022*/ 	.byte	0x01
	.zero		1


	//----- nvinfo : EIATTR_MERCURY_ISA_VERSION
	.align		4
        /*0024*/ 	.byte	0x03, 0x5f
        /*0026*/ 	.short	0x0101


	//----- nvinfo : EIATTR_COOP_GROUP_MASK_REGIDS
	.align		4
        /*0028*/ 	.byte	0x04, 0x29
        /*002a*/ 	.short	(.L_352 - .L_351)


	//   ....[0]....
.L_351:
        /*002c*/ 	.word	0xffffffff


	//   ....[1]....
        /*0030*/ 	.word	0xffffffff


	//   ....[2]....
        /*0034*/ 	.word	0xffffffff


	//   ....[3]....
        /*0038*/ 	.word	0xffffffff


	//   ....[4]....
        /*003c*/ 	.word	0xffffffff


	//   ....[5]....
        /*0040*/ 	.word	0xffffffff


	//   ....[6]....
        /*0044*/ 	.word	0xffffffff


	//   ....[7]....
        /*0048*/ 	.word	0xffffffff


	//   ....[8]....
        /*004c*/ 	.word	0xffffffff


	//   ....[9]....
        /*0050*/ 	.word	0xffffffff


	//   ....[10]....
        /*0054*/ 	.word	0xffffffff


	//   ....[11]....
        /*0058*/ 	.word	0xffffffff


	//   ....[12]....
        /*005c*/ 	.word	0xffffffff


	//   ....[13]....
        /*0060*/ 	.word	0xffffffff


	//   ....[14]....
        /*0064*/ 	.word	0xffffffff


	//   ....[15]....
        /*0068*/ 	.word	0xffffffff


	//   ....[16]....
        /*006c*/ 	.word	0xffffffff


	//   ....[17]....
        /*0070*/ 	.word	0xffffffff


	//   ....[18]....
        /*0074*/ 	.word	0xffffffff


	//   ....[19]....
        /*0078*/ 	.word	0xffffffff


	//   ....[20]....
        /*007c*/ 	.word	0xffffffff


	//   ....[21]....
        /*0080*/ 	.word	0xffffffff


	//   ....[22]....
        /*0084*/ 	.word	0xffffffff


	//   ....[23]....
        /*0088*/ 	.word	0xffffffff


	//   ....[24]....
        /*008c*/ 	.word	0xffffffff


	//   ....[25]....
        /*0090*/ 	.word	0xffffffff


	//   ....[26]....
        /*0094*/ 	.word	0xffffffff


	//   ....[27]....
        /*0098*/ 	.word	0xffffffff


	//   ....[28]....
        /*009c*/ 	.word	0xffffffff


	//   ....[29]....
        /*00a0*/ 	.word	0xffffffff


	//   ....[30]....
        /*00a4*/ 	.word	0xffffffff


	//   ....[31]....
        /*00a8*/ 	.word	0xffffffff


	//   ....[32]....
        /*00ac*/ 	.word	0xffffffff


	//   ....[33]....
        /*00b0*/ 	.word	0xffffffff


	//   ....[34]....
        /*00b4*/ 	.word	0xffffffff


	//   ....[35]....
        /*00b8*/ 	.word	0xffffffff


	//   ....[36]....
        /*00bc*/ 	.word	0xffffffff


	//   ....[37]....
        /*00c0*/ 	.word	0xffffffff


	//   ....[38]....
        /*00c4*/ 	.word	0xffffffff


	//   ....[39]....
        /*00c8*/ 	.word	0xffffffff


	//----- nvinfo : EIATTR_COOP_GROUP_INSTR_OFFSETS
	.align		4
.L_352:
        /*00cc*/ 	.byte	0x04, 0x28
        /*00ce*/ 	.short	(.L_354 - .L_353)


	//   ....[0]....
.L_353:
        /*00d0*/ 	.word	0x000052d0


	//   ....[1]....
        /*00d4*/ 	.word	0x00005310


	//   ....[2]....
        /*00d8*/ 	.word	0x00005440


	//   ....[3]....
        /*00dc*/ 	.word	0x00005480


	//   ....[4]....
        /*00e0*/ 	.word	0x000054f0


	//   ....[5]....
        /*00e4*/ 	.word	0x00005530


	//   ....[6]....
        /*00e8*/ 	.word	0x00005720


	//   ....[7]....
        /*00ec*/ 	.word	0x000058a0


	//   ....[8]....
        /*00f0*/ 	.word	0x00009640


	//   ....[9]....
        /*00f4*/ 	.word	0x00009670


	//   ....[10]....
        /*00f8*/ 	.word	0x00009770


	//   ....[11]....
        /*00fc*/ 	.word	0x000097b0


	//   ....[12]....
        /*0100*/ 	.word	0x00009890


	//   ....[13]....
        /*0104*/ 	.word	0x00009c00


	//   ....[14]....
        /*0108*/ 	.word	0x00009e10


	//   ....[15]....
        /*010c*/ 	.word	0x00009e50


	//   ....[16]....
        /*0110*/ 	.word	0x0000deb0


	//   ....[17]....
        /*0114*/ 	.word	0x0000dee0


	//   ....[18]....
        /*0118*/ 	.word	0x0000df00


	//   ....[19]....
        /*011c*/ 	.word	0x0000df10


	//   ....[20]....
        /*0120*/ 	.word	0x0000dfd0


	//   ....[21]....
        /*0124*/ 	.word	0x0000e010


	//   ....[22]....
        /*0128*/ 	.word	0x0000e050


	//   ....[23]....
        /*012c*/ 	.word	0x0000e090


	//   ....[24]....
        /*0130*/ 	.word	0x00011fd0


	//   ....[25]....
        /*0134*/ 	.word	0x00012150


	//   ....[26]....
        /*0138*/ 	.word	0x000121b0


	//   ....[27]....
        /*013c*/ 	.word	0x000121f0


	//   ....[28]....
        /*0140*/ 	.word	0x00012240


	//   ....[29]....
        /*0144*/ 	.word	0x000122f0


	//   ....[30]....
        /*0148*/ 	.word	0x00012370


	//   ....[31]....
        /*014c*/ 	.word	0x000123b0


	//   ....[32]....
        /*0150*/ 	.word	0x00014ae0


	//   ....[33]....
        /*0154*/ 	.word	0x00014b20


	//   ....[34]....
        /*0158*/ 	.word	0x00014b60


	//   ....[35]....
        /*015c*/ 	.word	0x00014ba0


	//   ....[36]....
        /*0160*/ 	.word	0x00014bd0


	//   ....[37]....
        /*0164*/ 	.word	0x00014bf0


	//   ....[38]....
        /*0168*/ 	.word	0x00014c10


	//   ....[39]....
        /*016c*/ 	.word	0x00014c20


	//----- nvinfo : EIATTR_VRC_CTA_INIT_COUNT
	.align		4
.L_354:
        /*0170*/ 	.byte	0x02, 0x4a
	.zero		1
	.zero		1


	//----- nvinfo : EIATTR_EXIT_INSTR_OFFSETS
	.align		4
        /*0174*/ 	.byte	0x04, 0x1c
        /*0176*/ 	.short	(.L_356 - .L_355)


	//   ....[0]....
.L_355:
        /*0178*/ 	.word	0x000004f0


	//   ....[1]....
        /*017c*/ 	.word	0x000017e0


	//   ....[2]....
        /*0180*/ 	.word	0x00001870


	//   ....[3]....
        /*0184*/ 	.word	0x000165c0


	//   ....[4]....
        /*0188*/ 	.word	0x000166a0


	//----- nvinfo : EIATTR_CRS_STACK_SIZE
	.align		4
.L_356:
        /*018c*/ 	.byte	0x04, 0x1e
        /*018e*/ 	.short	(.L_358 - .L_357)
.L_357:
        /*0190*/ 	.word	0x00000000


	//----- nvinfo : EIATTR_CBANK_PARAM_SIZE
	.align		4
.L_358:
        /*0194*/ 	.byte	0x03, 0x19
        /*0196*/ 	.short	0x01d0


	//----- nvinfo : EIATTR_PARAM_CBANK
	.align		4
        /*0198*/ 	.byte	0x04, 0x0a
        /*019a*/ 	.short	(.L_360 - .L_359)
	.align		4
.L_359:
        /*019c*/ 	.word	index@(.nv.constant0._ZN5flash16flash_fwd_kernelI23Flash_fwd_kernel_traitsILi64ELi128ELi64ELi4ELb0ELb0EN7cutlass10bfloat16_tE19Flash_kernel_traitsILi64ELi128ELi64ELi4ES3_EELb1ELb1ELb0ELb1ELb0ELb0ELb0ELb0EEEvNS_16Flash_fwd_paramsE)
        /*01a0*/ 	.short	0x0380
        /*01a2*/ 	.short	0x01d0


	//----- nvinfo : EIATTR_SW_WAR
	.align		4
.L_360:
        /*01a4*/ 	.byte	0x04, 0x36
        /*01a6*/ 	.short	(.L_362 - .L_361)
.L_361:
        /*01a8*/ 	.word	0x00000008
.L_362:


//--------------------- .nv.info._ZN5flash16flash_fwd_kernelI23Flash_fwd_kernel_traitsILi64ELi128ELi64ELi4ELb0ELb0EN7cutlass10bfloat16_tE19Flash_kernel_traitsILi64ELi128ELi64ELi4ES3_EELb1ELb1ELb0ELb0ELb0ELb0ELb0ELb1EEEvNS_16Flash_fwd_paramsE --------------------------
	.section	.nv.info._ZN5flash16flash_fwd_kernelI23Flash_fwd_kernel_traitsILi64ELi128ELi64ELi4ELb0ELb0EN7cutlass10bfloat16_tE19Flash_kernel_traitsILi64ELi128ELi64ELi4ES3_EELb1ELb1ELb0ELb0ELb0ELb0ELb0ELb1EEEvNS_16Flash_fwd_paramsE,"",@"SHT_CUDA_INFO"
	.sectionflags	@""
	.align	4


	//----- nvinfo : EIATTR_CUDA_API_VERSION
	.align		4
        /*0000*/ 	.byte	0x04, 0x37
        /*0002*/ 	.short	(.L_364 - .L_363)
.L_363:
        /*0004*/ 	.word	0x00000082


	//----- nvinfo : EIATTR_KPARAM_INFO
	.align		4
.L_364:
        /*0008*/ 	.byte	0x04, 0x17
        /*000a*/ 	.short	(.L_366 - .L_365)
.L_365:
        /*000c*/ 	.word	0x00000000
        /*0010*/ 	.short	0x0000
        /*0012*/ 	.short	0x0000
        /*0014*/ 	.byte	0x00, 0xf0, 0x41, 0x07


	//----- nvinfo : EIATTR_SPARSE_MMA_MASK
	.align		4
.L_366:
        /*0018*/ 	.byte	0x03, 0x50
        /*001a*/ 	.short	0x0000


	//----- nvinfo : EIATTR_MAXREG_COUNT
	.align		4
        /*001c*/ 	.byte	0x03, 0x1b
        /*001e*/ 	.short	0x00ff


	//----- nvinfo : EIATTR_NUM_BARRIERS
	.align		4
        /*0020*/ 	.byte	0x02, 0x4c
        /*0022*/ 	.byte	0x01
	.zero		1


	//----- nvinfo : EIATTR_ANNOTATIONS
	.align		4
        /*0024*/ 	.byte	0x04, 0x55
        /*0026*/ 	.short	(.L_368 - .L_367)


	//   ....[0]....
.L_367:
        /* <DEDUP_REMOVED lines=69> */


	//----- nvinfo : EIATTR_MERCURY_ISA_VERSION
	.align		4
.L_368:
        /*0468*/ 	.byte	0x03, 0x5f
        /*046a*/ 	.short	0x0101


	//----- nvinfo : EIATTR_INT_WARP_WIDE_INSTR_OFFSETS
	.align		4
        /*046c*/ 	.byte	0x04, 0x31
        /*046e*/ 	.short	(.L_370 - .L_369)


	//   ....[0]....
.L_369:
        /*0470*/ 	.word	0x000042e0


	//   ....[1]....
        /*0474*/ 	.word	0x00009310


	//----- nvinfo : EIATTR_COOP_GROUP_MASK_REGIDS
	.align		4
.L_370:
        /*0478*/ 	.byte	0x04, 0x29
        /*047a*/ 	.short	(.L_372 - .L_371)


	//   ....[0]....
.L_371:
        /*047c*/ 	.word	0xffffffff


	//   ....[1]....
        /*0480*/ 	.word	0xffffffff


	//   ....[2]....
        /*0484*/ 	.word	0xffffffff


	//   ....[3]....
        /*0488*/ 	.word	0xffffffff


	//   ....[4]....
        /*048c*/ 	.word	0xffffffff


	//   ....[5]....
        /*0490*/ 	.word	0xffffffff


	//   ....[6]....
        /*0494*/ 	.word	0xffffffff


	//   ....[7]....
        /*0498*/ 	.word	0xffffffff


	//   ....[8]....
        /*049c*/ 	.word	0xffffffff


	//   ....[9]....
        /*04a0*/ 	.word	0xffffffff


	//   ....[10]....
        /*04a4*/ 	.word	0xffffffff


	//   ....[11]....
        /*04a8*/ 	.word	0xffffffff


	//   ....[12]....
        /*04ac*/ 	.word	0xffffffff


	//   ....[13]....
        /*04b0*/ 	.word	0xffffffff


	//   ....[14]....
        /*04b4*/ 	.word	0xffffffff


	//   ....[15]....
        /*04b8*/ 	.word	0xffffffff


	//   ....[16]....
        /*04bc*/ 	.word	0xffffffff


	//   ....[17]....
        /*04c0*/ 	.word	0xffffffff


	//   ....[18]....
        /*04c4*/ 	.word	0xffffffff


	//   ....[19]....
        /*04c8*/ 	.word	0xffffffff


	//   ....[20]....
        /*04cc*/ 	.word	0xffffffff


	//   ....[21]....
        /*04d0*/ 	.word	0xffffffff


	//   ....[22]....
        /*04d4*/ 	.word	0xffffffff


	//   ....[23]....
        /*04d8*/ 	.word	0xffffffff


	//   ....[24]....
        /*04dc*/ 	.word	0xffffffff


	//   ....[25]....
        /*04e0*/ 	.word	0xffffffff


	//   ....[26]....
        /*04e4*/ 	.word	0xffffffff


	//   ....[27]....
        /*04e8*/ 	.word	0xffffffff


	//   ....[28]....
        /*04ec*/ 	.word	0xffffffff


	//   ....[29]....
        /*04f0*/ 	.word	0xffffffff


	//   ....[30]....
        /*04f4*/ 	.word	0xffffffff


	//   ....[31]....
        /*04f8*/ 	.word	0xffffffff


	//   ....[32]....
        /*04fc*/ 	.word	0xffffffff


	//   ....[33]....
        /*0500*/ 	.word	0xffffffff


	//   ....[34]....
        /*0504*/ 	.word	0xffffffff


	//   ....[35]....
        /*0508*/ 	.word	0xffffffff


	//   ....[36]....
        /*050c*/ 	.word	0xffffffff


	//   ....[37]....
        /*0510*/ 	.word	0xffffffff


	//   ....[38]....
        /*0514*/ 	.word	0xffffffff


	//   ....[39]....
        /*0518*/ 	.word	0xffffffff


	//----- nvinfo : EIATTR_COOP_GROUP_INSTR_OFFSETS
	.align		4
.L_372:
        /*051c*/ 	.byte	0x04, 0x28
        /*051e*/ 	.short	(.L_374 - .L_373)


	//   ....[0]....
.L_373:
        /*0520*/ 	.word	0x00005380


	//   ....[1]....
        /*0524*/ 	.word	0x000053c0


	//   ....[2]....
        /*0528*/ 	.word	0x000054e0


	//   ....[3]....
        /*052c*/ 	.word	0x00005530


	//   ....[4]....
        /*0530*/ 	.word	0x00005580


	//   ....[5]....
        /*0534*/ 	.word	0x000055c0


	//   ....[6]....
        /*0538*/ 	.word	0x00005690


	//   ....[7]....
        /*053c*/ 	.word	0x00005780


	//   ....[8]....
        /*0540*/ 	.word	0x0000a620


	//   ....[9]....
        /*0544*/ 	.word	0x0000a740


	//   ....[10]....
        /*0548*/ 	.word	0x0000a880


	//   ....[11]....
        /*054c*/ 	.word	0x0000abc0


	//   ....[12]....
        /*0550*/ 	.word	0x0000b120


	//   ....[13]....
        /*0554*/ 	.word	0x0000b210


	//   ....[14]....
        /*0558*/ 	.word	0x0000b6f0


	//   ....[15]....
        /*055c*/ 	.word	0x0000b8a0


	//   ....[16]....
        /*0560*/ 	.word	0x00010cd0


	//   ....[17]....
        /*0564*/ 	.word	0x00010ce0


	//   ....[18]....
        /*0568*/ 	.word	0x00010d30


	//   ....[19]....
        /*056c*/ 	.word	0x00010ea0


	//   ....[20]....
        /*0570*/ 	.word	0x00011770


	//   ....[21]....
        /*0574*/ 	.word	0x00011950


	//   ....[22]....
        /*0578*/ 	.word	0x000119a0


	//   ....[23]....
        /*057c*/ 	.word	0x00011b10


	//   ....[24]....
        /*0580*/ 	.word	0x00016690


	//   ....[25]....
        /*0584*/ 	.word	0x000169d0


	//   ....[26]....
        /*0588*/ 	.word	0x000169e0


	//   ....[27]....
        /*058c*/ 	.word	0x000169f0


	//   ....[28]....
        /*0590*/ 	.word	0x00016ad0


	//   ....[29]....
        /*0594*/ 	.word	0x00016b10


	//   ....[30]....
        /*0598*/ 	.word	0x00016b20


	//   ....[31]....
        /*059c*/ 	.word	0x00016c20


	//   ....[32]....
        /*05a0*/ 	.word	0x0001bc00


	//   ....[33]....
        /*05a4*/ 	.word	0x0001bc10


	//   ....[34]....
        /*05a8*/ 	.word	0x0001bc20


	//   ....[35]....
        /*05ac*/ 	.word	0x0001bc30


	//   ....[36]....
        /*05b0*/ 	.word	0x0001bc60


	//   ....[37]....
        /*05b4*/ 	.word	0x0001bc80


	//   ....[38]....
        /*05b8*/ 	.word	0x0001bca0


	//   ....[39]....
        /*05bc*/ 	.word	0x0001bcb0


	//----- nvinfo : EIATTR_VRC_CTA_INIT_COUNT
	.align		4
.L_374:
        /*05c0*/ 	.byte	0x02, 0x4a
	.zero		1
	.zero		1


	//----- nvinfo : EIATTR_EXIT_INSTR_OFFSETS
	.align		4
        /*05c4*/ 	.byte	0x04, 0x1c
        /*05c6*/ 	.short	(.L_376 - .L_375)


	//   ....[0]....
.L_375:
        /*05c8*/ 	.word	0x00000650


	//   ....[1]....
        /*05cc*/ 	.word	0x00001940


	//   ....[2]....
        /*05d0*/ 	.word	0x000019d0


	//   ....[3]....
        /*05d4*/ 	.word	0x0001d650


	//   ....[4]....
        /*05d8*/ 	.word	0x0001d730


	//----- nvinfo : EIATTR_CRS_STACK_SIZE
	.align		4
.L_376:
        /*05dc*/ 	.byte	0x04, 0x1e
        /*05de*/ 	.short	(.L_378 - .L_377)
.L_377:
        /*05e0*/ 	.word	0x00000000


	//----- nvinfo : EIATTR_CBANK_PARAM_SIZE
	.align		4
.L_378:
        /*05e4*/ 	.byte	0x03, 0x19
        /*05e6*/ 	.short	0x01d0


	//----- nvinfo : EIATTR_PARAM_CBANK
	.align		4
        /*05e8*/ 	.byte	0x04, 0x0a
        /*05ea*/ 	.short	(.L_380 - .L_379)
	.align		4
.L_379:
        /*05ec*/ 	.word	index@(.nv.constant0._ZN5flash16flash_fwd_kernelI23Flash_fwd_kernel_traitsILi64ELi128ELi64ELi4ELb0ELb0EN7cutlass10bfloat16_tE19Flash_kernel_traitsILi64ELi128ELi64ELi4ES3_EELb1ELb1ELb0ELb0ELb0ELb0ELb0ELb1EEEvNS_16Flash_fwd_paramsE)
        /*05f0*/ 	.short	0x0380
        /*05f2*/ 	.short	0x01d0


	//----- nvinfo : EIATTR_SW_WAR
	.align		4
.L_380:
        /*05f4*/ 	.byte	0x04, 0x36
        /*05f6*/ 	.short	(.L_382 - .L_381)
.L_381:
        /*05f8*/ 	.word	0x00000008
.L_382:


//--------------------- .nv.info._ZN5flash16flash_fwd_kernelI23Flash_fwd_kernel_traitsILi64ELi128ELi64ELi4ELb0ELb0EN7cutlass10bfloat16_tE19Flash_kernel_traitsILi64ELi128ELi64ELi4ES3_EELb0ELb1ELb0ELb0ELb0ELb0ELb1ELb0EEEvNS_16Flash_fwd_paramsE --------------------------
	.section	.nv.info._ZN5flash16flash_fwd_kernelI23Flash_fwd_kernel_traitsILi64ELi128ELi64ELi4ELb0ELb0EN7cutlass10bfloat16_tE19Flash_kernel_traitsILi64ELi128ELi64ELi4ES3_EELb0ELb1ELb0ELb0ELb0ELb0ELb1ELb0EEEvNS_16Flash_fwd_paramsE,"",@"SHT_CUDA_INFO"
	.sectionflags	@""
	.align	4


	//----- nvinfo : EIATTR_CUDA_API_VERSION
	.align		4
        /*0000*/ 	.byte	0x04, 0x37
        /*0002*/ 	.short	(.L_384 - .L_383)
.L_383:
        /*0004*/ 	.word	0x00000082


	//----- nvinfo : EIATTR_KPARAM_INFO
	.align		4
.L_384:
        /*0008*/ 	.byte	0x04, 0x17
        /*000a*/ 	.short	(.L_386 - .L_385)
.L_385:
        /*000c*/ 	.word	0x00000000
        /*0010*/ 	.short	0x0000
        /*0012*/ 	.short	0x0000
        /*0014*/ 	.byte	0x00, 0xf0, 0x41, 0x07


	//----- nvinfo : EIATTR_SPARSE_MMA_MASK
	.align		4
.L_386:
        /*0018*/ 	.byte	0x03, 0x50
        /*001a*/ 	.short	0x0000


	//----- nvinfo : EIATTR_MAXREG_COUNT
	.align		4
        /*001c*/ 	.byte	0x03, 0x1b
        /*001e*/ 	.short	0x00ff


	//----- nvinfo : EIATTR_NUM_BARRIERS
	.align		4
        /*0020*/ 	.byte	0x02, 0x4c
        /*0022*/ 	.byte	0x01
	.zero		1


	//----- nvinfo : EIATTR_MERCURY_ISA_VERSION
	.align		4
        /*0024*/ 	.byte	0x03, 0x5f
        /*0026*/ 	.short	0x0101


	//----- nvinfo : EIATTR_COOP_GROUP_MASK_REGIDS
	.align		4
        /*0028*/ 	.byte	0x04, 0x29
        /*002a*/ 	.short	(.L_388 - .L_387)


	//   ....[0]....
.L_387:
        /*002c*/ 	.word	0xffffffff


	//   ....[1]....
        /*0030*/ 	.word	0xffffffff


	//   ....[2]....
        /*0034*/ 	.word	0xffffffff


	//   ....[3]....
        /*0038*/ 	.word	0xffffffff


	//   ....[4]....
        /*003c*/ 	.word	0xffffffff


	//   ....[5]....
        /*0040*/ 	.word	0xffffffff


	//   ....[6]....
        /*0044*/ 	.word	0xffffffff


	//   ....[7]....
        /*0048*/ 	.word	0xffffffff


	//   ....[8]....
        /*004c*/ 	.word	0xffffffff


	//   ....[9]....
        /*0050*/ 	.word	0xffffffff


	//   ....[10]....
        /*0054*/ 	.word	0xffffffff


	//   ....[11]....
        /*0058*/ 	.word	0xffffffff


	//   ....[12]....
        /*005c*/ 	.word	0xffffffff


	//   ....[13]....
        /*0060*/ 	.word	0xffffffff


	//   ....[14]....
        /*0064*/ 	.word	0xffffffff


	//   ....[15]....
        /*0068*/ 	.word	0xffffffff


	//   ....[16]....
        /*006c*/ 	.word	0xffffffff


	//   ....[17]....
        /*0070*/ 	.word	0xffffffff


	//   ....[18]....
        /*0074*/ 	.word	0xffffffff


	//   ....[19]....
        /*0078*/ 	.word	0xffffffff


	//   ....[20]....
        /*007c*/ 	.word	0xffffffff


	//   ....[21]....
        /*0080*/ 	.word	0xffffffff


	//   ....[22]....
        /*0084*/ 	.word	0xffffffff


	//   ....[23]....
        /*0088*/ 	.word	0xffffffff


	//   ....[24]....
        /*008c*/ 	.word	0xffffffff


	//   ....[25]....
        /*0090*/ 	.word	0xffffffff


	//   ....[26]....
        /*0094*/ 	.word	0xffffffff


	//   ....[27]....
        /*0098*/ 	.word	0xffffffff


	//   ....[28]....
        /*009c*/ 	.word	0xffffffff


	//   ....[29]....
        /*00a0*/ 	.word	0xffffffff


	//   ....[30]....
        /*00a4*/ 	.word	0xffffffff


	//   ....[31]....
        /*00a8*/ 	.word	0xffffffff


	//   ....[32]....
        /*00ac*/ 	.word	0xffffffff


	//   ....[33]....
        /*00b0*/ 	.word	0xffffffff


	//   ....[34]....
        /*00b4*/ 	.word	0xffffffff


	//   ....[35]....
        /*00b8*/ 	.word	0xffffffff


	//   ....[36]....
        /*00bc*/ 	.word	0xffffffff


	//   ....[37]....
        /*00c0*/ 	.word	0xffffffff


	//   ....[38]....
        /*00c4*/ 	.word	0xffffffff


	//   ....[39]....
        /*00c8*/ 	.word	0xffffffff


	//----- nvinfo : EIATTR_COOP_GROUP_INSTR_OFFSETS
	.align		4
.L_388:
        /*00cc*/ 	.byte	0x04, 0x28
        /*00ce*/ 	.short	(.L_390 - .L_389)


	//   ....[0]....
.L_389:
        /*00d0*/ 	.word	0x00004f70


	//   ....[1]....
        /*00d4*/ 	.word	0x000050b0


	//   ....[2]....
        /*00d8*/ 	.word	0x00005130


	//   ....[3]....
        /*00dc*/ 	.word	0x00005250


	//   ....[4]....
        /*00e0*/ 	.word	0x00005280


	//   ....[5]....
        /*00e4*/ 	.word	0x000052b0


	//   ....[6]....
        /*00e8*/ 	.word	0x000053e0


	//   ....[7]....
        /*00ec*/ 	.word	0x00005420


	//   ....[8]....
        /*00f0*/ 	.word	0x00008460


	//   ....[9]....
        /*00f4*/ 	.word	0x000084e0


	//   ....[10]....
        /*00f8*/ 	.word	0x00008510


	//   ....[11]....
        /*00fc*/ 	.word	0x000085a0


	//   ....[12]....
        /*0100*/ 	.word	0x000085c0


	//   ....[13]....
        /*0104*/ 	.word	0x000085e0


	//   ....[14]....
        /*0108*/ 	.word	0x000085f0


	//   ....[15]....
        /*010c*/ 	.word	0x00008620


	//   ....[16]....
        /*0110*/ 	.word	0x0000bd20


	//   ....[17]....
        /*0114*/ 	.word	0x0000bd60


	//   ....[18]....
        /*0118*/ 	.word	0x0000bdb0


	//   ....[19]....
        /*011c*/ 	.word	0x0000be00


	//   ....[20]....
        /*0120*/ 	.word	0x0000be20


	//   ....[21]....
        /*0124*/ 	.word	0x0000be30


	//   ....[22]....
        /*0128*/ 	.word	0x0000be50


	//   ....[23]....
        /*012c*/ 	.word	0x0000be80


	//   ....[24]....
        /*0130*/ 	.word	0x0000ed90


	//   ....[25]....
        /*0134*/ 	.word	0x0000eda0


	//   ....[26]....
        /*0138*/ 	.word	0x0000edb0


	//   ....[27]....
        /*013c*/ 	.word	0x0000edc0


	//   ....[28]....
        /*0140*/ 	.word	0x0000ee20


	//   ....[29]....
        /*0144*/ 	.word	0x0000ee40


	//   ....[30]....
        /*0148*/ 	.word	0x0000ee50


	//   ....[31]....
        /*014c*/ 	.word	0x0000ee60


	//   ....[32]....
        /*0150*/ 	.word	0x00010790


	//   ....[33]....
        /*0154*/ 	.word	0x000107d0


	//   ....[34]....
        /*0158*/ 	.word	0x000107f0


	//   ....[35]....
        /*015c*/ 	.word	0x00010810


	//   ....[36]....
        /*0160*/ 	.word	0x00010850


	//   ....[37]....
        /*0164*/ 	.word	0x00010890


	//   ....[38]....
        /*0168*/ 	.word	0x000108a0


	//   ....[39]....
        /*016c*/ 	.word	0x000108b0


	//----- nvinfo : EIATTR_VRC_CTA_INIT_COUNT
	.align		4
.L_390:
        /*0170*/ 	.byte	0x02, 0x4a
	.zero		1
	.zero		1


	//----- nvinfo : EIATTR_EXIT_INSTR_OFFSETS
	.align		4
        /*0174*/ 	.byte	0x04, 0x1c
        /*0176*/ 	.short	(.L_392 - .L_391)


	//   ....[0]....
.L_391:
        /*0178*/ 	.word	0x00000330


	//   ....[1]....
        /*017c*/ 	.word	0x00001610


	//   ....[2]....
        /*0180*/ 	.word	0x000016a0


	//   ....[3]....
        /*0184*/ 	.word	0x000121d0


	//   ....[4]....
        /*0188*/ 	.word	0x000122a0


	//----- nvinfo : EIATTR_CRS_STACK_SIZE
	.align		4
.L_392:
        /*018c*/ 	.byte	0x04, 0x1e
        /*018e*/ 	.short	(.L_394 - .L_393)
.L_393:
        /*0190*/ 	.word	0x00000000


	//----- nvinfo : EIATTR_CBANK_PARAM_SIZE
	.align		4
.L_394:
        /*0194*/ 	.byte	0x03, 0x19
        /*0196*/ 	.short	0x01d0


	//----- nvinfo : EIATTR_PARAM_CBANK
	.align		4
        /*0198*/ 	.byte	0x04, 0x0a
        /*019a*/ 	.short	(.L_396 - .L_395)
	.align		4
.L_395:
        /*019c*/ 	.word	index@(.nv.constant0._ZN5flash16flash_fwd_kernelI23Flash_fwd_kernel_traitsILi64ELi128ELi64ELi4ELb0ELb0EN7cutlass10bfloat16_tE19Flash_kernel_traitsILi64ELi128ELi64ELi4ES3_EELb0ELb1ELb0ELb0ELb0ELb0ELb1ELb0EEEvNS_16Flash_fwd_paramsE)
        /*01a0*/ 	.short	0x0380
        /*01a2*/ 	.short	0x01d0


	//----- nvinfo : EIATTR_SW_WAR
	.align		4
.L_396:
        /*01a4*/ 	.byte	0x04, 0x36
        /*01a6*/ 	.short	(.L_398 - .L_397)
.L_397:
        /*01a8*/ 	.word	0x00000008
.L_398:


//--------------------- .nv.info._ZN5flash16flash_fwd_kernelI23Flash_fwd_kernel_traitsILi64ELi128ELi64ELi4ELb0ELb0EN7cutlass10bfloat16_tE19Flash_kernel_traitsILi64ELi128ELi64ELi4ES3_EELb1ELb1ELb0ELb1ELb0ELb0ELb0ELb1EEEvNS_16Flash_fwd_paramsE --------------------------
	.section	.nv.info._ZN5flash16flash_fwd_kernelI23Flash_fwd_kernel_traitsILi64ELi128ELi64ELi4ELb0ELb0EN7cutlass10bfloat16_tE19Flash_kernel_traitsILi64ELi128ELi64ELi4ES3_EELb1ELb1ELb0ELb1ELb0ELb0ELb0ELb1EEEvNS_16Flash_fwd_paramsE,"",@"SHT_CUDA_INFO"
	.sectionflags	@""
	.align	4


	//----- nvinfo : EIATTR_CUDA_API_VERSION
	.align		4
        /*0000*/ 	.byte	0x04, 0x37
        /*0002*/ 	.short	(.L_400 - .L_399)
.L_399:
        /*0004*/ 	.word	0x00000082


	//----- nvinfo : EIATTR_KPARAM_INFO
	.align		4
.L_400:
        /*0008*/ 	.byte	0x04, 0x17
        /*000a*/ 	.short	(.L_402 - .L_401)
.L_401:
        /*000c*/ 	.word	0x00000000
        /*0010*/ 	.short	0x0000
        /*0012*/ 	.short	0x0000
        /*0014*/ 	.byte	0x00, 0xf0, 0x41, 0x07


	//----- nvinfo : EIATTR_SPARSE_MMA_MASK
	.align		4
.L_402:
        /*0018*/ 	.byte	0x03, 0x50
        /*001a*/ 	.short	0x0000


	//----- nvinfo : EIATTR_MAXREG_COUNT
	.align		4
        /*001c*/ 	.byte	0x03, 0x1b
        /*001e*/ 	.short	0x00ff


	//----- nvinfo : EIATTR_NUM_BARRIERS
	.align		4
        /*0020*/ 	.byte	0x02, 0x4c
        /*0022*/ 	.byte	0x01
	.zero		1


	//----- nvinfo : EIATTR_ANNOTATIONS
	.align		4
        /*0024*/ 	.byte	0x04, 0x55
        /*0026*/ 	.short	(.L_404 - .L_403)


	//   ....[0]....
.L_403:
        /* <DEDUP_REMOVED lines=68> */


	//----- nvinfo : EIATTR_MERCURY_ISA_VERSION
	.align		4
.L_404:
        /*0450*/ 	.byte	0x03, 0x5f
        /*0452*/ 	.short	0x0101


	//----- nvinfo : EIATTR_INT_WARP_WIDE_INSTR_OFFSETS
	.align		4
        /*0454*/ 	.byte	0x04, 0x31
        /*0456*/ 	.short	(.L_406 - .L_405)


	//   ....[0]....
.L_405:
        /*0458*/ 	.word	0x00005210


	//   ....[1]....
        /*045c*/ 	.word	0x00009930


	//----- nvinfo : EIATTR_COOP_GROUP_MASK_REGIDS
	.align		4
.L_406:
        /*0460*/ 	.byte	0x04, 0x29
        /*0462*/ 	.short	(.L_408 - .L_407)


	//   ....[0]....
.L_407:
        /*0464*/ 	.word	0xffffffff


	//   ....[1]....
        /*0468*/ 	.word	0xffffffff


	//   ....[2]....
        /*046c*/ 	.word	0xffffffff


	//   ....[3]....
        /*0470*/ 	.word	0xffffffff


	//   ....[4]....
        /*0474*/ 	.word	0xffffffff


	//   ....[5]....
        /*0478*/ 	.word	0xffffffff


	//   ....[6]....
        /*047c*/ 	.word	0xffffffff


	//   ....[7]....
        /*0480*/ 	.word	0xffffffff


	//   ....[8]....
        /*0484*/ 	.word	0xffffffff


	//   ....[9]....
        /*0488*/ 	.word	0xffffffff


	//   ....[10]....
        /*048c*/ 	.word	0xffffffff


	//   ....[11]....
        /*0490*/ 	.word	0xffffffff


	//   ....[12]....
        /*0494*/ 	.word	0xffffffff


	//   ....[13]....
        /*0498*/ 	.word	0xffffffff


	//   ....[14]....
        /*049c*/ 	.word	0xffffffff


	//   ....[15]....
        /*04a0*/ 	.word	0xffffffff


	//   ....[16]....
        /*04a4*/ 	.word	0xffffffff


	//   ....[17]....
        /*04a8*/ 	.word	0xffffffff


	//   ....[18]....
        /*04ac*/ 	.word	0xffffffff


	//   ....[19]....
        /*04b0*/ 	.word	0xffffffff


	//   ....[20]....
        /*04b4*/ 	.word	0xffffffff


	//   ....[21]....
        /*04b8*/ 	.word	0xffffffff


	//   ....[22]....
        /*04bc*/ 	.word	0xffffffff


	//   ....[23]....
        /*04c0*/ 	.word	0xffffffff


	//   ....[24]....
        /*04c4*/ 	.word	0xffffffff


	//   ....[25]....
        /*04c8*/ 	.word	0xffffffff


	//   ....[26]....
        /*04cc*/ 	.word	0xffffffff


	//   ....[27]....
        /*04d0*/ 	.word	0xffffffff


	//   ....[28]....
        /*04d4*/ 	.word	0xffffffff


	//   ....[29]....
        /*04d8*/ 	.word	0xffffffff


	//   ....[30]....
        /*04dc*/ 	.word	0xffffffff


	//   ....[31]....
        /*04e0*/ 	.word	0xffffffff


	//   ....[32]....
        /*04e4*/ 	.word	0xffffffff


	//   ....[33]....
        /*04e8*/ 	.word	0xffffffff


	//   ....[34]....
        /*04ec*/ 	.word	0xffffffff


	//   ....[35]....
        /*04f0*/ 	.word	0xffffffff


	//   ....[36]....
        /*04f4*/ 	.word	0xffffffff


	//   ....[37]....
        /*04f8*/ 	.word	0xffffffff


	//   ....[38]....
        /*04fc*/ 	.word	0xffffffff


	//   ....[39]....
        /*0500*/ 	.word	0xffffffff


	//----- nvinfo : EIATTR_COOP_GROUP_INSTR_OFFSETS
	.align		4
.L_408:
        /*0504*/ 	.byte	0x04, 0x28
        /*0506*/ 	.short	(.L_410 - .L_409)


	//   ....[0]....
.L_409:
        /*0508*/ 	.word	0x000058d0


	//   ....[1]....
        /*050c*/ 	.word	0x00005900


	//   ....[2]....
        /*0510*/ 	.word	0x00005940


	//   ....[3]....
        /*0514*/ 	.word	0x00005980


	//   ....[4]....
        /*0518*/ 	.word	0x00005ad0


	//   ....[5]....
        /*051c*/ 	.word	0x00005b10


	//   ....[6]....
        /*0520*/ 	.word	0x00005b50


	//   ....[7]....
        /*0524*/ 	.word	0x00005b90


	//   ....[8]....
        /*0528*/ 	.word	0x0000b5a0


	//   ....[9]....
        /*052c*/ 	.word	0x0000b5f0


	//   ....[10]....
        /*0530*/ 	.word	0x0000b610


	//   ....[11]....
        /*0534*/ 	.word	0x0000b890


	//   ....[12]....
        /*0538*/ 	.word	0x0000bfd0


	//   ....[13]....
        /*053c*/ 	.word	0x0000c160


	//   ....[14]....
        /*0540*/ 	.word	0x0000c1a0


	//   ....[15]....
        /*0544*/ 	.word	0x0000c2c0


	//   ....[16]....
        /*0548*/ 	.word	0x00011c40


	//   ....[17]....
        /*054c*/ 	.word	0x00011c50


	//   ....[18]....
        /*0550*/ 	.word	0x00011c90


	//   ....[19]....
        /*0554*/ 	.word	0x00011e30


	//   ....[20]....
        /*0558*/ 	.word	0x00012980


	//   ....[21]....
        /*055c*/ 	.word	0x000129d0


	//   ....[22]....
        /*0560*/ 	.word	0x00012b00


	//   ....[23]....
        /*0564*/ 	.word	0x00012b40


	//   ....[24]....
        /*0568*/ 	.word	0x00018030


	//   ....[25]....
        /*056c*/ 	.word	0x000180d0


	//   ....[26]....
        /*0570*/ 	.word	0x00018280


	//   ....[27]....
        /*0574*/ 	.word	0x00018320


	//   ....[28]....
        /*0578*/ 	.word	0x00018410


	//   ....[29]....
        /*057c*/ 	.word	0x00018530


	//   ....[30]....
        /*0580*/ 	.word	0x00018640


	//   ....[31]....
        /*0584*/ 	.word	0x00018700


	//   ....[32]....
        /*0588*/ 	.word	0x0001d660


	//   ....[33]....
        /*058c*/ 	.word	0x0001d670


	//   ....[34]....
        /*0590*/ 	.word	0x0001d680


	//   ....[35]....
        /*0594*/ 	.word	0x0001d6a0


	//   ....[36]....
        /*0598*/ 	.word	0x0001d6c0


	//   ....[37]....
        /*059c*/ 	.word	0x0001d6e0


	//   ....[38]....
        /*05a0*/ 	.word	0x0001d6f0


	//   ....[39]....
        /*05a4*/ 	.word	0x0001d720


	//----- nvinfo : EIATTR_VRC_CTA_INIT_COUNT
	.align		4
.L_410:
        /*05a8*/ 	.byte	0x02, 0x4a
	.zero		1
	.zero		1


	//----- nvinfo : EIATTR_EXIT_INSTR_OFFSETS
	.align		4
        /*05ac*/ 	.byte	0x04, 0x1c
        /*05ae*/ 	.short	(.L_412 - .L_411)


	//   ....[0]....
.L_411:
        /*05b0*/ 	.word	0x00000660


	//   ....[1]....
        /*05b4*/ 	.word	0x00001950


	//   ....[2]....
        /*05b8*/ 	.word	0x000019e0


	//   ....[3]....
        /*05bc*/ 	.word	0x0001f040


	//   ....[4]....
        /*05c0*/ 	.word	0x0001f120


	//----- nvinfo : EIATTR_CRS_STACK_SIZE
	.align		4
.L_412:
        /*05c4*/ 	.byte	0x04, 0x1e
        /*05c6*/ 	.short	(.L_414 - .L_413)
.L_413:
        /*05c8*/ 	.word	0x00000000


	//----- nvinfo : EIATTR_CBANK_PARAM_SIZE
	.align		4
.L_414:
        /*05cc*/ 	.byte	0x03, 0x19
        /*05ce*/ 	.short	0x01d0


	//----- nvinfo : EIATTR_PARAM_CBANK
	.align		4
        /*05d0*/ 	.byte	0x04, 0x0a
        /*05d2*/ 	.short	(.L_416 - .L_415)
	.align		4
.L_415:
        /*05d4*/ 	.word	index@(.nv.constant0._ZN5flash16flash_fwd_kernelI23Flash_fwd_kernel_traitsILi64ELi128ELi64ELi4ELb0ELb0EN7cutlass10bfloat16_tE19Flash_kernel_traitsILi64ELi128ELi64ELi4ES3_EELb1ELb1ELb0ELb1ELb0ELb0ELb0ELb1EEEvNS_16Flash_fwd_paramsE)
        /*05d8*/ 	.short	0x0380
        /*05da*/ 	.short	0x01d0


	//----- nvinfo : EIATTR_SW_WAR
	.align		4
.L_416:
        /*05dc*/ 	.byte	0x04, 0x36
        /*05de*/ 	.short	(.L_418 - .L_417)
.L_417:
        /*05e0*/ 	.word	0x00000008
.L_418:


//--------------------- .nv.info._ZN5flash16flash_fwd_kernelI23Flash_fwd_kernel_traitsILi64ELi128ELi64ELi4ELb0ELb0EN7cutlass10bfloat16_tE19Flash_kernel_traitsILi64ELi128ELi64ELi4ES3_EELb0ELb1ELb0ELb1ELb0ELb0ELb1ELb0EEEvNS_16Flash_fwd_paramsE --------------------------
	.section	.nv.info._ZN5flash16flash_fwd_kernelI23Flash_fwd_kernel_traitsILi64ELi128ELi64ELi4ELb0ELb0EN7cutlass10bfloat16_tE19Flash_kernel_traitsILi64ELi128ELi64ELi4ES3_EELb0ELb1ELb0ELb1ELb0ELb0ELb1ELb0EEEvNS_16Flash_fwd_paramsE,"",@"SHT_CUDA_INFO"
	.sectionflags	@""
	.align	4


	//----- nvinfo : EIATTR_CUDA_API_VERSION
	.align		4
        /*0000*/ 	.byte	0x04, 0x37
        /*0002*/ 	.short	(.L_420 - .L_419)
.L_419:
        /*0004*/ 	.word	0x00000082


	//----- nvinfo : EIATTR_KPARAM_INFO
	.align		4
.L_420:
        /*0008*/ 	.byte	0x04, 0x17
        /*000a*/ 	.short	(.L_422 - .L_421)
.L_421:
        /*000c*/ 	.word	0x00000000
        /*0010*/ 	.short	0x0000
        /*0012*/ 	.short	0x0000
        /*0014*/ 	.byte	0x00, 0xf0, 0x41, 0x07


	//----- nvinfo : EIATTR_SPARSE_MMA_MASK
	.align		4
.L_422:
        /*0018*/ 	.byte	0x03, 0x50
        /*001a*/ 	.short	0x0000


	//----- nvinfo : EIATTR_MAXREG_COUNT
	.align		4
        /*001c*/ 	.byte	0x03, 0x1b
        /*001e*/ 	.short	0x00ff


	//----- nvinfo : EIATTR_NUM_BARRIERS
	.align		4
        /*0020*/ 	.byte	0x02, 0x4c
        /*0022*/ 	.byte	0x01
	.zero		1


	//----- nvinfo : EIATTR_MERCURY_ISA_VERSION
	.align		4
        /*0024*/ 	.byte	0x03, 0x5f
        /*0026*/ 	.short	0x0101


	//----- nvinfo : EIATTR_COOP_GROUP_MASK_REGIDS
	.align		4
        /*0028*/ 	.byte	0x04, 0x29
        /*002a*/ 	.short	(.L_424 - .L_423)


	//   ....[0]....
.L_423:
        /*002c*/ 	.word	0xffffffff


	//   ....[1]....
        /*0030*/ 	.word	0xffffffff


	//   ....[2]....
        /*0034*/ 	.word	0xffffffff


	//   ....[3]....
        /*0038*/ 	.word	0xffffffff


	//   ....[4]....
        /*003c*/ 	.word	0xffffffff


	//   ....[5]....
        /*0040*/ 	.word	0xffffffff


	//   ....[6]....
        /*0044*/ 	.word	0xffffffff


	//   ....[7]....
        /*0048*/ 	.word	0xffffffff


	//   ....[8]....
        /*004c*/ 	.word	0xffffffff


	//   ....[9]....
        /*0050*/ 	.word	0xffffffff


	//   ....[10]....
        /*0054*/ 	.word	0xffffffff


	//   ....[11]....
        /*0058*/ 	.word	0xffffffff


	//   ....[12]....
        /*005c*/ 	.word	0xffffffff


	//   ....[13]....
        /*0060*/ 	.word	0xffffffff


	//   ....[14]....
        /*0064*/ 	.word	0xffffffff


	//   ....[15]....
        /*0068*/ 	.word	0xffffffff


	//   ....[16]....
        /*006c*/ 	.word	0xffffffff


	//   ....[17]....
        /*0070*/ 	.word	0xffffffff


	//   ....[18]....
        /*0074*/ 	.word	0xffffffff


	//   ....[19]....
        /*0078*/ 	.word	0xffffffff


	//   ....[20]....
        /*007c*/ 	.word	0xffffffff


	//   ....[21]....
        /*0080*/ 	.word	0xffffffff


	//   ....[22]....
        /*0084*/ 	.word	0xffffffff


	//   ....[23]....
        /*0088*/ 	.word	0xffffffff


	//   ....[24]....
        /*008c*/ 	.word	0xffffffff


	//   ....[25]....
        /*0090*/ 	.word	0xffffffff


	//   ....[26]....
        /*0094*/ 	.word	0xffffffff


	//   ....[27]....
        /*0098*/ 	.word	0xffffffff


	//   ....[28]....
        /*009c*/ 	.word	0xffffffff


	//   ....[29]....
        /*00a0*/ 	.word	0xffffffff


	//   ....[30]....
        /*00a4*/ 	.word	0xffffffff


	//   ....[31]....
        /*00a8*/ 	.word	0xffffffff


	//   ....[32]....
        /*00ac*/ 	.word	0xffffffff


	//   ....[33]....
        /*00b0*/ 	.word	0xffffffff


	//   ....[34]....
        /*00b4*/ 	.word	0xffffffff


	//   ....[35]....
        /*00b8*/ 	.word	0xffffffff


	//   ....[36]....
        /*00bc*/ 	.word	0xffffffff


	//   ....[37]....
        /*00c0*/ 	.word	0xffffffff


	//   ....[38]....
        /*00c4*/ 	.word	0xffffffff


	//   ....[39]....
        /*00c8*/ 	.word	0xffffffff


	//----- nvinfo : EIATTR_COOP_GROUP_INSTR_OFFSETS
	.align		4
.L_424:
        /*00cc*/ 	.byte	0x04, 0x28
        /*00ce*/ 	.short	(.L_426 - .L_425)


	//   ....[0]....
.L_425:
        /*00d0*/ 	.word	0x000057c0


	//   ....[1]....
        /*00d4*/ 	.word	0x00005830


	//   ....[2]....
        /*00d8*/ 	.word	0x000058d0


	//   ....[3]....
        /*00dc*/ 	.word	0x00005900


	//   ....[4]....
        /*00e0*/ 	.word	0x00005920


	//   ....[5]....
        /*00e4*/ 	.word	0x00005940


	//   ....[6]....
        /*00e8*/ 	.word	0x000059d0


	//   ....[7]....
        /*00ec*/ 	.word	0x00005a20


	//   ....[8]....
        /*00f0*/ 	.word	0x00009090


	//   ....[9]....
        /*00f4*/ 	.word	0x000090c0


	//   ....[10]....
        /*00f8*/ 	.word	0x00009110


	//   ....[11]....
        /*00fc*/ 	.word	0x00009180


	//   ....[12]....
        /*0100*/ 	.word	0x00009190


	//   ....[13]....
        /*0104*/ 	.word	0x000091a0


	//   ....[14]....
        /*0108*/ 	.word	0x000091c0


	//   ....[15]....
        /*010c*/ 	.word	0x00009250


	//   ....[16]....
        /*0110*/ 	.word	0x0000ce20


	//   ....[17]....
        /*0114*/ 	.word	0x0000ce90


	//   ....[18]....
        /*0118*/ 	.word	0x0000ceb0


	//   ....[19]....
        /*011c*/ 	.word	0x0000cf00


	//   ....[20]....
        /*0120*/ 	.word	0x0000cf10


	//   ....[21]....
        /*0124*/ 	.word	0x0000cf40


	//   ....[22]....
        /*0128*/ 	.word	0x0000cf50


	//   ....[23]....
        /*012c*/ 	.word	0x0000cfa0


	//   ....[24]....
        /*0130*/ 	.word	0x000104c0


	//   ....[25]....
        /*0134*/ 	.word	0x00010500


	//   ....[26]....
        /*0138*/ 	.word	0x00010520


	//   ....[27]....
        /*013c*/ 	.word	0x00010530


	//   ....[28]....
        /*0140*/ 	.word	0x00010570


	//   ....[29]....
        /*0144*/ 	.word	0x00010590


	//   ....[30]....
        /*0148*/ 	.word	0x000105b0


	//   ....[31]....
        /*014c*/ 	.word	0x000105c0


	//   ....[32]....
        /*0150*/ 	.word	0x00011ee0


	//   ....[33]....
        /*0154*/ 	.word	0x00011f20


	//   ....[34]....
        /*0158*/ 	.word	0x00011f50


	//   ....[35]....
        /*015c*/ 	.word	0x00011f90


	//   ....[36]....
        /*0160*/ 	.word	0x00011fb0


	//   ....[37]....
        /*0164*/ 	.word	0x00011fd0


	//   ....[38]....
        /*0168*/ 	.word	0x00011fe0


	//   ....[39]....
        /*016c*/ 	.word	0x00012020


	//----- nvinfo : EIATTR_VRC_CTA_INIT_COUNT
	.align		4
.L_426:
        /*0170*/ 	.byte	0x02, 0x4a
	.zero		1
	.zero		1


	//----- nvinfo : EIATTR_EXIT_INSTR_OFFSETS
	.align		4
        /*0174*/ 	.byte	0x04, 0x1c
        /*0176*/ 	.short	(.L_428 - .L_427)


	//   ....[0]....
.L_427:
        /*0178*/ 	.word	0x00000380


	//   ....[1]....
        /*017c*/ 	.word	0x00001680


	//   ....[2]....
        /*0180*/ 	.word	0x00001710


	//   ....[3]....
        /*0184*/ 	.word	0x00013900


	//   ....[4]....
        /*0188*/ 	.word	0x000139d0


	//----- nvinfo : EIATTR_CRS_STACK_SIZE
	.align		4
.L_428:
        /*018c*/ 	.byte	0x04, 0x1e
        /*018e*/ 	.short	(.L_430 - .L_429)
.L_429:
        /*0190*/ 	.word	0x00000000


	//----- nvinfo : EIATTR_CBANK_PARAM_SIZE
	.align		4
.L_430:
        /*0194*/ 	.byte	0x03, 0x19
        /*0196*/ 	.short	0x01d0


	//----- nvinfo : EIATTR_PARAM_CBANK
	.align		4
        /*0198*/ 	.byte	0x04, 0x0a
        /*019a*/ 	.short	(.L_432 - .L_431)
	.align		4
.L_431:
        /*019c*/ 	.word	index@(.nv.constant0._ZN5flash16flash_fwd_kernelI23Flash_fwd_kernel_traitsILi64ELi128ELi64ELi4ELb0ELb0EN7cutlass10bfloat16_tE19Flash_kernel_traitsILi64ELi128ELi64ELi4ES3_EELb0ELb1ELb0ELb1ELb0ELb0ELb1ELb0EEEvNS_16Flash_fwd_paramsE)
        /*01a0*/ 	.short	0x0380
        /*01a2*/ 	.short	0x01d0


	//----- nvinfo : EIATTR_SW_WAR
	.align		4
.L_432:
        /*01a4*/ 	.byte	0x04, 0x36
        /*01a6*/ 	.short	(.L_434 - .L_433)
.L_433:
        /*01a8*/ 	.word	0x00000008
.L_434:


//--------------------- .nv.callgraph             --------------------------
	.section	.nv.callgraph,"",@"SHT_CUDA_CALLGRAPH"
	.align	4
	.sectionentsize	8
	.align		4
        /*0000*/ 	.word	0x00000000
	.align		4
        /*0004*/ 	.word	0xffffffff
	.align		4
        /*0008*/ 	.word	0x00000000
	.align		4
        /*000c*/ 	.word	0xfffffffe
	.align		4
        /*0010*/ 	.word	0x00000000
	.align		4
        /*0014*/ 	.word	0xfffffffd
	.align		4
        /*0018*/ 	.word	0x00000000
	.align		4
        /*001c*/ 	.word	0xfffffffc


//--------------------- .nv.constant4             --------------------------
	.section	.nv.constant4,"a",@progbits
	.align	8
	.align		8
.nv.constant4:
        /*0000*/ 	.dword	_ZN72_INTERNAL_63ed512b_36_flash_fwd_hdim64_bf16_causal_sm80_cu_e763cb1e_28794cuda3std3__45__cpo5beginE
	.align		8
        /*0008*/ 	.dword	_ZN72_INTERNAL_63ed512b_36_flash_fwd_hdim64_bf16_causal_sm80_cu_e763cb1e_28794cuda3std3__45__cpo3endE
	.align		8
        /*0010*/ 	.dword	_ZN72_INTERNAL_63ed512b_36_flash_fwd_hdim64_bf16_causal_sm80_cu_e763cb1e_28794cuda3std3__45__cpo6cbeginE
	.align		8
        /*0018*/ 	.dword	_ZN72_INTERNAL_63ed512b_36_flash_fwd_hdim64_bf16_causal_sm80_cu_e763cb1e_28794cuda3std3__45__cpo4cendE
	.align		8
        /*0020*/ 	.dword	_ZN72_INTERNAL_63ed512b_36_flash_fwd_hdim64_bf16_causal_sm80_cu_e763cb1e_28794cuda3std3__474_GLOBAL__N__63ed512b_36_flash_fwd_hdim64_bf16_causal_sm80_cu_e763cb1e_28796ignoreE
	.align		8
        /*0028*/ 	.dword	_ZN72_INTERNAL_63ed512b_36_flash_fwd_hdim64_bf16_causal_sm80_cu_e763cb1e_28794cuda3std3__419piecewise_constructE
	.align		8
        /*0030*/ 	.dword	_ZN72_INTERNAL_63ed512b_36_flash_fwd_hdim64_bf16_causal_sm80_cu_e763cb1e_28794cuda3std3__48in_placeE
	.align		8
        /*0038*/ 	.dword	_ZN72_INTERNAL_63ed512b_36_flash_fwd_hdim64_bf16_causal_sm80_cu_e763cb1e_28794cuda3std6ranges3__45__cpo4swapE
	.align		8
        /*0040*/ 	.dword	_ZN72_INTERNAL_63ed512b_36_flash_fwd_hdim64_bf16_causal_sm80_cu_e763cb1e_28794cuda3std6ranges3__45__cpo9iter_moveE
	.align		8
        /*0048*/ 	.dword	_ZN72_INTERNAL_63ed512b_36_flash_fwd_hdim64_bf16_causal_sm80_cu_e763cb1e_28794cute7productE
	.align		8
        /*0050*/ 	.dword	_ZN72_INTERNAL_63ed512b_36_flash_fwd_hdim64_bf16_causal_sm80_cu_e763cb1e_28794cute1_E


//--------------------- .text._ZN5flash16flash_fwd_kernelI23Flash_fwd_kernel_traitsILi64ELi128ELi128ELi4ELb0ELb0EN7cutlass10bfloat16_tE19Flash_kernel_traitsILi64ELi128ELi128ELi4ES3_EELb0ELb1ELb0ELb0ELb1ELb1ELb0ELb0EEEvNS_16Flash_fwd_paramsE --------------------------
	.section	.text._ZN5flash16flash_fwd_kernelI23Flash_fwd_kernel_traitsILi64ELi128ELi128ELi4ELb0ELb0EN7cutlass10bfloat16_tE19Flash_kernel_traitsILi64ELi128ELi128ELi4ES3_EELb0ELb1ELb0ELb0ELb1ELb1ELb0ELb0EEEvNS_16Flash_fwd_paramsE,"ax",@progbits
	.align	128
        .global         _ZN5flash16flash_fwd_kernelI23Flash_fwd_kernel_traitsILi64ELi128ELi128ELi4ELb0ELb0EN7cutlass10bfloat16_tE19Flash_kernel_traitsILi64ELi128ELi128ELi4ES3_EELb0ELb1ELb0ELb0ELb1ELb1ELb0ELb0EEEvNS_16Flash_fwd_paramsE
        .type           _ZN5flash16flash_fwd_kernelI23Flash_fwd_kernel_traitsILi64ELi128ELi128ELi4ELb0ELb0EN7cutlass10bfloat16_tE19Flash_kernel_traitsILi64ELi128ELi128ELi4ES3_EELb0ELb1ELb0ELb0ELb1ELb1ELb0ELb0EEEvNS_16Flash_fwd_paramsE,@function
        .size           _ZN5flash16flash_fwd_kernelI23Flash_fwd_kernel_traitsILi64ELi128ELi128ELi4ELb0ELb0EN7cutlass10bfloat16_tE19Flash_kernel_traitsILi64ELi128ELi128ELi4ES3_EELb0ELb1ELb0ELb0ELb1ELb1ELb0ELb0EEEvNS_16Flash_fwd_paramsE,(.L_x_1456 - _ZN5flash16flash_fwd_kernelI23Flash_fwd_kernel_traitsILi64ELi128ELi128ELi4ELb0ELb0EN7cutlass10bfloat16_tE19Flash_kernel_traitsILi64ELi128ELi128ELi4ES3_EELb0ELb1ELb0ELb0ELb1ELb1ELb0ELb0EEEvNS_16Flash_fwd_paramsE)
        .other          _ZN5flash16flash_fwd_kernelI23Flash_fwd_kernel_traitsILi64ELi128ELi128ELi4ELb0ELb0EN7cutlass10bfloat16_tE19Flash_kernel_traitsILi64ELi128ELi128ELi4ES3_EELb0ELb1ELb0ELb0ELb1ELb1ELb0ELb0EEEvNS_16Flash_fwd_paramsE,@"STO_CUDA_ENTRY STV_DEFAULT"
_ZN5flash16flash_fwd_kernelI23Flash_fwd_kernel_traitsILi64ELi128ELi128ELi4ELb0ELb0EN7cutlass10bfloat16_tE19Flash_kernel_traitsILi64ELi128ELi128ELi4ES3_EELb0ELb1ELb0ELb0ELb1ELb1ELb0ELb0EEEvNS_16Flash_fwd_paramsE:
.text._ZN5flash16flash_fwd_kernelI23Flash_fwd_kernel_traitsILi64ELi128ELi128ELi4ELb0ELb0EN7cutlass10bfloat16_tE19Flash_kernel_traitsILi64ELi128ELi128ELi4ES3_EELb0ELb1ELb0ELb0ELb1ELb1ELb0ELb0EEEvNS_16Flash_fwd_paramsE:
[----:B------:R-:W1:Y:S08]  /*0000*/  LDC R1, c[0x0][0x37c] ;  /* 0x0000df00ff017b82 */ /* 0x000e700000000800 */
[----:B------:R-:W2:Y:S01]  /*0010*/  LDC.64 R4, c[0x0][0x470] ;  /* 0x00011c00ff047b82 */ /* 0x000ea20000000a00 */
[----:B------:R-:W3:Y:S01]  /*0020*/  S2R R49, SR_CTAID.Y ;  /* 0x0000000000317919 */ /* 0x000ee20000002600 */
[----:B------:R-:W4:Y:S01]  /*0030*/  LDCU.64 UR20, c[0x0][0x358] ;  /* 0x00006b00ff1477ac */ /* 0x000f220008000a00 */
[----:B------:R-:W-:-:S02]  /*0040*/  IMAD.MOV.U32 R212, RZ, RZ, RZ ;  /* 0x000000ffffd47224 */ /* 0x000fc400078e00ff */
[----:B-1----:R-:W-:-:S03]  /*0050*/  VIADD R1, R1, 0xffffff58 ;  /* 0xffffff5801017836 */ /* 0x002fc60000000000 */
[----:B------:R-:W1:Y:S08]  /*0060*/  LDC.64 R2, c[0x0][0x478] ;  /* 0x00011e00ff027b82 */ /* 0x000e700000000a00 */
[----:B------:R-:W4:Y:S01]  /*0070*/  S2UR UR23, SR_CTAID.X ;  /* 0x00000000001779c3 */ /* 0x000f220000002500 */
[----:B--2---:R-:W-:-:S07]  /*0080*/  ISETP.NE.U32.AND P0, PT, R4, RZ, PT ;  /* 0x000000ff0400720c */ /* 0x004fce0003f05070 */
[----:B------:R-:W2:Y:S01]  /*0090*/  LDC R239, c[0x0][0x434] ;  /* 0x00010d00ffef7b82 */ /* 0x000ea20000000800 */
[----:B------:R-:W-:Y:S02]  /*00a0*/  ISETP.NE.AND.EX P0, PT, R5, RZ, PT, P0 ;  /* 0x000000ff0500720c */ /* 0x000fe40003f05300 */
[----:B-1----:R-:W-:-:S04]  /*00b0*/  ISETP.NE.U32.AND P2, PT, R2, RZ, PT ;  /* 0x000000ff0200720c */ /* 0x002fc80003f45070 */
[----:B------:R-:W-:-:S07]  /*00c0*/  ISETP.NE.AND.EX P2, PT, R3, RZ, PT, P2 ;  /* 0x000000ff0300720c */ /* 0x000fce0003f45320 */
[----:B------:R-:W3:Y:S08]  /*00d0*/  @P0 LDC.64 R2, c[0x0][0x470] ;  /* 0x00011c00ff020b82 */ /* 0x000ef00000000a00 */
[----:B------:R-:W1:Y:S01]  /*00e0*/  @P2 LDC.64 R6, c[0x0][0x478] ;  /* 0x00011e00ff062b82 */ /* 0x000e620000000a00 */
[----:B----4-:R-:W-:Y:S01]  /*00f0*/  USHF.L.U32 UR22, UR23, 0x7, URZ ;  /* 0x0000000717167899 */ /* 0x010fe200080006ff */
[----:B---3--:R-:W-:-:S05]  /*0100*/  @P0 IMAD.WIDE.U32 R4, R49, 0x4, R2 ;  /* 0x0000000431040825 */ /* 0x008fca00078e0002 */
[----:B------:R3:W5:Y:S01]  /*0110*/  @P0 LDG.E R212, desc[UR20][R4.64] ;  /* 0x0000001404d40981 */ /* 0x000762000c1e1900 */
[----:B-1----:R-:W-:-:S05]  /*0120*/  @P2 IMAD.WIDE.U32 R2, R49, 0x4, R6 ;  /* 0x0000000431022825 */ /* 0x002fca00078e0006 */
[----:B------:R1:W5:Y:S01]  /*0130*/  @P2 LDG.E R0, desc[UR20][R2.64] ;  /* 0x0000001402002981 */ /* 0x000362000c1e1900 */
[----:B--2---:R-:W-:Y:S01]  /*0140*/  ISETP.LE.AND P1, PT, R239, UR22, PT ;  /* 0x00000016ef007c0c */ /* 0x004fe2000bf23270 */
[----:B---3--:R-:W2:Y:S08]  /*0150*/  @!P2 LDC.64 R4, c[0x0][0x438] ;  /* 0x00010e00ff04ab82 */ /* 0x008eb00000000a00 */
[----:B------:R-:W3:Y:S02]  /*0160*/  @!P2 LDC.64 R2, c[0x0][0x488] ;  /* 0x00012200ff02ab82 */ /* 0x000ee40000000a00 */
[----:B---3--:R-:W-:-:S02]  /*0170*/  @!P2 ISETP.NE.U32.AND P0, PT, R2, RZ, PT ;  /* 0x000000ff0200a20c */ /* 0x008fc40003f05070 */
[----:B-12---:R-:W-:Y:S11]  /*0180*/  @P1 EXIT ;  /* 0x000000000000194d */ /* 0x006ff60003800000 */
[----:B------:R-:W1:Y:S01]  /*0190*/  LDC R6, c[0x0][0x508] ;  /* 0x00014200ff067b82 */ /* 0x000e620000000800 */
[----:B------:R-:W-:Y:S01]  /*01a0*/  @!P2 ISETP.NE.AND.EX P0, PT, R3, RZ, PT, P0 ;  /* 0x000000ff0300a20c */ /* 0x000fe20003f05300 */
[--C-:B-----5:R-:W-:Y:S01]  /*01b0*/  @P2 IMAD.IADD R100, R0, 0x1, -R212.reuse ;  /* 0x0000000100642824 */ /* 0x120fe200078e0ad4 */
[----:B------:R-:W2:Y:S02]  /*01c0*/  S2R R20, SR_CTAID.Z ;  /* 0x0000000000147919 */ /* 0x000ea40000002700 */
[----:B------:R-:W-:Y:S01]  /*01d0*/  @!P2 SEL R0, R5, RZ, P0 ;  /* 0x000000ff0500a207 */ /* 0x000fe20000000000 */
[----:B------:R-:W3:Y:S03]  /*01e0*/  S2R R213, SR_TID.X ;  /* 0x0000000000d57919 */ /* 0x000ee60000002100 */
[----:B------:R-:W-:-:S05]  /*01f0*/  @!P2 IADD3 R100, PT, PT, R0, R4, -R212 ;  /* 0x000000040064a210 */ /* 0x000fca0007ffe8d4 */
[----:B------:R-:W-:-:S05]  /*0200*/  VIADD R2, R100, 0x7f ;  /* 0x0000007f64027836 */ /* 0x000fca0000000000 */
[----:B------:R-:W-:Y:S02]  /*0210*/  IADD3 R0, PT, PT, R2, UR22, -R239 ;  /* 0x0000001602007c10 */ /* 0x000fe4000fffe8ef */
[----:B------:R-:W-:Y:S02]  /*0220*/  SHF.R.S32.HI R4, RZ, 0x1f, R2 ;  /* 0x0000001fff047819 */ /* 0x000fe40000011402 */
[----:B-1----:R-:W-:Y:S02]  /*0230*/  IADD3 R0, PT, PT, R0, 0x80, R6 ;  /* 0x0000008000007810 */ /* 0x002fe40007ffe006 */
[----:B------:R-:W-:Y:S02]  /*0240*/  LEA.HI R2, R4, R2, RZ, 0x7 ;  /* 0x0000000204027211 */ /* 0x000fe400078f38ff */
[----:B------:R-:W-:Y:S02]  /*0250*/  SHF.R.S32.HI R3, RZ, 0x1f, R0 ;  /* 0x0000001fff037819 */ /* 0x000fe40000011400 */
[----:B------:R-:W-:-:S02]  /*0260*/  SHF.R.S32.HI R2, RZ, 0x7, R2 ;  /* 0x00000007ff027819 */ /* 0x000fc40000011402 */
[----:B------:R-:W-:-:S04]  /*0270*/  LEA.HI R0, R3, R0, RZ, 0x7 ;  /* 0x0000000003007211 */ /* 0x000fc800078f38ff */
[----:B------:R-:W-:-:S04]  /*0280*/  SHF.R.S32.HI R0, RZ, 0x7, R0 ;  /* 0x00000007ff007819 */ /* 0x000fc80000011400 */
[----:B------:R-:W-:-:S04]  /*0290*/  VIMNMX R250, PT, PT, R2, R0, PT ;  /* 0x0000000002fa7248 */ /* 0x000fc80003fe0100 */
[----:B------:R-:W-:-:S13]  /*02a0*/  ISETP.GT.AND P0, PT, R250, RZ, PT ;  /* 0x000000fffa00720c */ /* 0x000fda0003f04270 */
[----:B--23--:R-:W-:Y:S05]  /*02b0*/  @P0 BRA `(.L_x_0) ;  /* 0x0000000800ec0947 */ /* 0x00cfea0003800000 */
[----:B------:R-:W1:Y:S01]  /*02c0*/  LDC.U8 R0, c[0x0][0x549] ;  /* 0x00015240ff007b82 */ /* 0x000e620000000000 */
[----:B------:R-:W-:-:S07]  /*02d0*/  SHF.L.U32 R2, R213, 0x3, RZ ;  /* 0x00000003d5027819 */ /* 0x000fce00000006ff */
[----:B------:R-:W2:Y:S08]  /*02e0*/  LDC.64 R6, c[0x0][0x400] ;  /* 0x00010000ff067b82 */ /* 0x000eb00000000a00 */
[----:B------:R-:W3:Y:S01]  /*02f0*/  LDC.U8 R5, c[0x0][0x548] ;  /* 0x00015200ff057b82 */ /* 0x000ee20000000000 */
[----:B-1----:R-:W-:-:S13]  /*0300*/  ISETP.NE.AND P1, PT, R0, RZ, PT ;  /* 0x000000ff0000720c */ /* 0x002fda0003f25270 */
[----:B------:R-:W1:Y:S01]  /*0310*/  @P1 LDC R0, c[0x0][0x430] ;  /* 0x00010c00ff001b82 */ /* 0x000e620000000800 */
[----:B------:R-:W-:-:S07]  /*0320*/  @P1 MOV R4, 0x1 ;  /* 0x0000000100041802 */ /* 0x000fce0000000f00 */
[----:B------:R-:W4:Y:S01]  /*0330*/  @P1 LDC R15, c[0x0][0x430] ;  /* 0x00010c00ff0f1b82 */ /* 0x000f220000000800 */
[----:B-1----:R-:W-:Y:S01]  /*0340*/  @P1 IMAD R0, R239, R0, RZ ;  /* 0x00000000ef001224 */ /* 0x002fe200078e02ff */
[----:B--23--:R-:W-:Y:S06]  /*0350*/  @P1 BRA `(.L_x_1) ;  /* 0x0000000000241947 */ /* 0x00cfec0003800000 */
[----:B------:R-:W-:Y:S01]  /*0360*/  ISETP.NE.AND P0, PT, R5, RZ, PT ;  /* 0x000000ff0500720c */ /* 0x000fe20003f05270 */
[----:B------:R-:W1:-:S12]  /*0370*/  LDC R8, c[0x0][0x3e0] ;  /* 0x0000f800ff087b82 */ /* 0x000e580000000800 */
[----:B------:R-:W2:Y:S01]  /*0380*/  @P0 LDC R0, c[0x0][0x454] ;  /* 0x00011500ff000b82 */ /* 0x000ea20000000800 */
[----:B----4-:R-:W-:Y:S02]  /*0390*/  @P0 MOV R15, 0x1 ;  /* 0x00000001000f0802 */ /* 0x010fe40000000f00 */
[----:B------:R-:W-:-:S05]  /*03a0*/  @!P0 MOV R15, 0x1 ;  /* 0x00000001000f8802 */ /* 0x000fca0000000f00 */
[----:B------:R-:W1:Y:S08]  /*03b0*/  @P0 LDC R3, c[0x0][0x454] ;  /* 0x00011500ff030b82 */ /* 0x000e700000000800 */
[----:B------:R-:W3:Y:S01]  /*03c0*/  @!P0 LDC R0, c[0x0][0x434] ;  /* 0x00010d00ff008b82 */ /* 0x000ee20000000800 */
[-C--:B-1----:R-:W-:Y:S02]  /*03d0*/  @P0 IMAD R4, R3, R8.reuse, RZ ;  /* 0x0000000803040224 */ /* 0x082fe400078e02ff */
[----:B--2---:R-:W-:-:S07]  /*03e0*/  @!P0 IMAD R4, R239, R8, RZ ;  /* 0x00000008ef048224 */ /* 0x004fce00078e02ff */
.L_x_1:
[----:B------:R-:W1:Y:S01]  /*03f0*/  LDC.64 R12, c[0x0][0x408] ;  /* 0x00010200ff0c7b82 */ /* 0x000e620000000a00 */
[----:B------:R-:W2:Y:S01]  /*0400*/  LDCU.64 UR6, c[0x0][0x410] ;  /* 0x00008200ff0677ac */ /* 0x000ea20008000a00 */
[----:B------:R-:W-:Y:S01]  /*0410*/  LOP3.LUT R2, R2, 0x38, RZ, 0xc0, !PT ;  /* 0x0000003802027812 */ /* 0x000fe200078ec0ff */
[----:B------:R-:W-:Y:S01]  /*0420*/  IMAD.MOV.U32 R3, RZ, RZ, RZ ;  /* 0x000000ffff037224 */ /* 0x000fe200078e00ff */
[----:B------:R-:W-:Y:S01]  /*0430*/  ISETP.NE.AND P1, PT, R5, RZ, !P1 ;  /* 0x000000ff0500720c */ /* 0x000fe20004f25270 */
[----:B------:R-:W5:Y:S01]  /*0440*/  LDCU.64 UR4, c[0x0][0x3f0] ;  /* 0x00007e00ff0477ac */ /* 0x000f620008000a00 */
[----:B---3--:R-:W-:Y:S01]  /*0450*/  IMAD R0, R20, R0, RZ ;  /* 0x0000000014007224 */ /* 0x008fe200078e02ff */
[----:B------:R-:W-:Y:S01]  /*0460*/  SHF.R.U32.HI R10, RZ, 0x3, R213 ;  /* 0x00000003ff0a7819 */ /* 0x000fe200000116d5 */
[C---:B------:R-:W-:Y:S01]  /*0470*/  IMAD.WIDE.U32 R2, R49.reuse, R6, R2 ;  /* 0x0000000631027225 */ /* 0x040fe200078e0002 */
[----:B------:R-:W-:Y:S01]  /*0480*/  USHF.L.U32 UR8, UR23, 0x7, URZ ;  /* 0x0000000717087899 */ /* 0x000fe200080006ff */
[----:B------:R-:W-:Y:S01]  /*0490*/  BSSY.RECONVERGENT B0, `(.L_x_2) ;  /* 0x0000042000007945 */ /* 0x000fe20003800200 */
[----:B------:R-:W-:Y:S01]  /*04a0*/  USHF.R.U32.HI UR23, URZ, 0x19, UR23 ;  /* 0x00000019ff177899 */ /* 0x000fe20008011617 */
[----:B------:R-:W-:-:S02]  /*04b0*/  IMAD R3, R49, R7, R3 ;  /* 0x0000000731037224 */ /* 0x000fc400078e0203 */
[----:B------:R-:W-:Y:S02]  /*04c0*/  IMAD R7, R49, R239, RZ ;  /* 0x000000ef31077224 */ /* 0x000fe400078e02ff */
[----:B----4-:R-:W-:Y:S02]  /*04d0*/  IMAD R6, R15, UR22, RZ ;  /* 0x000000160f067c24 */ /* 0x010fe4000f8e02ff */
[----:B------:R-:W-:Y:S01]  /*04e0*/  @!P1 IMAD R0, R49, R4, R0 ;  /* 0x0000000431009224 */ /* 0x000fe200078e0200 */
[----:B------:R-:W-:Y:S01]  /*04f0*/  LOP3.LUT R4, R10, UR8, RZ, 0xfc, !PT ;  /* 0x000000080a047c12 */ /* 0x000fe2000f8efcff */
[----:B--2---:R-:W-:Y:S01]  /*0500*/  IMAD.WIDE.U32 R2, R20, UR6, R2 ;  /* 0x0000000614027c25 */ /* 0x004fe2000f8e0002 */
[----:B------:R-:W-:Y:S02]  /*0510*/  SHF.R.S32.HI R8, RZ, 0x1f, R7 ;  /* 0x0000001fff087819 */ /* 0x000fe40000011407 */
[----:B------:R-:W-:Y:S01]  /*0520*/  SEL R7, R7, RZ, P1 ;  /* 0x000000ff07077207 */ /* 0x000fe20000800000 */
[----:B-1----:R-:W-:Y:S01]  /*0530*/  IMAD R9, R12, UR23, RZ ;  /* 0x000000170c097c24 */ /* 0x002fe2000f8e02ff */
[----:B------:R-:W-:Y:S01]  /*0540*/  SEL R8, R8, RZ, P1 ;  /* 0x000000ff08087207 */ /* 0x000fe20000800000 */
[----:B------:R-:W-:Y:S01]  /*0550*/  IMAD R3, R20, UR7, R3 ;  /* 0x0000000714037c24 */ /* 0x000fe2000f8e0203 */
[----:B------:R-:W-:Y:S01]  /*0560*/  IADD3 R17, P2, P1, R6, R7, R0 ;  /* 0x0000000706117210 */ /* 0x000fe2000795e000 */
[C---:B------:R-:W-:Y:S01]  /*0570*/  IMAD R9, R4.reuse, R13, R9 ;  /* 0x0000000d04097224 */ /* 0x040fe200078e0209 */
[----:B------:R-:W-:Y:S01]  /*0580*/  SHF.R.S32.HI R6, RZ, 0x1f, R6 ;  /* 0x0000001fff067819 */ /* 0x000fe20000011406 */
[----:B------:R-:W-:Y:S01]  /*0590*/  IMAD.WIDE.U32 R4, R4, R12, R2 ;  /* 0x0000000c04047225 */ /* 0x000fe200078e0002 */
[----:B------:R-:W-:-:S02]  /*05a0*/  SHF.R.S32.HI R3, RZ, 0x1f, R0 ;  /* 0x0000001fff037819 */ /* 0x000fc40000011400 */
[----:B------:R-:W-:Y:S01]  /*05b0*/  SHF.L.U64.HI R11, R12, 0x5, R13 ;  /* 0x000000050c0b7819 */ /* 0x000fe2000001020d */
[----:B------:R-:W-:Y:S01]  /*05c0*/  IMAD.IADD R0, R5, 0x1, R9 ;  /* 0x0000000105007824 */ /* 0x000fe200078e0209 */
[----:B-----5:R-:W-:Y:S01]  /*05d0*/  LEA R2, P0, R4, UR4, 0x1 ;  /* 0x0000000404027c11 */ /* 0x020fe2000f8008ff */
[----:B------:R-:W-:Y:S01]  /*05e0*/  IMAD.SHL.U32 R18, R12, 0x40, RZ ;  /* 0x000000400c127824 */ /* 0x000fe200078e00ff */
[----:B------:R-:W-:Y:S01]  /*05f0*/  IADD3.X R16, PT, PT, R6, R8, R3, P2, P1 ;  /* 0x0000000806107210 */ /* 0x000fe200017e2403 */
[----:B------:R-:W-:Y:S01]  /*0600*/  IMAD.SHL.U32 R14, R12, 0x20, RZ ;  /* 0x000000200c0e7824 */ /* 0x000fe200078e00ff */
[----:B------:R-:W-:Y:S02]  /*0610*/  LEA.HI.X R3, R4, UR5, R0, 0x1, P0 ;  /* 0x0000000504037c11 */ /* 0x000fe400080f0c00 */
[CC--:B------:R-:W-:Y:S02]  /*0620*/  LEA R4, P0, R12.reuse, R2.reuse, 0x7 ;  /* 0x000000020c047211 */ /* 0x0c0fe400078038ff */
[----:B------:R-:W-:Y:S01]  /*0630*/  SHF.L.U64.HI R0, R12, 0x6, R13 ;  /* 0x000000060c007819 */ /* 0x000fe2000001020d */
[----:B------:R1:W-:Y:S01]  /*0640*/  STG.E.128 desc[UR20][R2.64], RZ ;  /* 0x000000ff02007986 */ /* 0x0003e2000c101d14 */
[----:B------:R-:W-:-:S02]  /*0650*/  IADD3 R6, P1, PT, R18, R2, RZ ;  /* 0x0000000212067210 */ /* 0x000fc40007f3e0ff */
[----:B------:R-:W-:Y:S02]  /*0660*/  IADD3 R8, P2, PT, R14, R2, RZ ;  /* 0x000000020e087210 */ /* 0x000fe40007f5e0ff */
[-C--:B------:R-:W-:Y:S02]  /*0670*/  LEA.HI.X R5, R12, R3.reuse, R13, 0x7, P0 ;  /* 0x000000030c057211 */ /* 0x080fe400000f3c0d */
[----:B------:R-:W-:Y:S01]  /*0680*/  IADD3.X R7, PT, PT, R0, R3, RZ, P1, !PT ;  /* 0x0000000300077210 */ /* 0x000fe20000ffe4ff */
[----:B------:R-:W-:Y:S01]  /*0690*/  IMAD.X R9, R11, 0x1, R3, P2 ;  /* 0x000000010b097824 */ /* 0x000fe200010e0603 */
[----:B------:R-:W-:-:S04]  /*06a0*/  IADD3 R12, P0, PT, R6, R14, RZ ;  /* 0x0000000e060c7210 */ /* 0x000fc80007f1e0ff */
[----:B------:R2:W-:Y:S01]  /*06b0*/  STG.E.128 desc[UR20][R8.64], RZ ;  /* 0x000000ff08007986 */ /* 0x0005e2000c101d14 */
[----:B------:R-:W-:-:S03]  /*06c0*/  IMAD.X R13, R7, 0x1, R11, P0 ;  /* 0x00000001070d7824 */ /* 0x000fc600000e060b */
[----:B------:R3:W-:Y:S04]  /*06d0*/  STG.E.128 desc[UR20][R6.64], RZ ;  /* 0x000000ff06007986 */ /* 0x0007e8000c101d14 */
[----:B------:R4:W-:Y:S01]  /*06e0*/  STG.E.128 desc[UR20][R12.64], RZ ;  /* 0x000000ff0c007986 */ /* 0x0009e2000c101d14 */
[----:B-1----:R-:W-:-:S03]  /*06f0*/  IADD3 R2, P0, PT, R4, R18, RZ ;  /* 0x0000001204027210 */ /* 0x002fc60007f1e0ff */
[----:B------:R1:W-:Y:S02]  /*0700*/  STG.E.128 desc[UR20][R4.64], RZ ;  /* 0x000000ff04007986 */ /* 0x0003e4000c101d14 */
[----:B------:R-:W-:Y:S02]  /*0710*/  IMAD.X R3, R5, 0x1, R0, P0 ;  /* 0x0000000105037824 */ /* 0x000fe400000e0600 */
[----:B------:R-:W-:Y:S02]  /*0720*/  VIADD R0, R239, -UR22 ;  /* 0x80000016ef007c36 */ /* 0x000fe40008000000 */
[C---:B--2---:R-:W-:Y:S01]  /*0730*/  VIADD R8, R10.reuse, 0x30 ;  /* 0x000000300a087836 */ /* 0x044fe20000000000 */
[----:B------:R-:W-:Y:S02]  /*0740*/  IADD3 R9, PT, PT, R10, 0x40, RZ ;  /* 0x000000400a097810 */ /* 0x000fe40007ffe0ff */
[----:B---3--:R-:W-:Y:S01]  /*0750*/  IADD3 R6, P1, PT, R4, R14, RZ ;  /* 0x0000000e04067210 */ /* 0x008fe20007f3e0ff */
[----:B----4-:R-:W-:-:S04]  /*0760*/  VIADD R12, R10, 0x60 ;  /* 0x000000600a0c7836 */ /* 0x010fc80000000000 */
[----:B------:R-:W-:Y:S01]  /*0770*/  IMAD.X R7, R5, 0x1, R11, P1 ;  /* 0x0000000105077824 */ /* 0x000fe200008e060b */
[----:B------:R-:W-:Y:S02]  /*0780*/  LOP3.LUT P1, R213, R213, 0x7, RZ, 0xc0, !PT ;  /* 0x00000007d5d57812 */ /* 0x000fe4000782c0ff */
[----:B-1----:R-:W-:Y:S02]  /*0790*/  IADD3 R4, P0, PT, R2, R14, RZ ;  /* 0x0000000e02047210 */ /* 0x002fe40007f1e0ff */
[----:B------:R1:W-:Y:S01]  /*07a0*/  STG.E.128 desc[UR20][R6.64], RZ ;  /* 0x000000ff06007986 */ /* 0x0003e2000c101d14 */
[C---:B------:R-:W-:Y:S02]  /*07b0*/  ISETP.GE.OR P1, PT, R10.reuse, R0, P1 ;  /* 0x000000000a00720c */ /* 0x040fe40000f26670 */
[----:B------:R-:W-:Y:S01]  /*07c0*/  IADD3.X R5, PT, PT, R3, R11, RZ, P0, !PT ;  /* 0x0000000b03057210 */ /* 0x000fe200007fe4ff */
[----:B------:R2:W-:Y:S01]  /*07d0*/  STG.E.128 desc[UR20][R2.64], RZ ;  /* 0x000000ff02007986 */ /* 0x0005e2000c101d14 */
[----:B------:R-:W-:-:S03]  /*07e0*/  VIADD R11, R10, 0x50 ;  /* 0x000000500a0b7836 */ /* 0x000fc60000000000 */
[----:B------:R2:W-:Y:S01]  /*07f0*/  STG.E.128 desc[UR20][R4.64], RZ ;  /* 0x000000ff04007986 */ /* 0x0005e2000c101d14 */
[C---:B-1----:R-:W-:Y:S02]  /*0800*/  VIADD R6, R10.reuse, 0x10 ;  /* 0x000000100a067836 */ /* 0x042fe40000000000 */
[----:B------:R-:W-:-:S03]  /*0810*/  VIADD R7, R10, 0x20 ;  /* 0x000000200a077836 */ /* 0x000fc60000000000 */
[----:B------:R-:W-:Y:S05]  /*0820*/  @P1 BRA `(.L_x_3) ;  /* 0x0000000000201947 */ /* 0x000fea0003800000 */
[----:B------:R-:W1:Y:S01]  /*0830*/  LDCU.64 UR4, c[0x0][0x420] ;  /* 0x00008400ff0477ac */ /* 0x000e620008000a00 */
[----:B--2---:R-:W-:-:S05]  /*0840*/  IMAD R2, R10, R15, RZ ;  /* 0x0000000f0a027224 */ /* 0x004fca00078e02ff */
[----:B------:R-:W-:-:S04]  /*0850*/  IADD3 R3, P0, PT, R2, R17, RZ ;  /* 0x0000001102037210 */ /* 0x000fc80007f1e0ff */
[----:B------:R-:W-:Y:S02]  /*0860*/  LEA.HI.X.SX32 R4, R2, R16, 0x1, P0 ;  /* 0x0000001002047211 */ /* 0x000fe400000f0eff */
[----:B-1----:R-:W-:-:S04]  /*0870*/  LEA R2, P0, R3, UR4, 0x2 ;  /* 0x0000000403027c11 */ /* 0x002fc8000f8010ff */
[----:B------:R-:W-:Y:S01]  /*0880*/  LEA.HI.X R3, R3, UR5, R4, 0x2, P0 ;  /* 0x0000000503037c11 */ /* 0x000fe200080f1404 */
[----:B------:R-:W-:-:S05]  /*0890*/  IMAD.MOV.U32 R4, RZ, RZ, 0x7f800000 ;  /* 0x7f800000ff047424 */ /* 0x000fca00078e00ff */
[----:B------:R1:W-:Y:S03]  /*08a0*/  STG.E desc[UR20][R2.64], R4 ;  /* 0x0000000402007986 */ /* 0x0003e6000c101914 */
.L_x_3:
[----:B------:R-:W-:Y:S05]  /*08b0*/  BSYNC.RECONVERGENT B0 ;  /* 0x0000000000007941 */ /* 0x000fea0003800200 */
.L_x_2:
[-C--:B------:R-:W-:Y:S01]  /*08c0*/  ISETP.GE.AND P0, PT, R6, R0.reuse, PT ;  /* 0x000000000600720c */ /* 0x080fe20003f06270 */
[----:B------:R-:W-:Y:S01]  /*08d0*/  VIADD R10, R10, 0x70 ;  /* 0x000000700a0a7836 */ /* 0x000fe20000000000 */
[-C--:B------:R-:W-:Y:S01]  /*08e0*/  ISETP.GE.AND P6, PT, R7, R0.reuse, PT ;  /* 0x000000000700720c */ /* 0x080fe20003fc6270 */
[----:B------:R-:W-:Y:S01]  /*08f0*/  BSSY.RECONVERGENT B0, `(.L_x_4) ;  /* 0x0000016000007945 */ /* 0x000fe20003800200 */
[----:B------:R-:W-:Y:S02]  /*0900*/  ISETP.NE.OR P0, PT, R213, RZ, P0 ;  /* 0x000000ffd500720c */ /* 0x000fe40000705670 */
[-C--:B------:R-:W-:Y:S02]  /*0910*/  ISETP.GE.AND P5, PT, R8, R0.reuse, PT ;  /* 0x000000000800720c */ /* 0x080fe40003fa6270 */
[-C--:B------:R-:W-:Y:S02]  /*0920*/  ISETP.GE.AND P4, PT, R9, R0.reuse, PT ;  /* 0x000000000900720c */ /* 0x080fe40003f86270 */
[----:B------:R-:W-:-:S02]  /*0930*/  ISETP.GE.AND P3, PT, R11, R0, PT ;  /* 0x000000000b00720c */ /* 0x000fc40003f66270 */
[-C--:B------:R-:W-:Y:S02]  /*0940*/  ISETP.GE.AND P2, PT, R12, R0.reuse, PT ;  /* 0x000000000c00720c */ /* 0x080fe40003f46270 */
[----:B------:R-:W-:Y:S02]  /*0950*/  ISETP.GE.AND P1, PT, R10, R0, PT ;  /* 0x000000000a00720c */ /* 0x000fe40003f26270 */
[C---:B------:R-:W-:Y:S02]  /*0960*/  ISETP.NE.OR P6, PT, R213.reuse, RZ, P6 ;  /* 0x000000ffd500720c */ /* 0x040fe400037c5670 */
[C---:B------:R-:W-:Y:S02]  /*0970*/  ISETP.NE.OR P5, PT, R213.reuse, RZ, P5 ;  /* 0x000000ffd500720c */ /* 0x040fe40002fa5670 */
[C---:B------:R-:W-:Y:S02]  /*0980*/  ISETP.NE.OR P4, PT, R213.reuse, RZ, P4 ;  /* 0x000000ffd500720c */ /* 0x040fe40002785670 */
[----:B------:R-:W-:-:S02]  /*0990*/  ISETP.NE.OR P3, PT, R213, RZ, P3 ;  /* 0x000000ffd500720c */ /* 0x000fc40001f65670 */
[C---:B------:R-:W-:Y:S02]  /*09a0*/  ISETP.NE.OR P2, PT, R213.reuse, RZ, P2 ;  /* 0x000000ffd500720c */ /* 0x040fe40001745670 */
[----:B------:R-:W-:Y:S01]  /*09b0*/  ISETP.NE.OR P1, PT, R213, RZ, P1 ;  /* 0x000000ffd500720c */ /* 0x000fe20000f25670 */
[----:B------:R-:W-:-:S12]  /*09c0*/  @P0 BRA `(.L_x_5) ;  /* 0x0000000000200947 */ /* 0x000fd80003800000 */
[----:B------:R-:W3:Y:S01]  /*09d0*/  LDCU.64 UR4, c[0x0][0x420] ;  /* 0x00008400ff0477ac */ /* 0x000ee20008000a00 */
[----:B------:R-:W-:-:S05]  /*09e0*/  IMAD R0, R6, R15, RZ ;  /* 0x0000000f06007224 */ /* 0x000fca00078e02ff */
[----:B-12---:R-:W-:-:S04]  /*09f0*/  IADD3 R3, P0, PT, R0, R17, RZ ;  /* 0x0000001100037210 */ /* 0x006fc80007f1e0ff */
[----:B------:R-:W-:Y:S02]  /*0a00*/  LEA.HI.X.SX32 R0, R0, R16, 0x1, P0 ;  /* 0x0000001000007211 */ /* 0x000fe400000f0eff */
[----:B---3--:R-:W-:-:S04]  /*0a10*/  LEA R2, P0, R3, UR4, 0x2 ;  /* 0x0000000403027c11 */ /* 0x008fc8000f8010ff */
[----:B------:R-:W-:Y:S01]  /*0a20*/  LEA.HI.X R3, R3, UR5, R0, 0x2, P0 ;  /* 0x0000000503037c11 */ /* 0x000fe200080f1400 */
[----:B------:R-:W-:-:S05]  /*0a30*/  IMAD.MOV.U32 R0, RZ, RZ, 0x7f800000 ;  /* 0x7f800000ff007424 */ /* 0x000fca00078e00ff */
[----:B------:R3:W-:Y:S03]  /*0a40*/  STG.E desc[UR20][R2.64], R0 ;  /* 0x0000000002007986 */ /* 0x0007e6000c101914 */
.L_x_5:
[----:B------:R-:W-:Y:S05]  /*0a50*/  BSYNC.RECONVERGENT B0 ;  /* 0x0000000000007941 */ /* 0x000fea0003800200 */
.L_x_4:
[----:B------:R-:W-:Y:S04]  /*0a60*/  BSSY.RECONVERGENT B0, `(.L_x_6) ;  /* 0x000000a000007945 */ /* 0x000fe80003800200 */
[----:B------:R-:W-:Y:S05]  /*0a70*/  @P6 BRA `(.L_x_7) ;  /* 0x0000000000206947 */ /* 0x000fea0003800000 */
[----:B------:R-:W4:Y:S01]  /*0a80*/  LDCU.64 UR4, c[0x0][0x420] ;  /* 0x00008400ff0477ac */ /* 0x000f220008000a00 */
[----:B---3--:R-:W-:-:S05]  /*0a90*/  IMAD R0, R7, R15, RZ ;  /* 0x0000000f07007224 */ /* 0x008fca00078e02ff */
[----:B-12---:R-:W-:-:S04]  /*0aa0*/  IADD3 R3, P0, PT, R0, R17, RZ ;  /* 0x0000001100037210 */ /* 0x006fc80007f1e0ff */
[----:B------:R-:W-:Y:S02]  /*0ab0*/  LEA.HI.X.SX32 R0, R0, R16, 0x1, P0 ;  /* 0x0000001000007211 */ /* 0x000fe400000f0eff */
[----:B----4-:R-:W-:-:S04]  /*0ac0*/  LEA R2, P0, R3, UR4, 0x2 ;  /* 0x0000000403027c11 */ /* 0x010fc8000f8010ff */
[----:B------:R-:W-:Y:S01]  /*0ad0*/  LEA.HI.X R3, R3, UR5, R0, 0x2, P0 ;  /* 0x0000000503037c11 */ /* 0x000fe200080f1400 */
[----:B------:R-:W-:-:S05]  /*0ae0*/  IMAD.MOV.U32 R0, RZ, RZ, 0x7f800000 ;  /* 0x7f800000ff007424 */ /* 0x000fca00078e00ff */
[----:B------:R4:W-:Y:S03]  /*0af0*/  STG.E desc[UR20][R2.64], R0 ;  /* 0x0000000002007986 */ /* 0x0009e6000c101914 */
.L_x_7:
[----:B------:R-:W-:Y:S05]  /*0b00*/  BSYNC.RECONVERGENT B0 ;  /* 0x0000000000007941 */ /* 0x000fea0003800200 */
.L_x_6:
[----:B------:R-:W-:Y:S04]  /*0b10*/  BSSY.RECONVERGENT B0, `(.L_x_8) ;  /* 0x000000a000007945 */ /* 0x000fe80003800200 */
[----:B------:R-:W-:Y:S05]  /*0b20*/  @P5 BRA `(.L_x_9) ;  /* 0x0000000000205947 */ /* 0x000fea0003800000 */
[----:B------:R-:W5:Y:S01]  /*0b30*/  LDCU.64 UR4, c[0x0][0x420] ;  /* 0x00008400ff0477ac */ /* 0x000f620008000a00 */
[----:B---34-:R-:W-:-:S05]  /*0b40*/  IMAD R0, R8, R15, RZ ;  /* 0x0000000f08007224 */ /* 0x018fca00078e02ff */
[----:B-12---:R-:W-:-:S04]  /*0b50*/  IADD3 R3, P0, PT, R0, R17, RZ ;  /* 0x0000001100037210 */ /* 0x006fc80007f1e0ff */
[----:B------:R-:W-:Y:S02]  /*0b60*/  LEA.HI.X.SX32 R0, R0, R16, 0x1, P0 ;  /* 0x0000001000007211 */ /* 0x000fe400000f0eff */
[----:B-----5:R-:W-:-:S04]  /*0b70*/  LEA R2, P0, R3, UR4, 0x2 ;  /* 0x0000000403027c11 */ /* 0x020fc8000f8010ff */
[----:B------:R-:W-:Y:S01]  /*0b80*/  LEA.HI.X R3, R3, UR5, R0, 0x2, P0 ;  /* 0x0000000503037c11 */ /* 0x000fe200080f1400 */
[----:B------:R-:W-:-:S05]  /*0b90*/  IMAD.MOV.U32 R0, RZ, RZ, 0x7f800000 ;  /* 0x7f800000ff007424 */ /* 0x000fca00078e00ff */
[----:B------:R1:W-:Y:S03]  /*0ba0*/  STG.E desc[UR20][R2.64], R0 ;  /* 0x0000000002007986 */ /* 0x0003e6000c101914 */
.L_x_9:
[----:B------:R-:W-:Y:S05]  /*0bb0*/  BSYNC.RECONVERGENT B0 ;  /* 0x0000000000007941 */ /* 0x000fea0003800200 */
.L_x_8:
[----:B------:R-:W-:Y:S04]  /*0bc0*/  BSSY.RECONVERGENT B0, `(.L_x_10) ;  /* 0x000000a000007945 */ /* 0x000fe80003800200 */
[----:B------:R-:W-:Y:S05]  /*0bd0*/  @P4 BRA `(.L_x_11) ;  /* 0x0000000000204947 */ /* 0x000fea0003800000 */
[----:B------:R-:W5:Y:S01]  /*0be0*/  LDCU.64 UR4, c[0x0][0x420] ;  /* 0x00008400ff0477ac */ /* 0x000f620008000a00 */
[----:B-1-34-:R-:W-:-:S05]  /*0bf0*/  IMAD R0, R9, R15, RZ ;  /* 0x0000000f09007224 */ /* 0x01afca00078e02ff */
[----:B--2---:R-:W-:-:S04]  /*0c00*/  IADD3 R3, P0, PT, R0, R17, RZ ;  /* 0x0000001100037210 */ /* 0x004fc80007f1e0ff */
[----:B------:R-:W-:Y:S02]  /*0c10*/  LEA.HI.X.SX32 R0, R0, R16, 0x1, P0 ;  /* 0x0000001000007211 */ /* 0x000fe400000f0eff */
[----:B-----5:R-:W-:-:S04]  /*0c20*/  LEA R2, P0, R3, UR4, 0x2 ;  /* 0x0000000403027c11 */ /* 0x020fc8000f8010ff */
[----:B------:R-:W-:Y:S01]  /*0c30*/  LEA.HI.X R3, R3, UR5, R0, 0x2, P0 ;  /* 0x0000000503037c11 */ /* 0x000fe200080f1400 */
[----:B------:R-:W-:-:S05]  /*0c40*/  IMAD.MOV.U32 R0, RZ, RZ, 0x7f800000 ;  /* 0x7f800000ff007424 */ /* 0x000fca00078e00ff */
[----:B------:R1:W-:Y:S03]  /*0c50*/  STG.E desc[UR20][R2.64], R0 ;  /* 0x0000000002007986 */ /* 0x0003e6000c101914 */
.L_x_11:
[----:B------:R-:W-:Y:S05]  /*0c60*/  BSYNC.RECONVERGENT B0 ;  /* 0x0000000000007941 */ /* 0x000fea0003800200 */
.L_x_10:
        /* <DEDUP_REMOVED lines=10> */
.L_x_13:
[----:B------:R-:W-:Y:S05]  /*0d10*/  BSYNC.RECONVERGENT B0 ;  /* 0x0000000000007941 */ /* 0x000fea0003800200 */
.L_x_12:
        /* <DEDUP_REMOVED lines=10> */
.L_x_15:
[----:B------:R-:W-:Y:S05]  /*0dc0*/  BSYNC.RECONVERGENT B0 ;  /* 0x0000000000007941 */ /* 0x000fea0003800200 */
.L_x_14:
[----:B------:R-:W-:Y:S05]  /*0dd0*/  @P1 EXIT ;  /* 0x000000000000194d */ /* 0x000fea0003800000 */
[----:B------:R-:W5:Y:S01]  /*0de0*/  LDCU.64 UR4, c[0x0][0x420] ;  /* 0x00008400ff0477ac */ /* 0x000f620008000a00 */
[----:B-1-34-:R-:W-:-:S05]  /*0df0*/  IMAD R0, R10, R15, RZ ;  /* 0x0000000f0a007224 */ /* 0x01afca00078e02ff */
[----:B--2---:R-:W-:-:S04]  /*0e00*/  IADD3 R3, P0, PT, R0, R17, RZ ;  /* 0x0000001100037210 */ /* 0x004fc80007f1e0ff */
[----:B------:R-:W-:Y:S02]  /*0e10*/  LEA.HI.X.SX32 R0, R0, R16, 0x1, P0 ;  /* 0x0000001000007211 */ /* 0x000fe400000f0eff */
[----:B-----5:R-:W-:-:S04]  /*0e20*/  LEA R2, P0, R3, UR4, 0x2 ;  /* 0x0000000403027c11 */ /* 0x020fc8000f8010ff */
[----:B------:R-:W-:Y:S01]  /*0e30*/  LEA.HI.X R3, R3, UR5, R0, 0x2, P0 ;  /* 0x0000000503037c11 */ /* 0x000fe200080f1400 */
[----:B------:R-:W-:-:S05]  /*0e40*/  IMAD.MOV.U32 R0, RZ, RZ, 0x7f800000 ;  /* 0x7f800000ff007424 */ /* 0x000fca00078e00ff */
[----:B------:R-:W-:Y:S01]  /*0e50*/  STG.E desc[UR20][R2.64], R0 ;  /* 0x0000000002007986 */ /* 0x000fe2000c101914 */
[----:B------:R-:W-:Y:S05]  /*0e60*/  EXIT ;  /* 0x000000000000794d */ /* 0x000fea0003800000 */
.L_x_0:
[----:B------:R-:W1:Y:S01]  /*0e70*/  LDC R8, c[0x0][0x3e8] ;  /* 0x0000fa00ff087b82 */ /* 0x000e620000000800 */
[----:B------:R-:W-:Y:S01]  /*0e80*/  IABS R5, R20 ;  /* 0x0000001400057213 */ /* 0x000fe20000000000 */
[C---:B------:R-:W-:Y:S01]  /*0e90*/  IMAD.SHL.U32 R10, R213.reuse, 0x8, RZ ;  /* 0x00000008d50a7824 */ /* 0x040fe200078e00ff */
[----:B------:R-:W-:Y:S01]  /*0ea0*/  SHF.R.S32.HI R52, RZ, 0x1f, R212 ;  /* 0x0000001fff347819 */ /* 0x000fe200000114d4 */
[----:B------:R-:W2:Y:S01]  /*0eb0*/  LDCU.128 UR16, c[0x0][0x3a0] ;  /* 0x00007400ff1077ac */ /* 0x000ea20008000c00 */
[----:B------:R-:W-:Y:S01]  /*0ec0*/  IMAD.MOV.U32 R45, RZ, RZ, RZ ;  /* 0x000000ffff2d7224 */ /* 0x000fe200078e00ff */
[----:B------:R-:W-:Y:S01]  /*0ed0*/  SHF.R.U32.HI R237, RZ, 0x3, R213 ;  /* 0x00000003ffed7819 */ /* 0x000fe200000116d5 */
[C---:B------:R-:W-:Y:S01]  /*0ee0*/  IMAD.SHL.U32 R251, R213.reuse, 0x40, RZ ;  /* 0x00000040d5fb7824 */ /* 0x040fe200078e00ff */
[----:B------:R-:W3:Y:S01]  /*0ef0*/  LDC.64 R6, c[0x0][0x3b8] ;  /* 0x0000ee00ff067b82 */ /* 0x000ee20000000a00 */
[C---:B------:R-:W-:Y:S01]  /*0f00*/  LOP3.LUT R214, R10.reuse, 0x38, RZ, 0xc0, !PT ;  /* 0x000000380ad67812 */ /* 0x040fe200078ec0ff */
[----:B------:R-:W4:Y:S01]  /*0f10*/  LDCU.128 UR4, c[0x0][0x3d0] ;  /* 0x00007a00ff0477ac */ /* 0x000f220008000c00 */
[----:B------:R-:W-:Y:S01]  /*0f20*/  LOP3.LUT R11, R10, 0x1e00, RZ, 0xc0, !PT ;  /* 0x00001e000a0b7812 */ /* 0x000fe200078ec0ff */
[----:B------:R5:W-:Y:S01]  /*0f30*/  STL [R1+0x28], R10 ;  /* 0x0000280a01007387 */ /* 0x000be20000100800 */
[----:B------:R-:W-:Y:S01]  /*0f40*/  LOP3.LUT R48, R214, 0x1c0, R251, 0xf8, !PT ;  /* 0x000001c0d6307812 */ /* 0x000fe200078ef8fb */
[----:B------:R-:W-:Y:S01]  /*0f50*/  IMAD.MOV.U32 R44, RZ, RZ, R214 ;  /* 0x000000ffff2c7224 */ /* 0x000fe200078e00d6 */
[----:B------:R-:W4:Y:S01]  /*0f60*/  LDCU.128 UR8, c[0x0][0x380] ;  /* 0x00007000ff0877ac */ /* 0x000f220008000c00 */
[----:B------:R-:W-:Y:S01]  /*0f70*/  IMAD.SHL.U32 R9, R213, 0x20, RZ ;  /* 0x00000020d5097824 */ /* 0x000fe200078e00ff */
[----:B------:R-:W4:Y:S01]  /*0f80*/  LDC.64 R16, c[0x0][0x3c8] ;  /* 0x0000f200ff107b82 */ /* 0x000f220000000a00 */
[----:B------:R-:W-:Y:S01]  /*0f90*/  VIADD R238, R250, 0xffffffff ;  /* 0xfffffffffaee7836 */ /* 0x000fe20000000000 */
[----:B------:R-:W4:Y:S01]  /*0fa0*/  LDCU.128 UR12, c[0x0][0x390] ;  /* 0x00007200ff0c77ac */ /* 0x000f220008000c00 */
[----:B------:R-:W-:Y:S01]  /*0fb0*/  STL [R1+0x20], R52 ;  /* 0x0000203401007387 */ /* 0x000fe20000100800 */
[----:B------:R-:W-:Y:S01]  /*0fc0*/  SHF.R.U32.HI R215, RZ, 0x1, R213 ;  /* 0x00000001ffd77819 */ /* 0x000fe200000116d5 */
[----:B------:R-:W-:Y:S01]  /*0fd0*/  IMAD.MOV.U32 R244, RZ, RZ, 0x20 ;  /* 0x00000020fff47424 */ /* 0x000fe200078e00ff */
[----:B-1----:R-:W-:Y:S01]  /*0fe0*/  IABS R4, R8 ;  /* 0x0000000800047213 */ /* 0x002fe20000000000 */
[----:B------:R-:W-:Y:S01]  /*0ff0*/  STL [R1+0x24], R48 ;  /* 0x0000243001007387 */ /* 0x000fe20000100800 */
[----:B------:R-:W1:Y:S02]  /*1000*/  LDC.64 R204, c[0x0][0x3c0] ;  /* 0x0000f000ffcc7b82 */ /* 0x000e640000000a00 */
[----:B------:R-:W2:Y:S01]  /*1010*/  I2F.RP R2, R4 ;  /* 0x0000000400027306 */ /* 0x000ea20000209400 */
[C-C-:B---3--:R-:W-:Y:S01]  /*1020*/  SHF.L.U64.HI R252, R6.reuse, 0x7, R7.reuse ;  /* 0x0000000706fc7819 */ /* 0x148fe20000010207 */
[C---:B------:R-:W-:Y:S01]  /*1030*/  IMAD.SHL.U32 R13, R6.reuse, 0x80, RZ ;  /* 0x00000080060d7824 */ /* 0x040fe200078e00ff */
[C-C-:B------:R-:W-:Y:S01]  /*1040*/  SHF.L.U64.HI R102, R6.reuse, 0x4, R7.reuse ;  /* 0x0000000406667819 */ /* 0x140fe20000010207 */
[C---:B------:R-:W-:Y:S01]  /*1050*/  IMAD.SHL.U32 R103, R6.reuse, 0x10, RZ ;  /* 0x0000001006677824 */ /* 0x040fe200078e00ff */
[C-C-:B------:R-:W-:Y:S01]  /*1060*/  SHF.L.U64.HI R207, R6.reuse, 0x5, R7.reuse ;  /* 0x0000000506cf7819 */ /* 0x140fe20000010207 */
[C---:B------:R-:W-:Y:S01]  /*1070*/  IMAD.SHL.U32 R206, R6.reuse, 0x20, RZ ;  /* 0x0000002006ce7824 */ /* 0x040fe200078e00ff */
[C---:B------:R-:W-:Y:S01]  /*1080*/  SHF.L.U64.HI R247, R6.reuse, 0x6, R7 ;  /* 0x0000000606f77819 */ /* 0x040fe20000010207 */
[----:B------:R-:W-:Y:S01]  /*1090*/  IMAD.SHL.U32 R246, R6, 0x40, RZ ;  /* 0x0000004006f67824 */ /* 0x000fe200078e00ff */
[----:B------:R3:W-:Y:S01]  /*10a0*/  STL [R1+0x10], R13 ;  /* 0x0000100d01007387 */ /* 0x0007e20000100800 */
[----:B--2---:R-:W2:Y:S02]  /*10b0*/  MUFU.RCP R2, R2 ;  /* 0x0000000200027308 */ /* 0x004ea40000001000 */
[----:B--2---:R-:W-:-:S06]  /*10c0*/  VIADD R2, R2, 0xffffffe ;  /* 0x0ffffffe02027836 */ /* 0x004fcc0000000000 */
[----:B------:R-:W2:Y:S02]  /*10d0*/  F2I.FTZ.U32.TRUNC.NTZ R3, R2 ;  /* 0x0000000200037305 */ /* 0x000ea4000021f000 */
[----:B--2---:R-:W-:Y:S02]  /*10e0*/  IMAD.MOV R0, RZ, RZ, -R3 ;  /* 0x000000ffff007224 */ /* 0x004fe400078e0a03 */
[----:B------:R-:W-:Y:S02]  /*10f0*/  IMAD.MOV.U32 R2, RZ, RZ, RZ ;  /* 0x000000ffff027224 */ /* 0x000fe400078e00ff */
[----:B------:R-:W-:-:S04]  /*1100*/  IMAD R0, R0, R4, RZ ;  /* 0x0000000400007224 */ /* 0x000fc800078e02ff */
[----:B------:R-:W-:-:S04]  /*1110*/  IMAD.HI.U32 R0, R3, R0, R2 ;  /* 0x0000000003007227 */ /* 0x000fc800078e0002 */
[----:B------:R-:W-:Y:S01]  /*1120*/  IMAD.MOV.U32 R3, RZ, RZ, R5 ;  /* 0x000000ffff037224 */ /* 0x000fe200078e0005 */
[----:B------:R-:W-:-:S03]  /*1130*/  LOP3.LUT R5, R20, R8, RZ, 0x3c, !PT ;  /* 0x0000000814057212 */ /* 0x000fc600078e3cff */
[----:B------:R-:W-:Y:S01]  /*1140*/  IMAD.HI.U32 R0, R0, R3, RZ ;  /* 0x0000000300007227 */ /* 0x000fe200078e00ff */
[----:B------:R-:W-:-:S03]  /*1150*/  ISETP.GE.AND P0, PT, R5, RZ, PT ;  /* 0x000000ff0500720c */ /* 0x000fc60003f06270 */
[----:B------:R-:W-:-:S04]  /*1160*/  IMAD.MOV R2, RZ, RZ, -R0 ;  /* 0x000000ffff027224 */ /* 0x000fc800078e0a00 */
[----:B------:R-:W-:Y:S02]  /*1170*/  IMAD R2, R4, R2, R3 ;  /* 0x0000000204027224 */ /* 0x000fe400078e0203 */
[----:B------:R-:W-:-:S03]  /*1180*/  IMAD R3, R52, R6, RZ ;  /* 0x0000000634037224 */ /* 0x000fc600078e02ff */
[----:B------:R-:W-:-:S13]  /*1190*/  ISETP.GT.U32.AND P1, PT, R4, R2, PT ;  /* 0x000000020400720c */ /* 0x000fda0003f24070 */
[----:B------:R-:W-:Y:S02]  /*11a0*/  @!P1 IMAD.IADD R2, R2, 0x1, -R4 ;  /* 0x0000000102029824 */ /* 0x000fe400078e0a04 */
[----:B------:R-:W-:Y:S01]  /*11b0*/  @!P1 VIADD R0, R0, 0x1 ;  /* 0x0000000100009836 */ /* 0x000fe20000000000 */
[----:B------:R-:W-:Y:S02]  /*11c0*/  ISETP.NE.AND P1, PT, R8, RZ, PT ;  /* 0x000000ff0800720c */ /* 0x000fe40003f25270 */
[----:B------:R-:W-:Y:S01]  /*11d0*/  ISETP.GE.U32.AND P2, PT, R2, R4, PT ;  /* 0x000000040200720c */ /* 0x000fe20003f46070 */
[C---:B------:R-:W-:Y:S02]  /*11e0*/  IMAD R4, R212.reuse, R7, R3 ;  /* 0x00000007d4047224 */ /* 0x040fe400078e0203 */
[----:B------:R-:W-:-:S04]  /*11f0*/  IMAD.WIDE.U32 R2, R212, R6, R44 ;  /* 0x00000006d4027225 */ /* 0x000fc800078e002c */
[----:B------:R-:W-:Y:S02]  /*1200*/  IMAD.IADD R3, R3, 0x1, R4 ;  /* 0x0000000103037824 */ /* 0x000fe400078e0204 */
[----:B------:R-:W-:-:S04]  /*1210*/  IMAD.WIDE.U32 R4, R49, UR16, R2 ;  /* 0x0000001031047c25 */ /* 0x000fc8000f8e0002 */
[----:B------:R-:W-:Y:S02]  /*1220*/  @P2 VIADD R0, R0, 0x1 ;  /* 0x0000000100002836 */ /* 0x000fe40000000000 */
[----:B------:R-:W-:Y:S02]  /*1230*/  IMAD R5, R49, UR17, R5 ;  /* 0x0000001131057c24 */ /* 0x000fe4000f8e0205 */
[----:B------:R-:W-:Y:S01]  /*1240*/  IMAD.MOV.U32 R2, RZ, RZ, R0 ;  /* 0x000000ffff027224 */ /* 0x000fe200078e0000 */
[----:B------:R-:W-:Y:S01]  /*1250*/  LOP3.LUT R0, R10, 0x1f8, RZ, 0xc0, !PT ;  /* 0x000001f80a007812 */ /* 0x000fe200078ec0ff */
[----:B------:R-:W-:Y:S01]  /*1260*/  IMAD.WIDE.U32 R4, R237, R6, R4 ;  /* 0x00000006ed047225 */ /* 0x000fe200078e0004 */
[----:B-----5:R-:W-:Y:S02]  /*1270*/  LOP3.LUT R10, R251, 0x200, RZ, 0xc0, !PT ;  /* 0x00000200fb0a7812 */ /* 0x020fe400078ec0ff */
[----:B------:R-:W-:Y:S01]  /*1280*/  LOP3.LUT R3, R0, 0x38, R213, 0x78, !PT ;  /* 0x0000003800037812 */ /* 0x000fe200078e78d5 */
[----:B------:R-:W-:Y:S01]  /*1290*/  @!P0 IMAD.MOV R2, RZ, RZ, -R2 ;  /* 0x000000ffff028224 */ /* 0x000fe200078e0a02 */
[----:B------:R-:W-:Y:S01]  /*12a0*/  @!P1 LOP3.LUT R2, RZ, R8, RZ, 0x33, !PT ;  /* 0x00000008ff029212 */ /* 0x000fe200078e33ff */
[----:B------:R-:W-:Y:S01]  /*12b0*/  IMAD R5, R237, R7, R5 ;  /* 0x00000007ed057224 */ /* 0x000fe200078e0205 */
[----:B------:R-:W-:Y:S01]  /*12c0*/  LOP3.LUT R43, R3, R11, RZ, 0xfc, !PT ;  /* 0x0000000b032b7212 */ /* 0x000fe200078efcff */
[----:B------:R-:W2:Y:S01]  /*12d0*/  LDC.64 R6, c[0x0][0x3b0] ;  /* 0x0000ec00ff067b82 */ /* 0x000ea20000000a00 */
[----:B------:R-:W-:Y:S01]  /*12e0*/  SHF.R.S32.HI R12, RZ, 0x1f, R2 ;  /* 0x0000001fff0c7819 */ /* 0x000fe20000011402 */
[----:B----4-:R-:W-:Y:S01]  /*12f0*/  IMAD.WIDE.U32 R4, R2, UR4, R4 ;  /* 0x0000000402047c25 */ /* 0x010fe2000f8e0004 */
[----:B------:R-:W-:-:S02]  /*1300*/  LOP3.LUT R8, R251, 0x400, RZ, 0xc0, !PT ;  /* 0x00000400fb087812 */ /* 0x000fc400078ec0ff */
[----:B------:R-:W-:Y:S01]  /*1310*/  LOP3.LUT R0, R48, 0x8, R213, 0x78, !PT ;  /* 0x0000000830007812 */ /* 0x000fe200078e78d5 */
[----:B------:R-:W-:Y:S01]  /*1320*/  IMAD R3, R12, UR4, RZ ;  /* 0x000000040c037c24 */ /* 0x000fe2000f8e02ff */
[----:B------:R-:W-:Y:S01]  /*1330*/  LEA R249, P0, R4, UR10, 0x1 ;  /* 0x0000000a04f97c11 */ /* 0x000fe2000f8008ff */
[----:B------:R-:W-:Y:S01]  /*1340*/  IMAD.WIDE.U32 R50, R2, UR6, RZ ;  /* 0x0000000602327c25 */ /* 0x000fe2000f8e00ff */
[----:B------:R-:W-:-:S03]  /*1350*/  LOP3.LUT R47, R10, 0x7c00, R9, 0xf8, !PT ;  /* 0x00007c000a2f7812 */ /* 0x000fc600078ef809 */
[----:B------:R-:W-:Y:S01]  /*1360*/  IMAD R3, R2, UR5, R3 ;  /* 0x0000000502037c24 */ /* 0x000fe2000f8e0203 */
[----:B------:R-:W-:Y:S01]  /*1370*/  UIMAD.WIDE.U32 UR4, UR23, 0x80, URZ ;  /* 0x00000080170478a5 */ /* 0x000fe2000f8e00ff */
[----:B------:R-:W-:Y:S01]  /*1380*/  IMAD R0, R0, 0x2, R8 ;  /* 0x0000000200007824 */ /* 0x000fe200078e0208 */
[----:B------:R-:W-:Y:S01]  /*1390*/  STL.64 [R1+0x18], R50 ;  /* 0x0000183201007387 */ /* 0x000fe20000100a00 */
[----:B------:R-:W-:Y:S02]  /*13a0*/  IMAD.IADD R3, R5, 0x1, R3 ;  /* 0x0000000105037824 */ /* 0x000fe400078e0203 */
[-C--:B------:R-:W-:Y:S01]  /*13b0*/  IMAD R5, R252, R238.reuse, RZ ;  /* 0x000000eefc057224 */ /* 0x080fe200078e02ff */
[----:B------:R-:W-:Y:S01]  /*13c0*/  LOP3.LUT R19, R237, UR4, RZ, 0xfc, !PT ;  /* 0x00000004ed137c12 */ /* 0x000fe2000f8efcff */
[----:B------:R-:W-:Y:S01]  /*13d0*/  IMAD.WIDE.U32 R8, R13, R238, RZ ;  /* 0x000000ee0d087225 */ /* 0x000fe200078e00ff */
[----:B------:R-:W-:Y:S01]  /*13e0*/  LEA.HI.X R248, R4, UR11, R3, 0x1, P0 ;  /* 0x0000000b04f87c11 */ /* 0x000fe200080f0c03 */
[----:B------:R-:W-:-:S02]  /*13f0*/  UMOV UR4, 0x400 ;  /* 0x0000040000047882 */ /* 0x000fc40000000000 */
[----:B------:R-:W-:Y:S01]  /*1400*/  IMAD R4, R12, UR6, RZ ;  /* 0x000000060c047c24 */ /* 0x000fe2000f8e02ff */
[----:B------:R-:W-:Y:S01]  /*1410*/  LEA R38, P1, R8, R249, 0x1 ;  /* 0x000000f908267211 */ /* 0x000fe200078208ff */
[----:B------:R-:W-:Y:S02]  /*1420*/  IMAD.IADD R3, R9, 0x1, R5 ;  /* 0x0000000109037824 */ /* 0x000fe400078e0205 */
[----:B------:R-:W-:Y:S01]  /*1430*/  IMAD R46, R2, UR7, R4 ;  /* 0x00000007022e7c24 */ /* 0x000fe2000f8e0204 */
[----:B------:R-:W-:Y:S01]  /*1440*/  IADD3 R2, P0, PT, R103, R8, RZ ;  /* 0x0000000867027210 */ /* 0x000fe20007f1e0ff */
[----:B------:R-:W-:Y:S01]  /*1450*/  IMAD.WIDE.U32 R10, R49, UR14, R44 ;  /* 0x0000000e310a7c25 */ /* 0x000fe2000f8e002c */
[----:B------:R-:W-:Y:S02]  /*1460*/  LEA.HI.X R39, R8, R248, R3, 0x1, P1 ;  /* 0x000000f808277211 */ /* 0x000fe400008f0c03 */
[-C--:B------:R-:W-:Y:S01]  /*1470*/  IADD3 R4, P1, PT, R206, R2.reuse, RZ ;  /* 0x00000002ce047210 */ /* 0x080fe20007f3e0ff */
[--C-:B------:R-:W-:Y:S01]  /*1480*/  IMAD.X R3, R3, 0x1, R102.reuse, P0 ;  /* 0x0000000103037824 */ /* 0x100fe200000e0666 */
[----:B------:R-:W-:Y:S01]  /*1490*/  IADD3 R12, P0, PT, R246, R2, RZ ;  /* 0x00000002f60c7210 */ /* 0x000fe20007f1e0ff */
[----:B------:R-:W-:Y:S01]  /*14a0*/  IMAD R11, R49, UR15, R11 ;  /* 0x0000000f310b7c24 */ /* 0x000fe2000f8e020b */
[C---:B------:R-:W-:Y:S01]  /*14b0*/  IADD3 R5, P2, PT, R2.reuse, R103, RZ ;  /* 0x0000006702057210 */ /* 0x040fe20007f5e0ff */
[--C-:B------:R-:W-:Y:S01]  /*14c0*/  IMAD.X R8, R207, 0x1, R3.reuse, P1 ;  /* 0x00000001cf087824 */ /* 0x100fe200008e0603 */
[----:B------:R-:W-:Y:S01]  /*14d0*/  LEA R36, P3, R2, R249, 0x1 ;  /* 0x000000f902247211 */ /* 0x000fe200078608ff */
[--C-:B------:R-:W-:Y:S01]  /*14e0*/  IMAD.X R14, R247, 0x1, R3.reuse, P0 ;  /* 0x00000001f70e7824 */ /* 0x100fe200000e0603 */
[-C--:B------:R-:W-:Y:S01]  /*14f0*/  IADD3 R9, P1, PT, R4, R103.reuse, RZ ;  /* 0x0000006704097210 */ /* 0x080fe20007f3e0ff */
[----:B--2---:R-:W-:Y:S01]  /*1500*/  IMAD R18, R6, UR5, RZ ;  /* 0x0000000506127c24 */ /* 0x004fe2000f8e02ff */
[----:B---3--:R-:W-:Y:S01]  /*1510*/  IADD3 R13, P0, PT, R12, R103, RZ ;  /* 0x000000670c0d7210 */ /* 0x008fe20007f1e0ff */
[----:B------:R-:W2:Y:S01]  /*1520*/  S2UR UR5, SR_CgaCtaId ;  /* 0x00000000000579c3 */ /* 0x000ea20000008800 */
[-C--:B------:R-:W-:Y:S01]  /*1530*/  LEA.HI.X R37, R2, R248.reuse, R3, 0x1, P3 ;  /* 0x000000f802257211 */ /* 0x080fe200018f0c03 */
[--C-:B------:R-:W-:Y:S01]  /*1540*/  IMAD.X R3, R3, 0x1, R102.reuse, P2 ;  /* 0x0000000103037824 */ /* 0x100fe200010e0666 */
[-C--:B------:R-:W-:Y:S01]  /*1550*/  LEA R28, P3, R5, R249.reuse, 0x1 ;  /* 0x000000f9051c7211 */ /* 0x080fe200078608ff */
[--C-:B------:R-:W-:Y:S01]  /*1560*/  IMAD.X R2, R8, 0x1, R102.reuse, P1 ;  /* 0x0000000108027824 */ /* 0x100fe200008e0666 */
[-C--:B------:R-:W-:Y:S01]  /*1570*/  LEA R30, P1, R9, R249.reuse, 0x1 ;  /* 0x000000f9091e7211 */ /* 0x080fe200078208ff */
[----:B------:R-:W-:Y:S01]  /*1580*/  IMAD.X R15, R14, 0x1, R102, P0 ;  /* 0x000000010e0f7824 */ /* 0x000fe200000e0666 */
[----:B------:R-:W-:Y:S01]  /*1590*/  LEA R34, P0, R13, R249, 0x1 ;  /* 0x000000f90d227211 */ /* 0x000fe200078008ff */
[----:B------:R-:W-:Y:S01]  /*15a0*/  IMAD R18, R19, R7, R18 ;  /* 0x0000000713127224 */ /* 0x000fe200078e0212 */
[----:B------:R-:W-:-:S02]  /*15b0*/  LEA.HI.X R29, R5, R248, R3, 0x1, P3 ;  /* 0x000000f8051d7211 */ /* 0x000fc400018f0c03 */
[----:B------:R-:W-:Y:S01]  /*15c0*/  LEA.HI.X R31, R9, R248, R2, 0x1, P1 ;  /* 0x000000f8091f7211 */ /* 0x000fe200008f0c02 */
[----:B------:R-:W-:Y:S01]  /*15d0*/  IMAD.WIDE.U32 R2, R20, R16, R10 ;  /* 0x0000001014027225 */ /* 0x000fe200078e000a */
[----:B------:R-:W-:Y:S02]  /*15e0*/  LEA R32, P2, R4, R249, 0x1 ;  /* 0x000000f904207211 */ /* 0x000fe400078408ff */
[----:B------:R-:W-:Y:S01]  /*15f0*/  LEA.HI.X R35, R13, R248, R15, 0x1, P0 ;  /* 0x000000f80d237211 */ /* 0x000fe200000f0c0f */
[C---:B------:R-:W-:Y:S01]  /*1600*/  IMAD.SHL.U32 R10, R6.reuse, 0x40, RZ ;  /* 0x00000040060a7824 */ /* 0x040fe200078e00ff */
[----:B------:R-:W-:Y:S01]  /*1610*/  SHF.L.U64.HI R5, R6, 0x4, R7 ;  /* 0x0000000406057819 */ /* 0x000fe20000010207 */
[----:B------:R-:W-:Y:S01]  /*1620*/  IMAD R3, R20, R17, R3 ;  /* 0x0000001114037224 */ /* 0x000fe200078e0203 */
[C-C-:B------:R-:W-:Y:S02]  /*1630*/  SHF.L.U64.HI R11, R6.reuse, 0x6, R7.reuse ;  /* 0x00000006060b7819 */ /* 0x140fe40000010207 */
[----:B------:R-:W-:-:S02]  /*1640*/  SHF.L.U64.HI R9, R6, 0x5, R7 ;  /* 0x0000000506097819 */ /* 0x000fc40000010207 */
[----:B------:R-:W-:Y:S01]  /*1650*/  IADD3 R7, P0, PT, R12, R206, RZ ;  /* 0x000000ce0c077210 */ /* 0x000fe20007f1e0ff */
[----:B------:R-:W-:Y:S01]  /*1660*/  IMAD.WIDE.U32 R10, R19, R6, R10 ;  /* 0x00000006130a7225 */ /* 0x000fe200078e000a */
[-C--:B------:R-:W-:Y:S01]  /*1670*/  LEA.HI.X R33, R4, R248.reuse, R8, 0x1, P2 ;  /* 0x000000f804217211 */ /* 0x080fe200010f0c08 */
[----:B--2---:R-:W-:Y:S01]  /*1680*/  ULEA UR5, UR5, UR4, 0x18 ;  /* 0x0000000405057291 */ /* 0x004fe2000f8ec0ff */
[-C--:B------:R-:W-:Y:S01]  /*1690*/  LEA R24, P1, R12, R249.reuse, 0x1 ;  /* 0x000000f90c187211 */ /* 0x080fe200078208ff */
[----:B------:R-:W-:Y:S02]  /*16a0*/  IMAD.SHL.U32 R8, R6, 0x20, RZ ;  /* 0x0000002006087824 */ /* 0x000fe400078e00ff */
[----:B------:R-:W-:Y:S01]  /*16b0*/  IMAD.X R16, R14, 0x1, R207, P0 ;  /* 0x000000010e107824 */ /* 0x000fe200000e06cf */
[----:B------:R-:W-:Y:S01]  /*16c0*/  LEA.HI.X R25, R12, R248, R14, 0x1, P1 ;  /* 0x000000f80c197211 */ /* 0x000fe200008f0c0e */
[----:B------:R-:W-:Y:S01]  /*16d0*/  IMAD.SHL.U32 R4, R6, 0x10, RZ ;  /* 0x0000001006047824 */ /* 0x000fe200078e00ff */
[----:B------:R-:W-:Y:S01]  /*16e0*/  LEA R26, P0, R7, R249, 0x1 ;  /* 0x000000f9071a7211 */ /* 0x000fe200078008ff */
[----:B------:R-:W-:-:S03]  /*16f0*/  IMAD.WIDE.U32 R12, R19, R6, R8 ;  /* 0x00000006130c7225 */ /* 0x000fc600078e0008 */
[----:B------:R-:W-:Y:S01]  /*1700*/  LEA.HI.X R27, R7, R248, R16, 0x1, P0 ;  /* 0x000000f8071b7211 */ /* 0x000fe200000f0c10 */
[----:B------:R-:W-:Y:S01]  /*1710*/  IMAD.WIDE.U32 R14, R19, R6, R4 ;  /* 0x00000006130e7225 */ /* 0x000fe200078e0004 */
[----:B------:R-:W-:Y:S02]  /*1720*/  IADD3 R16, P1, PT, R8, R10, RZ ;  /* 0x0000000a08107210 */ /* 0x000fe40007f3e0ff */
[-CC-:B------:R-:W-:Y:S01]  /*1730*/  IADD3 R20, P6, P5, R2, R12.reuse, R4.reuse ;  /* 0x0000000c02147210 */ /* 0x180fe20007dde004 */
[----:B------:R-:W-:Y:S01]  /*1740*/  IMAD.IADD R7, R18, 0x1, R11 ;  /* 0x0000000112077824 */ /* 0x000fe200078e020b */
[----:B------:R-:W-:Y:S01]  /*1750*/  IADD3 R11, P0, PT, R2, R12, RZ ;  /* 0x0000000c020b7210 */ /* 0x000fe20007f1e0ff */
[----:B------:R-:W-:Y:S01]  /*1760*/  IMAD.IADD R13, R18, 0x1, R13 ;  /* 0x00000001120d7824 */ /* 0x000fe200078e020d */
[C---:B------:R-:W-:Y:S01]  /*1770*/  IADD3 R17, P2, PT, R2.reuse, R14, RZ ;  /* 0x0000000e02117210 */ /* 0x040fe20007f5e0ff */
[----:B------:R-:W-:Y:S01]  /*1780*/  IMAD.X R8, R7, 0x1, R9, P1 ;  /* 0x0000000107087824 */ /* 0x000fe200008e0609 */
[C---:B------:R-:W-:Y:S01]  /*1790*/  IADD3 R12, P4, PT, R2.reuse, R10, RZ ;  /* 0x0000000a020c7210 */ /* 0x040fe20007f9e0ff */
[----:B------:R-:W-:Y:S01]  /*17a0*/  IMAD.X R9, R13, 0x1, R3, P0 ;  /* 0x000000010d097824 */ /* 0x000fe200000e0603 */
[----:B------:R-:W-:Y:S01]  /*17b0*/  IADD3 R22, P1, P0, R2, R16, R4 ;  /* 0x0000001002167210 */ /* 0x000fe2000783e004 */
[----:B------:R-:W-:Y:S01]  /*17c0*/  VIADD R236, R0, UR5 ;  /* 0x0000000500ec7c36 */ /* 0x000fe20008000000 */
[----:B------:R-:W-:-:S02]  /*17d0*/  IADD3.X R23, PT, PT, R3, R13, R5, P6, P5 ;  /* 0x0000000d03177210 */ /* 0x000fc400037ea405 */
[----:B------:R-:W-:Y:S02]  /*17e0*/  IADD3.X R15, PT, PT, R3, R18, R15, P2, !PT ;  /* 0x00000012030f7210 */ /* 0x000fe400017fe40f */
[----:B------:R-:W-:Y:S02]  /*17f0*/  IADD3 R13, P5, PT, R16, R2, RZ ;  /* 0x00000002100d7210 */ /* 0x000fe40007fbe0ff */
[----:B------:R-:W-:Y:S01]  /*1800*/  IADD3 R21, P3, P2, R2, R10, R4 ;  /* 0x0000000a02157210 */ /* 0x000fe20007a7e004 */
[----:B------:R-:W-:Y:S01]  /*1810*/  IMAD.X R4, R7, 0x1, R3, P4 ;  /* 0x0000000107047824 */ /* 0x000fe200020e0603 */
[----:B------:R-:W-:Y:S01]  /*1820*/  IADD3.X R41, PT, PT, R3, R8, R5, P1, P0 ;  /* 0x0000000803297210 */ /* 0x000fe20000fe0405 */
[----:B------:R-:W-:Y:S01]  /*1830*/  IMAD.X R40, R8, 0x1, R3, P5 ;  /* 0x0000000108287824 */ /* 0x000fe200028e0603 */
[----:B------:R-:W-:Y:S02]  /*1840*/  LEA R16, P0, R17, UR8, 0x1 ;  /* 0x0000000811107c11 */ /* 0x000fe4000f8008ff */
[----:B------:R-:W-:Y:S01]  /*1850*/  IADD3.X R42, PT, PT, R3, R7, R5, P3, P2 ;  /* 0x00000007032a7210 */ /* 0x000fe20001fe4405 */
[----:B------:R-:W-:Y:S01]  /*1860*/  IMAD.WIDE.U32 R2, R19, R6, R2 ;  /* 0x0000000613027225 */ /* 0x000fe200078e0002 */
[----:B------:R-:W-:-:S02]  /*1870*/  LEA R14, P1, R11, UR8, 0x1 ;  /* 0x000000080b0e7c11 */ /* 0x000fc4000f8208ff */
[----:B------:R-:W-:Y:S01]  /*1880*/  LEA.HI.X R17, R17, UR9, R15, 0x1, P0 ;  /* 0x0000000911117c11 */ /* 0x000fe200080f0c0f */
[----:B------:R-:W-:Y:S01]  /*1890*/  IMAD.IADD R3, R3, 0x1, R18 ;  /* 0x0000000103037824 */ /* 0x000fe200078e0212 */
[----:B------:R-:W-:Y:S02]  /*18a0*/  LEA.HI.X R15, R11, UR9, R9, 0x1, P1 ;  /* 0x000000090b0f7c11 */ /* 0x000fe400088f0c09 */
[----:B------:R-:W-:Y:S02]  /*18b0*/  LEA R8, P1, R20, UR8, 0x1 ;  /* 0x0000000814087c11 */ /* 0x000fe4000f8208ff */
[----:B------:R-:W-:Y:S02]  /*18c0*/  LEA R10, P2, R2, UR8, 0x1 ;  /* 0x00000008020a7c11 */ /* 0x000fe4000f8408ff */
[----:B------:R-:W-:Y:S02]  /*18d0*/  LEA R6, P0, R12, UR8, 0x1 ;  /* 0x000000080c067c11 */ /* 0x000fe4000f8008ff */
[----:B------:R-:W-:-:S02]  /*18e0*/  LEA.HI.X R9, R20, UR9, R23, 0x1, P1 ;  /* 0x0000000914097c11 */ /* 0x000fc400088f0c17 */
[----:B------:R-:W-:Y:S02]  /*18f0*/  LEA.HI.X R11, R2, UR9, R3, 0x1, P2 ;  /* 0x00000009020b7c11 */ /* 0x000fe400090f0c03 */
[----:B------:R-:W-:Y:S02]  /*1900*/  LEA R20, R43, UR5, 0x1 ;  /* 0x000000052b147c11 */ /* 0x000fe4000f8e08ff */
[----:B------:R-:W-:Y:S02]  /*1910*/  LEA.HI.X R7, R12, UR9, R4, 0x1, P0 ;  /* 0x000000090c077c11 */ /* 0x000fe400080f0c04 */
[----:B------:R-:W-:Y:S01]  /*1920*/  LEA R4, P2, R21, UR8, 0x1 ;  /* 0x0000000815047c11 */ /* 0x000fe2000f8408ff */
[----:B------:R-:W-:Y:S01]  /*1930*/  @!PT LDS RZ, [RZ] ;  /* 0x00000000fffff984 */ /* 0x000fe20000000800 */
[----:B------:R-:W-:Y:S01]  /*1940*/  @!PT LDS RZ, [RZ] ;  /* 0x00000000fffff984 */ /* 0x000fe20000000800 */
[----:B------:R-:W-:Y:S01]  /*1950*/  @!PT LDS RZ, [RZ] ;  /* 0x00000000fffff984 */ /* 0x000fe20000000800 */
[----:B------:R2:W-:Y:S01]  /*1960*/  LDGSTS.E.BYPASS.LTC128B.128 [R20], desc[UR20][R10.64] ;  /* 0x000000000a147fae */ /* 0x0005e2000b981a14 */
[----:B------:R-:W-:Y:S02]  /*1970*/  LEA R2, P1, R13, UR8, 0x1 ;  /* 0x000000080d027c11 */ /* 0x000fe4000f8208ff */
[----:B------:R-:W-:Y:S01]  /*1980*/  LEA.HI.X R5, R21, UR9, R42, 0x1, P2 ;  /* 0x0000000915057c11 */ /* 0x000fe200090f0c2a */
[----:B------:R3:W-:Y:S01]  /*1990*/  LDGSTS.E.BYPASS.LTC128B.128 [R20+0x800], desc[UR20][R16.64] ;  /* 0x0080000010147fae */ /* 0x0007e2000b981a14 */
[----:B------:R-:W-:Y:S01]  /*19a0*/  LEA.HI.X R3, R13, UR9, R40, 0x1, P1 ;  /* 0x000000090d037c11 */ /* 0x000fe200088f0c28 */
[----:B-1----:R-:W-:Y:S01]  /*19b0*/  IMAD.SHL.U32 R21, R204, 0x20, RZ ;  /* 0x00000020cc157824 */ /* 0x002fe200078e00ff */
[----:B------:R-:W-:Y:S01]  /*19c0*/  LEA R12, P0, R22, UR8, 0x1 ;  /* 0x00000008160c7c11 */ /* 0x000fe2000f8008ff */
[----:B------:R-:W-:Y:S01]  /*19d0*/  LDGSTS.E.BYPASS.LTC128B.128 [R20+0x1000], desc[UR20][R14.64] ;  /* 0x010000000e147fae */ /* 0x000fe2000b981a14 */
[----:B------:R-:W-:-:S02]  /*19e0*/  LOP3.LUT P6, RZ, R213, 0x2, RZ, 0xc0, !PT ;  /* 0x00000002d5ff7812 */ /* 0x000fc400078cc0ff */
[----:B------:R-:W-:Y:S01]  /*19f0*/  LEA.HI.X R13, R22, UR9, R41, 0x1, P0 ;  /* 0x00000009160d7c11 */ /* 0x000fe200080f0c29 */
[----:B------:R1:W-:Y:S01]  /*1a00*/  LDGSTS.E.BYPASS.LTC128B.128 [R20+0x1800], desc[UR20][R8.64] ;  /* 0x0180000008147fae */ /* 0x0003e2000b981a14 */
[----:B------:R-:W-:Y:S02]  /*1a10*/  SEL R101, R244, 0xffffffe0, !P6 ;  /* 0xffffffe0f4657807 */ /* 0x000fe40007000000 */
[----:B------:R-:W-:Y:S01]  /*1a20*/  LOP3.LUT P5, RZ, R213, 0x4, RZ, 0xc0, !PT ;  /* 0x00000004d5ff7812 */ /* 0x000fe200078ac0ff */
[----:B------:R4:W-:Y:S04]  /*1a30*/  LDGSTS.E.BYPASS.LTC128B.128 [R20+0x2000], desc[UR20][R6.64] ;  /* 0x0200000006147fae */ /* 0x0009e8000b981a14 */
[----:B------:R-:W-:Y:S04]  /*1a40*/  LDGSTS.E.BYPASS.LTC128B.128 [R20+0x2800], desc[UR20][R4.64] ;  /* 0x0280000004147fae */ /* 0x000fe8000b981a14 */
[----:B------:R5:W-:Y:S01]  /*1a50*/  LDGSTS.E.BYPASS.LTC128B.128 [R20+0x3000], desc[UR20][R2.64] ;  /* 0x0300000002147fae */ /* 0x000be2000b981a14 */
[----:B--2---:R-:W-:-:S03]  /*1a60*/  IMAD R10, R52, R204, RZ ;  /* 0x000000cc340a7224 */ /* 0x004fc600078e02ff */
[----:B------:R-:W-:Y:S01]  /*1a70*/  LDGSTS.E.BYPASS.LTC128B.128 [R20+0x3800], desc[UR20][R12.64] ;  /* 0x038000000c147fae */ /* 0x000fe2000b981a14 */
[----:B------:R-:W-:Y:S02]  /*1a80*/  IMAD R11, R49, UR19, RZ ;  /* 0x00000013310b7c24 */ /* 0x000fe4000f8e02ff */
[----:B---3--:R-:W-:Y:S01]  /*1a90*/  IMAD.SHL.U32 R17, R204, 0x10, RZ ;  /* 0x00000010cc117824 */ /* 0x008fe200078e00ff */
[----:B------:R-:W-:Y:S04]  /*1aa0*/  LDGSTS.E.BYPASS.LTC128B.128 [R20+0x4000], desc[UR20][R38.64] ;  /* 0x0400000026147fae */ /* 0x000fe8000b981a14 */
[----:B------:R-:W-:Y:S01]  /*1ab0*/  LDGSTS.E.BYPASS.LTC128B.128 [R20+0x4800], desc[UR20][R36.64] ;  /* 0x0480000024147fae */ /* 0x000fe2000b981a14 */
[----:B-1----:R-:W-:-:S03]  /*1ac0*/  IMAD R8, R212, R205, R10 ;  /* 0x000000cdd4087224 */ /* 0x002fc600078e020a */
[----:B------:R-:W-:Y:S01]  /*1ad0*/  LDGSTS.E.BYPASS.LTC128B.128 [R20+0x5000], desc[UR20][R28.64] ;  /* 0x050000001c147fae */ /* 0x000fe2000b981a14 */
[----:B----4-:R-:W-:-:S03]  /*1ae0*/  IMAD.WIDE.U32 R6, R212, R204, R44 ;  /* 0x000000ccd4067225 */ /* 0x010fc600078e002c */
[----:B------:R-:W-:Y:S04]  /*1af0*/  LDGSTS.E.BYPASS.LTC128B.128 [R20+0x5800], desc[UR20][R32.64] ;  /* 0x0580000020147fae */ /* 0x000fe8000b981a14 */
[----:B------:R-:W-:Y:S01]  /*1b00*/  LDGSTS.E.BYPASS.LTC128B.128 [R20+0x6000], desc[UR20][R30.64] ;  /* 0x060000001e147fae */ /* 0x000fe2000b981a14 */
[----:B-----5:R-:W-:-:S03]  /*1b10*/  IMAD.IADD R3, R7, 0x1, R8 ;  /* 0x0000000107037824 */ /* 0x020fc600078e0208 */
[----:B------:R1:W-:Y:S01]  /*1b20*/  LDGSTS.E.BYPASS.LTC128B.128 [R20+0x6800], desc[UR20][R24.64] ;  /* 0x0680000018147fae */ /* 0x0003e2000b981a14 */
[----:B------:R-:W-:Y:S02]  /*1b30*/  IMAD.MOV.U32 R2, RZ, RZ, R6 ;  /* 0x000000ffff027224 */ /* 0x000fe400078e0006 */
[C---:B------:R-:W-:Y:S01]  /*1b40*/  IMAD.WIDE.U32 R6, R238.reuse, R204, RZ ;  /* 0x000000ccee067225 */ /* 0x040fe200078e00ff */
[----:B------:R-:W-:Y:S03]  /*1b50*/  LDGSTS.E.BYPASS.LTC128B.128 [R20+0x7000], desc[UR20][R34.64] ;  /* 0x0700000022147fae */ /* 0x000fe6000b981a14 */
[----:B------:R-:W-:Y:S01]  /*1b60*/  IMAD.WIDE.U32 R2, R49, UR18, R2 ;  /* 0x0000001231027c25 */ /* 0x000fe2000f8e0002 */
[----:B------:R-:W-:Y:S03]  /*1b70*/  LDGSTS.E.BYPASS.LTC128B.128 [R20+0x7800], desc[UR20][R26.64] ;  /* 0x078000001a147fae */ /* 0x000fe6000b981a14 */
[----:B------:R-:W-:Y:S01]  /*1b80*/  IMAD.IADD R3, R3, 0x1, R11 ;  /* 0x0000000103037824 */ /* 0x000fe200078e020b */
[----:B------:R-:W0:Y:S01]  /*1b90*/  LDGDEPBAR ;  /* 0x00000000000079af */ /* 0x000e220000000000 */
[----:B------:R-:W-:-:S02]  /*1ba0*/  IMAD R8, R238, R205, R7 ;  /* 0x000000cdee087224 */ /* 0x000fc400078e0207 */
[C---:B------:R-:W-:Y:S01]  /*1bb0*/  IMAD.WIDE.U32 R2, R237.reuse, R204, R2 ;  /* 0x000000cced027225 */ /* 0x040fe200078e0002 */
[----:B------:R2:W-:Y:S03]  /*1bc0*/  STL [R1+0x30], R11 ;  /* 0x0000300b01007387 */ /* 0x0005e60000100800 */
[----:B------:R-:W-:Y:S01]  /*1bd0*/  IMAD R4, R237, R205, R3 ;  /* 0x000000cded047224 */ /* 0x000fe200078e0203 */
[----:B------:R-:W-:Y:S02]  /*1be0*/  IADD3 R5, P2, PT, R50, R2, RZ ;  /* 0x0000000232057210 */ /* 0x000fe40007f5e0ff */
[----:B------:R-:W-:Y:S02]  /*1bf0*/  LEA R3, P0, R6, R17, 0x7 ;  /* 0x0000001106037211 */ /* 0x000fe400078038ff */
[----:B------:R-:W-:Y:S02]  /*1c00*/  LEA R2, P1, R5, UR12, 0x1 ;  /* 0x0000000c05027c11 */ /* 0x000fe4000f8208ff */
[----:B-1----:R-:W-:-:S02]  /*1c10*/  SHF.L.U64.HI R24, R204, 0x4, R205 ;  /* 0x00000004cc187819 */ /* 0x002fc400000102cd */
[----:B------:R-:W-:Y:S01]  /*1c20*/  SHF.L.U64.HI R25, R204, 0x5, R205 ;  /* 0x00000005cc197819 */ /* 0x000fe200000102cd */
[----:B------:R-:W-:-:S04]  /*1c30*/  DEPBAR.LE SB0, 0x0 ;  /* 0x000080000000791a */ /* 0x000fc80000000000 */
[----:B--2---:R-:W-:-:S04]  /*1c40*/  IMAD.IADD R11, R51, 0x1, R46 ;  /* 0x00000001330b7824 */ /* 0x004fc800078e022e */
[----:B------:R-:W-:Y:S01]  /*1c50*/  IMAD.X R9, R4, 0x1, R11, P2 ;  /* 0x0000000104097824 */ /* 0x000fe200010e060b */
[C---:B------:R-:W-:Y:S01]  /*1c60*/  LEA.HI.X R4, R6.reuse, R24, R8, 0x7, P0 ;  /* 0x0000001806047211 */ /* 0x040fe200000f3c08 */
[----:B------:R1:W-:Y:S01]  /*1c70*/  STL [R1+0x14], R11 ;  /* 0x0000140b01007387 */ /* 0x0003e20000100800 */
[----:B------:R-:W-:Y:S01]  /*1c80*/  BAR.SYNC.DEFER_BLOCKING 0x0 ;  /* 0x0000000000007b1d */ /* 0x000fe20000010000 */
[----:B------:R-:W-:Y:S02]  /*1c90*/  IADD3 R7, P0, PT, R3, R17, RZ ;  /* 0x0000001103077210 */ /* 0x000fe40007f1e0ff */
[----:B------:R-:W-:Y:S02]  /*1ca0*/  LEA.HI.X R16, R5, UR13, R9, 0x1, P1 ;  /* 0x0000000d05107c11 */ /* 0x000fe400088f0c09 */
[-C--:B------:R-:W-:Y:S01]  /*1cb0*/  LEA R22, P1, R6, R2.reuse, 0x8 ;  /* 0x0000000206167211 */ /* 0x080fe200078240ff */
[----:B------:R-:W-:Y:S01]  /*1cc0*/  IMAD.X R9, R4, 0x1, R24, P0 ;  /* 0x0000000104097824 */ /* 0x000fe200000e0618 */
[----:B------:R-:W-:-:S02]  /*1cd0*/  LEA R18, P0, R7, R2, 0x1 ;  /* 0x0000000207127211 */ /* 0x000fc400078008ff */
[-C--:B------:R-:W-:Y:S02]  /*1ce0*/  LEA.HI.X R23, R6, R16.reuse, R8, 0x8, P1 ;  /* 0x0000001006177211 */ /* 0x080fe400008f4408 */
[-C--:B------:R-:W-:Y:S02]  /*1cf0*/  IADD3 R5, P1, PT, R21, R3.reuse, RZ ;  /* 0x0000000315057210 */ /* 0x080fe40007f3e0ff */
[----:B------:R-:W-:Y:S02]  /*1d00*/  LEA.HI.X R19, R7, R16, R9, 0x1, P0 ;  /* 0x0000001007137211 */ /* 0x000fe400000f0c09 */
[----:B------:R-:W-:Y:S01]  /*1d10*/  LEA R14, P2, R3, R2, 0x1 ;  /* 0x00000002030e7211 */ /* 0x000fe200078408ff */
[----:B------:R-:W-:Y:S01]  /*1d20*/  IMAD.X R7, R25, 0x1, R4, P1 ;  /* 0x0000000119077824 */ /* 0x000fe200008e0604 */
[----:B------:R-:W-:Y:S02]  /*1d30*/  LEA R6, P0, R204, R3, 0x6 ;  /* 0x00000003cc067211 */ /* 0x000fe400078030ff */
[----:B------:R-:W-:-:S02]  /*1d40*/  IADD3 R8, P1, PT, R5, R17, RZ ;  /* 0x0000001105087210 */ /* 0x000fc40007f3e0ff */
[----:B------:R-:W-:Y:S02]  /*1d50*/  LEA.HI.X R15, R3, R16, R4, 0x1, P2 ;  /* 0x00000010030f7211 */ /* 0x000fe400010f0c04 */
[----:B------:R-:W-:Y:S01]  /*1d60*/  LEA.HI.X R3, R204, R4, R205, 0x6, P0 ;  /* 0x00000004cc037211 */ /* 0x000fe200000f34cd */
[----:B------:R-:W-:Y:S01]  /*1d70*/  IMAD.X R4, R7, 0x1, R24, P1 ;  /* 0x0000000107047824 */ /* 0x000fe200008e0618 */
[----:B------:R-:W-:Y:S01]  /*1d80*/  LEA R10, P2, R8, R2, 0x1 ;  /* 0x00000002080a7211 */ /* 0x000fe200078408ff */
[----:B------:R-:W-:Y:S01]  /*1d90*/  @!PT LDS RZ, [RZ] ;  /* 0x00000000fffff984 */ /* 0x000fe20000000800 */
[----:B------:R-:W-:Y:S01]  /*1da0*/  @!PT LDS RZ, [RZ] ;  /* 0x00000000fffff984 */ /* 0x000fe20000000800 */
[----:B------:R-:W-:Y:S01]  /*1db0*/  @!PT LDS RZ, [RZ] ;  /* 0x00000000fffff984 */ /* 0x000fe20000000800 */
[----:B------:R-:W-:Y:S01]  /*1dc0*/  LDGSTS.E.BYPASS.LTC128B.128 [R20+0x8000], desc[UR20][R22.64] ;  /* 0x0800000016147fae */ /* 0x000fe2000b981a14 */
[----:B------:R-:W-:Y:S02]  /*1dd0*/  IADD3 R17, P1, PT, R6, R17, RZ ;  /* 0x0000001106117210 */ /* 0x000fe40007f3e0ff */
[----:B-1----:R-:W-:Y:S01]  /*1de0*/  LEA.HI.X R11, R8, R16, R4, 0x1, P2 ;  /* 0x00000010080b7211 */ /* 0x002fe200010f0c04 */
[----:B------:R-:W-:Y:S01]  /*1df0*/  LDGSTS.E.BYPASS.LTC128B.128 [R20+0x8800], desc[UR20][R14.64] ;  /* 0x088000000e147fae */ /* 0x000fe2000b981a14 */
[CC--:B------:R-:W-:Y:S01]  /*1e00*/  LEA R8, P2, R6.reuse, R2.reuse, 0x1 ;  /* 0x0000000206087211 */ /* 0x0c0fe200078408ff */
[----:B------:R-:W-:Y:S01]  /*1e10*/  IMAD.X R24, R3, 0x1, R24, P1 ;  /* 0x0000000103187824 */ /* 0x000fe200008e0618 */
[----:B------:R-:W-:Y:S01]  /*1e20*/  LEA R12, P3, R5, R2, 0x1 ;  /* 0x00000002050c7211 */ /* 0x000fe200078608ff */
[----:B------:R-:W-:Y:S01]  /*1e30*/  LDGSTS.E.BYPASS.LTC128B.128 [R20+0x9000], desc[UR20][R18.64] ;  /* 0x0900000012147fae */ /* 0x000fe2000b981a14 */
[----:B------:R-:W-:-:S02]  /*1e40*/  IADD3 R21, P0, PT, R6, R21, RZ ;  /* 0x0000001506157210 */ /* 0x000fc40007f1e0ff */
[-C--:B------:R-:W-:Y:S02]  /*1e50*/  LEA.HI.X R9, R6, R16.reuse, R3, 0x1, P2 ;  /* 0x0000001006097211 */ /* 0x080fe400010f0c03 */
[----:B------:R-:W-:Y:S02]  /*1e60*/  LOP3.LUT R6, R215, 0x8, RZ, 0xc0, !PT ;  /* 0x00000008d7067812 */ /* 0x000fe400078ec0ff */
[----:B------:R-:W-:Y:S01]  /*1e70*/  LEA.HI.X R13, R5, R16, R7, 0x1, P3 ;  /* 0x00000010050d7211 */ /* 0x000fe200018f0c07 */
[----:B------:R-:W-:Y:S01]  /*1e80*/  IMAD.X R7, R3, 0x1, R25, P0 ;  /* 0x0000000103077824 */ /* 0x000fe200000e0619 */
[-C--:B------:R-:W-:Y:S02]  /*1e90*/  LEA R4, P1, R17, R2.reuse, 0x1 ;  /* 0x0000000211047211 */ /* 0x080fe400078208ff */
[----:B------:R-:W-:Y:S01]  /*1ea0*/  LEA R2, P0, R21, R2, 0x1 ;  /* 0x0000000215027211 */ /* 0x000fe200078008ff */
[----:B------:R1:W-:Y:S01]  /*1eb0*/  LDGSTS.E.BYPASS.LTC128B.128 [R20+0x9800], desc[UR20][R12.64] ;  /* 0x098000000c147fae */ /* 0x0003e2000b981a14 */
[----:B------:R-:W-:-:S02]  /*1ec0*/  LOP3.LUT R245, R48, R6, RZ, 0x3c, !PT ;  /* 0x0000000630f57212 */ /* 0x000fc400078e3cff */
[-C--:B------:R-:W-:Y:S01]  /*1ed0*/  LEA.HI.X R3, R21, R16.reuse, R7, 0x1, P0 ;  /* 0x0000001015037211 */ /* 0x080fe200000f0c07 */
[----:B------:R-:W-:Y:S01]  /*1ee0*/  LDGSTS.E.BYPASS.LTC128B.128 [R20+0xa000], desc[UR20][R10.64] ;  /* 0x0a0000000a147fae */ /* 0x000fe2000b981a14 */
[----:B------:R-:W-:Y:S02]  /*1ef0*/  LOP3.LUT R21, R47, R245, RZ, 0xfc, !PT ;  /* 0x000000f52f157212 */ /* 0x000fe400078efcff */
[----:B------:R-:W-:Y:S01]  /*1f00*/  LEA.HI.X R5, R17, R16, R24, 0x1, P1 ;  /* 0x0000001011057211 */ /* 0x000fe200008f0c18 */
[----:B------:R2:W-:Y:S01]  /*1f10*/  LDGSTS.E.BYPASS.LTC128B.128 [R20+0xa800], desc[UR20][R8.64] ;  /* 0x0a80000008147fae */ /* 0x0005e2000b981a14 */
[----:B------:R-:W-:-:S03]  /*1f20*/  LEA R21, R21, UR5, 0x1 ;  /* 0x0000000515157c11 */ /* 0x000fc6000f8e08ff */
[----:B------:R3:W-:Y:S04]  /*1f30*/  LDGSTS.E.BYPASS.LTC128B.128 [R20+0xb000], desc[UR20][R4.64] ;  /* 0x0b00000004147fae */ /* 0x0007e8000b981a14 */
[----:B------:R4:W-:Y:S04]  /*1f40*/  LDGSTS.E.BYPASS.LTC128B.128 [R20+0xb800], desc[UR20][R2.64] ;  /* 0x0b80000002147fae */ /* 0x0009e8000b981a14 */
[----:B------:R-:W-:Y:S04]  /*1f50*/  LDSM.16.M88.4 R44, [R0+UR5+0x7000] ;  /* 0x00700005002c783b */ /* 0x000fe80008000200 */
[----:B------:R-:W-:Y:S04]  /*1f60*/  LDSM.16.M88.4 R56, [R0+UR5+0x6000] ;  /* 0x006000050038783b */ /* 0x000fe80008000200 */
[----:B-1----:R-:W1:Y:S04]  /*1f70*/  LDSM.16.M88.4 R12, [R21] ;  /* 0x00000000150c783b */ /* 0x002e680000000200 */
[----:B------:R-:W-:Y:S04]  /*1f80*/  LDSM.16.M88.4 R68, [R0+UR5+0x4800] ;  /* 0x004800050044783b */ /* 0x000fe80008000200 */
[----:B--2---:R-:W2:Y:S04]  /*1f90*/  LDSM.16.M88.4 R8, [R21+0x2000] ;  /* 0x002000001508783b */ /* 0x004ea80000000200 */
[----:B---3--:R-:W3:Y:S01]  /*1fa0*/  LDSM.16.M88.4 R4, [R0+UR5+0x4000] ;  /* 0x004000050004783b */ /* 0x008ee20008000200 */
[----:B----4-:R-:W-:-:S03]  /*1fb0*/  IMAD.IADD R2, R101, 0x1, R21 ;  /* 0x0000000165027824 */ /* 0x010fc600078e0215 */
[----:B------:R-:W4:Y:S04]  /*1fc0*/  LDSM.16.M88.4 R64, [R0+UR5+0x5000] ;  /* 0x005000050040783b */ /* 0x000f280008000200 */
[----:B------:R-:W5:Y:S04]  /*1fd0*/  LDSM.16.M88.4 R60, [R0+UR5+0x5800] ;  /* 0x00580005003c783b */ /* 0x000f680008000200 */
[----:B------:R-:W5:Y:S04]  /*1fe0*/  LDSM.16.M88.4 R52, [R0+UR5+0x6800] ;  /* 0x006800050034783b */ /* 0x000f680008000200 */
[----:B------:R3:W5:Y:S04]  /*1ff0*/  LDSM.16.M88.4 R40, [R0+UR5+0x7800] ;  /* 0x007800050028783b */ /* 0x0007680008000200 */
[----:B------:R-:W-:Y:S04]  /*2000*/  LDSM.16.M88.4 R16, [R2] ;  /* 0x000000000210783b */ /* 0x000fe80000000200 */
[----:B------:R-:W0:Y:S01]  /*2010*/  LDGDEPBAR ;  /* 0x00000000000079af */ /* 0x000e220000000000 */
[----:B-1----:R-:W-:Y:S08]  /*2020*/  HMMA.16816.F32.BF16 R180, R12, R46, RZ ;  /* 0x0000002e0cb4723c */ /* 0x002ff000000418ff */
[----:B--2---:R-:W-:Y:S01]  /*2030*/  HMMA.16816.F32.BF16 R124, R8, R58, RZ ;  /* 0x0000003a087c723c */ /* 0x004fe200000418ff */
[----:B---3--:R-:W-:-:S07]  /*2040*/  IMAD.IADD R0, R101, 0x1, R236 ;  /* 0x0000000165007824 */ /* 0x008fce00078e02ec */
[-C--:B------:R-:W-:Y:S01]  /*2050*/  HMMA.16816.F32.BF16 R168, R12, R4.reuse, RZ ;  /* 0x000000040ca8723c */ /* 0x080fe200000418ff */
[----:B------:R-:W-:Y:S02]  /*2060*/  LDSM.16.M88.4 R48, [R0+0x6000] ;  /* 0x006000000030783b */ /* 0x000fe40000000200 */
[----:B------:R-:W-:Y:S02]  /*2070*/  IMAD.MOV.U32 R22, RZ, RZ, R180 ;  /* 0x000000ffff167224 */ /* 0x000fe400078e00b4 */
[----:B------:R-:W-:Y:S01]  /*2080*/  LDSM.16.M88.4 R36, [R0+0x4000] ;  /* 0x004000000024783b */ /* 0x000fe20000000200 */
[----:B------:R-:W-:Y:S02]  /*2090*/  IMAD.MOV.U32 R3, RZ, RZ, R181 ;  /* 0x000000ffff037224 */ /* 0x000fe400078e00b5 */
[C---:B------:R-:W-:Y:S01]  /*20a0*/  HMMA.16816.F32.BF16 R164, R8.reuse, R4, RZ ;  /* 0x0000000408a4723c */ /* 0x040fe200000418ff */
[----:B------:R-:W-:Y:S04]  /*20b0*/  LDSM.16.M88.4 R32, [R0+0x4800] ;  /* 0x004800000020783b */ /* 0x000fe80000000200 */
[----:B------:R-:W-:Y:S03]  /*20c0*/  LDSM.16.M88.4 R76, [R0+0x7000] ;  /* 0x00700000004c783b */ /* 0x000fe60000000200 */
[-C--:B------:R-:W-:Y:S01]  /*20d0*/  HMMA.16816.F32.BF16 R160, R8, R6.reuse, RZ ;  /* 0x0000000608a0723c */ /* 0x080fe200000418ff */
[----:B------:R-:W-:Y:S04]  /*20e0*/  LDSM.16.M88.4 R28, [R0+0x5000] ;  /* 0x00500000001c783b */ /* 0x000fe80000000200 */
[----:B------:R-:W-:Y:S03]  /*20f0*/  LDSM.16.M88.4 R24, [R0+0x5800] ;  /* 0x005800000018783b */ /* 0x000fe60000000200 */
[----:B------:R-:W-:Y:S01]  /*2100*/  HMMA.16816.F32.BF16 R156, R12, R6, RZ ;  /* 0x000000060c9c723c */ /* 0x000fe200000418ff */
[----:B------:R1:W2:Y:S04]  /*2110*/  LDSM.16.M88.4 R4, [R2+0x2000] ;  /* 0x002000000204783b */ /* 0x0002a80000000200 */
[----:B------:R-:W3:Y:S03]  /*2120*/  LDSM.16.M88.4 R72, [R0+0x6800] ;  /* 0x006800000048783b */ /* 0x000ee60000000200 */
[C---:B------:R-:W-:Y:S01]  /*2130*/  HMMA.16816.F32.BF16 R152, R8.reuse, R68, RZ ;  /* 0x000000440898723c */ /* 0x040fe200000418ff */
[----:B------:R5:W3:Y:S07]  /*2140*/  LDSM.16.M88.4 R80, [R0+0x7800] ;  /* 0x007800000050783b */ /* 0x000aee0000000200 */
[C---:B------:R-:W-:Y:S08]  /*2150*/  HMMA.16816.F32.BF16 R148, R8.reuse, R70, RZ ;  /* 0x000000460894723c */ /* 0x040ff000000418ff */
[----:B----4-:R-:W-:Y:S01]  /*2160*/  HMMA.16816.F32.BF16 R144, R8, R64, RZ ;  /* 0x000000400890723c */ /* 0x010fe200000418ff */
[----:B-1----:R-:W-:-:S07]  /*2170*/  IMAD.MOV.U32 R2, RZ, RZ, R182 ;  /* 0x000000ffff027224 */ /* 0x002fce00078e00b6 */
[----:B------:R-:W-:Y:S01]  /*2180*/  HMMA.16816.F32.BF16 R140, R8, R66, RZ ;  /* 0x00000042088c723c */ /* 0x000fe200000418ff */
[----:B-----5:R-:W-:-:S07]  /*2190*/  IMAD.MOV.U32 R0, RZ, RZ, R183 ;  /* 0x000000ffff007224 */ /* 0x020fce00078e00b7 */
[C---:B------:R-:W-:Y:S08]  /*21a0*/  HMMA.16816.F32.BF16 R136, R8.reuse, R60, RZ ;  /* 0x0000003c0888723c */ /* 0x040ff000000418ff */
[C---:B------:R-:W-:Y:S08]  /*21b0*/  HMMA.16816.F32.BF16 R132, R8.reuse, R62, RZ ;  /* 0x0000003e0884723c */ /* 0x040ff000000418ff */
[C---:B------:R-:W-:Y:S08]  /*21c0*/  HMMA.16816.F32.BF16 R128, R8.reuse, R56, RZ ;  /* 0x000000380880723c */ /* 0x040ff000000418ff */
[C---:B------:R-:W-:Y:S08]  /*21d0*/  HMMA.16816.F32.BF16 R120, R8.reuse, R52, RZ ;  /* 0x000000340878723c */ /* 0x040ff000000418ff */
[C---:B------:R-:W-:Y:S08]  /*21e0*/  HMMA.16816.F32.BF16 R116, R8.reuse, R54, RZ ;  /* 0x000000360874723c */ /* 0x040ff000000418ff */
[C---:B------:R-:W-:Y:S08]  /*21f0*/  HMMA.16816.F32.BF16 R112, R8.reuse, R44, RZ ;  /* 0x0000002c0870723c */ /* 0x040ff000000418ff */
[C---:B------:R-:W-:Y:S08]  /*2200*/  HMMA.16816.F32.BF16 R104, R8.reuse, R40, RZ ;  /* 0x000000280868723c */ /* 0x040ff000000418ff */
[C---:B------:R-:W-:Y:S08]  /*2210*/  HMMA.16816.F32.BF16 R108, R8.reuse, R46, RZ ;  /* 0x0000002e086c723c */ /* 0x040ff000000418ff */
[----:B------:R-:W-:Y:S08]  /*2220*/  HMMA.16816.F32.BF16 R96, R8, R42, RZ ;  /* 0x0000002a0860723c */ /* 0x000ff000000418ff */
        /* <DEDUP_REMOVED lines=13> */
[----:B--2---:R-:W-:Y:S01]  /*2300*/  HMMA.16816.F32.BF16 R12, R4, R50, R124 ;  /* 0x00000032040c723c */ /* 0x004fe2000004187c */
[----:B------:R-:W-:-:S02]  /*2310*/  IMAD.MOV.U32 R127, RZ, RZ, R0 ;  /* 0x000000ffff7f7224 */ /* 0x000fc400078e0000 */
[----:B------:R-:W-:Y:S02]  /*2320*/  IMAD.MOV.U32 R0, RZ, RZ, 0x40 ;  /* 0x00000040ff007424 */ /* 0x000fe400078e00ff */
[----:B------:R-:W-:Y:S02]  /*2330*/  IMAD.MOV.U32 R125, RZ, RZ, R3 ;  /* 0x000000ffff7d7224 */ /* 0x000fe400078e0003 */
[----:B------:R-:W-:Y:S01]  /*2340*/  IMAD.MOV.U32 R126, RZ, RZ, R2 ;  /* 0x000000ffff7e7224 */ /* 0x000fe200078e0002 */
[----:B------:R-:W-:Y:S01]  /*2350*/  SEL R0, R0, 0xffffffc0, !P5 ;  /* 0xffffffc000007807 */ /* 0x000fe20006800000 */
[----:B------:R-:W-:Y:S01]  /*2360*/  HMMA.16816.F32.BF16 R228, R4, R38, R160 ;  /* 0x0000002604e4723c */ /* 0x000fe200000418a0 */
[----:B------:R-:W-:Y:S02]  /*2370*/  IMAD.MOV.U32 R124, RZ, RZ, R22 ;  /* 0x000000ffff7c7224 */ /* 0x000fe400078e0016 */
[----:B------:R-:W1:Y:S01]  /*2380*/  LDC R22, c[0x0][0x508] ;  /* 0x00014200ff167b82 */ /* 0x000e620000000800 */
[----:B------:R-:W-:-:S02]  /*2390*/  IMAD.IADD R2, R0, 0x1, R21 ;  /* 0x0000000100027824 */ /* 0x000fc400078e0215 */
[----:B------:R-:W-:Y:S02]  /*23a0*/  IMAD.IADD R3, R0, 0x1, R236 ;  /* 0x0000000100037824 */ /* 0x000fe400078e02ec */
[C---:B------:R-:W-:Y:S02]  /*23b0*/  HMMA.16816.F32.BF16 R232, R4.reuse, R36, R164 ;  /* 0x0000002404e8723c */ /* 0x040fe400000418a4 */
[C---:B------:R-:W-:Y:S01]  /*23c0*/  IMAD.IADD R23, R101.reuse, 0x1, R3 ;  /* 0x0000000165177824 */ /* 0x040fe200078e0203 */
[----:B------:R-:W-:Y:S04]  /*23d0*/  LDSM.16.M88.4 R40, [R3+0x4800] ;  /* 0x004800000328783b */ /* 0x000fe80000000200 */
[----:B------:R-:W-:Y:S01]  /*23e0*/  LDSM.16.M88.4 R44, [R3+0x4000] ;  /* 0x00400000032c783b */ /* 0x000fe20000000200 */
[C---:B------:R-:W-:Y:S08]  /*23f0*/  HMMA.16816.F32.BF16 R224, R4.reuse, R32, R152 ;  /* 0x0000002004e0723c */ /* 0x040ff00000041898 */
        /* <DEDUP_REMOVED lines=8> */
[C---:B---3--:R-:W-:Y:S08]  /*2480*/  HMMA.16816.F32.BF16 R200, R4.reuse, R72, R120 ;  /* 0x0000004804c8723c */ /* 0x048ff00000041878 */
[C---:B------:R-:W-:Y:S08]  /*2490*/  HMMA.16816.F32.BF16 R196, R4.reuse, R74, R116 ;  /* 0x0000004a04c4723c */ /* 0x040ff00000041874 */
[C---:B------:R-:W-:Y:S08]  /*24a0*/  HMMA.16816.F32.BF16 R164, R4.reuse, R80, R104 ;  /* 0x0000005004a4723c */ /* 0x040ff00000041868 */
[----:B------:R-:W-:Y:S01]  /*24b0*/  HMMA.16816.F32.BF16 R148, R4, R82, R96 ;  /* 0x000000520494723c */ /* 0x000fe20000041860 */
[----:B------:R-:W-:Y:S07]  /*24c0*/  LDSM.16.M88.4 R4, [R2+0x2000] ;  /* 0x002000000204783b */ /* 0x000fee0000000200 */
[C---:B------:R-:W-:Y:S01]  /*24d0*/  HMMA.16816.F32.BF16 R112, R16.reuse, R48, R8 ;  /* 0x000000301070723c */ /* 0x040fe20000041808 */
[----:B------:R2:W-:Y:S07]  /*24e0*/  LDSM.16.M88.4 R8, [R2] ;  /* 0x000000000208783b */ /* 0x0005ee0000000200 */
[C---:B------:R-:W-:Y:S01]  /*24f0*/  HMMA.16816.F32.BF16 R108, R16.reuse, R50, R56 ;  /* 0x00000032106c723c */ /* 0x040fe20000041838 */
[----:B------:R-:W3:Y:S04]  /*2500*/  LDSM.16.M88.4 R48, [R3+0x6000] ;  /* 0x006000000330783b */ /* 0x000ee80000000200 */
[----:B------:R-:W-:Y:S03]  /*2510*/  LDSM.16.M88.4 R56, [R3+0x7000] ;  /* 0x007000000338783b */ /* 0x000fe60000000200 */
[C---:B------:R-:W-:Y:S08]  /*2520*/  HMMA.16816.F32.BF16 R168, R16.reuse, R36, R168 ;  /* 0x0000002410a8723c */ /* 0x040ff000000418a8 */
[----:B------:R-:W-:Y:S01]  /*2530*/  HMMA.16816.F32.BF16 R156, R16, R38, R156 ;  /* 0x00000026109c723c */ /* 0x000fe2000004189c */
[----:B------:R-:W4:Y:S01]  /*2540*/  LDSM.16.M88.4 R36, [R3+0x5000] ;  /* 0x005000000324783b */ /* 0x000f220000000200 */
[----:B--2---:R-:W-:-:S06]  /*2550*/  IMAD.IADD R2, R101, 0x1, R2 ;  /* 0x0000000165027824 */ /* 0x004fcc00078e0202 */
[C---:B------:R-:W-:Y:S08]  /*2560*/  HMMA.16816.F32.BF16 R144, R16.reuse, R32, R92 ;  /* 0x000000201090723c */ /* 0x040ff0000004185c */
[C---:B------:R-:W-:Y:S01]  /*2570*/  HMMA.16816.F32.BF16 R140, R16.reuse, R34, R88 ;  /* 0x00000022108c723c */ /* 0x040fe20000041858 */
[----:B------:R-:W2:Y:S07]  /*2580*/  LDSM.16.M88.4 R32, [R3+0x5800] ;  /* 0x005800000320783b */ /* 0x000eae0000000200 */
[C---:B------:R-:W-:Y:S01]  /*2590*/  HMMA.16816.F32.BF16 R128, R16.reuse, R26, R60 ;  /* 0x0000001a1080723c */ /* 0x040fe2000004183c */
[----:B------:R-:W5:Y:S07]  /*25a0*/  LDSM.16.M88.4 R60, [R3+0x6800] ;  /* 0x00680000033c783b */ /* 0x000f6e0000000200 */
[C---:B------:R-:W-:Y:S01]  /*25b0*/  HMMA.16816.F32.BF16 R96, R16.reuse, R74, R52 ;  /* 0x0000004a1060723c */ /* 0x040fe20000041834 */
[----:B------:R1:W5:Y:S07]  /*25c0*/  LDSM.16.M88.4 R52, [R3+0x7800] ;  /* 0x007800000334783b */ /* 0x00036e0000000200 */
[C---:B------:R-:W-:Y:S08]  /*25d0*/  HMMA.16816.F32.BF16 R120, R16.reuse, R28, R84 ;  /* 0x0000001c1078723c */ /* 0x040ff00000041854 */
[C---:B------:R-:W-:Y:S08]  /*25e0*/  HMMA.16816.F32.BF16 R104, R16.reuse, R72, R172 ;  /* 0x000000481068723c */ /* 0x040ff000000418ac */
[----:B------:R-:W-:Y:S01]  /*25f0*/  HMMA.16816.F32.BF16 R136, R16, R30, R68 ;  /* 0x0000001e1088723c */ /* 0x000fe20000041844 */
[----:B------:R-:W-:Y:S01]  /*2600*/  LDSM.16.M88.4 R28, [R23+0x4800] ;  /* 0x00480000171c783b */ /* 0x000fe20000000200 */
[----:B-1----:R-:W-:-:S06]  /*2610*/  LOP3.LUT R3, R215, 0x1f0, RZ, 0xc0, !PT ;  /* 0x000001f0d7037812 */ /* 0x002fcc00078ec0ff */
[C---:B------:R-:W-:Y:S01]  /*2620*/  HMMA.16816.F32.BF16 R132, R16.reuse, R24, R64 ;  /* 0x000000181084723c */ /* 0x040fe20000041840 */
[----:B------:R-:W-:Y:S07]  /*2630*/  LDSM.16.M88.4 R24, [R23+0x4000] ;  /* 0x004000001718783b */ /* 0x000fee0000000200 */
[C---:B------:R-:W-:Y:S08]  /*2640*/  HMMA.16816.F32.BF16 R92, R16.reuse, R76, R176 ;  /* 0x0000004c105c723c */ /* 0x040ff000000418b0 */
[C---:B------:R-:W-:Y:S08]  /*2650*/  HMMA.16816.F32.BF16 R88, R16.reuse, R80, R180 ;  /* 0x000000501058723c */ /* 0x040ff000000418b4 */
[C---:B------:R-:W-:Y:S08]  /*2660*/  HMMA.16816.F32.BF16 R84, R16.reuse, R78, R124 ;  /* 0x0000004e1054723c */ /* 0x040ff0000004187c */
[----:B------:R-:W-:Y:S01]  /*2670*/  HMMA.16816.F32.BF16 R72, R16, R82, R240 ;  /* 0x000000521048723c */ /* 0x000fe200000418f0 */
[----:B------:R-:W1:Y:S07]  /*2680*/  LDSM.16.M88.4 R16, [R2] ;  /* 0x000000000210783b */ /* 0x000e6e0000000200 */
[C---:B---3--:R-:W-:Y:S01]  /*2690*/  HMMA.16816.F32.BF16 R172, R4.reuse, R50, R12 ;  /* 0x0000003204ac723c */ /* 0x048fe2000004180c */
[----:B------:R3:W1:Y:S07]  /*26a0*/  LDSM.16.M88.4 R12, [R2+0x2000] ;  /* 0x00200000020c783b */ /* 0x00066e0000000200 */
[C---:B------:R-:W-:Y:S08]  /*26b0*/  HMMA.16816.F32.BF16 R116, R4.reuse, R40, R224 ;  /* 0x000000280474723c */ /* 0x040ff000000418e0 */
[C---:B------:R-:W-:Y:S08]  /*26c0*/  HMMA.16816.F32.BF16 R124, R4.reuse, R42, R220 ;  /* 0x0000002a047c723c */ /* 0x040ff000000418dc */
[----:B------:R-:W-:Y:S01]  /*26d0*/  HMMA.16816.F32.BF16 R68, R4, R44, R232 ;  /* 0x0000002c0444723c */ /* 0x000fe200000418e8 */
[----:B---3--:R-:W-:-:S04]  /*26e0*/  SHF.R.U32.HI R2, RZ, 0x2, R213 ;  /* 0x00000002ff027819 */ /* 0x008fc800000116d5 */
[----:B------:R-:W-:-:S03]  /*26f0*/  LOP3.LUT R2, R2, 0x7, RZ, 0xc0, !PT ;  /* 0x0000000702027812 */ /* 0x000fc600078ec0ff */
[----:B------:R-:W-:Y:S01]  /*2700*/  HMMA.16816.F32.BF16 R76, R4, R46, R228 ;  /* 0x0000002e044c723c */ /* 0x000fe200000418e4 */
[----:B------:R-:W-:Y:S01]  /*2710*/  IADD3 R2, PT, PT, R2, UR22, R3 ;  /* 0x0000001602027c10 */ /* 0x000fe2000fffe003 */
[----:B------:R-:W-:-:S03]  /*2720*/  IMAD.SHL.U32 R3, R213, 0x2, RZ ;  /* 0x00000002d5037824 */ /* 0x000fc600078e00ff */
[----:B------:R-:W-:Y:S02]  /*2730*/  IADD3 R2, PT, PT, R100, -R239, R2 ;  /* 0x800000ef64027210 */ /* 0x000fe40007ffe002 */
[----:B------:R-:W-:Y:S01]  /*2740*/  LOP3.LUT R3, R3, 0x6, RZ, 0xc0, !PT ;  /* 0x0000000603037812 */ /* 0x000fe200078ec0ff */
[C---:B----4-:R-:W-:Y:S08]  /*2750*/  HMMA.16816.F32.BF16 R152, R4.reuse, R36, R152 ;  /* 0x000000240498723c */ /* 0x050ff00000041898 */
[C---:B------:R-:W-:Y:S08]  /*2760*/  HMMA.16816.F32.BF16 R216, R4.reuse, R38, R216 ;  /* 0x0000002604d8723c */ /* 0x040ff000000418d8 */
[C---:B--2---:R-:W-:Y:S08]  /*2770*/  HMMA.16816.F32.BF16 R208, R4.reuse, R32, R208 ;  /* 0x0000002004d0723c */ /* 0x044ff000000418d0 */
[C---:B------:R-:W-:Y:S08]  /*2780*/  HMMA.16816.F32.BF16 R192, R4.reuse, R34, R192 ;  /* 0x0000002204c0723c */ /* 0x040ff000000418c0 */
[C---:B------:R-:W-:Y:S08]  /*2790*/  HMMA.16816.F32.BF16 R184, R4.reuse, R48, R184 ;  /* 0x0000003004b8723c */ /* 0x040ff000000418b8 */
[C---:B-----5:R-:W-:Y:S08]  /*27a0*/  HMMA.16816.F32.BF16 R200, R4.reuse, R60, R200 ;  /* 0x0000003c04c8723c */ /* 0x060ff000000418c8 */
[C---:B------:R-:W-:Y:S08]  /*27b0*/  HMMA.16816.F32.BF16 R196, R4.reuse, R62, R196 ;  /* 0x0000003e04c4723c */ /* 0x040ff000000418c4 */
[C---:B------:R-:W-:Y:S08]  /*27c0*/  HMMA.16816.F32.BF16 R188, R4.reuse, R56, R188 ;  /* 0x0000003804bc723c */ /* 0x040ff000000418bc */
[C---:B------:R-:W-:Y:S08]  /*27d0*/  HMMA.16816.F32.BF16 R220, R4.reuse, R52, R164 ;  /* 0x0000003404dc723c */ /* 0x040ff000000418a4 */
[C---:B------:R-:W-:Y:S08]  /*27e0*/  HMMA.16816.F32.BF16 R224, R4.reuse, R58, R160 ;  /* 0x0000003a04e0723c */ /* 0x040ff000000418a0 */
[----:B------:R-:W-:Y:S08]  /*27f0*/  HMMA.16816.F32.BF16 R176, R4, R54, R148 ;  /* 0x0000003604b0723c */ /* 0x000ff00000041894 */
[C---:B------:R-:W-:Y:S08]  /*2800*/  HMMA.16816.F32.BF16 R4, R8.reuse, R44, R168 ;  /* 0x0000002c0804723c */ /* 0x040ff000000418a8 */
[C---:B------:R-:W-:Y:S08]  /*2810*/  HMMA.16816.F32.BF16 R44, R8.reuse, R46, R156 ;  /* 0x0000002e082c723c */ /* 0x040ff0000004189c */
[C---:B------:R-:W-:Y:S08]  /*2820*/  HMMA.16816.F32.BF16 R132, R8.reuse, R32, R132 ;  /* 0x000000200884723c */ /* 0x040ff00000041884 */
[C---:B------:R-:W-:Y:S01]  /*2830*/  HMMA.16816.F32.BF16 R128, R8.reuse, R34, R128 ;  /* 0x000000220880723c */ /* 0x040fe20000041880 */
[----:B------:R-:W2:Y:S07]  /*2840*/  LDSM.16.M88.4 R32, [R23+0x5000] ;  /* 0x005000001720783b */ /* 0x000eae0000000200 */
[C---:B------:R-:W-:Y:S08]  /*2850*/  HMMA.16816.F32.BF16 R64, R8.reuse, R40, R144 ;  /* 0x000000280840723c */ /* 0x040ff00000041890 */
[C---:B------:R-:W-:Y:S08]  /*2860*/  HMMA.16816.F32.BF16 R80, R8.reuse, R42, R140 ;  /* 0x0000002a0850723c */ /* 0x040ff0000004188c */
[C---:B------:R-:W-:Y:S08]  /*2870*/  HMMA.16816.F32.BF16 R120, R8.reuse, R36, R120 ;  /* 0x000000240878723c */ /* 0x040ff00000041878 */
[----:B------:R-:W-:Y:S08]  /*2880*/  HMMA.16816.F32.BF16 R136, R8, R38, R136 ;  /* 0x000000260888723c */ /* 0x000ff00000041888 */
[----:B-1----:R-:W-:Y:S01]  /*2890*/  HMMA.16816.F32.BF16 R36, R16, R24, R4 ;  /* 0x000000181024723c */ /* 0x002fe20000041804 */
[----:B------:R-:W-:-:S02]  /*28a0*/  IMAD.IADD R5, R2, 0x1, R22 ;  /* 0x0000000102057824 */ /* 0x000fc400078e0216 */
[----:B------:R-:W-:-:S03]  /*28b0*/  IMAD R2, R238, 0x80, R3 ;  /* 0x00000080ee027824 */ /* 0x000fc600078e0203 */
[C-C-:B------:R-:W-:Y:S01]  /*28c0*/  VIADDMNMX R3, R5.reuse, 0x9, R100.reuse, PT ;  /* 0x0000000905037846 */ /* 0x140fe20003800164 */
[C---:B------:R-:W-:Y:S01]  /*28d0*/  VIADD R22, R2.reuse, 0x1 ;  /* 0x0000000102167836 */ /* 0x040fe20000000000 */
[----:B------:R-:W-:Y:S01]  /*28e0*/  HMMA.16816.F32.BF16 R40, R16, R26, R44 ;  /* 0x0000001a1028723c */ /* 0x000fe2000004182c */
[C-C-:B------:R-:W-:Y:S01]  /*28f0*/  VIADDMNMX R4, R5.reuse, 0x1, R100.reuse, PT ;  /* 0x0000000105047846 */ /* 0x140fe20003800164 */
[C---:B------:R-:W-:Y:S01]  /*2900*/  VIADD R21, R2.reuse, 0x8 ;  /* 0x0000000802157836 */ /* 0x040fe20000000000 */
[CC--:B------:R-:W-:Y:S01]  /*2910*/  ISETP.GE.AND P1, PT, R2.reuse, R3.reuse, PT ;  /* 0x000000030200720c */ /* 0x0c0fe20003f26270 */
[----:B------:R-:W-:Y:S01]  /*2920*/  VIADD R7, R2, 0x19 ;  /* 0x0000001902077836 */ /* 0x000fe20000000000 */
[C---:B------:R-:W-:Y:S02]  /*2930*/  ISETP.GE.AND P0, PT, R22.reuse, R3, PT ;  /* 0x000000031600720c */ /* 0x040fe40003f06270 */
[----:B------:R-:W-:Y:S01]  /*2940*/  ISETP.GE.AND P2, PT, R22, R4, PT ;  /* 0x000000041600720c */ /* 0x000fe20003f46270 */
[----:B------:R-:W-:Y:S01]  /*2950*/  HMMA.16816.F32.BF16 R112, R8, R48, R112 ;  /* 0x000000300870723c */ /* 0x000fe20000041870 */
[----:B------:R-:W-:-:S02]  /*2960*/  VIADDMNMX R6, R5, 0x41, R100, PT ;  /* 0x0000004105067846 */ /* 0x000fc40003800164 */
[----:B------:R-:W-:Y:S02]  /*2970*/  VIADDMNMX R5, R5, 0x49, R100, PT ;  /* 0x0000004905057846 */ /* 0x000fe40003800164 */
[----:B------:R-:W-:Y:S02]  /*2980*/  FSEL R100, R38, -INF , !P1 ;  /* 0xff80000026647808 */ /* 0x000fe40004800000 */
[----:B------:R-:W-:Y:S01]  /*2990*/  ISETP.GE.AND P1, PT, R21, R3, PT ;  /* 0x000000031500720c */ /* 0x000fe20003f26270 */
[----:B------:R-:W-:Y:S01]  /*29a0*/  HMMA.16816.F32.BF16 R108, R8, R50, R108 ;  /* 0x00000032086c723c */ /* 0x000fe2000004186c */
[----:B------:R-:W-:-:S07]  /*29b0*/  ISETP.GE.AND P3, PT, R2, R4, PT ;  /* 0x000000040200720c */ /* 0x000fce0003f66270 */
[-C--:B------:R-:W-:Y:S08]  /*29c0*/  HMMA.16816.F32.BF16 R44, R16, R28.reuse, R64 ;  /* 0x0000001c102c723c */ /* 0x080ff00000041840 */
[----:B------:R-:W-:Y:S01]  /*29d0*/  HMMA.16816.F32.BF16 R48, R12, R28, R116 ;  /* 0x0000001c0c30723c */ /* 0x000fe20000041874 */
[----:B------:R-:W-:-:S07]  /*29e0*/  FSEL R116, R42, -INF , !P1 ;  /* 0xff8000002a747808 */ /* 0x000fce0004800000 */
[-C--:B------:R-:W-:Y:S08]  /*29f0*/  HMMA.16816.F32.BF16 R64, R12, R30.reuse, R124 ;  /* 0x0000001e0c40723c */ /* 0x080ff0000004187c */
[----:B------:R-:W-:Y:S08]  /*2a00*/  HMMA.16816.F32.BF16 R28, R16, R30, R80 ;  /* 0x0000001e101c723c */ /* 0x000ff00000041850 */
[C---:B------:R-:W-:Y:S08]  /*2a10*/  HMMA.16816.F32.BF16 R148, R8.reuse, R60, R104 ;  /* 0x0000003c0894723c */ /* 0x040ff00000041868 */
[----:B------:R-:W-:Y:S01]  /*2a20*/  HMMA.16816.F32.BF16 R144, R8, R62, R96 ;  /* 0x0000003e0890723c */ /* 0x000fe20000041860 */
[----:B------:R-:W-:-:S02]  /*2a30*/  FSEL R99, R39, -INF , !P0 ;  /* 0xff80000027637808 */ /* 0x000fc40004000000 */
[----:B------:R-:W-:Y:S02]  /*2a40*/  FSEL R98, R37, -INF , !P2 ;  /* 0xff80000025627808 */ /* 0x000fe40005000000 */
[----:B------:R-:W-:Y:S02]  /*2a50*/  FSEL R96, R36, -INF , !P3 ;  /* 0xff80000024607808 */ /* 0x000fe40005800000 */
[----:B------:R-:W-:Y:S01]  /*2a60*/  ISETP.GE.AND P3, PT, R21, R4, PT ;  /* 0x000000041500720c */ /* 0x000fe20003f66270 */
[----:B------:R-:W-:Y:S03]  /*2a70*/  HMMA.16816.F32.BF16 R140, R8, R56, R92 ;  /* 0x00000038088c723c */ /* 0x000fe6000004185c */
[----:B------:R-:W-:-:S05]  /*2a80*/  FSEL R97, R40, -INF , !P3 ;  /* 0xff80000028617808 */ /* 0x000fca0005800000 */
[C---:B------:R-:W-:Y:S08]  /*2a90*/  HMMA.16816.F32.BF16 R160, R8.reuse, R52, R88 ;  /* 0x0000003408a0723c */ /* 0x040ff00000041858 */
[C---:B------:R-:W-:Y:S08]  /*2aa0*/  HMMA.16816.F32.BF16 R104, R8.reuse, R58, R84 ;  /* 0x0000003a0868723c */ /* 0x040ff00000041854 */
[----:B------:R-:W-:Y:S01]  /*2ab0*/  HMMA.16816.F32.BF16 R156, R8, R54, R72 ;  /* 0x00000036089c723c */ /* 0x000fe20000041848 */
[----:B------:R-:W-:-:S02]  /*2ac0*/  VIADD R11, R2, 0x9 ;  /* 0x00000009020b7836 */ /* 0x000fc40000000000 */
[C---:B------:R-:W-:Y:S02]  /*2ad0*/  VIADD R9, R2.reuse, 0x11 ;  /* 0x0000001102097836 */ /* 0x040fe40000000000 */
[C---:B------:R-:W-:Y:S01]  /*2ae0*/  VIADD R8, R2.reuse, 0x18 ;  /* 0x0000001802087836 */ /* 0x040fe20000000000 */
[C---:B------:R-:W-:Y:S01]  /*2af0*/  ISETP.GE.AND P0, PT, R11.reuse, R3, PT ;  /* 0x000000030b00720c */ /* 0x040fe20003f06270 */
[----:B------:R-:W-:Y:S01]  /*2b00*/  VIADD R10, R2, 0x10 ;  /* 0x00000010020a7836 */ /* 0x000fe20000000000 */
[----:B------:R-:W-:Y:S01]  /*2b10*/  HMMA.16816.F32.BF16 R60, R12, R24, R68 ;  /* 0x000000180c3c723c */ /* 0x000fe20000041844 */
[-C--:B------:R-:W-:Y:S02]  /*2b20*/  ISETP.GE.AND P2, PT, R11, R4.reuse, PT ;  /* 0x000000040b00720c */ /* 0x080fe40003f46270 */
[----:B------:R-:W-:Y:S02]  /*2b30*/  FSEL R118, R43, -INF , !P0 ;  /* 0xff8000002b767808 */ /* 0x000fe40004000000 */
[----:B------:R-:W-:-:S02]  /*2b40*/  ISETP.GE.AND P0, PT, R7, R4, PT ;  /* 0x000000040700720c */ /* 0x000fc40003f06270 */
[----:B------:R-:W-:Y:S01]  /*2b50*/  FSEL R117, R41, -INF , !P2 ;  /* 0xff80000029757808 */ /* 0x000fe20005000000 */
[C---:B------:R-:W-:Y:S01]  /*2b60*/  HMMA.16816.F32.BF16 R76, R12.reuse, R26, R76 ;  /* 0x0000001a0c4c723c */ /* 0x040fe2000004184c */
[----:B------:R-:W1:Y:S01]  /*2b70*/  LDSM.16.M88.4 R24, [R23+0x5800] ;  /* 0x005800001718783b */ /* 0x000e620000000200 */
[-C--:B------:R-:W-:Y:S02]  /*2b80*/  ISETP.GE.AND P2, PT, R9, R4.reuse, PT ;  /* 0x000000040900720c */ /* 0x080fe40003f46270 */
[----:B------:R-:W-:Y:S02]  /*2b90*/  ISETP.GE.AND P1, PT, R8, R4, PT ;  /* 0x000000040800720c */ /* 0x000fe40003f26270 */
[----:B------:R-:W-:Y:S02]  /*2ba0*/  FSEL R124, R45, -INF , !P2 ;  /* 0xff8000002d7c7808 */ /* 0x000fe40005000000 */
[----:B--2---:R-:W-:Y:S01]  /*2bb0*/  HMMA.16816.F32.BF16 R68, R12, R32, R152 ;  /* 0x000000200c44723c */ /* 0x004fe20000041898 */
[----:B------:R-:W-:-:S02]  /*2bc0*/  FSEL R152, R29, -INF , !P0 ;  /* 0xff8000001d987808 */ /* 0x000fc40004000000 */
[-C--:B------:R-:W-:Y:S02]  /*2bd0*/  ISETP.GE.AND P0, PT, R7, R3.reuse, PT ;  /* 0x000000030700720c */ /* 0x080fe40003f06270 */
[----:B------:R-:W-:Y:S02]  /*2be0*/  FSEL R153, R28, -INF , !P1 ;  /* 0xff8000001c997808 */ /* 0x000fe40004800000 */
[----:B------:R-:W-:Y:S01]  /*2bf0*/  FSEL R155, R31, -INF , !P0 ;  /* 0xff8000001f9b7808 */ /* 0x000fe20004000000 */
[----:B------:R-:W-:Y:S01]  /*2c00*/  HMMA.16816.F32.BF16 R56, R16, R32, R120 ;  /* 0x000000201038723c */ /* 0x000fe20000041878 */
[----:B------:R-:W-:Y:S02]  /*2c10*/  ISETP.GE.AND P2, PT, R8, R3, PT ;  /* 0x000000030800720c */ /* 0x000fe40003f46270 */
[-C--:B------:R-:W-:Y:S02]  /*2c20*/  ISETP.GE.AND P1, PT, R22, R6.reuse, PT ;  /* 0x000000061600720c */ /* 0x080fe40003f26270 */
[----:B------:R-:W-:-:S02]  /*2c30*/  ISETP.GE.AND P0, PT, R21, R6, PT ;  /* 0x000000061500720c */ /* 0x000fc40003f06270 */
[----:B------:R-:W-:Y:S01]  /*2c40*/  ISETP.GE.AND P3, PT, R10, R4, PT ;  /* 0x000000040a00720c */ /* 0x000fe20003f66270 */
[-C--:B------:R-:W-:Y:S01]  /*2c50*/  HMMA.16816.F32.BF16 R40, R12, R34.reuse, R216 ;  /* 0x000000220c28723c */ /* 0x080fe200000418d8 */
[----:B------:R-:W-:Y:S02]  /*2c60*/  FSEL R154, R30, -INF , !P2 ;  /* 0xff8000001e9a7808 */ /* 0x000fe40005000000 */
[----:B------:R-:W-:Y:S02]  /*2c70*/  FSEL R82, R61, -INF , !P1 ;  /* 0xff8000003d527808 */ /* 0x000fe40004800000 */
[----:B------:R-:W-:Y:S02]  /*2c80*/  FSEL R84, R76, -INF , !P0 ;  /* 0xff8000004c547808 */ /* 0x000fe40004000000 */
[----:B------:R-:W-:Y:S01]  /*2c90*/  FSEL R125, R44, -INF , !P3 ;  /* 0xff8000002c7d7808 */ /* 0x000fe20005800000 */
[----:B------:R-:W-:Y:S01]  /*2ca0*/  HMMA.16816.F32.BF16 R28, R16, R34, R136 ;  /* 0x00000022101c723c */ /* 0x000fe20000041888 */
[-C--:B------:R-:W-:Y:S01]  /*2cb0*/  ISETP.GE.AND P2, PT, R2, R6.reuse, PT ;  /* 0x000000060200720c */ /* 0x080fe20003f46270 */
[----:B------:R-:W2:Y:S01]  /*2cc0*/  LDSM.16.M88.4 R32, [R23+0x6000] ;  /* 0x006000001720783b */ /* 0x000ea20000000200 */
[----:B------:R-:W-:-:S02]  /*2cd0*/  ISETP.GE.AND P1, PT, R10, R6, PT ;  /* 0x000000060a00720c */ /* 0x000fc40003f26270 */
[----:B------:R-:W-:Y:S02]  /*2ce0*/  ISETP.GE.AND P0, PT, R9, R6, PT ;  /* 0x000000060900720c */ /* 0x000fe40003f06270 */
[-C--:B------:R-:W-:Y:S02]  /*2cf0*/  ISETP.GE.AND P3, PT, R10, R3.reuse, PT ;  /* 0x000000030a00720c */ /* 0x080fe40003f66270 */
[----:B------:R-:W-:Y:S01]  /*2d00*/  FSEL R80, R60, -INF , !P2 ;  /* 0xff8000003c507808 */ /* 0x000fe20005000000 */
[----:B-1----:R-:W-:Y:S01]  /*2d10*/  HMMA.16816.F32.BF16 R72, R16, R24, R132 ;  /* 0x000000181048723c */ /* 0x002fe20000041884 */
[----:B------:R-:W-:Y:S02]  /*2d20*/  FSEL R90, R48, -INF , !P1 ;  /* 0xff800000305a7808 */ /* 0x000fe40004800000 */
[----:B------:R-:W-:Y:S02]  /*2d30*/  FSEL R91, R49, -INF , !P0 ;  /* 0xff800000315b7808 */ /* 0x000fe40004000000 */
[----:B------:R-:W-:-:S02]  /*2d40*/  ISETP.GE.AND P4, PT, R9, R3, PT ;  /* 0x000000030900720c */ /* 0x000fc40003f86270 */
[----:B------:R-:W-:Y:S01]  /*2d50*/  FSEL R123, R46, -INF , !P3 ;  /* 0xff8000002e7b7808 */ /* 0x000fe20005800000 */
[----:B------:R-:W-:Y:S01]  /*2d60*/  HMMA.16816.F32.BF16 R36, R16, R26, R128 ;  /* 0x0000001a1024723c */ /* 0x000fe20000041880 */
[C---:B------:R-:W-:Y:S02]  /*2d70*/  ISETP.GE.AND P2, PT, R11.reuse, R6, PT ;  /* 0x000000060b00720c */ /* 0x040fe40003f46270 */
[-C--:B------:R-:W-:Y:S02]  /*2d80*/  ISETP.GE.AND P1, PT, R11, R5.reuse, PT ;  /* 0x000000050b00720c */ /* 0x080fe40003f26270 */
[-C--:B------:R-:W-:Y:S02]  /*2d90*/  ISETP.GE.AND P0, PT, R10, R5.reuse, PT ;  /* 0x000000050a00720c */ /* 0x080fe40003f06270 */
[----:B------:R-:W-:Y:S01]  /*2da0*/  ISETP.GE.AND P3, PT, R22, R5, PT ;  /* 0x000000051600720c */ /* 0x000fe20003f66270 */
[----:B------:R-:W-:Y:S01]  /*2db0*/  HMMA.16816.F32.BF16 R52, R12, R24, R208 ;  /* 0x000000180c34723c */ /* 0x000fe200000418d0 */
[----:B------:R-:W-:-:S02]  /*2dc0*/  FSEL R127, R47, -INF , !P4 ;  /* 0xff8000002f7f7808 */ /* 0x000fc40006000000 */
[----:B------:R-:W-:Y:S02]  /*2dd0*/  FSEL R87, R77, -INF , !P2 ;  /* 0xff8000004d577808 */ /* 0x000fe40005000000 */
[----:B------:R-:W-:Y:S02]  /*2de0*/  FSEL R86, R79, -INF , !P1 ;  /* 0xff8000004f567808 */ /* 0x000fe40004800000 */
[----:B------:R-:W-:Y:S02]  /*2df0*/  FSEL R93, R50, -INF , !P0 ;  /* 0xff800000325d7808 */ /* 0x000fe40004000000 */
[-C--:B------:R-:W-:Y:S01]  /*2e00*/  ISETP.GE.AND P4, PT, R21, R5.reuse, PT ;  /* 0x000000051500720c */ /* 0x080fe20003f86270 */
[C---:B------:R-:W-:Y:S01]  /*2e10*/  VIADD R21, R2.reuse, 0x70 ;  /* 0x0000007002157836 */ /* 0x040fe20000000000 */
[----:B------:R-:W-:Y:S02]  /*2e20*/  ISETP.GE.AND P2, PT, R2, R5, PT ;  /* 0x000000050200720c */ /* 0x000fe40003f46270 */
[----:B------:R-:W-:-:S02]  /*2e30*/  FSEL R81, R63, -INF , !P3 ;  /* 0xff8000003f517808 */ /* 0x000fc40005800000 */
[CC--:B------:R-:W-:Y:S01]  /*2e40*/  ISETP.GE.AND P1, PT, R7.reuse, R6.reuse, PT ;  /* 0x000000060700720c */ /* 0x0c0fe20003f26270 */
[----:B--2---:R-:W-:Y:S01]  /*2e50*/  HMMA.16816.F32.BF16 R44, R16, R34, R108 ;  /* 0x00000022102c723c */ /* 0x004fe2000004186c */
[-C--:B------:R-:W-:Y:S01]  /*2e60*/  ISETP.GE.AND P0, PT, R7, R5.reuse, PT ;  /* 0x000000050700720c */ /* 0x080fe20003f06270 */
[----:B------:R-:W-:Y:S01]  /*2e70*/  VIADD R7, R2, 0x20 ;  /* 0x0000002002077836 */ /* 0x000fe20000000000 */
[----:B------:R-:W-:Y:S02]  /*2e80*/  ISETP.GE.AND P3, PT, R8, R6, PT ;  /* 0x000000060800720c */ /* 0x000fe40003f66270 */
[----:B------:R-:W-:Y:S02]  /*2e90*/  FSEL R83, R62, -INF , !P2 ;  /* 0xff8000003e537808 */ /* 0x000fe40005000000 */
[----:B------:R-:W-:Y:S01]  /*2ea0*/  FSEL R85, R78, -INF , !P4 ;  /* 0xff8000004e557808 */ /* 0x000fe20006000000 */
[----:B------:R-:W-:Y:S01]  /*2eb0*/  HMMA.16816.F32.BF16 R60, R12, R26, R192 ;  /* 0x0000001a0c3c723c */ /* 0x000fe200000418c0 */
[-C--:B------:R-:W-:Y:S01]  /*2ec0*/  ISETP.GE.AND P2, PT, R9, R5.reuse, PT ;  /* 0x000000050900720c */ /* 0x080fe20003f46270 */
[----:B------:R-:W-:Y:S01]  /*2ed0*/  VIADD R9, R2, 0x21 ;  /* 0x0000002102097836 */ /* 0x000fe20000000000 */
[----:B------:R-:W-:Y:S01]  /*2ee0*/  ISETP.GE.AND P4, PT, R8, R5, PT ;  /* 0x000000050800720c */ /* 0x000fe20003f86270 */
[----:B------:R-:W-:Y:S01]  /*2ef0*/  VIADD R8, R2, 0x28 ;  /* 0x0000002802087836 */ /* 0x000fe20000000000 */
[----:B------:R-:W-:Y:S01]  /*2f00*/  FSEL R88, R64, -INF , !P3 ;  /* 0xff80000040587808 */ /* 0x000fe20005800000 */
[----:B------:R-:W-:Y:S01]  /*2f10*/  LDSM.16.M88.4 R24, [R23+0x7000] ;  /* 0x007000001718783b */ /* 0x000fe20000000200 */
[----:B------:R-:W-:-:S02]  /*2f20*/  ISETP.GE.AND P3, PT, R7, R4, PT ;  /* 0x000000040700720c */ /* 0x000fc40003f66270 */
[----:B------:R-:W-:Y:S02]  /*2f30*/  FSEL R94, R51, -INF , !P2 ;  /* 0xff800000335e7808 */ /* 0x000fe40005000000 */
[----:B------:R-:W-:Y:S01]  /*2f40*/  FSEL R89, R65, -INF , !P1 ;  /* 0xff80000041597808 */ /* 0x000fe20004800000 */
[----:B------:R-:W-:Y:S01]  /*2f50*/  LDSM.16.M88.4 R48, [R23+0x7800] ;  /* 0x007800001730783b */ /* 0x000fe20000000200 */
[----:B------:R-:W-:Y:S02]  /*2f60*/  FSEL R95, R66, -INF , !P4 ;  /* 0xff800000425f7808 */ /* 0x000fe40006000000 */
[C---:B------:R-:W-:Y:S02]  /*2f70*/  ISETP.GE.AND P2, PT, R7.reuse, R3, PT ;  /* 0x000000030700720c */ /* 0x040fe40003f46270 */
[C---:B------:R-:W-:Y:S02]  /*2f80*/  ISETP.GE.AND P1, PT, R7.reuse, R6, PT ;  /* 0x000000060700720c */ /* 0x040fe40003f26270 */
[----:B------:R-:W-:Y:S01]  /*2f90*/  ISETP.GE.AND P4, PT, R7, R5, PT ;  /* 0x000000050700720c */ /* 0x000fe20003f86270 */
[----:B------:R-:W-:Y:S01]  /*2fa0*/  VIADD R7, R2, 0x29 ;  /* 0x0000002902077836 */ /* 0x000fe20000000000 */
[----:B------:R-:W-:-:S02]  /*2fb0*/  FSEL R134, R56, -INF , !P3 ;  /* 0xff80000038867808 */ /* 0x000fc40005800000 */
[----:B------:R-:W-:Y:S02]  /*2fc0*/  ISETP.GE.AND P3, PT, R9, R3, PT ;  /* 0x000000030900720c */ /* 0x000fe40003f66270 */
[----:B------:R-:W-:Y:S02]  /*2fd0*/  FSEL R92, R67, -INF , !P0 ;  /* 0xff800000435c7808 */ /* 0x000fe40004000000 */
[----:B------:R-:W-:Y:S01]  /*2fe0*/  FSEL R137, R59, -INF , !P3 ;  /* 0xff8000003b897808 */ /* 0x000fe20005800000 */
[----:B------:R-:W-:Y:S01]  /*2ff0*/  HMMA.16816.F32.BF16 R64, R12, R32, R184 ;  /* 0x000000200c40723c */ /* 0x000fe200000418b8 */
[-C--:B------:R-:W-:Y:S02]  /*3000*/  ISETP.GE.AND P0, PT, R9, R4.reuse, PT ;  /* 0x000000040900720c */ /* 0x080fe40003f06270 */
[----:B------:R-:W-:Y:S02]  /*3010*/  ISETP.GE.AND P3, PT, R7, R4, PT ;  /* 0x000000040700720c */ /* 0x000fe40003f66270 */
[----:B------:R-:W-:-:S02]  /*3020*/  FSEL R133, R57, -INF , !P0 ;  /* 0xff80000039857808 */ /* 0x000fc40004000000 */
[----:B------:R-:W-:Y:S02]  /*3030*/  FSEL R138, R58, -INF , !P2 ;  /* 0xff8000003a8a7808 */ /* 0x000fe40005000000 */
[----:B------:R-:W-:Y:S01]  /*3040*/  FSEL R132, R29, -INF , !P3 ;  /* 0xff8000001d847808 */ /* 0x000fe20005800000 */
[----:B------:R-:W-:Y:S01]  /*3050*/  HMMA.16816.F32.BF16 R56, R16, R32, R112 ;  /* 0x000000201038723c */ /* 0x000fe20000041870 */
[C---:B------:R-:W-:Y:S02]  /*3060*/  ISETP.GE.AND P0, PT, R8.reuse, R4, PT ;  /* 0x000000040800720c */ /* 0x040fe40003f06270 */
[-C--:B------:R-:W-:Y:S02]  /*3070*/  ISETP.GE.AND P2, PT, R8, R3.reuse, PT ;  /* 0x000000030800720c */ /* 0x080fe40003f46270 */
[----:B------:R-:W-:Y:S02]  /*3080*/  ISETP.GE.AND P3, PT, R7, R3, PT ;  /* 0x000000030700720c */ /* 0x000fe40003f66270 */
[----:B------:R-:W-:-:S02]  /*3090*/  FSEL R131, R28, -INF , !P0 ;  /* 0xff8000001c837808 */ /* 0x000fc40004000000 */
[----:B------:R-:W-:Y:S02]  /*30a0*/  FSEL R136, R30, -INF , !P2 ;  /* 0xff8000001e887808 */ /* 0x000fe40005000000 */
[----:B------:R-:W-:Y:S02]  /*30b0*/  FSEL R135, R31, -INF , !P3 ;  /* 0xff8000001f877808 */ /* 0x000fe40005800000 */
[----:B------:R-:W1:Y:S01]  /*30c0*/  LDSM.16.M88.4 R28, [R23+0x6800] ;  /* 0x00680000171c783b */ /* 0x000e620000000200 */
[----:B------:R-:W-:Y:S01]  /*30d0*/  ISETP.GE.AND P0, PT, R9, R6, PT ;  /* 0x000000060900720c */ /* 0x000fe20003f06270 */
[----:B------:R-:W-:-:S04]  /*30e0*/  DEPBAR.LE SB0, 0x0 ;  /* 0x000080000000791a */ /* 0x000fc80000000000 */
[----:B------:R-:W-:Y:S02]  /*30f0*/  FSEL R120, R69, -INF , !P0 ;  /* 0xff80000045787808 */ /* 0x000fe40004000000 */
[----:B------:R-:W-:Y:S02]  /*3100*/  FSEL R129, R70, -INF , !P4 ;  /* 0xff80000046817808 */ /* 0x000fe40006000000 */
[----:B------:R-:W-:Y:S01]  /*3110*/  FSEL R121, R68, -INF , !P1 ;  /* 0xff80000044797808 */ /* 0x000fe20004800000 */
[----:B------:R-:W-:Y:S01]  /*3120*/  BAR.SYNC.DEFER_BLOCKING 0x0 ;  /* 0x0000000000007b1d */ /* 0x000fe20000010000 */
[CC--:B------:R-:W-:Y:S02]  /*3130*/  ISETP.GE.AND P0, PT, R7.reuse, R6.reuse, PT ;  /* 0x000000060700720c */ /* 0x0c0fe40003f06270 */
[-C--:B------:R-:W-:Y:S01]  /*3140*/  ISETP.GE.AND P4, PT, R7, R5.reuse, PT ;  /* 0x000000050700720c */ /* 0x080fe20003f86270 */
[C---:B------:R-:W-:Y:S01]  /*3150*/  VIADD R7, R2.reuse, 0x30 ;  /* 0x0000003002077836 */ /* 0x040fe20000000000 */
[----:B------:R-:W-:Y:S01]  /*3160*/  ISETP.GE.AND P2, PT, R9, R5, PT ;  /* 0x000000050900720c */ /* 0x000fe20003f46270 */
[----:B------:R-:W-:Y:S01]  /*3170*/  VIADD R9, R2, 0x39 ;  /* 0x0000003902097836 */ /* 0x000fe20000000000 */
[----:B------:R-:W-:-:S02]  /*3180*/  ISETP.GE.AND P3, PT, R8, R6, PT ;  /* 0x000000060800720c */ /* 0x000fc40003f66270 */
[----:B------:R-:W-:Y:S01]  /*3190*/  ISETP.GE.AND P1, PT, R8, R5, PT ;  /* 0x000000050800720c */ /* 0x000fe20003f26270 */
[----:B------:R-:W-:Y:S01]  /*31a0*/  VIADD R8, R2, 0x31 ;  /* 0x0000003102087836 */ /* 0x000fe20000000000 */
[----:B------:R-:W-:Y:S02]  /*31b0*/  FSEL R128, R71, -INF , !P2 ;  /* 0xff80000047807808 */ /* 0x000fe40005000000 */
[----:B------:R-:W-:Y:S01]  /*31c0*/  FSEL R119, R40, -INF , !P3 ;  /* 0xff80000028777808 */ /* 0x000fe20005800000 */
[----:B------:R-:W-:Y:S01]  /*31d0*/  HMMA.16816.F32.BF16 R68, R12, R34, R172 ;  /* 0x000000220c44723c */ /* 0x000fe200000418ac */
[----:B------:R-:W-:Y:S02]  /*31e0*/  FSEL R126, R41, -INF , !P0 ;  /* 0xff800000297e7808 */ /* 0x000fe40004000000 */
[----:B------:R-:W-:Y:S02]  /*31f0*/  FSEL R130, R42, -INF , !P1 ;  /* 0xff8000002a827808 */ /* 0x000fe40004800000 */
[----:B------:R-:W-:-:S02]  /*3200*/  ISETP.GE.AND P3, PT, R7, R4, PT ;  /* 0x000000040700720c */ /* 0x000fc40003f66270 */
[C---:B------:R-:W-:Y:S02]  /*3210*/  ISETP.GE.AND P0, PT, R7.reuse, R3, PT ;  /* 0x000000030700720c */ /* 0x040fe40003f06270 */
[C---:B------:R-:W-:Y:S02]  /*3220*/  ISETP.GE.AND P2, PT, R7.reuse, R6, PT ;  /* 0x000000060700720c */ /* 0x040fe40003f46270 */
[----:B------:R-:W-:Y:S01]  /*3230*/  ISETP.GE.AND P1, PT, R7, R5, PT ;  /* 0x000000050700720c */ /* 0x000fe20003f26270 */
[----:B------:R-:W-:Y:S01]  /*3240*/  VIADD R7, R2, 0x38 ;  /* 0x0000003802077836 */ /* 0x000fe20000000000 */
[----:B------:R-:W-:Y:S02]  /*3250*/  FSEL R108, R43, -INF , !P4 ;  /* 0xff8000002b6c7808 */ /* 0x000fe40006000000 */
[----:B------:R-:W-:Y:S01]  /*3260*/  ISETP.GE.AND P4, PT, R8, R4, PT ;  /* 0x000000040800720c */ /* 0x000fe20003f86270 */
[----:B-1----:R-:W-:Y:S01]  /*3270*/  HMMA.16816.F32.BF16 R40, R12, R28, R200 ;  /* 0x0000001c0c28723c */ /* 0x002fe200000418c8 */
[----:B------:R-:W-:-:S02]  /*3280*/  FSEL R182, R74, -INF , !P0 ;  /* 0xff8000004ab67808 */ /* 0x000fc40004000000 */
[----:B------:R-:W-:Y:S02]  /*3290*/  FSEL R173, R73, -INF , !P4 ;  /* 0xff80000049ad7808 */ /* 0x000fe40006000000 */
[-C--:B------:R-:W-:Y:S02]  /*32a0*/  ISETP.GE.AND P4, PT, R7, R4.reuse, PT ;  /* 0x000000040700720c */ /* 0x080fe40003f86270 */
[----:B------:R-:W-:Y:S01]  /*32b0*/  FSEL R174, R72, -INF , !P3 ;  /* 0xff80000048ae7808 */ /* 0x000fe20005800000 */
[----:B------:R-:W-:Y:S01]  /*32c0*/  HMMA.16816.F32.BF16 R32, R12, R30, R196 ;  /* 0x0000001e0c20723c */ /* 0x000fe200000418c4 */
[----:B------:R-:W-:Y:S02]  /*32d0*/  ISETP.GE.AND P0, PT, R9, R4, PT ;  /* 0x000000040900720c */ /* 0x000fe40003f06270 */
[----:B------:R-:W-:Y:S02]  /*32e0*/  FSEL R168, R36, -INF , !P4 ;  /* 0xff80000024a87808 */ /* 0x000fe40006000000 */
[----:B------:R-:W-:-:S02]  /*32f0*/  ISETP.GE.AND P3, PT, R8, R3, PT ;  /* 0x000000030800720c */ /* 0x000fc40003f66270 */
[----:B------:R-:W-:Y:S02]  /*3300*/  ISETP.GE.AND P4, PT, R9, R3, PT ;  /* 0x000000030900720c */ /* 0x000fe40003f86270 */
[----:B------:R-:W-:Y:S02]  /*3310*/  FSEL R175, R37, -INF , !P0 ;  /* 0xff80000025af7808 */ /* 0x000fe40004000000 */
[----:B------:R-:W-:Y:S02]  /*3320*/  FSEL R181, R75, -INF , !P3 ;  /* 0xff8000004bb57808 */ /* 0x000fe40005800000 */
[----:B------:R-:W-:Y:S02]  /*3330*/  ISETP.GE.AND P0, PT, R8, R6, PT ;  /* 0x000000060800720c */ /* 0x000fe40003f06270 */
[----:B------:R-:W-:Y:S02]  /*3340*/  FSEL R180, R39, -INF , !P4 ;  /* 0xff80000027b47808 */ /* 0x000fe40006000000 */
[----:B------:R-:W-:-:S02]  /*3350*/  FSEL R111, R52, -INF , !P2 ;  /* 0xff800000346f7808 */ /* 0x000fc40005000000 */
[C---:B------:R-:W-:Y:S02]  /*3360*/  ISETP.GE.AND P3, PT, R7.reuse, R3, PT ;  /* 0x000000030700720c */ /* 0x040fe40003f66270 */
[C---:B------:R-:W-:Y:S02]  /*3370*/  ISETP.GE.AND P4, PT, R7.reuse, R6, PT ;  /* 0x000000060700720c */ /* 0x040fe40003f86270 */
[----:B------:R-:W-:Y:S01]  /*3380*/  ISETP.GE.AND P2, PT, R7, R5, PT ;  /* 0x000000050700720c */ /* 0x000fe20003f46270 */
[----:B------:R-:W-:Y:S01]  /*3390*/  VIADD R7, R2, 0x40 ;  /* 0x0000004002077836 */ /* 0x000fe20000000000 */
[----:B------:R-:W-:Y:S02]  /*33a0*/  FSEL R109, R53, -INF , !P0 ;  /* 0xff800000356d7808 */ /* 0x000fe40004000000 */
[----:B------:R-:W-:Y:S02]  /*33b0*/  FSEL R167, R54, -INF , !P1 ;  /* 0xff80000036a77808 */ /* 0x000fe40004800000 */
[----:B------:R-:W-:-:S02]  /*33c0*/  FSEL R183, R38, -INF , !P3 ;  /* 0xff80000026b77808 */ /* 0x000fc40005800000 */
[C---:B------:R-:W-:Y:S01]  /*33d0*/  ISETP.GE.AND P0, PT, R9.reuse, R6, PT ;  /* 0x000000060900720c */ /* 0x040fe20003f06270 */
[----:B------:R-:W-:Y:S01]  /*33e0*/  HMMA.16816.F32.BF16 R36, R12, R26, R224 ;  /* 0x0000001a0c24723c */ /* 0x000fe200000418e0 */
[-C--:B------:R-:W-:Y:S01]  /*33f0*/  ISETP.GE.AND P1, PT, R9, R5.reuse, PT ;  /* 0x000000050900720c */ /* 0x080fe20003f26270 */
[----:B------:R-:W-:Y:S01]  /*3400*/  VIADD R9, R2, 0x41 ;  /* 0x0000004102097836 */ /* 0x000fe20000000000 */
[----:B------:R-:W-:Y:S01]  /*3410*/  ISETP.GE.AND P3, PT, R8, R5, PT ;  /* 0x000000050800720c */ /* 0x000fe20003f66270 */
[----:B------:R-:W-:Y:S01]  /*3420*/  VIADD R8, R2, 0x48 ;  /* 0x0000004802087836 */ /* 0x000fe20000000000 */
[----:B------:R-:W-:Y:S02]  /*3430*/  FSEL R110, R60, -INF , !P4 ;  /* 0xff8000003c6e7808 */ /* 0x000fe40006000000 */
[----:B------:R-:W-:Y:S02]  /*3440*/  ISETP.GE.AND P4, PT, R7, R4, PT ;  /* 0x000000040700720c */ /* 0x000fe40003f86270 */
[----:B------:R-:W-:-:S02]  /*3450*/  FSEL R166, R55, -INF , !P3 ;  /* 0xff80000037a67808 */ /* 0x000fc40005800000 */
[----:B------:R-:W-:Y:S01]  /*3460*/  FSEL R139, R61, -INF , !P0 ;  /* 0xff8000003d8b7808 */ /* 0x000fe20004000000 */
[C---:B------:R-:W-:Y:S01]  /*3470*/  HMMA.16816.F32.BF16 R52, R12.reuse, R24, R188 ;  /* 0x000000180c34723c */ /* 0x040fe200000418bc */
[----:B------:R-:W-:Y:S02]  /*3480*/  FSEL R165, R62, -INF , !P2 ;  /* 0xff8000003ea57808 */ /* 0x000fe40005000000 */
[----:B------:R-:W-:Y:S02]  /*3490*/  FSEL R164, R63, -INF , !P1 ;  /* 0xff8000003fa47808 */ /* 0x000fe40004800000 */
[C---:B------:R-:W-:Y:S02]  /*34a0*/  ISETP.GE.AND P3, PT, R7.reuse, R3, PT ;  /* 0x000000030700720c */ /* 0x040fe40003f66270 */
[C---:B------:R-:W-:Y:S01]  /*34b0*/  ISETP.GE.AND P0, PT, R7.reuse, R6, PT ;  /* 0x000000060700720c */ /* 0x040fe20003f06270 */
[----:B------:R-:W-:Y:S01]  /*34c0*/  HMMA.16816.F32.BF16 R60, R12, R48, R220 ;  /* 0x000000300c3c723c */ /* 0x000fe200000418dc */
[----:B------:R-:W-:Y:S01]  /*34d0*/  ISETP.GE.AND P2, PT, R7, R5, PT ;  /* 0x000000050700720c */ /* 0x000fe20003f46270 */
[----:B------:R-:W-:Y:S01]  /*34e0*/  VIADD R7, R2, 0x49 ;  /* 0x0000004902077836 */ /* 0x000fe20000000000 */
[----:B------:R-:W-:-:S02]  /*34f0*/  ISETP.GE.AND P1, PT, R9, R4, PT ;  /* 0x000000040900720c */ /* 0x000fc40003f26270 */
[----:B------:R-:W-:Y:S02]  /*3500*/  FSEL R203, R56, -INF , !P4 ;  /* 0xff80000038cb7808 */ /* 0x000fe40006000000 */
[----:B------:R-:W-:Y:S01]  /*3510*/  ISETP.GE.AND P4, PT, R9, R3, PT ;  /* 0x000000030900720c */ /* 0x000fe20003f86270 */
[----:B------:R-:W-:Y:S01]  /*3520*/  HMMA.16816.F32.BF16 R12, R12, R50, R176 ;  /* 0x000000320c0c723c */ /* 0x000fe200000418b0 */
[----:B------:R-:W-:Y:S02]  /*3530*/  FSEL R202, R57, -INF , !P1 ;  /* 0xff80000039ca7808 */ /* 0x000fe40004800000 */
[-C--:B------:R-:W-:Y:S02]  /*3540*/  ISETP.GE.AND P1, PT, R8, R4.reuse, PT ;  /* 0x000000040800720c */ /* 0x080fe40003f26270 */
[----:B------:R-:W-:Y:S02]  /*3550*/  FSEL R209, R59, -INF , !P4 ;  /* 0xff8000003bd17808 */ /* 0x000fe40006000000 */
[----:B------:R-:W-:-:S02]  /*3560*/  ISETP.GE.AND P4, PT, R7, R4, PT ;  /* 0x000000040700720c */ /* 0x000fc40003f86270 */
[----:B------:R-:W-:Y:S02]  /*3570*/  FSEL R199, R44, -INF , !P1 ;  /* 0xff8000002cc77808 */ /* 0x000fe40004800000 */
[----:B------:R-:W-:Y:S02]  /*3580*/  FSEL R210, R58, -INF , !P3 ;  /* 0xff8000003ad27808 */ /* 0x000fe40005800000 */
[----:B------:R-:W-:Y:S01]  /*3590*/  FSEL R201, R45, -INF , !P4 ;  /* 0xff8000002dc97808 */ /* 0x000fe20006000000 */
[----:B------:R-:W-:Y:S01]  /*35a0*/  HMMA.16816.F32.BF16 R56, R16, R24, R140 ;  /* 0x000000181038723c */ /* 0x000fe2000004188c */
[----:B------:R-:W-:Y:S01]  /*35b0*/  ISETP.GE.AND P1, PT, R9, R6, PT ;  /* 0x000000060900720c */ /* 0x000fe20003f26270 */
[----:B------:R-:W-:Y:S01]  /*35c0*/  VIADD R24, R2, 0x60 ;  /* 0x0000006002187836 */ /* 0x000fe20000000000 */
[-C--:B------:R-:W-:Y:S01]  /*35d0*/  ISETP.GE.AND P3, PT, R8, R3.reuse, PT ;  /* 0x000000030800720c */ /* 0x080fe20003f66270 */
[----:B------:R-:W-:Y:S01]  /*35e0*/  VIADD R25, R2, 0x71 ;  /* 0x0000007102197836 */ /* 0x000fe20000000000 */
[----:B------:R-:W-:-:S02]  /*35f0*/  ISETP.GE.AND P4, PT, R7, R3, PT ;  /* 0x000000030700720c */ /* 0x000fc40003f86270 */
[----:B------:R-:W-:Y:S02]  /*3600*/  FSEL R176, R65, -INF , !P1 ;  /* 0xff80000041b07808 */ /* 0x000fe40004800000 */
[----:B------:R-:W-:Y:S02]  /*3610*/  FSEL R186, R66, -INF , !P2 ;  /* 0xff80000042ba7808 */ /* 0x000fe40005000000 */
[----:B------:R-:W-:Y:S02]  /*3620*/  FSEL R208, R46, -INF , !P3 ;  /* 0xff8000002ed07808 */ /* 0x000fe40005800000 */
[----:B------:R-:W-:Y:S02]  /*3630*/  FSEL R200, R47, -INF , !P4 ;  /* 0xff8000002fc87808 */ /* 0x000fe40006000000 */
[----:B------:R-:W-:Y:S01]  /*3640*/  FSEL R178, R64, -INF , !P0 ;  /* 0xff80000040b27808 */ /* 0x000fe20004000000 */
[----:B------:R-:W-:Y:S01]  /*3650*/  HMMA.16816.F32.BF16 R44, R16, R28, R148 ;  /* 0x0000001c102c723c */ /* 0x000fe20000041894 */
[CC--:B------:R-:W-:Y:S01]  /*3660*/  ISETP.GE.AND P1, PT, R7.reuse, R6.reuse, PT ;  /* 0x000000060700720c */ /* 0x0c0fe20003f26270 */
[C---:B------:R-:W-:Y:S01]  /*3670*/  VIADD R29, R2.reuse, 0x68 ;  /* 0x00000068021d7836 */ /* 0x040fe20000000000 */
        /* <DEDUP_REMOVED lines=10> */
[----:B------:R-:W-:Y:S01]  /*3720*/  FSEL R149, R69, -INF , !P1 ;  /* 0xff80000045957808 */ /* 0x000fe20004800000 */
[----:B------:R-:W-:Y:S01]  /*3730*/  VIADD R31, R2, 0x59 ;  /* 0x00000059021f7836 */ /* 0x000fe20000000000 */
[----:B------:R-:W-:Y:S01]  /*3740*/  FSEL R177, R70, -INF , !P0 ;  /* 0xff80000046b17808 */ /* 0x000fe20004000000 */
[----:B------:R-:W-:Y:S01]  /*3750*/  VIADD R30, R2, 0x61 ;  /* 0x00000061021e7836 */ /* 0x000fe20000000000 */
[----:B------:R-:W-:-:S02]  /*3760*/  ISETP.GE.AND P4, PT, R7, R4, PT ;  /* 0x000000040700720c */ /* 0x000fc40003f86270 */
[C---:B------:R-:W-:Y:S02]  /*3770*/  ISETP.GE.AND P1, PT, R7.reuse, R3, PT ;  /* 0x000000030700720c */ /* 0x040fe40003f26270 */
[CC--:B------:R-:W-:Y:S02]  /*3780*/  ISETP.GE.AND P3, PT, R7.reuse, R6.reuse, PT ;  /* 0x000000060700720c */ /* 0x0c0fe40003f66270 */
[----:B------:R-:W-:Y:S01]  /*3790*/  ISETP.GE.AND P0, PT, R7, R5, PT ;  /* 0x000000050700720c */ /* 0x000fe20003f06270 */
[----:B------:R-:W-:Y:S01]  /*37a0*/  VIADD R7, R2, 0x58 ;  /* 0x0000005802077836 */ /* 0x000fe20000000000 */
[----:B------:R-:W-:Y:S02]  /*37b0*/  FSEL R216, R40, -INF , !P3 ;  /* 0xff80000028d87808 */ /* 0x000fe40005800000 */
[----:B------:R-:W-:Y:S02]  /*37c0*/  FSEL R218, R42, -INF , !P0 ;  /* 0xff8000002ada7808 */ /* 0x000fe40004000000 */
[----:B------:R-:W-:-:S02]  /*37d0*/  ISETP.GE.AND P3, PT, R7, R6, PT ;  /* 0x000000060700720c */ /* 0x000fc40003f66270 */
[-C--:B------:R-:W-:Y:S02]  /*37e0*/  ISETP.GE.AND P0, PT, R31, R5.reuse, PT ;  /* 0x000000051f00720c */ /* 0x080fe40003f06270 */
[----:B------:R-:W-:Y:S01]  /*37f0*/  FSEL R141, R32, -INF , !P3 ;  /* 0xff800000208d7808 */ /* 0x000fe20005800000 */
[----:B------:R-:W-:Y:S01]  /*3800*/  VIADD R32, R2, 0x79 ;  /* 0x0000007902207836 */ /* 0x000fe20000000000 */
[----:B------:R-:W-:Y:S02]  /*3810*/  ISETP.GE.AND P3, PT, R8, R5, PT ;  /* 0x000000050800720c */ /* 0x000fe40003f66270 */
[----:B------:R-:W-:Y:S02]  /*3820*/  FSEL R219, R35, -INF , !P0 ;  /* 0xff80000023db7808 */ /* 0x000fe40004000000 */
[----:B------:R-:W-:Y:S02]  /*3830*/  FSEL R143, R43, -INF , !P3 ;  /* 0xff8000002b8f7808 */ /* 0x000fe40005800000 */
[----:B------:R-:W-:-:S02]  /*3840*/  ISETP.GE.AND P3, PT, R30, R6, PT ;  /* 0x000000061e00720c */ /* 0x000fc40003f66270 */
[----:B------:R-:W-:Y:S02]  /*3850*/  ISETP.GE.AND P0, PT, R24, R5, PT ;  /* 0x000000051800720c */ /* 0x000fe40003f06270 */
[----:B------:R-:W-:Y:S02]  /*3860*/  FSEL R233, R53, -INF , !P3 ;  /* 0xff80000035e97808 */ /* 0x000fe40005800000 */
[-C--:B------:R-:W-:Y:S02]  /*3870*/  ISETP.GE.AND P3, PT, R29, R6.reuse, PT ;  /* 0x000000061d00720c */ /* 0x080fe40003f66270 */
[----:B------:R-:W-:Y:S02]  /*3880*/  FSEL R239, R54, -INF , !P0 ;  /* 0xff80000036ef7808 */ /* 0x000fe40004000000 */
[----:B------:R-:W-:Y:S02]  /*3890*/  FSEL R231, R36, -INF , !P3 ;  /* 0xff80000024e77808 */ /* 0x000fe40005800000 */
[----:B------:R-:W-:-:S02]  /*38a0*/  ISETP.GE.AND P0, PT, R28, R6, PT ;  /* 0x000000061c00720c */ /* 0x000fc40003f06270 */
[----:B------:R-:W-:Y:S02]  /*38b0*/  ISETP.GE.AND P3, PT, R29, R5, PT ;  /* 0x000000051d00720c */ /* 0x000fe40003f66270 */
[----:B------:R-:W-:Y:S02]  /*38c0*/  FSEL R146, R71, -INF , !P2 ;  /* 0xff80000047927808 */ /* 0x000fe40005000000 */
[----:B------:R-:W-:Y:S02]  /*38d0*/  FSEL R230, R37, -INF , !P0 ;  /* 0xff80000025e67808 */ /* 0x000fe40004000000 */
[----:B------:R-:W-:Y:S02]  /*38e0*/  FSEL R235, R38, -INF , !P3 ;  /* 0xff80000026eb7808 */ /* 0x000fe40005800000 */
[C---:B------:R-:W-:Y:S02]  /*38f0*/  ISETP.GE.AND P2, PT, R8.reuse, R6, PT ;  /* 0x000000060800720c */ /* 0x040fe40003f46270 */
[----:B------:R-:W-:-:S02]  /*3900*/  ISETP.GE.AND P0, PT, R8, R4, PT ;  /* 0x000000040800720c */ /* 0x000fc40003f06270 */
[----:B------:R-:W-:Y:S02]  /*3910*/  ISETP.GE.AND P3, PT, R8, R3, PT ;  /* 0x000000030800720c */ /* 0x000fe40003f66270 */
[----:B------:R-:W-:Y:S02]  /*3920*/  FMNMX3.FTZ R8, R80, R82, R84, !PT ;  /* 0x0000005250087276 */ /* 0x000fe40007810054 */
[----:B------:R-:W-:Y:S02]  /*3930*/  FSEL R217, R41, -INF , !P2 ;  /* 0xff80000029d97808 */ /* 0x000fe40005000000 */
[----:B------:R-:W-:Y:S01]  /*3940*/  FMNMX3.FTZ R8, R8, R87, R90, !PT ;  /* 0x0000005708087276 */ /* 0x000fe2000781005a */
[----:B------:R-:W-:Y:S01]  /*3950*/  HMMA.16816.F32.BF16 R40, R16, R26, R104 ;  /* 0x0000001a1028723c */ /* 0x000fe20000041868 */
[----:B------:R-:W-:Y:S01]  /*3960*/  VIADD R27, R2, 0x78 ;  /* 0x00000078021b7836 */ /* 0x000fe20000000000 */
[----:B------:R-:W-:Y:S02]  /*3970*/  FMNMX3.FTZ R2, R83, R81, R85, !PT ;  /* 0x0000005153027276 */ /* 0x000fe40007810055 */
[----:B------:R-:W-:-:S02]  /*3980*/  FMNMX3.FTZ R8, R8, R91, R88, !PT ;  /* 0x0000005b08087276 */ /* 0x000fc40007810058 */
[----:B------:R-:W-:Y:S02]  /*3990*/  FMNMX3.FTZ R2, R2, R86, R93, !PT ;  /* 0x0000005602027276 */ /* 0x000fe4000781005d */
[----:B------:R-:W-:Y:S02]  /*39a0*/  FMNMX3.FTZ R8, R8, R89, R121, !PT ;  /* 0x0000005908087276 */ /* 0x000fe40007810079 */
[----:B------:R-:W-:Y:S02]  /*39b0*/  ISETP.GE.AND P2, PT, R31, R6, PT ;  /* 0x000000061f00720c */ /* 0x000fe40003f46270 */
[----:B------:R-:W-:Y:S02]  /*39c0*/  FMNMX3.FTZ R2, R2, R94, R95, !PT ;  /* 0x0000005e02027276 */ /* 0x000fe4000781005f */
[----:B------:R-:W-:Y:S02]  /*39d0*/  FMNMX3.FTZ R8, R8, R120, R119, !PT ;  /* 0x0000007808087276 */ /* 0x000fe40007810077 */
[----:B------:R-:W-:-:S02]  /*39e0*/  FSEL R140, R33, -INF , !P2 ;  /* 0xff800000218c7808 */ /* 0x000fc40005000000 */
[----:B------:R-:W-:Y:S02]  /*39f0*/  FSEL R222, R44, -INF , !P4 ;  /* 0xff8000002cde7808 */ /* 0x000fe40006000000 */
[----:B------:R-:W-:Y:S02]  /*3a00*/  FSEL R221, R45, -INF , !P0 ;  /* 0xff8000002ddd7808 */ /* 0x000fe40004000000 */
[----:B------:R-:W-:Y:S02]  /*3a10*/  ISETP.GE.AND P2, PT, R7, R5, PT ;  /* 0x000000050700720c */ /* 0x000fe40003f46270 */
[-C--:B------:R-:W-:Y:S02]  /*3a20*/  ISETP.GE.AND P4, PT, R21, R6.reuse, PT ;  /* 0x000000061500720c */ /* 0x080fe40003f86270 */
[----:B------:R-:W-:Y:S02]  /*3a30*/  ISETP.GE.AND P0, PT, R25, R6, PT ;  /* 0x000000061900720c */ /* 0x000fe40003f06270 */
[----:B------:R-:W-:-:S02]  /*3a40*/  FMNMX3.FTZ R2, R2, R92, R129, !PT ;  /* 0x0000005c02027276 */ /* 0x000fc40007810081 */
[----:B------:R-:W-:Y:S02]  /*3a50*/  FMNMX3.FTZ R8, R8, R126, R111, !PT ;  /* 0x0000007e08087276 */ /* 0x000fe4000781006f */
[----:B------:R-:W-:Y:S02]  /*3a60*/  FSEL R142, R34, -INF , !P2 ;  /* 0xff800000228e7808 */ /* 0x000fe40005000000 */
[----:B------:R-:W-:Y:S02]  /*3a70*/  FSEL R228, R60, -INF , !P4 ;  /* 0xff8000003ce47808 */ /* 0x000fe40006000000 */
[----:B------:R-:W-:Y:S02]  /*3a80*/  FSEL R227, R61, -INF , !P0 ;  /* 0xff8000003de37808 */ /* 0x000fe40004000000 */
[-C--:B------:R-:W-:Y:S02]  /*3a90*/  ISETP.GE.AND P2, PT, R24, R6.reuse, PT ;  /* 0x000000061800720c */ /* 0x080fe40003f46270 */
[----:B------:R-:W-:-:S02]  /*3aa0*/  ISETP.GE.AND P4, PT, R27, R6, PT ;  /* 0x000000061b00720c */ /* 0x000fc40003f86270 */
[----:B------:R-:W-:Y:S02]  /*3ab0*/  ISETP.GE.AND P0, PT, R32, R6, PT ;  /* 0x000000062000720c */ /* 0x000fe40003f06270 */
[----:B------:R-:W-:Y:S02]  /*3ac0*/  FMNMX3.FTZ R2, R2, R128, R130, !PT ;  /* 0x0000008002027276 */ /* 0x000fe40007810082 */
[----:B------:R-:W-:Y:S02]  /*3ad0*/  FMNMX3.FTZ R6, R8, R109, R110, !PT ;  /* 0x0000006d08067276 */ /* 0x000fe4000781006e */
[----:B------:R-:W-:Y:S02]  /*3ae0*/  FMNMX3.FTZ R2, R2, R108, R167, !PT ;  /* 0x0000006c02027276 */ /* 0x000fe400078100a7 */
[----:B------:R-:W-:Y:S02]  /*3af0*/  FMNMX3.FTZ R6, R6, R139, R178, !PT ;  /* 0x0000008b06067276 */ /* 0x000fe400078100b2 */
[----:B------:R-:W-:-:S02]  /*3b00*/  FSEL R234, R52, -INF , !P2 ;  /* 0xff80000034ea7808 */ /* 0x000fc40005000000 */
[----:B------:R-:W-:Y:S02]  /*3b10*/  ISETP.GE.AND P2, PT, R30, R5, PT ;  /* 0x000000051e00720c */ /* 0x000fe40003f46270 */
[----:B------:R-:W-:Y:S02]  /*3b20*/  FMNMX3.FTZ R2, R2, R166, R165, !PT ;  /* 0x000000a602027276 */ /* 0x000fe400078100a5 */
[----:B------:R-:W-:Y:S02]  /*3b30*/  FMNMX3.FTZ R6, R6, R176, R148, !PT ;  /* 0x000000b006067276 */ /* 0x000fe40007810094 */
[----:B------:R-:W-:Y:S02]  /*3b40*/  FSEL R238, R55, -INF , !P2 ;  /* 0xff80000037ee7808 */ /* 0x000fe40005000000 */
[----:B------:R-:W-:Y:S02]  /*3b50*/  FMNMX3.FTZ R2, R2, R164, R186, !PT ;  /* 0x000000a402027276 */ /* 0x000fe400078100ba */
[----:B------:R-:W-:-:S02]  /*3b60*/  FMNMX3.FTZ R6, R6, R149, R216, !PT ;  /* 0x0000009506067276 */ /* 0x000fc400078100d8 */
[----:B------:R-:W-:Y:S02]  /*3b70*/  ISETP.GE.AND P2, PT, R28, R5, PT ;  /* 0x000000051c00720c */ /* 0x000fe40003f46270 */
[----:B------:R-:W-:Y:S02]  /*3b80*/  FMNMX3.FTZ R2, R2, R179, R177, !PT ;  /* 0x000000b302027276 */ /* 0x000fe400078100b1 */
[----:B------:R-:W-:Y:S02]  /*3b90*/  FMNMX3.FTZ R6, R6, R217, R141, !PT ;  /* 0x000000d906067276 */ /* 0x000fe4000781008d */
[----:B------:R-:W-:Y:S02]  /*3ba0*/  FSEL R232, R39, -INF , !P2 ;  /* 0xff80000027e87808 */ /* 0x000fe40005000000 */
[----:B------:R-:W-:Y:S01]  /*3bb0*/  FSEL R223, R13, -INF , !P0 ;  /* 0xff8000000ddf7808 */ /* 0x000fe20004000000 */
[----:B------:R-:W-:Y:S01]  /*3bc0*/  HMMA.16816.F32.BF16 R36, R16, R48, R160 ;  /* 0x000000301024723c */ /* 0x000fe200000418a0 */
[----:B------:R-:W-:-:S02]  /*3bd0*/  ISETP.GE.AND P2, PT, R21, R5, PT ;  /* 0x000000051500720c */ /* 0x000fc40003f46270 */
[----:B------:R-:W-:Y:S02]  /*3be0*/  ISETP.GE.AND P0, PT, R27, R5, PT ;  /* 0x000000051b00720c */ /* 0x000fe40003f06270 */
[----:B------:R-:W-:Y:S02]  /*3bf0*/  FMNMX3.FTZ R2, R2, R146, R218, !PT ;  /* 0x0000009202027276 */ /* 0x000fe400078100da */
[----:B------:R-:W-:Y:S01]  /*3c00*/  FMNMX3.FTZ R6, R6, R140, R234, !PT ;  /* 0x0000008c06067276 */ /* 0x000fe200078100ea */
[----:B------:R-:W-:Y:S01]  /*3c10*/  HMMA.16816.F32.BF16 R48, R16, R50, R156 ;  /* 0x000000321030723c */ /* 0x000fe2000004189c */
[----:B------:R-:W-:Y:S02]  /*3c20*/  FSEL R211, R46, -INF , !P1 ;  /* 0xff8000002ed37808 */ /* 0x000fe40004800000 */
[----:B------:R-:W-:Y:S02]  /*3c30*/  ISETP.NE.AND P1, PT, R250, 0x1, PT ;  /* 0x00000001fa00780c */ /* 0x000fe40003f25270 */
[----:B------:R-:W-:-:S02]  /*3c40*/  FSEL R229, R62, -INF , !P2 ;  /* 0xff8000003ee57808 */ /* 0x000fc40005000000 */
[----:B------:R-:W-:Y:S02]  /*3c50*/  FSEL R224, R14, -INF , !P0 ;  /* 0xff8000000ee07808 */ /* 0x000fe40004000000 */
[-C--:B------:R-:W-:Y:S02]  /*3c60*/  ISETP.GE.AND P2, PT, R25, R5.reuse, PT ;  /* 0x000000051900720c */ /* 0x080fe40003f46270 */
[----:B------:R-:W-:Y:S02]  /*3c70*/  ISETP.GE.AND P0, PT, R32, R5, PT ;  /* 0x000000052000720c */ /* 0x000fe40003f06270 */
[----:B------:R-:W-:Y:S02]  /*3c80*/  FMNMX3.FTZ R2, R2, R143, R142, !PT ;  /* 0x0000008f02027276 */ /* 0x000fe4000781008e */
[----:B------:R-:W-:Y:S02]  /*3c90*/  FMNMX3.FTZ R5, R6, R233, R231, !PT ;  /* 0x000000e906057276 */ /* 0x000fe400078100e7 */
[----:B------:R-:W-:-:S02]  /*3ca0*/  FSEL R225, R12, -INF , !P4 ;  /* 0xff8000000ce17808 */ /* 0x000fc40006000000 */
[----:B------:R-:W-:Y:S02]  /*3cb0*/  FMNMX3.FTZ R2, R2, R219, R239, !PT ;  /* 0x000000db02027276 */ /* 0x000fe400078100ef */
[----:B------:R-:W-:Y:S02]  /*3cc0*/  FMNMX3.FTZ R5, R5, R230, R228, !PT ;  /* 0x000000e605057276 */ /* 0x000fe400078100e4 */
[----:B------:R-:W-:Y:S02]  /*3cd0*/  FMNMX3.FTZ R2, R2, R238, R235, !PT ;  /* 0x000000ee02027276 */ /* 0x000fe400078100eb */
[----:B------:R-:W-:Y:S02]  /*3ce0*/  FMNMX3.FTZ R5, R5, R227, R225, !PT ;  /* 0x000000e305057276 */ /* 0x000fe400078100e1 */
[----:B------:R-:W-:Y:S02]  /*3cf0*/  FSEL R226, R63, -INF , !P2 ;  /* 0xff8000003fe27808 */ /* 0x000fe40005000000 */
[----:B------:R-:W-:-:S02]  /*3d00*/  ISETP.GE.AND P4, PT, R7, R4, PT ;  /* 0x000000040700720c */ /* 0x000fc40003f86270 */
[----:B------:R-:W-:Y:S02]  /*3d10*/  ISETP.GE.AND P2, PT, R7, R3, PT ;  /* 0x000000030700720c */ /* 0x000fe40003f46270 */
[----:B------:R-:W-:Y:S02]  /*3d20*/  FSEL R220, R15, -INF , !P0 ;  /* 0xff8000000fdc7808 */ /* 0x000fe40004000000 */
[----:B------:R-:W-:Y:S02]  /*3d30*/  FMNMX3.FTZ R33, R2, R232, R229, !PT ;  /* 0x000000e802217276 */ /* 0x000fe400078100e5 */
[----:B------:R-:W-:Y:S01]  /*3d40*/  FMNMX.FTZ R26, R223, R5, !PT ;  /* 0x00000005df1a7209 */ /* 0x000fe20007810000 */
[----:B------:R-:W-:Y:S06]  /*3d50*/  @!P1 BRA `(.L_x_16) ;  /* 0x0000000000bc9947 */ /* 0x000fec0003800000 */
[----:B------:R-:W2:Y:S01]  /*3d60*/  LDL R243, [R1+0x10] ;  /* 0x0000100001f37983 */ /* 0x000ea20000100800 */
[----:B------:R-:W-:-:S04]  /*3d70*/  VIADD R2, R250, 0xfffffffe ;  /* 0xfffffffefa027836 */ /* 0x000fc80000000000 */
[-C--:B------:R-:W-:Y:S02]  /*3d80*/  IMAD R5, R252, R2.reuse, RZ ;  /* 0x00000002fc057224 */ /* 0x080fe400078e02ff */
[----:B--2---:R-:W-:-:S04]  /*3d90*/  IMAD.WIDE.U32 R6, R243, R2, RZ ;  /* 0x00000002f3067225 */ /* 0x004fc800078e00ff */
[----:B------:R-:W-:Y:S01]  /*3da0*/  IMAD.IADD R5, R7, 0x1, R5 ;  /* 0x0000000107057824 */ /* 0x000fe200078e0205 */
[----:B------:R-:W-:-:S04]  /*3db0*/  LEA R22, P0, R6, R249, 0x1 ;  /* 0x000000f906167211 */ /* 0x000fc800078008ff */
[----:B------:R-:W-:Y:S02]  /*3dc0*/  LEA.HI.X R23, R6, R248, R5, 0x1, P0 ;  /* 0x000000f806177211 */ /* 0x000fe400000f0c05 */
[----:B------:R-:W-:-:S03]  /*3dd0*/  IADD3 R2, P0, PT, R103, R6, RZ ;  /* 0x0000000667027210 */ /* 0x000fc60007f1e0ff */
[----:B------:R-:W-:Y:S01]  /*3de0*/  @!PT LDS RZ, [RZ] ;  /* 0x00000000fffff984 */ /* 0x000fe20000000800 */
[----:B------:R-:W-:Y:S01]  /*3df0*/  @!PT LDS RZ, [RZ] ;  /* 0x00000000fffff984 */ /* 0x000fe20000000800 */
[----:B------:R-:W-:Y:S01]  /*3e00*/  @!PT LDS RZ, [RZ] ;  /* 0x00000000fffff984 */ /* 0x000fe20000000800 */
[----:B------:R1:W-:Y:S02]  /*3e10*/  LDGSTS.E.BYPASS.LTC128B.128 [R20+0x4000], desc[UR20][R22.64] ;  /* 0x0400000016147fae */ /* 0x0003e4000b981a14 */
[----:B------:R-:W-:Y:S01]  /*3e20*/  IMAD.X R5, R5, 0x1, R102, P0 ;  /* 0x0000000105057824 */ /* 0x000fe200000e0666 */
[----:B------:R-:W-:-:S04]  /*3e30*/  LEA R18, P0, R2, R249, 0x1 ;  /* 0x000000f902127211 */ /* 0x000fc800078008ff */
[C---:B------:R-:W-:Y:S02]  /*3e40*/  LEA.HI.X R19, R2.reuse, R248, R5, 0x1, P0 ;  /* 0x000000f802137211 */ /* 0x040fe400000f0c05 */
[----:B------:R-:W-:-:S03]  /*3e50*/  IADD3 R6, P0, PT, R2, R103, RZ ;  /* 0x0000006702067210 */ /* 0x000fc60007f1e0ff */
[----:B------:R1:W-:Y:S02]  /*3e60*/  LDGSTS.E.BYPASS.LTC128B.128 [R20+0x4800], desc[UR20][R18.64] ;  /* 0x0480000012147fae */ /* 0x0003e4000b981a14 */
[----:B------:R-:W-:Y:S01]  /*3e70*/  IMAD.X R7, R5, 0x1, R102, P0 ;  /* 0x0000000105077824 */ /* 0x000fe200000e0666 */
[----:B------:R-:W-:-:S04]  /*3e80*/  LEA R16, P0, R6, R249, 0x1 ;  /* 0x000000f906107211 */ /* 0x000fc800078008ff */
[----:B------:R-:W-:Y:S02]  /*3e90*/  LEA.HI.X R17, R6, R248, R7, 0x1, P0 ;  /* 0x000000f806117211 */ /* 0x000fe400000f0c07 */
[----:B------:R-:W-:-:S03]  /*3ea0*/  IADD3 R6, P0, PT, R2, R206, RZ ;  /* 0x000000ce02067210 */ /* 0x000fc60007f1e0ff */
[----:B------:R1:W-:Y:S02]  /*3eb0*/  LDGSTS.E.BYPASS.LTC128B.128 [R20+0x5000], desc[UR20][R16.64] ;  /* 0x0500000010147fae */ /* 0x0003e4000b981a14 */
[----:B------:R-:W-:Y:S01]  /*3ec0*/  IMAD.X R7, R5, 0x1, R207, P0 ;  /* 0x0000000105077824 */ /* 0x000fe200000e06cf */
[----:B------:R-:W-:-:S05]  /*3ed0*/  IADD3 R2, P0, PT, R2, R246, RZ ;  /* 0x000000f602027210 */ /* 0x000fca0007f1e0ff */
        /* <DEDUP_REMOVED lines=8> */
[----:B------:R-:W-:-:S03]  /*3f60*/  LEA R10, P0, R2, R249, 0x1 ;  /* 0x000000f9020a7211 */ /* 0x000fc600078008ff */
[----:B------:R1:W-:Y:S01]  /*3f70*/  LDGSTS.E.BYPASS.LTC128B.128 [R20+0x6000], desc[UR20][R12.64] ;  /* 0x060000000c147fae */ /* 0x0003e2000b981a14 */
[C---:B------:R-:W-:Y:S02]  /*3f80*/  LEA.HI.X R11, R2.reuse, R248, R5, 0x1, P0 ;  /* 0x000000f8020b7211 */ /* 0x040fe400000f0c05 */
[----:B------:R-:W-:-:S03]  /*3f90*/  IADD3 R6, P0, PT, R2, R103, RZ ;  /* 0x0000006702067210 */ /* 0x000fc60007f1e0ff */
[----:B------:R1:W-:Y:S02]  /*3fa0*/  LDGSTS.E.BYPASS.LTC128B.128 [R20+0x6800], desc[UR20][R10.64] ;  /* 0x068000000a147fae */ /* 0x0003e4000b981a14 */
[----:B------:R-:W-:Y:S01]  /*3fb0*/  IMAD.X R7, R5, 0x1, R102, P0 ;  /* 0x0000000105077824 */ /* 0x000fe200000e0666 */
[----:B------:R-:W-:-:S05]  /*3fc0*/  IADD3 R2, P0, PT, R2, R206, RZ ;  /* 0x000000ce02027210 */ /* 0x000fca0007f1e0ff */
[----:B------:R-:W-:Y:S01]  /*3fd0*/  IMAD.X R5, R5, 0x1, R207, P0 ;  /* 0x0000000105057824 */ /* 0x000fe200000e06cf */
[----:B------:R-:W-:-:S04]  /*3fe0*/  LEA R8, P0, R6, R249, 0x1 ;  /* 0x000000f906087211 */ /* 0x000fc800078008ff */
[----:B------:R-:W-:Y:S02]  /*3ff0*/  LEA.HI.X R9, R6, R248, R7, 0x1, P0 ;  /* 0x000000f806097211 */ /* 0x000fe400000f0c07 */
[----:B------:R-:W-:-:S03]  /*4000*/  LEA R6, P0, R2, R249, 0x1 ;  /* 0x000000f902067211 */ /* 0x000fc600078008ff */
[----:B------:R1:W-:Y:S01]  /*4010*/  LDGSTS.E.BYPASS.LTC128B.128 [R20+0x7000], desc[UR20][R8.64] ;  /* 0x0700000008147fae */ /* 0x0003e2000b981a14 */
[----:B------:R-:W-:-:S05]  /*4020*/  LEA.HI.X R7, R2, R248, R5, 0x1, P0 ;  /* 0x000000f802077211 */ /* 0x000fca00000f0c05 */
[----:B------:R1:W-:Y:S04]  /*4030*/  LDGSTS.E.BYPASS.LTC128B.128 [R20+0x7800], desc[UR20][R6.64] ;  /* 0x0780000006147fae */ /* 0x0003e8000b981a14 */
[----:B------:R-:W0:Y:S02]  /*4040*/  LDGDEPBAR ;  /* 0x00000000000079af */ /* 0x000e240000000000 */
.L_x_16:
[----:B------:R-:W-:Y:S01]  /*4050*/  FMNMX3.FTZ R2, R33, R226, R224, !PT ;  /* 0x000000e221027276 */ /* 0x000fe200078100e0 */
[----:B-1----:R-:W1:Y:S01]  /*4060*/  SHFL.BFLY PT, R6, R26, 0x2, 0x1f ;  /* 0x0c401f001a067f89 */ /* 0x002e6200000e0000 */
[C---:B------:R-:W-:Y:S01]  /*4070*/  ISETP.GE.AND P0, PT, R31.reuse, R3, PT ;  /* 0x000000031f00720c */ /* 0x040fe20003f06270 */
[----:B------:R-:W2:Y:S01]  /*4080*/  LDCU UR4, c[0x0][0x45c] ;  /* 0x00008b80ff0477ac */ /* 0x000ea20008000800 */
[----:B------:R-:W-:Y:S01]  /*4090*/  FMNMX.FTZ R2, R220, R2, !PT ;  /* 0x00000002dc027209 */ /* 0x000fe20007810000 */
[----:B------:R-:W-:Y:S01]  /*40a0*/  STL [R1+0x74], R250 ;  /* 0x000074fa01007387 */ /* 0x000fe20000100800 */
[----:B------:R-:W-:Y:S02]  /*40b0*/  FSEL R195, R64, -INF , !P4 ;  /* 0xff80000040c37808 */ /* 0x000fe40006000000 */
[----:B------:R-:W-:Y:S01]  /*40c0*/  ISETP.GE.AND P4, PT, R31, R4, PT ;  /* 0x000000041f00720c */ /* 0x000fe20003f86270 */
[----:B------:R-:W3:Y:S01]  /*40d0*/  SHFL.BFLY PT, R5, R2, 0x2, 0x1f ;  /* 0x0c401f0002057f89 */ /* 0x000ee200000e0000 */
[----:B------:R-:W-:-:S02]  /*40e0*/  FSEL R196, R67, -INF , !P0 ;  /* 0xff80000043c47808 */ /* 0x000fc40004000000 */
[-C--:B------:R-:W-:Y:S01]  /*40f0*/  ISETP.GE.AND P0, PT, R29, R4.reuse, PT ;  /* 0x000000041d00720c */ /* 0x080fe20003f06270 */
[----:B------:R-:W-:Y:S01]  /*4100*/  STL [R1+0x70], R249 ;  /* 0x000070f901007387 */ /* 0x000fe20000100800 */
[----:B------:R-:W-:Y:S02]  /*4110*/  FSEL R198, R47, -INF , !P3 ;  /* 0xff8000002fc67808 */ /* 0x000fe40005800000 */
[----:B------:R-:W-:Y:S01]  /*4120*/  FSEL R190, R65, -INF , !P4 ;  /* 0xff80000041be7808 */ /* 0x000fe20006000000 */
[----:B------:R-:W-:Y:S01]  /*4130*/  STL [R1+0x6c], R248 ;  /* 0x00006cf801007387 */ /* 0x000fe20000100800 */
[----:B------:R-:W-:Y:S02]  /*4140*/  FSEL R197, R66, -INF , !P2 ;  /* 0xff80000042c57808 */ /* 0x000fe40005000000 */
[C---:B------:R-:W-:Y:S01]  /*4150*/  ISETP.GE.AND P4, PT, R24.reuse, R4, PT ;  /* 0x000000041800720c */ /* 0x040fe20003f86270 */
[----:B------:R-:W-:Y:S01]  /*4160*/  STL [R1+0x68], R237 ;  /* 0x000068ed01007387 */ /* 0x000fe20000100800 */
[----:B------:R-:W-:-:S02]  /*4170*/  ISETP.GE.AND P3, PT, R24, R3, PT ;  /* 0x000000031800720c */ /* 0x000fc40003f66270 */
[-C--:B------:R-:W-:Y:S01]  /*4180*/  ISETP.GE.AND P2, PT, R30, R4.reuse, PT ;  /* 0x000000041e00720c */ /* 0x080fe20003f46270 */
[----:B------:R-:W-:Y:S01]  /*4190*/  STL [R1+0x64], R236 ;  /* 0x000064ec01007387 */ /* 0x000fe20000100800 */
[----:B------:R-:W-:Y:S02]  /*41a0*/  FSEL R187, R40, -INF , !P0 ;  /* 0xff80000028bb7808 */ /* 0x000fe40004000000 */
[----:B------:R-:W-:Y:S01]  /*41b0*/  ISETP.GE.AND P0, PT, R28, R4, PT ;  /* 0x000000041c00720c */ /* 0x000fe20003f06270 */
[----:B------:R-:W-:Y:S01]  /*41c0*/  STL [R1+0x60], R215 ;  /* 0x000060d701007387 */ /* 0x000fe20000100800 */
[----:B------:R-:W-:Y:S02]  /*41d0*/  FSEL R189, R56, -INF , !P4 ;  /* 0xff80000038bd7808 */ /* 0x000fe40006000000 */
[----:B------:R-:W-:Y:S01]  /*41e0*/  FSEL R188, R57, -INF , !P2 ;  /* 0xff80000039bc7808 */ /* 0x000fe20005000000 */
[----:B------:R-:W-:Y:S01]  /*41f0*/  STL [R1+0x5c], R214 ;  /* 0x00005cd601007387 */ /* 0x000fe20000100800 */
[----:B------:R-:W-:-:S02]  /*4200*/  FSEL R194, R58, -INF , !P3 ;  /* 0xff8000003ac27808 */ /* 0x000fc40005800000 */
[-C--:B------:R-:W-:Y:S01]  /*4210*/  ISETP.GE.AND P4, PT, R30, R3.reuse, PT ;  /* 0x000000031e00720c */ /* 0x080fe20003f86270 */
[----:B------:R-:W-:Y:S01]  /*4220*/  STL [R1+0x58], R213 ;  /* 0x000058d501007387 */ /* 0x000fe20000100800 */
[-C--:B------:R-:W-:Y:S02]  /*4230*/  ISETP.GE.AND P2, PT, R29, R3.reuse, PT ;  /* 0x000000031d00720c */ /* 0x080fe40003f46270 */
[----:B------:R-:W-:Y:S01]  /*4240*/  ISETP.GE.AND P3, PT, R28, R3, PT ;  /* 0x000000031c00720c */ /* 0x000fe20003f66270 */
[----:B------:R-:W-:Y:S01]  /*4250*/  STL [R1+0x54], R212 ;  /* 0x000054d401007387 */ /* 0x000fe20000100800 */
[----:B------:R-:W-:Y:S02]  /*4260*/  FSEL R185, R41, -INF , !P0 ;  /* 0xff80000029b97808 */ /* 0x000fe40004000000 */
[----:B------:R-:W-:Y:S01]  /*4270*/  ISETP.GE.AND P0, PT, R21, R4, PT ;  /* 0x000000041500720c */ /* 0x000fe20003f06270 */
[----:B------:R-:W-:Y:S01]  /*4280*/  STL [R1+0x50], R205 ;  /* 0x000050cd01007387 */ /* 0x000fe20000100800 */
[----:B------:R-:W-:-:S02]  /*4290*/  FSEL R193, R59, -INF , !P4 ;  /* 0xff8000003bc17808 */ /* 0x000fc40006000000 */
[----:B------:R-:W-:Y:S01]  /*42a0*/  FSEL R192, R42, -INF , !P2 ;  /* 0xff8000002ac07808 */ /* 0x000fe20005000000 */
[----:B------:R-:W-:Y:S01]  /*42b0*/  STL [R1+0x4c], R204 ;  /* 0x00004ccc01007387 */ /* 0x000fe20000100800 */
[----:B------:R-:W-:Y:S02]  /*42c0*/  FSEL R191, R43, -INF , !P3 ;  /* 0xff8000002bbf7808 */ /* 0x000fe40005800000 */
[----:B-1----:R-:W-:Y:S01]  /*42d0*/  FMNMX.FTZ R6, R26, R6, !PT ;  /* 0x000000061a067209 */ /* 0x002fe20007810000 */
[----:B------:R-:W-:Y:S01]  /*42e0*/  STL [R1+0x78], R251 ;  /* 0x000078fb01007387 */ /* 0x000fe20000100800 */
[-C--:B------:R-:W-:Y:S02]  /*42f0*/  ISETP.GE.AND P3, PT, R25, R4.reuse, PT ;  /* 0x000000041900720c */ /* 0x080fe40003f66270 */
[-C--:B------:R-:W-:Y:S01]  /*4300*/  ISETP.GE.AND P2, PT, R27, R4.reuse, PT ;  /* 0x000000041b00720c */ /* 0x080fe20003f46270 */
[----:B------:R-:W1:Y:S01]  /*4310*/  SHFL.BFLY PT, R7, R6, 0x1, 0x1f ;  /* 0x0c201f0006077f89 */ /* 0x000e6200000e0000 */
[----:B------:R-:W-:-:S02]  /*4320*/  ISETP.GE.AND P4, PT, R32, R4, PT ;  /* 0x000000042000720c */ /* 0x000fc40003f86270 */
[----:B------:R-:W-:Y:S01]  /*4330*/  FMNMX3.FTZ R4, R96, R98, R97, !PT ;  /* 0x0000006260047276 */ /* 0x000fe20007810061 */
[----:B------:R-:W-:Y:S01]  /*4340*/  STL [R1+0x7c], R0 ;  /* 0x00007c0001007387 */ /* 0x000fe20000100800 */
[----:B------:R-:W-:Y:S02]  /*4350*/  FSEL R162, R36, -INF , !P0 ;  /* 0xff80000024a27808 */ /* 0x000fe40004000000 */
[----:B------:R-:W-:Y:S02]  /*4360*/  ISETP.GE.AND P0, PT, R21, R3, PT ;  /* 0x000000031500720c */ /* 0x000fe40003f06270 */
[----:B---3--:R-:W-:Y:S02]  /*4370*/  FMNMX.FTZ R5, R2, R5, !PT ;  /* 0x0000000502057209 */ /* 0x008fe40007810000 */
[----:B------:R-:W-:Y:S02]  /*4380*/  FMNMX3.FTZ R4, R4, R117, R125, !PT ;  /* 0x0000007504047276 */ /* 0x000fe4000781007d */
[----:B------:R-:W-:Y:S01]  /*4390*/  FMNMX3.FTZ R2, R100, R99, R116, !PT ;  /* 0x0000006364027276 */ /* 0x000fe20007810074 */
[----:B------:R-:W3:Y:S01]  /*43a0*/  SHFL.BFLY PT, R169, R5, 0x1, 0x1f ;  /* 0x0c201f0005a97f89 */ /* 0x000ee200000e0000 */
[----:B------:R-:W-:-:S02]  /*43b0*/  FSEL R151, R37, -INF , !P3 ;  /* 0xff80000025977808 */ /* 0x000fc40005800000 */
[----:B------:R-:W-:Y:S02]  /*43c0*/  FSEL R147, R48, -INF , !P2 ;  /* 0xff80000030937808 */ /* 0x000fe40005000000 */
[----:B------:R-:W-:Y:S02]  /*43d0*/  FSEL R184, R38, -INF , !P0 ;  /* 0xff80000026b87808 */ /* 0x000fe40004000000 */
[-C--:B------:R-:W-:Y:S02]  /*43e0*/  ISETP.GE.AND P3, PT, R25, R3.reuse, PT ;  /* 0x000000031900720c */ /* 0x080fe40003f66270 */
[-C--:B------:R-:W-:Y:S02]  /*43f0*/  ISETP.GE.AND P2, PT, R27, R3.reuse, PT ;  /* 0x000000031b00720c */ /* 0x080fe40003f46270 */
[----:B------:R-:W-:Y:S02]  /*4400*/  ISETP.GE.AND P0, PT, R32, R3, PT ;  /* 0x000000032000720c */ /* 0x000fe40003f06270 */
[----:B------:R-:W-:-:S02]  /*4410*/  FMNMX3.FTZ R3, R4, R124, R153, !PT ;  /* 0x0000007c04037276 */ /* 0x000fc40007810099 */
[----:B------:R-:W-:Y:S02]  /*4420*/  FMNMX3.FTZ R2, R2, R118, R123, !PT ;  /* 0x0000007602027276 */ /* 0x000fe4000781007b */
[----:B------:R-:W-:Y:S02]  /*4430*/  FMNMX3.FTZ R3, R3, R152, R134, !PT ;  /* 0x0000009803037276 */ /* 0x000fe40007810086 */
[----:B------:R-:W-:Y:S02]  /*4440*/  FMNMX3.FTZ R2, R2, R127, R154, !PT ;  /* 0x0000007f02027276 */ /* 0x000fe4000781009a */
[----:B------:R-:W-:Y:S02]  /*4450*/  FMNMX3.FTZ R3, R3, R133, R131, !PT ;  /* 0x0000008503037276 */ /* 0x000fe40007810083 */
[----:B------:R-:W-:Y:S02]  /*4460*/  FMNMX3.FTZ R2, R2, R155, R138, !PT ;  /* 0x0000009b02027276 */ /* 0x000fe4000781008a */
[----:B------:R-:W-:-:S02]  /*4470*/  FMNMX3.FTZ R3, R3, R132, R174, !PT ;  /* 0x0000008403037276 */ /* 0x000fc400078100ae */
[----:B------:R-:W-:Y:S02]  /*4480*/  FMNMX3.FTZ R2, R2, R137, R136, !PT ;  /* 0x0000008902027276 */ /* 0x000fe40007810088 */
[----:B------:R-:W-:Y:S02]  /*4490*/  FMNMX3.FTZ R3, R3, R173, R168, !PT ;  /* 0x000000ad03037276 */ /* 0x000fe400078100a8 */
[----:B------:R-:W-:Y:S02]  /*44a0*/  FMNMX3.FTZ R2, R2, R135, R182, !PT ;  /* 0x0000008702027276 */ /* 0x000fe400078100b6 */
[----:B------:R-:W-:Y:S02]  /*44b0*/  LOP3.LUT R4, R245, 0x200, R251, 0xf8, !PT ;  /* 0x00000200f5047812 */ /* 0x000fe400078ef8fb */
[----:B-1----:R-:W-:Y:S02]  /*44c0*/  FMNMX.FTZ R170, R6, R7, !PT ;  /* 0x0000000706aa7209 */ /* 0x002fe40007810000 */
[----:B------:R-:W-:-:S02]  /*44d0*/  FMNMX3.FTZ R3, R3, R175, R203, !PT ;  /* 0x000000af03037276 */ /* 0x000fc400078100cb */
[----:B------:R-:W-:Y:S01]  /*44e0*/  FMNMX3.FTZ R2, R2, R181, R183, !PT ;  /* 0x000000b502027276 */ /* 0x000fe200078100b7 */
[----:B------:R-:W-:Y:S01]  /*44f0*/  STL [R1+0x80], R170 ;  /* 0x000080aa01007387 */ /* 0x000fe20000100800 */
[----:B------:R-:W-:Y:S02]  /*4500*/  LEA R206, R4, UR5, 0x1 ;  /* 0x0000000504ce7c11 */ /* 0x000fe4000f8e08ff */
[----:B------:R-:W-:Y:S01]  /*4510*/  FMNMX3.FTZ R4, R3, R202, R199, !PT ;  /* 0x000000ca03047276 */ /* 0x000fe200078100c7 */
[----:B--2---:R-:W-:Y:S01]  /*4520*/  FMUL.FTZ R3, R170, UR4 ;  /* 0x00000004aa037c20 */ /* 0x004fe20008410000 */
[----:B------:R-:W-:Y:S01]  /*4530*/  FSEL R150, R51, -INF , !P0 ;  /* 0xff80000033967808 */ /* 0x000fe20004000000 */
[----:B------:R-:W-:Y:S01]  /*4540*/  LDSM.16.MT88.4 R44, [R206+0x8000] ;  /* 0x00800000ce2c783b */ /* 0x000fe20000004200 */
[----:B------:R-:W-:Y:S02]  /*4550*/  FMNMX3.FTZ R2, R2, R180, R210, !PT ;  /* 0x000000b402027276 */ /* 0x000fe400078100d2 */
[----:B------:R-:W-:Y:S01]  /*4560*/  FSETP.NEU.FTZ.AND P0, PT, R170, -INF , PT ;  /* 0xff800000aa00780b */ /* 0x000fe20003f1d000 */
[----:B------:R-:W-:Y:S01]  /*4570*/  LDSM.16.MT88.4 R56, [R206+0x8800] ;  /* 0x00880000ce38783b */ /* 0x000fe20000004200 */
[----:B------:R-:W-:-:S02]  /*4580*/  FMNMX3.FTZ R2, R2, R209, R208, !PT ;  /* 0x000000d102027276 */ /* 0x000fc400078100d0 */
[----:B------:R-:W-:Y:S02]  /*4590*/  FMNMX3.FTZ R4, R4, R201, R222, !PT ;  /* 0x000000c904047276 */ /* 0x000fe400078100de */
[----:B------:R-:W-:Y:S02]  /*45a0*/  FSEL R3, R3, RZ, P0 ;  /* 0x000000ff03037208 */ /* 0x000fe40000000000 */
[----:B------:R-:W-:Y:S02]  /*45b0*/  FMNMX3.FTZ R2, R2, R200, R211, !PT ;  /* 0x000000c802027276 */ /* 0x000fe400078100d3 */
[----:B---3--:R-:W-:Y:S01]  /*45c0*/  FMNMX.FTZ R169, R5, R169, !PT ;  /* 0x000000a905a97209 */ /* 0x008fe20007810000 */
[----:B------:R-:W-:Y:S01]  /*45d0*/  FFMA.FTZ R5, R80, UR4, -R3 ;  /* 0x0000000450057c23 */ /* 0x000fe20008010803 */
[----:B------:R-:W-:Y:S02]  /*45e0*/  FMNMX3.FTZ R4, R4, R221, R195, !PT ;  /* 0x000000dd04047276 */ /* 0x000fe400078100c3 */
[----:B------:R-:W-:Y:S01]  /*45f0*/  FMNMX3.FTZ R2, R2, R198, R197, !PT ;  /* 0x000000c602027276 */ /* 0x000fe200078100c5 */
[----:B------:R1:W-:Y:S01]  /*4600*/  MUFU.EX2 R247, R5 ;  /* 0x0000000500f77308 */ /* 0x0003e20000000800 */
[----:B------:R-:W-:Y:S01]  /*4610*/  FMNMX3.FTZ R6, R4, R190, R189, !PT ;  /* 0x000000be04067276 */ /* 0x000fe200078100bd */
[----:B------:R-:W-:Y:S01]  /*4620*/  FFMA.FTZ R4, R82, UR4, -R3 ;  /* 0x0000000452047c23 */ /* 0x000fe20008010803 */
[----:B------:R-:W-:Y:S01]  /*4630*/  FMNMX3.FTZ R7, R2, R196, R194, !PT ;  /* 0x000000c402077276 */ /* 0x000fe200078100c2 */
[----:B------:R-:W-:Y:S01]  /*4640*/  FMUL.FTZ R2, R169, UR4 ;  /* 0x00000004a9027c20 */ /* 0x000fe20008410000 */
[----:B------:R-:W-:Y:S01]  /*4650*/  FMNMX3.FTZ R6, R6, R188, R187, !PT ;  /* 0x000000bc06067276 */ /* 0x000fe200078100bb */
[----:B------:R2:W-:Y:S01]  /*4660*/  MUFU.EX2 R252, R4 ;  /* 0x0000000400fc7308 */ /* 0x0005e20000000800 */
[----:B------:R-:W-:Y:S01]  /*4670*/  FSEL R163, R39, -INF , !P3 ;  /* 0xff80000027a37808 */ /* 0x000fe20005800000 */
[----:B------:R-:W-:Y:S01]  /*4680*/  STL [R1+0x84], R169 ;  /* 0x000084a901007387 */ /* 0x000fe20000100800 */
[----:B------:R-:W-:-:S02]  /*4690*/  FMNMX3.FTZ R6, R6, R185, R162, !PT ;  /* 0x000000b906067276 */ /* 0x000fc400078100a2 */
[----:B------:R-:W-:Y:S02]  /*46a0*/  FSEL R145, R49, -INF , !P4 ;  /* 0xff80000031917808 */ /* 0x000fe40006000000 */
[----:B------:R-:W-:Y:S01]  /*46b0*/  FSEL R161, R50, -INF , !P2 ;  /* 0xff80000032a17808 */ /* 0x000fe20005000000 */
[--C-:B-1----:R-:W-:Y:S01]  /*46c0*/  FFMA.FTZ R5, R84, UR4, -R3.reuse ;  /* 0x0000000454057c23 */ /* 0x102fe20008010803 */
[----:B------:R-:W-:Y:S02]  /*46d0*/  FSETP.NEU.FTZ.AND P0, PT, R169, -INF , PT ;  /* 0xff800000a900780b */ /* 0x000fe40003f1d000 */
[-C--:B------:R-:W-:Y:S01]  /*46e0*/  IADD3 R160, PT, PT, R0, R206.reuse, RZ ;  /* 0x000000ce00a07210 */ /* 0x080fe20007ffe0ff */
[----:B------:R1:W3:Y:S01]  /*46f0*/  MUFU.EX2 R16, R5 ;  /* 0x0000000500107308 */ /* 0x0002e20000000800 */
[----:B------:R-:W-:Y:S01]  /*4700*/  FSEL R2, R2, RZ, P0 ;  /* 0x000000ff02027208 */ /* 0x000fe20000000000 */
[----:B--2---:R-:W-:Y:S01]  /*4710*/  FFMA.FTZ R4, R87, UR4, -R3 ;  /* 0x0000000457047c23 */ /* 0x004fe20008010803 */
[C---:B------:R-:W-:Y:S01]  /*4720*/  IADD3 R144, PT, PT, R101.reuse, R206, RZ ;  /* 0x000000ce65907210 */ /* 0x040fe20007ffe0ff */
[----:B------:R-:W-:Y:S01]  /*4730*/  LDSM.16.MT88.4 R72, [R160+0x8000] ;  /* 0x00800000a048783b */ /* 0x000fe20000004200 */
[----:B------:R-:W-:Y:S01]  /*4740*/  IADD3 R122, PT, PT, R101, R160, RZ ;  /* 0x000000a0657a7210 */ /* 0x000fe20007ffe0ff */
[----:B------:R2:W-:Y:S02]  /*4750*/  MUFU.EX2 R159, R4 ;  /* 0x00000004009f7308 */ /* 0x0005e40000000800 */
[----:B------:R-:W-:Y:S04]  /*4760*/  LDSM.16.MT88.4 R64, [R144+0x8000] ;  /* 0x008000009040783b */ /* 0x000fe80000004200 */
[----:B------:R-:W-:Y:S01]  /*4770*/  LDSM.16.MT88.4 R76, [R122+0x8000] ;  /* 0x008000007a4c783b */ /* 0x000fe20000004200 */
[----:B-1----:R-:W-:Y:S01]  /*4780*/  FMNMX3.FTZ R5, R7, R193, R192, !PT ;  /* 0x000000c107057276 */ /* 0x002fe200078100c0 */
[----:B------:R-:W-:-:S02]  /*4790*/  FFMA.FTZ R7, R83, UR4, -R2 ;  /* 0x0000000453077c23 */ /* 0x000fc40008010802 */
[----:B---3--:R-:W-:Y:S02]  /*47a0*/  STL [R1+0x3c], R16 ;  /* 0x00003c1001007387 */ /* 0x008fe40000100800 */
[----:B------:R-:W1:Y:S01]  /*47b0*/  MUFU.EX2 R14, R7 ;  /* 0x00000007000e7308 */ /* 0x000e620000000800 */
[----:B--2---:R-:W-:Y:S01]  /*47c0*/  FMNMX3.FTZ R4, R5, R191, R184, !PT ;  /* 0x000000bf05047276 */ /* 0x004fe200078100b8 */
[----:B------:R-:W-:Y:S01]  /*47d0*/  LDSM.16.MT88.4 R52, [R144+0x8800] ;  /* 0x008800009034783b */ /* 0x000fe20000004200 */
[----:B------:R-:W-:Y:S01]  /*47e0*/  FMNMX3.FTZ R5, R6, R151, R147, !PT ;  /* 0x0000009706057276 */ /* 0x000fe20007810093 */
[--C-:B------:R-:W-:Y:S01]  /*47f0*/  FFMA.FTZ R6, R81, UR4, -R2.reuse ;  /* 0x0000000451067c23 */ /* 0x100fe20008010802 */
[----:B------:R-:W-:Y:S01]  /*4800*/  FMNMX3.FTZ R4, R4, R163, R161, !PT ;  /* 0x000000a304047276 */ /* 0x000fe200078100a1 */
[----:B------:R-:W-:Y:S01]  /*4810*/  LDSM.16.MT88.4 R48, [R160+0x8800] ;  /* 0x00880000a030783b */ /* 0x000fe20000004200 */
[----:B------:R-:W-:Y:S01]  /*4820*/  FMNMX.FTZ R8, R145, R5, !PT ;  /* 0x0000000591087209 */ /* 0x000fe20007810000 */
[--C-:B------:R-:W-:Y:S01]  /*4830*/  FFMA.FTZ R5, R85, UR4, -R2.reuse ;  /* 0x0000000455057c23 */ /* 0x100fe20008010802 */
[----:B------:R-:W-:Y:S01]  /*4840*/  FMNMX.FTZ R9, R150, R4, !PT ;  /* 0x0000000496097209 */ /* 0x000fe20007810000 */
[----:B------:R-:W-:Y:S01]  /*4850*/  FFMA.FTZ R4, R86, UR4, -R2 ;  /* 0x0000000456047c23 */ /* 0x000fe20008010802 */
[----:B------:R2:W3:Y:S01]  /*4860*/  MUFU.EX2 R15, R6 ;  /* 0x00000006000f7308 */ /* 0x0004e20000000800 */
[----:B------:R-:W4:Y:S03]  /*4870*/  SHFL.BFLY PT, R11, R8, 0x2, 0x1f ;  /* 0x0c401f00080b7f89 */ /* 0x000f2600000e0000 */
[----:B------:R3:W3:Y:S01]  /*4880*/  MUFU.EX2 R12, R5 ;  /* 0x00000005000c7308 */ /* 0x0006e20000000800 */
[----:B------:R-:W4:Y:S03]  /*4890*/  SHFL.BFLY PT, R10, R9, 0x2, 0x1f ;  /* 0x0c401f00090a7f89 */ /* 0x000f2600000e0000 */
[----:B------:R-:W4:Y:S01]  /*48a0*/  MUFU.EX2 R13, R4 ;  /* 0x00000004000d7308 */ /* 0x000f220000000800 */
[----:B-1----:R-:W-:Y:S04]  /*48b0*/  STL [R1+0x38], R14 ;  /* 0x0000380e01007387 */ /* 0x002fe80000100800 */
[----:B------:R-:W-:Y:S01]  /*48c0*/  LDSM.16.MT88.4 R60, [R122+0x8800] ;  /* 0x008800007a3c783b */ /* 0x000fe20000004200 */
[----:B--2---:R-:W-:-:S03]  /*48d0*/  F2FP.BF16.F32.PACK_AB R6, R159, R16 ;  /* 0x000000109f06723e */ /* 0x004fc600000010ff */
[----:B---3--:R1:W-:Y:S01]  /*48e0*/  STL [R1+0x2c], R15 ;  /* 0x00002c0f01007387 */ /* 0x0083e20000100800 */
[----:B------:R-:W-:-:S03]  /*48f0*/  F2FP.BF16.F32.PACK_AB R5, R15, R14 ;  /* 0x0000000e0f05723e */ /* 0x000fc600000010ff */
[----:B------:R2:W-:Y:S01]  /*4900*/  STL [R1+0x34], R12 ;  /* 0x0000340c01007387 */ /* 0x0005e20000100800 */
[----:B----4-:R-:W-:Y:S02]  /*4910*/  F2FP.BF16.F32.PACK_AB R7, R13, R12 ;  /* 0x0000000c0d07723e */ /* 0x010fe400000010ff */
[----:B------:R-:W-:Y:S01]  /*4920*/  F2FP.BF16.F32.PACK_AB R4, R252, R247 ;  /* 0x000000f7fc04723e */ /* 0x000fe200000010ff */
[----:B------:R-:W-:Y:S01]  /*4930*/  STL [R1+0x40], R13 ;  /* 0x0000400d01007387 */ /* 0x000fe20000100800 */
[----:B------:R-:W-:Y:S01]  /*4940*/  FMNMX.FTZ R8, R8, R11, !PT ;  /* 0x0000000b08087209 */ /* 0x000fe20007810000 */
[--C-:B------:R-:W-:Y:S01]  /*4950*/  FFMA.FTZ R11, R88, UR4, -R3.reuse ;  /* 0x00000004580b7c23 */ /* 0x100fe20008010803 */
[----:B------:R-:W-:Y:S01]  /*4960*/  FMNMX.FTZ R9, R9, R10, !PT ;  /* 0x0000000a09097209 */ /* 0x000fe20007810000 */
[--C-:B------:R-:W-:Y:S02]  /*4970*/  FFMA.FTZ R10, R91, UR4, -R3.reuse ;  /* 0x000000045b0a7c23 */ /* 0x100fe40008010803 */
[----:B------:R-:W3:Y:S01]  /*4980*/  SHFL.BFLY PT, R13, R8, 0x1, 0x1f ;  /* 0x0c201f00080d7f89 */ /* 0x000ee200000e0000 */
[----:B------:R4:W-:Y:S01]  /*4990*/  MUFU.EX2 R215, R11 ;  /* 0x0000000b00d77308 */ /* 0x0009e20000000800 */
[C---:B------:R-:W-:Y:S08]  /*49a0*/  HMMA.16816.F32.BF16 R32, R4.reuse, R44, RZ ;  /* 0x0000002c0420723c */ /* 0x040ff000000418ff */
[----:B------:R-:W-:Y:S01]  /*49b0*/  HMMA.16816.F32.BF16 R68, R4, R64, RZ ;  /* 0x000000400444723c */ /* 0x000fe200000418ff */
[----:B-1----:R1:W1:Y:S01]  /*49c0*/  MUFU.EX2 R15, R10 ;  /* 0x0000000a000f7308 */ /* 0x0022620000000800 */
[----:B--2---:R-:W-:Y:S01]  /*49d0*/  FFMA.FTZ R12, R90, UR4, -R3 ;  /* 0x000000045a0c7c23 */ /* 0x004fe20008010803 */
[----:B----4-:R-:W-:-:S05]  /*49e0*/  FFMA.FTZ R11, R93, UR4, -R2 ;  /* 0x000000045d0b7c23 */ /* 0x010fca0008010802 */
[C---:B------:R-:W-:Y:S01]  /*49f0*/  HMMA.16816.F32.BF16 R40, R4.reuse, R72, RZ ;  /* 0x000000480428723c */ /* 0x040fe200000418ff */
[----:B------:R2:W4:Y:S04]  /*4a00*/  MUFU.EX2 R170, R12 ;  /* 0x0000000c00aa7308 */ /* 0x0005280000000800 */
[----:B------:R4:W-:Y:S01]  /*4a10*/  MUFU.EX2 R0, R11 ;  /* 0x0000000b00007308 */ /* 0x0009e20000000800 */
[----:B---3--:R-:W-:Y:S01]  /*4a20*/  FMNMX.FTZ R172, R8, R13, !PT ;  /* 0x0000000d08ac7209 */ /* 0x008fe20007810000 */
[----:B-1----:R-:W-:Y:S01]  /*4a30*/  FFMA.FTZ R10, R89, UR4, -R3 ;  /* 0x00000004590a7c23 */ /* 0x002fe20008010803 */
[C---:B------:R-:W-:Y:S01]  /*4a40*/  HMMA.16816.F32.BF16 R36, R4.reuse, R76, RZ ;  /* 0x0000004c0424723c */ /* 0x040fe200000418ff */
[----:B------:R-:W-:Y:S01]  /*4a50*/  STL [R1+0x44], R15 ;  /* 0x0000440f01007387 */ /* 0x000fe20000100800 */
[----:B------:R-:W-:Y:S01]  /*4a60*/  FSETP.NEU.FTZ.AND P0, PT, R172, -INF , PT ;  /* 0xff800000ac00780b */ /* 0x000fe20003f1d000 */
[----:B------:R1:W3:Y:S02]  /*4a70*/  MUFU.EX2 R14, R10 ;  /* 0x0000000a000e7308 */ /* 0x0002e40000000800 */
[----:B--2---:R-:W2:Y:S03]  /*4a80*/  SHFL.BFLY PT, R12, R9, 0x1, 0x1f ;  /* 0x0c201f00090c7f89 */ /* 0x004ea600000e0000 */
[----:B------:R-:W-:Y:S01]  /*4a90*/  HMMA.16816.F32.BF16 R28, R4, R46, RZ ;  /* 0x0000002e041c723c */ /* 0x000fe200000418ff */
[----:B----4-:R-:W-:Y:S01]  /*4aa0*/  F2FP.BF16.F32.PACK_AB R8, R15, R170 ;  /* 0x000000aa0f08723e */ /* 0x010fe200000010ff */
[----:B------:R-:W-:-:S04]  /*4ab0*/  FFMA.FTZ R11, R95, UR4, -R2 ;  /* 0x000000045f0b7c23 */ /* 0x000fc80008010802 */
[----:B------:R-:W-:Y:S02]  /*4ac0*/  MUFU.EX2 R214, R11 ;  /* 0x0000000b00d67308 */ /* 0x000fe40000000800 */
[C---:B------:R-:W-:Y:S01]  /*4ad0*/  HMMA.16816.F32.BF16 R24, R4.reuse, R66, RZ ;  /* 0x000000420418723c */ /* 0x040fe200000418ff */
[--C-:B-1----:R-:W-:Y:S01]  /*4ae0*/  FFMA.FTZ R10, R94, UR4, -R2.reuse ;  /* 0x000000045e0a7c23 */ /* 0x102fe20008010802 */
[----:B---3--:R-:W-:Y:S03]  /*4af0*/  STL [R1+0x48], R14 ;  /* 0x0000480e01007387 */ /* 0x008fe60000100800 */
[----:B------:R1:W3:Y:S01]  /*4b00*/  MUFU.EX2 R248, R10 ;  /* 0x0000000a00f87308 */ /* 0x0002e20000000800 */
[----:B------:R-:W-:Y:S02]  /*4b10*/  STL [R1+0x88], R172 ;  /* 0x000088ac01007387 */ /* 0x000fe40000100800 */
[C---:B------:R-:W-:Y:S02]  /*4b20*/  HMMA.16816.F32.BF16 R20, R4.reuse, R74, RZ ;  /* 0x0000004a0414723c */ /* 0x040fe400000418ff */
[----:B------:R-:W-:Y:S04]  /*4b30*/  STL [R1+0x8c], R170 ;  /* 0x00008caa01007387 */ /* 0x000fe80000100800 */
[----:B------:R4:W-:Y:S01]  /*4b40*/  STL [R1+0x94], R0 ;  /* 0x0000940001007387 */ /* 0x0009e20000100800 */
[----:B--2---:R-:W-:Y:S01]  /*4b50*/  FMNMX.FTZ R171, R9, R12, !PT ;  /* 0x0000000c09ab7209 */ /* 0x004fe20007810000 */
[----:B------:R-:W-:Y:S01]  /*4b60*/  FMUL.FTZ R12, R172, UR4 ;  /* 0x00000004ac0c7c20 */ /* 0x000fe20008410000 */
[----:B------:R-:W-:Y:S01]  /*4b70*/  HMMA.16816.F32.BF16 R16, R4, R78, RZ ;  /* 0x0000004e0410723c */ /* 0x000fe200000418ff */
[----:B-1----:R-:W-:-:S02]  /*4b80*/  FFMA.FTZ R10, R92, UR4, -R2 ;  /* 0x000000045c0a7c23 */ /* 0x002fc40008010802 */
[C---:B------:R-:W-:Y:S01]  /*4b90*/  FMUL.FTZ R4, R171.reuse, UR4 ;  /* 0x00000004ab047c20 */ /* 0x040fe20008410000 */
[----:B------:R-:W-:Y:S01]  /*4ba0*/  FSEL R5, R12, RZ, P0 ;  /* 0x000000ff0c057208 */ /* 0x000fe20000000000 */
[----:B---3--:R1:W-:Y:S01]  /*4bb0*/  STL [R1+0x90], R248 ;  /* 0x000090f801007387 */ /* 0x0083e20000100800 */
[----:B------:R-:W-:Y:S01]  /*4bc0*/  FSETP.NEU.FTZ.AND P0, PT, R171, -INF , PT ;  /* 0xff800000ab00780b */ /* 0x000fe20003f1d000 */
[----:B------:R2:W3:Y:S01]  /*4bd0*/  MUFU.EX2 R249, R10 ;  /* 0x0000000a00f97308 */ /* 0x0004e20000000800 */
[----:B------:R-:W-:Y:S01]  /*4be0*/  F2FP.BF16.F32.PACK_AB R9, R248, R0 ;  /* 0x00000000f809723e */ /* 0x000fe200000010ff */
[--C-:B------:R-:W-:Y:S01]  /*4bf0*/  FFMA.FTZ R6, R96, UR4, -R5.reuse ;  /* 0x0000000460067c23 */ /* 0x100fe20008010805 */
[--C-:B------:R-:W-:Y:S01]  /*4c00*/  FFMA.FTZ R7, R98, UR4, -R5.reuse ;  /* 0x0000000462077c23 */ /* 0x100fe20008010805 */
[----:B------:R-:W-:Y:S01]  /*4c10*/  FSEL R4, R4, RZ, P0 ;  /* 0x000000ff04047208 */ /* 0x000fe20000000000 */
[----:B------:R1:W-:Y:S02]  /*4c20*/  STL [R1+0x98], R215 ;  /* 0x000098d701007387 */ /* 0x0003e40000100800 */
[----:B------:R1:W1:Y:S02]  /*4c30*/  MUFU.EX2 R13, R7 ;  /* 0x00000007000d7308 */ /* 0x0002640000000800 */
[----:B------:R-:W-:Y:S01]  /*4c40*/  FFMA.FTZ R12, R99, UR4, -R4 ;  /* 0x00000004630c7c23 */ /* 0x000fe20008010804 */
[----:B------:R-:W-:Y:S03]  /*4c50*/  STL [R1+0x9c], R214 ;  /* 0x00009cd601007387 */ /* 0x000fe60000100800 */
[----:B------:R1:W-:Y:S01]  /*4c60*/  MUFU.EX2 R240, R12 ;  /* 0x0000000c00f07308 */ /* 0x0003e20000000800 */
[----:B--2---:R-:W-:Y:S01]  /*4c70*/  F2FP.BF16.F32.PACK_AB R10, R14, R215 ;  /* 0x000000d70e0a723e */ /* 0x004fe200000010ff */
[----:B------:R-:W-:Y:S01]  /*4c80*/  STL [R1+0xa0], R171 ;  /* 0x0000a0ab01007387 */ /* 0x000fe20000100800 */
[----:B---3--:R-:W-:Y:S01]  /*4c90*/  F2FP.BF16.F32.PACK_AB R11, R249, R214 ;  /* 0x000000d6f90b723e */ /* 0x008fe200000010ff */
[----:B----4-:R2:W3:Y:S01]  /*4ca0*/  MUFU.EX2 R0, R6 ;  /* 0x0000000600007308 */ /* 0x0104e20000000800 */
[----:B-1----:R-:W-:Y:S01]  /*4cb0*/  FFMA.FTZ R7, R117, UR4, -R5 ;  /* 0x0000000475077c23 */ /* 0x002fe20008010805 */
[----:B------:R-:W-:-:S04]  /*4cc0*/  MOV R117, R13 ;  /* 0x0000000d00757202 */ /* 0x000fc80000000f00 */
[----:B------:R-:W-:Y:S01]  /*4cd0*/  HMMA.16816.F32.BF16 R104, R8, R56, R32 ;  /* 0x000000380868723c */ /* 0x000fe20000041820 */
[----:B------:R1:W4:Y:S01]  /*4ce0*/  MUFU.EX2 R248, R7 ;  /* 0x0000000700f87308 */ /* 0x0003220000000800 */
[----:B------:R-:W-:Y:S01]  /*4cf0*/  FFMA.FTZ R12, R127, UR4, -R4 ;  /* 0x000000047f0c7c23 */ /* 0x000fe20008010804 */
[----:B--2---:R-:W-:-:S05]  /*4d00*/  FFMA.FTZ R6, R97, UR4, -R5 ;  /* 0x0000000461067c23 */ /* 0x004fca0008010805 */
[C---:B------:R-:W-:Y:S01]  /*4d10*/  HMMA.16816.F32.BF16 R80, R8.reuse, R52, R68 ;  /* 0x000000340850723c */ /* 0x040fe20000041844 */
[----:B------:R-:W-:Y:S04]  /*4d20*/  MUFU.EX2 R242, R12 ;  /* 0x0000000c00f27308 */ /* 0x000fe80000000800 */
[----:B------:R2:W2:Y:S01]  /*4d30*/  MUFU.EX2 R215, R6 ;  /* 0x0000000600d77308 */ /* 0x0004a20000000800 */
[----:B-1----:R-:W-:Y:S01]  /*4d40*/  FFMA.FTZ R7, R116, UR4, -R4 ;  /* 0x0000000474077c23 */ /* 0x002fe20008010804 */
[----:B---3--:R-:W-:Y:S01]  /*4d50*/  IMAD.MOV.U32 R116, RZ, RZ, R0 ;  /* 0x000000ffff747224 */ /* 0x008fe200078e0000 */
[C---:B------:R-:W-:Y:S01]  /*4d60*/  HMMA.16816.F32.BF16 R84, R8.reuse, R48, R40 ;  /* 0x000000300854723c */ /* 0x040fe20000041828 */
[----:B----4-:R1:W-:Y:S01]  /*4d70*/  STL [R1+0xa4], R248 ;  /* 0x0000a4f801007387 */ /* 0x0103e20000100800 */
[----:B------:R3:W-:Y:S06]  /*4d80*/  MUFU.EX2 R0, R7 ;  /* 0x0000000700007308 */ /* 0x0007ec0000000800 */
[----:B------:R-:W-:Y:S01]  /*4d90*/  HMMA.16816.F32.BF16 R112, R8, R60, R36 ;  /* 0x0000003c0870723c */ /* 0x000fe20000041824 */
[----:B--2---:R-:W-:-:S04]  /*4da0*/  FFMA.FTZ R6, R100, UR4, -R4 ;  /* 0x0000000464067c23 */ /* 0x004fc80008010804 */
[----:B------:R2:W4:Y:S01]  /*4db0*/  MUFU.EX2 R241, R6 ;  /* 0x0000000600f17308 */ /* 0x0005220000000800 */
[----:B---3--:R-:W-:Y:S02]  /*4dc0*/  FFMA.FTZ R7, R124, UR4, -R5 ;  /* 0x000000047c077c23 */ /* 0x008fe40008010805 */
[C---:B------:R-:W-:Y:S02]  /*4dd0*/  HMMA.16816.F32.BF16 R100, R8.reuse, R58, R28 ;  /* 0x0000003a0864723c */ /* 0x040fe4000004181c */
[----:B------:R3:W-:Y:S06]  /*4de0*/  MUFU.EX2 R251, R7 ;  /* 0x0000000700fb7308 */ /* 0x0007ec0000000800 */
[----:B------:R-:W-:Y:S01]  /*4df0*/  HMMA.16816.F32.BF16 R96, R8, R54, R24 ;  /* 0x000000360860723c */ /* 0x000fe20000041818 */
[----:B--2---:R-:W-:-:S04]  /*4e00*/  FFMA.FTZ R6, R118, UR4, -R4 ;  /* 0x0000000476067c23 */ /* 0x004fc80008010804 */
[----:B------:R2:W1:Y:S03]  /*4e10*/  MUFU.EX2 R243, R6 ;  /* 0x0000000600f37308 */ /* 0x0004660000000800 */
[----:B------:R-:W-:Y:S01]  /*4e20*/  HMMA.16816.F32.BF16 R92, R8, R50, R20 ;  /* 0x00000032085c723c */ /* 0x000fe20000041814 */
[----:B---3--:R-:W-:-:S04]  /*4e30*/  FFMA.FTZ R7, R152, UR4, -R5 ;  /* 0x0000000498077c23 */ /* 0x008fc80008010805 */
[----:B------:R3:W-:Y:S03]  /*4e40*/  MUFU.EX2 R213, R7 ;  /* 0x0000000700d57308 */ /* 0x0007e60000000800 */
[----:B------:R-:W-:Y:S01]  /*4e50*/  HMMA.16816.F32.BF16 R88, R8, R62, R16 ;  /* 0x0000003e0858723c */ /* 0x000fe20000041810 */
[----:B------:R-:W-:Y:S02]  /*4e60*/  F2FP.BF16.F32.PACK_AB R8, R117, R116 ;  /* 0x000000747508723e */ /* 0x000fe400000010ff */
[----:B------:R-:W-:Y:S01]  /*4e70*/  F2FP.BF16.F32.PACK_AB R10, R248, R215 ;  /* 0x000000d7f80a723e */ /* 0x000fe200000010ff */
[----:B--2---:R-:W-:Y:S01]  /*4e80*/  FFMA.FTZ R6, R125, UR4, -R5 ;  /* 0x000000047d067c23 */ /* 0x004fe20008010805 */
[----:B----4-:R-:W-:Y:S02]  /*4e90*/  F2FP.BF16.F32.PACK_AB R9, R240, R241 ;  /* 0x000000f1f009723e */ /* 0x010fe400000010ff */
[----:B-1----:R-:W-:Y:S01]  /*4ea0*/  F2FP.BF16.F32.PACK_AB R11, R243, R0 ;  /* 0x00000000f30b723e */ /* 0x002fe200000010ff */
[----:B------:R1:W2:Y:S01]  /*4eb0*/  MUFU.EX2 R172, R6 ;  /* 0x0000000600ac7308 */ /* 0x0002a20000000800 */
[----:B---3--:R-:W-:-:S04]  /*4ec0*/  FFMA.FTZ R7, R154, UR4, -R4 ;  /* 0x000000049a077c23 */ /* 0x008fc80008010804 */
[----:B------:R3:W-:Y:S01]  /*4ed0*/  MUFU.EX2 R236, R7 ;  /* 0x0000000700ec7308 */ /* 0x0007e20000000800 */
[----:B------:R-:W-:Y:S01]  /*4ee0*/  HMMA.16816.F32.BF16 R16, R8, R76, RZ ;  /* 0x0000004c0810723c */ /* 0x000fe200000418ff */
[----:B-1----:R-:W-:-:S07]  /*4ef0*/  FFMA.FTZ R6, R153, UR4, -R5 ;  /* 0x0000000499067c23 */ /* 0x002fce0008010805 */
[----:B------:R-:W-:Y:S01]  /*4f00*/  HMMA.16816.F32.BF16 R40, R8, R44, RZ ;  /* 0x0000002c0828723c */ /* 0x000fe200000418ff */
[----:B------:R1:W-:Y:S01]  /*4f10*/  MUFU.EX2 R237, R6 ;  /* 0x0000000600ed7308 */ /* 0x0003e20000000800 */
[----:B---3--:R-:W-:-:S06]  /*4f20*/  FFMA.FTZ R7, R119, UR4, -R3 ;  /* 0x0000000477077c23 */ /* 0x008fcc0008010803 */
[C---:B------:R-:W-:Y:S08]  /*4f30*/  HMMA.16816.F32.BF16 R36, R8.reuse, R46, RZ ;  /* 0x0000002e0824723c */ /* 0x040ff000000418ff */
[----:B------:R-:W-:Y:S01]  /*4f40*/  HMMA.16816.F32.BF16 R32, R8, R64, RZ ;  /* 0x000000400820723c */ /* 0x000fe200000418ff */
[----:B-1----:R-:W-:-:S04]  /*4f50*/  FFMA.FTZ R6, R123, UR4, -R4 ;  /* 0x000000047b067c23 */ /* 0x002fc80008010804 */
[----:B------:R1:W3:Y:S03]  /*4f60*/  MUFU.EX2 R169, R6 ;  /* 0x0000000600a97308 */ /* 0x0002e60000000800 */
[C---:B------:R-:W-:Y:S08]  /*4f70*/  HMMA.16816.F32.BF16 R24, R8.reuse, R72, RZ ;  /* 0x000000480818723c */ /* 0x040ff000000418ff */
[----:B------:R-:W-:Y:S01]  /*4f80*/  HMMA.16816.F32.BF16 R20, R8, R74, RZ ;  /* 0x0000004a0814723c */ /* 0x000fe200000418ff */
[----:B-1----:R-:W-:-:S02]  /*4f90*/  FFMA.FTZ R6, R155, UR4, -R4 ;  /* 0x000000049b067c23 */ /* 0x002fc40008010804 */
[----:B------:R1:W-:Y:S05]  /*4fa0*/  MUFU.EX2 R155, R7 ;  /* 0x00000007009b7308 */ /* 0x0003ea0000000800 */
[C---:B------:R-:W-:Y:S01]  /*4fb0*/  HMMA.16816.F32.BF16 R12, R8.reuse, R78, RZ ;  /* 0x0000004e080c723c */ /* 0x040fe200000418ff */
[----:B------:R-:W4:Y:S07]  /*4fc0*/  MUFU.EX2 R124, R6 ;  /* 0x00000006007c7308 */ /* 0x000f2e0000000800 */
[----:B------:R-:W-:Y:S01]  /*4fd0*/  HMMA.16816.F32.BF16 R28, R8, R66, RZ ;  /* 0x00000042081c723c */ /* 0x000fe200000418ff */
[----:B--2---:R-:W-:-:S02]  /*4fe0*/  F2FP.BF16.F32.PACK_AB R8, R251, R172 ;  /* 0x000000acfb08723e */ /* 0x004fc400000010ff */
[----:B---3--:R-:W-:Y:S01]  /*4ff0*/  F2FP.BF16.F32.PACK_AB R9, R242, R169 ;  /* 0x000000a9f209723e */ /* 0x008fe200000010ff */
[----:B-1----:R-:W-:Y:S01]  /*5000*/  FFMA.FTZ R7, R129, UR4, -R2 ;  /* 0x0000000481077c23 */ /* 0x002fe20008010802 */
[----:B------:R-:W-:Y:S02]  /*5010*/  F2FP.BF16.F32.PACK_AB R10, R213, R237 ;  /* 0x000000edd50a723e */ /* 0x000fe400000010ff */
[----:B----4-:R-:W-:Y:S01]  /*5020*/  F2FP.BF16.F32.PACK_AB R11, R124, R236 ;  /* 0x000000ec7c0b723e */ /* 0x010fe200000010ff */
[--C-:B------:R-:W-:Y:S01]  /*5030*/  FFMA.FTZ R6, R121, UR4, -R3.reuse ;  /* 0x0000000479067c23 */ /* 0x100fe20008010803 */
[----:B------:R1:W-:Y:S04]  /*5040*/  MUFU.EX2 R246, R7 ;  /* 0x0000000700f67308 */ /* 0x0003e80000000800 */
[----:B------:R2:W-:Y:S01]  /*5050*/  MUFU.EX2 R245, R6 ;  /* 0x0000000600f57308 */ /* 0x0005e20000000800 */
[----:B------:R-:W-:Y:S01]  /*5060*/  HMMA.16816.F32.BF16 R68, R8, R60, R16 ;  /* 0x0000003c0844723c */ /* 0x000fe20000041810 */
[----:B------:R-:W-:-:S04]  /*5070*/  FFMA.FTZ R16, R120, UR4, -R3 ;  /* 0x0000000478107c23 */ /* 0x000fc80008010803 */
[----:B------:R3:W4:Y:S03]  /*5080*/  MUFU.EX2 R212, R16 ;  /* 0x0000001000d47308 */ /* 0x0007260000000800 */
[C---:B------:R-:W-:Y:S01]  /*5090*/  HMMA.16816.F32.BF16 R72, R8.reuse, R56, R40 ;  /* 0x000000380848723c */ /* 0x040fe20000041828 */
[--C-:B-1----:R-:W-:Y:S01]  /*50a0*/  FFMA.FTZ R7, R130, UR4, -R2.reuse ;  /* 0x0000000482077c23 */ /* 0x102fe20008010802 */
[----:B------:R-:W-:Y:S01]  /*50b0*/  MOV R130, R242 ;  /* 0x000000f200827202 */ /* 0x000fe20000000f00 */
[----:B--2---:R-:W-:Y:S02]  /*50c0*/  FFMA.FTZ R6, R126, UR4, -R3 ;  /* 0x000000047e067c23 */ /* 0x004fe40008010803 */
[----:B------:R1:W-:Y:S03]  /*50d0*/  MUFU.EX2 R207, R7 ;  /* 0x0000000700cf7308 */ /* 0x0003e60000000800 */
[C---:B------:R-:W-:Y:S01]  /*50e0*/  HMMA.16816.F32.BF16 R44, R8.reuse, R52, R32 ;  /* 0x00000034082c723c */ /* 0x040fe20000041820 */
[----:B------:R2:W-:Y:S01]  /*50f0*/  MUFU.EX2 R125, R6 ;  /* 0x00000006007d7308 */ /* 0x0005e20000000800 */
[----:B---3--:R-:W-:Y:S06]  /*5100*/  LDSM.16.MT88.4 R16, [R160+0x9000] ;  /* 0x00900000a010783b */ /* 0x008fec0000004200 */
[----:B------:R-:W-:Y:S01]  /*5110*/  HMMA.16816.F32.BF16 R56, R8, R58, R36 ;  /* 0x0000003a0838723c */ /* 0x000fe20000041824 */
[----:B-1----:R-:W-:Y:S01]  /*5120*/  FFMA.FTZ R7, R133, UR4, -R5 ;  /* 0x0000000485077c23 */ /* 0x002fe20008010805 */
[----:B--2---:R-:W-:-:S06]  /*5130*/  FFMA.FTZ R6, R128, UR4, -R2 ;  /* 0x0000000480067c23 */ /* 0x004fcc0008010802 */
[C---:B------:R-:W-:Y:S01]  /*5140*/  HMMA.16816.F32.BF16 R64, R8.reuse, R48, R24 ;  /* 0x000000300840723c */ /* 0x040fe20000041818 */
[----:B------:R-:W1:Y:S01]  /*5150*/  LDSM.16.MT88.4 R24, [R206+0x9000] ;  /* 0x00900000ce18783b */ /* 0x000e620000004200 */
[----:B------:R2:W3:Y:S06]  /*5160*/  MUFU.EX2 R205, R6 ;  /* 0x0000000600cd7308 */ /* 0x0004ec0000000800 */
[C---:B------:R-:W-:Y:S01]  /*5170*/  HMMA.16816.F32.BF16 R36, R8.reuse, R50, R20 ;  /* 0x000000320824723c */ /* 0x040fe20000041814 */
[----:B------:R-:W1:Y:S07]  /*5180*/  LDSM.16.MT88.4 R20, [R144+0x9000] ;  /* 0x009000009014783b */ /* 0x000e6e0000004200 */
[----:B------:R-:W-:Y:S01]  /*5190*/  HMMA.16816.F32.BF16 R32, R8, R62, R12 ;  /* 0x0000003e0820723c */ /* 0x000fe2000004180c */
[----:B------:R-:W1:Y:S01]  /*51a0*/  LDSM.16.MT88.4 R12, [R122+0x9000] ;  /* 0x009000007a0c783b */ /* 0x000e620000004200 */
[----:B--2---:R-:W-:-:S04]  /*51b0*/  FFMA.FTZ R6, R108, UR4, -R2 ;  /* 0x000000046c067c23 */ /* 0x004fc80008010802 */
[----:B------:R2:W2:Y:S02]  /*51c0*/  MUFU.EX2 R248, R6 ;  /* 0x0000000600f87308 */ /* 0x0004a40000000800 */
[----:B------:R-:W-:Y:S01]  /*51d0*/  HMMA.16816.F32.BF16 R40, R8, R54, R28 ;  /* 0x000000360828723c */ /* 0x000fe2000004181c */
[----:B------:R-:W-:Y:S01]  /*51e0*/  FFMA.FTZ R28, R137, UR4, -R4 ;  /* 0x00000004891c7c23 */ /* 0x000fe20008010804 */
[----:B----4-:R-:W-:Y:S02]  /*51f0*/  F2FP.BF16.F32.PACK_AB R8, R212, R245 ;  /* 0x000000f5d408723e */ /* 0x010fe400000010ff */
[----:B---3--:R-:W-:Y:S01]  /*5200*/  F2FP.BF16.F32.PACK_AB R9, R205, R246 ;  /* 0x000000f6cd09723e */ /* 0x008fe200000010ff */
[----:B------:R-:W-:Y:S01]  /*5210*/  MUFU.EX2 R154, R28 ;  /* 0x0000001c009a7308 */ /* 0x000fe20000000800 */
[----:B------:R-:W-:Y:S02]  /*5220*/  F2FP.BF16.F32.PACK_AB R10, R125, R155 ;  /* 0x0000009b7d0a723e */ /* 0x000fe400000010ff */
[----:B------:R-:W-:Y:S01]  /*5230*/  MOV R137, R240 ;  /* 0x000000f000897202 */ /* 0x000fe20000000f00 */
[--C-:B--2---:R-:W-:Y:S01]  /*5240*/  FFMA.FTZ R6, R134, UR4, -R5.reuse ;  /* 0x0000000486067c23 */ /* 0x104fe20008010805 */
[----:B------:R-:W-:Y:S01]  /*5250*/  F2FP.BF16.F32.PACK_AB R11, R248, R207 ;  /* 0x000000cff80b723e */ /* 0x000fe200000010ff */
[----:B------:R2:W-:Y:S04]  /*5260*/  MUFU.EX2 R134, R7 ;  /* 0x0000000700867308 */ /* 0x0005e80000000800 */
[----:B------:R3:W4:Y:S02]  /*5270*/  MUFU.EX2 R133, R6 ;  /* 0x0000000600857308 */ /* 0x0007240000000800 */
[----:B-1----:R-:W-:Y:S01]  /*5280*/  HMMA.16816.F32.BF16 R60, R8, R24, R104 ;  /* 0x00000018083c723c */ /* 0x002fe20000041868 */
[----:B--2---:R-:W-:-:S07]  /*5290*/  FFMA.FTZ R7, R132, UR4, -R5 ;  /* 0x0000000484077c23 */ /* 0x004fce0008010805 */
[C---:B------:R-:W-:Y:S01]  /*52a0*/  HMMA.16816.F32.BF16 R80, R8.reuse, R20, R80 ;  /* 0x000000140850723c */ /* 0x040fe20000041850 */
[----:B---3--:R-:W-:Y:S01]  /*52b0*/  FFMA.FTZ R6, R131, UR4, -R5 ;  /* 0x0000000483067c23 */ /* 0x008fe20008010805 */
[----:B------:R1:W-:Y:S04]  /*52c0*/  MUFU.EX2 R126, R7 ;  /* 0x00000007007e7308 */ /* 0x0003e80000000800 */
[----:B------:R2:W-:Y:S02]  /*52d0*/  MUFU.EX2 R204, R6 ;  /* 0x0000000600cc7308 */ /* 0x0005e40000000800 */
[C---:B------:R-:W-:Y:S08]  /*52e0*/  HMMA.16816.F32.BF16 R84, R8.reuse, R16, R84 ;  /* 0x000000100854723c */ /* 0x040ff00000041854 */
[----:B------:R-:W-:Y:S01]  /*52f0*/  HMMA.16816.F32.BF16 R112, R8, R12, R112 ;  /* 0x0000000c0870723c */ /* 0x000fe20000041870 */
[--C-:B-1----:R-:W-:Y:S01]  /*5300*/  FFMA.FTZ R7, R136, UR4, -R4.reuse ;  /* 0x0000000488077c23 */ /* 0x102fe20008010804 */
[----:B--2---:R-:W-:-:S03]  /*5310*/  FFMA.FTZ R6, R138, UR4, -R4 ;  /* 0x000000048a067c23 */ /* 0x004fc60008010804 */
[----:B------:R1:W-:Y:S01]  /*5320*/  MUFU.EX2 R244, R7 ;  /* 0x0000000700f47308 */ /* 0x0003e20000000800 */
[----:B------:R-:W-:Y:S02]  /*5330*/  MOV R138, R241 ;  /* 0x000000f1008a7202 */ /* 0x000fe40000000f00 */
[C---:B------:R-:W-:Y:S01]  /*5340*/  HMMA.16816.F32.BF16 R28, R8.reuse, R26, R100 ;  /* 0x0000001a081c723c */ /* 0x040fe20000041864 */
[----:B------:R2:W3:Y:S07]  /*5350*/  MUFU.EX2 R132, R6 ;  /* 0x0000000600847308 */ /* 0x0004ee0000000800 */
[----:B------:R-:W-:Y:S01]  /*5360*/  HMMA.16816.F32.BF16 R76, R8, R22, R96 ;  /* 0x00000016084c723c */ /* 0x000fe20000041860 */
[----:B-1----:R-:W-:Y:S01]  /*5370*/  FFMA.FTZ R7, R109, UR4, -R3 ;  /* 0x000000046d077c23 */ /* 0x002fe20008010803 */
[----:B--2---:R-:W-:-:S06]  /*5380*/  FFMA.FTZ R6, R135, UR4, -R4 ;  /* 0x0000000487067c23 */ /* 0x004fcc0008010804 */
[C---:B------:R-:W-:Y:S01]  /*5390*/  HMMA.16816.F32.BF16 R92, R8.reuse, R18, R92 ;  /* 0x00000012085c723c */ /* 0x040fe2000004185c */
[----:B------:R1:W-:Y:S04]  /*53a0*/  MUFU.EX2 R153, R7 ;  /* 0x0000000700997308 */ /* 0x0003e80000000800 */
[----:B------:R-:W2:Y:S03]  /*53b0*/  MUFU.EX2 R250, R6 ;  /* 0x0000000600fa7308 */ /* 0x000ea60000000800 */
[----:B------:R-:W-:Y:S01]  /*53c0*/  HMMA.16816.F32.BF16 R88, R8, R14, R88 ;  /* 0x0000000e0858723c */ /* 0x000fe20000041858 */
[----:B----4-:R-:W-:Y:S02]  /*53d0*/  F2FP.BF16.F32.PACK_AB R8, R134, R133 ;  /* 0x000000858608723e */ /* 0x010fe400000010ff */
[----:B---3--:R-:W-:-:S02]  /*53e0*/  F2FP.BF16.F32.PACK_AB R9, R154, R132 ;  /* 0x000000849a09723e */ /* 0x008fc400000010ff */
[----:B------:R-:W-:Y:S01]  /*53f0*/  F2FP.BF16.F32.PACK_AB R10, R126, R204 ;  /* 0x000000cc7e0a723e */ /* 0x000fe200000010ff */
[--C-:B-1----:R-:W-:Y:S01]  /*5400*/  FFMA.FTZ R7, R139, UR4, -R3.reuse ;  /* 0x000000048b077c23 */ /* 0x102fe20008010803 */
[----:B--2---:R-:W-:Y:S01]  /*5410*/  F2FP.BF16.F32.PACK_AB R11, R250, R244 ;  /* 0x000000f4fa0b723e */ /* 0x004fe200000010ff */
[--C-:B------:R-:W-:Y:S02]  /*5420*/  FFMA.FTZ R6, R111, UR4, -R3.reuse ;  /* 0x000000046f067c23 */ /* 0x100fe40008010803 */
[----:B------:R1:W-:Y:S04]  /*5430*/  MUFU.EX2 R171, R7 ;  /* 0x0000000700ab7308 */ /* 0x0003e80000000800 */
[----:B------:R2:W-:Y:S01]  /*5440*/  MUFU.EX2 R127, R6 ;  /* 0x00000006007f7308 */ /* 0x0005e20000000800 */
[C---:B------:R-:W-:Y:S08]  /*5450*/  HMMA.16816.F32.BF16 R104, R8.reuse, R24, R72 ;  /* 0x000000180868723c */ /* 0x040ff00000041848 */
[----:B------:R-:W-:Y:S01]  /*5460*/  HMMA.16816.F32.BF16 R72, R8, R26, R56 ;  /* 0x0000001a0848723c */ /* 0x000fe20000041838 */
[----:B------:R-:W3:Y:S01]  /*5470*/  LDSM.16.MT88.4 R24, [R206+0x9800] ;  /* 0x00980000ce18783b */ /* 0x000ee20000004200 */
[----:B-1----:R-:W-:Y:S01]  /*5480*/  FFMA.FTZ R7, R165, UR4, -R2 ;  /* 0x00000004a5077c23 */ /* 0x002fe20008010802 */
[----:B--2---:R-:W-:-:S03]  /*5490*/  FFMA.FTZ R6, R110, UR4, -R3 ;  /* 0x000000046e067c23 */ /* 0x004fc60008010803 */
[----:B------:R1:W-:Y:S02]  /*54a0*/  MUFU.EX2 R157, R7 ;  /* 0x00000007009d7308 */ /* 0x0003e40000000800 */
[C---:B------:R-:W-:Y:S02]  /*54b0*/  HMMA.16816.F32.BF16 R48, R8.reuse, R22, R40 ;  /* 0x000000160830723c */ /* 0x040fe40000041828 */
[----:B------:R2:W4:Y:S06]  /*54c0*/  MUFU.EX2 R158, R6 ;  /* 0x00000006009e7308 */ /* 0x00052c0000000800 */
[----:B------:R-:W-:Y:S01]  /*54d0*/  HMMA.16816.F32.BF16 R52, R8, R20, R44 ;  /* 0x000000140834723c */ /* 0x000fe2000004182c */
[----:B------:R-:W-:Y:S01]  /*54e0*/  LDSM.16.MT88.4 R20, [R122+0x9800] ;  /* 0x009800007a14783b */ /* 0x000fe20000004200 */
[----:B-1----:R-:W-:Y:S01]  /*54f0*/  FFMA.FTZ R7, R173, UR4, -R5 ;  /* 0x00000004ad077c23 */ /* 0x002fe20008010805 */
[----:B--2---:R-:W-:-:S05]  /*5500*/  FFMA.FTZ R6, R167, UR4, -R2 ;  /* 0x00000004a7067c23 */ /* 0x004fca0008010802 */
[C---:B------:R-:W-:Y:S01]  /*5510*/  HMMA.16816.F32.BF16 R40, R8.reuse, R18, R36 ;  /* 0x000000120828723c */ /* 0x040fe20000041824 */
[----:B------:R1:W-:Y:S04]  /*5520*/  MUFU.EX2 R152, R7 ;  /* 0x0000000700987308 */ /* 0x0003e80000000800 */
[----:B------:R2:W-:Y:S03]  /*5530*/  MUFU.EX2 R123, R6 ;  /* 0x00000006007b7308 */ /* 0x0005e60000000800 */
[----:B------:R-:W-:Y:S01]  /*5540*/  HMMA.16816.F32.BF16 R44, R8, R16, R64 ;  /* 0x00000010082c723c */ /* 0x000fe20000041840 */
[----:B------:R-:W3:Y:S01]  /*5550*/  LDSM.16.MT88.4 R16, [R144+0x9800] ;  /* 0x009800009010783b */ /* 0x000ee20000004200 */
[----:B-1----:R-:W-:-:S06]  /*5560*/  FFMA.FTZ R7, R175, UR4, -R5 ;  /* 0x00000004af077c23 */ /* 0x002fcc0008010805 */
[C---:B------:R-:W-:Y:S01]  /*5570*/  HMMA.16816.F32.BF16 R36, R8.reuse, R12, R68 ;  /* 0x0000000c0824723c */ /* 0x040fe20000041844 */
[--C-:B--2---:R-:W-:Y:S01]  /*5580*/  FFMA.FTZ R6, R164, UR4, -R2.reuse ;  /* 0x00000004a4067c23 */ /* 0x104fe20008010802 */
[----:B------:R1:W-:Y:S06]  /*5590*/  MUFU.EX2 R156, R7 ;  /* 0x00000007009c7308 */ /* 0x0003ec0000000800 */
[----:B------:R-:W-:Y:S01]  /*55a0*/  HMMA.16816.F32.BF16 R32, R8, R14, R32 ;  /* 0x0000000e0820723c */ /* 0x000fe20000041820 */
[----:B------:R-:W-:Y:S01]  /*55b0*/  FFMA.FTZ R8, R166, UR4, -R2 ;  /* 0x00000004a6087c23 */ /* 0x000fe20008010802 */
[----:B------:R-:W2:Y:S01]  /*55c0*/  LDSM.16.MT88.4 R12, [R160+0x9800] ;  /* 0x00980000a00c783b */ /* 0x000ea20000004200 */
[----:B------:R3:W3:Y:S01]  /*55d0*/  MUFU.EX2 R214, R6 ;  /* 0x0000000600d67308 */ /* 0x0006e20000000800 */
[----:B----4-:R-:W-:-:S03]  /*55e0*/  F2FP.BF16.F32.PACK_AB R10, R171, R158 ;  /* 0x0000009eab0a723e */ /* 0x010fc600000010ff */
[----:B------:R4:W4:Y:S01]  /*55f0*/  MUFU.EX2 R170, R8 ;  /* 0x0000000800aa7308 */ /* 0x0009220000000800 */
[----:B-1----:R-:W-:Y:S01]  /*5600*/  FFMA.FTZ R7, R183, UR4, -R4 ;  /* 0x00000004b7077c23 */ /* 0x002fe20008010804 */
[----:B---3--:R-:W-:Y:S01]  /*5610*/  FFMA.FTZ R6, R174, UR4, -R5 ;  /* 0x00000004ae067c23 */ /* 0x008fe20008010805 */
[----:B------:R-:W-:-:S03]  /*5620*/  F2FP.BF16.F32.PACK_AB R11, R214, R157 ;  /* 0x0000009dd60b723e */ /* 0x000fc600000010ff */
[----:B------:R1:W3:Y:S01]  /*5630*/  MUFU.EX2 R118, R6 ;  /* 0x0000000600767308 */ /* 0x0002e20000000800 */
[----:B----4-:R-:W-:Y:S02]  /*5640*/  F2FP.BF16.F32.PACK_AB R8, R153, R127 ;  /* 0x0000007f9908723e */ /* 0x010fe400000010ff */
[----:B------:R-:W-:-:S07]  /*5650*/  F2FP.BF16.F32.PACK_AB R9, R170, R123 ;  /* 0x0000007baa09723e */ /* 0x000fce00000010ff */
[C---:B------:R-:W-:Y:S01]  /*5660*/  HMMA.16816.F32.BF16 R64, R8.reuse, R26, R28 ;  /* 0x0000001a0840723c */ /* 0x040fe2000004181c */
[--C-:B------:R-:W-:Y:S01]  /*5670*/  FFMA.FTZ R28, R181, UR4, -R4.reuse ;  /* 0x00000004b51c7c23 */ /* 0x100fe20008010804 */
[----:B-1----:R-:W-:Y:S01]  /*5680*/  FFMA.FTZ R6, R168, UR4, -R5 ;  /* 0x00000004a8067c23 */ /* 0x002fe20008010805 */
[----:B---3--:R-:W-:Y:S02]  /*5690*/  MOV R183, R118 ;  /* 0x0000007600b77202 */ /* 0x008fe40000000f00 */
[----:B------:R1:W-:Y:S03]  /*56a0*/  MUFU.EX2 R119, R28 ;  /* 0x0000001c00777308 */ /* 0x0003e60000000800 */
[C---:B------:R-:W-:Y:S01]  /*56b0*/  HMMA.16816.F32.BF16 R68, R8.reuse, R18, R76 ;  /* 0x000000120844723c */ /* 0x040fe2000004184c */
[----:B------:R3:W-:Y:S07]  /*56c0*/  MUFU.EX2 R131, R6 ;  /* 0x0000000600837308 */ /* 0x0007ee0000000800 */
[----:B------:R-:W-:Y:S01]  /*56d0*/  HMMA.16816.F32.BF16 R56, R8, R16, R80 ;  /* 0x000000100838723c */ /* 0x000fe20000041850 */
[--C-:B-1----:R-:W-:Y:S01]  /*56e0*/  FFMA.FTZ R28, R209, UR4, -R4.reuse ;  /* 0x00000004d11c7c23 */ /* 0x102fe20008010804 */
[----:B---3--:R-:W-:-:S06]  /*56f0*/  FFMA.FTZ R6, R182, UR4, -R4 ;  /* 0x00000004b6067c23 */ /* 0x008fcc0008010804 */
[C---:B--2---:R-:W-:Y:S01]  /*5700*/  HMMA.16816.F32.BF16 R76, R8.reuse, R12, R84 ;  /* 0x0000000c084c723c */ /* 0x044fe20000041854 */
[----:B------:R-:W-:Y:S04]  /*5710*/  MUFU.EX2 R240, R28 ;  /* 0x0000001c00f07308 */ /* 0x000fe80000000800 */
[----:B------:R1:W2:Y:S03]  /*5720*/  MUFU.EX2 R135, R6 ;  /* 0x0000000600877308 */ /* 0x0002a60000000800 */
[C---:B------:R-:W-:Y:S08]  /*5730*/  HMMA.16816.F32.BF16 R100, R8.reuse, R24, R60 ;  /* 0x000000180864723c */ /* 0x040ff0000004183c */
[----:B------:R-:W-:Y:S01]  /*5740*/  HMMA.16816.F32.BF16 R80, R8, R14, R92 ;  /* 0x0000000e0850723c */ /* 0x000fe2000004185c */
[----:B-1----:R-:W-:Y:S01]  /*5750*/  FFMA.FTZ R6, R180, UR4, -R4 ;  /* 0x00000004b4067c23 */ /* 0x002fe20008010804 */
[----:B------:R-:W-:-:S02]  /*5760*/  MOV R180, R249 ;  /* 0x000000f900b47202 */ /* 0x000fc40000000f00 */
[----:B------:R1:W-:Y:S04]  /*5770*/  MUFU.EX2 R249, R7 ;  /* 0x0000000700f97308 */ /* 0x0003e80000000800 */
[C---:B------:R-:W-:Y:S01]  /*5780*/  HMMA.16816.F32.BF16 R112, R8.reuse, R20, R112 ;  /* 0x000000140870723c */ /* 0x040fe20000041870 */
[----:B------:R3:W4:Y:S07]  /*5790*/  MUFU.EX2 R118, R6 ;  /* 0x0000000600767308 */ /* 0x00072e0000000800 */
[----:B------:R-:W-:Y:S01]  /*57a0*/  HMMA.16816.F32.BF16 R84, R8, R22, R88 ;  /* 0x000000160854723c */ /* 0x000fe20000041858 */
[----:B------:R-:W-:-:S02]  /*57b0*/  F2FP.BF16.F32.PACK_AB R8, R152, R183 ;  /* 0x000000b79808723e */ /* 0x000fc400000010ff */
[----:B--2---:R-:W-:Y:S01]  /*57c0*/  F2FP.BF16.F32.PACK_AB R9, R119, R135 ;  /* 0x000000877709723e */ /* 0x004fe200000010ff */
[--C-:B-1----:R-:W-:Y:S01]  /*57d0*/  FFMA.FTZ R7, R176, UR4, -R3.reuse ;  /* 0x00000004b0077c23 */ /* 0x102fe20008010803 */
[----:B------:R-:W-:Y:S02]  /*57e0*/  F2FP.BF16.F32.PACK_AB R10, R156, R131 ;  /* 0x000000839c0a723e */ /* 0x000fe400000010ff */
[----:B------:R-:W-:Y:S01]  /*57f0*/  MOV R176, R245 ;  /* 0x000000f500b07202 */ /* 0x000fe20000000f00 */
[----:B---3--:R-:W-:Y:S01]  /*5800*/  FFMA.FTZ R6, R178, UR4, -R3 ;  /* 0x00000004b2067c23 */ /* 0x008fe20008010803 */
[----:B----4-:R-:W-:Y:S01]  /*5810*/  F2FP.BF16.F32.PACK_AB R11, R118, R249 ;  /* 0x000000f9760b723e */ /* 0x010fe200000010ff */
[----:B------:R1:W-:Y:S01]  /*5820*/  MUFU.EX2 R128, R7 ;  /* 0x0000000700807308 */ /* 0x0003e20000000800 */
[----:B------:R-:W-:Y:S01]  /*5830*/  MOV R178, R124 ;  /* 0x0000007c00b27202 */ /* 0x000fe20000000f00 */
[----:B------:R-:W-:Y:S02]  /*5840*/  IMAD.MOV.U32 R124, RZ, RZ, R243 ;  /* 0x000000ffff7c7224 */ /* 0x000fe400078e00f3 */
[----:B------:R2:W-:Y:S02]  /*5850*/  MUFU.EX2 R120, R6 ;  /* 0x0000000600787308 */ /* 0x0005e40000000800 */
[----:B------:R-:W-:Y:S01]  /*5860*/  HMMA.16816.F32.BF16 R104, R8, R24, R104 ;  /* 0x000000180868723c */ /* 0x000fe20000041868 */
[----:B-1----:R-:W-:-:S07]  /*5870*/  FFMA.FTZ R7, R149, UR4, -R3 ;  /* 0x0000000495077c23 */ /* 0x002fce0008010803 */
[C---:B------:R-:W-:Y:S01]  /*5880*/  HMMA.16816.F32.BF16 R96, R8.reuse, R26, R72 ;  /* 0x0000001a0860723c */ /* 0x040fe20000041848 */
[----:B------:R-:W1:Y:S01]  /*5890*/  LDSM.16.MT88.4 R24, [R206+0xa000] ;  /* 0x00a00000ce18783b */ /* 0x000e620000004200 */
[----:B--2---:R-:W-:Y:S01]  /*58a0*/  FFMA.FTZ R6, R148, UR4, -R3 ;  /* 0x0000000494067c23 */ /* 0x004fe20008010803 */
[----:B------:R2:W-:Y:S04]  /*58b0*/  MUFU.EX2 R181, R7 ;  /* 0x0000000700b57308 */ /* 0x0005e80000000800 */
[----:B------:R3:W4:Y:S01]  /*58c0*/  MUFU.EX2 R149, R6 ;  /* 0x0000000600957308 */ /* 0x0007220000000800 */
[C---:B------:R-:W-:Y:S08]  /*58d0*/  HMMA.16816.F32.BF16 R92, R8.reuse, R16, R52 ;  /* 0x00000010085c723c */ /* 0x040ff00000041834 */
[C---:B------:R-:W-:Y:S01]  /*58e0*/  HMMA.16816.F32.BF16 R88, R8.reuse, R18, R48 ;  /* 0x000000120858723c */ /* 0x040fe20000041830 */
[----:B------:R-:W1:Y:S01]  /*58f0*/  LDSM.16.MT88.4 R16, [R144+0xa000] ;  /* 0x00a000009010783b */ /* 0x000e620000004200 */
[--C-:B--2---:R-:W-:Y:S01]  /*5900*/  FFMA.FTZ R7, R177, UR4, -R2.reuse ;  /* 0x00000004b1077c23 */ /* 0x104fe20008010802 */
[----:B------:R-:W-:Y:S01]  /*5910*/  MOV R177, R156 ;  /* 0x0000009c00b17202 */ /* 0x000fe20000000f00 */
[----:B---3--:R-:W-:Y:S01]  /*5920*/  FFMA.FTZ R6, R186, UR4, -R2 ;  /* 0x00000004ba067c23 */ /* 0x008fe20008010802 */
[----:B------:R-:W-:Y:S01]  /*5930*/  MOV R186, R246 ;  /* 0x000000f600ba7202 */ /* 0x000fe20000000f00 */
[----:B------:R2:W-:Y:S02]  /*5940*/  MUFU.EX2 R148, R7 ;  /* 0x0000000700947308 */ /* 0x0005e40000000800 */
[C---:B------:R-:W-:Y:S02]  /*5950*/  HMMA.16816.F32.BF16 R72, R8.reuse, R12, R44 ;  /* 0x0000000c0848723c */ /* 0x040fe4000004182c */
[----:B------:R3:W-:Y:S06]  /*5960*/  MUFU.EX2 R121, R6 ;  /* 0x0000000600797308 */ /* 0x0007ec0000000800 */
[----:B------:R-:W-:Y:S01]  /*5970*/  HMMA.16816.F32.BF16 R60, R8, R14, R40 ;  /* 0x0000000e083c723c */ /* 0x000fe20000041828 */
[----:B------:R-:W1:Y:S01]  /*5980*/  LDSM.16.MT88.4 R12, [R160+0xa000] ;  /* 0x00a00000a00c783b */ /* 0x000e620000004200 */
[----:B--2---:R-:W-:Y:S01]  /*5990*/  FFMA.FTZ R7, R202, UR4, -R5 ;  /* 0x00000004ca077c23 */ /* 0x004fe20008010805 */
[----:B------:R-:W-:-:S05]  /*59a0*/  MOV R202, R247 ;  /* 0x000000f700ca7202 */ /* 0x000fca0000000f00 */
[C---:B------:R-:W-:Y:S01]  /*59b0*/  HMMA.16816.F32.BF16 R36, R8.reuse, R20, R36 ;  /* 0x000000140824723c */ /* 0x040fe20000041824 */
[--C-:B---3--:R-:W-:Y:S01]  /*59c0*/  FFMA.FTZ R6, R146, UR4, -R2.reuse ;  /* 0x0000000492067c23 */ /* 0x108fe20008010802 */
[----:B------:R-:W-:Y:S01]  /*59d0*/  MOV R146, R125 ;  /* 0x0000007d00927202 */ /* 0x000fe20000000f00 */
[----:B------:R-:W-:Y:S02]  /*59e0*/  FFMA.FTZ R125, R145, UR4, -R5 ;  /* 0x00000004917d7c23 */ /* 0x000fe40008010805 */
[----:B------:R2:W3:Y:S03]  /*59f0*/  MUFU.EX2 R182, R6 ;  /* 0x0000000600b67308 */ /* 0x0004e60000000800 */
[----:B------:R-:W-:Y:S01]  /*5a00*/  HMMA.16816.F32.BF16 R32, R8, R22, R32 ;  /* 0x000000160820723c */ /* 0x000fe20000041820 */
[----:B------:R-:W1:Y:S01]  /*5a10*/  LDSM.16.MT88.4 R20, [R122+0xa000] ;  /* 0x00a000007a14783b */ /* 0x000e620000004200 */
[----:B------:R-:W-:Y:S01]  /*5a20*/  FFMA.FTZ R8, R179, UR4, -R2 ;  /* 0x00000004b3087c23 */ /* 0x000fe20008010802 */
[----:B----4-:R-:W-:-:S02]  /*5a30*/  F2FP.BF16.F32.PACK_AB R10, R181, R149 ;  /* 0x00000095b50a723e */ /* 0x010fc400000010ff */
[----:B------:R-:W-:Y:S01]  /*5a40*/  MOV R179, R118 ;  /* 0x0000007600b37202 */ /* 0x000fe20000000f00 */
[----:B------:R4:W4:Y:S01]  /*5a50*/  MUFU.EX2 R129, R8 ;  /* 0x0000000800817308 */ /* 0x0009220000000800 */
[----:B--2---:R-:W-:Y:S01]  /*5a60*/  FFMA.FTZ R6, R203, UR4, -R5 ;  /* 0x00000004cb067c23 */ /* 0x004fe20008010805 */
[----:B------:R-:W-:Y:S01]  /*5a70*/  IMAD.MOV.U32 R203, RZ, RZ, R252 ;  /* 0x000000ffffcb7224 */ /* 0x000fe200078e00fc */
[----:B---3--:R-:W-:Y:S01]  /*5a80*/  F2FP.BF16.F32.PACK_AB R11, R182, R148 ;  /* 0x00000094b60b723e */ /* 0x008fe200000010ff */
[----:B------:R2:W-:Y:S04]  /*5a90*/  MUFU.EX2 R252, R7 ;  /* 0x0000000700fc7308 */ /* 0x0005e80000000800 */
[----:B------:R3:W3:Y:S01]  /*5aa0*/  MUFU.EX2 R246, R6 ;  /* 0x0000000600f67308 */ /* 0x0006e20000000800 */
[----:B----4-:R-:W-:-:S02]  /*5ab0*/  F2FP.BF16.F32.PACK_AB R8, R128, R120 ;  /* 0x000000788008723e */ /* 0x010fc400000010ff */
[----:B------:R-:W-:Y:S01]  /*5ac0*/  F2FP.BF16.F32.PACK_AB R9, R129, R121 ;  /* 0x000000798109723e */ /* 0x000fe200000010ff */
[----:B--2---:R-:W-:-:S06]  /*5ad0*/  FFMA.FTZ R7, R201, UR4, -R5 ;  /* 0x00000004c9077c23 */ /* 0x004fcc0008010805 */
[----:B-1----:R-:W-:Y:S01]  /*5ae0*/  HMMA.16816.F32.BF16 R108, R8, R24, R100 ;  /* 0x00000018086c723c */ /* 0x002fe20000041864 */
[----:B------:R-:W-:Y:S02]  /*5af0*/  IMAD.MOV.U32 R201, RZ, RZ, R129 ;  /* 0x000000ffffc97224 */ /* 0x000fe400078e0081 */
[----:B------:R-:W-:Y:S01]  /*5b00*/  FFMA.FTZ R129, R150, UR4, -R4 ;  /* 0x0000000496817c23 */ /* 0x000fe20008010804 */
[----:B---3--:R-:W-:Y:S01]  /*5b10*/  FFMA.FTZ R6, R199, UR4, -R5 ;  /* 0x00000004c7067c23 */ /* 0x008fe20008010805 */
[----:B------:R1:W-:Y:S01]  /*5b20*/  MUFU.EX2 R247, R7 ;  /* 0x0000000700f77308 */ /* 0x0003e20000000800 */
[----:B------:R-:W-:-:S03]  /*5b30*/  MOV R199, R131 ;  /* 0x0000008300c77202 */ /* 0x000fc60000000f00 */
[----:B------:R2:W-:Y:S01]  /*5b40*/  MUFU.EX2 R245, R6 ;  /* 0x0000000600f57308 */ /* 0x0005e20000000800 */
[C---:B------:R-:W-:Y:S08]  /*5b50*/  HMMA.16816.F32.BF16 R100, R8.reuse, R26, R64 ;  /* 0x0000001a0864723c */ /* 0x040ff00000041840 */
[----:B------:R-:W-:Y:S01]  /*5b60*/  HMMA.16816.F32.BF16 R56, R8, R16, R56 ;  /* 0x000000100838723c */ /* 0x000fe20000041838 */
[--C-:B-1----:R-:W-:Y:S01]  /*5b70*/  FFMA.FTZ R7, R208, UR4, -R4.reuse ;  /* 0x00000004d0077c23 */ /* 0x102fe20008010804 */
[----:B--2---:R-:W-:-:S03]  /*5b80*/  FFMA.FTZ R6, R210, UR4, -R4 ;  /* 0x00000004d2067c23 */ /* 0x004fc60008010804 */
[----:B------:R1:W-:Y:S03]  /*5b90*/  MUFU.EX2 R242, R7 ;  /* 0x0000000700f27308 */ /* 0x0003e60000000800 */
[C---:B------:R-:W-:Y:S01]  /*5ba0*/  HMMA.16816.F32.BF16 R52, R8.reuse, R18, R68 ;  /* 0x000000120834723c */ /* 0x040fe20000041844 */
[----:B------:R2:W3:Y:S07]  /*5bb0*/  MUFU.EX2 R243, R6 ;  /* 0x0000000600f37308 */ /* 0x0004ee0000000800 */
[----:B------:R-:W-:Y:S01]  /*5bc0*/  HMMA.16816.F32.BF16 R48, R8, R12, R76 ;  /* 0x0000000c0830723c */ /* 0x000fe2000004184c */
[----:B-1----:R-:W-:Y:S01]  /*5bd0*/  FFMA.FTZ R7, R217, UR4, -R3 ;  /* 0x00000004d9077c23 */ /* 0x002fe20008010803 */
[----:B--2---:R-:W-:-:S06]  /*5be0*/  FFMA.FTZ R6, R200, UR4, -R4 ;  /* 0x00000004c8067c23 */ /* 0x004fcc0008010804 */
[C---:B------:R-:W-:Y:S01]  /*5bf0*/  HMMA.16816.F32.BF16 R44, R8.reuse, R14, R80 ;  /* 0x0000000e082c723c */ /* 0x040fe20000041850 */
[----:B------:R-:W-:Y:S01]  /*5c00*/  MOV R200, R128 ;  /* 0x0000008000c87202 */ /* 0x000fe20000000f00 */
[----:B------:R-:W-:Y:S01]  /*5c10*/  FFMA.FTZ R128, R184, UR4, -R4 ;  /* 0x00000004b8807c23 */ /* 0x000fe20008010804 */
[----:B------:R1:W2:Y:S05]  /*5c20*/  MUFU.EX2 R241, R6 ;  /* 0x0000000600f17308 */ /* 0x0002aa0000000800 */
[----:B------:R-:W-:Y:S01]  /*5c30*/  HMMA.16816.F32.BF16 R40, R8, R20, R112 ;  /* 0x000000140828723c */ /* 0x000fe20000041870 */
[----:B------:R-:W-:Y:S01]  /*5c40*/  FFMA.FTZ R112, R228, UR4, -R3 ;  /* 0x00000004e4707c23 */ /* 0x000fe20008010803 */
[--C-:B------:R-:W-:Y:S01]  /*5c50*/  FFMA.FTZ R113, R229, UR4, -R2.reuse ;  /* 0x00000004e5717c23 */ /* 0x100fe20008010802 */
[--C-:B------:R-:W-:Y:S01]  /*5c60*/  FFMA.FTZ R115, R224, UR4, -R2.reuse ;  /* 0x00000004e0737c23 */ /* 0x100fe20008010802 */
[----:B------:R-:W-:-:S04]  /*5c70*/  FFMA.FTZ R114, R220, UR4, -R2 ;  /* 0x00000004dc727c23 */ /* 0x000fc80008010802 */
[----:B------:R-:W-:Y:S01]  /*5c80*/  HMMA.16816.F32.BF16 R28, R8, R22, R84 ;  /* 0x00000016081c723c */ /* 0x000fe20000041854 */
[----:B------:R-:W-:Y:S01]  /*5c90*/  F2FP.BF16.F32.PACK_AB R8, R252, R246 ;  /* 0x000000f6fc08723e */ /* 0x000fe200000010ff */
[--C-:B-1----:R-:W-:Y:S01]  /*5ca0*/  FFMA.FTZ R6, R216, UR4, -R3.reuse ;  /* 0x00000004d8067c23 */ /* 0x102fe20008010803 */
[----:B---3--:R-:W-:Y:S01]  /*5cb0*/  F2FP.BF16.F32.PACK_AB R9, R240, R243 ;  /* 0x000000f3f009723e */ /* 0x008fe200000010ff */
[----:B------:R1:W-:Y:S01]  /*5cc0*/  MUFU.EX2 R216, R7 ;  /* 0x0000000700d87308 */ /* 0x0003e20000000800 */
[----:B------:R-:W-:Y:S02]  /*5cd0*/  F2FP.BF16.F32.PACK_AB R10, R247, R245 ;  /* 0x000000f5f70a723e */ /* 0x000fe400000010ff */
[----:B--2---:R-:W-:Y:S01]  /*5ce0*/  F2FP.BF16.F32.PACK_AB R11, R241, R242 ;  /* 0x000000f2f10b723e */ /* 0x004fe200000010ff */
[----:B------:R2:W-:Y:S06]  /*5cf0*/  MUFU.EX2 R210, R6 ;  /* 0x0000000600d27308 */ /* 0x0005ec0000000800 */
[----:B------:R-:W-:Y:S01]  /*5d00*/  HMMA.16816.F32.BF16 R92, R8, R16, R92 ;  /* 0x00000010085c723c */ /* 0x000fe2000004185c */
[----:B-1----:R-:W-:-:S07]  /*5d10*/  FFMA.FTZ R7, R140, UR4, -R3 ;  /* 0x000000048c077c23 */ /* 0x002fce0008010803 */
[C---:B------:R-:W-:Y:S01]  /*5d20*/  HMMA.16816.F32.BF16 R84, R8.reuse, R18, R88 ;  /* 0x000000120854723c */ /* 0x040fe20000041858 */
[----:B------:R-:W1:Y:S01]  /*5d30*/  LDSM.16.MT88.4 R16, [R144+0xa800] ;  /* 0x00a800009010783b */ /* 0x000e620000004200 */
[----:B--2---:R-:W-:Y:S01]  /*5d40*/  FFMA.FTZ R6, R141, UR4, -R3 ;  /* 0x000000048d067c23 */ /* 0x004fe20008010803 */
[----:B------:R2:W-:Y:S01]  /*5d50*/  MUFU.EX2 R209, R7 ;  /* 0x0000000700d17308 */ /* 0x0005e20000000800 */
[--C-:B------:R-:W-:Y:S01]  /*5d60*/  FFMA.FTZ R91, R187, UR4, -R5.reuse ;  /* 0x00000004bb5b7c23 */ /* 0x100fe20008010805 */
[----:B------:R-:W-:Y:S01]  /*5d70*/  FFMA.FTZ R90, R185, UR4, -R5 ;  /* 0x00000004b95a7c23 */ /* 0x000fe20008010805 */
[--C-:B------:R-:W-:Y:S01]  /*5d80*/  FFMA.FTZ R89, R194, UR4, -R4.reuse ;  /* 0x00000004c2597c23 */ /* 0x100fe20008010804 */
[----:B------:R3:W-:Y:S01]  /*5d90*/  MUFU.EX2 R217, R6 ;  /* 0x0000000600d97308 */ /* 0x0007e20000000800 */
[----:B------:R-:W-:Y:S01]  /*5da0*/  HMMA.16816.F32.BF16 R80, R8, R12, R72 ;  /* 0x0000000c0850723c */ /* 0x000fe20000041848 */
[----:B------:R-:W-:-:S07]  /*5db0*/  FFMA.FTZ R88, R193, UR4, -R4 ;  /* 0x00000004c1587c23 */ /* 0x000fce0008010804 */
[C---:B------:R-:W-:Y:S01]  /*5dc0*/  HMMA.16816.F32.BF16 R72, R8.reuse, R14, R60 ;  /* 0x0000000e0848723c */ /* 0x040fe2000004183c */
[----:B------:R-:W4:Y:S01]  /*5dd0*/  LDSM.16.MT88.4 R12, [R160+0xa800] ;  /* 0x00a80000a00c783b */ /* 0x000f220000004200 */
[--C-:B--2---:R-:W-:Y:S01]  /*5de0*/  FFMA.FTZ R7, R143, UR4, -R2.reuse ;  /* 0x000000048f077c23 */ /* 0x104fe20008010802 */
[----:B---3--:R-:W-:Y:S01]  /*5df0*/  FFMA.FTZ R6, R218, UR4, -R2 ;  /* 0x00000004da067c23 */ /* 0x008fe20008010802 */
[----:B------:R-:W-:Y:S02]  /*5e00*/  MOV R218, R207 ;  /* 0x000000cf00da7202 */ /* 0x000fe40000000f00 */
[----:B------:R2:W-:Y:S02]  /*5e10*/  MUFU.EX2 R175, R7 ;  /* 0x0000000700af7308 */ /* 0x0005e40000000800 */
[C---:B------:R-:W-:Y:S02]  /*5e20*/  HMMA.16816.F32.BF16 R64, R8.reuse, R24, R104 ;  /* 0x000000180840723c */ /* 0x040fe40000041868 */
[----:B------:R3:W1:Y:S06]  /*5e30*/  MUFU.EX2 R174, R6 ;  /* 0x0000000600ae7308 */ /* 0x00066c0000000800 */
[----:B------:R-:W-:Y:S01]  /*5e40*/  HMMA.16816.F32.BF16 R76, R8, R26, R96 ;  /* 0x0000001a084c723c */ /* 0x000fe20000041860 */
[----:B------:R-:W-:Y:S01]  /*5e50*/  LDSM.16.MT88.4 R24, [R122+0xa800] ;  /* 0x00a800007a18783b */ /* 0x000fe20000004200 */
[----:B------:R-:W-:Y:S01]  /*5e60*/  FFMA.FTZ R96, R188, UR4, -R5 ;  /* 0x00000004bc607c23 */ /* 0x000fe20008010805 */
[--C-:B------:R-:W-:Y:S01]  /*5e70*/  FFMA.FTZ R99, R227, UR4, -R3.reuse ;  /* 0x00000004e3637c23 */ /* 0x100fe20008010803 */
[--C-:B------:R-:W-:Y:S01]  /*5e80*/  FFMA.FTZ R98, R225, UR4, -R3.reuse ;  /* 0x00000004e1627c23 */ /* 0x100fe20008010803 */
[----:B--2---:R-:W-:Y:S01]  /*5e90*/  FFMA.FTZ R7, R198, UR4, -R4 ;  /* 0x00000004c6077c23 */ /* 0x004fe20008010804 */
[----:B------:R-:W-:-:S02]  /*5ea0*/  FFMA.FTZ R97, R223, UR4, -R3 ;  /* 0x00000004df617c23 */ /* 0x000fc40008010803 */
[C---:B------:R-:W-:Y:S01]  /*5eb0*/  HMMA.16816.F32.BF16 R68, R8.reuse, R20, R36 ;  /* 0x000000140844723c */ /* 0x040fe20000041824 */
[--C-:B---3--:R-:W-:Y:S01]  /*5ec0*/  FFMA.FTZ R6, R219, UR4, -R2.reuse ;  /* 0x00000004db067c23 */ /* 0x108fe20008010802 */
[----:B------:R-:W-:Y:S01]  /*5ed0*/  IMAD.MOV.U32 R39, RZ, RZ, R137 ;  /* 0x000000ffff277224 */ /* 0x000fe200078e0089 */
[----:B------:R-:W-:Y:S02]  /*5ee0*/  MOV R38, R138 ;  /* 0x0000008a00267202 */ /* 0x000fe40000000f00 */
[----:B------:R2:W-:Y:S01]  /*5ef0*/  MUFU.EX2 R208, R6 ;  /* 0x0000000600d07308 */ /* 0x0005e20000000800 */
[----:B------:R-:W-:Y:S01]  /*5f00*/  MOV R36, R126 ;  /* 0x0000007e00247202 */ /* 0x000fe20000000f00 */
[--C-:B------:R-:W-:Y:S01]  /*5f10*/  FFMA.FTZ R126, R147, UR4, -R5.reuse ;  /* 0x00000004937e7c23 */ /* 0x100fe20008010805 */
[----:B------:R-:W-:Y:S01]  /*5f20*/  HMMA.16816.F32.BF16 R60, R8, R22, R32 ;  /* 0x00000016083c723c */ /* 0x000fe20000041820 */
[----:B------:R-:W3:Y:S01]  /*5f30*/  LDSM.16.MT88.4 R20, [R206+0xa800] ;  /* 0x00a80000ce14783b */ /* 0x000ee20000004200 */
[----:B------:R-:W-:Y:S01]  /*5f40*/  FFMA.FTZ R8, R142, UR4, -R2 ;  /* 0x000000048e087c23 */ /* 0x000fe20008010802 */
[----:B-1----:R-:W-:Y:S01]  /*5f50*/  F2FP.BF16.F32.PACK_AB R9, R175, R174 ;  /* 0x000000aeaf09723e */ /* 0x002fe200000010ff */
[--C-:B------:R-:W-:Y:S01]  /*5f60*/  FFMA.FTZ R35, R189, UR4, -R5.reuse ;  /* 0x00000004bd237c23 */ /* 0x100fe20008010805 */
[----:B------:R-:W-:Y:S01]  /*5f70*/  F2FP.BF16.F32.PACK_AB R10, R209, R217 ;  /* 0x000000d9d10a723e */ /* 0x000fe200000010ff */
[----:B------:R1:W4:Y:S01]  /*5f80*/  MUFU.EX2 R207, R8 ;  /* 0x0000000800cf7308 */ /* 0x0003220000000800 */
[----:B------:R-:W-:Y:S01]  /*5f90*/  MOV R219, R121 ;  /* 0x0000007900db7202 */ /* 0x000fe20000000f00 */
[--C-:B------:R-:W-:Y:S01]  /*5fa0*/  FFMA.FTZ R34, R192, UR4, -R4.reuse ;  /* 0x00000004c0227c23 */ /* 0x100fe20008010804 */
[----:B------:R-:W-:Y:S01]  /*5fb0*/  MOV R37, R130 ;  /* 0x0000008200257202 */ /* 0x000fe20000000f00 */
[--C-:B------:R-:W-:Y:S01]  /*5fc0*/  FFMA.FTZ R33, R191, UR4, -R4.reuse ;  /* 0x00000004bf217c23 */ /* 0x100fe20008010804 */
[----:B--2---:R-:W-:Y:S01]  /*5fd0*/  FFMA.FTZ R6, R222, UR4, -R5 ;  /* 0x00000004de067c23 */ /* 0x004fe20008010805 */
[----:B------:R-:W-:Y:S01]  /*5fe0*/  FFMA.FTZ R130, R161, UR4, -R4 ;  /* 0x00000004a1827c23 */ /* 0x000fe20008010804 */
[----:B------:R-:W-:Y:S01]  /*5ff0*/  MOV R194, R38 ;  /* 0x0000002600c27202 */ /* 0x000fe20000000f00 */
[----:B------:R-:W-:Y:S01]  /*6000*/  FFMA.FTZ R32, R231, UR4, -R3 ;  /* 0x00000004e7207c23 */ /* 0x000fe20008010803 */
[----:B------:R2:W-:Y:S01]  /*6010*/  MUFU.EX2 R173, R6 ;  /* 0x0000000600ad7308 */ /* 0x0005e20000000800 */
[----:B------:R-:W-:-:S02]  /*6020*/  MOV R193, R39 ;  /* 0x0000002700c17202 */ /* 0x000fc40000000f00 */
[----:B------:R-:W-:Y:S01]  /*6030*/  MOV R222, R219 ;  /* 0x000000db00de7202 */ /* 0x000fe20000000f00 */
[----:B------:R-:W-:Y:S01]  /*6040*/  IMAD.MOV.U32 R219, RZ, RZ, R218 ;  /* 0x000000ffffdb7224 */ /* 0x000fe200078e00da */
[----:B-1----:R-:W-:Y:S02]  /*6050*/  F2FP.BF16.F32.PACK_AB R8, R216, R210 ;  /* 0x000000d2d808723e */ /* 0x002fe400000010ff */
[----:B----4-:R-:W-:Y:S02]  /*6060*/  F2FP.BF16.F32.PACK_AB R11, R208, R207 ;  /* 0x000000cfd00b723e */ /* 0x010fe400000010ff */
[----:B------:R-:W-:-:S05]  /*6070*/  MOV R218, R36 ;  /* 0x0000002400da7202 */ /* 0x000fca0000000f00 */
[C---:B------:R-:W-:Y:S01]  /*6080*/  HMMA.16816.F32.BF16 R136, R8.reuse, R16, R56 ;  /* 0x000000100888723c */ /* 0x040fe20000041838 */
[----:B------:R-:W-:Y:S01]  /*6090*/  MOV R58, R155 ;  /* 0x0000009b003a7202 */ /* 0x000fe20000000f00 */
[----:B--2---:R-:W-:Y:S01]  /*60a0*/  FFMA.FTZ R6, R197, UR4, -R4 ;  /* 0x00000004c5067c23 */ /* 0x004fe20008010804 */
[----:B------:R-:W-:Y:S01]  /*60b0*/  MOV R57, R154 ;  /* 0x0000009a00397202 */ /* 0x000fe20000000f00 */
[----:B------:R-:W-:Y:S01]  /*60c0*/  IMAD.MOV.U32 R59, RZ, RZ, R120 ;  /* 0x000000ffff3b7224 */ /* 0x000fe200078e0078 */
[----:B------:R-:W-:Y:S01]  /*60d0*/  MOV R56, R127 ;  /* 0x0000007f00387202 */ /* 0x000fe20000000f00 */
[----:B------:R-:W-:Y:S01]  /*60e0*/  MUFU.EX2 R118, R6 ;  /* 0x0000000600767308 */ /* 0x000fe20000000800 */
[----:B------:R-:W-:Y:S01]  /*60f0*/  FFMA.FTZ R127, R163, UR4, -R4 ;  /* 0x00000004a37f7c23 */ /* 0x000fe20008010804 */
[----:B------:R-:W-:Y:S01]  /*6100*/  HMMA.16816.F32.BF16 R140, R8, R18, R52 ;  /* 0x00000012088c723c */ /* 0x000fe20000041834 */
[----:B------:R-:W-:Y:S01]  /*6110*/  IMAD.MOV.U32 R54, RZ, RZ, R152 ;  /* 0x000000ffff367224 */ /* 0x000fe200078e0098 */
[----:B------:R-:W-:Y:S01]  /*6120*/  MOV R52, R153 ;  /* 0x0000009900347202 */ /* 0x000fe20000000f00 */
[----:B------:R-:W-:Y:S01]  /*6130*/  IMAD.MOV.U32 R188, RZ, RZ, R56 ;  /* 0x000000ffffbc7224 */ /* 0x000fe200078e0038 */
[----:B------:R-:W-:Y:S01]  /*6140*/  MOV R55, R123 ;  /* 0x0000007b00377202 */ /* 0x000fe20000000f00 */
[----:B------:R-:W-:Y:S01]  /*6150*/  FFMA.FTZ R123, R162, UR4, -R5 ;  /* 0x00000004a27b7c23 */ /* 0x000fe20008010805 */
[----:B------:R-:W-:-:S02]  /*6160*/  MOV R53, R119 ;  /* 0x0000007700357202 */ /* 0x000fc40000000f00 */
[C---:B------:R-:W-:Y:S01]  /*6170*/  HMMA.16816.F32.BF16 R152, R8.reuse, R12, R48 ;  /* 0x0000000c0898723c */ /* 0x040fe20000041830 */
[----:B------:R-:W-:Y:S01]  /*6180*/  IMAD.MOV.U32 R50, RZ, RZ, R159 ;  /* 0x000000ffff327224 */ /* 0x000fe200078e009f */
[----:B------:R-:W-:Y:S02]  /*6190*/  MOV R49, R158 ;  /* 0x0000009e00317202 */ /* 0x000fe40000000f00 */
[----:B------:R-:W-:Y:S02]  /*61a0*/  MOV R48, R157 ;  /* 0x0000009d00307202 */ /* 0x000fe40000000f00 */
[----:B------:R-:W-:Y:S01]  /*61b0*/  MOV R51, R124 ;  /* 0x0000007c00337202 */ /* 0x000fe20000000f00 */
[----:B------:R-:W-:Y:S01]  /*61c0*/  FFMA.FTZ R124, R151, UR4, -R5 ;  /* 0x00000004977c7c23 */ /* 0x000fe20008010805 */
[----:B---3--:R-:W-:Y:S01]  /*61d0*/  HMMA.16816.F32.BF16 R108, R8, R20, R108 ;  /* 0x00000014086c723c */ /* 0x008fe2000004186c */
[----:B------:R-:W-:Y:S02]  /*61e0*/  MOV R145, R52 ;  /* 0x0000003400917202 */ /* 0x000fe40000000f00 */
[----:B------:R-:W-:Y:S01]  /*61f0*/  IMAD.MOV.U32 R198, RZ, RZ, R51 ;  /* 0x000000ffffc67224 */ /* 0x000fe200078e0033 */
[----:B------:R-:W-:-:S02]  /*6200*/  MOV R147, R53 ;  /* 0x0000003500937202 */ /* 0x000fc40000000f00 */
[----:B------:R-:W-:Y:S02]  /*6210*/  MOV R151, R54 ;  /* 0x0000003600977202 */ /* 0x000fe40000000f00 */
[C---:B------:R-:W-:Y:S01]  /*6220*/  HMMA.16816.F32.BF16 R100, R8.reuse, R22, R100 ;  /* 0x000000160864723c */ /* 0x040fe20000041864 */
[----:B------:R-:W-:Y:S02]  /*6230*/  MOV R162, R55 ;  /* 0x0000003700a27202 */ /* 0x000fe40000000f00 */
[----:B------:R-:W-:Y:S02]  /*6240*/  MOV R197, R203 ;  /* 0x000000cb00c57202 */ /* 0x000fe40000000f00 */
[----:B------:R-:W-:Y:S02]  /*6250*/  MOV R187, R48 ;  /* 0x0000003000bb7202 */ /* 0x000fe40000000f00 */
[----:B------:R-:W-:Y:S01]  /*6260*/  MOV R185, R49 ;  /* 0x0000003100b97202 */ /* 0x000fe20000000f00 */
[----:B------:R-:W-:Y:S01]  /*6270*/  HMMA.16816.F32.BF16 R156, R8, R14, R44 ;  /* 0x0000000e089c723c */ /* 0x000fe2000004182c */
[----:B------:R-:W-:Y:S01]  /*6280*/  MOV R46, R117 ;  /* 0x00000075002e7202 */ /* 0x000fe20000000f00 */
[----:B------:R-:W-:Y:S01]  /*6290*/  IMAD.MOV.U32 R47, RZ, RZ, R116 ;  /* 0x000000ffff2f7224 */ /* 0x000fe200078e0074 */
[----:B------:R-:W-:Y:S01]  /*62a0*/  MUFU.EX2 R117, R7 ;  /* 0x0000000700757308 */ /* 0x000fe20000000800 */
[----:B------:R-:W-:Y:S01]  /*62b0*/  FFMA.FTZ R116, R226, UR4, -R2 ;  /* 0x00000004e2747c23 */ /* 0x000fe20008010802 */
[----:B------:R-:W-:-:S02]  /*62c0*/  MOV R189, R57 ;  /* 0x0000003900bd7202 */ /* 0x000fc40000000f00 */
[----:B------:R-:W-:Y:S01]  /*62d0*/  MOV R203, R180 ;  /* 0x000000b400cb7202 */ /* 0x000fe20000000f00 */
[C---:B------:R-:W-:Y:S01]  /*62e0*/  HMMA.16816.F32.BF16 R164, R8.reuse, R24, R40 ;  /* 0x0000001808a4723c */ /* 0x040fe20000041828 */
[----:B------:R-:W-:Y:S02]  /*62f0*/  MOV R180, R248 ;  /* 0x000000f800b47202 */ /* 0x000fe40000000f00 */
[----:B------:R-:W2:Y:S05]  /*6300*/  LDL.LU R248, [R1+0xa4] ;  /* 0x0000a40001f87983 */ /* 0x000eaa0000300800 */
[----:B------:R-:W-:Y:S01]  /*6310*/  HMMA.16816.F32.BF16 R104, R8, R26, R28 ;  /* 0x0000001a0868723c */ /* 0x000fe2000004181c */
[--C-:B------:R-:W-:Y:S01]  /*6320*/  FFMA.FTZ R9, R221, UR4, -R5.reuse ;  /* 0x00000004dd097c23 */ /* 0x100fe20008010805 */
[--C-:B------:R-:W-:Y:S01]  /*6330*/  FFMA.FTZ R11, R195, UR4, -R5.reuse ;  /* 0x00000004c30b7c23 */ /* 0x100fe20008010805 */
[----:B------:R-:W-:Y:S01]  /*6340*/  FFMA.FTZ R10, R190, UR4, -R5 ;  /* 0x00000004be0a7c23 */ /* 0x000fe20008010805 */
[--C-:B------:R-:W-:Y:S01]  /*6350*/  FFMA.FTZ R8, R211, UR4, -R4.reuse ;  /* 0x00000004d3087c23 */ /* 0x100fe20008010804 */
[----:B------:R-:W-:Y:S01]  /*6360*/  FFMA.FTZ R5, R196, UR4, -R4 ;  /* 0x00000004c4057c23 */ /* 0x000fe20008010804 */
[----:B------:R1:W3:Y:S01]  /*6370*/  MUFU.EX2 R168, R9 ;  /* 0x0000000900a87308 */ /* 0x0002e20000000800 */
[----:B------:R-:W-:Y:S01]  /*6380*/  FFMA.FTZ R31, R230, UR4, -R3 ;  /* 0x00000004e61f7c23 */ /* 0x000fe20008010803 */
[----:B------:R-:W-:-:S02]  /*6390*/  IMAD.MOV.U32 R196, RZ, RZ, R202 ;  /* 0x000000ffffc47224 */ /* 0x000fc400078e00ca */
[--C-:B------:R-:W-:Y:S01]  /*63a0*/  FFMA.FTZ R29, R239, UR4, -R2.reuse ;  /* 0x00000004ef1d7c23 */ /* 0x100fe20008010802 */
[----:B------:R-:W-:Y:S01]  /*63b0*/  MUFU.EX2 R120, R11 ;  /* 0x0000000b00787308 */ /* 0x000fe20000000800 */
[--C-:B------:R-:W-:Y:S01]  /*63c0*/  FFMA.FTZ R28, R238, UR4, -R2.reuse ;  /* 0x00000004ee1c7c23 */ /* 0x100fe20008010802 */
[----:B------:R-:W-:Y:S01]  /*63d0*/  FFMA.FTZ R30, R232, UR4, -R2 ;  /* 0x00000004e81e7c23 */ /* 0x000fe20008010802 */
[----:B------:R-:W-:Y:S01]  /*63e0*/  MOV R211, R50 ;  /* 0x0000003200d37202 */ /* 0x000fe20000000f00 */
[----:B------:R-:W4:Y:S01]  /*63f0*/  MUFU.EX2 R121, R10 ;  /* 0x0000000a00797308 */ /* 0x000f220000000800 */
[----:B------:R-:W-:Y:S01]  /*6400*/  MOV R195, R58 ;  /* 0x0000003a00c37202 */ /* 0x000fe20000000f00 */
[----:B------:R-:W2:Y:S01]  /*6410*/  LDL.LU R202, [R1+0x44] ;  /* 0x0000440001ca7983 */ /* 0x000ea20000300800 */
[----:B------:R-:W-:Y:S01]  /*6420*/  MOV R221, R59 ;  /* 0x0000003b00dd7202 */ /* 0x000fe20000000f00 */
[----:B------:R4:W4:Y:S01]  /*6430*/  MUFU.EX2 R131, R8 ;  /* 0x0000000800837308 */ /* 0x0009220000000800 */
[----:B------:R-:W-:Y:S01]  /*6440*/  MOV R190, R37 ;  /* 0x0000002500be7202 */ /* 0x000fe20000000f00 */
[----:B-1----:R-:W-:-:S02]  /*6450*/  FFMA.FTZ R9, R233, UR4, -R3 ;  /* 0x00000004e9097c23 */ /* 0x002fc40008010803 */
[----:B------:R1:W1:Y:S01]  /*6460*/  MUFU.EX2 R119, R5 ;  /* 0x0000000500777308 */ /* 0x0002620000000800 */
[----:B---3--:R-:W-:Y:S02]  /*6470*/  F2FP.BF16.F32.PACK_AB R4, R168, R173 ;  /* 0x000000ada804723e */ /* 0x008fe400000010ff */
[----:B----4-:R-:W-:Y:S01]  /*6480*/  F2FP.BF16.F32.PACK_AB R6, R121, R120 ;  /* 0x000000787906723e */ /* 0x010fe200000010ff */
[----:B------:R-:W-:Y:S01]  /*6490*/  FFMA.FTZ R8, R234, UR4, -R3 ;  /* 0x00000004ea087c23 */ /* 0x000fe20008010803 */
[----:B------:R-:W-:Y:S01]  /*64a0*/  FFMA.FTZ R3, R235, UR4, -R2 ;  /* 0x00000004eb037c23 */ /* 0x000fe20008010802 */
[----:B------:R-:W-:Y:S01]  /*64b0*/  FADD.FTZ R2, R47, R46 ;  /* 0x0000002e2f027221 */ /* 0x000fe20000010000 */
[----:B-1----:R-:W-:Y:S02]  /*64c0*/  F2FP.BF16.F32.PACK_AB R5, R117, R131 ;  /* 0x000000837505723e */ /* 0x002fe400000010ff */
[----:B------:R-:W-:-:S07]  /*64d0*/  F2FP.BF16.F32.PACK_AB R7, R119, R118 ;  /* 0x000000767707723e */ /* 0x000fce00000010ff */
[C---:B------:R-:W-:Y:S08]  /*64e0*/  HMMA.16816.F32.BF16 R52, R4.reuse, R20, R64 ;  /* 0x000000140434723c */ /* 0x040ff00000041840 */
[C---:B------:R-:W-:Y:S01]  /*64f0*/  HMMA.16816.F32.BF16 R44, R4.reuse, R22, R76 ;  /* 0x00000016042c723c */ /* 0x040fe2000004184c */
[----:B------:R-:W-:Y:S01]  /*6500*/  FADD.FTZ R2, R215, R2 ;  /* 0x00000002d7027221 */ /* 0x000fe20000010000 */
[----:B------:R-:W-:Y:S01]  /*6510*/  MOV R192, R186 ;  /* 0x000000ba00c07202 */ /* 0x000fe20000000f00 */
[----:B------:R-:W1:Y:S05]  /*6520*/  LDSM.16.MT88.4 R20, [R206+0xb000] ;  /* 0x00b00000ce14783b */ /* 0x000e6a0000004200 */
[C---:B------:R-:W-:Y:S08]  /*6530*/  HMMA.16816.F32.BF16 R40, R4.reuse, R16, R92 ;  /* 0x000000100428723c */ /* 0x040ff0000004185c */
[C---:B------:R-:W-:Y:S01]  /*6540*/  HMMA.16816.F32.BF16 R36, R4.reuse, R18, R84 ;  /* 0x000000120424723c */ /* 0x040fe20000041854 */
[----:B------:R-:W-:Y:S07]  /*6550*/  LDSM.16.MT88.4 R16, [R122+0xb000] ;  /* 0x00b000007a10783b */ /* 0x000fee0000004200 */
[C---:B------:R-:W-:Y:S08]  /*6560*/  HMMA.16816.F32.BF16 R48, R4.reuse, R12, R80 ;  /* 0x0000000c0430723c */ /* 0x040ff00000041850 */
[C---:B------:R-:W-:Y:S08]  /*6570*/  HMMA.16816.F32.BF16 R56, R4.reuse, R14, R72 ;  /* 0x0000000e0438723c */ /* 0x040ff00000041848 */
[C---:B------:R-:W-:Y:S01]  /*6580*/  HMMA.16816.F32.BF16 R64, R4.reuse, R24, R68 ;  /* 0x000000180440723c */ /* 0x040fe20000041844 */
[----:B------:R3:W-:Y:S01]  /*6590*/  MUFU.EX2 R70, R3 ;  /* 0x0000000300467308 */ /* 0x0007e20000000800 */
[----:B------:R-:W4:Y:S06]  /*65a0*/  LDSM.16.MT88.4 R12, [R144+0xb000] ;  /* 0x00b00000900c783b */ /* 0x000f2c0000004200 */
[----:B------:R-:W-:Y:S01]  /*65b0*/  HMMA.16816.F32.BF16 R60, R4, R26, R60 ;  /* 0x0000001a043c723c */ /* 0x000fe2000004183c */
[----:B------:R-:W-:Y:S01]  /*65c0*/  FADD.FTZ R4, R194, R193 ;  /* 0x000000c1c2047221 */ /* 0x000fe20000010000 */
[----:B------:R-:W-:Y:S01]  /*65d0*/  MOV R194, R196 ;  /* 0x000000c400c27202 */ /* 0x000fe20000000f00 */
[----:B------:R-:W-:Y:S01]  /*65e0*/  IMAD.MOV.U32 R193, RZ, RZ, R197 ;  /* 0x000000ffffc17224 */ /* 0x000fe200078e00c5 */
[----:B------:R-:W-:-:S02]  /*65f0*/  MOV R196, R198 ;  /* 0x000000c600c47202 */ /* 0x000fc40000000f00 */
[----:B------:R-:W-:Y:S02]  /*6600*/  MOV R197, R211 ;  /* 0x000000d300c57202 */ /* 0x000fe40000000f00 */
[----:B------:R-:W-:Y:S01]  /*6610*/  MOV R198, R185 ;  /* 0x000000b900c67202 */ /* 0x000fe20000000f00 */
[----:B------:R-:W-:Y:S01]  /*6620*/  IMAD.MOV.U32 R185, RZ, RZ, R177 ;  /* 0x000000ffffb97224 */ /* 0x000fe200078e00b1 */
[----:B------:R-:W-:Y:S02]  /*6630*/  MOV R211, R187 ;  /* 0x000000bb00d37202 */ /* 0x000fe40000000f00 */
[----:B------:R-:W-:Y:S02]  /*6640*/  MOV R187, R179 ;  /* 0x000000b300bb7202 */ /* 0x000fe40000000f00 */
[----:B------:R-:W-:Y:S01]  /*6650*/  MOV R177, R171 ;  /* 0x000000ab00b17202 */ /* 0x000fe20000000f00 */
[----:B---3--:R-:W-:Y:S01]  /*6660*/  FADD.FTZ R3, R194, R193 ;  /* 0x000000c1c2037221 */ /* 0x008fe20000010000 */
[----:B------:R3:W5:Y:S01]  /*6670*/  LDL.LU R171, [R1+0xa0] ;  /* 0x0000a00001ab7983 */ /* 0x0007620000300800 */
[----:B------:R-:W-:-:S03]  /*6680*/  MOV R179, R214 ;  /* 0x000000d600b37202 */ /* 0x000fc60000000f00 */
[----:B------:R-:W3:Y:S04]  /*6690*/  LDL.LU R214, [R1+0x9c] ;  /* 0x00009c0001d67983 */ /* 0x000ee80000300800 */
[----:B------:R-:W4:Y:S04]  /*66a0*/  LDL.LU R193, [R1+0x2c] ;  /* 0x00002c0001c17983 */ /* 0x000f280000300800 */
[----:B------:R-:W4:Y:S01]  /*66b0*/  LDL.LU R194, [R1+0x38] ;  /* 0x0000380001c27983 */ /* 0x000f220000300800 */
[----:B------:R-:W-:-:S03]  /*66c0*/  FADD.FTZ R24, R0, R4 ;  /* 0x0000000400187221 */ /* 0x000fc60000010000 */
[----:B------:R-:W3:Y:S04]  /*66d0*/  LDL.LU R215, [R1+0x98] ;  /* 0x0000980001d77983 */ /* 0x000ee80000300800 */
[----:B------:R-:W3:Y:S01]  /*66e0*/  LDL.LU R0, [R1+0x94] ;  /* 0x0000940001007983 */ /* 0x000ee20000300800 */
[----:B----4-:R-:W-:-:S03]  /*66f0*/  FADD.FTZ R5, R194, R193 ;  /* 0x000000c1c2057221 */ /* 0x010fc60000010000 */
[----:B------:R-:W4:Y:S01]  /*6700*/  LDL.LU R194, [R1+0x3c] ;  /* 0x00003c0001c27983 */ /* 0x000f220000300800 */
[----:B------:R-:W-:Y:S01]  /*6710*/  MOV R234, R196 ;  /* 0x000000c400ea7202 */ /* 0x000fe20000000f00 */
[----:B------:R-:W-:Y:S01]  /*6720*/  IMAD.MOV.U32 R150, RZ, RZ, R197 ;  /* 0x000000ffff967224 */ /* 0x000fe200078e00c5 */
[----:B------:R-:W-:Y:S01]  /*6730*/  MOV R161, R187 ;  /* 0x000000bb00a17202 */ /* 0x000fe20000000f00 */
[----:B----4-:R-:W-:Y:S02]  /*6740*/  FADD.FTZ R25, R194, R3 ;  /* 0x00000003c2197221 */ /* 0x010fe40000010000 */
[----:B------:R-:W4:Y:S01]  /*6750*/  LDL.LU R194, [R1+0x34] ;  /* 0x0000340001c27983 */ /* 0x000f220000300800 */
[----:B------:R-:W-:Y:S01]  /*6760*/  MOV R163, R177 ;  /* 0x000000b100a37202 */ /* 0x000fe20000000f00 */
[----:B------:R-:W-:Y:S02]  /*6770*/  IMAD.MOV.U32 R191, RZ, RZ, R179 ;  /* 0x000000ffffbf7224 */ /* 0x000fe400078e00b3 */
[----:B------:R-:W-:Y:S01]  /*6780*/  FADD.FTZ R3, R234, R24 ;  /* 0x00000018ea037221 */ /* 0x000fe20000010000 */
[----:B------:R-:W-:Y:S01]  /*6790*/  MOV R193, R176 ;  /* 0x000000b000c17202 */ /* 0x000fe20000000f00 */
[----:B------:R-:W-:Y:S01]  /*67a0*/  IMAD.MOV.U32 R234, RZ, RZ, R150 ;  /* 0x000000ffffea7224 */ /* 0x000fe200078e0096 */
[----:B------:R-:W-:-:S02]  /*67b0*/  MOV R150, R161 ;  /* 0x000000a100967202 */ /* 0x000fc40000000f00 */
[----:B------:R-:W-:Y:S02]  /*67c0*/  MOV R197, R211 ;  /* 0x000000d300c57202 */ /* 0x000fe40000000f00 */
[----:B------:R-:W-:Y:S02]  /*67d0*/  MOV R161, R163 ;  /* 0x000000a300a17202 */ /* 0x000fe40000000f00 */
[----:B------:R-:W-:Y:S02]  /*67e0*/  MOV R211, R170 ;  /* 0x000000aa00d37202 */ /* 0x000fe40000000f00 */
[----:B------:R-:W-:Y:S02]  /*67f0*/  MOV R163, R191 ;  /* 0x000000bf00a37202 */ /* 0x000fe40000000f00 */
[----:B------:R-:W-:Y:S01]  /*6800*/  MOV R191, R192 ;  /* 0x000000c000bf7202 */ /* 0x000fe20000000f00 */
[----:B------:R-:W-:Y:S02]  /*6810*/  IMAD.MOV.U32 R192, RZ, RZ, R193 ;  /* 0x000000ffffc07224 */ /* 0x000fe400078e00c1 */
[----:B--2---:R-:W-:-:S02]  /*6820*/  FADD.FTZ R2, R248, R2 ;  /* 0x00000002f8027221 */ /* 0x004fc40000010000 */
[----:B------:R-:W2:Y:S01]  /*6830*/  LDL.LU R248, [R1+0x90] ;  /* 0x0000900001f87983 */ /* 0x000ea20000300800 */
[----:B------:R-:W-:-:S03]  /*6840*/  FADD.FTZ R25, R234, R25 ;  /* 0x00000019ea197221 */ /* 0x000fc60000010000 */
[----:B------:R-:W3:Y:S01]  /*6850*/  LDL.LU R170, [R1+0x8c] ;  /* 0x00008c0001aa7983 */ /* 0x000ee20000300800 */
[----:B------:R-:W-:Y:S04]  /*6860*/  MUFU.EX2 R75, R8 ;  /* 0x00000008004b7308 */ /* 0x000fe80000000800 */
[----:B------:R1:W4:Y:S02]  /*6870*/  MUFU.EX2 R71, R9 ;  /* 0x0000000900477308 */ /* 0x0003240000000800 */
[----:B-1----:R-:W1:Y:S01]  /*6880*/  LDSM.16.MT88.4 R8, [R160+0xb000] ;  /* 0x00b00000a008783b */ /* 0x002e620000004200 */
[----:B----4-:R-:W-:Y:S01]  /*6890*/  FADD.FTZ R26, R194, R5 ;  /* 0x00000005c21a7221 */ /* 0x010fe20000010000 */
[----:B------:R-:W-:-:S04]  /*68a0*/  MOV R194, R178 ;  /* 0x000000b200c27202 */ /* 0x000fc80000000f00 */
[----:B------:R-:W-:Y:S02]  /*68b0*/  MOV R193, R194 ;  /* 0x000000c200c17202 */ /* 0x000fe40000000f00 */
[----:B------:R-:W-:Y:S02]  /*68c0*/  MOV R194, R211 ;  /* 0x000000d300c27202 */ /* 0x000fe40000000f00 */
[----:B------:R-:W-:Y:S02]  /*68d0*/  MOV R211, R145 ;  /* 0x0000009100d37202 */ /* 0x000fe40000000f00 */
[----:B------:R-:W-:Y:S01]  /*68e0*/  MOV R145, R147 ;  /* 0x0000009300917202 */ /* 0x000fe20000000f00 */
[----:B------:R-:W-:Y:S01]  /*68f0*/  IMAD.MOV.U32 R147, RZ, RZ, R151 ;  /* 0x000000ffff937224 */ /* 0x000fe200078e0097 */
[----:B------:R-:W-:Y:S02]  /*6900*/  MOV R151, R162 ;  /* 0x000000a200977202 */ /* 0x000fe40000000f00 */
[----:B------:R-:W-:-:S02]  /*6910*/  MOV R162, R188 ;  /* 0x000000bc00a27202 */ /* 0x000fc40000000f00 */
[----:B------:R-:W-:Y:S02]  /*6920*/  MOV R188, R189 ;  /* 0x000000bd00bc7202 */ /* 0x000fe40000000f00 */
[----:B------:R-:W-:Y:S01]  /*6930*/  MOV R189, R190 ;  /* 0x000000be00bd7202 */ /* 0x000fe20000000f00 */
[----:B------:R-:W-:Y:S01]  /*6940*/  IMAD.MOV.U32 R190, RZ, RZ, R202 ;  /* 0x000000ffffbe7224 */ /* 0x000fe200078e00ca */
[----:B------:R-:W-:Y:S02]  /*6950*/  MOV R202, R203 ;  /* 0x000000cb00ca7202 */ /* 0x000fe40000000f00 */
[----:B------:R-:W4:Y:S04]  /*6960*/  LDL.LU R203, [R1+0x48] ;  /* 0x0000480001cb7983 */ /* 0x000f280000300800 */
[----:B------:R-:W2:Y:S01]  /*6970*/  LDL.LU R234, [R1+0x40] ;  /* 0x0000400001ea7983 */ /* 0x000ea20000300800 */
[----:B------:R-:W-:Y:S04]  /*6980*/  MUFU.EX2 R73, R32 ;  /* 0x0000002000497308 */ /* 0x000fe80000000800 */
[----:B------:R-:W-:Y:S04]  /*6990*/  MUFU.EX2 R74, R31 ;  /* 0x0000001f004a7308 */ /* 0x000fe80000000800 */
[----:B------:R-:W-:Y:S04]  /*69a0*/  MUFU.EX2 R68, R29 ;  /* 0x0000001d00447308 */ /* 0x000fe80000000800 */
[----:B------:R-:W1:Y:S04]  /*69b0*/  MUFU.EX2 R69, R28 ;  /* 0x0000001c00457308 */ /* 0x000e680000000800 */
[----:B------:R-:W3:Y:S04]  /*69c0*/  MUFU.EX2 R72, R30 ;  /* 0x0000001e00487308 */ /* 0x000ee80000000800 */
[----:B------:R-:W-:Y:S04]  /*69d0*/  MUFU.EX2 R35, R35 ;  /* 0x0000002300237308 */ /* 0x000fe80000000800 */
[----:B------:R-:W3:Y:S04]  /*69e0*/  MUFU.EX2 R96, R96 ;  /* 0x0000006000607308 */ /* 0x000ee80000000800 */
[----:B------:R-:W-:Y:S04]  /*69f0*/  MUFU.EX2 R91, R91 ;  /* 0x0000005b005b7308 */ /* 0x000fe80000000800 */
[----:B------:R-:W-:Y:S04]  /*6a00*/  MUFU.EX2 R90, R90 ;  /* 0x0000005a005a7308 */ /* 0x000fe80000000800 */
[----:B------:R-:W-:Y:S04]  /*6a10*/  MUFU.EX2 R32, R89 ;  /* 0x0000005900207308 */ /* 0x000fe80000000800 */
[----:B------:R-:W3:Y:S04]  /*6a20*/  MUFU.EX2 R27, R88 ;  /* 0x00000058001b7308 */ /* 0x000ee80000000800 */
[----:B------:R-:W-:Y:S04]  /*6a30*/  MUFU.EX2 R34, R34 ;  /* 0x0000002200227308 */ /* 0x000fe80000000800 */
[----:B------:R-:W3:Y:S01]  /*6a40*/  MUFU.EX2 R33, R33 ;  /* 0x0000002100217308 */ /* 0x000ee20000000800 */
[----:B------:R-:W-:-:S02]  /*6a50*/  F2FP.BF16.F32.PACK_AB R4, R71, R75 ;  /* 0x0000004b4704723e */ /* 0x000fc400000010ff */
[----:B-1----:R-:W-:Y:S02]  /*6a60*/  F2FP.BF16.F32.PACK_AB R5, R69, R68 ;  /* 0x000000444505723e */ /* 0x002fe400000010ff */
[----:B------:R-:W-:Y:S02]  /*6a70*/  F2FP.BF16.F32.PACK_AB R6, R74, R73 ;  /* 0x000000494a06723e */ /* 0x000fe400000010ff */
[----:B---3--:R-:W-:Y:S02]  /*6a80*/  F2FP.BF16.F32.PACK_AB R7, R72, R70 ;  /* 0x000000464807723e */ /* 0x008fe400000010ff */
[----:B------:R-:W-:-:S05]  /*6a90*/  MOV R196, R185 ;  /* 0x000000b900c47202 */ /* 0x000fca0000000f00 */
[----:B------:R-:W-:Y:S01]  /*6aa0*/  HMMA.16816.F32.BF16 R176, R4, R20, R108 ;  /* 0x0000001404b0723c */ /* 0x000fe2000004186c */
[----:B------:R-:W-:Y:S01]  /*6ab0*/  FADD.FTZ R3, R169, R3 ;  /* 0x00000003a9037221 */ /* 0x000fe20000010000 */
[----:B------:R-:W-:-:S06]  /*6ac0*/  IMAD.MOV.U32 R235, RZ, RZ, R189 ;  /* 0x000000ffffeb7224 */ /* 0x000fcc00078e00bd */
[----:B------:R-:W-:Y:S01]  /*6ad0*/  HMMA.16816.F32.BF16 R184, R4, R22, R100 ;  /* 0x0000001604b8723c */ /* 0x000fe20000041864 */
[----:B------:R-:W-:-:S07]  /*6ae0*/  MOV R238, R190 ;  /* 0x000000be00ee7202 */ /* 0x000fce0000000f00 */
[----:B------:R-:W-:Y:S01]  /*6af0*/  HMMA.16816.F32.BF16 R136, R4, R12, R136 ;  /* 0x0000000c0488723c */ /* 0x000fe20000041888 */
[----:B------:R-:W-:-:S07]  /*6b00*/  MOV R239, R202 ;  /* 0x000000ca00ef7202 */ /* 0x000fce0000000f00 */
[C---:B------:R-:W-:Y:S08]  /*6b10*/  HMMA.16816.F32.BF16 R140, R4.reuse, R14, R140 ;  /* 0x0000000e048c723c */ /* 0x040ff0000004188c */
[C---:B------:R-:W-:Y:S08]  /*6b20*/  HMMA.16816.F32.BF16 R152, R4.reuse, R8, R152 ;  /* 0x000000080498723c */ /* 0x040ff00000041898 */
[C---:B------:R-:W-:Y:S08]  /*6b30*/  HMMA.16816.F32.BF16 R156, R4.reuse, R10, R156 ;  /* 0x0000000a049c723c */ /* 0x040ff0000004189c */
[C---:B------:R-:W-:Y:S08]  /*6b40*/  HMMA.16816.F32.BF16 R164, R4.reuse, R16, R164 ;  /* 0x0000001004a4723c */ /* 0x040ff000000418a4 */
[----:B------:R-:W-:Y:S01]  /*6b50*/  HMMA.16816.F32.BF16 R28, R4, R18, R104 ;  /* 0x00000012041c723c */ /* 0x000fe20000041868 */
[----:B------:R-:W-:-:S02]  /*6b60*/  F2FP.BF16.F32.PACK_AB R4, R96, R35 ;  /* 0x000000236004723e */ /* 0x000fc400000010ff */
[----:B------:R-:W-:Y:S02]  /*6b70*/  F2FP.BF16.F32.PACK_AB R5, R27, R32 ;  /* 0x000000201b05723e */ /* 0x000fe400000010ff */
[----:B------:R-:W-:Y:S02]  /*6b80*/  F2FP.BF16.F32.PACK_AB R6, R90, R91 ;  /* 0x0000005b5a06723e */ /* 0x000fe400000010ff */
[----:B------:R-:W-:Y:S01]  /*6b90*/  F2FP.BF16.F32.PACK_AB R7, R33, R34 ;  /* 0x000000222107723e */ /* 0x000fe200000010ff */
[----:B------:R-:W-:Y:S01]  /*6ba0*/  FADD.FTZ R2, R172, R2 ;  /* 0x00000002ac027221 */ /* 0x000fe20000010000 */
[----:B------:R-:W-:Y:S01]  /*6bb0*/  MOV R225, R193 ;  /* 0x000000c100e17202 */ /* 0x000fe20000000f00 */
[----:B------:R-:W-:Y:S01]  /*6bc0*/  FADD.FTZ R25, R170, R25 ;  /* 0x00000019aa197221 */ /* 0x000fe20000010000 */
[----:B------:R-:W-:-:S03]  /*6bd0*/  MOV R227, R192 ;  /* 0x000000c000e37202 */ /* 0x000fc60000000f00 */
[C---:B------:R-:W-:Y:S01]  /*6be0*/  HMMA.16816.F32.BF16 R48, R4.reuse, R8, R48 ;  /* 0x000000080430723c */ /* 0x040fe20000041830 */
[----:B------:R-:W-:Y:S01]  /*6bf0*/  FADD.FTZ R9, R235, R3 ;  /* 0x00000003eb097221 */ /* 0x000fe20000010000 */
[----:B------:R-:W-:Y:S01]  /*6c00*/  MOV R235, R238 ;  /* 0x000000ee00eb7202 */ /* 0x000fe20000000f00 */
[----:B------:R-:W-:Y:S01]  /*6c10*/  IMAD.MOV.U32 R228, RZ, RZ, R191 ;  /* 0x000000ffffe47224 */ /* 0x000fe200078e00bf */
[----:B------:R-:W-:Y:S01]  /*6c20*/  MOV R238, R239 ;  /* 0x000000ef00ee7202 */ /* 0x000fe20000000f00 */
[----:B------:R-:W-:Y:S01]  /*6c30*/  FADD.FTZ R24, R251, R2 ;  /* 0x00000002fb187221 */ /* 0x000fe20000010000 */
[----:B------:R-:W-:Y:S01]  /*6c40*/  MOV R231, R161 ;  /* 0x000000a100e77202 */ /* 0x000fe20000000f00 */
[----:B------:R-:W-:Y:S01]  /*6c50*/  FADD.FTZ R3, R235, R25 ;  /* 0x00000019eb037221 */ /* 0x000fe20000010000 */
[----:B------:R-:W-:Y:S01]  /*6c60*/  FADD.FTZ R9, R236, R9 ;  /* 0x00000009ec097221 */ /* 0x000fe20000010000 */
[----:B------:R-:W-:Y:S01]  /*6c70*/  FADD.FTZ R8, R237, R24 ;  /* 0x00000018ed087221 */ /* 0x000fe20000010000 */
[----:B------:R-:W-:Y:S01]  /*6c80*/  MOV R232, R238 ;  /* 0x000000ee00e87202 */ /* 0x000fe20000000f00 */
[----:B------:R-:W-:Y:S01]  /*6c90*/  FADD.FTZ R3, R215, R3 ;  /* 0x00000003d7037221 */ /* 0x000fe20000010000 */
[----:B------:R-:W-:Y:S01]  /*6ca0*/  HMMA.16816.F32.BF16 R52, R4, R20, R52 ;  /* 0x000000140434723c */ /* 0x000fe20000041834 */
[----:B------:R-:W-:-:S07]  /*6cb0*/  FADD.FTZ R8, R213, R8 ;  /* 0x00000008d5087221 */ /* 0x000fce0000010000 */
[C---:B------:R-:W-:Y:S08]  /*6cc0*/  HMMA.16816.F32.BF16 R44, R4.reuse, R22, R44 ;  /* 0x00000016042c723c */ /* 0x040ff0000004182c */
[C---:B------:R-:W-:Y:S08]  /*6cd0*/  HMMA.16816.F32.BF16 R40, R4.reuse, R12, R40 ;  /* 0x0000000c0428723c */ /* 0x040ff00000041828 */
[C---:B------:R-:W-:Y:S08]  /*6ce0*/  HMMA.16816.F32.BF16 R36, R4.reuse, R14, R36 ;  /* 0x0000000e0424723c */ /* 0x040ff00000041824 */
[C---:B------:R-:W-:Y:S08]  /*6cf0*/  HMMA.16816.F32.BF16 R56, R4.reuse, R10, R56 ;  /* 0x0000000a0438723c */ /* 0x040ff00000041838 */
[C---:B------:R-:W-:Y:S08]  /*6d00*/  HMMA.16816.F32.BF16 R64, R4.reuse, R16, R64 ;  /* 0x000000100440723c */ /* 0x040ff00000041840 */
[----:B------:R-:W-:Y:S01]  /*6d10*/  HMMA.16816.F32.BF16 R60, R4, R18, R60 ;  /* 0x00000012043c723c */ /* 0x000fe2000004183c */
[----:B------:R-:W-:Y:S01]  /*6d20*/  FADD.FTZ R5, R133, R8 ;  /* 0x0000000885057221 */ /* 0x000fe20000010000 */
[----:B------:R-:W-:Y:S01]  /*6d30*/  MOV R233, R150 ;  /* 0x0000009600e97202 */ /* 0x000fe20000000f00 */
[----:B------:R-:W-:Y:S01]  /*6d40*/  IMAD.MOV.U32 R202, RZ, RZ, R250 ;  /* 0x000000ffffca7224 */ /* 0x000fe200078e00fa */
[----:B------:R-:W-:Y:S01]  /*6d50*/  MOV R87, R195 ;  /* 0x000000c300577202 */ /* 0x000fe20000000f00 */
[----:B------:R-:W-:Y:S01]  /*6d60*/  FADD.FTZ R5, R134, R5 ;  /* 0x0000000586057221 */ /* 0x000fe20000010000 */
[----:B------:R-:W-:-:S02]  /*6d70*/  MOV R92, R219 ;  /* 0x000000db005c7202 */ /* 0x000fc40000000f00 */
[----:B------:R-:W-:Y:S01]  /*6d80*/  MOV R93, R218 ;  /* 0x000000da005d7202 */ /* 0x000fe20000000f00 */
[----:B------:R-:W-:Y:S01]  /*6d90*/  IMAD.MOV.U32 R94, RZ, RZ, R202 ;  /* 0x000000ffff5e7224 */ /* 0x000fe200078e00ca */
[----:B------:R-:W-:Y:S02]  /*6da0*/  MOV R150, R211 ;  /* 0x000000d300967202 */ /* 0x000fe40000000f00 */
[----:B------:R-:W-:Y:S01]  /*6db0*/  MOV R76, R180 ;  /* 0x000000b4004c7202 */ /* 0x000fe20000000f00 */
[----:B------:R-:W-:Y:S01]  /*6dc0*/  IMAD.MOV.U32 R192, RZ, RZ, R145 ;  /* 0x000000ffffc07224 */ /* 0x000fe200078e0091 */
[----:B------:R-:W-:Y:S01]  /*6dd0*/  MOV R211, R162 ;  /* 0x000000a200d37202 */ /* 0x000fe20000000f00 */
[----:B------:R-:W-:Y:S01]  /*6de0*/  IMAD.MOV.U32 R77, RZ, RZ, R183 ;  /* 0x000000ffff4d7224 */ /* 0x000fe200078e00b7 */
[----:B------:R-:W-:Y:S01]  /*6df0*/  MOV R193, R147 ;  /* 0x0000009300c17202 */ /* 0x000fe20000000f00 */
[----:B------:R-:W-:Y:S01]  /*6e00*/  MUFU.EX2 R113, R113 ;  /* 0x0000007100717308 */ /* 0x000fe20000000800 */
[----:B------:R-:W-:Y:S01]  /*6e10*/  MOV R78, R135 ;  /* 0x00000087004e7202 */ /* 0x000fe20000000f00 */
[----:B------:R-:W-:Y:S01]  /*6e20*/  LDSM.16.MT88.4 R12, [R122+0xb800] ;  /* 0x00b800007a0c783b */ /* 0x000fe20000004200 */
[----:B------:R-:W-:-:S02]  /*6e30*/  MOV R79, R211 ;  /* 0x000000d3004f7202 */ /* 0x000fc40000000f00 */
[----:B------:R-:W-:Y:S01]  /*6e40*/  MOV R224, R193 ;  /* 0x000000c100e07202 */ /* 0x000fe20000000f00 */
[----:B------:R-:W-:Y:S01]  /*6e50*/  MUFU.EX2 R112, R112 ;  /* 0x0000007000707308 */ /* 0x000fe20000000800 */
[----:B------:R-:W-:Y:S01]  /*6e60*/  MOV R230, R163 ;  /* 0x000000a300e67202 */ /* 0x000fe20000000f00 */
[----:B------:R1:W5:Y:S01]  /*6e70*/  LDL.LU R172, [R1+0x88] ;  /* 0x0000880001ac7983 */ /* 0x0003620000300800 */
[----:B------:R-:W-:Y:S02]  /*6e80*/  MOV R211, R201 ;  /* 0x000000c900d37202 */ /* 0x000fe40000000f00 */
[----:B------:R-:W-:Y:S02]  /*6e90*/  MOV R218, R182 ;  /* 0x000000b600da7202 */ /* 0x000fe40000000f00 */
[----:B----4-:R-:W-:Y:S01]  /*6ea0*/  MOV R223, R203 ;  /* 0x000000cb00df7202 */ /* 0x010fe20000000f00 */
[----:B--2---:R-:W-:-:S03]  /*6eb0*/  FADD.FTZ R26, R234, R26 ;  /* 0x0000001aea1a7221 */ /* 0x004fc60000010000 */
[----:B------:R-:W-:Y:S01]  /*6ec0*/  MOV R239, R223 ;  /* 0x000000df00ef7202 */ /* 0x000fe20000000f00 */
[----:B------:R-:W2:Y:S01]  /*6ed0*/  MUFU.EX2 R10, R123 ;  /* 0x0000007b000a7308 */ /* 0x000ea20000000800 */
[----:B------:R-:W-:Y:S01]  /*6ee0*/  MOV R223, R225 ;  /* 0x000000e100df7202 */ /* 0x000fe20000000f00 */
[----:B------:R-:W-:Y:S01]  /*6ef0*/  FADD.FTZ R26, R0, R26 ;  /* 0x0000001a001a7221 */ /* 0x000fe20000010000 */
[----:B------:R-:W-:Y:S01]  /*6f00*/  IMAD.MOV.U32 R225, RZ, RZ, R227 ;  /* 0x000000ffffe17224 */ /* 0x000fe200078e00e3 */
[----:B------:R-:W-:Y:S01]  /*6f10*/  MOV R229, R239 ;  /* 0x000000ef00e57202 */ /* 0x000fe20000000f00 */
[----:B------:R-:W3:Y:S01]  /*6f20*/  MUFU.EX2 R11, R128 ;  /* 0x00000080000b7308 */ /* 0x000ee20000000800 */
[----:B------:R-:W-:Y:S01]  /*6f30*/  FADD.FTZ R2, R248, R26 ;  /* 0x0000001af8027221 */ /* 0x000fe20000010000 */
[----:B------:R-:W-:Y:S01]  /*6f40*/  IMAD.MOV.U32 R226, RZ, RZ, R223 ;  /* 0x000000ffffe27224 */ /* 0x000fe200078e00df */
[----:B------:R-:W-:Y:S01]  /*6f50*/  MOV R234, R194 ;  /* 0x000000c200ea7202 */ /* 0x000fe20000000f00 */
[----:B------:R-:W4:Y:S01]  /*6f60*/  MUFU.EX2 R16, R124 ;  /* 0x0000007c00107308 */ /* 0x000f220000000800 */
[----:B------:R-:W-:Y:S01]  /*6f70*/  MOV R227, R228 ;  /* 0x000000e400e37202 */ /* 0x000fe20000000f00 */
[----:B------:R-:W-:Y:S01]  /*6f80*/  FADD.FTZ R2, R214, R2 ;  /* 0x00000002d6027221 */ /* 0x000fe20000010000 */
        /* <DEDUP_REMOVED lines=14> */
[----:B------:R-:W-:Y:S01]  /*7070*/  FADD.FTZ R2, R212, R6 ;  /* 0x00000006d4027221 */ /* 0x000fe20000010000 */
[----:B------:R-:W-:Y:S01]  /*7080*/  FADD.FTZ R4, R205, R4 ;  /* 0x00000004cd047221 */ /* 0x000fe20000010000 */
[----:B------:R-:W-:Y:S01]  /*7090*/  FADD.FTZ R6, R204, R5 ;  /* 0x00000005cc067221 */ /* 0x000fe20000010000 */
[----:B------:R-:W-:Y:S01]  /*70a0*/  MOV R231, R233 ;  /* 0x000000e900e77202 */ /* 0x000fe20000000f00 */
[----:B------:R-:W-:Y:S01]  /*70b0*/  FADD.FTZ R5, R244, R3 ;  /* 0x00000003f4057221 */ /* 0x000fe20000010000 */
[----:B------:R-:W-:Y:S01]  /*70c0*/  MOV R233, R196 ;  /* 0x000000c400e97202 */ /* 0x000fe20000000f00 */
[----:B------:R-:W-:Y:S01]  /*70d0*/  FADD.FTZ R3, R87, R2 ;  /* 0x0000000257037221 */ /* 0x000fe20000010000 */
[----:B------:R-:W-:Y:S01]  /*70e0*/  IMAD.MOV.U32 R196, RZ, RZ, R197 ;  /* 0x000000ffffc47224 */ /* 0x000fe200078e00c5 */
[----:B------:R-:W-:Y:S01]  /*70f0*/  MOV R95, R203 ;  /* 0x000000cb005f7202 */ /* 0x000fe20000000f00 */
[----:B------:R-:W-:Y:S01]  /*7100*/  FADD.FTZ R2, R92, R4 ;  /* 0x000000045c027221 */ /* 0x000fe20000010000 */
[----:B------:R-:W-:Y:S01]  /*7110*/  MOV R197, R198 ;  /* 0x000000c600c57202 */ /* 0x000fe20000000f00 */
[----:B------:R-:W-:Y:S01]  /*7120*/  FADD.FTZ R6, R93, R6 ;  /* 0x000000065d067221 */ /* 0x000fe20000010000 */
[----:B------:R-:W-:Y:S01]  /*7130*/  MOV R198, R249 ;  /* 0x000000f900c67202 */ /* 0x000fe20000000f00 */
[----:B------:R-:W-:Y:S01]  /*7140*/  FADD.FTZ R4, R94, R5 ;  /* 0x000000055e047221 */ /* 0x000fe20000010000 */
[----:B------:R-:W-:Y:S01]  /*7150*/  MOV R225, R233 ;  /* 0x000000e900e17202 */ /* 0x000fe20000000f00 */
[----:B------:R-:W-:-:S02]  /*7160*/  IMAD.MOV.U32 R220, RZ, RZ, R194 ;  /* 0x000000ffffdc7224 */ /* 0x000fc400078e00c2 */
        /* <DEDUP_REMOVED lines=12> */
[----:B------:R-:W-:Y:S01]  /*7230*/  IMAD.MOV.U32 R235, RZ, RZ, R233 ;  /* 0x000000ffffeb7224 */ /* 0x000fe200078e00e9 */
[----:B------:R-:W-:Y:S01]  /*7240*/  MOV R238, R231 ;  /* 0x000000e700ee7202 */ /* 0x000fe20000000f00 */
[----:B------:R-:W-:Y:S01]  /*7250*/  FADD.FTZ R5, R224, R5 ;  /* 0x00000005e0057221 */ /* 0x000fe20000010000 */
[----:B------:R-:W-:Y:S01]  /*7260*/  FADD.FTZ R4, R226, R4 ;  /* 0x00000004e2047221 */ /* 0x000fe20000010000 */
[----:B------:R-:W-:Y:S01]  /*7270*/  IMAD.MOV.U32 R223, RZ, RZ, R196 ;  /* 0x000000ffffdf7224 */ /* 0x000fe200078e00c4 */
[----:B------:R-:W-:Y:S01]  /*7280*/  MOV R239, R197 ;  /* 0x000000c500ef7202 */ /* 0x000fe20000000f00 */
[----:B------:R-:W-:Y:S01]  /*7290*/  FADD.FTZ R2, R232, R2 ;  /* 0x00000002e8027221 */ /* 0x000fe20000010000 */
[----:B------:R-:W-:Y:S01]  /*72a0*/  FADD.FTZ R3, R229, R3 ;  /* 0x00000003e5037221 */ /* 0x000fe20000010000 */
[----:B------:R-:W-:Y:S01]  /*72b0*/  FADD.FTZ R5, R235, R5 ;  /* 0x00000005eb057221 */ /* 0x000fe20000010000 */
[----:B------:R-:W-:Y:S01]  /*72c0*/  FADD.FTZ R4, R238, R4 ;  /* 0x00000004ee047221 */ /* 0x000fe20000010000 */
[----:B------:R-:W-:Y:S01]  /*72d0*/  FADD.FTZ R2, R223, R2 ;  /* 0x00000002df027221 */ /* 0x000fe20000010000 */
[----:B------:R-:W-:Y:S01]  /*72e0*/  FADD.FTZ R3, R239, R3 ;  /* 0x00000003ef037221 */ /* 0x000fe20000010000 */
[----:B------:R-:W-:Y:S01]  /*72f0*/  FADD.FTZ R5, R225, R5 ;  /* 0x00000005e1057221 */ /* 0x000fe20000010000 */
[----:B------:R-:W-:Y:S01]  /*7300*/  FADD.FTZ R4, R227, R4 ;  /* 0x00000004e3047221 */ /* 0x000fe20000010000 */
[----:B------:R-:W-:Y:S01]  /*7310*/  MOV R231, R221 ;  /* 0x000000dd00e77202 */ /* 0x000fe20000000f00 */
[----:B------:R-:W-:-:S02]  /*7320*/  IMAD.MOV.U32 R233, RZ, RZ, R222 ;  /* 0x000000ffffe97224 */ /* 0x000fc400078e00de */
[----:B------:R-:W-:Y:S01]  /*7330*/  FADD.FTZ R2, R230, R2 ;  /* 0x00000002e6027221 */ /* 0x000fe20000010000 */
[----:B------:R-:W-:Y:S01]  /*7340*/  FADD.FTZ R3, R228, R3 ;  /* 0x00000003e4037221 */ /* 0x000fe20000010000 */
[----:B------:R-:W-:Y:S01]  /*7350*/  FADD.FTZ R5, R246, R5 ;  /* 0x00000005f6057221 */ /* 0x000fe20000010000 */
[----:B------:R-:W-:Y:S01]  /*7360*/  FADD.FTZ R4, R243, R4 ;  /* 0x00000004f3047221 */ /* 0x000fe20000010000 */
[----:B------:R-:W-:Y:S01]  /*7370*/  MOV R234, R200 ;  /* 0x000000c800ea7202 */ /* 0x000fe20000000f00 */
[----:B------:R-:W-:Y:S01]  /*7380*/  FADD.FTZ R2, R233, R2 ;  /* 0x00000002e9027221 */ /* 0x000fe20000010000 */
[----:B------:R-:W-:Y:S01]  /*7390*/  FADD.FTZ R3, R231, R3 ;  /* 0x00000003e7037221 */ /* 0x000fe20000010000 */
        /* <DEDUP_REMOVED lines=38> */
[----:B------:R-:W1:Y:S01]  /*7600*/  MUFU.EX2 R17, R127 ;  /* 0x0000007f00117308 */ /* 0x000e620000000800 */
[----:B------:R-:W-:Y:S01]  /*7610*/  FADD.FTZ R3, R71, R3 ;  /* 0x0000000347037221 */ /* 0x000fe20000010000 */
[----:B------:R-:W-:Y:S01]  /*7620*/  FADD.FTZ R5, R91, R5 ;  /* 0x000000055b057221 */ /* 0x000fe20000010000 */
[----:B------:R-:W-:Y:S01]  /*7630*/  FADD.FTZ R4, R34, R4 ;  /* 0x0000000422047221 */ /* 0x000fe20000010000 */
[----:B------:R-:W1:Y:S01]  /*7640*/  MUFU.EX2 R116, R116 ;  /* 0x0000007400747308 */ /* 0x000e620000000800 */
[----:B------:R-:W-:Y:S01]  /*7650*/  FADD.FTZ R2, R70, R2 ;  /* 0x0000000246027221 */ /* 0x000fe20000010000 */
[----:B------:R-:W1:Y:S02]  /*7660*/  LDSM.16.MT88.4 R188, [R206+0xb800] ;  /* 0x00b80000cebc783b */ /* 0x000e640000004200 */
        /* <DEDUP_REMOVED lines=8> */
[----:B------:R-:W-:-:S02]  /*76f0*/  FADD.FTZ R2, R72, R2 ;  /* 0x0000000248027221 */ /* 0x000fc40000010000 */
[----:B------:R-:W1:Y:S01]  /*7700*/  MUFU.EX2 R115, R115 ;  /* 0x0000007300737308 */ /* 0x000e620000000800 */
[----:B------:R-:W-:-:S03]  /*7710*/  FADD.FTZ R3, R74, R3 ;  /* 0x000000034a037221 */ /* 0x000fc60000010000 */
[----:B------:R-:W1:Y:S01]  /*7720*/  MUFU.EX2 R98, R98 ;  /* 0x0000006200627308 */ /* 0x000e620000000800 */
[----:B--2---:R-:W-:-:S03]  /*7730*/  FADD.FTZ R5, R10, R5 ;  /* 0x000000050a057221 */ /* 0x004fc60000010000 */
[----:B------:R-:W2:Y:S01]  /*7740*/  MUFU.EX2 R20, R125 ;  /* 0x0000007d00147308 */ /* 0x000ea20000000800 */
[----:B---3--:R-:W-:Y:S01]  /*7750*/  FADD.FTZ R4, R11, R4 ;  /* 0x000000040b047221 */ /* 0x008fe20000010000 */
[----:B------:R3:W5:Y:S02]  /*7760*/  LDL.LU R169, [R1+0x84] ;  /* 0x0000840001a97983 */ /* 0x0007640000300800 */
[----:B------:R-:W2:Y:S01]  /*7770*/  MUFU.EX2 R21, R129 ;  /* 0x0000008100157308 */ /* 0x000ea20000000800 */
[----:B------:R-:W-:Y:S01]  /*7780*/  FADD.FTZ R2, R113, R2 ;  /* 0x0000000271027221 */ /* 0x000fe20000010000 */
[----:B------:R3:W5:Y:S02]  /*7790*/  LDL.LU R170, [R1+0x80] ;  /* 0x0000800001aa7983 */ /* 0x0007640000300800 */
[----:B------:R-:W3:Y:S01]  /*77a0*/  MUFU.EX2 R114, R114 ;  /* 0x0000007200727308 */ /* 0x000ee20000000800 */
[----:B------:R-:W-:Y:S01]  /*77b0*/  FADD.FTZ R3, R112, R3 ;  /* 0x0000000370037221 */ /* 0x000fe20000010000 */
[----:B------:R3:W5:Y:S02]  /*77c0*/  LDL.LU R0, [R1+0x7c] ;  /* 0x00007c0001007983 */ /* 0x0007640000300800 */
[----:B------:R-:W3:Y:S01]  /*77d0*/  MUFU.EX2 R97, R97 ;  /* 0x0000006100617308 */ /* 0x000ee20000000800 */
[----:B----4-:R-:W-:Y:S01]  /*77e0*/  FADD.FTZ R5, R16, R5 ;  /* 0x0000000510057221 */ /* 0x010fe20000010000 */
[----:B------:R4:W5:Y:S01]  /*77f0*/  LDL.LU R251, [R1+0x78] ;  /* 0x0000780001fb7983 */ /* 0x0009620000300800 */
[----:B-1----:R-:W-:Y:S01]  /*7800*/  FADD.FTZ R4, R17, R4 ;  /* 0x0000000411047221 */ /* 0x002fe20000010000 */
[----:B------:R-:W-:Y:S01]  /*7810*/  FADD.FTZ R2, R116, R2 ;  /* 0x0000000274027221 */ /* 0x000fe20000010000 */
[----:B------:R-:W-:Y:S01]  /*7820*/  FADD.FTZ R3, R99, R3 ;  /* 0x0000000363037221 */ /* 0x000fe20000010000 */
[----:B------:R4:W5:Y:S01]  /*7830*/  LDL.LU R250, [R1+0x74] ;  /* 0x0000740001fa7983 */ /* 0x0009620000300800 */
[----:B------:R-:W-:Y:S01]  /*7840*/  FADD.FTZ R5, R18, R5 ;  /* 0x0000000512057221 */ /* 0x000fe20000010000 */
[----:B------:R-:W-:-:S02]  /*7850*/  FADD.FTZ R4, R19, R4 ;  /* 0x0000000413047221 */ /* 0x000fc40000010000 */
[----:B------:R4:W5:Y:S01]  /*7860*/  LDL.LU R249, [R1+0x70] ;  /* 0x0000700001f97983 */ /* 0x0009620000300800 */
[----:B------:R-:W-:-:S03]  /*7870*/  FADD.FTZ R2, R115, R2 ;  /* 0x0000000273027221 */ /* 0x000fc60000010000 */
[----:B------:R4:W5:Y:S01]  /*7880*/  LDL.LU R248, [R1+0x6c] ;  /* 0x00006c0001f87983 */ /* 0x0009620000300800 */
[----:B------:R-:W-:-:S03]  /*7890*/  FADD.FTZ R3, R98, R3 ;  /* 0x0000000362037221 */ /* 0x000fc60000010000 */
[----:B------:R4:W5:Y:S01]  /*78a0*/  LDL.LU R237, [R1+0x68] ;  /* 0x0000680001ed7983 */ /* 0x0009620000300800 */
[----:B--2---:R-:W-:-:S03]  /*78b0*/  FADD.FTZ R5, R20, R5 ;  /* 0x0000000514057221 */ /* 0x004fc60000010000 */
[----:B------:R4:W5:Y:S01]  /*78c0*/  LDL.LU R236, [R1+0x64] ;  /* 0x0000640001ec7983 */ /* 0x0009620000300800 */
[----:B------:R-:W-:-:S03]  /*78d0*/  FADD.FTZ R4, R21, R4 ;  /* 0x0000000415047221 */ /* 0x000fc60000010000 */
[----:B------:R4:W5:Y:S01]  /*78e0*/  LDL.LU R215, [R1+0x60] ;  /* 0x0000600001d77983 */ /* 0x0009620000300800 */
[----:B---3--:R-:W-:-:S03]  /*78f0*/  FADD.FTZ R2, R114, R2 ;  /* 0x0000000272027221 */ /* 0x008fc60000010000 */
[----:B------:R4:W5:Y:S01]  /*7900*/  LDL.LU R214, [R1+0x5c] ;  /* 0x00005c0001d67983 */ /* 0x0009620000300800 */
[----:B------:R-:W-:-:S03]  /*7910*/  FADD.FTZ R3, R97, R3 ;  /* 0x0000000361037221 */ /* 0x000fc60000010000 */
[----:B------:R4:W5:Y:S04]  /*7920*/  LDL.LU R213, [R1+0x58] ;  /* 0x0000580001d57983 */ /* 0x0009680000300800 */
[----:B------:R4:W5:Y:S04]  /*7930*/  LDL.LU R212, [R1+0x54] ;  /* 0x0000540001d47983 */ /* 0x0009680000300800 */
[----:B------:R4:W5:Y:S04]  /*7940*/  LDL.LU R205, [R1+0x50] ;  /* 0x0000500001cd7983 */ /* 0x0009680000300800 */
[----:B------:R4:W5:Y:S04]  /*7950*/  LDL.LU R204, [R1+0x4c] ;  /* 0x00004c0001cc7983 */ /* 0x0009680000300800 */
[----:B------:R4:W-:Y:S04]  /*7960*/  STL [R1+0x8], R5 ;  /* 0x0000080501007387 */ /* 0x0009e80000100800 */
[----:B------:R4:W-:Y:S04]  /*7970*/  STL [R1+0x4], R4 ;  /* 0x0000040401007387 */ /* 0x0009e80000100800 */
[----:B------:R4:W-:Y:S04]  /*7980*/  STL [R1+0xc], R2 ;  /* 0x00000c0201007387 */ /* 0x0009e80000100800 */
[----:B------:R4:W-:Y:S01]  /*7990*/  STL [R1], R3 ;  /* 0x0000000301007387 */ /* 0x0009e20000100800 */
[----:B------:R-:W-:-:S02]  /*79a0*/  F2FP.BF16.F32.PACK_AB R196, R99, R112 ;  /* 0x0000007063c4723e */ /* 0x000fc400000010ff */
[----:B------:R-:W-:Y:S02]  /*79b0*/  F2FP.BF16.F32.PACK_AB R197, R116, R113 ;  /* 0x0000007174c5723e */ /* 0x000fe400000010ff */
[----:B------:R-:W-:Y:S02]  /*79c0*/  F2FP.BF16.F32.PACK_AB R198, R97, R98 ;  /* 0x0000006261c6723e */ /* 0x000fe400000010ff */
[----:B------:R-:W-:Y:S02]  /*79d0*/  F2FP.BF16.F32.PACK_AB R199, R114, R115 ;  /* 0x0000007372c7723e */ /* 0x000fe400000010ff */
[----:B------:R-:W-:Y:S02]  /*79e0*/  F2FP.BF16.F32.PACK_AB R200, R16, R10 ;  /* 0x0000000a10c8723e */ /* 0x000fe400000010ff */
[----:B------:R-:W-:Y:S02]  /*79f0*/  F2FP.BF16.F32.PACK_AB R201, R17, R11 ;  /* 0x0000000b11c9723e */ /* 0x000fe400000010ff */
[----:B------:R-:W-:-:S02]  /*7a00*/  F2FP.BF16.F32.PACK_AB R202, R20, R18 ;  /* 0x0000001214ca723e */ /* 0x000fc400000010ff */
[----:B------:R-:W-:Y:S01]  /*7a10*/  F2FP.BF16.F32.PACK_AB R203, R21, R19 ;  /* 0x0000001315cb723e */ /* 0x000fe200000010ff */
[----:B------:R-:W-:Y:S01]  /*7a20*/  HMMA.16816.F32.BF16 R176, R196, R188, R176 ;  /* 0x000000bcc4b0723c */ /* 0x000fe200000418b0 */
[----:B------:R-:W-:-:S07]  /*7a30*/  MOV R244, 0x20 ;  /* 0x0000002000f47802 */ /* 0x000fce0000000f00 */
[C---:B------:R-:W-:Y:S08]  /*7a40*/  HMMA.16816.F32.BF16 R184, R196.reuse, R190, R184 ;  /* 0x000000bec4b8723c */ /* 0x040ff000000418b8 */
[C---:B------:R-:W-:Y:S08]  /*7a50*/  HMMA.16816.F32.BF16 R136, R196.reuse, R144, R136 ;  /* 0x00000090c488723c */ /* 0x040ff00000041888 */
[C---:B------:R-:W-:Y:S08]  /*7a60*/  HMMA.16816.F32.BF16 R140, R196.reuse, R146, R140 ;  /* 0x00000092c48c723c */ /* 0x040ff0000004188c */
[C---:B------:R-:W-:Y:S08]  /*7a70*/  HMMA.16816.F32.BF16 R152, R196.reuse, R160, R152 ;  /* 0x000000a0c498723c */ /* 0x040ff00000041898 */
[----:B------:R-:W-:Y:S08]  /*7a80*/  HMMA.16816.F32.BF16 R156, R196, R162, R156 ;  /* 0x000000a2c49c723c */ /* 0x000ff0000004189c */
[C---:B------:R-:W-:Y:S08]  /*7a90*/  HMMA.16816.F32.BF16 R132, R200.reuse, R144, R40 ;  /* 0x00000090c884723c */ /* 0x040ff00000041828 */
[C---:B------:R-:W-:Y:S08]  /*7aa0*/  HMMA.16816.F32.BF16 R180, R200.reuse, R188, R52 ;  /* 0x000000bcc8b4723c */ /* 0x040ff00000041834 */
[----:B------:R-:W-:Y:S08]  /*7ab0*/  HMMA.16816.F32.BF16 R148, R200, R160, R48 ;  /* 0x000000a0c894723c */ /* 0x000ff00000041830 */
[----:B------:R-:W-:Y:S08]  /*7ac0*/  HMMA.16816.F32.BF16 R164, R196, R12, R164 ;  /* 0x0000000cc4a4723c */ /* 0x000ff000000418a4 */
[C---:B------:R-:W-:Y:S08]  /*7ad0*/  HMMA.16816.F32.BF16 R144, R200.reuse, R146, R36 ;  /* 0x00000092c890723c */ /* 0x040ff00000041824 */
[C---:B------:R-:W-:Y:S08]  /*7ae0*/  HMMA.16816.F32.BF16 R188, R200.reuse, R190, R44 ;  /* 0x000000bec8bc723c */ /* 0x040ff0000004182c */
[C---:B------:R-:W-:Y:S08]  /*7af0*/  HMMA.16816.F32.BF16 R160, R200.reuse, R162, R56 ;  /* 0x000000a2c8a0723c */ /* 0x040ff00000041838 */
[----:B------:R-:W-:Y:S08]  /*7b00*/  HMMA.16816.F32.BF16 R192, R200, R12, R64 ;  /* 0x0000000cc8c0723c */ /* 0x000ff00000041840 */
[-C--:B------:R-:W-:Y:S08]  /*7b10*/  HMMA.16816.F32.BF16 R196, R196, R14.reuse, R28 ;  /* 0x0000000ec4c4723c */ /* 0x080ff0000004181c */
[----:B------:R-:W-:Y:S01]  /*7b20*/  HMMA.16816.F32.BF16 R200, R200, R14, R60 ;  /* 0x0000000ec8c8723c */ /* 0x000fe2000004183c */
[----:B------:R-:W-:-:S04]  /*7b30*/  NOP ;  /* 0x0000000000007918 */ /* 0x000fc80000000000 */
[----:B----4-:R-:W-:-:S15]  /*7b40*/  @!P1 BRA `(.L_x_17) ;  /* 0x00000048001c9947 */ /* 0x010fde0003800000 */
[----:B------:R-:W2:Y:S01]  /*7b50*/  LDL.LU R221, [R1+0x20] ;  /* 0x0000200001dd7983 */ /* 0x000ea20000300800 */
[----:B-----5:R-:W-:Y:S01]  /*7b60*/  IADD3 R4, P0, PT, R237, R212, RZ ;  /* 0x000000d4ed047210 */ /* 0x020fe20007f1e0ff */
[----:B------:R-:W1:Y:S01]  /*7b70*/  S2UR UR5, SR_CgaCtaId ;  /* 0x00000000000579c3 */ /* 0x000e620000008800 */
[----:B------:R-:W-:Y:S01]  /*7b80*/  LOP3.LUT R6, R251, 0x200, RZ, 0xc0, !PT ;  /* 0x00000200fb067812 */ /* 0x000fe200078ec0ff */
[----:B------:R-:W3:Y:S01]  /*7b90*/  LDL.LU.64 R238, [R1+0x18] ;  /* 0x0000180001ee7983 */ /* 0x000ee20000300a00 */
[----:B------:R-:W-:-:S05]  /*7ba0*/  UMOV UR9, 0x400 ;  /* 0x0000040000097882 */ /* 0x000fca0000000000 */
[----:B------:R-:W4:Y:S01]  /*7bb0*/  S2UR UR6, SR_CgaCtaId ;  /* 0x00000000000679c3 */ /* 0x000f220000008800 */
[----:B------:R-:W3:Y:S07]  /*7bc0*/  LDL.LU.64 R230, [R1+0x10] ;  /* 0x0000100001e67983 */ /* 0x000eee0000300a00 */
[----:B------:R-:W4:Y:S01]  /*7bd0*/  S2UR UR7, SR_CgaCtaId ;  /* 0x00000000000779c3 */ /* 0x000f220000008800 */
[----:B------:R-:W3:Y:S01]  /*7be0*/  LDL.LU R222, [R1+0x30] ;  /* 0x0000300001de7983 */ /* 0x000ee20000300800 */
[C---:B------:R-:W-:Y:S01]  /*7bf0*/  SHF.L.U64.HI R247, R204.reuse, 0x5, R205 ;  /* 0x00000005ccf77819 */ /* 0x040fe200000102cd */
[----:B------:R-:W-:Y:S01]  /*7c00*/  IMAD.SHL.U32 R246, R204, 0x20, RZ ;  /* 0x00000020ccf67824 */ /* 0x000fe200078e00ff */
[----:B------:R-:W-:Y:S01]  /*7c10*/  MOV R174, R169 ;  /* 0x000000a900ae7202 */ /* 0x000fe20000000f00 */
[----:B------:R-:W3:Y:S01]  /*7c20*/  LDL.LU R219, [R1+0x24] ;  /* 0x0000240001db7983 */ /* 0x000ee20000300800 */
[----:B------:R-:W-:Y:S01]  /*7c30*/  IMAD.MOV.U32 R173, RZ, RZ, R170 ;  /* 0x000000ffffad7224 */ /* 0x000fe200078e00aa */
[----:B------:R-:W-:Y:S01]  /*7c40*/  UMOV UR8, 0x400 ;  /* 0x0000040000087882 */ /* 0x000fe20000000000 */
[----:B------:R-:W-:Y:S01]  /*7c50*/  IMAD.MOV.U32 R168, RZ, RZ, R171 ;  /* 0x000000ffffa87224 */ /* 0x000fe200078e00ab */
[----:B------:R-:W3:Y:S01]  /*7c60*/  LDL.LU R218, [R1+0x28] ;  /* 0x0000280001da7983 */ /* 0x000ee20000300800 */
[----:B-1----:R-:W-:Y:S01]  /*7c70*/  ULEA UR5, UR5, UR9, 0x18 ;  /* 0x0000000905057291 */ /* 0x002fe2000f8ec0ff */
[----:B------:R-:W-:Y:S01]  /*7c80*/  IMAD.IADD R237, R0, 0x1, R236 ;  /* 0x0000000100ed7824 */ /* 0x000fe200078e02ec */
[----:B------:R-:W1:Y:S01]  /*7c90*/  LDCU UR4, c[0x0][0x45c] ;  /* 0x00008b80ff0477ac */ /* 0x000e620008000800 */
[----:B----4-:R-:W-:-:S02]  /*7ca0*/  ULEA UR6, UR6, UR8, 0x18 ;  /* 0x0000000806067291 */ /* 0x010fc4000f8ec0ff */
[----:B------:R-:W-:Y:S01]  /*7cb0*/  ULEA UR7, UR7, UR9, 0x18 ;  /* 0x0000000907077291 */ /* 0x000fe2000f8ec0ff */
[----:B--2---:R-:W-:Y:S02]  /*7cc0*/  IMAD.X R2, RZ, RZ, R221, P0 ;  /* 0x000000ffff027224 */ /* 0x004fe400000e06dd */
[----:B------:R-:W2:Y:S02]  /*7cd0*/  S2R R221, SR_CTAID.Y ;  /* 0x0000000000dd7919 */ /* 0x000ea40000002600 */
[----:B------:R-:W-:Y:S02]  /*7ce0*/  IMAD R5, R2, R204, RZ ;  /* 0x000000cc02057224 */ /* 0x000fe400078e02ff */
[----:B---3--:R-:W-:-:S04]  /*7cf0*/  IMAD.MOV.U32 R230, RZ, RZ, R238 ;  /* 0x000000ffffe67224 */ /* 0x008fc800078e00ee */
[C---:B------:R-:W-:Y:S01]  /*7d00*/  IMAD.WIDE.U32 R2, R4.reuse, R204, R230 ;  /* 0x000000cc04027225 */ /* 0x040fe200078e00e6 */
[----:B------:R3:W-:Y:S03]  /*7d10*/  STL.64 [R1+0x10], R230 ;  /* 0x000010e601007387 */ /* 0x0007e60000100a00 */
[----:B------:R-:W-:Y:S02]  /*7d20*/  IMAD R4, R4, R205, R5 ;  /* 0x000000cd04047224 */ /* 0x000fe400078e0205 */
[----:B------:R-:W-:Y:S02]  /*7d30*/  IMAD.SHL.U32 R5, R213, 0x20, RZ ;  /* 0x00000020d5057824 */ /* 0x000fe400078e00ff */
[----:B------:R-:W-:Y:S01]  /*7d40*/  IMAD.IADD R3, R3, 0x1, R4 ;  /* 0x0000000103037824 */ /* 0x000fe200078e0204 */
[C---:B------:R-:W-:Y:S01]  /*7d50*/  IADD3 R4, PT, PT, R250.reuse, -0x2, RZ ;  /* 0xfffffffefa047810 */ /* 0x040fe20007ffe0ff */
[----:B------:R-:W-:Y:S01]  /*7d60*/  VIADD R250, R250, 0xfffffffd ;  /* 0xfffffffdfafa7836 */ /* 0x000fe20000000000 */
[----:B------:R-:W-:-:S02]  /*7d70*/  LOP3.LUT R8, R6, 0x7c00, R5, 0xf8, !PT ;  /* 0x00007c0006087812 */ /* 0x000fc400078ef805 */
[----:B------:R-:W-:-:S04]  /*7d80*/  SHF.R.U32.HI R6, RZ, 0x1, R213 ;  /* 0x00000001ff067819 */ /* 0x000fc800000116d5 */
[----:B------:R-:W-:Y:S01]  /*7d90*/  LOP3.LUT R6, R219, 0x8, R6, 0x78, !PT ;  /* 0x00000008db067812 */ /* 0x000fe200078e7806 */
[----:B--2---:R-:W-:-:S03]  /*7da0*/  IMAD.WIDE.U32 R2, R221, UR18, R2 ;  /* 0x00000012dd027c25 */ /* 0x004fc6000f8e0002 */
[----:B------:R-:W-:-:S05]  /*7db0*/  IADD3 R214, P0, PT, R214, R2, RZ ;  /* 0x00000002d6d67210 */ /* 0x000fca0007f1e0ff */
[----:B------:R-:W-:Y:S02]  /*7dc0*/  IMAD.X R5, R222, 0x1, R3, P0 ;  /* 0x00000001de057824 */ /* 0x000fe400000e0603 */
[----:B------:R-:W-:-:S03]  /*7dd0*/  IMAD.WIDE.U32 R2, R4, R204, RZ ;  /* 0x000000cc04027225 */ /* 0x000fc600078e00ff */
[C---:B------:R-:W-:Y:S01]  /*7de0*/  SHF.L.U64.HI R7, R214.reuse, 0x1, R5 ;  /* 0x00000001d6077819 */ /* 0x040fe20000010205 */
[----:B------:R-:W-:Y:S01]  /*7df0*/  IMAD.SHL.U32 R252, R214, 0x2, RZ ;  /* 0x00000002d6fc7824 */ /* 0x000fe200078e00ff */
[----:B------:R-:W-:Y:S01]  /*7e00*/  LOP3.LUT R5, R218, 0x1f8, RZ, 0xc0, !PT ;  /* 0x000001f8da057812 */ /* 0x000fe200078ec0ff */
[----:B------:R-:W-:Y:S02]  /*7e10*/  IMAD R4, R4, R205, R3 ;  /* 0x000000cd04047224 */ /* 0x000fe400078e0203 */
[----:B------:R-:W-:Y:S01]  /*7e20*/  IMAD.MOV.U32 R3, RZ, RZ, R172 ;  /* 0x000000ffff037224 */ /* 0x000fe200078e00ac */
[C---:B------:R-:W-:Y:S02]  /*7e30*/  LEA R252, P0, R2.reuse, R252, 0x8 ;  /* 0x000000fc02fc7211 */ /* 0x040fe400078040ff */
[----:B------:R-:W-:Y:S02]  /*7e40*/  LOP3.LUT R5, R5, 0x38, R213, 0x78, !PT ;  /* 0x0000003805057812 */ /* 0x000fe400078e78d5 */
[----:B------:R-:W-:-:S02]  /*7e50*/  LEA.HI.X R2, R2, R7, R4, 0x8, P0 ;  /* 0x0000000702027211 */ /* 0x000fc400000f4404 */
[----:B------:R-:W-:Y:S02]  /*7e60*/  IADD3 R252, P0, PT, R252, UR12, RZ ;  /* 0x0000000cfcfc7c10 */ /* 0x000fe4000ff1e0ff */
[----:B------:R-:W-:Y:S02]  /*7e70*/  LOP3.LUT R4, R8, R6, RZ, 0xfc, !PT ;  /* 0x0000000608047212 */ /* 0x000fe400078efcff */
[----:B------:R-:W-:Y:S02]  /*7e80*/  IADD3.X R251, PT, PT, R2, UR13, RZ, P0, !PT ;  /* 0x0000000d02fb7c10 */ /* 0x000fe400087fe4ff */
[----:B------:R-:W-:Y:S02]  /*7e90*/  MOV R2, 0x20 ;  /* 0x0000002000027802 */ /* 0x000fe40000000f00 */
[----:B------:R-:W-:Y:S02]  /*7ea0*/  LEA R240, R4, UR5, 0x1 ;  /* 0x0000000504f07c11 */ /* 0x000fe4000f8e08ff */
[----:B------:R-:W-:-:S02]  /*7eb0*/  SEL R2, R2, 0xffffffe0, !P6 ;  /* 0xffffffe002027807 */ /* 0x000fc40007000000 */
[----:B------:R-:W-:Y:S01]  /*7ec0*/  LOP3.LUT R5, R5, 0x1e00, R218, 0xf8, !PT ;  /* 0x00001e0005057812 */ /* 0x000fe200078ef8da */
[----:B------:R-:W-:Y:S01]  /*7ed0*/  IMAD.IADD R241, R0, 0x1, R240 ;  /* 0x0000000100f17824 */ /* 0x000fe200078e02f0 */
[C---:B------:R-:W-:Y:S01]  /*7ee0*/  IADD3 R239, PT, PT, R2.reuse, R237, RZ ;  /* 0x000000ed02ef7210 */ /* 0x040fe20007ffe0ff */
[C---:B------:R-:W-:Y:S01]  /*7ef0*/  IMAD.IADD R238, R2.reuse, 0x1, R236 ;  /* 0x0000000102ee7824 */ /* 0x040fe200078e02ec */
[----:B------:R-:W-:Y:S01]  /*7f00*/  LEA R245, R5, UR5, 0x1 ;  /* 0x0000000505f57c11 */ /* 0x000fe2000f8e08ff */
[C---:B------:R-:W-:Y:S01]  /*7f10*/  IMAD.IADD R242, R2.reuse, 0x1, R241 ;  /* 0x0000000102f27824 */ /* 0x040fe200078e02f1 */
[----:B------:R-:W-:Y:S01]  /*7f20*/  IADD3 R243, PT, PT, R2, R240, RZ ;  /* 0x000000f002f37210 */ /* 0x000fe20007ffe0ff */
[----:B-1-3--:R-:W-:Y:S06]  /*7f30*/  BRA `(.L_x_18) ;  /* 0x0000000000e07947 */ /* 0x00afec0003800000 */
.L_x_20:
[----:B------:R-:W1:Y:S01]  /*7f40*/  S2R R169, SR_TID.X ;  /* 0x0000000000a97919 */ /* 0x000e620000002100 */
[----:B------:R-:W2:Y:S02]  /*7f50*/  LDC.64 R170, c[0x0][0x3b8] ;  /* 0x0000ee00ffaa7b82 */ /* 0x000ea40000000a00 */
[--C-:B--2---:R-:W-:Y:S01]  /*7f60*/  SHF.L.U64.HI R206, R170, 0x4, R171.reuse ;  /* 0x00000004aace7819 */ /* 0x104fe200000102ab */
[----:B------:R-:W-:Y:S01]  /*7f70*/  IMAD.WIDE.U32 R208, R250, R170, RZ ;  /* 0x000000aafad07225 */ /* 0x000fe200078e00ff */
[C---:B------:R-:W-:Y:S03]  /*7f80*/  SHF.L.U64.HI R207, R170.reuse, 0x5, R171 ;  /* 0x00000005aacf7819 */ /* 0x040fe600000102ab */
[----:B------:R-:W-:Y:S01]  /*7f90*/  IMAD.SHL.U32 R204, R170, 0x10, RZ ;  /* 0x00000010aacc7824 */ /* 0x000fe200078e00ff */
[----:B------:R-:W-:Y:S01]  /*7fa0*/  LEA R216, P1, R208, R249, 0x8 ;  /* 0x000000f9d0d87211 */ /* 0x000fe200078240ff */
[----:B-1----:R-:W-:Y:S02]  /*7fb0*/  IMAD.SHL.U32 R245, R169, 0x8, RZ ;  /* 0x00000008a9f57824 */ /* 0x002fe400078e00ff */
[----:B------:R-:W-:Y:S01]  /*7fc0*/  IMAD R172, R250, R171, R209 ;  /* 0x000000abfaac7224 */ /* 0x000fe200078e02d1 */
[----:B------:R-:W-:Y:S01]  /*7fd0*/  LEA R2, P0, R208, R204, 0x7 ;  /* 0x000000ccd0027211 */ /* 0x000fe200078038ff */
[----:B------:R-:W-:Y:S01]  /*7fe0*/  IMAD.SHL.U32 R209, R170, 0x20, RZ ;  /* 0x00000020aad17824 */ /* 0x000fe200078e00ff */
[----:B------:R-:W-:Y:S02]  /*7ff0*/  LOP3.LUT R175, R245, 0x1f8, RZ, 0xc0, !PT ;  /* 0x000001f8f5af7812 */ /* 0x000fe400078ec0ff */
[C-C-:B------:R-:W-:Y:S02]  /*8000*/  LEA.HI.X R217, R208.reuse, R248, R172.reuse, 0x8, P1 ;  /* 0x000000f8d0d97211 */ /* 0x140fe400008f44ac */
[----:B------:R-:W-:Y:S02]  /*8010*/  LOP3.LUT R175, R175, 0x38, R169, 0x78, !PT ;  /* 0x00000038afaf7812 */ /* 0x000fe400078e78a9 */
[----:B------:R-:W-:Y:S02]  /*8020*/  LEA.HI.X R169, R208, R206, R172, 0x7, P0 ;  /* 0x000000ced0a97211 */ /* 0x000fe400000f3cac */
[----:B------:R-:W-:Y:S02]  /*8030*/  IADD3 R205, P1, PT, R2, R204, RZ ;  /* 0x000000cc02cd7210 */ /* 0x000fe40007f3e0ff */
[----:B------:R-:W-:Y:S02]  /*8040*/  LOP3.LUT R245, R175, 0x1e00, R245, 0xf8, !PT ;  /* 0x00001e00aff57812 */ /* 0x000fe400078ef8f5 */
[----:B------:R-:W-:Y:S01]  /*8050*/  LEA R172, P0, R170, R2, 0x6 ;  /* 0x00000002aaac7211 */ /* 0x000fe200078030ff */
[----:B------:R-:W-:Y:S01]  /*8060*/  IMAD.X R208, R169, 0x1, R206, P1 ;  /* 0x00000001a9d07824 */ /* 0x000fe200008e06ce */
[C---:B------:R-:W-:Y:S02]  /*8070*/  LEA R214, P3, R2.reuse, R249, 0x1 ;  /* 0x000000f902d67211 */ /* 0x040fe400078608ff */
[C---:B------:R-:W-:Y:S02]  /*8080*/  IADD3 R175, P1, PT, R2.reuse, R209, RZ ;  /* 0x000000d102af7210 */ /* 0x040fe40007f3e0ff */
[----:B------:R-:W-:Y:S02]  /*8090*/  LEA R245, R245, UR7, 0x1 ;  /* 0x00000007f5f57c11 */ /* 0x000fe4000f8e08ff */
[----:B------:R-:W-:Y:S02]  /*80a0*/  LEA R212, P2, R205, R249, 0x1 ;  /* 0x000000f9cdd47211 */ /* 0x000fe400078408ff */
[-C--:B------:R-:W-:Y:S01]  /*80b0*/  LEA.HI.X R215, R2, R248.reuse, R169, 0x1, P3 ;  /* 0x000000f802d77211 */ /* 0x080fe200018f0ca9 */
[----:B------:R-:W-:Y:S01]  /*80c0*/  @!PT LDS RZ, [RZ] ;  /* 0x00000000fffff984 */ /* 0x000fe20000000800 */
[----:B------:R-:W-:Y:S01]  /*80d0*/  @!PT LDS RZ, [RZ] ;  /* 0x00000000fffff984 */ /* 0x000fe20000000800 */
[----:B------:R-:W-:Y:S01]  /*80e0*/  @!PT LDS RZ, [RZ] ;  /* 0x00000000fffff984 */ /* 0x000fe20000000800 */
[----:B------:R1:W-:Y:S01]  /*80f0*/  LDGSTS.E.BYPASS.LTC128B.128 [R245+0x4000], desc[UR20][R216.64] ;  /* 0x04000000d8f57fae */ /* 0x0003e2000b981a14 */
[----:B------:R-:W-:Y:S01]  /*8100*/  LEA.HI.X R170, R170, R169, R171, 0x6, P0 ;  /* 0x000000a9aaaa7211 */ /* 0x000fe200000f34ab */
[----:B------:R-:W-:Y:S01]  /*8110*/  IMAD.X R169, R169, 0x1, R207, P1 ;  /* 0x00000001a9a97824 */ /* 0x000fe200008e06cf */
[----:B------:R-:W-:Y:S01]  /*8120*/  LEA.HI.X R213, R205, R248, R208, 0x1, P2 ;  /* 0x000000f8cdd57211 */ /* 0x000fe200010f0cd0 */
[----:B------:R1:W-:Y:S01]  /*8130*/  LDGSTS.E.BYPASS.LTC128B.128 [R245+0x4800], desc[UR20][R214.64] ;  /* 0x04800000d6f57fae */ /* 0x0003e2000b981a14 */
[CC--:B------:R-:W-:Y:S02]  /*8140*/  LEA R210, P4, R175.reuse, R249.reuse, 0x1 ;  /* 0x000000f9afd27211 */ /* 0x0c0fe400078808ff */
[-C--:B------:R-:W-:Y:S01]  /*8150*/  IADD3 R205, P3, PT, R175, R204.reuse, RZ ;  /* 0x000000ccafcd7210 */ /* 0x080fe20007f7e0ff */
[----:B------:R1:W-:Y:S01]  /*8160*/  LDGSTS.E.BYPASS.LTC128B.128 [R245+0x5000], desc[UR20][R212.64] ;  /* 0x05000000d4f57fae */ /* 0x0003e2000b981a14 */
[C---:B------:R-:W-:Y:S02]  /*8170*/  IADD3 R2, P1, PT, R172.reuse, R204, RZ ;  /* 0x000000ccac027210 */ /* 0x040fe40007f3e0ff */
[----:B------:R-:W-:Y:S01]  /*8180*/  LEA R208, P2, R172, R249, 0x1 ;  /* 0x000000f9acd07211 */ /* 0x000fe200078408ff */
[--C-:B------:R-:W-:Y:S01]  /*8190*/  IMAD.X R221, R169, 0x1, R206.reuse, P3 ;  /* 0x00000001a9dd7824 */ /* 0x100fe200018e06ce */
[-C--:B------:R-:W-:Y:S01]  /*81a0*/  LEA.HI.X R211, R175, R248.reuse, R169, 0x1, P4 ;  /* 0x000000f8afd37211 */ /* 0x080fe200020f0ca9 */
[----:B------:R-:W-:Y:S01]  /*81b0*/  IMAD.X R175, R170, 0x1, R206, P1 ;  /* 0x00000001aaaf7824 */ /* 0x000fe200008e06ce */
[C---:B------:R-:W-:Y:S02]  /*81c0*/  IADD3 R171, P0, PT, R172.reuse, R209, RZ ;  /* 0x000000d1acab7210 */ /* 0x040fe40007f1e0ff */
[-C--:B------:R-:W-:Y:S01]  /*81d0*/  LEA.HI.X R209, R172, R248.reuse, R170, 0x1, P2 ;  /* 0x000000f8acd17211 */ /* 0x080fe200010f0caa */
[----:B------:R1:W-:Y:S01]  /*81e0*/  LDGSTS.E.BYPASS.LTC128B.128 [R245+0x5800], desc[UR20][R210.64] ;  /* 0x05800000d2f57fae */ /* 0x0003e2000b981a14 */
[CC--:B------:R-:W-:Y:S01]  /*81f0*/  LEA R206, P2, R205.reuse, R249.reuse, 0x1 ;  /* 0x000000f9cdce7211 */ /* 0x0c0fe200078408ff */
[----:B------:R-:W-:Y:S01]  /*8200*/  IMAD.X R169, R170, 0x1, R207, P0 ;  /* 0x00000001aaa97824 */ /* 0x000fe200000e06cf */
[CC--:B------:R-:W-:Y:S02]  /*8210*/  LEA R204, P1, R2.reuse, R249.reuse, 0x1 ;  /* 0x000000f902cc7211 */ /* 0x0c0fe400078208ff */
[-C--:B------:R-:W-:Y:S02]  /*8220*/  LEA.HI.X R207, R205, R248.reuse, R221, 0x1, P2 ;  /* 0x000000f8cdcf7211 */ /* 0x080fe400010f0cdd */
[C---:B------:R-:W-:Y:S02]  /*8230*/  LEA R170, P0, R171.reuse, R249, 0x1 ;  /* 0x000000f9abaa7211 */ /* 0x040fe400078008ff */
[-C--:B------:R-:W-:Y:S01]  /*8240*/  LEA.HI.X R205, R2, R248.reuse, R175, 0x1, P1 ;  /* 0x000000f802cd7211 */ /* 0x080fe200008f0caf */
[----:B------:R1:W-:Y:S01]  /*8250*/  LDGSTS.E.BYPASS.LTC128B.128 [R245+0x6000], desc[UR20][R206.64] ;  /* 0x06000000cef57fae */ /* 0x0003e2000b981a14 */
[----:B------:R-:W-:Y:S03]  /*8260*/  LEA.HI.X R171, R171, R248, R169, 0x1, P0 ;  /* 0x000000f8abab7211 */ /* 0x000fe600000f0ca9 */
[----:B------:R1:W-:Y:S04]  /*8270*/  LDGSTS.E.BYPASS.LTC128B.128 [R245+0x6800], desc[UR20][R208.64] ;  /* 0x06800000d0f57fae */ /* 0x0003e8000b981a14 */
[----:B------:R1:W-:Y:S04]  /*8280*/  LDGSTS.E.BYPASS.LTC128B.128 [R245+0x7000], desc[UR20][R204.64] ;  /* 0x07000000ccf57fae */ /* 0x0003e8000b981a14 */
[----:B------:R1:W-:Y:S04]  /*8290*/  LDGSTS.E.BYPASS.LTC128B.128 [R245+0x7800], desc[UR20][R170.64] ;  /* 0x07800000aaf57fae */ /* 0x0003e8000b981a14 */
[----:B------:R-:W0:Y:S01]  /*82a0*/  LDGDEPBAR ;  /* 0x00000000000079af */ /* 0x000e220000000000 */
[----:B------:R-:W-:Y:S05]  /*82b0*/  BRA `(.L_x_19) ;  /* 0x0000001000287947 */ /* 0x000fea0003800000 */
.L_x_18:
[----:B------:R-:W-:Y:S04]  /*82c0*/  DEPBAR.LE SB0, 0x0 ;  /* 0x000080000000791a */ /* 0x000fe80000000000 */
[----:B------:R-:W-:Y:S01]  /*82d0*/  BAR.SYNC.DEFER_BLOCKING 0x0 ;  /* 0x0000000000007b1d */ /* 0x000fe20000010000 */
[----:B------:R-:W-:Y:S01]  /*82e0*/  IMAD.MOV.U32 R14, RZ, RZ, R252 ;  /* 0x000000ffff0e7224 */ /* 0x000fe200078e00fc */
[-C--:B------:R-:W-:Y:S01]  /*82f0*/  IADD3 R4, P0, PT, R252, R246.reuse, RZ ;  /* 0x000000f6fc047210 */ /* 0x080fe20007f1e0ff */
[----:B------:R-:W-:Y:S04]  /*8300*/  IMAD.MOV.U32 R15, RZ, RZ, R251 ;  /* 0x000000ffff0f7224 */ /* 0x000fe800078e00fb */
[--C-:B------:R-:W-:Y:S01]  /*8310*/  IMAD.X R5, R251, 0x1, R247.reuse, P0 ;  /* 0x00000001fb057824 */ /* 0x100fe200000e06f7 */
[-C--:B------:R-:W-:Y:S05]  /*8320*/  IADD3 R12, P0, PT, R4, R246.reuse, RZ ;  /* 0x000000f6040c7210 */ /* 0x080fea0007f1e0ff */
[--C-:B------:R-:W-:Y:S01]  /*8330*/  IMAD.X R13, R5, 0x1, R247.reuse, P0 ;  /* 0x00000001050d7824 */ /* 0x100fe200000e06f7 */
[-C--:B------:R-:W-:Y:S05]  /*8340*/  IADD3 R10, P0, PT, R12, R246.reuse, RZ ;  /* 0x000000f60c0a7210 */ /* 0x080fea0007f1e0ff */
[--C-:B------:R-:W-:Y:S01]  /*8350*/  IMAD.X R11, R13, 0x1, R247.reuse, P0 ;  /* 0x000000010d0b7824 */ /* 0x100fe200000e06f7 */
[-C--:B------:R-:W-:Y:S01]  /*8360*/  IADD3 R8, P0, PT, R10, R246.reuse, RZ ;  /* 0x000000f60a087210 */ /* 0x080fe20007f1e0ff */
[----:B------:R-:W-:Y:S01]  /*8370*/  @!PT LDS RZ, [RZ] ;  /* 0x00000000fffff984 */ /* 0x000fe20000000800 */
[----:B------:R-:W-:Y:S01]  /*8380*/  @!PT LDS RZ, [RZ] ;  /* 0x00000000fffff984 */ /* 0x000fe20000000800 */
[----:B------:R-:W-:Y:S01]  /*8390*/  @!PT LDS RZ, [RZ] ;  /* 0x00000000fffff984 */ /* 0x000fe20000000800 */
[----:B------:R-:W-:Y:S04]  /*83a0*/  LDGSTS.E.BYPASS.LTC128B.128 [R245+0x8000], desc[UR20][R14.64] ;  /* 0x080000000ef57fae */ /* 0x000fe8000b981a14 */
[--C-:B------:R-:W-:Y:S01]  /*83b0*/  IMAD.X R9, R11, 0x1, R247.reuse, P0 ;  /* 0x000000010b097824 */ /* 0x100fe200000e06f7 */
[-C--:B------:R-:W-:Y:S05]  /*83c0*/  IADD3 R6, P0, PT, R8, R246.reuse, RZ ;  /* 0x000000f608067210 */ /* 0x080fea0007f1e0ff */
[--C-:B------:R-:W-:Y:S01]  /*83d0*/  IMAD.X R7, R9, 0x1, R247.reuse, P0 ;  /* 0x0000000109077824 */ /* 0x100fe200000e06f7 */
[----:B------:R1:W-:Y:S08]  /*83e0*/  LDGSTS.E.BYPASS.LTC128B.128 [R245+0x8800], desc[UR20][R4.64] ;  /* 0x0880000004f57fae */ /* 0x0003f0000b981a14 */
[----:B------:R2:W-:Y:S08]  /*83f0*/  LDGSTS.E.BYPASS.LTC128B.128 [R245+0x9000], desc[UR20][R12.64] ;  /* 0x090000000cf57fae */ /* 0x0005f0000b981a14 */
[----:B------:R-:W-:Y:S08]  /*8400*/  LDGSTS.E.BYPASS.LTC128B.128 [R245+0x9800], desc[UR20][R10.64] ;  /* 0x098000000af57fae */ /* 0x000ff0000b981a14 */
[----:B------:R-:W-:Y:S01]  /*8410*/  LDGSTS.E.BYPASS.LTC128B.128 [R245+0xa000], desc[UR20][R8.64] ;  /* 0x0a00000008f57fae */ /* 0x000fe2000b981a14 */
[-C--:B-1----:R-:W-:Y:S07]  /*8420*/  IADD3 R4, P0, PT, R6, R246.reuse, RZ ;  /* 0x000000f606047210 */ /* 0x082fee0007f1e0ff */
[----:B------:R-:W-:Y:S01]  /*8430*/  LDGSTS.E.BYPASS.LTC128B.128 [R245+0xa800], desc[UR20][R6.64] ;  /* 0x0a80000006f57fae */ /* 0x000fe2000b981a14 */
[--C-:B------:R-:W-:Y:S01]  /*8440*/  IMAD.X R5, R7, 0x1, R247.reuse, P0 ;  /* 0x0000000107057824 */ /* 0x100fe200000e06f7 */
[----:B--2---:R-:W-:Y:S06]  /*8450*/  IADD3 R12, P0, PT, R4, R246, RZ ;  /* 0x000000f6040c7210 */ /* 0x004fec0007f1e0ff */
[----:B------:R1:W-:Y:S01]  /*8460*/  LDGSTS.E.BYPASS.LTC128B.128 [R245+0xb000], desc[UR20][R4.64] ;  /* 0x0b00000004f57fae */ /* 0x0003e2000b981a14 */
[----:B------:R-:W-:Y:S01]  /*8470*/  IMAD.X R13, R5, 0x1, R247, P0 ;  /* 0x00000001050d7824 */ /* 0x000fe200000e06f7 */
[----:B------:R-:W-:Y:S06]  /*8480*/  ISETP.NE.AND P0, PT, R250, -0x1, PT ;  /* 0xfffffffffa00780c */ /* 0x000fec0003f05270 */
[----:B------:R2:W-:Y:S08]  /*8490*/  LDGSTS.E.BYPASS.LTC128B.128 [R245+0xb800], desc[UR20][R12.64] ;  /* 0x0b8000000cf57fae */ /* 0x0005f0000b981a14 */
[----:B------:R-:W-:Y:S08]  /*84a0*/  LDSM.16.M88.4 R128, [R240] ;  /* 0x00000000f080783b */ /* 0x000ff00000000200 */
[----:B------:R-:W1:Y:S08]  /*84b0*/  LDSM.16.M88.4 R16, [R236+0x4000] ;  /* 0x00400000ec10783b */ /* 0x000e700000000200 */
[----:B------:R-:W3:Y:S08]  /*84c0*/  LDSM.16.M88.4 R124, [R240+0x2000] ;  /* 0x00200000f07c783b */ /* 0x000ef00000000200 */
[----:B------:R-:W4:Y:S08]  /*84d0*/  LDSM.16.M88.4 R32, [R236+0x4800] ;  /* 0x00480000ec20783b */ /* 0x000f300000000200 */
[----:B------:R-:W0:Y:S08]  /*84e0*/  LDGDEPBAR ;  /* 0x00000000000079af */ /* 0x000e300000000000 */
[----:B------:R-:W5:Y:S08]  /*84f0*/  LDSM.16.M88.4 R48, [R236+0x5000] ;  /* 0x00500000ec30783b */ /* 0x000f700000000200 */
[----:B------:R-:W5:Y:S01]  /*8500*/  LDSM.16.M88.4 R64, [R236+0x5800] ;  /* 0x00580000ec40783b */ /* 0x000f620000000200 */
[-C--:B-1----:R-:W-:Y:S07]  /*8510*/  HMMA.16816.F32.BF16 R4, R128, R16.reuse, RZ ;  /* 0x000000108004723c */ /* 0x082fee00000418ff */
[----:B------:R-:W1:Y:S01]  /*8520*/  LDSM.16.M88.4 R80, [R236+0x6000] ;  /* 0x00600000ec50783b */ /* 0x000e620000000200 */
[C---:B---3--:R-:W-:Y:S07]  /*8530*/  HMMA.16816.F32.BF16 R8, R124.reuse, R16, RZ ;  /* 0x000000107c08723c */ /* 0x048fee00000418ff */
[----:B------:R-:W3:Y:S01]  /*8540*/  LDSM.16.M88.4 R96, [R236+0x6800] ;  /* 0x00680000ec60783b */ /* 0x000ee20000000200 */
[-C--:B--2---:R-:W-:Y:S07]  /*8550*/  HMMA.16816.F32.BF16 R12, R124, R18.reuse, RZ ;  /* 0x000000127c0c723c */ /* 0x084fee00000418ff */
[----:B------:R-:W2:Y:S01]  /*8560*/  LDSM.16.M88.4 R112, [R236+0x7000] ;  /* 0x00700000ec70783b */ /* 0x000ea20000000200 */
[C---:B------:R-:W-:Y:S07]  /*8570*/  HMMA.16816.F32.BF16 R16, R128.reuse, R18, RZ ;  /* 0x000000128010723c */ /* 0x040fee00000418ff */
[----:B------:R-:W2:Y:S01]  /*8580*/  LDSM.16.M88.4 R204, [R236+0x7800] ;  /* 0x00780000eccc783b */ /* 0x000ea20000000200 */
[-C--:B----4-:R-:W-:Y:S07]  /*8590*/  HMMA.16816.F32.BF16 R20, R128, R32.reuse, RZ ;  /* 0x000000208014723c */ /* 0x090fee00000418ff */
[----:B------:R-:W-:Y:S01]  /*85a0*/  LDSM.16.M88.4 R208, [R243] ;  /* 0x00000000f3d0783b */ /* 0x000fe20000000200 */
[C---:B------:R-:W-:Y:S07]  /*85b0*/  HMMA.16816.F32.BF16 R24, R124.reuse, R32, RZ ;  /* 0x000000207c18723c */ /* 0x040fee00000418ff */
[----:B------:R-:W4:Y:S01]  /*85c0*/  LDSM.16.M88.4 R212, [R238+0x4000] ;  /* 0x00400000eed4783b */ /* 0x000f220000000200 */
[-C--:B------:R-:W-:Y:S07]  /*85d0*/  HMMA.16816.F32.BF16 R28, R124, R34.reuse, RZ ;  /* 0x000000227c1c723c */ /* 0x080fee00000418ff */
[----:B------:R-:W4:Y:S01]  /*85e0*/  LDSM.16.M88.4 R216, [R243+0x2000] ;  /* 0x00200000f3d8783b */ /* 0x000f220000000200 */
[C---:B------:R-:W-:Y:S07]  /*85f0*/  HMMA.16816.F32.BF16 R32, R128.reuse, R34, RZ ;  /* 0x000000228020723c */ /* 0x040fee00000418ff */
[----:B------:R-:W4:Y:S01]  /*8600*/  LDSM.16.M88.4 R220, [R238+0x4800] ;  /* 0x00480000eedc783b */ /* 0x000f220000000200 */
[-C--:B-----5:R-:W-:Y:S07]  /*8610*/  HMMA.16816.F32.BF16 R36, R128, R48.reuse, RZ ;  /* 0x000000308024723c */ /* 0x0a0fee00000418ff */
[----:B------:R-:W-:Y:S01]  /*8620*/  LDSM.16.M88.4 R224, [R238+0x5800] ;  /* 0x00580000eee0783b */ /* 0x000fe20000000200 */
[C---:B------:R-:W-:Y:S07]  /*8630*/  HMMA.16816.F32.BF16 R40, R124.reuse, R48, RZ ;  /* 0x000000307c28723c */ /* 0x040fee00000418ff */
[----:B------:R-:W-:Y:S01]  /*8640*/  LDSM.16.M88.4 R228, [R238+0x6000] ;  /* 0x00600000eee4783b */ /* 0x000fe20000000200 */
[-C--:B------:R-:W-:Y:S07]  /*8650*/  HMMA.16816.F32.BF16 R44, R124, R50.reuse, RZ ;  /* 0x000000327c2c723c */ /* 0x080fee00000418ff */
[----:B------:R-:W-:Y:S01]  /*8660*/  LDSM.16.M88.4 R232, [R238+0x6800] ;  /* 0x00680000eee8783b */ /* 0x000fe20000000200 */
[C---:B------:R-:W-:Y:S08]  /*8670*/  HMMA.16816.F32.BF16 R48, R128.reuse, R50, RZ ;  /* 0x000000328030723c */ /* 0x040ff000000418ff */
[-C--:B------:R-:W-:Y:S08]  /*8680*/  HMMA.16816.F32.BF16 R52, R128, R64.reuse, RZ ;  /* 0x000000408034723c */ /* 0x080ff000000418ff */
[C---:B------:R-:W-:Y:S08]  /*8690*/  HMMA.16816.F32.BF16 R56, R124.reuse, R64, RZ ;  /* 0x000000407c38723c */ /* 0x040ff000000418ff */
[-C--:B------:R-:W-:Y:S08]  /*86a0*/  HMMA.16816.F32.BF16 R60, R124, R66.reuse, RZ ;  /* 0x000000427c3c723c */ /* 0x080ff000000418ff */
[C---:B------:R-:W-:Y:S08]  /*86b0*/  HMMA.16816.F32.BF16 R64, R128.reuse, R66, RZ ;  /* 0x000000428040723c */ /* 0x040ff000000418ff */
[-C--:B-1----:R-:W-:Y:S08]  /*86c0*/  HMMA.16816.F32.BF16 R68, R128, R80.reuse, RZ ;  /* 0x000000508044723c */ /* 0x082ff000000418ff */
[C---:B------:R-:W-:Y:S08]  /*86d0*/  HMMA.16816.F32.BF16 R72, R124.reuse, R80, RZ ;  /* 0x000000507c48723c */ /* 0x040ff000000418ff */
[-C--:B------:R-:W-:Y:S08]  /*86e0*/  HMMA.16816.F32.BF16 R76, R124, R82.reuse, RZ ;  /* 0x000000527c4c723c */ /* 0x080ff000000418ff */
[C---:B------:R-:W-:Y:S08]  /*86f0*/  HMMA.16816.F32.BF16 R80, R128.reuse, R82, RZ ;  /* 0x000000528050723c */ /* 0x040ff000000418ff */
[-C--:B---3--:R-:W-:Y:S08]  /*8700*/  HMMA.16816.F32.BF16 R84, R128, R96.reuse, RZ ;  /* 0x000000608054723c */ /* 0x088ff000000418ff */
[C---:B------:R-:W-:Y:S08]  /*8710*/  HMMA.16816.F32.BF16 R88, R124.reuse, R96, RZ ;  /* 0x000000607c58723c */ /* 0x040ff000000418ff */
[-C--:B------:R-:W-:Y:S08]  /*8720*/  HMMA.16816.F32.BF16 R92, R124, R98.reuse, RZ ;  /* 0x000000627c5c723c */ /* 0x080ff000000418ff */
[C---:B------:R-:W-:Y:S08]  /*8730*/  HMMA.16816.F32.BF16 R96, R128.reuse, R98, RZ ;  /* 0x000000628060723c */ /* 0x040ff000000418ff */
[-C--:B--2---:R-:W-:Y:S08]  /*8740*/  HMMA.16816.F32.BF16 R100, R128, R112.reuse, RZ ;  /* 0x000000708064723c */ /* 0x084ff000000418ff */
[C---:B------:R-:W-:Y:S08]  /*8750*/  HMMA.16816.F32.BF16 R104, R124.reuse, R112, RZ ;  /* 0x000000707c68723c */ /* 0x040ff000000418ff */
[-C--:B------:R-:W-:Y:S08]  /*8760*/  HMMA.16816.F32.BF16 R108, R124, R114.reuse, RZ ;  /* 0x000000727c6c723c */ /* 0x080ff000000418ff */
[C---:B------:R-:W-:Y:S08]  /*8770*/  HMMA.16816.F32.BF16 R112, R128.reuse, R114, RZ ;  /* 0x000000728070723c */ /* 0x040ff000000418ff */
[-C--:B------:R-:W-:Y:S08]  /*8780*/  HMMA.16816.F32.BF16 R116, R128, R204.reuse, RZ ;  /* 0x000000cc8074723c */ /* 0x080ff000000418ff */
[C---:B------:R-:W-:Y:S08]  /*8790*/  HMMA.16816.F32.BF16 R120, R124.reuse, R204, RZ ;  /* 0x000000cc7c78723c */ /* 0x040ff000000418ff */
[-C--:B------:R-:W-:Y:S08]  /*87a0*/  HMMA.16816.F32.BF16 R124, R124, R206.reuse, RZ ;  /* 0x000000ce7c7c723c */ /* 0x080ff000000418ff */
[----:B------:R-:W-:Y:S01]  /*87b0*/  HMMA.16816.F32.BF16 R128, R128, R206, RZ ;  /* 0x000000ce8080723c */ /* 0x000fe200000418ff */
[----:B------:R-:W1:Y:S07]  /*87c0*/  LDSM.16.M88.4 R204, [R238+0x5000] ;  /* 0x00500000eecc783b */ /* 0x000e6e0000000200 */
[-C--:B----4-:R-:W-:Y:S08]  /*87d0*/  HMMA.16816.F32.BF16 R4, R208, R212.reuse, R4 ;  /* 0x000000d4d004723c */ /* 0x090ff00000041804 */
[C---:B------:R-:W-:Y:S08]  /*87e0*/  HMMA.16816.F32.BF16 R8, R216.reuse, R212, R8 ;  /* 0x000000d4d808723c */ /* 0x040ff00000041808 */
[-C--:B------:R-:W-:Y:S08]  /*87f0*/  HMMA.16816.F32.BF16 R12, R216, R214.reuse, R12 ;  /* 0x000000d6d80c723c */ /* 0x080ff0000004180c */
[C---:B------:R-:W-:Y:S01]  /*8800*/  HMMA.16816.F32.BF16 R16, R208.reuse, R214, R16 ;  /* 0x000000d6d010723c */ /* 0x040fe20000041810 */
[----:B------:R-:W2:Y:S07]  /*8810*/  LDSM.16.M88.4 R212, [R238+0x7000] ;  /* 0x00700000eed4783b */ /* 0x000eae0000000200 */
[-C--:B------:R-:W-:Y:S08]  /*8820*/  HMMA.16816.F32.BF16 R20, R208, R220.reuse, R20 ;  /* 0x000000dcd014723c */ /* 0x080ff00000041814 */
[C---:B------:R-:W-:Y:S08]  /*8830*/  HMMA.16816.F32.BF16 R24, R216.reuse, R220, R24 ;  /* 0x000000dcd818723c */ /* 0x040ff00000041818 */
[-C--:B------:R-:W-:Y:S08]  /*8840*/  HMMA.16816.F32.BF16 R28, R216, R222.reuse, R28 ;  /* 0x000000ded81c723c */ /* 0x080ff0000004181c */
[C---:B------:R-:W-:Y:S01]  /*8850*/  HMMA.16816.F32.BF16 R32, R208.reuse, R222, R32 ;  /* 0x000000ded020723c */ /* 0x040fe20000041820 */
[----:B------:R-:W-:Y:S07]  /*8860*/  LDSM.16.M88.4 R220, [R241] ;  /* 0x00000000f1dc783b */ /* 0x000fee0000000200 */
[-C--:B-1----:R-:W-:Y:S08]  /*8870*/  HMMA.16816.F32.BF16 R36, R208, R204.reuse, R36 ;  /* 0x000000ccd024723c */ /* 0x082ff00000041824 */
[C---:B------:R-:W-:Y:S08]  /*8880*/  HMMA.16816.F32.BF16 R40, R216.reuse, R204, R40 ;  /* 0x000000ccd828723c */ /* 0x040ff00000041828 */
[-C--:B------:R-:W-:Y:S08]  /*8890*/  HMMA.16816.F32.BF16 R44, R216, R206.reuse, R44 ;  /* 0x000000ced82c723c */ /* 0x080ff0000004182c */
[C---:B------:R-:W-:Y:S01]  /*88a0*/  HMMA.16816.F32.BF16 R48, R208.reuse, R206, R48 ;  /* 0x000000ced030723c */ /* 0x040fe20000041830 */
[----:B------:R-:W1:Y:S07]  /*88b0*/  LDSM.16.M88.4 R204, [R238+0x7800] ;  /* 0x00780000eecc783b */ /* 0x000e6e0000000200 */
[-C--:B------:R-:W-:Y:S08]  /*88c0*/  HMMA.16816.F32.BF16 R52, R208, R224.reuse, R52 ;  /* 0x000000e0d034723c */ /* 0x080ff00000041834 */
[C---:B------:R-:W-:Y:S08]  /*88d0*/  HMMA.16816.F32.BF16 R56, R216.reuse, R224, R56 ;  /* 0x000000e0d838723c */ /* 0x040ff00000041838 */
[-C--:B------:R-:W-:Y:S08]  /*88e0*/  HMMA.16816.F32.BF16 R60, R216, R226.reuse, R60 ;  /* 0x000000e2d83c723c */ /* 0x080ff0000004183c */
[C---:B------:R-:W-:Y:S01]  /*88f0*/  HMMA.16816.F32.BF16 R64, R208.reuse, R226, R64 ;  /* 0x000000e2d040723c */ /* 0x040fe20000041840 */
[----:B------:R-:W3:Y:S07]  /*8900*/  LDSM.16.M88.4 R224, [R237+0x4000] ;  /* 0x00400000ede0783b */ /* 0x000eee0000000200 */
[-C--:B------:R-:W-:Y:S08]  /*8910*/  HMMA.16816.F32.BF16 R68, R208, R228.reuse, R68 ;  /* 0x000000e4d044723c */ /* 0x080ff00000041844 */
[C---:B------:R-:W-:Y:S08]  /*8920*/  HMMA.16816.F32.BF16 R72, R216.reuse, R228, R72 ;  /* 0x000000e4d848723c */ /* 0x040ff00000041848 */
[-C--:B------:R-:W-:Y:S08]  /*8930*/  HMMA.16816.F32.BF16 R76, R216, R230.reuse, R76 ;  /* 0x000000e6d84c723c */ /* 0x080ff0000004184c */
[C---:B------:R-:W-:Y:S01]  /*8940*/  HMMA.16816.F32.BF16 R80, R208.reuse, R230, R80 ;  /* 0x000000e6d050723c */ /* 0x040fe20000041850 */
[----:B------:R-:W4:Y:S07]  /*8950*/  LDSM.16.M88.4 R228, [R241+0x2000] ;  /* 0x00200000f1e4783b */ /* 0x000f2e0000000200 */
[-C--:B------:R-:W-:Y:S08]  /*8960*/  HMMA.16816.F32.BF16 R84, R208, R232.reuse, R84 ;  /* 0x000000e8d054723c */ /* 0x080ff00000041854 */
[C---:B------:R-:W-:Y:S08]  /*8970*/  HMMA.16816.F32.BF16 R88, R216.reuse, R232, R88 ;  /* 0x000000e8d858723c */ /* 0x040ff00000041858 */
[-C--:B------:R-:W-:Y:S08]  /*8980*/  HMMA.16816.F32.BF16 R92, R216, R234.reuse, R92 ;  /* 0x000000ead85c723c */ /* 0x080ff0000004185c */
[C---:B------:R-:W-:Y:S01]  /*8990*/  HMMA.16816.F32.BF16 R96, R208.reuse, R234, R96 ;  /* 0x000000ead060723c */ /* 0x040fe20000041860 */
[----:B------:R-:W5:Y:S07]  /*89a0*/  LDSM.16.M88.4 R232, [R237+0x4800] ;  /* 0x00480000ede8783b */ /* 0x000f6e0000000200 */
[-C--:B--2---:R-:W-:Y:S08]  /*89b0*/  HMMA.16816.F32.BF16 R100, R208, R212.reuse, R100 ;  /* 0x000000d4d064723c */ /* 0x084ff00000041864 */
[C---:B------:R-:W-:Y:S08]  /*89c0*/  HMMA.16816.F32.BF16 R104, R216.reuse, R212, R104 ;  /* 0x000000d4d868723c */ /* 0x040ff00000041868 */
[-C--:B------:R-:W-:Y:S08]  /*89d0*/  HMMA.16816.F32.BF16 R108, R216, R214.reuse, R108 ;  /* 0x000000d6d86c723c */ /* 0x080ff0000004186c */
[C---:B------:R-:W-:Y:S01]  /*89e0*/  HMMA.16816.F32.BF16 R112, R208.reuse, R214, R112 ;  /* 0x000000d6d070723c */ /* 0x040fe20000041870 */
[----:B------:R-:W-:Y:S07]  /*89f0*/  LDSM.16.M88.4 R212, [R237+0x6000] ;  /* 0x00600000edd4783b */ /* 0x000fee0000000200 */
[-C--:B-1----:R-:W-:Y:S08]  /*8a00*/  HMMA.16816.F32.BF16 R116, R208, R204.reuse, R116 ;  /* 0x000000ccd074723c */ /* 0x082ff00000041874 */
[C---:B------:R-:W-:Y:S08]  /*8a10*/  HMMA.16816.F32.BF16 R120, R216.reuse, R204, R120 ;  /* 0x000000ccd878723c */ /* 0x040ff00000041878 */
[-C--:B------:R-:W-:Y:S01]  /*8a20*/  HMMA.16816.F32.BF16 R124, R216, R206.reuse, R124 ;  /* 0x000000ced87c723c */ /* 0x080fe2000004187c */
[----:B------:R-:W-:Y:S07]  /*8a30*/  LDSM.16.M88.4 R216, [R237+0x6800] ;  /* 0x00680000edd8783b */ /* 0x000fee0000000200 */
[----:B------:R-:W-:Y:S01]  /*8a40*/  HMMA.16816.F32.BF16 R128, R208, R206, R128 ;  /* 0x000000ced080723c */ /* 0x000fe20000041880 */
[----:B------:R-:W1:Y:S07]  /*8a50*/  LDSM.16.M88.4 R204, [R237+0x5000] ;  /* 0x00500000edcc783b */ /* 0x000e6e0000000200 */
[-C--:B---3--:R-:W-:Y:S01]  /*8a60*/  HMMA.16816.F32.BF16 R4, R220, R224.reuse, R4 ;  /* 0x000000e0dc04723c */ /* 0x088fe20000041804 */
[----:B------:R-:W2:Y:S07]  /*8a70*/  LDSM.16.M88.4 R208, [R237+0x5800] ;  /* 0x00580000edd0783b */ /* 0x000eae0000000200 */
[C---:B----4-:R-:W-:Y:S08]  /*8a80*/  HMMA.16816.F32.BF16 R8, R228.reuse, R224, R8 ;  /* 0x000000e0e408723c */ /* 0x050ff00000041808 */
[-C--:B------:R-:W-:Y:S08]  /*8a90*/  HMMA.16816.F32.BF16 R12, R228, R226.reuse, R12 ;  /* 0x000000e2e40c723c */ /* 0x080ff0000004180c */
[C---:B------:R-:W-:Y:S01]  /*8aa0*/  HMMA.16816.F32.BF16 R16, R220.reuse, R226, R16 ;  /* 0x000000e2dc10723c */ /* 0x040fe20000041810 */
[----:B------:R-:W3:Y:S07]  /*8ab0*/  LDSM.16.M88.4 R224, [R237+0x7000] ;  /* 0x00700000ede0783b */ /* 0x000eee0000000200 */
[-C--:B-----5:R-:W-:Y:S08]  /*8ac0*/  HMMA.16816.F32.BF16 R20, R220, R232.reuse, R20 ;  /* 0x000000e8dc14723c */ /* 0x0a0ff00000041814 */
[C---:B------:R-:W-:Y:S08]  /*8ad0*/  HMMA.16816.F32.BF16 R24, R228.reuse, R232, R24 ;  /* 0x000000e8e418723c */ /* 0x040ff00000041818 */
[-C--:B------:R-:W-:Y:S08]  /*8ae0*/  HMMA.16816.F32.BF16 R28, R228, R234.reuse, R28 ;  /* 0x000000eae41c723c */ /* 0x080ff0000004181c */
[C---:B------:R-:W-:Y:S01]  /*8af0*/  HMMA.16816.F32.BF16 R32, R220.reuse, R234, R32 ;  /* 0x000000eadc20723c */ /* 0x040fe20000041820 */
[----:B------:R-:W4:Y:S07]  /*8b00*/  LDSM.16.M88.4 R232, [R237+0x7800] ;  /* 0x00780000ede8783b */ /* 0x000f2e0000000200 */
[-C--:B-1----:R-:W-:Y:S08]  /*8b10*/  HMMA.16816.F32.BF16 R36, R220, R204.reuse, R36 ;  /* 0x000000ccdc24723c */ /* 0x082ff00000041824 */
[C---:B------:R-:W-:Y:S08]  /*8b20*/  HMMA.16816.F32.BF16 R40, R228.reuse, R204, R40 ;  /* 0x000000cce428723c */ /* 0x040ff00000041828 */
[-C--:B------:R-:W-:Y:S08]  /*8b30*/  HMMA.16816.F32.BF16 R44, R228, R206.reuse, R44 ;  /* 0x000000cee42c723c */ /* 0x080ff0000004182c */
[C---:B------:R-:W-:Y:S01]  /*8b40*/  HMMA.16816.F32.BF16 R48, R220.reuse, R206, R48 ;  /* 0x000000cedc30723c */ /* 0x040fe20000041830 */
[----:B------:R-:W-:Y:S07]  /*8b50*/  LDSM.16.M88.4 R204, [R242] ;  /* 0x00000000f2cc783b */ /* 0x000fee0000000200 */
[-C--:B--2---:R-:W-:Y:S08]  /*8b60*/  HMMA.16816.F32.BF16 R52, R220, R208.reuse, R52 ;  /* 0x000000d0dc34723c */ /* 0x084ff00000041834 */
        /* <DEDUP_REMOVED lines=13> */
[----:B------:R-:W5:Y:S07]  /*8c40*/  LDSM.16.M88.4 R216, [R239+0x4800] ;  /* 0x00480000efd8783b */ /* 0x000f6e0000000200 */
[-C--:B---3--:R-:W-:Y:S08]  /*8c50*/  HMMA.16816.F32.BF16 R100, R220, R224.reuse, R100 ;  /* 0x000000e0dc64723c */ /* 0x088ff00000041864 */
[C---:B------:R-:W-:Y:S08]  /*8c60*/  HMMA.16816.F32.BF16 R104, R228.reuse, R224, R104 ;  /* 0x000000e0e468723c */ /* 0x040ff00000041868 */
[-C--:B------:R-:W-:Y:S08]  /*8c70*/  HMMA.16816.F32.BF16 R108, R228, R226.reuse, R108 ;  /* 0x000000e2e46c723c */ /* 0x080ff0000004186c */
[C---:B------:R-:W-:Y:S01]  /*8c80*/  HMMA.16816.F32.BF16 R112, R220.reuse, R226, R112 ;  /* 0x000000e2dc70723c */ /* 0x040fe20000041870 */
[----:B------:R-:W3:Y:S07]  /*8c90*/  LDSM.16.M88.4 R224, [R239+0x5000] ;  /* 0x00500000efe0783b */ /* 0x000eee0000000200 */
[-C--:B----4-:R-:W-:Y:S08]  /*8ca0*/  HMMA.16816.F32.BF16 R116, R220, R232.reuse, R116 ;  /* 0x000000e8dc74723c */ /* 0x090ff00000041874 */
[C---:B------:R-:W-:Y:S08]  /*8cb0*/  HMMA.16816.F32.BF16 R120, R228.reuse, R232, R120 ;  /* 0x000000e8e478723c */ /* 0x040ff00000041878 */
[-C--:B------:R-:W-:Y:S01]  /*8cc0*/  HMMA.16816.F32.BF16 R124, R228, R234.reuse, R124 ;  /* 0x000000eae47c723c */ /* 0x080fe2000004187c */
[----:B------:R-:W-:Y:S07]  /*8cd0*/  LDSM.16.M88.4 R228, [R239+0x7000] ;  /* 0x00700000efe4783b */ /* 0x000fee0000000200 */
[----:B------:R-:W-:Y:S01]  /*8ce0*/  HMMA.16816.F32.BF16 R128, R220, R234, R128 ;  /* 0x000000eadc80723c */ /* 0x000fe20000041880 */
[----:B------:R-:W-:Y:S07]  /*8cf0*/  LDSM.16.M88.4 R220, [R239+0x6000] ;  /* 0x00600000efdc783b */ /* 0x000fee0000000200 */
[-C--:B-1----:R-:W-:Y:S01]  /*8d00*/  HMMA.16816.F32.BF16 R4, R204, R208.reuse, R4 ;  /* 0x000000d0cc04723c */ /* 0x082fe20000041804 */
[----:B------:R-:W-:Y:S07]  /*8d10*/  LDSM.16.M88.4 R232, [R239+0x7800] ;  /* 0x00780000efe8783b */ /* 0x000fee0000000200 */
[C---:B--2---:R-:W-:Y:S08]  /*8d20*/  HMMA.16816.F32.BF16 R8, R212.reuse, R208, R8 ;  /* 0x000000d0d408723c */ /* 0x044ff00000041808 */
[-C--:B------:R-:W-:Y:S03]  /*8d30*/  HMMA.16816.F32.BF16 R12, R212, R210.reuse, R12 ;  /* 0x000000d2d40c723c */ /* 0x080fe6000004180c */
[----:B------:R-:W-:Y:S02]  /*8d40*/  FMNMX3.FTZ R170, R3, R4, R5, !PT ;  /* 0x0000000403aa7276 */ /* 0x000fe40007810005 */
[----:B------:R-:W-:Y:S03]  /*8d50*/  FMNMX3.FTZ R169, R168, R6, R7, !PT ;  /* 0x00000006a8a97276 */ /* 0x000fe60007810007 */
[C---:B------:R-:W-:Y:S01]  /*8d60*/  HMMA.16816.F32.BF16 R16, R204.reuse, R210, R16 ;  /* 0x000000d2cc10723c */ /* 0x040fe20000041810 */
[----:B------:R-:W1:Y:S03]  /*8d70*/  LDSM.16.M88.4 R208, [R239+0x5800] ;  /* 0x00580000efd0783b */ /* 0x000e660000000200 */
[----:B------:R-:W-:Y:S02]  /*8d80*/  FMNMX3.FTZ R2, R173, R8, R9, !PT ;  /* 0x00000008ad027276 */ /* 0x000fe40007810009 */
[----:B------:R-:W-:Y:S02]  /*8d90*/  FMNMX3.FTZ R0, R174, R10, R11, !PT ;  /* 0x0000000aae007276 */ /* 0x000fe4000781000b */
[-C--:B-----5:R-:W-:Y:S03]  /*8da0*/  HMMA.16816.F32.BF16 R20, R204, R216.reuse, R20 ;  /* 0x000000d8cc14723c */ /* 0x0a0fe60000041814 */
[----:B------:R-:W-:Y:S02]  /*8db0*/  FMNMX3.FTZ R2, R2, R12, R13, !PT ;  /* 0x0000000c02027276 */ /* 0x000fe4000781000d */
[----:B------:R-:W-:Y:S03]  /*8dc0*/  FMNMX3.FTZ R0, R0, R14, R15, !PT ;  /* 0x0000000e00007276 */ /* 0x000fe6000781000f */
[C---:B------:R-:W-:Y:S04]  /*8dd0*/  HMMA.16816.F32.BF16 R24, R212.reuse, R216, R24 ;  /* 0x000000d8d418723c */ /* 0x040fe80000041818 */
[----:B------:R-:W-:Y:S02]  /*8de0*/  FMNMX3.FTZ R170, R170, R16, R17, !PT ;  /* 0x00000010aaaa7276 */ /* 0x000fe40007810011 */
[----:B------:R-:W-:Y:S02]  /*8df0*/  FMNMX3.FTZ R169, R169, R18, R19, !PT ;  /* 0x00000012a9a97276 */ /* 0x000fe40007810013 */
[-C--:B------:R-:W-:Y:S08]  /*8e00*/  HMMA.16816.F32.BF16 R28, R212, R218.reuse, R28 ;  /* 0x000000dad41c723c */ /* 0x080ff0000004181c */
[C---:B------:R-:W-:Y:S01]  /*8e10*/  HMMA.16816.F32.BF16 R32, R204.reuse, R218, R32 ;  /* 0x000000dacc20723c */ /* 0x040fe20000041820 */
[----:B------:R-:W2:Y:S01]  /*8e20*/  LDSM.16.M88.4 R216, [R239+0x6800] ;  /* 0x00680000efd8783b */ /* 0x000ea20000000200 */
[----:B------:R-:W-:Y:S04]  /*8e30*/  DEPBAR.LE SB0, 0x0 ;  /* 0x000080000000791a */ /* 0x000fe80000000000 */
[----:B------:R-:W-:Y:S02]  /*8e40*/  FMNMX3.FTZ R0, R0, R26, R27, !PT ;  /* 0x0000001a00007276 */ /* 0x000fe4000781001b */
[-C--:B---3--:R-:W-:Y:S01]  /*8e50*/  HMMA.16816.F32.BF16 R36, R204, R224.reuse, R36 ;  /* 0x000000e0cc24723c */ /* 0x088fe20000041824 */
[----:B------:R-:W-:Y:S04]  /*8e60*/  BAR.SYNC.DEFER_BLOCKING 0x0 ;  /* 0x0000000000007b1d */ /* 0x000fe80000010000 */
[----:B------:R-:W-:Y:S03]  /*8e70*/  FMNMX3.FTZ R0, R0, R30, R31, !PT ;  /* 0x0000001e00007276 */ /* 0x000fe6000781001f */
[C---:B------:R-:W-:Y:S08]  /*8e80*/  HMMA.16816.F32.BF16 R40, R212.reuse, R224, R40 ;  /* 0x000000e0d428723c */ /* 0x040ff00000041828 */
[-C--:B------:R-:W-:Y:S08]  /*8e90*/  HMMA.16816.F32.BF16 R44, R212, R226.reuse, R44 ;  /* 0x000000e2d42c723c */ /* 0x080ff0000004182c */
[C---:B------:R-:W-:Y:S04]  /*8ea0*/  HMMA.16816.F32.BF16 R48, R204.reuse, R226, R48 ;  /* 0x000000e2cc30723c */ /* 0x040fe80000041830 */
[----:B------:R-:W-:Y:S04]  /*8eb0*/  FMNMX3.FTZ R0, R0, R42, R43, !PT ;  /* 0x0000002a00007276 */ /* 0x000fe8000781002b */
[-C--:B-1----:R-:W-:Y:S03]  /*8ec0*/  HMMA.16816.F32.BF16 R52, R204, R208.reuse, R52 ;  /* 0x000000d0cc34723c */ /* 0x082fe60000041834 */
[----:B------:R-:W-:Y:S05]  /*8ed0*/  FMNMX3.FTZ R0, R0, R46, R47, !PT ;  /* 0x0000002e00007276 */ /* 0x000fea000781002f */
[C---:B------:R-:W-:Y:S08]  /*8ee0*/  HMMA.16816.F32.BF16 R56, R212.reuse, R208, R56 ;  /* 0x000000d0d438723c */ /* 0x040ff00000041838 */
[-C--:B------:R-:W-:Y:S08]  /*8ef0*/  HMMA.16816.F32.BF16 R60, R212, R210.reuse, R60 ;  /* 0x000000d2d43c723c */ /* 0x080ff0000004183c */
[C---:B------:R-:W-:Y:S04]  /*8f00*/  HMMA.16816.F32.BF16 R64, R204.reuse, R210, R64 ;  /* 0x000000d2cc40723c */ /* 0x040fe80000041840 */
[----:B------:R-:W-:Y:S04]  /*8f10*/  FMNMX3.FTZ R0, R0, R58, R59, !PT ;  /* 0x0000003a00007276 */ /* 0x000fe8000781003b */
[-C--:B------:R-:W-:Y:S03]  /*8f20*/  HMMA.16816.F32.BF16 R68, R204, R220.reuse, R68 ;  /* 0x000000dccc44723c */ /* 0x080fe60000041844 */
[----:B------:R-:W-:Y:S05]  /*8f30*/  FMNMX3.FTZ R0, R0, R62, R63, !PT ;  /* 0x0000003e00007276 */ /* 0x000fea000781003f */
[C---:B------:R-:W-:Y:S04]  /*8f40*/  HMMA.16816.F32.BF16 R72, R212.reuse, R220, R72 ;  /* 0x000000dcd448723c */ /* 0x040fe80000041848 */
[----:B------:R-:W-:Y:S02]  /*8f50*/  FMNMX3.FTZ R220, R2, R24, R25, !PT ;  /* 0x0000001802dc7276 */ /* 0x000fe40007810019 */
[----:B------:R-:W-:Y:S02]  /*8f60*/  FMNMX3.FTZ R2, R169, R22, R23, !PT ;  /* 0x00000016a9027276 */ /* 0x000fe40007810017 */
[-C--:B------:R-:W-:Y:S03]  /*8f70*/  HMMA.16816.F32.BF16 R76, R212, R222.reuse, R76 ;  /* 0x000000ded44c723c */ /* 0x080fe6000004184c */
[----:B------:R-:W-:Y:S02]  /*8f80*/  FMNMX3.FTZ R220, R220, R28, R29, !PT ;  /* 0x0000001cdcdc7276 */ /* 0x000fe4000781001d */
[----:B------:R-:W-:Y:S02]  /*8f90*/  FMNMX3.FTZ R2, R2, R34, R35, !PT ;  /* 0x0000002202027276 */ /* 0x000fe40007810023 */
[----:B------:R-:W-:Y:S01]  /*8fa0*/  FMNMX3.FTZ R220, R220, R40, R41, !PT ;  /* 0x00000028dcdc7276 */ /* 0x000fe20007810029 */
[C---:B------:R-:W-:Y:S04]  /*8fb0*/  HMMA.16816.F32.BF16 R80, R204.reuse, R222, R80 ;  /* 0x000000decc50723c */ /* 0x040fe80000041850 */
[----:B------:R-:W-:Y:S02]  /*8fc0*/  FMNMX3.FTZ R2, R2, R38, R39, !PT ;  /* 0x0000002602027276 */ /* 0x000fe40007810027 */
[----:B------:R-:W-:Y:S02]  /*8fd0*/  FMNMX3.FTZ R220, R220, R44, R45, !PT ;  /* 0x0000002cdcdc7276 */ /* 0x000fe4000781002d */
[-C--:B--2---:R-:W-:Y:S03]  /*8fe0*/  HMMA.16816.F32.BF16 R84, R204, R216.reuse, R84 ;  /* 0x000000d8cc54723c */ /* 0x084fe60000041854 */
[----:B------:R-:W-:Y:S02]  /*8ff0*/  FMNMX3.FTZ R2, R2, R50, R51, !PT ;  /* 0x0000003202027276 */ /* 0x000fe40007810033 */
[----:B------:R-:W-:Y:S02]  /*9000*/  FMNMX3.FTZ R220, R220, R56, R57, !PT ;  /* 0x00000038dcdc7276 */ /* 0x000fe40007810039 */
[----:B------:R-:W-:Y:S01]  /*9010*/  FMNMX3.FTZ R2, R2, R54, R55, !PT ;  /* 0x0000003602027276 */ /* 0x000fe20007810037 */
        /* <DEDUP_REMOVED lines=10> */
[----:B------:R-:W-:Y:S01]  /*90c0*/  FMNMX3.FTZ R218, R218, R32, R33, !PT ;  /* 0x00000020dada7276 */ /* 0x000fe20007810021 */
        /* <DEDUP_REMOVED lines=28> */
[----:B------:R-:W-:Y:S04]  /*9290*/  HMMA.16816.F32.BF16 R128, R204, R234, R128 ;  /* 0x000000eacc80723c */ /* 0x000fe80000041880 */
[----:B------:R-:W-:Y:S02]  /*92a0*/  FMNMX3.FTZ R0, R0, R110, R111, !PT ;  /* 0x0000006e00007276 */ /* 0x000fe4000781006f */
        /* <DEDUP_REMOVED lines=9> */
[----:B------:R-:W-:Y:S01]  /*9340*/  FMNMX3.FTZ R219, R2, R130, R131, !PT ;  /* 0x0000008202db7276 */ /* 0x000fe20007810083 */
[----:B------:R-:W-:Y:S06]  /*9350*/  @P0 BRA `(.L_x_20) ;  /* 0xffffffe800f80947 */ /* 0x000fec000383ffff */
.L_x_19:
[----:B------:R-:W2:Y:S01]  /*9360*/  SHFL.BFLY PT, R172, R218, 0x2, 0x1f ;  /* 0x0c401f00daac7f89 */ /* 0x000ea200000e0000 */
[----:B------:R-:W-:Y:S07]  /*9370*/  UMOV UR5, UR6 ;  /* 0x0000000600057c82 */ /* 0x000fee0008000000 */
[----:B-1----:R-:W1:Y:S08]  /*9380*/  SHFL.BFLY PT, R170, R220, 0x2, 0x1f ;  /* 0x0c401f00dcaa7f89 */ /* 0x002e7000000e0000 */
[----:B------:R-:W3:Y:S08]  /*9390*/  SHFL.BFLY PT, R2, R0, 0x2, 0x1f ;  /* 0x0c401f0000027f89 */ /* 0x000ef000000e0000 */
[----:B------:R-:W4:Y:S01]  /*93a0*/  SHFL.BFLY PT, R171, R219, 0x2, 0x1f ;  /* 0x0c401f00dbab7f89 */ /* 0x000f2200000e0000 */
[----:B------:R-:W5:Y:S02]  /*93b0*/  S2R R205, SR_TID.X ;  /* 0x0000000000cd7919 */ /* 0x000f640000002100 */
[----:B-----5:R-:W-:Y:S02]  /*93c0*/  MOV R213, R205 ;  /* 0x000000cd00d57202 */ /* 0x020fe40000000f00 */
[----:B--2---:R-:W-:Y:S02]  /*93d0*/  FMNMX.FTZ R172, R218, R172, !PT ;  /* 0x000000acdaac7209 */ /* 0x004fe40007810000 */
[----:B-1----:R-:W-:Y:S02]  /*93e0*/  FMNMX.FTZ R170, R220, R170, !PT ;  /* 0x000000aadcaa7209 */ /* 0x002fe40007810000 */
[----:B---3--:R-:W-:Y:S01]  /*93f0*/  FMNMX.FTZ R0, R0, R2, !PT ;  /* 0x0000000200007209 */ /* 0x008fe20007810000 */
[----:B------:R-:W1:Y:S01]  /*9400*/  SHFL.BFLY PT, R169, R172, 0x1, 0x1f ;  /* 0x0c201f00aca97f89 */ /* 0x000e6200000e0000 */
[----:B----4-:R-:W-:Y:S02]  /*9410*/  FMNMX.FTZ R171, R219, R171, !PT ;  /* 0x000000abdbab7209 */ /* 0x010fe40007810000 */
[----:B------:R-:W-:Y:S05]  /*9420*/  SHF.L.U32 R205, R213, 0x3, RZ ;  /* 0x00000003d5cd7819 */ /* 0x000fea00000006ff */
[----:B------:R-:W2:Y:S01]  /*9430*/  SHFL.BFLY PT, R204, R170, 0x1, 0x1f ;  /* 0x0c201f00aacc7f89 */ /* 0x000ea200000e0000 */
[----:B------:R-:W-:Y:S02]  /*9440*/  SHF.R.U32.HI R215, RZ, 0x1, R213 ;  /* 0x00000001ffd77819 */ /* 0x000fe400000116d5 */
[----:B------:R-:W-:Y:S05]  /*9450*/  LOP3.LUT R214, R205, 0x38, RZ, 0xc0, !PT ;  /* 0x00000038cdd67812 */ /* 0x000fea00078ec0ff */
[----:B------:R-:W3:Y:S01]  /*9460*/  SHFL.BFLY PT, R2, R0, 0x1, 0x1f ;  /* 0x0c201f0000027f89 */ /* 0x000ee200000e0000 */
[----:B------:R-:W-:Y:S07]  /*9470*/  LOP3.LUT P5, RZ, R213, 0x4, RZ, 0xc0, !PT ;  /* 0x00000004d5ff7812 */ /* 0x000fee00078ac0ff */
[----:B------:R-:W4:Y:S08]  /*9480*/  SHFL.BFLY PT, R175, R171, 0x1, 0x1f ;  /* 0x0c201f00abaf7f89 */ /* 0x000f3000000e0000 */
[----:B------:R-:W-:Y:S01]  /*9490*/  STL [R1+0x28], R205 ;  /* 0x000028cd01007387 */ /* 0x000fe20000100800 */
[----:B-1----:R-:W-:Y:S04]  /*94a0*/  FMNMX.FTZ R172, R172, R169, !PT ;  /* 0x000000a9acac7209 */ /* 0x002fe80007810000 */
[C---:B------:R-:W-:Y:S01]  /*94b0*/  FSETP.NEU.FTZ.AND P0, PT, R172.reuse, -INF , PT ;  /* 0xff800000ac00780b */ /* 0x040fe20003f1d000 */
[----:B------:R-:W-:Y:S01]  /*94c0*/  FMUL.FTZ R216, R172, UR4 ;  /* 0x00000004acd87c20 */ /* 0x000fe20008410000 */
[----:B--2---:R-:W-:Y:S02]  /*94d0*/  FMNMX.FTZ R170, R170, R204, !PT ;  /* 0x000000ccaaaa7209 */ /* 0x004fe40007810000 */
[----:B---3--:R-:W-:Y:S01]  /*94e0*/  FMNMX.FTZ R169, R0, R2, !PT ;  /* 0x0000000200a97209 */ /* 0x008fe20007810000 */
[----:B------:R-:W-:Y:S01]  /*94f0*/  FADD.FTZ R0, -R172, R3 ;  /* 0x00000003ac007221 */ /* 0x000fe20000010100 */
[----:B------:R-:W-:Y:S01]  /*9500*/  FSEL R216, R216, RZ, P0 ;  /* 0x000000ffd8d87208 */ /* 0x000fe20000000000 */
[----:B------:R-:W-:Y:S01]  /*9510*/  FADD.FTZ R2, -R170, R173 ;  /* 0x000000adaa027221 */ /* 0x000fe20000010100 */
[----:B----4-:R-:W-:Y:S01]  /*9520*/  FMNMX.FTZ R171, R171, R175, !PT ;  /* 0x000000afabab7209 */ /* 0x010fe20007810000 */
[----:B------:R-:W-:Y:S01]  /*9530*/  FMUL.FTZ R0, R0, UR4 ;  /* 0x0000000400007c20 */ /* 0x000fe20008410000 */
[----:B------:R-:W-:Y:S01]  /*9540*/  SHF.L.U32 R175, R213, 0x6, RZ ;  /* 0x00000006d5af7819 */ /* 0x000fe200000006ff */
[----:B------:R-:W-:Y:S01]  /*9550*/  FFMA.FTZ R173, R4, UR4, -R216 ;  /* 0x0000000404ad7c23 */ /* 0x000fe200080108d8 */
[----:B------:R-:W-:Y:S01]  /*9560*/  LOP3.LUT R4, R215, 0x8, RZ, 0xc0, !PT ;  /* 0x00000008d7047812 */ /* 0x000fe200078ec0ff */
[C---:B------:R-:W-:Y:S01]  /*9570*/  FADD.FTZ R3, -R171.reuse, R168 ;  /* 0x000000a8ab037221 */ /* 0x040fe20000010100 */
[C---:B------:R-:W-:Y:S01]  /*9580*/  FMUL.FTZ R218, R171.reuse, UR4 ;  /* 0x00000004abda7c20 */ /* 0x040fe20008410000 */
[----:B------:R1:W-:Y:S01]  /*9590*/  MUFU.EX2 R221, R173 ;  /* 0x000000ad00dd7308 */ /* 0x0003e20000000800 */
[----:B------:R-:W-:Y:S01]  /*95a0*/  FSETP.NEU.FTZ.AND P0, PT, R171, -INF , PT ;  /* 0xff800000ab00780b */ /* 0x000fe20003f1d000 */
[----:B------:R-:W-:Y:S01]  /*95b0*/  FMUL.FTZ R3, R3, UR4 ;  /* 0x0000000403037c20 */ /* 0x000fe20008410000 */
[----:B------:R-:W-:Y:S07]  /*95c0*/  FMUL.FTZ R217, R170, UR4 ;  /* 0x00000004aad97c20 */ /* 0x000fee0008410000 */
[----:B------:R2:W3:Y:S01]  /*95d0*/  MUFU.EX2 R168, R0 ;  /* 0x0000000000a87308 */ /* 0x0004e20000000800 */
[----:B------:R-:W-:Y:S01]  /*95e0*/  FSEL R218, R218, RZ, P0 ;  /* 0x000000ffdada7208 */ /* 0x000fe20000000000 */
[----:B------:R-:W-:Y:S01]  /*95f0*/  FMUL.FTZ R219, R169, UR4 ;  /* 0x00000004a9db7c20 */ /* 0x000fe20008410000 */
[----:B------:R-:W-:Y:S01]  /*9600*/  FSETP.NEU.FTZ.AND P1, PT, R170, -INF , PT ;  /* 0xff800000aa00780b */ /* 0x000fe20003f3d000 */
[----:B------:R-:W-:Y:S01]  /*9610*/  FFMA.FTZ R5, R5, UR4, -R216 ;  /* 0x0000000405057c23 */ /* 0x000fe200080108d8 */
[----:B------:R-:W-:Y:S01]  /*9620*/  FSETP.NEU.FTZ.AND P0, PT, R169, -INF , PT ;  /* 0xff800000a900780b */ /* 0x000fe20003f1d000 */
[--C-:B------:R-:W-:Y:S01]  /*9630*/  FFMA.FTZ R6, R6, UR4, -R218.reuse ;  /* 0x0000000406067c23 */ /* 0x100fe200080108da */
[----:B------:R-:W-:Y:S01]  /*9640*/  FFMA.FTZ R7, R7, UR4, -R218 ;  /* 0x0000000407077c23 */ /* 0x000fe200080108da */
[--C-:B------:R-:W-:Y:S01]  /*9650*/  FFMA.FTZ R16, R16, UR4, -R216.reuse ;  /* 0x0000000410107c23 */ /* 0x100fe200080108d8 */
[----:B------:R-:W-:Y:S01]  /*9660*/  FFMA.FTZ R17, R17, UR4, -R216 ;  /* 0x0000000411117c23 */ /* 0x000fe200080108d8 */
[--C-:B-1----:R-:W-:Y:S01]  /*9670*/  LOP3.LUT R173, R214, 0x1c0, R175.reuse, 0xf8, !PT ;  /* 0x000001c0d6ad7812 */ /* 0x102fe200078ef8af */
[--C-:B------:R-:W-:Y:S01]  /*9680*/  FFMA.FTZ R18, R18, UR4, -R218.reuse ;  /* 0x0000000412127c23 */ /* 0x100fe200080108da */
[----:B------:R-:W-:Y:S01]  /*9690*/  FFMA.FTZ R19, R19, UR4, -R218 ;  /* 0x0000000413137c23 */ /* 0x000fe200080108da */
[----:B------:R-:W-:Y:S01]  /*96a0*/  FSEL R217, R217, RZ, P1 ;  /* 0x000000ffd9d97208 */ /* 0x000fe20000800000 */
[----:B--2---:R-:W-:Y:S01]  /*96b0*/  FADD.FTZ R0, -R169, R174 ;  /* 0x000000aea9007221 */ /* 0x004fe20000010100 */
[----:B------:R-:W-:Y:S01]  /*96c0*/  LOP3.LUT R173, R173, R4, RZ, 0x3c, !PT ;  /* 0x00000004adad7212 */ /* 0x000fe200078e3cff */
[----:B------:R-:W1:Y:S01]  /*96d0*/  MUFU.EX2 R3, R3 ;  /* 0x0000000300037308 */ /* 0x000e620000000800 */
[----:B------:R-:W-:Y:S01]  /*96e0*/  FSEL R219, R219, RZ, P0 ;  /* 0x000000ffdbdb7208 */ /* 0x000fe20000000000 */
[----:B------:R-:W-:Y:S01]  /*96f0*/  FMUL.FTZ R2, R2, UR4 ;  /* 0x0000000402027c20 */ /* 0x000fe20008410000 */
[----:B------:R-:W-:Y:S07]  /*9700*/  LOP3.LUT R173, R173, 0x200, R175, 0xf8, !PT ;  /* 0x00000200adad7812 */ /* 0x000fee00078ef8af */
[----:B------:R2:W4:Y:S01]  /*9710*/  MUFU.EX2 R227, R5 ;  /* 0x0000000500e37308 */ /* 0x0005220000000800 */
[----:B------:R-:W-:Y:S01]  /*9720*/  LOP3.LUT P0, RZ, R213, 0x2, RZ, 0xc0, !PT ;  /* 0x00000002d5ff7812 */ /* 0x000fe2000780c0ff */
[----:B------:R-:W-:Y:S01]  /*9730*/  FMUL.FTZ R0, R0, UR4 ;  /* 0x0000000400007c20 */ /* 0x000fe20008410000 */
[----:B------:R-:W-:Y:S07]  /*9740*/  LEA R173, R173, UR5, 0x1 ;  /* 0x00000005adad7c11 */ /* 0x000fee000f8e08ff */
[----:B------:R1:W-:Y:S01]  /*9750*/  MUFU.EX2 R222, R6 ;  /* 0x0000000600de7308 */ /* 0x0003e20000000800 */
[--C-:B------:R-:W-:Y:S01]  /*9760*/  FFMA.FTZ R8, R8, UR4, -R217.reuse ;  /* 0x0000000408087c23 */ /* 0x100fe200080108d9 */
[----:B------:R-:W-:Y:S01]  /*9770*/  FFMA.FTZ R9, R9, UR4, -R217 ;  /* 0x0000000409097c23 */ /* 0x000fe200080108d9 */
[--C-:B------:R-:W-:Y:S01]  /*9780*/  FFMA.FTZ R10, R10, UR4, -R219.reuse ;  /* 0x000000040a0a7c23 */ /* 0x100fe200080108db */
[----:B------:R-:W5:Y:S06]  /*9790*/  LDSM.16.MT88.4 R204, [R173+0x8000] ;  /* 0x00800000adcc783b */ /* 0x000f6c0000004200 */
[----:B------:R4:W4:Y:S01]  /*97a0*/  MUFU.EX2 R226, R7 ;  /* 0x0000000700e27308 */ /* 0x0009220000000800 */
[----:B------:R-:W-:Y:S01]  /*97b0*/  FFMA.FTZ R11, R11, UR4, -R219 ;  /* 0x000000040b0b7c23 */ /* 0x000fe200080108db */
[--C-:B------:R-:W-:Y:S01]  /*97c0*/  FFMA.FTZ R12, R12, UR4, -R217.reuse ;  /* 0x000000040c0c7c23 */ /* 0x100fe200080108d9 */
[----:B------:R-:W-:Y:S07]  /*97d0*/  SEL R175, R244, 0xffffffe0, !P0 ;  /* 0xffffffe0f4af7807 */ /* 0x000fee0004000000 */
[----:B------:R4:W-:Y:S01]  /*97e0*/  MUFU.EX2 R228, R16 ;  /* 0x0000001000e47308 */ /* 0x0009e20000000800 */
[----:B------:R-:W-:Y:S01]  /*97f0*/  FFMA.FTZ R13, R13, UR4, -R217 ;  /* 0x000000040d0d7c23 */ /* 0x000fe200080108d9 */
[--C-:B------:R-:W-:Y:S01]  /*9800*/  FFMA.FTZ R14, R14, UR4, -R219.reuse ;  /* 0x000000040e0e7c23 */ /* 0x100fe200080108db */
[----:B------:R-:W-:Y:S07]  /*9810*/  FFMA.FTZ R15, R15, UR4, -R219 ;  /* 0x000000040f0f7c23 */ /* 0x000fee00080108db */
[----:B------:R-:W5:Y:S01]  /*9820*/  MUFU.EX2 R231, R17 ;  /* 0x0000001100e77308 */ /* 0x000f620000000800 */
[----:B------:R-:W-:Y:S01]  /*9830*/  IADD3 R212, PT, PT, R175, R173, RZ ;  /* 0x000000adafd47210 */ /* 0x000fe20007ffe0ff */
[C---:B---3--:R-:W-:Y:S01]  /*9840*/  FMUL.FTZ R4, R168.reuse, R180 ;  /* 0x000000b4a8047220 */ /* 0x048fe20000410000 */
[C---:B--2---:R-:W-:Y:S07]  /*9850*/  FMUL.FTZ R5, R168.reuse, R181 ;  /* 0x000000b5a8057220 */ /* 0x044fee0000410000 */
[----:B------:R2:W-:Y:S01]  /*9860*/  MUFU.EX2 R174, R18 ;  /* 0x0000001200ae7308 */ /* 0x0005e20000000800 */
[C---:B-1----:R-:W-:Y:S01]  /*9870*/  FMUL.FTZ R6, R3.reuse, R182 ;  /* 0x000000b603067220 */ /* 0x042fe20000410000 */
[----:B------:R-:W1:Y:S01]  /*9880*/  LDSM.16.MT88.4 R208, [R212+0x8000] ;  /* 0x00800000d4d0783b */ /* 0x000e620000004200 */
[----:B----4-:R-:W-:Y:S07]  /*9890*/  FMUL.FTZ R7, R3, R183 ;  /* 0x000000b703077220 */ /* 0x010fee0000410000 */
[----:B------:R-:W3:Y:S01]  /*98a0*/  MUFU.EX2 R233, R19 ;  /* 0x0000001300e97308 */ /* 0x000ee20000000800 */
[----:B------:R-:W-:Y:S01]  /*98b0*/  F2FP.BF16.F32.PACK_AB R180, R227, R221 ;  /* 0x000000dde3b4723e */ /* 0x000fe200000010ff */
[----:B------:R-:W-:Y:S01]  /*98c0*/  FMUL.FTZ R16, R168, R188 ;  /* 0x000000bca8107220 */ /* 0x000fe20000410000 */
[----:B------:R-:W-:Y:S07]  /*98d0*/  F2FP.BF16.F32.PACK_AB R181, R226, R222 ;  /* 0x000000dee2b5723e */ /* 0x000fee00000010ff */
[----:B------:R-:W4:Y:S01]  /*98e0*/  MUFU.EX2 R2, R2 ;  /* 0x0000000200027308 */ /* 0x000f220000000800 */
[C---:B------:R-:W-:Y:S01]  /*98f0*/  FMUL.FTZ R132, R168.reuse, R132 ;  /* 0x00000084a8847220 */ /* 0x040fe20000410000 */
[----:B-----5:R-:W-:Y:S01]  /*9900*/  F2FP.BF16.F32.PACK_AB R182, R231, R228 ;  /* 0x000000e4e7b6723e */ /* 0x020fe200000010ff */
[C---:B------:R-:W-:Y:S07]  /*9910*/  FMUL.FTZ R17, R168.reuse, R189 ;  /* 0x000000bda8117220 */ /* 0x040fee0000410000 */
[----:B------:R-:W-:Y:S01]  /*9920*/  MUFU.EX2 R0, R0 ;  /* 0x0000000000007308 */ /* 0x000fe20000000800 */
[----:B------:R-:W-:Y:S01]  /*9930*/  FMUL.FTZ R133, R168, R133 ;  /* 0x00000085a8857220 */ /* 0x000fe20000410000 */
[C---:B--2---:R-:W-:Y:S01]  /*9940*/  FMUL.FTZ R18, R3.reuse, R190 ;  /* 0x000000be03127220 */ /* 0x044fe20000410000 */
[C---:B------:R-:W-:Y:S07]  /*9950*/  FMUL.FTZ R134, R3.reuse, R134 ;  /* 0x0000008603867220 */ /* 0x040fee0000410000 */
[----:B------:R2:W-:Y:S01]  /*9960*/  MUFU.EX2 R220, R8 ;  /* 0x0000000800dc7308 */ /* 0x0005e20000000800 */
[----:B------:R-:W-:Y:S01]  /*9970*/  FMUL.FTZ R135, R3, R135 ;  /* 0x0000008703877220 */ /* 0x000fe20000410000 */
[----:B---3--:R-:W-:Y:S01]  /*9980*/  F2FP.BF16.F32.PACK_AB R183, R233, R174 ;  /* 0x000000aee9b7723e */ /* 0x008fe200000010ff */
[----:B------:R-:W-:Y:S07]  /*9990*/  FMUL.FTZ R19, R3, R191 ;  /* 0x000000bf03137220 */ /* 0x000fee0000410000 */
[----:B------:R3:W5:Y:S01]  /*99a0*/  MUFU.EX2 R225, R9 ;  /* 0x0000000900e17308 */ /* 0x0007620000000800 */
[--C-:B------:R-:W-:Y:S01]  /*99b0*/  FFMA.FTZ R36, R36, UR4, -R216.reuse ;  /* 0x0000000424247c23 */ /* 0x100fe200080108d8 */
[C---:B----4-:R-:W-:Y:S01]  /*99c0*/  FMUL.FTZ R136, R2.reuse, R136 ;  /* 0x0000008802887220 */ /* 0x050fe20000410000 */
[C---:B------:R-:W-:Y:S07]  /*99d0*/  FMUL.FTZ R137, R2.reuse, R137 ;  /* 0x0000008902897220 */ /* 0x040fee0000410000 */
[----:B------:R4:W-:Y:S01]  /*99e0*/  MUFU.EX2 R223, R10 ;  /* 0x0000000a00df7308 */ /* 0x0009e20000000800 */
[C---:B------:R-:W-:Y:S01]  /*99f0*/  FMUL.FTZ R140, R2.reuse, R140 ;  /* 0x0000008c028c7220 */ /* 0x040fe20000410000 */
[C---:B------:R-:W-:Y:S01]  /*9a00*/  FMUL.FTZ R141, R2.reuse, R141 ;  /* 0x0000008d028d7220 */ /* 0x040fe20000410000 */
[-C--:B------:R-:W-:Y:S07]  /*9a10*/  HMMA.16816.F32.BF16 R4, R180, R204.reuse, R4 ;  /* 0x000000ccb404723c */ /* 0x080fee0000041804 */
[----:B------:R1:W1:Y:S10]  /*9a20*/  MUFU.EX2 R224, R11 ;  /* 0x0000000b00e07308 */ /* 0x0002740000000800 */
[----:B------:R1:W-:Y:S01]  /*9a30*/  MUFU.EX2 R232, R12 ;  /* 0x0000000c00e87308 */ /* 0x0003e20000000800 */
[C---:B--2---:R-:W-:Y:S01]  /*9a40*/  FMUL.FTZ R8, R2.reuse, R176 ;  /* 0x000000b002087220 */ /* 0x044fe20000410000 */
[----:B---3--:R-:W-:Y:S01]  /*9a50*/  FMUL.FTZ R9, R2, R177 ;  /* 0x000000b102097220 */ /* 0x008fe20000410000 */
[----:B-----5:R-:W-:Y:S07]  /*9a60*/  F2FP.BF16.F32.PACK_AB R176, R225, R220 ;  /* 0x000000dce1b0723e */ /* 0x020fee00000010ff */
[----:B------:R-:W2:Y:S01]  /*9a70*/  MUFU.EX2 R229, R13 ;  /* 0x0000000d00e57308 */ /* 0x000ea20000000800 */
[C---:B------:R-:W-:Y:S01]  /*9a80*/  FMUL.FTZ R138, R0.reuse, R138 ;  /* 0x0000008a008a7220 */ /* 0x040fe20000410000 */
[C---:B----4-:R-:W-:Y:S01]  /*9a90*/  FMUL.FTZ R10, R0.reuse, R178 ;  /* 0x000000b2000a7220 */ /* 0x050fe20000410000 */
[C---:B------:R-:W-:Y:S07]  /*9aa0*/  FMUL.FTZ R139, R0.reuse, R139 ;  /* 0x0000008b008b7220 */ /* 0x040fee0000410000 */
[----:B------:R3:W-:Y:S01]  /*9ab0*/  MUFU.EX2 R235, R14 ;  /* 0x0000000e00eb7308 */ /* 0x0007e20000000800 */
[C---:B------:R-:W-:Y:S01]  /*9ac0*/  FMUL.FTZ R142, R0.reuse, R142 ;  /* 0x0000008e008e7220 */ /* 0x040fe20000410000 */
[----:B-1----:R-:W-:Y:S01]  /*9ad0*/  FMUL.FTZ R11, R0, R179 ;  /* 0x000000b3000b7220 */ /* 0x002fe20000410000 */
[----:B------:R-:W-:Y:S07]  /*9ae0*/  F2FP.BF16.F32.PACK_AB R177, R224, R223 ;  /* 0x000000dfe0b1723e */ /* 0x000fee00000010ff */
[----:B------:R-:W1:Y:S01]  /*9af0*/  MUFU.EX2 R230, R15 ;  /* 0x0000000f00e67308 */ /* 0x000e620000000800 */
[----:B------:R-:W-:Y:S01]  /*9b00*/  FMUL.FTZ R143, R0, R143 ;  /* 0x0000008f008f7220 */ /* 0x000fe20000410000 */
[----:B------:R-:W-:Y:S01]  /*9b10*/  FMUL.FTZ R12, R2, R184 ;  /* 0x000000b8020c7220 */ /* 0x000fe20000410000 */
[----:B------:R-:W-:Y:S01]  /*9b20*/  IADD3 R184, PT, PT, R173, 0x8000, RZ ;  /* 0x00008000adb87810 */ /* 0x000fe20007ffe0ff */
[C---:B------:R-:W-:Y:S01]  /*9b30*/  FMUL.FTZ R144, R168.reuse, R144 ;  /* 0x00000090a8907220 */ /* 0x040fe20000410000 */
[----:B------:R-:W-:Y:S01]  /*9b40*/  FMUL.FTZ R145, R168, R145 ;  /* 0x00000091a8917220 */ /* 0x000fe20000410000 */
[----:B--2---:R-:W-:Y:S01]  /*9b50*/  F2FP.BF16.F32.PACK_AB R178, R229, R232 ;  /* 0x000000e8e5b2723e */ /* 0x004fe200000010ff */
[----:B------:R-:W-:Y:S01]  /*9b60*/  FMUL.FTZ R13, R2, R185 ;  /* 0x000000b9020d7220 */ /* 0x000fe20000410000 */
[C---:B------:R-:W-:Y:S01]  /*9b70*/  FMUL.FTZ R146, R3.reuse, R146 ;  /* 0x0000009203927220 */ /* 0x040fe20000410000 */
[C---:B------:R-:W-:Y:S01]  /*9b80*/  FMUL.FTZ R147, R3.reuse, R147 ;  /* 0x0000009303937220 */ /* 0x040fe20000410000 */
[----:B---3--:R-:W-:Y:S01]  /*9b90*/  FMUL.FTZ R14, R0, R186 ;  /* 0x000000ba000e7220 */ /* 0x008fe20000410000 */
[C---:B------:R-:W-:Y:S01]  /*9ba0*/  FMUL.FTZ R148, R168.reuse, R148 ;  /* 0x00000094a8947220 */ /* 0x040fe20000410000 */
[----:B------:R-:W-:Y:S01]  /*9bb0*/  FMUL.FTZ R149, R168, R149 ;  /* 0x00000095a8957220 */ /* 0x000fe20000410000 */
[----:B------:R-:W-:Y:S01]  /*9bc0*/  FMUL.FTZ R150, R3, R150 ;  /* 0x0000009603967220 */ /* 0x000fe20000410000 */
[----:B-1----:R-:W-:Y:S01]  /*9bd0*/  F2FP.BF16.F32.PACK_AB R179, R230, R235 ;  /* 0x000000ebe6b3723e */ /* 0x002fe200000010ff */
[----:B------:R-:W-:Y:S01]  /*9be0*/  FMUL.FTZ R15, R0, R187 ;  /* 0x000000bb000f7220 */ /* 0x000fe20000410000 */
[C---:B------:R-:W-:Y:S01]  /*9bf0*/  FMUL.FTZ R152, R2.reuse, R152 ;  /* 0x0000009802987220 */ /* 0x040fe20000410000 */
[C---:B------:R-:W-:Y:S01]  /*9c00*/  FMUL.FTZ R153, R2.reuse, R153 ;  /* 0x0000009902997220 */ /* 0x040fe20000410000 */
[C---:B------:R-:W-:Y:S01]  /*9c10*/  FMUL.FTZ R156, R2.reuse, R156 ;  /* 0x0000009c029c7220 */ /* 0x040fe20000410000 */
[C---:B------:R-:W-:Y:S01]  /*9c20*/  FMUL.FTZ R157, R2.reuse, R157 ;  /* 0x0000009d029d7220 */ /* 0x040fe20000410000 */
[C---:B------:R-:W-:Y:S01]  /*9c30*/  FMUL.FTZ R164, R2.reuse, R164 ;  /* 0x000000a402a47220 */ /* 0x040fe20000410000 */
[C---:B------:R-:W-:Y:S04]  /*9c40*/  HMMA.16816.F32.BF16 R8, R176.reuse, R204, R8 ;  /* 0x000000ccb008723c */ /* 0x040fe80000041808 */
[----:B------:R-:W-:Y:S01]  /*9c50*/  FMUL.FTZ R165, R2, R165 ;  /* 0x000000a502a57220 */ /* 0x000fe20000410000 */
[----:B------:R-:W-:Y:S01]  /*9c60*/  FFMA.FTZ R37, R37, UR4, -R216 ;  /* 0x0000000425257c23 */ /* 0x000fe200080108d8 */
[--C-:B------:R-:W-:Y:S01]  /*9c70*/  FFMA.FTZ R38, R38, UR4, -R218.reuse ;  /* 0x0000000426267c23 */ /* 0x100fe200080108da */
[--C-:B------:R-:W-:Y:S01]  /*9c80*/  FFMA.FTZ R39, R39, UR4, -R218.reuse ;  /* 0x0000000427277c23 */ /* 0x100fe200080108da */
[-C--:B------:R-:W-:Y:S03]  /*9c90*/  HMMA.16816.F32.BF16 R12, R176, R206.reuse, R12 ;  /* 0x000000ceb00c723c */ /* 0x080fe6000004180c */
[----:B------:R-:W-:Y:S01]  /*9ca0*/  MOV R205, R174 ;  /* 0x000000ae00cd7202 */ /* 0x000fe20000000f00 */
[----:B------:R-:W-:Y:S01]  /*9cb0*/  FFMA.FTZ R51, R51, UR4, -R218 ;  /* 0x0000000433337c23 */ /* 0x000fe200080108da */
[----:B------:R-:W-:Y:S01]  /*9cc0*/  IADD3 R174, PT, PT, R173, 0x8040, RZ ;  /* 0x00008040adae7810 */ /* 0x000fe20007ffe0ff */
[----:B------:R-:W-:Y:S01]  /*9cd0*/  FFMA.FTZ R56, R56, UR4, -R217 ;  /* 0x0000000438387c23 */ /* 0x000fe200080108d9 */
[----:B------:R-:W-:Y:S01]  /*9ce0*/  @P5 IADD3 R174, PT, PT, R184, -0x40, RZ ;  /* 0xffffffc0b8ae5810 */ /* 0x000fe20007ffe0ff */
[C---:B------:R-:W-:Y:S04]  /*9cf0*/  HMMA.16816.F32.BF16 R16, R180.reuse, R206, R16 ;  /* 0x000000ceb410723c */ /* 0x040fe80000041810 */
[----:B------:R-:W1:Y:S01]  /*9d00*/  LDSM.16.MT88.4 R184, [R174] ;  /* 0x00000000aeb8783b */ /* 0x000e620000004200 */
[----:B------:R-:W-:Y:S01]  /*9d10*/  IADD3 R175, PT, PT, R175, R174, RZ ;  /* 0x000000aeafaf7210 */ /* 0x000fe20007ffe0ff */
[----:B------:R-:W-:Y:S01]  /*9d20*/  FFMA.FTZ R53, R53, UR4, -R216 ;  /* 0x0000000435357c23 */ /* 0x000fe200080108d8 */
[--C-:B------:R-:W-:Y:S01]  /*9d30*/  FFMA.FTZ R54, R54, UR4, -R218.reuse ;  /* 0x0000000436367c23 */ /* 0x100fe200080108da */
[-C--:B------:R-:W-:Y:S03]  /*9d40*/  HMMA.16816.F32.BF16 R132, R180, R208.reuse, R132 ;  /* 0x000000d0b484723c */ /* 0x080fe60000041884 */
[----:B------:R-:W-:Y:S01]  /*9d50*/  FFMA.FTZ R55, R55, UR4, -R218 ;  /* 0x0000000437377c23 */ /* 0x000fe200080108da */
[----:B------:R-:W2:Y:S01]  /*9d60*/  LDSM.16.MT88.4 R188, [R175] ;  /* 0x00000000afbc783b */ /* 0x000ea20000004200 */
[C---:B------:R-:W-:Y:S01]  /*9d70*/  FMUL.FTZ R151, R3.reuse, R151 ;  /* 0x0000009703977220 */ /* 0x040fe20000410000 */
[C---:B------:R-:W-:Y:S01]  /*9d80*/  FMUL.FTZ R158, R0.reuse, R158 ;  /* 0x0000009e009e7220 */ /* 0x040fe20000410000 */
[----:B------:R-:W-:Y:S01]  /*9d90*/  FMUL.FTZ R159, R0, R159 ;  /* 0x0000009f009f7220 */ /* 0x000fe20000410000 */
[C---:B------:R-:W-:Y:S04]  /*9da0*/  HMMA.16816.F32.BF16 R136, R176.reuse, R208, R136 ;  /* 0x000000d0b088723c */ /* 0x040fe80000041888 */
[C---:B------:R-:W-:Y:S01]  /*9db0*/  FMUL.FTZ R160, R168.reuse, R160 ;  /* 0x000000a0a8a07220 */ /* 0x040fe20000410000 */
[----:B------:R-:W-:Y:S01]  /*9dc0*/  FMUL.FTZ R161, R168, R161 ;  /* 0x000000a1a8a17220 */ /* 0x000fe20000410000 */
[C---:B------:R-:W-:Y:S01]  /*9dd0*/  FMUL.FTZ R162, R3.reuse, R162 ;  /* 0x000000a203a27220 */ /* 0x040fe20000410000 */
[----:B------:R-:W-:Y:S01]  /*9de0*/  FMUL.FTZ R163, R3, R163 ;  /* 0x000000a303a37220 */ /* 0x000fe20000410000 */
[-C--:B------:R-:W-:Y:S03]  /*9df0*/  HMMA.16816.F32.BF16 R140, R176, R210.reuse, R140 ;  /* 0x000000d2b08c723c */ /* 0x080fe6000004188c */
[----:B------:R-:W-:Y:S01]  /*9e00*/  MOV R209, R232 ;  /* 0x000000e800d17202 */ /* 0x000fe20000000f00 */
[--C-:B------:R-:W-:Y:S01]  /*9e10*/  FFMA.FTZ R32, R32, UR4, -R216.reuse ;  /* 0x0000000420207c23 */ /* 0x100fe200080108d8 */
[----:B------:R-:W-:Y:S01]  /*9e20*/  MOV R208, R230 ;  /* 0x000000e600d07202 */ /* 0x000fe20000000f00 */
[--C-:B------:R-:W-:Y:S01]  /*9e30*/  FFMA.FTZ R33, R33, UR4, -R216.reuse ;  /* 0x0000000421217c23 */ /* 0x100fe200080108d8 */
[--C-:B------:R-:W-:Y:S01]  /*9e40*/  FFMA.FTZ R26, R26, UR4, -R219.reuse ;  /* 0x000000041a1a7c23 */ /* 0x100fe200080108db */
[C---:B------:R-:W-:Y:S01]  /*9e50*/  HMMA.16816.F32.BF16 R144, R180.reuse, R210, R144 ;  /* 0x000000d2b490723c */ /* 0x040fe20000041890 */
[----:B------:R3:W-:Y:S03]  /*9e60*/  MUFU.EX2 R230, R32 ;  /* 0x0000002000e67308 */ /* 0x0007e60000000800 */
[--C-:B------:R-:W-:Y:S07]  /*9e70*/  FFMA.FTZ R27, R27, UR4, -R219.reuse ;  /* 0x000000041b1b7c23 */ /* 0x100fee00080108db */
[----:B------:R4:W-:Y:S01]  /*9e80*/  MUFU.EX2 R234, R33 ;  /* 0x0000002100ea7308 */ /* 0x0009e20000000800 */
[----:B------:R-:W-:Y:S01]  /*9e90*/  FFMA.FTZ R31, R31, UR4, -R219 ;  /* 0x000000041f1f7c23 */ /* 0x000fe200080108db */
[--C-:B------:R-:W-:Y:S01]  /*9ea0*/  FFMA.FTZ R48, R48, UR4, -R216.reuse ;  /* 0x0000000430307c23 */ /* 0x100fe200080108d8 */
[----:B------:R-:W-:Y:S01]  /*9eb0*/  FFMA.FTZ R49, R49, UR4, -R216 ;  /* 0x0000000431317c23 */ /* 0x000fe200080108d8 */
[----:B------:R-:W-:Y:S01]  /*9ec0*/  FFMA.FTZ R50, R50, UR4, -R218 ;  /* 0x0000000432327c23 */ /* 0x000fe200080108da */
[--C-:B------:R-:W-:Y:S01]  /*9ed0*/  FFMA.FTZ R40, R40, UR4, -R217.reuse ;  /* 0x0000000428287c23 */ /* 0x100fe200080108d9 */
[--C-:B------:R-:W-:Y:S01]  /*9ee0*/  FFMA.FTZ R52, R52, UR4, -R216.reuse ;  /* 0x0000000434347c23 */ /* 0x100fe200080108d8 */
[-C--:B-1----:R-:W-:Y:S03]  /*9ef0*/  HMMA.16816.F32.BF16 R148, R180, R184.reuse, R148 ;  /* 0x000000b8b494723c */ /* 0x082fe60000041894 */
[C---:B------:R-:W-:Y:S01]  /*9f00*/  FMUL.FTZ R154, R0.reuse, R154 ;  /* 0x0000009a009a7220 */ /* 0x040fe20000410000 */
[----:B------:R-:W-:Y:S01]  /*9f10*/  FMUL.FTZ R155, R0, R155 ;  /* 0x0000009b009b7220 */ /* 0x000fe20000410000 */
[--C-:B------:R-:W-:Y:S01]  /*9f20*/  FFMA.FTZ R20, R20, UR4, -R216.reuse ;  /* 0x0000000414147c23 */ /* 0x100fe200080108d8 */
[C---:B---3--:R-:W-:Y:S01]  /*9f30*/  FMUL.FTZ R32, R2.reuse, R196 ;  /* 0x000000c402207220 */ /* 0x048fe20000410000 */
[----:B----4-:R-:W-:Y:S01]  /*9f40*/  FMUL.FTZ R33, R2, R197 ;  /* 0x000000c502217220 */ /* 0x010fe20000410000 */
[----:B------:R-:W-:Y:S01]  /*9f50*/  FFMA.FTZ R57, R57, UR4, -R217 ;  /* 0x0000000439397c23 */ /* 0x000fe200080108d9 */
[----:B------:R-:W-:Y:S01]  /*9f60*/  FFMA.FTZ R58, R58, UR4, -R219 ;  /* 0x000000043a3a7c23 */ /* 0x000fe200080108db */
[----:B------:R1:W-:Y:S01]  /*9f70*/  MUFU.EX2 R207, R20 ;  /* 0x0000001400cf7308 */ /* 0x0003e20000000800 */
[C---:B------:R-:W-:Y:S04]  /*9f80*/  HMMA.16816.F32.BF16 R152, R176.reuse, R184, R152 ;  /* 0x000000b8b098723c */ /* 0x040fe80000041898 */
[----:B------:R-:W-:Y:S01]  /*9f90*/  FFMA.FTZ R184, R21, UR4, -R216 ;  /* 0x0000000415b87c23 */ /* 0x000fe200080108d8 */
[--C-:B------:R-:W-:Y:S01]  /*9fa0*/  FFMA.FTZ R185, R22, UR4, -R218.reuse ;  /* 0x0000000416b97c23 */ /* 0x100fe200080108da */
[C---:B------:R-:W-:Y:S01]  /*9fb0*/  FMUL.FTZ R21, R168.reuse, R193 ;  /* 0x000000c1a8157220 */ /* 0x040fe20000410000 */
[----:B------:R-:W-:Y:S01]  /*9fc0*/  FMUL.FTZ R22, R3, R194 ;  /* 0x000000c203167220 */ /* 0x000fe20000410000 */
[-C--:B------:R-:W-:Y:S01]  /*9fd0*/  HMMA.16816.F32.BF16 R156, R176, R186.reuse, R156 ;  /* 0x000000bab09c723c */ /* 0x080fe2000004189c */
[----:B------:R-:W-:Y:S02]  /*9fe0*/  MUFU.EX2 R232, R184 ;  /* 0x000000b800e87308 */ /* 0x000fe40000000800 */
[--C-:B------:R-:W-:Y:S01]  /*9ff0*/  FFMA.FTZ R204, R23, UR4, -R218.reuse ;  /* 0x0000000417cc7c23 */ /* 0x100fe200080108da */
[----:B------:R-:W-:Y:S07]  /*a000*/  FMUL.FTZ R23, R3, R195 ;  /* 0x000000c303177220 */ /* 0x000fee0000410000 */
[----:B------:R3:W-:Y:S01]  /*a010*/  MUFU.EX2 R211, R185 ;  /* 0x000000b900d37308 */ /* 0x0007e20000000800 */
[----:B-1----:R-:W-:Y:S01]  /*a020*/  FMUL.FTZ R20, R168, R192 ;  /* 0x000000c0a8147220 */ /* 0x002fe20000410000 */
[--C-:B------:R-:W-:Y:S01]  /*a030*/  FFMA.FTZ R34, R34, UR4, -R218.reuse ;  /* 0x0000000422227c23 */ /* 0x100fe200080108da */
[C---:B------:R-:W-:Y:S07]  /*a040*/  HMMA.16816.F32.BF16 R160, R180.reuse, R186, R160 ;  /* 0x000000bab4a0723c */ /* 0x040fee00000418a0 */
[----:B------:R-:W-:Y:S01]  /*a050*/  MUFU.EX2 R194, R54 ;  /* 0x0000003600c27308 */ /* 0x000fe20000000800 */
[C---:B------:R-:W-:Y:S09]  /*a060*/  FMUL.FTZ R166, R0.reuse, R166 ;  /* 0x000000a600a67220 */ /* 0x040ff20000410000 */
[----:B------:R1:W-:Y:S01]  /*a070*/  MUFU.EX2 R210, R34 ;  /* 0x0000002200d27308 */ /* 0x0003e20000000800 */
[----:B------:R-:W-:Y:S01]  /*a080*/  FMUL.FTZ R167, R0, R167 ;  /* 0x000000a700a77220 */ /* 0x000fe20000410000 */
[----:B------:R-:W-:Y:S01]  /*a090*/  FFMA.FTZ R35, R35, UR4, -R218 ;  /* 0x0000000423237c23 */ /* 0x000fe200080108da */
[-C--:B--2---:R-:W-:Y:S07]  /*a0a0*/  HMMA.16816.F32.BF16 R20, R180, R188.reuse, R20 ;  /* 0x000000bcb414723c */ /* 0x084fee0000041814 */
[----:B------:R2:W-:Y:S01]  /*a0b0*/  MUFU.EX2 R192, R35 ;  /* 0x0000002300c07308 */ /* 0x0005e20000000800 */
[----:B---3--:R-:W3:Y:S01]  /*a0c0*/  LDSM.16.MT88.4 R184, [R173+0x8800] ;  /* 0x00880000adb8783b */ /* 0x008ee20000004200 */
[--C-:B------:R-:W-:Y:S01]  /*a0d0*/  FFMA.FTZ R24, R24, UR4, -R217.reuse ;  /* 0x0000000418187c23 */ /* 0x100fe200080108d9 */
[--C-:B------:R-:W-:Y:S01]  /*a0e0*/  FFMA.FTZ R25, R25, UR4, -R217.reuse ;  /* 0x0000000419197c23 */ /* 0x100fe200080108d9 */
[--C-:B------:R-:W-:Y:S01]  /*a0f0*/  FFMA.FTZ R28, R28, UR4, -R217.reuse ;  /* 0x000000041c1c7c23 */ /* 0x100fe200080108d9 */
[C---:B------:R-:W-:Y:S05]  /*a100*/  HMMA.16816.F32.BF16 R164, R176.reuse, R188, R164 ;  /* 0x000000bcb0a4723c */ /* 0x040fea00000418a4 */
[----:B------:R4:W-:Y:S01]  /*a110*/  MUFU.EX2 R189, R26 ;  /* 0x0000001a00bd7308 */ /* 0x0009e20000000800 */
[----:B-1----:R-:W-:Y:S09]  /*a120*/  FMUL.FTZ R34, R0, R198 ;  /* 0x000000c600227220 */ /* 0x002ff20000410000 */
[----:B------:R1:W5:Y:S01]  /*a130*/  MUFU.EX2 R188, R27 ;  /* 0x0000001b00bc7308 */ /* 0x0003620000000800 */
[----:B------:R-:W-:Y:S01]  /*a140*/  FFMA.FTZ R29, R29, UR4, -R217 ;  /* 0x000000041d1d7c23 */ /* 0x000fe200080108d9 */
[----:B------:R-:W-:Y:S01]  /*a150*/  FFMA.FTZ R30, R30, UR4, -R219 ;  /* 0x000000041e1e7c23 */ /* 0x000fe200080108db */
[----:B------:R-:W-:Y:S07]  /*a160*/  MOV R206, R231 ;  /* 0x000000e700ce7202 */ /* 0x000fee0000000f00 */
[----:B------:R3:W-:Y:S01]  /*a170*/  MUFU.EX2 R196, R24 ;  /* 0x0000001800c47308 */ /* 0x0007e20000000800 */
[----:B--2---:R-:W-:Y:S01]  /*a180*/  FMUL.FTZ R35, R0, R199 ;  /* 0x000000c700237220 */ /* 0x004fe20000410000 */
[--C-:B------:R-:W-:Y:S01]  /*a190*/  FFMA.FTZ R64, R64, UR4, -R216.reuse ;  /* 0x0000000440407c23 */ /* 0x100fe200080108d8 */
[----:B------:R-:W-:Y:S07]  /*a1a0*/  MOV R193, R206 ;  /* 0x000000ce00c17202 */ /* 0x000fee0000000f00 */
[----:B------:R2:W2:Y:S01]  /*a1b0*/  MUFU.EX2 R198, R25 ;  /* 0x0000001900c67308 */ /* 0x0004a20000000800 */
[--C-:B------:R-:W-:Y:S01]  /*a1c0*/  FFMA.FTZ R65, R65, UR4, -R216.reuse ;  /* 0x0000000441417c23 */ /* 0x100fe200080108d8 */
[C---:B----4-:R-:W-:Y:S01]  /*a1d0*/  FMUL.FTZ R26, R3.reuse, R202 ;  /* 0x000000ca031a7220 */ /* 0x050fe20000410000 */
[--C-:B------:R-:W-:Y:S01]  /*a1e0*/  FFMA.FTZ R68, R68, UR4, -R216.reuse ;  /* 0x0000000444447c23 */ /* 0x100fe200080108d8 */
[-C--:B------:R-:W-:Y:S06]  /*a1f0*/  HMMA.16816.F32.BF16 R32, R176, R190.reuse, R32 ;  /* 0x000000beb020723c */ /* 0x080fec0000041820 */
[----:B------:R-:W-:Y:S01]  /*a200*/  MUFU.EX2 R202, R31 ;  /* 0x0000001f00ca7308 */ /* 0x000fe20000000800 */
[----:B-1----:R-:W-:Y:S01]  /*a210*/  FMUL.FTZ R27, R3, R203 ;  /* 0x000000cb031b7220 */ /* 0x002fe20000410000 */
[----:B-----5:R-:W-:Y:S08]  /*a220*/  F2FP.BF16.F32.PACK_AB R177, R188, R189 ;  /* 0x000000bdbcb1723e */ /* 0x020ff000000010ff */
[----:B------:R-:W1:Y:S01]  /*a230*/  MUFU.EX2 R231, R204 ;  /* 0x000000cc00e77308 */ /* 0x000e620000000800 */
[----:B---3--:R-:W-:Y:S01]  /*a240*/  FMUL.FTZ R24, R168, R200 ;  /* 0x000000c8a8187220 */ /* 0x008fe20000410000 */
[--C-:B------:R-:W-:Y:S01]  /*a250*/  FFMA.FTZ R69, R69, UR4, -R216.reuse ;  /* 0x0000000445457c23 */ /* 0x100fe200080108d8 */
[--C-:B------:R-:W-:Y:S07]  /*a260*/  FFMA.FTZ R80, R80, UR4, -R216.reuse ;  /* 0x0000000450507c23 */ /* 0x100fee00080108d8 */
[----:B------:R3:W-:Y:S01]  /*a270*/  MUFU.EX2 R199, R28 ;  /* 0x0000001c00c77308 */ /* 0x0007e20000000800 */
[----:B--2---:R-:W-:Y:S01]  /*a280*/  FMUL.FTZ R25, R168, R201 ;  /* 0x000000c9a8197220 */ /* 0x004fe20000410000 */
[----:B------:R-:W-:Y:S01]  /*a290*/  F2FP.BF16.F32.PACK_AB R176, R198, R196 ;  /* 0x000000c4c6b0723e */ /* 0x000fe200000010ff */
[--C-:B------:R-:W-:Y:S07]  /*a2a0*/  FFMA.FTZ R81, R81, UR4, -R216.reuse ;  /* 0x0000000451517c23 */ /* 0x100fee00080108d8 */
[----:B------:R1:W2:Y:S01]  /*a2b0*/  MUFU.EX2 R203, R29 ;  /* 0x0000001d00cb7308 */ /* 0x0002a20000000800 */
[--C-:B------:R-:W-:Y:S01]  /*a2c0*/  FFMA.FTZ R84, R84, UR4, -R216.reuse ;  /* 0x0000000454547c23 */ /* 0x100fe200080108d8 */
[--C-:B------:R-:W-:Y:S01]  /*a2d0*/  FFMA.FTZ R85, R85, UR4, -R216.reuse ;  /* 0x0000000455557c23 */ /* 0x100fe200080108d8 */
[--C-:B------:R-:W-:Y:S01]  /*a2e0*/  FFMA.FTZ R96, R96, UR4, -R216.reuse ;  /* 0x0000000460607c23 */ /* 0x100fe200080108d8 */
[----:B------:R-:W-:Y:S06]  /*a2f0*/  HMMA.16816.F32.BF16 R24, R180, R190, R24 ;  /* 0x000000beb418723c */ /* 0x000fec0000041818 */
[----:B------:R4:W5:Y:S01]  /*a300*/  MUFU.EX2 R197, R30 ;  /* 0x0000001e00c57308 */ /* 0x0009620000000800 */
[----:B------:R-:W5:Y:S01]  /*a310*/  LDSM.16.MT88.4 R180, [R212+0x8800] ;  /* 0x00880000d4b4783b */ /* 0x000f620000004200 */
[----:B------:R-:W-:Y:S08]  /*a320*/  MOV R191, R192 ;  /* 0x000000c000bf7202 */ /* 0x000ff00000000f00 */
[----:B------:R-:W-:Y:S01]  /*a330*/  MUFU.EX2 R201, R37 ;  /* 0x0000002500c97308 */ /* 0x000fe20000000800 */
[----:B---3--:R-:W-:Y:S01]  /*a340*/  F2FP.BF16.F32.PACK_AB R28, R232, R207 ;  /* 0x000000cfe81c723e */ /* 0x008fe200000010ff */
[--C-:B------:R-:W-:Y:S01]  /*a350*/  FFMA.FTZ R97, R97, UR4, -R216.reuse ;  /* 0x0000000461617c23 */ /* 0x100fe200080108d8 */
[----:B------:R-:W-:Y:S07]  /*a360*/  F2FP.BF16.F32.PACK_AB R31, R191, R210 ;  /* 0x000000d2bf1f723e */ /* 0x000fee00000010ff */
[----:B------:R3:W-:Y:S01]  /*a370*/  MUFU.EX2 R200, R48 ;  /* 0x0000003000c87308 */ /* 0x0007e20000000800 */
[----:B-1----:R-:W-:Y:S01]  /*a380*/  F2FP.BF16.F32.PACK_AB R29, R231, R211 ;  /* 0x000000d3e71d723e */ /* 0x002fe200000010ff */
[--C-:B------:R-:W-:Y:S01]  /*a390*/  FFMA.FTZ R100, R100, UR4, -R216.reuse ;  /* 0x0000000464647c23 */ /* 0x100fe200080108d8 */
[----:B--2---:R-:W-:Y:S01]  /*a3a0*/  F2FP.BF16.F32.PACK_AB R178, R203, R199 ;  /* 0x000000c7cbb2723e */ /* 0x004fe200000010ff */
[--C-:B------:R-:W-:Y:S01]  /*a3b0*/  FFMA.FTZ R101, R101, UR4, -R216.reuse ;  /* 0x0000000465657c23 */ /* 0x100fe200080108d8 */
[----:B------:R-:W-:Y:S01]  /*a3c0*/  MOV R192, R229 ;  /* 0x000000e500c07202 */ /* 0x000fe20000000f00 */
[--C-:B------:R-:W-:Y:S01]  /*a3d0*/  FFMA.FTZ R112, R112, UR4, -R216.reuse ;  /* 0x0000000470707c23 */ /* 0x100fe200080108d8 */
[----:B----4-:R-:W-:Y:S03]  /*a3e0*/  F2FP.BF16.F32.PACK_AB R30, R234, R230 ;  /* 0x000000e6ea1e723e */ /* 0x010fe600000010ff */
[----:B------:R1:W-:Y:S01]  /*a3f0*/  MUFU.EX2 R229, R49 ;  /* 0x0000003100e57308 */ /* 0x0003e20000000800 */
[----:B------:R-:W-:Y:S01]  /*a400*/  MOV R190, R208 ;  /* 0x000000d000be7202 */ /* 0x000fe20000000f00 */
[--C-:B------:R-:W-:Y:S01]  /*a410*/  FFMA.FTZ R113, R113, UR4, -R216.reuse ;  /* 0x0000000471717c23 */ /* 0x100fe200080108d8 */
[----:B-----5:R-:W-:Y:S07]  /*a420*/  F2FP.BF16.F32.PACK_AB R179, R202, R197 ;  /* 0x000000c5cab3723e */ /* 0x020fee00000010ff */
[----:B------:R2:W-:Y:S01]  /*a430*/  MUFU.EX2 R206, R52 ;  /* 0x0000003400ce7308 */ /* 0x0005e20000000800 */
[----:B------:R-:W-:Y:S01]  /*a440*/  MOV R208, R233 ;  /* 0x000000e900d07202 */ /* 0x000fe20000000f00 */
[-C--:B------:R-:W-:Y:S08]  /*a450*/  HMMA.16816.F32.BF16 R4, R28, R184.reuse, R4 ;  /* 0x000000b81c04723c */ /* 0x080ff00000041804 */
[----:B------:R-:W-:Y:S01]  /*a460*/  MUFU.EX2 R233, R51 ;  /* 0x0000003300e97308 */ /* 0x000fe20000000800 */
[----:B---3--:R-:W-:Y:S01]  /*a470*/  FFMA.FTZ R48, R41, UR4, -R217 ;  /* 0x0000000429307c23 */ /* 0x008fe200080108d9 */
[--C-:B------:R-:W-:Y:S08]  /*a480*/  FFMA.FTZ R41, R46, UR4, -R219.reuse ;  /* 0x000000042e297c23 */ /* 0x100ff000080108db */
[----:B------:R-:W-:Y:S01]  /*a490*/  MUFU.EX2 R204, R64 ;  /* 0x0000004000cc7308 */ /* 0x000fe20000000800 */
[C---:B------:R-:W-:Y:S09]  /*a4a0*/  HMMA.16816.F32.BF16 R8, R176.reuse, R184, R8 ;  /* 0x000000b8b008723c */ /* 0x040ff20000041808 */
[----:B------:R-:W-:Y:S01]  /*a4b0*/  MUFU.EX2 R64, R58 ;  /* 0x0000003a00407308 */ /* 0x000fe20000000800 */
[----:B-1----:R-:W-:Y:S01]  /*a4c0*/  FFMA.FTZ R49, R43, UR4, -R219 ;  /* 0x000000042b317c23 */ /* 0x002fe200080108db */
[----:B------:R-:W-:Y:S01]  /*a4d0*/  FFMA.FTZ R43, R44, UR4, -R217 ;  /* 0x000000042c2b7c23 */ /* 0x000fe200080108d9 */
[----:B--2---:R-:W-:Y:S07]  /*a4e0*/  MOV R52, R205 ;  /* 0x000000cd00347202 */ /* 0x004fee0000000f00 */
[----:B------:R-:W-:Y:S01]  /*a4f0*/  MUFU.EX2 R101, R101 ;  /* 0x0000006500657308 */ /* 0x000fe20000000800 */
[-C--:B------:R-:W-:Y:S09]  /*a500*/  HMMA.16816.F32.BF16 R12, R176, R186.reuse, R12 ;  /* 0x000000bab00c723c */ /* 0x080ff2000004180c */
[----:B------:R-:W-:Y:S01]  /*a510*/  MUFU.EX2 R205, R53 ;  /* 0x0000003500cd7308 */ /* 0x000fe20000000800 */
[--C-:B------:R-:W-:Y:S01]  /*a520*/  FFMA.FTZ R116, R116, UR4, -R216.reuse ;  /* 0x0000000474747c23 */ /* 0x100fe200080108d8 */
[--C-:B------:R-:W-:Y:S01]  /*a530*/  FFMA.FTZ R117, R117, UR4, -R216.reuse ;  /* 0x0000000475757c23 */ /* 0x100fe200080108d8 */
[--C-:B------:R-:W-:Y:S01]  /*a540*/  FFMA.FTZ R128, R128, UR4, -R216.reuse ;  /* 0x0000000480807c23 */ /* 0x100fe200080108d8 */
[----:B------:R-:W-:Y:S01]  /*a550*/  FFMA.FTZ R216, R129, UR4, -R216 ;  /* 0x0000000481d87c23 */ /* 0x000fe200080108d8 */
[C---:B------:R-:W-:Y:S01]  /*a560*/  HMMA.16816.F32.BF16 R16, R28.reuse, R186, R16 ;  /* 0x000000ba1c10723c */ /* 0x040fe20000041810 */
[----:B------:R-:W1:Y:S04]  /*a570*/  LDSM.16.MT88.4 R184, [R174+0x800] ;  /* 0x00080000aeb8783b */ /* 0x000e680000004200 */
[----:B------:R2:W-:Y:S01]  /*a580*/  MUFU.EX2 R129, R56 ;  /* 0x0000003800817308 */ /* 0x0005e20000000800 */
[--C-:B------:R-:W-:Y:S01]  /*a590*/  FFMA.FTZ R66, R66, UR4, -R218.reuse ;  /* 0x0000000442427c23 */ /* 0x100fe200080108da */
[--C-:B------:R-:W-:Y:S08]  /*a5a0*/  FFMA.FTZ R62, R62, UR4, -R219.reuse ;  /* 0x000000043e3e7c23 */ /* 0x100ff000080108db */
[----:B------:R-:W-:Y:S01]  /*a5b0*/  MUFU.EX2 R112, R112 ;  /* 0x0000007000707308 */ /* 0x000fe20000000800 */
[----:B------:R-:W-:Y:S01]  /*a5c0*/  FFMA.FTZ R63, R63, UR4, -R219 ;  /* 0x000000043f3f7c23 */ /* 0x000fe200080108db */
[-C--:B------:R-:W-:Y:S08]  /*a5d0*/  HMMA.16816.F32.BF16 R132, R28, R180.reuse, R132 ;  /* 0x000000b41c84723c */ /* 0x080ff00000041884 */
[----:B------:R-:W-:Y:S01]  /*a5e0*/  MUFU.EX2 R216, R216 ;  /* 0x000000d800d87308 */ /* 0x000fe20000000800 */
[--C-:B------:R-:W-:Y:S01]  /*a5f0*/  FFMA.FTZ R61, R61, UR4, -R217.reuse ;  /* 0x000000043d3d7c23 */ /* 0x100fe200080108d9 */
[--C-:B------:R-:W-:Y:S01]  /*a600*/  FFMA.FTZ R72, R72, UR4, -R217.reuse ;  /* 0x0000000448487c23 */ /* 0x100fe200080108d9 */
[--C-:B------:R-:W-:Y:S07]  /*a610*/  FFMA.FTZ R104, R104, UR4, -R217.reuse ;  /* 0x0000000468687c23 */ /* 0x100fee00080108d9 */
[----:B------:R-:W-:Y:S01]  /*a620*/  MUFU.EX2 R62, R62 ;  /* 0x0000003e003e7308 */ /* 0x000fe20000000800 */
[----:B------:R-:W-:Y:S01]  /*a630*/  FFMA.FTZ R105, R105, UR4, -R217 ;  /* 0x0000000469697c23 */ /* 0x000fe200080108d9 */
[C---:B------:R-:W-:Y:S01]  /*a640*/  HMMA.16816.F32.BF16 R136, R176.reuse, R180, R136 ;  /* 0x000000b4b088723c */ /* 0x040fe20000041888 */
[----:B--2---:R-:W2:Y:S07]  /*a650*/  LDL.LU R56, [R1] ;  /* 0x0000000001387983 */ /* 0x004eae0000300800 */
[----:B------:R-:W-:Y:S01]  /*a660*/  MUFU.EX2 R63, R63 ;  /* 0x0000003f003f7308 */ /* 0x000fe20000000800 */
[--C-:B------:R-:W-:Y:S01]  /*a670*/  FFMA.FTZ R67, R67, UR4, -R218.reuse ;  /* 0x0000000443437c23 */ /* 0x100fe200080108da */
[--C-:B------:R-:W-:Y:S08]  /*a680*/  FFMA.FTZ R70, R70, UR4, -R218.reuse ;  /* 0x0000000446467c23 */ /* 0x100ff000080108da */
[----:B------:R-:W-:Y:S01]  /*a690*/  MUFU.EX2 R72, R72 ;  /* 0x0000004800487308 */ /* 0x000fe20000000800 */
[--C-:B------:R-:W-:Y:S01]  /*a6a0*/  FFMA.FTZ R71, R71, UR4, -R218.reuse ;  /* 0x0000000447477c23 */ /* 0x100fe200080108da */
[-C--:B------:R-:W-:Y:S08]  /*a6b0*/  HMMA.16816.F32.BF16 R140, R176, R182.reuse, R140 ;  /* 0x000000b6b08c723c */ /* 0x080ff0000004188c */
[----:B------:R-:W-:Y:S01]  /*a6c0*/  MUFU.EX2 R104, R104 ;  /* 0x0000006800687308 */ /* 0x000fe20000000800 */
[--C-:B------:R-:W-:Y:S01]  /*a6d0*/  FFMA.FTZ R82, R82, UR4, -R218.reuse ;  /* 0x0000000452527c23 */ /* 0x100fe200080108da */
[--C-:B------:R-:W-:Y:S01]  /*a6e0*/  FFMA.FTZ R83, R83, UR4, -R218.reuse ;  /* 0x0000000453537c23 */ /* 0x100fe200080108da */
[--C-:B------:R-:W-:Y:S07]  /*a6f0*/  FFMA.FTZ R86, R86, UR4, -R218.reuse ;  /* 0x0000000456567c23 */ /* 0x100fee00080108da */
[----:B------:R-:W-:Y:S01]  /*a700*/  MUFU.EX2 R105, R105 ;  /* 0x0000006900697308 */ /* 0x000fe20000000800 */
[--C-:B------:R-:W-:Y:S01]  /*a710*/  FFMA.FTZ R87, R87, UR4, -R218.reuse ;  /* 0x0000000457577c23 */ /* 0x100fe200080108da */
[C---:B------:R-:W-:Y:S01]  /*a720*/  HMMA.16816.F32.BF16 R144, R28.reuse, R182, R144 ;  /* 0x000000b61c90723c */ /* 0x040fe20000041890 */
[----:B------:R-:W3:Y:S07]  /*a730*/  LDSM.16.MT88.4 R180, [R175+0x800] ;  /* 0x00080000afb4783b */ /* 0x000eee0000004200 */
[----:B------:R-:W-:Y:S01]  /*a740*/  MUFU.EX2 R195, R65 ;  /* 0x0000004100c37308 */ /* 0x000fe20000000800 */
[--C-:B------:R-:W-:Y:S01]  /*a750*/  FFMA.FTZ R98, R98, UR4, -R218.reuse ;  /* 0x0000000462627c23 */ /* 0x100fe200080108da */
[--C-:B------:R-:W-:Y:S08]  /*a760*/  FFMA.FTZ R99, R99, UR4, -R218.reuse ;  /* 0x0000000463637c23 */ /* 0x100ff000080108da */
[----:B------:R-:W-:Y:S01]  /*a770*/  MUFU.EX2 R68, R68 ;  /* 0x0000004400447308 */ /* 0x000fe20000000800 */
[--C-:B------:R-:W-:Y:S01]  /*a780*/  FFMA.FTZ R102, R102, UR4, -R218.reuse ;  /* 0x0000000466667c23 */ /* 0x100fe200080108da */
[--C-:B------:R-:W-:Y:S01]  /*a790*/  FFMA.FTZ R103, R103, UR4, -R218.reuse ;  /* 0x0000000467677c23 */ /* 0x100fe200080108da */
[-C--:B-1----:R-:W-:Y:S07]  /*a7a0*/  HMMA.16816.F32.BF16 R148, R28, R184.reuse, R148 ;  /* 0x000000b81c94723c */ /* 0x082fee0000041894 */
[----:B------:R-:W-:Y:S01]  /*a7b0*/  MUFU.EX2 R69, R69 ;  /* 0x0000004500457308 */ /* 0x000fe20000000800 */
[--C-:B------:R-:W-:Y:S01]  /*a7c0*/  FFMA.FTZ R114, R114, UR4, -R218.reuse ;  /* 0x0000000472727c23 */ /* 0x100fe200080108da */
[--C-:B------:R-:W-:Y:S08]  /*a7d0*/  FFMA.FTZ R115, R115, UR4, -R218.reuse ;  /* 0x0000000473737c23 */ /* 0x100ff000080108da */
[----:B------:R-:W-:Y:S01]  /*a7e0*/  MUFU.EX2 R70, R70 ;  /* 0x0000004600467308 */ /* 0x000fe20000000800 */
[--C-:B------:R-:W-:Y:S01]  /*a7f0*/  FFMA.FTZ R118, R118, UR4, -R218.reuse ;  /* 0x0000000476767c23 */ /* 0x100fe200080108da */
[--C-:B------:R-:W-:Y:S01]  /*a800*/  FFMA.FTZ R119, R119, UR4, -R218.reuse ;  /* 0x0000000477777c23 */ /* 0x100fe200080108da */
[C---:B------:R-:W-:Y:S07]  /*a810*/  HMMA.16816.F32.BF16 R152, R176.reuse, R184, R152 ;  /* 0x000000b8b098723c */ /* 0x040fee0000041898 */
[----:B------:R-:W1:Y:S01]  /*a820*/  MUFU.EX2 R184, R36 ;  /* 0x0000002400b87308 */ /* 0x000e620000000800 */
[--C-:B------:R-:W-:Y:S09]  /*a830*/  FFMA.FTZ R130, R130, UR4, -R218.reuse ;  /* 0x0000000482827c23 */ /* 0x100ff200080108da */
[----:B------:R-:W-:Y:S01]  /*a840*/  MUFU.EX2 R185, R38 ;  /* 0x0000002600b97308 */ /* 0x000fe20000000800 */
[----:B------:R-:W-:Y:S01]  /*a850*/  FFMA.FTZ R218, R131, UR4, -R218 ;  /* 0x0000000483da7c23 */ /* 0x000fe200080108da */
[----:B------:R-:W-:Y:S01]  /*a860*/  FFMA.FTZ R59, R59, UR4, -R219 ;  /* 0x000000043b3b7c23 */ /* 0x000fe200080108db */
[-C--:B------:R-:W-:Y:S07]  /*a870*/  HMMA.16816.F32.BF16 R156, R176, R186.reuse, R156 ;  /* 0x000000bab09c723c */ /* 0x080fee000004189c */
[----:B------:R-:W-:Y:S01]  /*a880*/  MUFU.EX2 R131, R67 ;  /* 0x0000004300837308 */ /* 0x000fe20000000800 */
[--C-:B------:R-:W-:Y:S01]  /*a890*/  FFMA.FTZ R60, R60, UR4, -R217.reuse ;  /* 0x000000043c3c7c23 */ /* 0x100fe200080108d9 */
[--C-:B------:R-:W-:Y:S08]  /*a8a0*/  FFMA.FTZ R73, R73, UR4, -R217.reuse ;  /* 0x0000000449497c23 */ /* 0x100ff000080108d9 */
[----:B------:R-:W-:Y:S01]  /*a8b0*/  MUFU.EX2 R218, R218 ;  /* 0x000000da00da7308 */ /* 0x000fe20000000800 */
[--C-:B------:R-:W-:Y:S01]  /*a8c0*/  FFMA.FTZ R76, R76, UR4, -R217.reuse ;  /* 0x000000044c4c7c23 */ /* 0x100fe200080108d9 */
[--C-:B------:R-:W-:Y:S01]  /*a8d0*/  FFMA.FTZ R77, R77, UR4, -R217.reuse ;  /* 0x000000044d4d7c23 */ /* 0x100fe200080108d9 */
[C---:B------:R-:W-:Y:S07]  /*a8e0*/  HMMA.16816.F32.BF16 R160, R28.reuse, R186, R160 ;  /* 0x000000ba1ca0723c */ /* 0x040fee00000418a0 */
[----:B------:R4:W5:Y:S01]  /*a8f0*/  MUFU.EX2 R187, R39 ;  /* 0x0000002700bb7308 */ /* 0x0009620000000800 */
[--C-:B------:R-:W-:Y:S09]  /*a900*/  FFMA.FTZ R88, R88, UR4, -R217.reuse ;  /* 0x0000000458587c23 */ /* 0x100ff200080108d9 */
[----:B------:R1:W5:Y:S01]  /*a910*/  MUFU.EX2 R186, R50 ;  /* 0x0000003200ba7308 */ /* 0x0003620000000800 */
[--C-:B------:R-:W-:Y:S01]  /*a920*/  FFMA.FTZ R89, R89, UR4, -R217.reuse ;  /* 0x0000000459597c23 */ /* 0x100fe200080108d9 */
[--C-:B------:R-:W-:Y:S01]  /*a930*/  FFMA.FTZ R92, R92, UR4, -R217.reuse ;  /* 0x000000045c5c7c23 */ /* 0x100fe200080108d9 */
[-C--:B---3--:R-:W-:Y:S07]  /*a940*/  HMMA.16816.F32.BF16 R20, R28, R180.reuse, R20 ;  /* 0x000000b41c14723c */ /* 0x088fee0000041814 */
[----:B------:R-:W-:Y:S01]  /*a950*/  MUFU.EX2 R65, R59 ;  /* 0x0000003b00417308 */ /* 0x000fe20000000800 */
[--C-:B------:R-:W-:Y:S01]  /*a960*/  FFMA.FTZ R93, R93, UR4, -R217.reuse ;  /* 0x000000045d5d7c23 */ /* 0x100fe200080108d9 */
[--C-:B------:R-:W-:Y:S08]  /*a970*/  FFMA.FTZ R108, R108, UR4, -R217.reuse ;  /* 0x000000046c6c7c23 */ /* 0x100ff000080108d9 */
[----:B------:R-:W-:Y:S01]  /*a980*/  MUFU.EX2 R67, R60 ;  /* 0x0000003c00437308 */ /* 0x000fe20000000800 */
[----:B------:R-:W-:Y:S01]  /*a990*/  FFMA.FTZ R109, R109, UR4, -R217 ;  /* 0x000000046d6d7c23 */ /* 0x000fe200080108d9 */
[----:B----4-:R-:W3:Y:S01]  /*a9a0*/  LDSM.16.MT88.4 R36, [R173+0x9000] ;  /* 0x00900000ad24783b */ /* 0x010ee20000004200 */
[C---:B------:R-:W-:Y:S07]  /*a9b0*/  HMMA.16816.F32.BF16 R164, R176.reuse, R180, R164 ;  /* 0x000000b4b0a4723c */ /* 0x040fee00000418a4 */
[----:B------:R-:W-:Y:S01]  /*a9c0*/  MUFU.EX2 R181, R48 ;  /* 0x0000003000b57308 */ /* 0x000fe20000000800 */
[----:B-1----:R-:W-:Y:S01]  /*a9d0*/  FFMA.FTZ R50, R42, UR4, -R219 ;  /* 0x000000042a327c23 */ /* 0x002fe200080108db */
[--C-:B------:R-:W-:Y:S08]  /*a9e0*/  FFMA.FTZ R42, R45, UR4, -R217.reuse ;  /* 0x000000042d2a7c23 */ /* 0x100ff000080108d9 */
[----:B------:R-:W-:Y:S01]  /*a9f0*/  MUFU.EX2 R180, R43 ;  /* 0x0000002b00b47308 */ /* 0x000fe20000000800 */
[--C-:B------:R-:W-:Y:S01]  /*aa00*/  FFMA.FTZ R120, R120, UR4, -R217.reuse ;  /* 0x0000000478787c23 */ /* 0x100fe200080108d9 */
[-C--:B------:R-:W-:Y:S08]  /*aa10*/  HMMA.16816.F32.BF16 R32, R176, R182.reuse, R32 ;  /* 0x000000b6b020723c */ /* 0x080ff00000041820 */
[----:B------:R1:W-:Y:S01]  /*aa20*/  MUFU.EX2 R179, R40 ;  /* 0x0000002800b37308 */ /* 0x0003e20000000800 */
[--C-:B------:R-:W-:Y:S01]  /*aa30*/  FFMA.FTZ R121, R121, UR4, -R217.reuse ;  /* 0x0000000479797c23 */ /* 0x100fe200080108d9 */
[--C-:B------:R-:W-:Y:S01]  /*aa40*/  FFMA.FTZ R124, R124, UR4, -R217.reuse ;  /* 0x000000047c7c7c23 */ /* 0x100fe200080108d9 */
[----:B------:R-:W-:Y:S07]  /*aa50*/  FFMA.FTZ R217, R125, UR4, -R217 ;  /* 0x000000047dd97c23 */ /* 0x000fee00080108d9 */
[----:B------:R-:W-:Y:S01]  /*aa60*/  MUFU.EX2 R176, R50 ;  /* 0x0000003200b07308 */ /* 0x000fe20000000800 */
[--C-:B------:R-:W-:Y:S01]  /*aa70*/  FFMA.FTZ R74, R74, UR4, -R219.reuse ;  /* 0x000000044a4a7c23 */ /* 0x100fe200080108db */
[----:B------:R-:W-:Y:S08]  /*aa80*/  HMMA.16816.F32.BF16 R24, R28, R182, R24 ;  /* 0x000000b61c18723c */ /* 0x000ff00000041818 */
[----:B------:R4:W3:Y:S01]  /*aa90*/  MUFU.EX2 R177, R49 ;  /* 0x0000003100b17308 */ /* 0x0008e20000000800 */
[----:B------:R-:W-:Y:S01]  /*aaa0*/  MOV R183, R192 ;  /* 0x000000c000b77202 */ /* 0x000fe20000000f00 */
[--C-:B------:R-:W-:Y:S01]  /*aab0*/  FFMA.FTZ R75, R75, UR4, -R219.reuse ;  /* 0x000000044b4b7c23 */ /* 0x100fe200080108db */
[----:B------:R-:W-:Y:S07]  /*aac0*/  MOV R182, R208 ;  /* 0x000000d000b67202 */ /* 0x000fee0000000f00 */
[----:B------:R3:W-:Y:S01]  /*aad0*/  MUFU.EX2 R178, R41 ;  /* 0x0000002900b27308 */ /* 0x0007e20000000800 */
[--C-:B-1----:R-:W-:Y:S01]  /*aae0*/  FFMA.FTZ R40, R47, UR4, -R219.reuse ;  /* 0x000000042f287c23 */ /* 0x102fe200080108db */
[----:B------:R-:W-:Y:S01]  /*aaf0*/  MOV R192, R209 ;  /* 0x000000d100c07202 */ /* 0x000fe20000000f00 */
[----:B------:R-:W1:Y:S07]  /*ab00*/  LDSM.16.MT88.4 R44, [R212+0x9000] ;  /* 0x00900000d42c783b */ /* 0x000e6e0000004200 */
[----:B------:R-:W3:Y:S01]  /*ab10*/  MUFU.EX2 R209, R42 ;  /* 0x0000002a00d17308 */ /* 0x000ee20000000800 */
[----:B------:R-:W-:Y:S01]  /*ab20*/  F2FP.BF16.F32.PACK_AB R28, R201, R184 ;  /* 0x000000b8c91c723e */ /* 0x000fe200000010ff */
[--C-:B------:R-:W-:Y:S01]  /*ab30*/  FFMA.FTZ R78, R78, UR4, -R219.reuse ;  /* 0x000000044e4e7c23 */ /* 0x100fe200080108db */
[----:B-----5:R-:W-:Y:S07]  /*ab40*/  F2FP.BF16.F32.PACK_AB R29, R187, R185 ;  /* 0x000000b9bb1d723e */ /* 0x020fee00000010ff */
[----:B------:R5:W5:Y:S01]  /*ab50*/  MUFU.EX2 R208, R40 ;  /* 0x0000002800d07308 */ /* 0x000b620000000800 */
[----:B------:R-:W-:Y:S01]  /*ab60*/  F2FP.BF16.F32.PACK_AB R30, R229, R200 ;  /* 0x000000c8e51e723e */ /* 0x000fe200000010ff */
[--C-:B------:R-:W-:Y:S01]  /*ab70*/  FFMA.FTZ R79, R79, UR4, -R219.reuse ;  /* 0x000000044f4f7c23 */ /* 0x100fe200080108db */
[----:B------:R-:W-:Y:S01]  /*ab80*/  F2FP.BF16.F32.PACK_AB R31, R233, R186 ;  /* 0x000000bae91f723e */ /* 0x000fe200000010ff */
[----:B----4-:R-:W-:Y:S06]  /*ab90*/  LDSM.16.MT88.4 R48, [R212+0x9800] ;  /* 0x00980000d430783b */ /* 0x010fec0000004200 */
[----:B------:R-:W-:Y:S01]  /*aba0*/  MUFU.EX2 R125, R61 ;  /* 0x0000003d007d7308 */ /* 0x000fe20000000800 */
[----:B---3--:R-:W-:Y:S01]  /*abb0*/  F2FP.BF16.F32.PACK_AB R41, R177, R176 ;  /* 0x000000b0b129723e */ /* 0x008fe200000010ff */
[--C-:B------:R-:W-:Y:S01]  /*abc0*/  FFMA.FTZ R90, R90, UR4, -R219.reuse ;  /* 0x000000045a5a7c23 */ /* 0x100fe200080108db */
[--C-:B------:R-:W-:Y:S07]  /*abd0*/  FFMA.FTZ R91, R91, UR4, -R219.reuse ;  /* 0x000000045b5b7c23 */ /* 0x100fee00080108db */
[----:B------:R-:W-:Y:S01]  /*abe0*/  MUFU.EX2 R217, R217 ;  /* 0x000000d900d97308 */ /* 0x000fe20000000800 */
[-C--:B------:R-:W-:Y:S03]  /*abf0*/  HMMA.16816.F32.BF16 R4, R28, R36.reuse, R4 ;  /* 0x000000241c04723c */ /* 0x080fe60000041804 */
[----:B------:R-:W-:Y:S06]  /*ac00*/  F2FP.BF16.F32.PACK_AB R42, R209, R180 ;  /* 0x000000b4d12a723e */ /* 0x000fec00000010ff */
[----:B------:R-:W-:Y:S01]  /*ac10*/  MUFU.EX2 R71, R71 ;  /* 0x0000004700477308 */ /* 0x000fe20000000800 */
[----:B-----5:R-:W-:Y:S01]  /*ac20*/  F2FP.BF16.F32.PACK_AB R40, R181, R179 ;  /* 0x000000b3b528723e */ /* 0x020fe200000010ff */
[--C-:B------:R-:W-:Y:S01]  /*ac30*/  FFMA.FTZ R94, R94, UR4, -R219.reuse ;  /* 0x000000045e5e7c23 */ /* 0x100fe200080108db */
[----:B------:R-:W-:Y:S07]  /*ac40*/  F2FP.BF16.F32.PACK_AB R43, R208, R178 ;  /* 0x000000b2d02b723e */ /* 0x000fee00000010ff */
[----:B------:R-:W-:Y:S01]  /*ac50*/  MUFU.EX2 R80, R80 ;  /* 0x0000005000507308 */ /* 0x000fe20000000800 */
[--C-:B------:R-:W-:Y:S01]  /*ac60*/  FFMA.FTZ R95, R95, UR4, -R219.reuse ;  /* 0x000000045f5f7c23 */ /* 0x100fe200080108db */
[--C-:B------:R-:W-:Y:S01]  /*ac70*/  FFMA.FTZ R106, R106, UR4, -R219.reuse ;  /* 0x000000046a6a7c23 */ /* 0x100fe200080108db */
[--C-:B------:R-:W-:Y:S07]  /*ac80*/  FFMA.FTZ R107, R107, UR4, -R219.reuse ;  /* 0x000000046b6b7c23 */ /* 0x100fee00080108db */
[----:B------:R-:W-:Y:S01]  /*ac90*/  MUFU.EX2 R81, R81 ;  /* 0x0000005100517308 */ /* 0x000fe20000000800 */
[--C-:B------:R-:W-:Y:S01]  /*aca0*/  FFMA.FTZ R110, R110, UR4, -R219.reuse ;  /* 0x000000046e6e7c23 */ /* 0x100fe200080108db */
[C---:B------:R-:W-:Y:S08]  /*acb0*/  HMMA.16816.F32.BF16 R8, R40.reuse, R36, R8 ;  /* 0x000000242808723c */ /* 0x040ff00000041808 */
        /* <DEDUP_REMOVED lines=8> */
[----:B------:R-:W-:Y:S08]  /*ad40*/  FFMA.FTZ R219, R127, UR4, -R219 ;  /* 0x000000047fdb7c23 */ /* 0x000ff000080108db */
[----:B------:R-:W-:Y:S01]  /*ad50*/  MUFU.EX2 R74, R74 ;  /* 0x0000004a004a7308 */ /* 0x000fe20000000800 */
[C---:B------:R-:W-:Y:S01]  /*ad60*/  HMMA.16816.F32.BF16 R16, R28.reuse, R38, R16 ;  /* 0x000000261c10723c */ /* 0x040fe20000041810 */
[----:B------:R-:W3:Y:S08]  /*ad70*/  LDSM.16.MT88.4 R36, [R174+0x1000] ;  /* 0x00100000ae24783b */ /* 0x000ef00000004200 */
[----:B------:R-:W-:Y:S10]  /*ad80*/  MUFU.EX2 R219, R219 ;  /* 0x000000db00db7308 */ /* 0x000ff40000000800 */
[----:B------:R-:W-:Y:S01]  /*ad90*/  MUFU.EX2 R75, R75 ;  /* 0x0000004b004b7308 */ /* 0x000fe20000000800 */
[-C--:B-1----:R-:W-:Y:S09]  /*ada0*/  HMMA.16816.F32.BF16 R132, R28, R44.reuse, R132 ;  /* 0x0000002c1c84723c */ /* 0x082ff20000041884 */
[----:B------:R-:W-:Y:S10]  /*adb0*/  MUFU.EX2 R76, R76 ;  /* 0x0000004c004c7308 */ /* 0x000ff40000000800 */
[----:B------:R-:W-:Y:S01]  /*adc0*/  MUFU.EX2 R77, R77 ;  /* 0x0000004d004d7308 */ /* 0x000fe20000000800 */
[C---:B------:R-:W-:Y:S09]  /*add0*/  HMMA.16816.F32.BF16 R136, R40.reuse, R44, R136 ;  /* 0x0000002c2888723c */ /* 0x040ff20000041888 */
[----:B------:R-:W-:Y:S10]  /*ade0*/  MUFU.EX2 R78, R78 ;  /* 0x0000004e004e7308 */ /* 0x000ff40000000800 */
[----:B------:R-:W-:Y:S01]  /*adf0*/  MUFU.EX2 R79, R79 ;  /* 0x0000004f004f7308 */ /* 0x000fe20000000800 */
[-C--:B------:R-:W-:Y:S09]  /*ae00*/  HMMA.16816.F32.BF16 R140, R40, R46.reuse, R140 ;  /* 0x0000002e288c723c */ /* 0x080ff2000004188c */
[----:B------:R-:W-:Y:S10]  /*ae10*/  MUFU.EX2 R84, R84 ;  /* 0x0000005400547308 */ /* 0x000ff40000000800 */
[----:B------:R-:W-:Y:S01]  /*ae20*/  MUFU.EX2 R85, R85 ;  /* 0x0000005500557308 */ /* 0x000fe20000000800 */
[C---:B------:R-:W-:Y:S01]  /*ae30*/  HMMA.16816.F32.BF16 R144, R28.reuse, R46, R144 ;  /* 0x0000002e1c90723c */ /* 0x040fe20000041890 */
[----:B------:R-:W1:Y:S08]  /*ae40*/  LDSM.16.MT88.4 R44, [R175+0x1000] ;  /* 0x00100000af2c783b */ /* 0x000e700000004200 */
[----:B------:R-:W-:Y:S10]  /*ae50*/  MUFU.EX2 R86, R86 ;  /* 0x0000005600567308 */ /* 0x000ff40000000800 */
[----:B------:R-:W-:Y:S01]  /*ae60*/  MUFU.EX2 R87, R87 ;  /* 0x0000005700577308 */ /* 0x000fe20000000800 */
[-C--:B---3--:R-:W-:Y:S09]  /*ae70*/  HMMA.16816.F32.BF16 R148, R28, R36.reuse, R148 ;  /* 0x000000241c94723c */ /* 0x088ff20000041894 */
        /* <DEDUP_REMOVED lines=16> */
[----:B------:R-:W-:Y:S01]  /*af80*/  MUFU.EX2 R94, R94 ;  /* 0x0000005e005e7308 */ /* 0x000fe20000000800 */
[----:B------:R-:W-:Y:S02]  /*af90*/  MOV R45, R193 ;  /* 0x000000c1002d7202 */ /* 0x000fe40000000f00 */
[----:B------:R-:W-:Y:S07]  /*afa0*/  MOV R44, R192 ;  /* 0x000000c0002c7202 */ /* 0x000fee0000000f00 */
[----:B------:R1:W4:Y:S01]  /*afb0*/  MUFU.EX2 R193, R55 ;  /* 0x0000003700c17308 */ /* 0x0003220000000800 */
[-C--:B------:R-:W-:Y:S01]  /*afc0*/  HMMA.16816.F32.BF16 R32, R40, R46.reuse, R32 ;  /* 0x0000002e2820723c */ /* 0x080fe20000041820 */
[----:B------:R-:W5:Y:S08]  /*afd0*/  LDL.LU R41, [R1+0x8] ;  /* 0x0000080001297983 */ /* 0x000f700000300800 */
[----:B------:R-:W2:Y:S01]  /*afe0*/  MUFU.EX2 R192, R66 ;  /* 0x0000004200c07308 */ /* 0x000ea20000000800 */
[----:B------:R-:W-:Y:S01]  /*aff0*/  MOV R43, R52 ;  /* 0x00000034002b7202 */ /* 0x000fe20000000f00 */
[----:B------:R-:W5:Y:S01]  /*b000*/  LDL.LU R42, [R1+0x4] ;  /* 0x00000400012a7983 */ /* 0x000f620000300800 */
[----:B------:R-:W-:Y:S07]  /*b010*/  MOV R58, R44 ;  /* 0x0000002c003a7202 */ /* 0x000fee0000000f00 */
[----:B------:R3:W3:Y:S01]  /*b020*/  MUFU.EX2 R66, R57 ;  /* 0x0000003900427308 */ /* 0x0006e20000000800 */
[----:B------:R-:W-:Y:S09]  /*b030*/  HMMA.16816.F32.BF16 R24, R28, R46, R24 ;  /* 0x0000002e1c18723c */ /* 0x000ff20000041818 */
[----:B------:R-:W5:Y:S01]  /*b040*/  MUFU.EX2 R95, R95 ;  /* 0x0000005f005f7308 */ /* 0x000f620000000800 */
[----:B------:R-:W-:Y:S01]  /*b050*/  F2FP.BF16.F32.PACK_AB R28, R205, R206 ;  /* 0x000000cecd1c723e */ /* 0x000fe200000010ff */
[----:B-1----:R-:W1:Y:S01]  /*b060*/  LDSM.16.MT88.4 R52, [R174+0x1800] ;  /* 0x00180000ae34783b */ /* 0x002e620000004200 */
[----:B----4-:R-:W-:Y:S07]  /*b070*/  F2FP.BF16.F32.PACK_AB R29, R193, R194 ;  /* 0x000000c2c11d723e */ /* 0x010fee00000010ff */
[----:B------:R-:W-:Y:S01]  /*b080*/  MUFU.EX2 R100, R100 ;  /* 0x0000006400647308 */ /* 0x000fe20000000800 */
[----:B------:R-:W-:Y:S02]  /*b090*/  F2FP.BF16.F32.PACK_AB R30, R195, R204 ;  /* 0x000000ccc31e723e */ /* 0x000fe400000010ff */
[----:B--2---:R-:W-:Y:S07]  /*b0a0*/  F2FP.BF16.F32.PACK_AB R31, R131, R192 ;  /* 0x000000c0831f723e */ /* 0x004fee00000010ff */
[----:B------:R-:W-:Y:S01]  /*b0b0*/  MUFU.EX2 R102, R102 ;  /* 0x0000006600667308 */ /* 0x000fe20000000800 */
[----:B------:R-:W-:Y:S02]  /*b0c0*/  MOV R59, R43 ;  /* 0x0000002b003b7202 */ /* 0x000fe40000000f00 */
[----:B---3--:R-:W-:Y:S07]  /*b0d0*/  MOV R57, R45 ;  /* 0x0000002d00397202 */ /* 0x008fee0000000f00 */
[----:B------:R-:W-:Y:S01]  /*b0e0*/  MUFU.EX2 R103, R103 ;  /* 0x0000006700677308 */ /* 0x000fe20000000800 */
[----:B------:R-:W2:Y:S01]  /*b0f0*/  LDSM.16.MT88.4 R44, [R175+0x1800] ;  /* 0x00180000af2c783b */ /* 0x000ea20000004200 */
[-C--:B------:R-:W-:Y:S08]  /*b100*/  HMMA.16816.F32.BF16 R4, R28, R36.reuse, R4 ;  /* 0x000000241c04723c */ /* 0x080ff00000041804 */
[----:B------:R-:W-:Y:S01]  /*b110*/  MUFU.EX2 R113, R113 ;  /* 0x0000007100717308 */ /* 0x000fe20000000800 */
[----:B------:R-:W-:Y:S02]  /*b120*/  F2FP.BF16.F32.PACK_AB R40, R66, R129 ;  /* 0x000000814228723e */ /* 0x000fe400000010ff */
[----:B------:R-:W-:Y:S07]  /*b130*/  F2FP.BF16.F32.PACK_AB R43, R63, R62 ;  /* 0x0000003e3f2b723e */ /* 0x000fee00000010ff */
[----:B------:R-:W-:Y:S10]  /*b140*/  MUFU.EX2 R114, R114 ;  /* 0x0000007200727308 */ /* 0x000ff40000000800 */
[----:B------:R-:W-:Y:S10]  /*b150*/  MUFU.EX2 R115, R115 ;  /* 0x0000007300737308 */ /* 0x000ff40000000800 */
[----:B------:R-:W-:Y:S10]  /*b160*/  MUFU.EX2 R106, R106 ;  /* 0x0000006a006a7308 */ /* 0x000ff40000000800 */
[----:B------:R-:W3:Y:S10]  /*b170*/  MUFU.EX2 R107, R107 ;  /* 0x0000006b006b7308 */ /* 0x000ef40000000800 */
[----:B------:R-:W-:Y:S10]  /*b180*/  MUFU.EX2 R108, R108 ;  /* 0x0000006c006c7308 */ /* 0x000ff40000000800 */
[----:B------:R-:W4:Y:S10]  /*b190*/  MUFU.EX2 R109, R109 ;  /* 0x0000006d006d7308 */ /* 0x000f340000000800 */
[----:B------:R-:W-:Y:S10]  /*b1a0*/  MUFU.EX2 R110, R110 ;  /* 0x0000006e006e7308 */ /* 0x000ff40000000800 */
[----:B------:R-:W4:Y:S10]  /*b1b0*/  MUFU.EX2 R111, R111 ;  /* 0x0000006f006f7308 */ /* 0x000f340000000800 */
[----:B------:R-:W-:Y:S10]  /*b1c0*/  MUFU.EX2 R60, R117 ;  /* 0x00000075003c7308 */ /* 0x000ff40000000800 */
[----:B------:R-:W4:Y:S10]  /*b1d0*/  MUFU.EX2 R61, R128 ;  /* 0x00000080003d7308 */ /* 0x000f340000000800 */
[----:B------:R-:W-:Y:S10]  /*b1e0*/  MUFU.EX2 R123, R123 ;  /* 0x0000007b007b7308 */ /* 0x000ff40000000800 */
[----:B------:R-:W-:Y:S01]  /*b1f0*/  MUFU.EX2 R126, R126 ;  /* 0x0000007e007e7308 */ /* 0x000fe20000000800 */
[----:B------:R-:W-:Y:S02]  /*b200*/  FFMA.FTZ R56, R2, R56, R220 ;  /* 0x0000003802387223 */ /* 0x000fe400000100dc */
[----:B------:R-:W2:Y:S07]  /*b210*/  LDL.LU R2, [R1+0xc] ;  /* 0x00000c0001027983 */ /* 0x000eae0000300800 */
[----:B------:R-:W4:Y:S01]  /*b220*/  MUFU.EX2 R122, R122 ;  /* 0x0000007a007a7308 */ /* 0x000f220000000800 */
[----:B------:R-:W-:Y:S01]  /*b230*/  FADD.FTZ R56, R225, R56 ;  /* 0x00000038e1387221 */ /* 0x000fe20000010000 */
[----:B-----5:R-:W-:Y:S01]  /*b240*/  FFMA.FTZ R168, R168, R41, R221 ;  /* 0x00000029a8a87223 */ /* 0x020fe200000100dd */
[----:B------:R-:W-:Y:S01]  /*b250*/  F2FP.BF16.F32.PACK_AB R41, R65, R64 ;  /* 0x000000404129723e */ /* 0x000fe200000010ff */
[----:B------:R-:W-:Y:S01]  /*b260*/  FFMA.FTZ R3, R3, R42, R222 ;  /* 0x0000002a03037223 */ /* 0x000fe200000100de */
[----:B------:R-:W-:Y:S03]  /*b270*/  F2FP.BF16.F32.PACK_AB R42, R125, R67 ;  /* 0x000000437d2a723e */ /* 0x000fe600000010ff */
[----:B------:R-:W-:Y:S04]  /*b280*/  FADD.FTZ R3, R226, R3 ;  /* 0x00000003e2037221 */ /* 0x000fe80000010000 */
[C---:B------:R-:W-:Y:S04]  /*b290*/  HMMA.16816.F32.BF16 R8, R40.reuse, R36, R8 ;  /* 0x000000242808723c */ /* 0x040fe80000041808 */
[----:B------:R-:W-:Y:S02]  /*b2a0*/  FADD.FTZ R3, R59, R3 ;  /* 0x000000033b037221 */ /* 0x000fe40000010000 */
[----:B------:R-:W-:Y:S02]  /*b2b0*/  MUFU.EX2 R59, R119 ;  /* 0x00000077003b7308 */ /* 0x000fe40000000800 */
[-C--:B------:R-:W-:Y:S08]  /*b2c0*/  HMMA.16816.F32.BF16 R12, R40, R38.reuse, R12 ;  /* 0x00000026280c723c */ /* 0x080ff0000004180c */
[C---:B------:R-:W-:Y:S01]  /*b2d0*/  HMMA.16816.F32.BF16 R16, R28.reuse, R38, R16 ;  /* 0x000000261c10723c */ /* 0x040fe20000041810 */
[----:B------:R-:W5:Y:S07]  /*b2e0*/  LDSM.16.MT88.4 R36, [R173+0xa000] ;  /* 0x00a00000ad24783b */ /* 0x000f6e0000004200 */
[-C--:B------:R-:W-:Y:S08]  /*b2f0*/  HMMA.16816.F32.BF16 R132, R28, R48.reuse, R132 ;  /* 0x000000301c84723c */ /* 0x080ff00000041884 */
[C---:B------:R-:W-:Y:S08]  /*b300*/  HMMA.16816.F32.BF16 R136, R40.reuse, R48, R136 ;  /* 0x000000302888723c */ /* 0x040ff00000041888 */
[-C--:B------:R-:W-:Y:S08]  /*b310*/  HMMA.16816.F32.BF16 R140, R40, R50.reuse, R140 ;  /* 0x00000032288c723c */ /* 0x080ff0000004188c */
[C---:B------:R-:W-:Y:S01]  /*b320*/  HMMA.16816.F32.BF16 R144, R28.reuse, R50, R144 ;  /* 0x000000321c90723c */ /* 0x040fe20000041890 */
[----:B------:R-:W3:Y:S07]  /*b330*/  LDSM.16.MT88.4 R48, [R212+0xa000] ;  /* 0x00a00000d430783b */ /* 0x000eee0000004200 */
[-C--:B-1----:R-:W-:Y:S08]  /*b340*/  HMMA.16816.F32.BF16 R148, R28, R52.reuse, R148 ;  /* 0x000000341c94723c */ /* 0x082ff00000041894 */
[C---:B------:R-:W-:Y:S04]  /*b350*/  HMMA.16816.F32.BF16 R152, R40.reuse, R52, R152 ;  /* 0x000000342898723c */ /* 0x040fe80000041898 */
[----:B--2---:R-:W-:Y:S01]  /*b360*/  FFMA.FTZ R0, R0, R2, R223 ;  /* 0x0000000200007223 */ /* 0x004fe200000100df */
[----:B------:R-:W-:Y:S01]  /*b370*/  FADD.FTZ R2, R227, R168 ;  /* 0x000000a8e3027221 */ /* 0x000fe20000010000 */
[----:B------:R-:W-:Y:S02]  /*b380*/  MOV R168, R171 ;  /* 0x000000ab00a87202 */ /* 0x000fe40000000f00 */
[-C--:B------:R-:W-:Y:S03]  /*b390*/  HMMA.16816.F32.BF16 R156, R40, R54.reuse, R156 ;  /* 0x00000036289c723c */ /* 0x080fe6000004189c */
[----:B------:R-:W-:Y:S01]  /*b3a0*/  FADD.FTZ R0, R224, R0 ;  /* 0x00000000e0007221 */ /* 0x000fe20000010000 */
[----:B------:R-:W-:Y:S03]  /*b3b0*/  FADD.FTZ R2, R228, R2 ;  /* 0x00000002e4027221 */ /* 0x000fe60000010000 */
[----:B------:R-:W-:Y:S01]  /*b3c0*/  FADD.FTZ R0, R235, R0 ;  /* 0x00000000eb007221 */ /* 0x000fe20000010000 */
[C---:B------:R-:W-:Y:S01]  /*b3d0*/  HMMA.16816.F32.BF16 R160, R28.reuse, R54, R160 ;  /* 0x000000361ca0723c */ /* 0x040fe200000418a0 */
[----:B------:R-:W1:Y:S03]  /*b3e0*/  LDSM.16.MT88.4 R52, [R174+0x2000] ;  /* 0x00200000ae34783b */ /* 0x000e660000004200 */
[----:B------:R-:W-:Y:S04]  /*b3f0*/  FADD.FTZ R2, R57, R2 ;  /* 0x0000000239027221 */ /* 0x000fe80000010000 */
[-C--:B------:R-:W-:Y:S03]  /*b400*/  HMMA.16816.F32.BF16 R20, R28, R44.reuse, R20 ;  /* 0x0000002c1c14723c */ /* 0x080fe60000041814 */
[----:B------:R-:W-:Y:S05]  /*b410*/  FADD.FTZ R57, R207, R2 ;  /* 0x00000002cf397221 */ /* 0x000fea0000010000 */
[C---:B------:R-:W-:Y:S08]  /*b420*/  HMMA.16816.F32.BF16 R164, R40.reuse, R44, R164 ;  /* 0x0000002c28a4723c */ /* 0x040ff000000418a4 */
[-C--:B------:R-:W-:Y:S03]  /*b430*/  HMMA.16816.F32.BF16 R32, R40, R46.reuse, R32 ;  /* 0x0000002e2820723c */ /* 0x080fe60000041820 */
[----:B------:R-:W-:Y:S02]  /*b440*/  F2FP.BF16.F32.PACK_AB R40, R73, R72 ;  /* 0x000000484928723e */ /* 0x000fe400000010ff */
[----:B------:R-:W-:Y:S02]  /*b450*/  F2FP.BF16.F32.PACK_AB R41, R75, R74 ;  /* 0x0000004a4b29723e */ /* 0x000fe400000010ff */
[----:B------:R-:W-:Y:S01]  /*b460*/  F2FP.BF16.F32.PACK_AB R42, R77, R76 ;  /* 0x0000004c4d2a723e */ /* 0x000fe200000010ff */
[----:B------:R-:W-:Y:S01]  /*b470*/  HMMA.16816.F32.BF16 R24, R28, R46, R24 ;  /* 0x0000002e1c18723c */ /* 0x000fe20000041818 */
[----:B------:R-:W2:Y:S03]  /*b480*/  LDSM.16.MT88.4 R44, [R175+0x2000] ;  /* 0x00200000af2c783b */ /* 0x000ea60000004200 */
[----:B------:R-:W-:Y:S02]  /*b490*/  F2FP.BF16.F32.PACK_AB R28, R69, R68 ;  /* 0x00000044451c723e */ /* 0x000fe400000010ff */
[----:B------:R-:W-:Y:S02]  /*b4a0*/  F2FP.BF16.F32.PACK_AB R29, R71, R70 ;  /* 0x00000046471d723e */ /* 0x000fe400000010ff */
[----:B------:R-:W-:Y:S02]  /*b4b0*/  F2FP.BF16.F32.PACK_AB R30, R81, R80 ;  /* 0x00000050511e723e */ /* 0x000fe400000010ff */
[----:B------:R-:W-:Y:S02]  /*b4c0*/  F2FP.BF16.F32.PACK_AB R31, R83, R82 ;  /* 0x00000052531f723e */ /* 0x000fe400000010ff */
[----:B------:R-:W-:Y:S05]  /*b4d0*/  F2FP.BF16.F32.PACK_AB R43, R79, R78 ;  /* 0x0000004e4f2b723e */ /* 0x000fea00000010ff */
[-C--:B-----5:R-:W-:Y:S08]  /*b4e0*/  HMMA.16816.F32.BF16 R4, R28, R36.reuse, R4 ;  /* 0x000000241c04723c */ /* 0x0a0ff00000041804 */
[C---:B------:R-:W-:Y:S08]  /*b4f0*/  HMMA.16816.F32.BF16 R8, R40.reuse, R36, R8 ;  /* 0x000000242808723c */ /* 0x040ff00000041808 */
[-C--:B------:R-:W-:Y:S08]  /*b500*/  HMMA.16816.F32.BF16 R12, R40, R38.reuse, R12 ;  /* 0x00000026280c723c */ /* 0x080ff0000004180c */
[C---:B------:R-:W-:Y:S01]  /*b510*/  HMMA.16816.F32.BF16 R16, R28.reuse, R38, R16 ;  /* 0x000000261c10723c */ /* 0x040fe20000041810 */
[----:B------:R-:W5:Y:S07]  /*b520*/  LDSM.16.MT88.4 R36, [R173+0xa800] ;  /* 0x00a80000ad24783b */ /* 0x000f6e0000004200 */
[-C--:B---3--:R-:W-:Y:S08]  /*b530*/  HMMA.16816.F32.BF16 R132, R28, R48.reuse, R132 ;  /* 0x000000301c84723c */ /* 0x088ff00000041884 */
[C---:B------:R-:W-:Y:S08]  /*b540*/  HMMA.16816.F32.BF16 R136, R40.reuse, R48, R136 ;  /* 0x000000302888723c */ /* 0x040ff00000041888 */
[-C--:B------:R-:W-:Y:S08]  /*b550*/  HMMA.16816.F32.BF16 R140, R40, R50.reuse, R140 ;  /* 0x00000032288c723c */ /* 0x080ff0000004188c */
[C---:B------:R-:W-:Y:S01]  /*b560*/  HMMA.16816.F32.BF16 R144, R28.reuse, R50, R144 ;  /* 0x000000321c90723c */ /* 0x040fe20000041890 */
[----:B------:R-:W3:Y:S07]  /*b570*/  LDSM.16.MT88.4 R48, [R212+0xa800] ;  /* 0x00a80000d430783b */ /* 0x000eee0000004200 */
[-C--:B-1----:R-:W-:Y:S08]  /*b580*/  HMMA.16816.F32.BF16 R148, R28, R52.reuse, R148 ;  /* 0x000000341c94723c */ /* 0x082ff00000041894 */
[C---:B------:R-:W-:Y:S08]  /*b590*/  HMMA.16816.F32.BF16 R152, R40.reuse, R52, R152 ;  /* 0x000000342898723c */ /* 0x040ff00000041898 */
[-C--:B------:R-:W-:Y:S08]  /*b5a0*/  HMMA.16816.F32.BF16 R156, R40, R54.reuse, R156 ;  /* 0x00000036289c723c */ /* 0x080ff0000004189c */
[C---:B------:R-:W-:Y:S01]  /*b5b0*/  HMMA.16816.F32.BF16 R160, R28.reuse, R54, R160 ;  /* 0x000000361ca0723c */ /* 0x040fe200000418a0 */
[----:B------:R-:W1:Y:S07]  /*b5c0*/  LDSM.16.MT88.4 R52, [R174+0x2800] ;  /* 0x00280000ae34783b */ /* 0x000e6e0000004200 */
[-C--:B--2---:R-:W-:Y:S08]  /*b5d0*/  HMMA.16816.F32.BF16 R20, R28, R44.reuse, R20 ;  /* 0x0000002c1c14723c */ /* 0x084ff00000041814 */
[C---:B------:R-:W-:Y:S08]  /*b5e0*/  HMMA.16816.F32.BF16 R164, R40.reuse, R44, R164 ;  /* 0x0000002c28a4723c */ /* 0x040ff000000418a4 */
[-C--:B------:R-:W-:Y:S03]  /*b5f0*/  HMMA.16816.F32.BF16 R32, R40, R46.reuse, R32 ;  /* 0x0000002e2820723c */ /* 0x080fe60000041820 */
[----:B------:R-:W-:Y:S01]  /*b600*/  FADD.FTZ R40, R58, R56 ;  /* 0x000000383a287221 */ /* 0x000fe20000010000 */
[----:B------:R-:W-:Y:S01]  /*b610*/  FADD.FTZ R56, R190, R0 ;  /* 0x00000000be387221 */ /* 0x000fe20000010000 */
[----:B------:R-:W-:Y:S01]  /*b620*/  FADD.FTZ R58, R182, R3 ;  /* 0x00000003b63a7221 */ /* 0x000fe20000010000 */
[----:B------:R-:W-:Y:S01]  /*b630*/  F2FP.BF16.F32.PACK_AB R41, R91, R90 ;  /* 0x0000005a5b29723e */ /* 0x000fe200000010ff */
[----:B------:R-:W-:Y:S01]  /*b640*/  FADD.FTZ R3, R183, R40 ;  /* 0x00000028b7037221 */ /* 0x000fe20000010000 */
[----:B------:R-:W-:Y:S01]  /*b650*/  HMMA.16816.F32.BF16 R24, R28, R46, R24 ;  /* 0x0000002e1c18723c */ /* 0x000fe20000041818 */
[----:B------:R-:W2:Y:S03]  /*b660*/  LDSM.16.MT88.4 R44, [R175+0x2800] ;  /* 0x00280000af2c783b */ /* 0x000ea60000004200 */
[----:B------:R-:W-:Y:S01]  /*b670*/  F2FP.BF16.F32.PACK_AB R28, R85, R84 ;  /* 0x00000054551c723e */ /* 0x000fe200000010ff */
[----:B------:R-:W-:Y:S01]  /*b680*/  FADD.FTZ R2, R189, R56 ;  /* 0x00000038bd027221 */ /* 0x000fe20000010000 */
[----:B------:R-:W-:Y:S01]  /*b690*/  F2FP.BF16.F32.PACK_AB R29, R87, R86 ;  /* 0x00000056571d723e */ /* 0x000fe200000010ff */
[----:B------:R-:W-:Y:S01]  /*b6a0*/  FADD.FTZ R3, R196, R3 ;  /* 0x00000003c4037221 */ /* 0x000fe20000010000 */
[----:B------:R-:W-:Y:S01]  /*b6b0*/  F2FP.BF16.F32.PACK_AB R30, R97, R96 ;  /* 0x00000060611e723e */ /* 0x000fe200000010ff */
[----:B------:R-:W-:Y:S01]  /*b6c0*/  FADD.FTZ R0, R211, R58 ;  /* 0x0000003ad3007221 */ /* 0x000fe20000010000 */
[----:B------:R-:W-:Y:S02]  /*b6d0*/  F2FP.BF16.F32.PACK_AB R31, R99, R98 ;  /* 0x00000062631f723e */ /* 0x000fe400000010ff */
[----:B------:R-:W-:Y:S01]  /*b6e0*/  MOV R183, R191 ;  /* 0x000000bf00b77202 */ /* 0x000fe20000000f00 */
[----:B------:R-:W-:Y:S01]  /*b6f0*/  FADD.FTZ R0, R231, R0 ;  /* 0x00000000e7007221 */ /* 0x000fe20000010000 */
[----:B------:R-:W-:Y:S02]  /*b700*/  F2FP.BF16.F32.PACK_AB R40, R89, R88 ;  /* 0x000000585928723e */ /* 0x000fe400000010ff */
[----:B------:R-:W-:Y:S01]  /*b710*/  F2FP.BF16.F32.PACK_AB R42, R93, R92 ;  /* 0x0000005c5d2a723e */ /* 0x000fe200000010ff */
[-C--:B-----5:R-:W-:Y:S03]  /*b720*/  HMMA.16816.F32.BF16 R4, R28, R36.reuse, R4 ;  /* 0x000000241c04723c */ /* 0x0a0fe60000041804 */
[----:B------:R-:W-:Y:S01]  /*b730*/  F2FP.BF16.F32.PACK_AB R43, R95, R94 ;  /* 0x0000005e5f2b723e */ /* 0x000fe200000010ff */
[----:B------:R-:W-:Y:S06]  /*b740*/  FADD.FTZ R58, R210, R0 ;  /* 0x00000000d23a7221 */ /* 0x000fec0000010000 */
        /* <DEDUP_REMOVED lines=15> */
[C---:B------:R-:W-:Y:S04]  /*b840*/  HMMA.16816.F32.BF16 R164, R40.reuse, R44, R164 ;  /* 0x0000002c28a4723c */ /* 0x040fe800000418a4 */
[----:B------:R-:W-:Y:S04]  /*b850*/  FADD.FTZ R44, R232, R57 ;  /* 0x00000039e82c7221 */ /* 0x000fe80000010000 */
[-C--:B------:R-:W-:Y:S03]  /*b860*/  HMMA.16816.F32.BF16 R32, R40, R46.reuse, R32 ;  /* 0x0000002e2820723c */ /* 0x080fe60000041820 */
[----:B------:R-:W-:Y:S01]  /*b870*/  FADD.FTZ R40, R198, R3 ;  /* 0x00000003c6287221 */ /* 0x000fe20000010000 */
[----:B------:R-:W-:Y:S01]  /*b880*/  FADD.FTZ R3, R188, R2 ;  /* 0x00000002bc037221 */ /* 0x000fe20000010000 */
[----:B------:R-:W-:Y:S01]  /*b890*/  FADD.FTZ R2, R230, R44 ;  /* 0x0000002ce6027221 */ /* 0x000fe20000010000 */
[----:B------:R2:W-:Y:S01]  /*b8a0*/  LDSM.16.MT88.4 R188, [R173+0xb800] ;  /* 0x00b80000adbc783b */ /* 0x0005e20000004200 */
[----:B------:R-:W-:Y:S01]  /*b8b0*/  F2FP.BF16.F32.PACK_AB R41, R107, R106 ;  /* 0x0000006a6b29723e */ /* 0x000fe200000010ff */
[----:B------:R-:W-:Y:S04]  /*b8c0*/  HMMA.16816.F32.BF16 R24, R28, R46, R24 ;  /* 0x0000002e1c18723c */ /* 0x000fe80000041818 */
[----:B------:R-:W-:Y:S01]  /*b8d0*/  F2FP.BF16.F32.PACK_AB R28, R101, R100 ;  /* 0x00000064651c723e */ /* 0x000fe200000010ff */
[----:B------:R-:W-:Y:S01]  /*b8e0*/  FADD.FTZ R56, R199, R40 ;  /* 0x00000028c7387221 */ /* 0x000fe20000010000 */
[----:B------:R-:W-:Y:S01]  /*b8f0*/  F2FP.BF16.F32.PACK_AB R29, R103, R102 ;  /* 0x00000066671d723e */ /* 0x000fe200000010ff */
[----:B------:R-:W1:Y:S01]  /*b900*/  LDSM.16.MT88.4 R44, [R175+0x3000] ;  /* 0x00300000af2c783b */ /* 0x000e620000004200 */
[----:B------:R-:W-:Y:S01]  /*b910*/  F2FP.BF16.F32.PACK_AB R30, R113, R112 ;  /* 0x00000070711e723e */ /* 0x000fe200000010ff */
[----:B------:R-:W-:Y:S01]  /*b920*/  FADD.FTZ R0, R197, R3 ;  /* 0x00000003c5007221 */ /* 0x000fe20000010000 */
[----:B------:R-:W-:Y:S01]  /*b930*/  F2FP.BF16.F32.PACK_AB R31, R115, R114 ;  /* 0x00000072731f723e */ /* 0x000fe200000010ff */
[----:B------:R-:W-:Y:S01]  /*b940*/  FADD.FTZ R3, R183, R58 ;  /* 0x0000003ab7037221 */ /* 0x000fe20000010000 */
[----:B------:R-:W-:Y:S01]  /*b950*/  F2FP.BF16.F32.PACK_AB R40, R105, R104 ;  /* 0x000000686928723e */ /* 0x000fe200000010ff */
[----:B------:R-:W-:Y:S01]  /*b960*/  FADD.FTZ R0, R202, R0 ;  /* 0x00000000ca007221 */ /* 0x000fe20000010000 */
[----:B----4-:R-:W-:Y:S01]  /*b970*/  F2FP.BF16.F32.PACK_AB R42, R109, R108 ;  /* 0x0000006c6d2a723e */ /* 0x010fe200000010ff */
[----:B------:R-:W-:Y:S01]  /*b980*/  FADD.FTZ R57, R234, R2 ;  /* 0x00000002ea397221 */ /* 0x000fe20000010000 */
[----:B------:R-:W-:Y:S01]  /*b990*/  F2FP.BF16.F32.PACK_AB R43, R111, R110 ;  /* 0x0000006e6f2b723e */ /* 0x000fe200000010ff */
[-C--:B-----5:R-:W-:Y:S03]  /*b9a0*/  HMMA.16816.F32.BF16 R4, R28, R36.reuse, R4 ;  /* 0x000000241c04723c */ /* 0x0a0fe60000041804 */
[----:B------:R-:W-:Y:S01]  /*b9b0*/  F2FP.BF16.F32.PACK_AB R202, R216, R61 ;  /* 0x0000003dd8ca723e */ /* 0x000fe200000010ff */
[----:B------:R-:W-:Y:S01]  /*b9c0*/  FADD.FTZ R2, R203, R56 ;  /* 0x00000038cb027221 */ /* 0x000fe20000010000 */
[----:B------:R-:W-:Y:S02]  /*b9d0*/  F2FP.BF16.F32.PACK_AB R197, R123, R122 ;  /* 0x0000007a7bc5723e */ /* 0x000fe400000010ff */
[----:B------:R-:W-:Y:S01]  /*b9e0*/  F2FP.BF16.F32.PACK_AB R199, R219, R126 ;  /* 0x0000007edbc7723e */ /* 0x000fe200000010ff */
[C---:B------:R-:W-:Y:S04]  /*b9f0*/  HMMA.16816.F32.BF16 R8, R40.reuse, R36, R8 ;  /* 0x000000242808723c */ /* 0x040fe80000041808 */
[----:B--2---:R-:W-:Y:S04]  /*ba00*/  MOV R173, R170 ;  /* 0x000000aa00ad7202 */ /* 0x004fe80000000f00 */
[-C--:B------:R-:W-:Y:S08]  /*ba10*/  HMMA.16816.F32.BF16 R12, R40, R38.reuse, R12 ;  /* 0x00000026280c723c */ /* 0x080ff0000004180c */
[C---:B------:R-:W-:Y:S01]  /*ba20*/  HMMA.16816.F32.BF16 R16, R28.reuse, R38, R16 ;  /* 0x000000261c10723c */ /* 0x040fe20000041810 */
[----:B------:R-:W2:Y:S07]  /*ba30*/  LDSM.16.MT88.4 R36, [R212+0xb800] ;  /* 0x00b80000d424783b */ /* 0x000eae0000004200 */
[-C--:B---3--:R-:W-:Y:S08]  /*ba40*/  HMMA.16816.F32.BF16 R132, R28, R48.reuse, R132 ;  /* 0x000000301c84723c */ /* 0x088ff00000041884 */
[C---:B------:R-:W-:Y:S01]  /*ba50*/  HMMA.16816.F32.BF16 R136, R40.reuse, R48, R136 ;  /* 0x000000302888723c */ /* 0x040fe20000041888 */
[----:B------:R-:W3:Y:S03]  /*ba60*/  MUFU.EX2 R49, R124 ;  /* 0x0000007c00317308 */ /* 0x000ee60000000800 */
[----:B------:R-:W-:Y:S04]  /*ba70*/  FADD.FTZ R48, R184, R57 ;  /* 0x00000039b8307221 */ /* 0x000fe80000010000 */
[-C--:B------:R-:W-:Y:S03]  /*ba80*/  HMMA.16816.F32.BF16 R140, R40, R50.reuse, R140 ;  /* 0x00000032288c723c */ /* 0x080fe6000004188c */
[----:B---3--:R-:W-:Y:S05]  /*ba90*/  F2FP.BF16.F32.PACK_AB R198, R217, R49 ;  /* 0x00000031d9c6723e */ /* 0x008fea00000010ff */
[C---:B------:R-:W-:Y:S01]  /*baa0*/  HMMA.16816.F32.BF16 R144, R28.reuse, R50, R144 ;  /* 0x000000321c90723c */ /* 0x040fe20000041890 */
[----:B------:R-:W-:Y:S10]  /*bab0*/  MUFU.EX2 R51, R118 ;  /* 0x0000007600337308 */ /* 0x000ff40000000800 */
[----:B------:R-:W-:Y:S01]  /*bac0*/  MUFU.EX2 R50, R120 ;  /* 0x0000007800327308 */ /* 0x000fe20000000800 */
[-C--:B-1----:R-:W-:Y:S08]  /*bad0*/  HMMA.16816.F32.BF16 R148, R28, R52.reuse, R148 ;  /* 0x000000341c94723c */ /* 0x082ff00000041894 */
[C---:B------:R-:W-:Y:S01]  /*bae0*/  HMMA.16816.F32.BF16 R152, R40.reuse, R52, R152 ;  /* 0x000000342898723c */ /* 0x040fe20000041898 */
[----:B------:R-:W-:Y:S10]  /*baf0*/  MUFU.EX2 R53, R116 ;  /* 0x0000007400357308 */ /* 0x000ff40000000800 */
[----:B------:R-:W1:Y:S01]  /*bb00*/  MUFU.EX2 R52, R121 ;  /* 0x0000007900347308 */ /* 0x000e620000000800 */
[-C--:B------:R-:W-:Y:S08]  /*bb10*/  HMMA.16816.F32.BF16 R156, R40, R54.reuse, R156 ;  /* 0x00000036289c723c */ /* 0x080ff0000004189c */
[C---:B------:R-:W-:Y:S01]  /*bb20*/  HMMA.16816.F32.BF16 R160, R28.reuse, R54, R160 ;  /* 0x000000361ca0723c */ /* 0x040fe200000418a0 */
[----:B------:R-:W3:Y:S03]  /*bb30*/  MUFU.EX2 R54, R130 ;  /* 0x0000008200367308 */ /* 0x000ee60000000800 */
[----:B-1----:R-:W-:Y:S04]  /*bb40*/  F2FP.BF16.F32.PACK_AB R196, R52, R50 ;  /* 0x0000003234c4723e */ /* 0x002fe800000010ff */
[-C--:B------:R-:W-:Y:S03]  /*bb50*/  HMMA.16816.F32.BF16 R20, R28, R44.reuse, R20 ;  /* 0x0000002c1c14723c */ /* 0x080fe60000041814 */
[----:B---3--:R-:W-:Y:S05]  /*bb60*/  F2FP.BF16.F32.PACK_AB R203, R218, R54 ;  /* 0x00000036dacb723e */ /* 0x008fea00000010ff */
[C---:B------:R-:W-:Y:S04]  /*bb70*/  HMMA.16816.F32.BF16 R164, R40.reuse, R44, R164 ;  /* 0x0000002c28a4723c */ /* 0x040fe800000418a4 */
[----:B------:R-:W-:Y:S01]  /*bb80*/  FADD.FTZ R44, R185, R3 ;  /* 0x00000003b92c7221 */ /* 0x000fe20000010000 */
[----:B------:R-:W-:Y:S01]  /*bb90*/  FADD.FTZ R3, R179, R2 ;  /* 0x00000002b3037221 */ /* 0x000fe20000010000 */
[----:B------:R-:W-:Y:S01]  /*bba0*/  FADD.FTZ R45, R201, R48 ;  /* 0x00000030c92d7221 */ /* 0x000fe20000010000 */
[----:B------:R-:W-:Y:S01]  /*bbb0*/  F2FP.BF16.F32.PACK_AB R201, R59, R51 ;  /* 0x000000333bc9723e */ /* 0x000fe200000010ff */
[-C--:B------:R-:W-:Y:S03]  /*bbc0*/  HMMA.16816.F32.BF16 R32, R40, R46.reuse, R32 ;  /* 0x0000002e2820723c */ /* 0x080fe60000041820 */
[----:B------:R-:W-:Y:S01]  /*bbd0*/  FADD.FTZ R40, R181, R3 ;  /* 0x00000003b5287221 */ /* 0x000fe20000010000 */
[----:B------:R-:W-:Y:S01]  /*bbe0*/  FADD.FTZ R3, R200, R45 ;  /* 0x0000002dc8037221 */ /* 0x000fe20000010000 */
[----:B------:R-:W-:Y:S01]  /*bbf0*/  F2FP.BF16.F32.PACK_AB R200, R60, R53 ;  /* 0x000000353cc8723e */ /* 0x000fe200000010ff */
[----:B------:R-:W-:Y:S01]  /*bc00*/  FADD.FTZ R2, R176, R0 ;  /* 0x00000000b0027221 */ /* 0x000fe20000010000 */
[----:B------:R-:W-:Y:S01]  /*bc10*/  FADD.FTZ R40, R180, R40 ;  /* 0x00000028b4287221 */ /* 0x000fe20000010000 */
[----:B------:R-:W-:Y:S04]  /*bc20*/  HMMA.16816.F32.BF16 R24, R28, R46, R24 ;  /* 0x0000002e1c18723c */ /* 0x000fe80000041818 */
[----:B------:R-:W-:Y:S01]  /*bc30*/  FADD.FTZ R2, R177, R2 ;  /* 0x00000002b1027221 */ /* 0x000fe20000010000 */
[----:B------:R-:W-:Y:S01]  /*bc40*/  FADD.FTZ R0, R187, R44 ;  /* 0x0000002cbb007221 */ /* 0x000fe20000010000 */
[----:B------:R-:W-:Y:S02]  /*bc50*/  FADD.FTZ R29, R229, R3 ;  /* 0x00000003e51d7221 */ /* 0x000fe40000010000 */
[-C--:B------:R-:W-:Y:S01]  /*bc60*/  HMMA.16816.F32.BF16 R180, R200, R188.reuse, R4 ;  /* 0x000000bcc8b4723c */ /* 0x080fe20000041804 */
[----:B------:R1:W3:Y:S04]  /*bc70*/  LDSM.16.MT88.4 R4, [R174+0x3800] ;  /* 0x00380000ae04783b */ /* 0x0002e80000004200 */
[----:B------:R-:W-:Y:S01]  /*bc80*/  FADD.FTZ R28, R178, R2 ;  /* 0x00000002b21c7221 */ /* 0x000fe20000010000 */
[----:B------:R-:W-:Y:S01]  /*bc90*/  FADD.FTZ R41, R186, R0 ;  /* 0x00000000ba297221 */ /* 0x000fe20000010000 */
[----:B------:R-:W-:Y:S01]  /*bca0*/  FADD.FTZ R2, R209, R40 ;  /* 0x00000028d1027221 */ /* 0x000fe20000010000 */
[C---:B------:R-:W-:Y:S04]  /*bcb0*/  HMMA.16816.F32.BF16 R176, R196.reuse, R188, R8 ;  /* 0x000000bcc4b0723c */ /* 0x040fe80000041808 */
[----:B------:R-:W-:Y:S01]  /*bcc0*/  FADD.FTZ R11, R206, R29 ;  /* 0x0000001dce0b7221 */ /* 0x000fe20000010000 */
[----:B------:R-:W-:Y:S01]  /*bcd0*/  FADD.FTZ R2, R129, R2 ;  /* 0x0000000281027221 */ /* 0x000fe20000010000 */
[----:B------:R-:W-:Y:S01]  /*bce0*/  FADD.FTZ R3, R233, R41 ;  /* 0x00000029e9037221 */ /* 0x000fe20000010000 */
[----:B------:R-:W-:Y:S01]  /*bcf0*/  IADD3 R0, PT, PT, R250, 0x1, RZ ;  /* 0x00000001fa007810 */ /* 0x000fe20007ffe0ff */
[-C--:B------:R-:W-:Y:S03]  /*bd00*/  HMMA.16816.F32.BF16 R184, R196, R190.reuse, R12 ;  /* 0x000000bec4b8723c */ /* 0x080fe6000004180c */
[----:B------:R-:W-:Y:S01]  /*bd10*/  FADD.FTZ R11, R205, R11 ;  /* 0x0000000bcd0b7221 */ /* 0x000fe20000010000 */
[----:B------:R-:W-:Y:S01]  /*bd20*/  FADD.FTZ R3, R194, R3 ;  /* 0x00000003c2037221 */ /* 0x000fe20000010000 */
[----:B------:R-:W-:Y:S01]  /*bd30*/  FADD.FTZ R9, R66, R2 ;  /* 0x0000000242097221 */ /* 0x000fe20000010000 */
[----:B------:R-:W-:Y:S01]  /*bd40*/  ISETP.GT.AND P1, PT, R0, RZ, PT ;  /* 0x000000ff0000720c */ /* 0x000fe20003f24270 */
[----:B------:R-:W-:Y:S01]  /*bd50*/  FADD.FTZ R0, R208, R28 ;  /* 0x0000001cd0007221 */ /* 0x000fe20000010000 */
[C---:B------:R-:W-:Y:S04]  /*bd60*/  HMMA.16816.F32.BF16 R188, R200.reuse, R190, R16 ;  /* 0x000000bec8bc723c */ /* 0x040fe80000041810 */
[----:B------:R-:W-:Y:S01]  /*bd70*/  FADD.FTZ R10, R193, R3 ;  /* 0x00000003c10a7221 */ /* 0x000fe20000010000 */
[----:B------:R-:W-:Y:S01]  /*bd80*/  FADD.FTZ R3, R204, R11 ;  /* 0x0000000bcc037221 */ /* 0x000fe20000010000 */
[----:B------:R-:W-:Y:S01]  /*bd90*/  FADD.FTZ R0, R64, R0 ;  /* 0x0000000040007221 */ /* 0x000fe20000010000 */
[----:B-1----:R-:W-:Y:S01]  /*bda0*/  MOV R174, R169 ;  /* 0x000000a900ae7202 */ /* 0x002fe20000000f00 */
[-C--:B--2---:R-:W-:Y:S03]  /*bdb0*/  HMMA.16816.F32.BF16 R132, R200, R36.reuse, R132 ;  /* 0x00000024c884723c */ /* 0x084fe60000041884 */
[----:B------:R-:W-:Y:S01]  /*bdc0*/  FADD.FTZ R2, R192, R10 ;  /* 0x0000000ac0027221 */ /* 0x000fe20000010000 */
[----:B------:R-:W-:Y:S01]  /*bdd0*/  FADD.FTZ R8, R65, R0 ;  /* 0x0000000041087221 */ /* 0x000fe20000010000 */
[----:B------:R-:W-:Y:S01]  /*bde0*/  FADD.FTZ R0, R67, R9 ;  /* 0x0000000943007221 */ /* 0x000fe20000010000 */
[----:B------:R-:W-:Y:S01]  /*bdf0*/  FADD.FTZ R3, R195, R3 ;  /* 0x00000003c3037221 */ /* 0x000fe20000010000 */
[----:B------:R-:W-:Y:S01]  /*be00*/  FADD.FTZ R2, R131, R2 ;  /* 0x0000000283027221 */ /* 0x000fe20000010000 */
[C---:B------:R-:W-:Y:S04]  /*be10*/  HMMA.16816.F32.BF16 R136, R196.reuse, R36, R136 ;  /* 0x00000024c488723c */ /* 0x040fe80000041888 */
[----:B------:R-:W-:Y:S01]  /*be20*/  FADD.FTZ R8, R62, R8 ;  /* 0x000000083e087221 */ /* 0x000fe20000010000 */
[----:B------:R-:W-:Y:S01]  /*be30*/  FADD.FTZ R9, R125, R0 ;  /* 0x000000007d097221 */ /* 0x000fe20000010000 */
[----:B------:R-:W-:Y:S01]  /*be40*/  FADD.FTZ R2, R70, R2 ;  /* 0x0000000246027221 */ /* 0x000fe20000010000 */
[----:B------:R-:W-:Y:S01]  /*be50*/  FADD.FTZ R3, R68, R3 ;  /* 0x0000000344037221 */ /* 0x000fe20000010000 */
[-C--:B------:R-:W-:Y:S03]  /*be60*/  HMMA.16816.F32.BF16 R140, R196, R38.reuse, R140 ;  /* 0x00000026c48c723c */ /* 0x080fe6000004188c */
[----:B------:R-:W-:Y:S01]  /*be70*/  FADD.FTZ R0, R63, R8 ;  /* 0x000000083f007221 */ /* 0x000fe20000010000 */
[----:B------:R-:W-:Y:S01]  /*be80*/  FADD.FTZ R12, R72, R9 ;  /* 0x00000009480c7221 */ /* 0x000fe20000010000 */
[----:B------:R-:W-:Y:S01]  /*be90*/  FADD.FTZ R3, R69, R3 ;  /* 0x0000000345037221 */ /* 0x000fe20000010000 */
[----:B------:R-:W1:Y:S01]  /*bea0*/  LDSM.16.MT88.4 R8, [R175+0x3800] ;  /* 0x00380000af08783b */ /* 0x000e620000004200 */
[----:B------:R-:W-:Y:S01]  /*beb0*/  FADD.FTZ R0, R74, R0 ;  /* 0x000000004a007221 */ /* 0x000fe20000010000 */
[C---:B------:R-:W-:Y:S04]  /*bec0*/  HMMA.16816.F32.BF16 R144, R200.reuse, R38, R144 ;  /* 0x00000026c890723c */ /* 0x040fe80000041890 */
[----:B------:R-:W-:Y:S01]  /*bed0*/  FADD.FTZ R13, R71, R2 ;  /* 0x00000002470d7221 */ /* 0x000fe20000010000 */
[----:B------:R-:W-:Y:S01]  /*bee0*/  FADD.FTZ R2, R73, R12 ;  /* 0x0000000c49027221 */ /* 0x000fe20000010000 */
[----:B------:R-:W-:Y:S01]  /*bef0*/  FADD.FTZ R0, R75, R0 ;  /* 0x000000004b007221 */ /* 0x000fe20000010000 */
[----:B------:R-:W-:Y:S01]  /*bf00*/  FADD.FTZ R3, R80, R3 ;  /* 0x0000000350037221 */ /* 0x000fe20000010000 */
[-C--:B---3--:R-:W-:Y:S03]  /*bf10*/  HMMA.16816.F32.BF16 R148, R200, R4.reuse, R148 ;  /* 0x00000004c894723c */ /* 0x088fe60000041894 */
        /* <DEDUP_REMOVED lines=19> */
[----:B------:R-:W-:Y:S02]  /*c050*/  FADD.FTZ R3, R96, R3 ;  /* 0x0000000360037221 */ /* 0x000fe40000010000 */
[----:B------:R-:W-:Y:S01]  /*c060*/  FADD.FTZ R2, R99, R2 ;  /* 0x0000000263027221 */ /* 0x000fe20000010000 */
[----:B------:R-:W-:Y:S01]  /*c070*/  FADD.FTZ R5, R92, R0 ;  /* 0x000000005c057221 */ /* 0x000fe20000010000 */
[----:B------:R-:W-:Y:S01]  /*c080*/  FADD.FTZ R0, R94, R4 ;  /* 0x000000045e007221 */ /* 0x000fe20000010000 */
[----:B------:R-:W-:Y:S01]  /*c090*/  FADD.FTZ R3, R97, R3 ;  /* 0x0000000361037221 */ /* 0x000fe20000010000 */
[-C--:B-1----:R-:W-:Y:S03]  /*c0a0*/  HMMA.16816.F32.BF16 R192, R200, R8.reuse, R20 ;  /* 0x00000008c8c0723c */ /* 0x082fe60000041814 */
        /* <DEDUP_REMOVED lines=11> */
[C---:B------:R-:W-:Y:S01]  /*c160*/  HMMA.16816.F32.BF16 R164, R196.reuse, R8, R164 ;  /* 0x00000008c4a4723c */ /* 0x040fe200000418a4 */
[----:B------:R-:W1:Y:S03]  /*c170*/  LDC.64 R2, c[0x0][0x3c0] ;  /* 0x0000f000ff027b82 */ /* 0x000e660000000a00 */
[----:B------:R-:W-:Y:S01]  /*c180*/  FADD.FTZ R7, R113, R7 ;  /* 0x0000000771077221 */ /* 0x000fe20000010000 */
[----:B------:R-:W-:Y:S01]  /*c190*/  FADD.FTZ R4, R115, R4 ;  /* 0x0000000473047221 */ /* 0x000fe20000010000 */
[----:B------:R-:W-:Y:S01]  /*c1a0*/  FADD.FTZ R5, R107, R0 ;  /* 0x000000006b057221 */ /* 0x000fe20000010000 */
[----:B------:R-:W-:Y:S01]  /*c1b0*/  FADD.FTZ R0, R108, R6 ;  /* 0x000000066c007221 */ /* 0x000fe20000010000 */
[-C--:B------:R-:W-:Y:S03]  /*c1c0*/  HMMA.16816.F32.BF16 R196, R196, R10.reuse, R32 ;  /* 0x0000000ac4c4723c */ /* 0x080fe60000041820 */
[----:B------:R-:W-:Y:S01]  /*c1d0*/  FADD.FTZ R6, R109, R0 ;  /* 0x000000006d067221 */ /* 0x000fe20000010000 */
[----:B------:R-:W-:Y:S01]  /*c1e0*/  FADD.FTZ R4, R51, R4 ;  /* 0x0000000433047221 */ /* 0x000fe20000010000 */
[----:B------:R-:W-:Y:S02]  /*c1f0*/  FADD.FTZ R5, R110, R5 ;  /* 0x000000056e057221 */ /* 0x000fe40000010000 */
[----:B------:R-:W-:Y:S01]  /*c200*/  FADD.FTZ R6, R50, R6 ;  /* 0x0000000632067221 */ /* 0x000fe20000010000 */
[----:B------:R-:W-:Y:S04]  /*c210*/  HMMA.16816.F32.BF16 R200, R200, R10, R24 ;  /* 0x0000000ac8c8723c */ /* 0x000fe80000041818 */
        /* <DEDUP_REMOVED lines=10> */
[----:B-1----:R-:W-:Y:S02]  /*c2c0*/  LEA R252, P0, -R2, R252, 0x8 ;  /* 0x000000fc02fc7211 */ /* 0x002fe400078041ff */
[----:B------:R-:W-:Y:S01]  /*c2d0*/  FADD.FTZ R4, R126, R0 ;  /* 0x000000007e047221 */ /* 0x000fe20000010000 */
[----:B------:R-:W-:Y:S01]  /*c2e0*/  FADD.FTZ R0, R216, R5 ;  /* 0x00000005d8007221 */ /* 0x000fe20000010000 */
[----:B------:R-:W-:Y:S04]  /*c2f0*/  FADD.FTZ R5, R218, R6 ;  /* 0x00000006da057221 */ /* 0x000fe80000010000 */
[----:B------:R1:W-:Y:S04]  /*c300*/  STL [R1+0x8], R0 ;  /* 0x0000080001007387 */ /* 0x0003e80000100800 */
[----:B------:R2:W-:Y:S01]  /*c310*/  STL [R1+0x4], R5 ;  /* 0x0000040501007387 */ /* 0x0005e20000100800 */
[----:B-1----:R-:W-:Y:S01]  /*c320*/  SHF.L.U64.HI R0, R2, 0x8, R3 ;  /* 0x0000000802007819 */ /* 0x002fe20000010203 */
[----:B------:R-:W-:Y:S01]  /*c330*/  FADD.FTZ R3, R219, R4 ;  /* 0x00000004db037221 */ /* 0x000fe20000010000 */
[----:B------:R-:W-:Y:S01]  /*c340*/  IADD3 R2, PT, PT, R250, -0x1, RZ ;  /* 0xfffffffffa027810 */ /* 0x000fe20007ffe0ff */
[----:B--2---:R-:W-:Y:S01]  /*c350*/  FADD.FTZ R5, R217, R7 ;  /* 0x00000007d9057221 */ /* 0x004fe20000010000 */
[----:B------:R-:W-:Y:S02]  /*c360*/  IADD3.X R251, PT, PT, R251, ~R0, RZ, P0, !PT ;  /* 0x80000000fbfb7210 */ /* 0x000fe400007fe4ff */
[----:B------:R-:W-:Y:S02]  /*c370*/  MOV R250, R2 ;  /* 0x0000000200fa7202 */ /* 0x000fe40000000f00 */
[----:B------:R-:W-:Y:S04]  /*c380*/  STL [R1], R5 ;  /* 0x0000000501007387 */ /* 0x000fe80000100800 */
[----:B------:R1:W-:Y:S02]  /*c390*/  STL [R1+0xc], R3 ;  /* 0x00000c0301007387 */ /* 0x0003e40000100800 */
[----:B-1----:R-:W-:Y:S01]  /*c3a0*/  MOV R3, R172 ;  /* 0x000000ac00037202 */ /* 0x002fe20000000f00 */
[----:B------:R-:W-:Y:S06]  /*c3b0*/  @P1 BRA `(.L_x_18) ;  /* 0xffffffbc00c01947 */ /* 0x000fec000383ffff */
.L_x_17:
[----:B------:R-:W2:Y:S01]  /*c3c0*/  LDL.LU R4, [R1+0x8] ;  /* 0x0000080001047983 */ /* 0x000ea20000300800 */
[----:B------:R-:W1:Y:S03]  /*c3d0*/  LDCU.U8 UR4, c[0x0][0x549] ;  /* 0x0000a920ff0477ac */ /* 0x000e660008000000 */
[----:B------:R-:W3:Y:S01]  /*c3e0*/  LDL.LU R5, [R1+0x4] ;  /* 0x0000040001057983 */ /* 0x000ee20000300800 */
[----:B------:R-:W-:Y:S01]  /*c3f0*/  MOV R35, 0x10 ;  /* 0x0000001000237802 */ /* 0x000fe20000000f00 */
[----:B------:R-:W4:Y:S01]  /*c400*/  S2UR UR6, SR_CTAID.X ;  /* 0x00000000000679c3 */ /* 0x000f220000002500 */
[----:B------:R-:W2:Y:S01]  /*c410*/  LDCU UR7, c[0x0][0x434] ;  /* 0x00008680ff0777ac */ /* 0x000ea20008000800 */
[----:B------:R-:W4:Y:S01]  /*c420*/  LDL.LU R8, [R1] ;  /* 0x0000000001087983 */ /* 0x000f220000300800 */
[----:B------:R-:W2:Y:S03]  /*c430*/  LDCU.U8 UR11, c[0x0][0x548] ;  /* 0x0000a900ff0b77ac */ /* 0x000ea60008000000 */
[----:B------:R-:W4:Y:S04]  /*c440*/  LDL.LU R7, [R1+0xc] ;  /* 0x00000c0001077983 */ /* 0x000f280000300800 */
[----:B------:R-:W4:Y:S01]  /*c450*/  LDL.LU R6, [R1+0x28] ;  /* 0x0000280001067983 */ /* 0x000f220000300800 */
[----:B------:R-:W-:Y:S01]  /*c460*/  SEL R35, R35, 0xfffffff0, !P5 ;  /* 0xfffffff023237807 */ /* 0x000fe20006800000 */
[----:B-1----:R-:W-:-:S11]  /*c470*/  UISETP.NE.AND UP1, UPT, UR4, URZ, UPT ;  /* 0x000000ff0400728c */ /* 0x002fd6000bf25270 */
[----:B------:R-:W1:Y:S01]  /*c480*/  @UP1 LDCU.64 UR8, c[0x0][0x430] ;  /* 0x00008600ff0817ac */ /* 0x000e620008000a00 */
[----:B------:R-:W2:Y:S01]  /*c490*/  @UP1 LDCU UR10, c[0x0][0x430] ;  /* 0x00008600ff0a17ac */ /* 0x000ea20008000800 */
[----:B------:R-:W-:Y:S01]  /*c4a0*/  @UP1 UMOV UR4, 0x1 ;  /* 0x0000000100041882 */ /* 0x000fe20000000000 */
[----:B-1----:R-:W-:Y:S01]  /*c4b0*/  @UP1 UIMAD UR15, UR9, UR8, URZ ;  /* 0x00000008090f12a4 */ /* 0x002fe2000f8e02ff */
[----:B------:R-:W1:Y:S08]  /*c4c0*/  S2UR UR9, SR_CTAID.Y ;  /* 0x00000000000979c3 */ /* 0x000e700000002600 */
[----:B------:R-:W1:Y:S01]  /*c4d0*/  S2UR UR8, SR_CTAID.Z ;  /* 0x00000000000879c3 */ /* 0x000e620000002700 */
[----:B--2---:R-:W2:Y:S04]  /*c4e0*/  SHFL.BFLY PT, R2, R4, 0x2, 0x1f ;  /* 0x0c401f0004027f89 */ /* 0x004ea800000e0000 */
[----:B---3-5:R-:W3:Y:S04]  /*c4f0*/  SHFL.BFLY PT, R0, R5, 0x2, 0x1f ;  /* 0x0c401f0005007f89 */ /* 0x028ee800000e0000 */
[----:B----4-:R-:W4:Y:S01]  /*c500*/  SHFL.BFLY PT, R3, R8, 0x2, 0x1f ;  /* 0x0c401f0008037f89 */ /* 0x010f2200000e0000 */
[----:B------:R-:W-:-:S02]  /*c510*/  MOV R40, R6 ;  /* 0x0000000600287202 */ /* 0x000fc40000000f00 */
[----:B------:R-:W-:-:S04]  /*c520*/  SHF.L.U32 R6, R213, 0x4, RZ ;  /* 0x00000004d5067819 */ /* 0x000fc800000006ff */
[----:B------:R-:W-:Y:S01]  /*c530*/  LOP3.LUT R6, R6, 0x1c0, RZ, 0xc0, !PT ;  /* 0x000001c006067812 */ /* 0x000fe200078ec0ff */
[----:B--2---:R-:W-:Y:S02]  /*c540*/  FADD.FTZ R2, R2, R4 ;  /* 0x0000000402027221 */ /* 0x004fe40000010000 */
[----:B------:R-:W2:Y:S01]  /*c550*/  SHFL.BFLY PT, R4, R7, 0x2, 0x1f ;  /* 0x0c401f0007047f89 */ /* 0x000ea200000e0000 */
[----:B---3--:R-:W-:-:S03]  /*c560*/  FADD.FTZ R0, R0, R5 ;  /* 0x0000000500007221 */ /* 0x008fc60000010000 */
[----:B------:R-:W3:Y:S01]  /*c570*/  SHFL.BFLY PT, R36, R2, 0x1, 0x1f ;  /* 0x0c201f0002247f89 */ /* 0x000ee200000e0000 */
[----:B----4-:R-:W-:-:S03]  /*c580*/  FADD.FTZ R3, R3, R8 ;  /* 0x0000000803037221 */ /* 0x010fc60000010000 */
[----:B------:R-:W4:Y:S04]  /*c590*/  SHFL.BFLY PT, R5, R0, 0x1, 0x1f ;  /* 0x0c201f0000057f89 */ /* 0x000f2800000e0000 */
[----:B------:R-:W1:Y:S01]  /*c5a0*/  SHFL.BFLY PT, R37, R3, 0x1, 0x1f ;  /* 0x0c201f0003257f89 */ /* 0x000e6200000e0000 */
[----:B--2---:R-:W-:Y:S01]  /*c5b0*/  FADD.FTZ R4, R4, R7 ;  /* 0x0000000704047221 */ /* 0x004fe20000010000 */
[----:B---3--:R-:W-:-:S04]  /*c5c0*/  FADD.FTZ R36, R2, R36 ;  /* 0x0000002402247221 */ /* 0x008fc80000010000 */
[----:B------:R-:W2:Y:S01]  /*c5d0*/  SHFL.BFLY PT, R39, R4, 0x1, 0x1f ;  /* 0x0c201f0004277f89 */ /* 0x000ea200000e0000 */
[C---:B------:R-:W-:Y:S01]  /*c5e0*/  SHF.L.U32 R2, R213.reuse, 0x5, RZ ;  /* 0x00000005d5027819 */ /* 0x040fe200000006ff */
[----:B------:R-:W3:Y:S01]  /*c5f0*/  MUFU.RCP R7, R36 ;  /* 0x0000002400077308 */ /* 0x000ee20000001000 */
[----:B----4-:R-:W-:Y:S01]  /*c600*/  FADD.FTZ R38, R0, R5 ;  /* 0x0000000500267221 */ /* 0x010fe20000010000 */
[----:B------:R-:W-:Y:S02]  /*c610*/  SHF.L.U32 R0, R213, 0x1, RZ ;  /* 0x00000001d5007819 */ /* 0x000fe400000006ff */
[----:B------:R-:W-:Y:S01]  /*c620*/  FSETP.NE.FTZ.AND P6, PT, R36, RZ, PT ;  /* 0x000000ff2400720b */ /* 0x000fe20003fd5000 */
[----:B-1----:R-:W-:Y:S01]  /*c630*/  FADD.FTZ R37, R3, R37 ;  /* 0x0000002503257221 */ /* 0x002fe20000010000 */
[----:B------:R-:W-:Y:S02]  /*c640*/  LOP3.LUT R5, R0, 0x6, RZ, 0xc0, !PT ;  /* 0x0000000600057812 */ /* 0x000fe400078ec0ff */
[----:B------:R-:W1:Y:S01]  /*c650*/  MUFU.RCP R8, R38 ;  /* 0x0000002600087308 */ /* 0x000e620000001000 */
[----:B------:R-:W-:-:S02]  /*c660*/  FSETP.NE.FTZ.AND P2, PT, R38, RZ, PT ;  /* 0x000000ff2600720b */ /* 0x000fc40003f55000 */
[----:B------:R-:W-:Y:S02]  /*c670*/  LOP3.LUT R5, R5, 0x7c00, R2, 0xf8, !PT ;  /* 0x00007c0005057812 */ /* 0x000fe400078ef802 */
[----:B------:R-:W-:Y:S02]  /*c680*/  LOP3.LUT R2, R6, 0x38, R0, 0xf8, !PT ;  /* 0x0000003806027812 */ /* 0x000fe400078ef800 */
[----:B------:R-:W-:Y:S02]  /*c690*/  FSETP.NE.FTZ.AND P1, PT, R37, RZ, PT ;  /* 0x000000ff2500720b */ /* 0x000fe40003f35000 */
[----:B---3--:R-:W-:Y:S01]  /*c6a0*/  FSEL R0, R7, 1, P6 ;  /* 0x3f80000007007808 */ /* 0x008fe20003000000 */
[----:B--2---:R-:W-:Y:S01]  /*c6b0*/  FADD.FTZ R39, R4, R39 ;  /* 0x0000002704277221 */ /* 0x004fe20000010000 */
[----:B------:R-:W-:-:S03]  /*c6c0*/  LOP3.LUT R4, R5, R2, RZ, 0xfc, !PT ;  /* 0x0000000205047212 */ /* 0x000fc600078efcff */
[C---:B------:R-:W-:Y:S01]  /*c6d0*/  FMUL.FTZ R180, R0.reuse, R180 ;  /* 0x000000b400b47220 */ /* 0x040fe20000410000 */
[----:B------:R-:W2:Y:S01]  /*c6e0*/  MUFU.RCP R2, R37 ;  /* 0x0000002500027308 */ /* 0x000ea20000001000 */
[C---:B------:R-:W-:Y:S01]  /*c6f0*/  FMUL.FTZ R5, R0.reuse, R181 ;  /* 0x000000b500057220 */ /* 0x040fe20000410000 */
        /* <DEDUP_REMOVED lines=13> */
[----:B------:R-:W-:Y:S01]  /*c7d0*/  FMUL.FTZ R28, R0, R201 ;  /* 0x000000c9001c7220 */ /* 0x000fe20000410000 */
[----:B-1----:R-:W-:Y:S01]  /*c7e0*/  FSEL R3, R8, 1, P2 ;  /* 0x3f80000008037808 */ /* 0x002fe20001000000 */
[----:B------:R-:W1:Y:S01]  /*c7f0*/  MUFU.RCP R0, R39 ;  /* 0x0000002700007308 */ /* 0x000e620000001000 */
[----:B------:R-:W-:-:S02]  /*c800*/  FSETP.NE.FTZ.AND P0, PT, R39, RZ, PT ;  /* 0x000000ff2700720b */ /* 0x000fc40003f15000 */
[----:B--2---:R-:W-:Y:S01]  /*c810*/  FSEL R2, R2, 1, P1 ;  /* 0x3f80000002027808 */ /* 0x004fe20000800000 */
[C---:B------:R-:W-:Y:S01]  /*c820*/  FMUL.FTZ R182, R3.reuse, R182 ;  /* 0x000000b603b67220 */ /* 0x040fe20000410000 */
[----:B------:R-:W-:Y:S01]  /*c830*/  FMUL.FTZ R183, R3, R183 ;  /* 0x000000b703b77220 */ /* 0x000fe20000410000 */
[----:B------:R-:W-:Y:S01]  /*c840*/  R2P PR, R213, 0x18 ;  /* 0x00000018d5007804 */ /* 0x000fe20000000000 */
        /* <DEDUP_REMOVED lines=12> */
[C---:B------:R-:W-:Y:S01]  /*c910*/  FMUL.FTZ R156, R2.reuse, R156 ;  /* 0x0000009c029c7220 */ /* 0x040fe20000410000 */
[C---:B------:R-:W-:Y:S01]  /*c920*/  FMUL.FTZ R34, R2.reuse, R157 ;  /* 0x0000009d02227220 */ /* 0x040fe20000410000 */
[C---:B------:R-:W-:Y:S01]  /*c930*/  FMUL.FTZ R164, R2.reuse, R164 ;  /* 0x000000a402a47220 */ /* 0x040fe20000410000 */
[C---:B------:R-:W-:Y:S01]  /*c940*/  FMUL.FTZ R30, R2.reuse, R165 ;  /* 0x000000a5021e7220 */ /* 0x040fe20000410000 */
[C---:B------:R-:W-:Y:S01]  /*c950*/  FMUL.FTZ R196, R2.reuse, R196 ;  /* 0x000000c402c47220 */ /* 0x040fe20000410000 */
[----:B------:R-:W-:Y:S01]  /*c960*/  FMUL.FTZ R26, R2, R197 ;  /* 0x000000c5021a7220 */ /* 0x000fe20000410000 */
[C---:B------:R-:W-:Y:S01]  /*c970*/  FMUL.FTZ R6, R3.reuse, R191 ;  /* 0x000000bf03067220 */ /* 0x040fe20000410000 */
[----:B------:R-:W-:Y:S01]  /*c980*/  LEA R2, R4, UR5, 0x1 ;  /* 0x0000000504027c11 */ /* 0x000fe2000f8e08ff */
        /* <DEDUP_REMOVED lines=12> */
[C---:B------:R-:W-:Y:S01]  /*ca50*/  FMUL.FTZ R178, R0.reuse, R178 ;  /* 0x000000b200b27220 */ /* 0x040fe20000410000 */
[C---:B------:R-:W-:Y:S01]  /*ca60*/  FMUL.FTZ R8, R0.reuse, R179 ;  /* 0x000000b300087220 */ /* 0x040fe20000410000 */
[----:B------:R-:W-:Y:S01]  /*ca70*/  F2FP.BF16.F32.PACK_AB R3, R183, R182 ;  /* 0x000000b6b703723e */ /* 0x000fe200000010ff */
        /* <DEDUP_REMOVED lines=14> */
[----:B------:R-:W-:Y:S01]  /*cb60*/  F2FP.BF16.F32.PACK_AB R5, R5, R180 ;  /* 0x000000b40505723e */ /* 0x000fe200000010ff */
[----:B------:R1:W-:Y:S01]  /*cb70*/  STS [R2+0x400], R3 ;  /* 0x0004000302007388 */ /* 0x0003e20000000800 */
[----:B------:R-:W-:-:S02]  /*cb80*/  F2FP.BF16.F32.PACK_AB R0, R189, R188 ;  /* 0x000000bcbd00723e */ /* 0x000fc400000010ff */
[----:B------:R-:W-:Y:S01]  /*cb90*/  IADD3 R4, PT, PT, R35, R2, RZ ;  /* 0x0000000223047210 */ /* 0x000fe20007ffe0ff */
[----:B------:R2:W-:Y:S01]  /*cba0*/  STS [R2], R5 ;  /* 0x0000000502007388 */ /* 0x0005e20000000800 */
[----:B------:R-:W-:Y:S02]  /*cbb0*/  SEL R244, R244, 0xffffffe0, !P3 ;  /* 0xffffffe0f4f47807 */ /* 0x000fe40005800000 */
[----:B------:R-:W-:Y:S01]  /*cbc0*/  F2FP.BF16.F32.PACK_AB R6, R6, R190 ;  /* 0x000000be0606723e */ /* 0x000fe200000010ff */
[----:B------:R3:W-:Y:S01]  /*cbd0*/  STS [R4], R0 ;  /* 0x0000000004007388 */ /* 0x0007e20000000800 */
[----:B------:R-:W-:Y:S02]  /*cbe0*/  F2FP.BF16.F32.PACK_AB R7, R7, R176 ;  /* 0x000000b00707723e */ /* 0x000fe400000010ff */
[----:B------:R-:W-:Y:S01]  /*cbf0*/  F2FP.BF16.F32.PACK_AB R8, R8, R178 ;  /* 0x000000b20808723e */ /* 0x000fe200000010ff */
[----:B------:R-:W-:Y:S01]  /*cc00*/  STS [R4+0x400], R6 ;  /* 0x0004000604007388 */ /* 0x000fe20000000800 */
[----:B------:R-:W-:-:S02]  /*cc10*/  F2FP.BF16.F32.PACK_AB R16, R16, R184 ;  /* 0x000000b81010723e */ /* 0x000fc400000010ff */
[----:B------:R-:W-:Y:S01]  /*cc20*/  F2FP.BF16.F32.PACK_AB R15, R15, R186 ;  /* 0x000000ba0f0f723e */ /* 0x000fe200000010ff */
[----:B------:R-:W-:Y:S01]  /*cc30*/  STS [R2+0x2000], R7 ;  /* 0x0020000702007388 */ /* 0x000fe20000000800 */
[----:B------:R-:W-:Y:S02]  /*cc40*/  F2FP.BF16.F32.PACK_AB R14, R14, R132 ;  /* 0x000000840e0e723e */ /* 0x000fe400000010ff */
[----:B------:R-:W-:Y:S01]  /*cc50*/  F2FP.BF16.F32.PACK_AB R13, R13, R134 ;  /* 0x000000860d0d723e */ /* 0x000fe200000010ff */
[----:B------:R4:W-:Y:S01]  /*cc60*/  STS [R2+0x2400], R8 ;  /* 0x0024000802007388 */ /* 0x0009e20000000800 */
[----:B------:R-:W-:Y:S02]  /*cc70*/  F2FP.BF16.F32.PACK_AB R10, R10, R144 ;  /* 0x000000900a0a723e */ /* 0x000fe400000010ff */
[----:B------:R-:W-:Y:S01]  /*cc80*/  F2FP.BF16.F32.PACK_AB R9, R9, R146 ;  /* 0x000000920909723e */ /* 0x000fe200000010ff */
[----:B------:R-:W-:Y:S01]  /*cc90*/  STS [R4+0x2000], R16 ;  /* 0x0020001004007388 */ /* 0x000fe20000000800 */
[----:B-1----:R-:W-:-:S02]  /*cca0*/  IADD3 R3, PT, PT, R244, R2, RZ ;  /* 0x00000002f4037210 */ /* 0x002fc40007ffe0ff */
[----:B------:R-:W-:Y:S01]  /*ccb0*/  F2FP.BF16.F32.PACK_AB R12, R12, R136 ;  /* 0x000000880c0c723e */ /* 0x000fe200000010ff */
[----:B------:R1:W-:Y:S01]  /*ccc0*/  STS [R4+0x2400], R15 ;  /* 0x0024000f04007388 */ /* 0x0003e20000000800 */
[----:B------:R-:W-:Y:S01]  /*ccd0*/  F2FP.BF16.F32.PACK_AB R11, R11, R138 ;  /* 0x0000008a0b0b723e */ /* 0x000fe200000010ff */
[----:B--2---:R-:W2:Y:S01]  /*cce0*/  @P6 LDC R5, c[0x0][0x458] ;  /* 0x00011600ff056b82 */ /* 0x004ea20000000800 */
[----:B------:R-:W-:Y:S01]  /*ccf0*/  F2FP.BF16.F32.PACK_AB R22, R22, R140 ;  /* 0x0000008c1616723e */ /* 0x000fe200000010ff */
[----:B------:R-:W-:Y:S01]  /*cd00*/  STS [R3], R14 ;  /* 0x0000000e03007388 */ /* 0x000fe20000000800 */
[C---:B---3--:R-:W-:Y:S02]  /*cd10*/  IADD3 R0, PT, PT, R2.reuse, 0x40, RZ ;  /* 0x0000004002007810 */ /* 0x048fe40007ffe0ff */
[----:B------:R-:W-:Y:S01]  /*cd20*/  @P4 IADD3 R0, PT, PT, R2, -0x40, RZ ;  /* 0xffffffc002004810 */ /* 0x000fe20007ffe0ff */
[----:B------:R-:W-:Y:S01]  /*cd30*/  STS [R3+0x400], R13 ;  /* 0x0004000d03007388 */ /* 0x000fe20000000800 */
[----:B------:R-:W-:-:S02]  /*cd40*/  F2FP.BF16.F32.PACK_AB R21, R21, R142 ;  /* 0x0000008e1515723e */ /* 0x000fc400000010ff */
[----:B------:R-:W-:Y:S02]  /*cd50*/  F2FP.BF16.F32.PACK_AB R20, R20, R148 ;  /* 0x000000941414723e */ /* 0x000fe400000010ff */
[----:B------:R-:W-:Y:S02]  /*cd60*/  F2FP.BF16.F32.PACK_AB R19, R19, R150 ;  /* 0x000000961313723e */ /* 0x000fe400000010ff */
[----:B------:R-:W-:Y:S02]  /*cd70*/  F2FP.BF16.F32.PACK_AB R18, R18, R160 ;  /* 0x000000a01212723e */ /* 0x000fe400000010ff */
[----:B----4-:R-:W-:Y:S02]  /*cd80*/  IADD3 R2, PT, PT, R35, R3, RZ ;  /* 0x0000000323027210 */ /* 0x010fe40007ffe0ff */
[----:B------:R-:W-:Y:S02]  /*cd90*/  F2FP.BF16.F32.PACK_AB R17, R17, R162 ;  /* 0x000000a21111723e */ /* 0x000fe400000010ff */
[----:B------:R-:W-:Y:S01]  /*cda0*/  F2FP.BF16.F32.PACK_AB R24, R24, R152 ;  /* 0x000000981818723e */ /* 0x000fe200000010ff */
[----:B------:R-:W-:Y:S01]  /*cdb0*/  STS [R2], R10 ;  /* 0x0000000a02007388 */ /* 0x000fe20000000800 */
[----:B------:R-:W-:-:S02]  /*cdc0*/  F2FP.BF16.F32.PACK_AB R23, R23, R154 ;  /* 0x0000009a1717723e */ /* 0x000fc400000010ff */
[----:B------:R-:W-:Y:S01]  /*cdd0*/  F2FP.BF16.F32.PACK_AB R34, R34, R156 ;  /* 0x0000009c2222723e */ /* 0x000fe200000010ff */
[----:B------:R3:W-:Y:S01]  /*cde0*/  STS [R2+0x400], R9 ;  /* 0x0004000902007388 */ /* 0x0007e20000000800 */
[----:B------:R-:W-:Y:S01]  /*cdf0*/  F2FP.BF16.F32.PACK_AB R33, R33, R158 ;  /* 0x0000009e2121723e */ /* 0x000fe200000010ff */
[----:B-1----:R-:W1:Y:S01]  /*ce00*/  @P2 LDC R4, c[0x0][0x458] ;  /* 0x00011600ff042b82 */ /* 0x002e620000000800 */
[----:B------:R-:W-:Y:S01]  /*ce10*/  F2FP.BF16.F32.PACK_AB R32, R32, R192 ;  /* 0x000000c02020723e */ /* 0x000fe200000010ff */
[----:B------:R-:W-:Y:S01]  /*ce20*/  STS [R3+0x2000], R12 ;  /* 0x0020000c03007388 */ /* 0x000fe20000000800 */
[----:B------:R-:W-:Y:S02]  /*ce30*/  F2FP.BF16.F32.PACK_AB R31, R31, R194 ;  /* 0x000000c21f1f723e */ /* 0x000fe400000010ff */
[----:B------:R-:W-:Y:S01]  /*ce40*/  F2FP.BF16.F32.PACK_AB R28, R28, R200 ;  /* 0x000000c81c1c723e */ /* 0x000fe200000010ff */
[----:B------:R4:W-:Y:S01]  /*ce50*/  STS [R3+0x2400], R11 ;  /* 0x0024000b03007388 */ /* 0x0009e20000000800 */
[----:B------:R-:W-:-:S02]  /*ce60*/  F2FP.BF16.F32.PACK_AB R27, R27, R202 ;  /* 0x000000ca1b1b723e */ /* 0x000fc400000010ff */
[----:B------:R-:W-:Y:S01]  /*ce70*/  F2FP.BF16.F32.PACK_AB R30, R30, R164 ;  /* 0x000000a41e1e723e */ /* 0x000fe200000010ff */
[----:B------:R-:W-:Y:S01]  /*ce80*/  STS [R2+0x2000], R22 ;  /* 0x0020001602007388 */ /* 0x000fe20000000800 */
[----:B------:R-:W-:Y:S02]  /*ce90*/  F2FP.BF16.F32.PACK_AB R29, R29, R166 ;  /* 0x000000a61d1d723e */ /* 0x000fe400000010ff */
[----:B------:R-:W-:Y:S01]  /*cea0*/  F2FP.BF16.F32.PACK_AB R26, R26, R196 ;  /* 0x000000c41a1a723e */ /* 0x000fe200000010ff */
[----:B------:R2:W-:Y:S01]  /*ceb0*/  STS [R2+0x2400], R21 ;  /* 0x0024001502007388 */ /* 0x0005e20000000800 */
[----:B------:R-:W-:-:S03]  /*cec0*/  F2FP.BF16.F32.PACK_AB R25, R25, R198 ;  /* 0x000000c61919723e */ /* 0x000fc600000010ff */
[----:B------:R-:W-:Y:S04]  /*ced0*/  STS [R0], R20 ;  /* 0x0000001400007388 */ /* 0x000fe80000000800 */
[----:B------:R-:W-:Y:S01]  /*cee0*/  STS [R0+0x400], R19 ;  /* 0x0004001300007388 */ /* 0x000fe20000000800 */
[----:B---3--:R-:W3:Y:S01]  /*cef0*/  LDC.64 R8, c[0x0][0x400] ;  /* 0x00010000ff087b82 */ /* 0x008ee20000000a00 */
[----:B----4-:R-:W-:-:S05]  /*cf00*/  IADD3 R3, PT, PT, R35, R0, RZ ;  /* 0x0000000023037210 */ /* 0x010fca0007ffe0ff */
[----:B------:R-:W-:Y:S01]  /*cf10*/  STS [R3], R18 ;  /* 0x0000001203007388 */ /* 0x000fe20000000800 */
[----:B--2---:R-:W-:-:S03]  /*cf20*/  IADD3 R2, PT, PT, R244, R0, RZ ;  /* 0x00000000f4027210 */ /* 0x004fc60007ffe0ff */
[----:B------:R-:W-:Y:S04]  /*cf30*/  STS [R3+0x400], R17 ;  /* 0x0004001103007388 */ /* 0x000fe80000000800 */
[----:B------:R-:W-:Y:S04]  /*cf40*/  STS [R0+0x2000], R24 ;  /* 0x0020001800007388 */ /* 0x000fe80000000800 */
[----:B------:R2:W-:Y:S04]  /*cf50*/  STS [R0+0x2400], R23 ;  /* 0x0024001700007388 */ /* 0x0005e80000000800 */
[----:B------:R-:W-:Y:S04]  /*cf60*/  STS [R3+0x2000], R34 ;  /* 0x0020002203007388 */ /* 0x000fe80000000800 */
[----:B------:R4:W-:Y:S04]  /*cf70*/  STS [R3+0x2400], R33 ;  /* 0x0024002103007388 */ /* 0x0009e80000000800 */
[----:B------:R-:W-:Y:S04]  /*cf80*/  STS [R2], R32 ;  /* 0x0000002002007388 */ /* 0x000fe80000000800 */
[----:B------:R-:W-:Y:S01]  /*cf90*/  STS [R2+0x400], R31 ;  /* 0x0004001f02007388 */ /* 0x000fe20000000800 */
[----:B--2---:R-:W-:-:S05]  /*cfa0*/  IADD3 R0, PT, PT, R35, R2, RZ ;  /* 0x0000000223007210 */ /* 0x004fca0007ffe0ff */
[----:B------:R-:W-:Y:S01]  /*cfb0*/  STS [R0], R28 ;  /* 0x0000001c00007388 */ /* 0x000fe20000000800 */
[----:B----4-:R2:W4:Y:S03]  /*cfc0*/  @P2 MUFU.LG2 R3, R38 ;  /* 0x0000002600032308 */ /* 0x0105260000000c00 */
[----:B------:R1:W-:Y:S04]  /*cfd0*/  STS [R0+0x400], R27 ;  /* 0x0004001b00007388 */ /* 0x0003e80000000800 */
[----:B------:R-:W-:Y:S04]  /*cfe0*/  STS [R2+0x2000], R30 ;  /* 0x0020001e02007388 */ /* 0x000fe80000000800 */
[----:B------:R3:W-:Y:S04]  /*cff0*/  STS [R2+0x2400], R29 ;  /* 0x0024001d02007388 */ /* 0x0007e80000000800 */
[----:B------:R-:W-:Y:S04]  /*d000*/  STS [R0+0x2000], R26 ;  /* 0x0020001a00007388 */ /* 0x000fe80000000800 */
[----:B------:R2:W-:Y:S01]  /*d010*/  STS [R0+0x2400], R25 ;  /* 0x0024001900007388 */ /* 0x0005e20000000800 */
[----:B-1----:R-:W-:Y:S01]  /*d020*/  MOV R27, 0x7f800000 ;  /* 0x7f800000001b7802 */ /* 0x002fe20000000f00 */
[----:B---3--:R1:W3:Y:S01]  /*d030*/  @P6 MUFU.LG2 R2, R36 ;  /* 0x0000002400026308 */ /* 0x0082e20000000c00 */
[----:B--2---:R-:W-:-:S04]  /*d040*/  LOP3.LUT R0, R40, 0x1f8, RZ, 0xc0, !PT ;  /* 0x000001f828007812 */ /* 0x004fc800078ec0ff */
[----:B------:R-:W-:-:S04]  /*d050*/  LOP3.LUT R0, R0, 0x38, R213, 0x78, !PT ;  /* 0x0000003800007812 */ /* 0x000fc800078e78d5 */
[----:B------:R-:W-:Y:S01]  /*d060*/  LOP3.LUT R0, R0, 0x1e00, R40, 0xf8, !PT ;  /* 0x00001e0000007812 */ /* 0x000fe200078ef828 */
[----:B----4-:R-:W-:Y:S06]  /*d070*/  BRA.U UP1, `(.L_x_21) ;  /* 0x0000000101287547 */ /* 0x010fec000b800000 */
[----:B------:R-:W-:Y:S01]  /*d080*/  UISETP.NE.AND UP0, UPT, UR11, URZ, UPT ;  /* 0x000000ff0b00728c */ /* 0x000fe2000bf05270 */
[----:B------:R-:W2:Y:S10]  /*d090*/  LDCU UR12, c[0x0][0x3e0] ;  /* 0x00007c00ff0c77ac */ /* 0x000eb40008000800 */
[----:B------:R-:W2:Y:S01]  /*d0a0*/  @UP0 LDCU UR4, c[0x0][0x454] ;  /* 0x00008a80ff0407ac */ /* 0x000ea20008000800 */
[----:B------:R-:W4:Y:S01]  /*d0b0*/  @!UP0 LDCU UR10, c[0x0][0x434] ;  /* 0x00008680ff0a87ac */ /* 0x000f220008000800 */
[----:B------:R-:W5:Y:S02]  /*d0c0*/  @UP0 LDCU UR15, c[0x0][0x454] ;  /* 0x00008a80ff0f07ac */ /* 0x000f640008000800 */
[----:B-----5:R-:W1:Y:S01]  /*d0d0*/  @!UP0 LDCU UR15, c[0x0][0x434] ;  /* 0x00008680ff0f87ac */ /* 0x020e620008000800 */
[----:B--2---:R-:W-:-:S02]  /*d0e0*/  @UP0 UIMAD UR4, UR4, UR12, URZ ;  /* 0x0000000c040402a4 */ /* 0x004fc4000f8e02ff */
[----:B----4-:R-:W-:-:S03]  /*d0f0*/  @!UP0 UIMAD UR4, UR10, UR12, URZ ;  /* 0x0000000c0a0482a4 */ /* 0x010fc6000f8e02ff */
[----:B------:R-:W-:Y:S01]  /*d100*/  @UP0 UMOV UR10, 0x1 ;  /* 0x00000001000a0882 */ /* 0x000fe20000000000 */
[----:B------:R-:W-:-:S08]  /*d110*/  @!UP0 UMOV UR10, 0x1 ;  /* 0x00000001000a8882 */ /* 0x000fd00000000000 */
.L_x_21:
[----:B------:R-:W-:Y:S01]  /*d120*/  BAR.SYNC.DEFER_BLOCKING 0x0 ;  /* 0x0000000000007b1d */ /* 0x000fe20000010000 */
[----:B------:R-:W-:Y:S01]  /*d130*/  LEA R10, R0, UR5, 0x1 ;  /* 0x00000005000a7c11 */ /* 0x000fe2000f8e08ff */
[----:B---3--:R-:W-:Y:S01]  /*d140*/  @P6 FMUL.FTZ R2, R2, 0.69314718246459960938 ;  /* 0x3f31721802026820 */ /* 0x008fe20000410000 */
[----:B------:R-:W-:Y:S01]  /*d150*/  @P2 FMUL.FTZ R0, R3, 0.69314718246459960938 ;  /* 0x3f31721803002820 */ /* 0x000fe20000410000 */
[----:B------:R-:W-:Y:S01]  /*d160*/  MOV R26, 0x7f800000 ;  /* 0x7f800000001a7802 */ /* 0x000fe20000000f00 */
[----:B------:R-:W-:Y:S01]  /*d170*/  UISETP.NE.AND UP1, UPT, UR11, URZ, !UP1 ;  /* 0x000000ff0b00728c */ /* 0x000fe2000cf25270 */
[----:B------:R-:W-:Y:S02]  /*d180*/  @P6 FFMA.FTZ R27, R172, R5, R2 ;  /* 0x00000005ac1b6223 */ /* 0x000fe40000010002 */
[----:B------:R-:W2:Y:S01]  /*d190*/  @P1 LDC R6, c[0x0][0x458] ;  /* 0x00011600ff061b82 */ /* 0x000ea20000000800 */
[----:B------:R-:W-:Y:S01]  /*d1a0*/  @P2 FFMA.FTZ R26, R171, R4, R0 ;  /* 0x00000004ab1a2223 */ /* 0x000fe20000010000 */
[----:B------:R-:W3:Y:S01]  /*d1b0*/  @P1 MUFU.LG2 R7, R37 ;  /* 0x0000002500071308 */ /* 0x000ee20000000c00 */
[----:B-1----:R-:W-:Y:S01]  /*d1c0*/  UIMAD UR15, UR8, UR15, URZ ;  /* 0x0000000f080f72a4 */ /* 0x002fe2000f8e02ff */
[----:B------:R-:W-:Y:S01]  /*d1d0*/  LOP3.LUT P2, RZ, R213, 0x3, RZ, 0xc0, !PT ;  /* 0x00000003d5ff7812 */ /* 0x000fe2000784c0ff */
[----:B------:R-:W-:Y:S01]  /*d1e0*/  USHF.L.U32 UR11, UR6, 0x7, URZ ;  /* 0x00000007060b7899 */ /* 0x000fe200080006ff */
[----:B------:R-:W-:Y:S01]  /*d1f0*/  MOV R2, R214 ;  /* 0x000000d600027202 */ /* 0x000fe20000000f00 */
[----:B------:R-:W-:Y:S01]  /*d200*/  UIMAD UR5, UR9, UR7, URZ ;  /* 0x00000007090572a4 */ /* 0x000fe2000f8e02ff */
[----:B------:R-:W1:Y:S01]  /*d210*/  @P0 LDC R5, c[0x0][0x458] ;  /* 0x00011600ff050b82 */ /* 0x000e620000000800 */
[----:B------:R-:W-:Y:S01]  /*d220*/  MOV R3, RZ ;  /* 0x000000ff00037202 */ /* 0x000fe20000000f00 */
[----:B------:R-:W4:Y:S01]  /*d230*/  @P0 MUFU.LG2 R0, R39 ;  /* 0x0000002700000308 */ /* 0x000f220000000c00 */
[----:B------:R-:W-:Y:S01]  /*d240*/  @!UP1 UIMAD UR15, UR9, UR4, UR15 ;  /* 0x00000004090f92a4 */ /* 0x000fe2000f8e020f */
[----:B------:R-:W-:Y:S01]  /*d250*/  BSSY.RECONVERGENT B0, `(.L_x_22) ;  /* 0x000003e000007945 */ /* 0x000fe20003800200 */
[----:B------:R-:W-:Y:S01]  /*d260*/  UIMAD UR14, UR11, UR10, URZ ;  /* 0x0000000a0b0e72a4 */ /* 0x000fe2000f8e02ff */
[----:B------:R-:W-:Y:S01]  /*d270*/  IMAD.WIDE.U32 R2, R8, UR9, R2 ;  /* 0x0000000908027c25 */ /* 0x000fe2000f8e0002 */
[----:B------:R-:W-:Y:S01]  /*d280*/  USHF.R.S32.HI UR4, URZ, 0x1f, UR5 ;  /* 0x0000001fff047899 */ /* 0x000fe20008011405 */
[----:B------:R-:W5:Y:S01]  /*d290*/  LDC.64 R24, c[0x0][0x410] ;  /* 0x00010400ff187b82 */ /* 0x000f620000000a00 */
[----:B------:R1:W5:Y:S01]  /*d2a0*/  LDS.128 R44, [R10] ;  /* 0x000000000a2c7984 */ /* 0x0003620000000c00 */
[----:B------:R-:W-:Y:S01]  /*d2b0*/  USEL UR5, UR5, URZ, UP1 ;  /* 0x000000ff05057287 */ /* 0x000fe20008800000 */
[----:B------:R-:W-:Y:S01]  /*d2c0*/  IMAD R3, R9, UR9, R3 ;  /* 0x0000000909037c24 */ /* 0x000fe2000f8e0203 */
[----:B------:R-:W-:Y:S01]  /*d2d0*/  USHF.R.S32.HI UR12, URZ, 0x1f, UR14 ;  /* 0x0000001fff0c7899 */ /* 0x000fe2000801140e */
[----:B------:R1:W5:Y:S01]  /*d2e0*/  LDS.128 R40, [R10+0x800] ;  /* 0x000800000a287984 */ /* 0x0003620000000c00 */
[----:B------:R-:W-:Y:S01]  /*d2f0*/  USEL UR4, UR4, URZ, UP1 ;  /* 0x000000ff04047287 */ /* 0x000fe20008800000 */
[----:B---3--:R-:W-:Y:S01]  /*d300*/  @P1 FMUL.FTZ R4, R7, 0.69314718246459960938 ;  /* 0x3f31721807041820 */ /* 0x008fe20000410000 */
[----:B------:R-:W3:Y:S01]  /*d310*/  LDC.64 R16, c[0x0][0x408] ;  /* 0x00010200ff107b82 */ /* 0x000ee20000000a00 */
[----:B------:R-:W-:Y:S01]  /*d320*/  USHF.R.S32.HI UR13, URZ, 0x1f, UR15 ;  /* 0x0000001fff0d7899 */ /* 0x000fe2000801140f */
[----:B------:R-:W-:Y:S01]  /*d330*/  MOV R19, 0x7f800000 ;  /* 0x7f80000000137802 */ /* 0x000fe20000000f00 */
[----:B------:R-:W-:Y:S01]  /*d340*/  UIADD3 UR14, UP1, UP0, UR14, UR5, UR15 ;  /* 0x000000050e0e7290 */ /* 0x000fe2000f83e00f */
[----:B----4-:R-:W-:Y:S01]  /*d350*/  @P0 FMUL.FTZ R0, R0, 0.69314718246459960938 ;  /* 0x3f31721800000820 */ /* 0x010fe20000410000 */
[----:B------:R-:W-:Y:S01]  /*d360*/  MOV R18, 0x7f800000 ;  /* 0x7f80000000127802 */ /* 0x000fe20000000f00 */
[----:B--2---:R-:W-:Y:S01]  /*d370*/  @P1 FFMA.FTZ R19, R170, R6, R4 ;  /* 0x00000006aa131223 */ /* 0x004fe20000010004 */
[----:B------:R-:W-:Y:S01]  /*d380*/  UIADD3.X UR12, UPT, UPT, UR12, UR4, UR13, UP1, UP0 ;  /* 0x000000040c0c7290 */ /* 0x000fe20008fe040d */
[----:B-1----:R-:W-:Y:S01]  /*d390*/  @P0 FFMA.FTZ R18, R169, R5, R0 ;  /* 0x00000005a9120223 */ /* 0x002fe20000010000 */
[----:B-----5:R-:W-:Y:S01]  /*d3a0*/  IMAD.WIDE.U32 R12, R24, UR8, R2 ;  /* 0x00000008180c7c25 */ /* 0x020fe2000f8e0002 */
[----:B------:R-:W-:Y:S09]  /*d3b0*/  @P2 BRA `(.L_x_23) ;  /* 0x00000000009c2947 */ /* 0x000ff20003800000 */
[----:B------:R-:W-:Y:S01]  /*d3c0*/  LOP3.LUT R2, R215, 0x30, RZ, 0xc0, !PT ;  /* 0x00000030d7027812 */ /* 0x000fe200078ec0ff */
[----:B------:R-:W-:Y:S01]  /*d3d0*/  UIADD3 UR4, UPT, UPT, -UR11, UR7, URZ ;  /* 0x000000070b047290 */ /* 0x000fe2000fffe1ff */
[----:B------:R-:W-:-:S04]  /*d3e0*/  SHF.R.U32.HI R0, RZ, 0x2, R213 ;  /* 0x00000002ff007819 */ /* 0x000fc800000116d5 */
[----:B------:R-:W-:-:S04]  /*d3f0*/  LOP3.LUT R0, R2, 0x7, R0, 0xf8, !PT ;  /* 0x0000000702007812 */ /* 0x000fc800078ef800 */
[C---:B------:R-:W-:Y:S01]  /*d400*/  ISETP.GE.AND P6, PT, R0.reuse, UR4, PT ;  /* 0x0000000400007c0c */ /* 0x040fe2000bfc6270 */
[C---:B------:R-:W-:Y:S01]  /*d410*/  VIADD R3, R0.reuse, 0x8 ;  /* 0x0000000800037836 */ /* 0x040fe20000000000 */
[C---:B------:R-:W-:Y:S01]  /*d420*/  LOP3.LUT R2, R0.reuse, 0x40, RZ, 0xfc, !PT ;  /* 0x0000004000027812 */ /* 0x040fe200078efcff */
[----:B------:R-:W-:-:S03]  /*d430*/  VIADD R6, R0, 0x48 ;  /* 0x0000004800067836 */ /* 0x000fc60000000000 */
[----:B------:R-:W-:Y:S02]  /*d440*/  ISETP.GE.AND P5, PT, R3, UR4, PT ;  /* 0x0000000403007c0c */ /* 0x000fe4000bfa6270 */
[----:B------:R-:W-:Y:S02]  /*d450*/  ISETP.GE.AND P4, PT, R2, UR4, PT ;  /* 0x0000000402007c0c */ /* 0x000fe4000bf86270 */
[----:B------:R-:W-:-:S03]  /*d460*/  ISETP.GE.AND P3, PT, R6, UR4, PT ;  /* 0x0000000406007c0c */ /* 0x000fc6000bf66270 */
[----:B------:R-:W1:Y:S01]  /*d470*/  @!P6 LDC.64 R8, c[0x0][0x420] ;  /* 0x00010800ff08eb82 */ /* 0x000e620000000a00 */
[----:B------:R-:W-:-:S05]  /*d480*/  @!P6 IMAD R0, R0, UR10, RZ ;  /* 0x0000000a0000ec24 */ /* 0x000fca000f8e02ff */
[----:B------:R-:W-:Y:S01]  /*d490*/  @!P6 IADD3 R4, P0, PT, R0, UR14, RZ ;  /* 0x0000000e0004ec10 */ /* 0x000fe2000ff1e0ff */
[----:B------:R-:W-:Y:S01]  /*d4a0*/  @!P5 IMAD R3, R3, UR10, RZ ;  /* 0x0000000a0303dc24 */ /* 0x000fe2000f8e02ff */
[----:B------:R-:W2:Y:S01]  /*d4b0*/  @!P5 LDC.64 R14, c[0x0][0x420] ;  /* 0x00010800ff0edb82 */ /* 0x000ea20000000a00 */
[----:B------:R-:W-:Y:S01]  /*d4c0*/  @!P4 IMAD R2, R2, UR10, RZ ;  /* 0x0000000a0202cc24 */ /* 0x000fe2000f8e02ff */
[----:B------:R-:W-:Y:S01]  /*d4d0*/  @!P6 LEA.HI.X.SX32 R7, R0, UR12, 0x1, P0 ;  /* 0x0000000c0007ec11 */ /* 0x000fe200080f0eff */
[----:B------:R-:W-:Y:S01]  /*d4e0*/  @!P3 IMAD R0, R6, UR10, RZ ;  /* 0x0000000a0600bc24 */ /* 0x000fe2000f8e02ff */
[----:B------:R-:W-:-:S04]  /*d4f0*/  @!P5 IADD3 R5, P0, PT, R3, UR14, RZ ;  /* 0x0000000e0305dc10 */ /* 0x000fc8000ff1e0ff */
[----:B------:R-:W4:Y:S08]  /*d500*/  @!P4 LDC.64 R20, c[0x0][0x420] ;  /* 0x00010800ff14cb82 */ /* 0x000f300000000a00 */
[----:B------:R-:W5:Y:S01]  /*d510*/  @!P3 LDC.64 R22, c[0x0][0x420] ;  /* 0x00010800ff16bb82 */ /* 0x000f620000000a00 */
[----:B-1----:R-:W-:-:S04]  /*d520*/  @!P6 LEA R8, P1, R4, R8, 0x2 ;  /* 0x000000080408e211 */ /* 0x002fc800078210ff */
[----:B------:R-:W-:Y:S02]  /*d530*/  @!P6 LEA.HI.X R9, R4, R9, R7, 0x2, P1 ;  /* 0x000000090409e211 */ /* 0x000fe400008f1407 */
[----:B------:R-:W-:Y:S02]  /*d540*/  @!P5 LEA.HI.X.SX32 R4, R3, UR12, 0x1, P0 ;  /* 0x0000000c0304dc11 */ /* 0x000fe400080f0eff */
[C---:B--2---:R-:W-:Y:S01]  /*d550*/  @!P5 LEA R6, P2, R5.reuse, R14, 0x2 ;  /* 0x0000000e0506d211 */ /* 0x044fe200078410ff */
[----:B------:R1:W-:Y:S01]  /*d560*/  @!P6 STG.E desc[UR20][R8.64], R27 ;  /* 0x0000001b0800e986 */ /* 0x0003e2000c101914 */
[----:B------:R-:W-:Y:S02]  /*d570*/  @!P4 IADD3 R3, P1, PT, R2, UR14, RZ ;  /* 0x0000000e0203cc10 */ /* 0x000fe4000ff3e0ff */
[----:B------:R-:W-:Y:S02]  /*d580*/  @!P3 IADD3 R11, P0, PT, R0, UR14, RZ ;  /* 0x0000000e000bbc10 */ /* 0x000fe4000ff1e0ff */
[----:B------:R-:W-:-:S02]  /*d590*/  @!P5 LEA.HI.X R7, R5, R15, R4, 0x2, P2 ;  /* 0x0000000f0507d211 */ /* 0x000fc400010f1404 */
[----:B------:R-:W-:Y:S02]  /*d5a0*/  @!P4 LEA.HI.X.SX32 R5, R2, UR12, 0x1, P1 ;  /* 0x0000000c0205cc11 */ /* 0x000fe400088f0eff */
[----:B------:R-:W-:Y:S01]  /*d5b0*/  @!P3 LEA.HI.X.SX32 R0, R0, UR12, 0x1, P0 ;  /* 0x0000000c0000bc11 */ /* 0x000fe200080f0eff */
[----:B------:R1:W-:Y:S01]  /*d5c0*/  @!P5 STG.E desc[UR20][R6.64], R26 ;  /* 0x0000001a0600d986 */ /* 0x0003e2000c101914 */
[----:B----4-:R-:W-:Y:S02]  /*d5d0*/  @!P4 LEA R4, P1, R3, R20, 0x2 ;  /* 0x000000140304c211 */ /* 0x010fe400078210ff */
[----:B-----5:R-:W-:Y:S02]  /*d5e0*/  @!P3 LEA R2, P0, R11, R22, 0x2 ;  /* 0x000000160b02b211 */ /* 0x020fe400078010ff */
[----:B------:R-:W-:Y:S02]  /*d5f0*/  @!P4 LEA.HI.X R5, R3, R21, R5, 0x2, P1 ;  /* 0x000000150305c211 */ /* 0x000fe400008f1405 */
[----:B------:R-:W-:-:S03]  /*d600*/  @!P3 LEA.HI.X R3, R11, R23, R0, 0x2, P0 ;  /* 0x000000170b03b211 */ /* 0x000fc600000f1400 */
[----:B------:R1:W-:Y:S04]  /*d610*/  @!P4 STG.E desc[UR20][R4.64], R19 ;  /* 0x000000130400c986 */ /* 0x0003e8000c101914 */
[----:B------:R1:W-:Y:S02]  /*d620*/  @!P3 STG.E desc[UR20][R2.64], R18 ;  /* 0x000000120200b986 */ /* 0x0003e4000c101914 */
.L_x_23:
[----:B------:R-:W-:Y:S05]  /*d630*/  BSYNC.RECONVERGENT B0 ;  /* 0x0000000000007941 */ /* 0x000fea0003800200 */
.L_x_22:
[----:B------:R-:W2:Y:S01]  /*d640*/  LDS.128 R36, [R10+0x1000] ;  /* 0x001000000a247984 */ /* 0x000ea20000000c00 */
[----:B------:R-:W4:Y:S01]  /*d650*/  LDCU.64 UR4, c[0x0][0x3f0] ;  /* 0x00007e00ff0477ac */ /* 0x000f220008000a00 */
[----:B------:R-:W-:Y:S01]  /*d660*/  SHF.R.U32.HI R0, RZ, 0x3, R213 ;  /* 0x00000003ff007819 */ /* 0x000fe200000116d5 */
[----:B-1----:R-:W-:Y:S01]  /*d670*/  IMAD R3, R25, UR8, R13 ;  /* 0x0000000819037c24 */ /* 0x002fe2000f8e020d */
[----:B------:R-:W1:Y:S01]  /*d680*/  LDS.128 R32, [R10+0x1800] ;  /* 0x001800000a207984 */ /* 0x000e620000000c00 */
[----:B------:R-:W-:Y:S01]  /*d690*/  UIMAD.WIDE.U32 UR16, UR6, 0x80, URZ ;  /* 0x00000080061078a5 */ /* 0x000fe2000f8e00ff */
[----:B------:R-:W-:Y:S01]  /*d6a0*/  IMAD.MOV.U32 R2, RZ, RZ, R12 ;  /* 0x000000ffff027224 */ /* 0x000fe200078e000c */
[C-C-:B---3--:R-:W-:Y:S01]  /*d6b0*/  SHF.L.U64.HI R18, R16.reuse, 0x5, R17.reuse ;  /* 0x0000000510127819 */ /* 0x148fe20000010211 */
[----:B------:R-:W3:Y:S01]  /*d6c0*/  LDS.128 R28, [R10+0x2000] ;  /* 0x002000000a1c7984 */ /* 0x000ee20000000c00 */
[C---:B------:R-:W-:Y:S01]  /*d6d0*/  IMAD.SHL.U32 R19, R16.reuse, 0x20, RZ ;  /* 0x0000002010137824 */ /* 0x040fe200078e00ff */
[----:B------:R-:W-:-:S02]  /*d6e0*/  SHF.L.U64.HI R48, R16, 0x6, R17 ;  /* 0x0000000610307819 */ /* 0x000fc40000010211 */
[----:B------:R-:W5:Y:S01]  /*d6f0*/  LDS.128 R24, [R10+0x2800] ;  /* 0x002800000a187984 */ /* 0x000f620000000c00 */
[----:B------:R-:W-:Y:S01]  /*d700*/  LOP3.LUT R6, R0, UR16, RZ, 0xfc, !PT ;  /* 0x0000001000067c12 */ /* 0x000fe2000f8efcff */
[----:B------:R-:W-:Y:S02]  /*d710*/  IMAD R0, R16, UR17, RZ ;  /* 0x0000001110007c24 */ /* 0x000fe4000f8e02ff */
[----:B------:R-:W5:Y:S02]  /*d720*/  LDS.128 R20, [R10+0x3000] ;  /* 0x003000000a147984 */ /* 0x000f640000000c00 */
[C---:B------:R-:W-:Y:S02]  /*d730*/  IMAD.WIDE.U32 R4, R6.reuse, R16, R2 ;  /* 0x0000001006047225 */ /* 0x040fe400078e0002 */
[----:B------:R2:W5:Y:S02]  /*d740*/  LDS.128 R12, [R10+0x3800] ;  /* 0x003800000a0c7984 */ /* 0x0005640000000c00 */
[----:B------:R-:W-:Y:S01]  /*d750*/  IMAD R0, R6, R17, R0 ;  /* 0x0000001106007224 */ /* 0x000fe200078e0200 */
[----:B----4-:R-:W-:-:S03]  /*d760*/  LEA R2, P0, R4, UR4, 0x1 ;  /* 0x0000000404027c11 */ /* 0x010fc6000f8008ff */
[----:B------:R-:W-:Y:S01]  /*d770*/  IMAD.IADD R0, R5, 0x1, R0 ;  /* 0x0000000105007824 */ /* 0x000fe200078e0200 */
[----:B------:R-:W-:-:S04]  /*d780*/  IADD3 R8, P2, PT, R2, R19, RZ ;  /* 0x0000001302087210 */ /* 0x000fc80007f5e0ff */
[----:B------:R-:W-:Y:S01]  /*d790*/  LEA.HI.X R3, R4, UR5, R0, 0x1, P0 ;  /* 0x0000000504037c11 */ /* 0x000fe200080f0c00 */
[C---:B------:R-:W-:Y:S01]  /*d7a0*/  IMAD.SHL.U32 R0, R16.reuse, 0x40, RZ ;  /* 0x0000004010007824 */ /* 0x040fe200078e00ff */
[----:B------:R-:W-:-:S03]  /*d7b0*/  LEA R4, P0, R16, R2, 0x7 ;  /* 0x0000000210047211 */ /* 0x000fc600078038ff */
[----:B------:R-:W-:Y:S01]  /*d7c0*/  IMAD.X R9, R3, 0x1, R18, P2 ;  /* 0x0000000103097824 */ /* 0x000fe200010e0612 */
[----:B------:R-:W-:Y:S01]  /*d7d0*/  IADD3 R6, P1, PT, R2, R0, RZ ;  /* 0x0000000002067210 */ /* 0x000fe20007f3e0ff */
[----:B------:R4:W-:Y:S01]  /*d7e0*/  STG.E.128 desc[UR20][R2.64], R44 ;  /* 0x0000002c02007986 */ /* 0x0009e2000c101d14 */
[----:B------:R-:W-:-:S03]  /*d7f0*/  LEA.HI.X R5, R16, R3, R17, 0x7, P0 ;  /* 0x0000000310057211 */ /* 0x000fc600000f3c11 */
[----:B------:R-:W-:Y:S01]  /*d800*/  IMAD.X R7, R3, 0x1, R48, P1 ;  /* 0x0000000103077824 */ /* 0x000fe200008e0630 */
[----:B--2---:R-:W-:Y:S01]  /*d810*/  IADD3 R10, P2, PT, R6, R19, RZ ;  /* 0x00000013060a7210 */ /* 0x004fe20007f5e0ff */
[----:B------:R2:W-:Y:S04]  /*d820*/  STG.E.128 desc[UR20][R8.64], R40 ;  /* 0x0000002808007986 */ /* 0x0005e8000c101d14 */
[----:B------:R5:W-:Y:S01]  /*d830*/  STG.E.128 desc[UR20][R6.64], R36 ;  /* 0x0000002406007986 */ /* 0x000be2000c101d14 */
[----:B------:R-:W-:-:S05]  /*d840*/  IMAD.X R11, R7, 0x1, R18, P2 ;  /* 0x00000001070b7824 */ /* 0x000fca00010e0612 */
[----:B-1----:R-:W-:Y:S04]  /*d850*/  STG.E.128 desc[UR20][R10.64], R32 ;  /* 0x000000200a007986 */ /* 0x002fe8000c101d14 */
[----:B---3--:R-:W-:Y:S01]  /*d860*/  STG.E.128 desc[UR20][R4.64], R28 ;  /* 0x0000001c04007986 */ /* 0x008fe2000c101d14 */
[----:B----4-:R-:W-:-:S05]  /*d870*/  IADD3 R2, P0, PT, R4, R0, RZ ;  /* 0x0000000004027210 */ /* 0x010fca0007f1e0ff */
[----:B------:R-:W-:Y:S01]  /*d880*/  IMAD.X R3, R5, 0x1, R48, P0 ;  /* 0x0000000105037824 */ /* 0x000fe200000e0630 */
[-C--:B--2---:R-:W-:Y:S02]  /*d890*/  IADD3 R8, P1, PT, R4, R19.reuse, RZ ;  /* 0x0000001304087210 */ /* 0x084fe40007f3e0ff */
[----:B-----5:R-:W-:-:S03]  /*d8a0*/  IADD3 R6, P0, PT, R2, R19, RZ ;  /* 0x0000001302067210 */ /* 0x020fc60007f1e0ff */
[--C-:B------:R-:W-:Y:S02]  /*d8b0*/  IMAD.X R9, R5, 0x1, R18.reuse, P1 ;  /* 0x0000000105097824 */ /* 0x100fe400008e0612 */
[----:B------:R-:W-:-:S03]  /*d8c0*/  IMAD.X R7, R3, 0x1, R18, P0 ;  /* 0x0000000103077824 */ /* 0x000fc600000e0612 */
[----:B------:R-:W-:Y:S04]  /*d8d0*/  STG.E.128 desc[UR20][R8.64], R24 ;  /* 0x0000001808007986 */ /* 0x000fe8000c101d14 */
[----:B------:R-:W-:Y:S04]  /*d8e0*/  STG.E.128 desc[UR20][R2.64], R20 ;  /* 0x0000001402007986 */ /* 0x000fe8000c101d14 */
[----:B------:R-:W-:Y:S01]  /*d8f0*/  STG.E.128 desc[UR20][R6.64], R12 ;  /* 0x0000000c06007986 */ /* 0x000fe2000c101d14 */
[----:B------:R-:W-:Y:S05]  /*d900*/  EXIT ;  /* 0x000000000000794d */ /* 0x000fea0003800000 */
.L_x_24:
[----:B------:R-:W-:-:S00]  /*d910*/  BRA `(.L_x_24) ;  /* 0xfffffffc00fc7947 */ /* 0x000fc0000383ffff */
[----:B------:R-:W-:-:S00]  /*d920*/  NOP ;  /* 0x0000000000007918 */ /* 0x000fc00000000000 */
        /* <DEDUP_REMOVED lines=13> */
.L_x_1456:


//--------------------- .text._ZN5flash16flash_fwd_kernelI23Flash_fwd_kernel_traitsILi64ELi128ELi128ELi4ELb0ELb0EN7cutlass10bfloat16_tE19Flash_kernel_traitsILi64ELi128ELi128ELi4ES3_EELb0ELb1ELb0ELb0ELb1ELb1ELb1ELb0EEEvNS_16Flash_fwd_paramsE --------------------------
	.section	.text._ZN5flash16flash_fwd_kernelI23Flash_fwd_kernel_traitsILi64ELi128ELi128ELi4ELb0ELb0EN7cutlass10bfloat16_tE19Flash_kernel_traitsILi64ELi128ELi128ELi4ES3_EELb0ELb1ELb0ELb0ELb1ELb1ELb1ELb0EEEvNS_16Flash_fwd_paramsE,"ax",@progbits
	.align	128
        .global         _ZN5flash16flash_fwd_kernelI23Flash_fwd_kernel_traitsILi64ELi128ELi128ELi4ELb0ELb0EN7cutlass10bfloat16_tE19Flash_kernel_traitsILi64ELi128ELi128ELi4ES3_EELb0ELb1ELb0ELb0ELb1ELb1ELb1ELb0EEEvNS_16Flash_fwd_paramsE
        .type           _ZN5flash16flash_fwd_kernelI23Flash_fwd_kernel_traitsILi64ELi128ELi128ELi4ELb0ELb0EN7cutlass10bfloat16_tE19Flash_kernel_traitsILi64ELi128ELi128ELi4ES3_EELb0ELb1ELb0ELb0ELb1ELb1ELb1ELb0EEEvNS_16Flash_fwd_paramsE,@function
        .size           _ZN5flash16flash_fwd_kernelI23Flash_fwd_kernel_traitsILi64ELi128ELi128ELi4ELb0ELb0EN7cutlass10bfloat16_tE19Flash_kernel_traitsILi64ELi128ELi128ELi4ES3_EELb0ELb1ELb0ELb0ELb1ELb1ELb1ELb0EEEvNS_16Flash_fwd_paramsE,(.L_x_1457 - _ZN5flash16flash_fwd_kernelI23Flash_fwd_kernel_traitsILi64ELi128ELi128ELi4ELb0ELb0EN7cutlass10bfloat16_tE19Flash_kernel_traitsILi64ELi128ELi128ELi4ES3_EELb0ELb1ELb0ELb0ELb1ELb1ELb1ELb0EEEvNS_16Flash_fwd_paramsE)
        .other          _ZN5flash16flash_fwd_kernelI23Flash_fwd_kernel_traitsILi64ELi128ELi128ELi4ELb0ELb0EN7cutlass10bfloat16_tE19Flash_kernel_traitsILi64ELi128ELi128ELi4ES3_EELb0ELb1ELb0ELb0ELb1ELb1ELb1ELb0EEEvNS_16Flash_fwd_paramsE,@"STO_CUDA_ENTRY STV_DEFAULT"
_ZN5flash16flash_fwd_kernelI23Flash_fwd_kernel_traitsILi64ELi128ELi128ELi4ELb0ELb0EN7cutlass10bfloat16_tE19Flash_kernel_traitsILi64ELi128ELi128ELi4ES3_EELb0ELb1ELb0ELb0ELb1ELb1ELb1ELb0EEEvNS_16Flash_fwd_paramsE:
.text._ZN5flash16flash_fwd_kernelI23Flash_fwd_kernel_traitsILi64ELi128ELi128ELi4ELb0ELb0EN7cutlass10bfloat16_tE19Flash_kernel_traitsILi64ELi128ELi128ELi4ES3_EELb0ELb1ELb0ELb0ELb1ELb1ELb1ELb0EEEvNS_16Flash_fwd_paramsE:
        /* <DEDUP_REMOVED lines=63> */
.L_x_26:
        /* <DEDUP_REMOVED lines=13> */
[C---:B------:R-:W-:Y:S02]  /*04c0*/  IMAD R7, R52.reuse, R19, RZ ;  /* 0x0000001334077224 */ /* 0x040fe400078e02ff */
        /* <DEDUP_REMOVED lines=62> */
.L_x_28:
[----:B------:R-:W-:Y:S05]  /*08b0*/  BSYNC.RECONVERGENT B0 ;  /* 0x0000000000007941 */ /* 0x000fea0003800200 */
.L_x_27:
        /* <DEDUP_REMOVED lines=25> */
.L_x_30:
[----:B------:R-:W-:Y:S05]  /*0a50*/  BSYNC.RECONVERGENT B0 ;  /* 0x0000000000007941 */ /* 0x000fea0003800200 */
.L_x_29:
        /* <DEDUP_REMOVED lines=10> */
.L_x_32:
[----:B------:R-:W-:Y:S05]  /*0b00*/  BSYNC.RECONVERGENT B0 ;  /* 0x0000000000007941 */ /* 0x000fea0003800200 */
.L_x_31:
        /* <DEDUP_REMOVED lines=10> */
.L_x_34:
[----:B------:R-:W-:Y:S05]  /*0bb0*/  BSYNC.RECONVERGENT B0 ;  /* 0x0000000000007941 */ /* 0x000fea0003800200 */
.L_x_33:
        /* <DEDUP_REMOVED lines=10> */
.L_x_36:
[----:B------:R-:W-:Y:S05]  /*0c60*/  BSYNC.RECONVERGENT B0 ;  /* 0x0000000000007941 */ /* 0x000fea0003800200 */
.L_x_35:
        /* <DEDUP_REMOVED lines=10> */
.L_x_38:
[----:B------:R-:W-:Y:S05]  /*0d10*/  BSYNC.RECONVERGENT B0 ;  /* 0x0000000000007941 */ /* 0x000fea0003800200 */
.L_x_37:
        /* <DEDUP_REMOVED lines=10> */
.L_x_40:
[----:B------:R-:W-:Y:S05]  /*0dc0*/  BSYNC.RECONVERGENT B0 ;  /* 0x0000000000007941 */ /* 0x000fea0003800200 */
.L_x_39:
        /* <DEDUP_REMOVED lines=10> */
.L_x_25:
[----:B------:R-:W1:Y:S01]  /*0e70*/  LDC R8, c[0x0][0x3e8] ;  /* 0x0000fa00ff087b82 */ /* 0x000e620000000800 */
[----:B------:R-:W-:Y:S01]  /*0e80*/  IABS R5, R21 ;  /* 0x0000001500057213 */ /* 0x000fe20000000000 */
[C---:B------:R-:W-:Y:S01]  /*0e90*/  IMAD.SHL.U32 R10, R108.reuse, 0x8, RZ ;  /* 0x000000086c0a7824 */ /* 0x040fe200078e00ff */
[----:B------:R-:W-:Y:S01]  /*0ea0*/  SHF.R.S32.HI R250, RZ, 0x1f, R205 ;  /* 0x0000001ffffa7819 */ /* 0x000fe200000114cd */
[----:B------:R-:W2:Y:S01]  /*0eb0*/  LDCU.128 UR16, c[0x0][0x3a0] ;  /* 0x00007400ff1077ac */ /* 0x000ea20008000c00 */
[----:B------:R-:W-:Y:S01]  /*0ec0*/  IMAD.MOV.U32 R45, RZ, RZ, RZ ;  /* 0x000000ffff2d7224 */ /* 0x000fe200078e00ff */
[----:B------:R-:W-:Y:S01]  /*0ed0*/  SHF.R.U32.HI R232, RZ, 0x3, R108 ;  /* 0x00000003ffe87819 */ /* 0x000fe2000001166c */
[----:B------:R-:W-:Y:S01]  /*0ee0*/  IMAD.SHL.U32 R238, R108, 0x40, RZ ;  /* 0x000000406cee7824 */ /* 0x000fe200078e00ff */
        /* <DEDUP_REMOVED lines=14> */
[----:B--2---:R-:W-:Y:S01]  /*0fd0*/  IMAD R49, R52, UR19, RZ ;  /* 0x0000001334317c24 */ /* 0x004fe2000f8e02ff */
[----:B-1----:R-:W-:-:S02]  /*0fe0*/  IABS R4, R8 ;  /* 0x0000000800047213 */ /* 0x002fc40000000000 */
[----:B------:R-:W1:Y:S01]  /*0ff0*/  LDC.64 R206, c[0x0][0x3c0] ;  /* 0x0000f000ffce7b82 */ /* 0x000e620000000a00 */
[----:B------:R-:W-:Y:S01]  /*1000*/  IMAD.MOV.U32 R239, RZ, RZ, 0x20 ;  /* 0x00000020ffef7424 */ /* 0x000fe200078e00ff */
        /* <DEDUP_REMOVED lines=10> */
[----:B--2---:R-:W2:Y:S03]  /*10b0*/  MUFU.RCP R2, R2 ;  /* 0x0000000200027308 */ /* 0x004ea60000001000 */
[----:B------:R1:W-:Y:S01]  /*10c0*/  STL [R1+0x30], R13 ;  /* 0x0000300d01007387 */ /* 0x0003e20000100800 */
[----:B--2---:R-:W-:-:S04]  /*10d0*/  VIADD R2, R2, 0xffffffe ;  /* 0x0ffffffe02027836 */ /* 0x004fc80000000000 */
        /* <DEDUP_REMOVED lines=44> */
[----:B------:R-:W-:Y:S01]  /*13a0*/  STL [R1+0x58], R23 ;  /* 0x0000581701007387 */ /* 0x000fe20000100800 */
        /* <DEDUP_REMOVED lines=8> */
[----:B------:R-:W-:Y:S01]  /*1430*/  IMAD.IADD R3, R9, 0x1, R5 ;  /* 0x0000000109037824 */ /* 0x000fe200078e0205 */
[----:B------:R4:W-:Y:S01]  /*1440*/  STL [R1+0x54], R22 ;  /* 0x0000541601007387 */ /* 0x0009e20000100800 */
[----:B------:R-:W-:Y:S01]  /*1450*/  IMAD R46, R2, UR7, R4 ;  /* 0x00000007022e7c24 */ /* 0x000fe2000f8e0204 */
[----:B------:R-:W-:Y:S01]  /*1460*/  IADD3 R2, P0, PT, R125, R8, RZ ;  /* 0x000000087d027210 */ /* 0x000fe20007f1e0ff */
[----:B------:R-:W-:Y:S01]  /*1470*/  IMAD.WIDE.U32 R10, R52, UR14, R44 ;  /* 0x0000000e340a7c25 */ /* 0x000fe2000f8e002c */
[----:B------:R-:W-:Y:S01]  /*1480*/  LEA.HI.X R39, R8, R22, R3, 0x1, P1 ;  /* 0x0000001608277211 */ /* 0x000fe200008f0c03 */
[----:B------:R-:W-:Y:S01]  /*1490*/  STL.64 [R1+0x20], R50 ;  /* 0x0000203201007387 */ /* 0x000fe20000100a00 */
[-C--:B------:R-:W-:Y:S01]  /*14a0*/  IADD3 R4, P1, PT, R188, R2.reuse, RZ ;  /* 0x00000002bc047210 */ /* 0x080fe20007f3e0ff */
[--C-:B------:R-:W-:Y:S01]  /*14b0*/  IMAD.X R3, R3, 0x1, R124.reuse, P0 ;  /* 0x0000000103037824 */ /* 0x100fe200000e067c */
[----:B------:R-:W-:Y:S01]  /*14c0*/  IADD3 R12, P0, PT, R234, R2, RZ ;  /* 0x00000002ea0c7210 */ /* 0x000fe20007f1e0ff */
[----:B------:R-:W-:Y:S01]  /*14d0*/  IMAD R11, R52, UR15, R11 ;  /* 0x0000000f340b7c24 */ /* 0x000fe2000f8e020b */
[C---:B------:R-:W-:Y:S01]  /*14e0*/  IADD3 R5, P2, PT, R2.reuse, R125, RZ ;  /* 0x0000007d02057210 */ /* 0x040fe20007f5e0ff */
[--C-:B------:R-:W-:Y:S01]  /*14f0*/  IMAD.X R8, R189, 0x1, R3.reuse, P1 ;  /* 0x00000001bd087824 */ /* 0x100fe200008e0603 */
[----:B------:R-:W-:Y:S01]  /*1500*/  LEA R36, P3, R2, R23, 0x1 ;  /* 0x0000001702247211 */ /* 0x000fe200078608ff */
[--C-:B---3--:R-:W-:Y:S01]  /*1510*/  IMAD.X R14, R235, 0x1, R3.reuse, P0 ;  /* 0x00000001eb0e7824 */ /* 0x108fe200000e0603 */
[-C--:B------:R-:W-:Y:S01]  /*1520*/  IADD3 R9, P1, PT, R4, R125.reuse, RZ ;  /* 0x0000007d04097210 */ /* 0x080fe20007f3e0ff */
[----:B--2---:R-:W-:Y:S01]  /*1530*/  IMAD R20, R6, UR5, RZ ;  /* 0x0000000506147c24 */ /* 0x004fe2000f8e02ff */
[----:B-1----:R-:W-:Y:S01]  /*1540*/  IADD3 R13, P0, PT, R12, R125, RZ ;  /* 0x0000007d0c0d7210 */ /* 0x002fe20007f1e0ff */
[----:B------:R-:W1:Y:S01]  /*1550*/  S2UR UR5, SR_CgaCtaId ;  /* 0x00000000000579c3 */ /* 0x000e620000008800 */
        /* <DEDUP_REMOVED lines=8> */
[-C--:B------:R-:W-:Y:S01]  /*15e0*/  LEA.HI.X R29, R5, R22.reuse, R3, 0x1, P3 ;  /* 0x00000016051d7211 */ /* 0x080fe200018f0c03 */
[----:B------:R-:W-:Y:S01]  /*15f0*/  IMAD.IADD R251, R51, 0x1, R46 ;  /* 0x0000000133fb7824 */ /* 0x000fe200078e022e */
[----:B------:R-:W-:Y:S01]  /*1600*/  LEA.HI.X R31, R9, R22, R2, 0x1, P1 ;  /* 0x00000016091f7211 */ /* 0x000fe200008f0c02 */
[----:B------:R-:W-:Y:S01]  /*1610*/  IMAD.WIDE.U32 R2, R21, R18, R10 ;  /* 0x0000001215027225 */ /* 0x000fe200078e000a */
[----:B------:R-:W-:Y:S01]  /*1620*/  LEA R32, P2, R4, R23, 0x1 ;  /* 0x0000001704207211 */ /* 0x000fe200078408ff */
[----:B------:R-:W-:Y:S01]  /*1630*/  STL [R1+0xa4], R49 ;  /* 0x0000a43101007387 */ /* 0x000fe20000100800 */
[----:B------:R-:W-:Y:S01]  /*1640*/  LEA.HI.X R35, R13, R22, R15, 0x1, P0 ;  /* 0x000000160d237211 */ /* 0x000fe200000f0c0f */
[C---:B------:R-:W-:Y:S01]  /*1650*/  IMAD.SHL.U32 R10, R6.reuse, 0x40, RZ ;  /* 0x00000040060a7824 */ /* 0x040fe200078e00ff */
[C---:B------:R-:W-:Y:S01]  /*1660*/  SHF.L.U64.HI R5, R6.reuse, 0x4, R7 ;  /* 0x0000000406057819 */ /* 0x040fe20000010207 */
[----:B------:R-:W-:Y:S01]  /*1670*/  IMAD R3, R21, R19, R3 ;  /* 0x0000001315037224 */ /* 0x000fe200078e0203 */
[----:B------:R-:W-:-:S02]  /*1680*/  SHF.L.U64.HI R11, R6, 0x6, R7 ;  /* 0x00000006060b7819 */ /* 0x000fc40000010207 */
[----:B------:R-:W-:Y:S02]  /*1690*/  SHF.L.U64.HI R9, R6, 0x5, R7 ;  /* 0x0000000506097819 */ /* 0x000fe40000010207 */
[----:B------:R-:W-:Y:S01]  /*16a0*/  IADD3 R7, P0, PT, R12, R188, RZ ;  /* 0x000000bc0c077210 */ /* 0x000fe20007f1e0ff */
[----:B------:R-:W-:Y:S01]  /*16b0*/  IMAD.WIDE.U32 R10, R17, R6, R10 ;  /* 0x00000006110a7225 */ /* 0x000fe200078e000a */
[-C--:B------:R-:W-:Y:S01]  /*16c0*/  LEA.HI.X R33, R4, R22.reuse, R8, 0x1, P2 ;  /* 0x0000001604217211 */ /* 0x080fe200010f0c08 */
[----:B-1----:R-:W-:Y:S01]  /*16d0*/  ULEA UR5, UR5, UR4, 0x18 ;  /* 0x0000000405057291 */ /* 0x002fe2000f8ec0ff */
[-C--:B------:R-:W-:Y:S01]  /*16e0*/  LEA R24, P1, R12, R23.reuse, 0x1 ;  /* 0x000000170c187211 */ /* 0x080fe200078208ff */
[C---:B------:R-:W-:Y:S01]  /*16f0*/  IMAD.SHL.U32 R4, R6.reuse, 0x10, RZ ;  /* 0x0000001006047824 */ /* 0x040fe200078e00ff */
[----:B------:R-:W1:Y:S01]  /*1700*/  LDCU UR4, c[0x0][0x50c] ;  /* 0x0000a180ff0477ac */ /* 0x000e620008000800 */
[----:B------:R-:W-:Y:S01]  /*1710*/  IMAD.SHL.U32 R8, R6, 0x20, RZ ;  /* 0x0000002006087824 */ /* 0x000fe200078e00ff */
[----:B------:R-:W-:Y:S01]  /*1720*/  LEA.HI.X R25, R12, R22, R14, 0x1, P1 ;  /* 0x000000160c197211 */ /* 0x000fe200008f0c0e */
[----:B------:R-:W-:Y:S01]  /*1730*/  IMAD.X R16, R14, 0x1, R189, P0 ;  /* 0x000000010e107824 */ /* 0x000fe200000e06bd */
[----:B------:R-:W-:Y:S01]  /*1740*/  LEA R26, P0, R7, R23, 0x1 ;  /* 0x00000017071a7211 */ /* 0x000fe200078008ff */
[----:B------:R-:W-:-:S03]  /*1750*/  IMAD.WIDE.U32 R14, R17, R6, R4 ;  /* 0x00000006110e7225 */ /* 0x000fc600078e0004 */
[----:B------:R-:W-:Y:S01]  /*1760*/  LEA.HI.X R27, R7, R22, R16, 0x1, P0 ;  /* 0x00000016071b7211 */ /* 0x000fe200000f0c10 */
[----:B------:R-:W-:Y:S01]  /*1770*/  IMAD.WIDE.U32 R12, R17, R6, R8 ;  /* 0x00000006110c7225 */ /* 0x000fe200078e0008 */
[----:B------:R-:W-:Y:S02]  /*1780*/  IADD3 R16, P1, PT, R8, R10, RZ ;  /* 0x0000000a08107210 */ /* 0x000fe40007f3e0ff */
[----:B------:R-:W-:Y:S01]  /*1790*/  IADD3 R14, P2, PT, R2, R14, RZ ;  /* 0x0000000e020e7210 */ /* 0x000fe20007f5e0ff */
[----:B------:R-:W-:Y:S01]  /*17a0*/  IMAD.IADD R7, R20, 0x1, R11 ;  /* 0x0000000114077824 */ /* 0x000fe200078e020b */
[-C--:B------:R-:W-:Y:S01]  /*17b0*/  IADD3 R11, P0, PT, R2, R12.reuse, RZ ;  /* 0x0000000c020b7210 */ /* 0x080fe20007f1e0ff */
[----:B------:R-:W-:Y:S01]  /*17c0*/  IMAD.IADD R13, R20, 0x1, R13 ;  /* 0x00000001140d7824 */ /* 0x000fe200078e020d */
[----:B------:R-:W-:Y:S01]  /*17d0*/  IADD3 R21, P6, P5, R2, R12, R4 ;  /* 0x0000000c02157210 */ /* 0x000fe20007dde004 */
[----:B------:R-:W-:Y:S01]  /*17e0*/  IMAD.X R8, R7, 0x1, R9, P1 ;  /* 0x0000000107087824 */ /* 0x000fe200008e0609 */
[----:B------:R-:W-:Y:S01]  /*17f0*/  IADD3.X R12, PT, PT, R3, R20, R15, P2, !PT ;  /* 0x00000014030c7210 */ /* 0x000fe200017fe40f */
[----:B------:R-:W-:Y:S01]  /*1800*/  VIADD R135, R0, UR5 ;  /* 0x0000000500877c36 */ /* 0x000fe20008000000 */
[----:B------:R-:W-:-:S02]  /*1810*/  IADD3 R9, P4, PT, R2, R10, RZ ;  /* 0x0000000a02097210 */ /* 0x000fc40007f9e0ff */
[C-C-:B----4-:R-:W-:Y:S01]  /*1820*/  IADD3 R22, P3, P2, R2.reuse, R10, R4.reuse ;  /* 0x0000000a02167210 */ /* 0x150fe20007a7e004 */
[----:B------:R-:W-:Y:S01]  /*1830*/  IMAD.X R10, R13, 0x1, R3, P0 ;  /* 0x000000010d0a7824 */ /* 0x000fe200000e0603 */
[----:B------:R-:W-:Y:S02]  /*1840*/  IADD3.X R13, PT, PT, R3, R13, R5, P6, P5 ;  /* 0x0000000d030d7210 */ /* 0x000fe400037ea405 */
[----:B------:R-:W-:Y:S01]  /*1850*/  IADD3 R23, P1, P0, R2, R16, R4 ;  /* 0x0000001002177210 */ /* 0x000fe2000783e004 */
[----:B------:R-:W-:Y:S01]  /*1860*/  IMAD.X R4, R7, 0x1, R3, P4 ;  /* 0x0000000107047824 */ /* 0x000fe200020e0603 */
[----:B------:R-:W-:Y:S02]  /*1870*/  IADD3 R15, P5, PT, R16, R2, RZ ;  /* 0x00000002100f7210 */ /* 0x000fe40007fbe0ff */
[C-C-:B------:R-:W-:Y:S02]  /*1880*/  IADD3.X R41, PT, PT, R3.reuse, R8, R5.reuse, P1, P0 ;  /* 0x0000000803297210 */ /* 0x140fe40000fe0405 */
[----:B------:R-:W-:Y:S01]  /*1890*/  IADD3.X R42, PT, PT, R3, R7, R5, P3, P2 ;  /* 0x00000007032a7210 */ /* 0x000fe20001fe4405 */
[--C-:B------:R-:W-:Y:S01]  /*18a0*/  IMAD.X R40, R8, 0x1, R3.reuse, P5 ;  /* 0x0000000108287824 */ /* 0x100fe200028e0603 */
[----:B------:R-:W-:Y:S01]  /*18b0*/  LEA R16, P1, R11, UR8, 0x1 ;  /* 0x000000080b107c11 */ /* 0x000fe2000f8208ff */
[----:B------:R-:W-:Y:S01]  /*18c0*/  IMAD.WIDE.U32 R2, R17, R6, R2 ;  /* 0x0000000611027225 */ /* 0x000fe200078e0002 */
[----:B------:R-:W-:-:S02]  /*18d0*/  LEA R18, P0, R14, UR8, 0x1 ;  /* 0x000000080e127c11 */ /* 0x000fc4000f8008ff */
[----:B------:R-:W-:Y:S01]  /*18e0*/  LEA.HI.X R17, R11, UR9, R10, 0x1, P1 ;  /* 0x000000090b117c11 */ /* 0x000fe200088f0c0a */
[----:B------:R-:W-:Y:S01]  /*18f0*/  IMAD.IADD R3, R3, 0x1, R20 ;  /* 0x0000000103037824 */ /* 0x000fe200078e0214 */
[----:B------:R-:W-:Y:S01]  /*1900*/  LEA.HI.X R19, R14, UR9, R12, 0x1, P0 ;  /* 0x000000090e137c11 */ /* 0x000fe200080f0c0c */
[----:B------:R-:W-:Y:S01]  /*1910*/  IMAD R6, R250, R206, RZ ;  /* 0x000000cefa067224 */ /* 0x000fe200078e02ff */
[----:B------:R-:W-:Y:S02]  /*1920*/  LEA R10, P1, R21, UR8, 0x1 ;  /* 0x00000008150a7c11 */ /* 0x000fe4000f8208ff */
[----:B------:R-:W-:Y:S01]  /*1930*/  LEA R12, P2, R2, UR8, 0x1 ;  /* 0x00000008020c7c11 */ /* 0x000fe2000f8408ff */
[----:B------:R-:W-:Y:S01]  /*1940*/  IMAD R6, R205, R207, R6 ;  /* 0x000000cfcd067224 */ /* 0x000fe200078e0206 */
[----:B------:R-:W-:Y:S02]  /*1950*/  LEA R8, P0, R9, UR8, 0x1 ;  /* 0x0000000809087c11 */ /* 0x000fe4000f8008ff */
[----:B------:R-:W-:-:S02]  /*1960*/  LEA.HI.X R11, R21, UR9, R13, 0x1, P1 ;  /* 0x00000009150b7c11 */ /* 0x000fc400088f0c0d */
[----:B------:R-:W-:Y:S02]  /*1970*/  LEA.HI.X R13, R2, UR9, R3, 0x1, P2 ;  /* 0x00000009020d7c11 */ /* 0x000fe400090f0c03 */
[----:B------:R-:W-:Y:S02]  /*1980*/  LEA R7, R43, UR5, 0x1 ;  /* 0x000000052b077c11 */ /* 0x000fe4000f8e08ff */
[----:B------:R-:W-:Y:S02]  /*1990*/  LEA.HI.X R9, R9, UR9, R4, 0x1, P0 ;  /* 0x0000000909097c11 */ /* 0x000fe400080f0c04 */
[C---:B------:R-:W-:Y:S01]  /*19a0*/  LEA R4, P2, R22.reuse, UR8, 0x1 ;  /* 0x0000000816047c11 */ /* 0x040fe2000f8408ff */
[----:B------:R-:W-:Y:S01]  /*19b0*/  @!PT LDS RZ, [RZ] ;  /* 0x00000000fffff984 */ /* 0x000fe20000000800 */
[----:B------:R-:W-:Y:S01]  /*19c0*/  @!PT LDS RZ, [RZ] ;  /* 0x00000000fffff984 */ /* 0x000fe20000000800 */
[----:B------:R-:W-:Y:S01]  /*19d0*/  @!PT LDS RZ, [RZ] ;  /* 0x00000000fffff984 */ /* 0x000fe20000000800 */
[----:B------:R-:W-:Y:S01]  /*19e0*/  LDGSTS.E.BYPASS.LTC128B.128 [R7], desc[UR20][R12.64] ;  /* 0x000000000c077fae */ /* 0x000fe2000b981a14 */
[C---:B------:R-:W-:Y:S02]  /*19f0*/  LEA R2, P1, R15.reuse, UR8, 0x1 ;  /* 0x000000080f027c11 */ /* 0x040fe4000f8208ff */
[----:B------:R-:W-:Y:S01]  /*1a00*/  LEA.HI.X R5, R22, UR9, R42, 0x1, P2 ;  /* 0x0000000916057c11 */ /* 0x000fe200090f0c2a */
[----:B------:R-:W-:Y:S01]  /*1a10*/  LDGSTS.E.BYPASS.LTC128B.128 [R7+0x800], desc[UR20][R18.64] ;  /* 0x0080000012077fae */ /* 0x000fe2000b981a14 */
[----:B------:R-:W-:Y:S01]  /*1a20*/  LEA.HI.X R3, R15, UR9, R40, 0x1, P1 ;  /* 0x000000090f037c11 */ /* 0x000fe200088f0c28 */
[----:B------:R-:W-:Y:S01]  /*1a30*/  IMAD.SHL.U32 R22, R206, 0x20, RZ ;  /* 0x00000020ce167824 */ /* 0x000fe200078e00ff */
[----:B------:R-:W-:Y:S01]  /*1a40*/  LEA R14, P0, R23, UR8, 0x1 ;  /* 0x00000008170e7c11 */ /* 0x000fe2000f8008ff */
[----:B------:R2:W-:Y:S01]  /*1a50*/  LDGSTS.E.BYPASS.LTC128B.128 [R7+0x1000], desc[UR20][R16.64] ;  /* 0x0100000010077fae */ /* 0x0005e2000b981a14 */
[----:B------:R-:W-:-:S02]  /*1a60*/  LOP3.LUT P6, RZ, R108, 0x2, RZ, 0xc0, !PT ;  /* 0x000000026cff7812 */ /* 0x000fc400078cc0ff */
[----:B------:R-:W-:Y:S01]  /*1a70*/  LEA.HI.X R15, R23, UR9, R41, 0x1, P0 ;  /* 0x00000009170f7c11 */ /* 0x000fe200080f0c29 */
[----:B------:R-:W-:Y:S01]  /*1a80*/  LDGSTS.E.BYPASS.LTC128B.128 [R7+0x1800], desc[UR20][R10.64] ;  /* 0x018000000a077fae */ /* 0x000fe2000b981a14 */
[C---:B------:R-:W-:Y:S02]  /*1a90*/  SHF.L.U64.HI R23, R206.reuse, 0x4, R207 ;  /* 0x00000004ce177819 */ /* 0x040fe400000102cf */
[----:B------:R-:W-:Y:S01]  /*1aa0*/  SEL R126, R239, 0xffffffe0, !P6 ;  /* 0xffffffe0ef7e7807 */ /* 0x000fe20007000000 */
[----:B------:R3:W-:Y:S04]  /*1ab0*/  LDGSTS.E.BYPASS.LTC128B.128 [R7+0x2000], desc[UR20][R8.64] ;  /* 0x0200000008077fae */ /* 0x0007e8000b981a14 */
[----:B------:R-:W-:Y:S04]  /*1ac0*/  LDGSTS.E.BYPASS.LTC128B.128 [R7+0x2800], desc[UR20][R4.64] ;  /* 0x0280000004077fae */ /* 0x000fe8000b981a14 */
[----:B------:R4:W-:Y:S04]  /*1ad0*/  LDGSTS.E.BYPASS.LTC128B.128 [R7+0x3000], desc[UR20][R2.64] ;  /* 0x0300000002077fae */ /* 0x0009e8000b981a14 */
[----:B------:R-:W-:Y:S04]  /*1ae0*/  LDGSTS.E.BYPASS.LTC128B.128 [R7+0x3800], desc[UR20][R14.64] ;  /* 0x038000000e077fae */ /* 0x000fe8000b981a14 */
[----:B------:R-:W-:Y:S01]  /*1af0*/  LDGSTS.E.BYPASS.LTC128B.128 [R7+0x4000], desc[UR20][R38.64] ;  /* 0x0400000026077fae */ /* 0x000fe2000b981a14 */
[----:B--2---:R-:W-:-:S03]  /*1b00*/  IMAD.SHL.U32 R17, R206, 0x10, RZ ;  /* 0x00000010ce117824 */ /* 0x004fc600078e00ff */
[----:B------:R-:W-:Y:S04]  /*1b10*/  LDGSTS.E.BYPASS.LTC128B.128 [R7+0x4800], desc[UR20][R36.64] ;  /* 0x0480000024077fae */ /* 0x000fe8000b981a14 */
[----:B------:R-:W-:Y:S01]  /*1b20*/  LDGSTS.E.BYPASS.LTC128B.128 [R7+0x5000], desc[UR20][R28.64] ;  /* 0x050000001c077fae */ /* 0x000fe2000b981a14 */
[----:B---3--:R-:W-:-:S03]  /*1b30*/  IMAD.WIDE.U32 R8, R205, R206, R44 ;  /* 0x000000cecd087225 */ /* 0x008fc600078e002c */
[----:B------:R-:W-:Y:S04]  /*1b40*/  LDGSTS.E.BYPASS.LTC128B.128 [R7+0x5800], desc[UR20][R32.64] ;  /* 0x0580000020077fae */ /* 0x000fe8000b981a14 */
[----:B------:R-:W-:Y:S01]  /*1b50*/  LDGSTS.E.BYPASS.LTC128B.128 [R7+0x6000], desc[UR20][R30.64] ;  /* 0x060000001e077fae */ /* 0x000fe2000b981a14 */
[----:B----4-:R-:W-:-:S03]  /*1b60*/  IMAD.IADD R3, R9, 0x1, R6 ;  /* 0x0000000109037824 */ /* 0x010fc600078e0206 */
[----:B------:R2:W-:Y:S01]  /*1b70*/  LDGSTS.E.BYPASS.LTC128B.128 [R7+0x6800], desc[UR20][R24.64] ;  /* 0x0680000018077fae */ /* 0x0005e2000b981a14 */
[----:B------:R-:W-:Y:S02]  /*1b80*/  IMAD.MOV.U32 R2, RZ, RZ, R8 ;  /* 0x000000ffff027224 */ /* 0x000fe400078e0008 */
[----:B------:R-:W-:Y:S01]  /*1b90*/  IMAD.WIDE.U32 R8, R127, R206, RZ ;  /* 0x000000ce7f087225 */ /* 0x000fe200078e00ff */
[----:B------:R-:W-:Y:S03]  /*1ba0*/  LDGSTS.E.BYPASS.LTC128B.128 [R7+0x7000], desc[UR20][R34.64] ;  /* 0x0700000022077fae */ /* 0x000fe6000b981a14 */
[----:B------:R-:W-:Y:S01]  /*1bb0*/  IMAD.WIDE.U32 R2, R52, UR18, R2 ;  /* 0x0000001234027c25 */ /* 0x000fe2000f8e0002 */
[----:B------:R3:W-:Y:S03]  /*1bc0*/  LDGSTS.E.BYPASS.LTC128B.128 [R7+0x7800], desc[UR20][R26.64] ;  /* 0x078000001a077fae */ /* 0x0007e6000b981a14 */
[----:B------:R-:W-:Y:S01]  /*1bd0*/  IMAD.IADD R3, R3, 0x1, R49 ;  /* 0x0000000103037824 */ /* 0x000fe200078e0231 */
[----:B------:R-:W0:Y:S01]  /*1be0*/  LDGDEPBAR ;  /* 0x00000000000079af */ /* 0x000e220000000000 */
[----:B------:R-:W-:-:S02]  /*1bf0*/  IMAD R9, R127, R207, R9 ;  /* 0x000000cf7f097224 */ /* 0x000fc400078e0209 */
[----:B------:R-:W-:-:S04]  /*1c00*/  IMAD.WIDE.U32 R2, R232, R206, R2 ;  /* 0x000000cee8027225 */ /* 0x000fc800078e0002 */
[----:B------:R-:W-:Y:S01]  /*1c10*/  IMAD R4, R232, R207, R3 ;  /* 0x000000cfe8047224 */ /* 0x000fe200078e0203 */
[----:B------:R-:W-:Y:S02]  /*1c20*/  IADD3 R5, P2, PT, R50, R2, RZ ;  /* 0x0000000232057210 */ /* 0x000fe40007f5e0ff */
[----:B------:R-:W-:Y:S02]  /*1c30*/  LEA R3, P0, R8, R17, 0x7 ;  /* 0x0000001108037211 */ /* 0x000fe400078038ff */
[----:B------:R-:W-:Y:S01]  /*1c40*/  LEA R2, P1, R5, UR12, 0x1 ;  /* 0x0000000c05027c11 */ /* 0x000fe2000f8208ff */
[----:B------:R-:W-:Y:S01]  /*1c50*/  IMAD.X R10, R4, 0x1, R251, P2 ;  /* 0x00000001040a7824 */ /* 0x000fe200010e06fb */
[----:B------:R-:W-:Y:S02]  /*1c60*/  LEA.HI.X R4, R8, R23, R9, 0x7, P0 ;  /* 0x0000001708047211 */ /* 0x000fe400000f3c09 */
[----:B------:R-:W-:Y:S02]  /*1c70*/  IADD3 R6, P0, PT, R3, R17, RZ ;  /* 0x0000001103067210 */ /* 0x000fe40007f1e0ff */
[----:B------:R-:W-:-:S02]  /*1c80*/  LEA.HI.X R16, R5, UR13, R10, 0x1, P1 ;  /* 0x0000000d05107c11 */ /* 0x000fc400088f0c0a */
[----:B------:R-:W-:Y:S01]  /*1c90*/  LEA R20, P1, R8, R2, 0x8 ;  /* 0x0000000208147211 */ /* 0x000fe200078240ff */
[----:B------:R-:W-:Y:S01]  /*1ca0*/  IMAD.X R10, R4, 0x1, R23, P0 ;  /* 0x00000001040a7824 */ /* 0x000fe200000e0617 */
[----:B--2---:R-:W-:Y:S02]  /*1cb0*/  SHF.L.U64.HI R24, R206, 0x5, R207 ;  /* 0x00000005ce187819 */ /* 0x004fe400000102cf */
[----:B------:R-:W-:Y:S01]  /*1cc0*/  LEA.HI.X R21, R8, R16, R9, 0x8, P1 ;  /* 0x0000001008157211 */ /* 0x000fe200008f4409 */
[----:B------:R-:W-:-:S04]  /*1cd0*/  DEPBAR.LE SB0, 0x0 ;  /* 0x000080000000791a */ /* 0x000fc80000000000 */
[----:B------:R-:W-:Y:S01]  /*1ce0*/  BAR.SYNC.DEFER_BLOCKING 0x0 ;  /* 0x0000000000007b1d */ /* 0x000fe20000010000 */
[-C--:B------:R-:W-:Y:S02]  /*1cf0*/  IADD3 R5, P1, PT, R22, R3.reuse, RZ ;  /* 0x0000000316057210 */ /* 0x080fe40007f3e0ff */
[-C--:B------:R-:W-:Y:S02]  /*1d00*/  LEA R18, P0, R6, R2.reuse, 0x1 ;  /* 0x0000000206127211 */ /* 0x080fe400078008ff */
[----:B------:R-:W-:Y:S01]  /*1d10*/  LEA R14, P2, R3, R2, 0x1 ;  /* 0x00000002030e7211 */ /* 0x000fe200078408ff */
[----:B------:R-:W-:Y:S01]  /*1d20*/  IMAD.X R8, R24, 0x1, R4, P1 ;  /* 0x0000000118087824 */ /* 0x000fe200008e0604 */
[----:B------:R-:W-:Y:S02]  /*1d30*/  LEA.HI.X R19, R6, R16, R10, 0x1, P0 ;  /* 0x0000001006137211 */ /* 0x000fe400000f0c0a */
[----:B------:R-:W-:Y:S02]  /*1d40*/  LEA R6, P0, R206, R3, 0x6 ;  /* 0x00000003ce067211 */ /* 0x000fe400078030ff */
[----:B------:R-:W-:-:S02]  /*1d50*/  IADD3 R9, P1, PT, R5, R17, RZ ;  /* 0x0000001105097210 */ /* 0x000fc40007f3e0ff */
[----:B------:R-:W-:Y:S02]  /*1d60*/  LEA.HI.X R15, R3, R16, R4, 0x1, P2 ;  /* 0x00000010030f7211 */ /* 0x000fe400010f0c04 */
[----:B------:R-:W-:Y:S01]  /*1d70*/  LEA.HI.X R3, R206, R4, R207, 0x6, P0 ;  /* 0x00000004ce037211 */ /* 0x000fe200000f34cf */
[----:B------:R-:W-:Y:S01]  /*1d80*/  IMAD.X R4, R8, 0x1, R23, P1 ;  /* 0x0000000108047824 */ /* 0x000fe200008e0617 */
[-C--:B------:R-:W-:Y:S02]  /*1d90*/  LEA R12, P3, R5, R2.reuse, 0x1 ;  /* 0x00000002050c7211 */ /* 0x080fe400078608ff */
[----:B------:R-:W-:Y:S02]  /*1da0*/  LEA R10, P2, R9, R2, 0x1 ;  /* 0x00000002090a7211 */ /* 0x000fe400078408ff */
[-C--:B------:R-:W-:Y:S02]  /*1db0*/  LEA.HI.X R13, R5, R16.reuse, R8, 0x1, P3 ;  /* 0x00000010050d7211 */ /* 0x080fe400018f0c08 */
[----:B------:R-:W-:Y:S01]  /*1dc0*/  LEA.HI.X R11, R9, R16, R4, 0x1, P2 ;  /* 0x00000010090b7211 */ /* 0x000fe200010f0c04 */
[----:B------:R-:W-:Y:S01]  /*1dd0*/  @!PT LDS RZ, [RZ] ;  /* 0x00000000fffff984 */ /* 0x000fe20000000800 */
[----:B------:R-:W-:Y:S01]  /*1de0*/  @!PT LDS RZ, [RZ] ;  /* 0x00000000fffff984 */ /* 0x000fe20000000800 */
[----:B------:R-:W-:Y:S01]  /*1df0*/  @!PT LDS RZ, [RZ] ;  /* 0x00000000fffff984 */ /* 0x000fe20000000800 */
[----:B------:R2:W-:Y:S01]  /*1e00*/  LDGSTS.E.BYPASS.LTC128B.128 [R7+0x8000], desc[UR20][R20.64] ;  /* 0x0800000014077fae */ /* 0x0005e2000b981a14 */
[----:B------:R-:W-:-:S02]  /*1e10*/  LEA R8, P2, R6, R2, 0x1 ;  /* 0x0000000206087211 */ /* 0x000fc400078408ff */
[C---:B------:R-:W-:Y:S01]  /*1e20*/  IADD3 R17, P1, PT, R6.reuse, R17, RZ ;  /* 0x0000001106117210 */ /* 0x040fe20007f3e0ff */
[----:B------:R-:W-:Y:S01]  /*1e30*/  LDGSTS.E.BYPASS.LTC128B.128 [R7+0x8800], desc[UR20][R14.64] ;  /* 0x088000000e077fae */ /* 0x000fe2000b981a14 */
[C---:B------:R-:W-:Y:S02]  /*1e40*/  IADD3 R22, P0, PT, R6.reuse, R22, RZ ;  /* 0x0000001606167210 */ /* 0x040fe40007f1e0ff */
[----:B------:R-:W-:Y:S01]  /*1e50*/  LEA.HI.X R9, R6, R16, R3, 0x1, P2 ;  /* 0x0000001006097211 */ /* 0x000fe200010f0c03 */
[C---:B------:R-:W-:Y:S01]  /*1e60*/  IMAD.X R23, R3.reuse, 0x1, R23, P1 ;  /* 0x0000000103177824 */ /* 0x040fe200008e0617 */
[----:B------:R-:W-:Y:S01]  /*1e70*/  LOP3.LUT R6, R110, 0x8, RZ, 0xc0, !PT ;  /* 0x000000086e067812 */ /* 0x000fe200078ec0ff */
[----:B------:R-:W-:Y:S01]  /*1e80*/  IMAD.X R24, R3, 0x1, R24, P0 ;  /* 0x0000000103187824 */ /* 0x000fe200000e0618 */
[----:B------:R-:W-:Y:S01]  /*1e90*/  LEA R4, P1, R17, R2, 0x1 ;  /* 0x0000000211047211 */ /* 0x000fe200078208ff */
[----:B------:R-:W-:Y:S01]  /*1ea0*/  LDGSTS.E.BYPASS.LTC128B.128 [R7+0x9000], desc[UR20][R18.64] ;  /* 0x0900000012077fae */ /* 0x000fe2000b981a14 */
[----:B------:R-:W-:-:S02]  /*1eb0*/  LOP3.LUT R240, R48, R6, RZ, 0x3c, !PT ;  /* 0x0000000630f07212 */ /* 0x000fc400078e3cff */
[C---:B------:R-:W-:Y:S01]  /*1ec0*/  LEA R2, P0, R22.reuse, R2, 0x1 ;  /* 0x0000000216027211 */ /* 0x040fe200078008ff */
[----:B------:R-:W-:Y:S01]  /*1ed0*/  LDGSTS.E.BYPASS.LTC128B.128 [R7+0x9800], desc[UR20][R12.64] ;  /* 0x098000000c077fae */ /* 0x000fe2000b981a14 */
[----:B------:R-:W-:Y:S02]  /*1ee0*/  LOP3.LUT R6, R47, R240, RZ, 0xfc, !PT ;  /* 0x000000f02f067212 */ /* 0x000fe400078efcff */
[-C--:B------:R-:W-:Y:S01]  /*1ef0*/  LEA.HI.X R5, R17, R16.reuse, R23, 0x1, P1 ;  /* 0x0000001011057211 */ /* 0x080fe200008f0c17 */
[----:B------:R-:W-:Y:S01]  /*1f00*/  LDGSTS.E.BYPASS.LTC128B.128 [R7+0xa000], desc[UR20][R10.64] ;  /* 0x0a0000000a077fae */ /* 0x000fe2000b981a14 */
[----:B------:R-:W-:Y:S02]  /*1f10*/  LEA.HI.X R3, R22, R16, R24, 0x1, P0 ;  /* 0x0000001016037211 */ /* 0x000fe400000f0c18 */
[----:B------:R-:W-:Y:S01]  /*1f20*/  LEA R6, R6, UR5, 0x1 ;  /* 0x0000000506067c11 */ /* 0x000fe2000f8e08ff */
[----:B------:R-:W-:Y:S04]  /*1f30*/  LDGSTS.E.BYPASS.LTC128B.128 [R7+0xa800], desc[UR20][R8.64] ;  /* 0x0a80000008077fae */ /* 0x000fe8000b981a14 */
[----:B------:R4:W-:Y:S04]  /*1f40*/  LDGSTS.E.BYPASS.LTC128B.128 [R7+0xb000], desc[UR20][R4.64] ;  /* 0x0b00000004077fae */ /* 0x0009e8000b981a14 */
[----:B------:R5:W-:Y:S04]  /*1f50*/  LDGSTS.E.BYPASS.LTC128B.128 [R7+0xb800], desc[UR20][R2.64] ;  /* 0x0b80000002077fae */ /* 0x000be8000b981a14 */
[----:B------:R-:W-:Y:S04]  /*1f60*/  LDSM.16.M88.4 R28, [R0+UR5+0x4000] ;  /* 0x00400005001c783b */ /* 0x000fe80008000200 */
[----:B---3--:R-:W3:Y:S04]  /*1f70*/  LDSM.16.M88.4 R24, [R6] ;  /* 0x000000000618783b */ /* 0x008ee80000000200 */
[----:B--2---:R-:W2:Y:S04]  /*1f80*/  LDSM.16.M88.4 R20, [R6+0x2000] ;  /* 0x002000000614783b */ /* 0x004ea80000000200 */
[----:B------:R-:W1:Y:S04]  /*1f90*/  LDSM.16.M88.4 R72, [R0+UR5+0x4800] ;  /* 0x004800050048783b */ /* 0x000e680008000200 */
[----:B------:R-:W1:Y:S01]  /*1fa0*/  LDSM.16.M88.4 R68, [R0+UR5+0x5000] ;  /* 0x005000050044783b */ /* 0x000e620008000200 */
[----:B----4-:R-:W-:-:S03]  /*1fb0*/  IMAD.IADD R4, R126, 0x1, R135 ;  /* 0x000000017e047824 */ /* 0x010fc600078e0287 */
[----:B------:R-:W-:Y:S01]  /*1fc0*/  LDSM.16.M88.4 R64, [R0+UR5+0x5800] ;  /* 0x005800050040783b */ /* 0x000fe20008000200 */
[----:B-----5:R-:W-:-:S03]  /*1fd0*/  P2R R2, PR, RZ, 0x40 ;  /* 0x00000040ff027803 */ /* 0x020fc60000000000 */
[----:B------:R-:W-:Y:S01]  /*1fe0*/  LDSM.16.M88.4 R44, [R4+0x4000] ;  /* 0x00400000042c783b */ /* 0x000fe20000000200 */
[----:B------:R-:W-:-:S03]  /*1ff0*/  LOP3.LUT P6, RZ, R108, 0x4, RZ, 0xc0, !PT ;  /* 0x000000046cff7812 */ /* 0x000fc600078cc0ff */
[----:B------:R4:W-:Y:S04]  /*2000*/  STL [R1+0xa8], R2 ;  /* 0x0000a80201007387 */ /* 0x0009e80000100800 */
[----:B------:R-:W-:Y:S04]  /*2010*/  LDSM.16.M88.4 R60, [R0+UR5+0x6000] ;  /* 0x00600005003c783b */ /* 0x000fe80008000200 */
[----:B------:R-:W-:Y:S04]  /*2020*/  LDSM.16.M88.4 R56, [R0+UR5+0x6800] ;  /* 0x006800050038783b */ /* 0x000fe80008000200 */
[----:B------:R-:W-:Y:S01]  /*2030*/  LDSM.16.M88.4 R52, [R0+UR5+0x7000] ;  /* 0x007000050034783b */ /* 0x000fe20008000200 */
[-C--:B---3--:R-:W-:Y:S03]  /*2040*/  HMMA.16816.F32.BF16 R32, R24, R28.reuse, RZ ;  /* 0x0000001c1820723c */ /* 0x088fe600000418ff */
[----:B------:R-:W-:Y:S04]  /*2050*/  LDSM.16.M88.4 R48, [R0+UR5+0x7800] ;  /* 0x007800050030783b */ /* 0x000fe80008000200 */
[----:B------:R-:W0:Y:S01]  /*2060*/  LDGDEPBAR ;  /* 0x00000000000079af */ /* 0x000e220000000000 */
[----:B--2---:R-:W-:Y:S01]  /*2070*/  HMMA.16816.F32.BF16 R40, R20, R28, RZ ;  /* 0x0000001c1428723c */ /* 0x004fe200000418ff */
[----:B----4-:R-:W-:-:S05]  /*2080*/  IMAD.IADD R2, R126, 0x1, R6 ;  /* 0x000000017e027824 */ /* 0x010fca00078e0206 */
[----:B------:R-:W2:Y:S02]  /*2090*/  LDSM.16.M88.4 R16, [R2] ;  /* 0x000000000210783b */ /* 0x000ea40000000200 */
[-C--:B------:R-:W-:Y:S02]  /*20a0*/  HMMA.16816.F32.BF16 R92, R24, R30.reuse, RZ ;  /* 0x0000001e185c723c */ /* 0x080fe400000418ff */
[----:B------:R3:W4:Y:S06]  /*20b0*/  LDSM.16.M88.4 R12, [R2+0x2000] ;  /* 0x00200000020c783b */ /* 0x00072c0000000200 */
[C---:B------:R-:W-:Y:S08]  /*20c0*/  HMMA.16816.F32.BF16 R96, R20.reuse, R30, RZ ;  /* 0x0000001e1460723c */ /* 0x040ff000000418ff */
[C---:B-1----:R-:W-:Y:S08]  /*20d0*/  HMMA.16816.F32.BF16 R100, R20.reuse, R72, RZ ;  /* 0x000000481464723c */ /* 0x042ff000000418ff */
[----:B------:R-:W-:Y:S01]  /*20e0*/  HMMA.16816.F32.BF16 R116, R20, R74, RZ ;  /* 0x0000004a1474723c */ /* 0x000fe200000418ff */
[----:B---3--:R-:W-:-:S05]  /*20f0*/  IMAD.MOV.U32 R2, RZ, RZ, 0x40 ;  /* 0x00000040ff027424 */ /* 0x008fca00078e00ff */
[----:B------:R-:W-:Y:S02]  /*2100*/  SEL R2, R2, 0xffffffc0, !P6 ;  /* 0xffffffc002027807 */ /* 0x000fe40007000000 */
[----:B------:R-:W-:Y:S03]  /*2110*/  HMMA.16816.F32.BF16 R128, R20, R68, RZ ;  /* 0x000000441480723c */ /* 0x000fe600000418ff */
[C---:B------:R-:W-:Y:S02]  /*2120*/  IMAD.IADD R3, R2.reuse, 0x1, R6 ;  /* 0x0000000102037824 */ /* 0x040fe400078e0206 */
[----:B------:R-:W-:-:S03]  /*2130*/  IMAD.IADD R5, R2, 0x1, R135 ;  /* 0x0000000102057824 */ /* 0x000fc600078e0287 */
[----:B------:R-:W-:Y:S01]  /*2140*/  LDSM.16.M88.4 R36, [R3] ;  /* 0x000000000324783b */ /* 0x000fe20000000200 */
[-C--:B--2---:R-:W-:Y:S01]  /*2150*/  HMMA.16816.F32.BF16 R32, R16, R44.reuse, R32 ;  /* 0x0000002c1020723c */ /* 0x084fe20000041820 */
[C---:B------:R-:W-:Y:S02]  /*2160*/  IMAD.IADD R132, R126.reuse, 0x1, R5 ;  /* 0x000000017e847824 */ /* 0x040fe400078e0205 */
[----:B------:R-:W1:Y:S04]  /*2170*/  LDSM.16.M88.4 R76, [R5+0x4000] ;  /* 0x00400000054c783b */ /* 0x000e680000000200 */
[----:B------:R2:W3:Y:S01]  /*2180*/  LDSM.16.M88.4 R8, [R3+0x2000] ;  /* 0x002000000308783b */ /* 0x0004e20000000200 */
[----:B----4-:R-:W-:Y:S03]  /*2190*/  HMMA.16816.F32.BF16 R40, R12, R44, R40 ;  /* 0x0000002c0c28723c */ /* 0x010fe60000041828 */
[----:B------:R-:W-:Y:S05]  /*21a0*/  LDSM.16.M88.4 R80, [R132+0x4000] ;  /* 0x004000008450783b */ /* 0x000fea0000000200 */
[C---:B------:R-:W-:Y:S08]  /*21b0*/  HMMA.16816.F32.BF16 R140, R20.reuse, R70, RZ ;  /* 0x00000046148c723c */ /* 0x040ff000000418ff */
[----:B------:R-:W-:Y:S01]  /*21c0*/  HMMA.16816.F32.BF16 R144, R20, R64, RZ ;  /* 0x000000401490723c */ /* 0x000fe200000418ff */
[----:B--2---:R-:W-:-:S07]  /*21d0*/  IMAD.IADD R3, R126, 0x1, R3 ;  /* 0x000000017e037824 */ /* 0x004fce00078e0203 */
[C---:B------:R-:W-:Y:S01]  /*21e0*/  HMMA.16816.F32.BF16 R148, R20.reuse, R66, RZ ;  /* 0x000000421494723c */ /* 0x040fe200000418ff */
[----:B------:R-:W-:Y:S07]  /*21f0*/  LDSM.16.M88.4 R28, [R3+0x2000] ;  /* 0x00200000031c783b */ /* 0x000fee0000000200 */
[----:B------:R-:W-:Y:S08]  /*2200*/  HMMA.16816.F32.BF16 R152, R20, R60, RZ ;  /* 0x0000003c1498723c */ /* 0x000ff000000418ff */
[-C--:B-1----:R-:W-:Y:S01]  /*2210*/  HMMA.16816.F32.BF16 R84, R36, R76.reuse, R32 ;  /* 0x0000004c2454723c */ /* 0x082fe20000041820 */
[----:B------:R-:W1:Y:S07]  /*2220*/  LDSM.16.M88.4 R32, [R3] ;  /* 0x000000000320783b */ /* 0x000e6e0000000200 */
[----:B---3--:R-:W-:Y:S01]  /*2230*/  HMMA.16816.F32.BF16 R104, R8, R76, R40 ;  /* 0x0000004c0868723c */ /* 0x008fe20000041828 */
[----:B------:R-:W2:Y:S07]  /*2240*/  LDSM.16.M88.4 R40, [R4+0x4800] ;  /* 0x004800000428783b */ /* 0x000eae0000000200 */
[C---:B------:R-:W-:Y:S08]  /*2250*/  HMMA.16816.F32.BF16 R156, R20.reuse, R62, RZ ;  /* 0x0000003e149c723c */ /* 0x040ff000000418ff */
[C---:B------:R-:W-:Y:S08]  /*2260*/  HMMA.16816.F32.BF16 R160, R20.reuse, R56, RZ ;  /* 0x0000003814a0723c */ /* 0x040ff000000418ff */
[C---:B------:R-:W-:Y:S08]  /*2270*/  HMMA.16816.F32.BF16 R164, R20.reuse, R58, RZ ;  /* 0x0000003a14a4723c */ /* 0x040ff000000418ff */
[C---:B------:R-:W-:Y:S08]  /*2280*/  HMMA.16816.F32.BF16 R168, R20.reuse, R52, RZ ;  /* 0x0000003414a8723c */ /* 0x040ff000000418ff */
[C---:B------:R-:W-:Y:S08]  /*2290*/  HMMA.16816.F32.BF16 R172, R20.reuse, R48, RZ ;  /* 0x0000003014ac723c */ /* 0x040ff000000418ff */
[C---:B------:R-:W-:Y:S08]  /*22a0*/  HMMA.16816.F32.BF16 R176, R20.reuse, R54, RZ ;  /* 0x0000003614b0723c */ /* 0x040ff000000418ff */
[----:B------:R-:W-:Y:S08]  /*22b0*/  HMMA.16816.F32.BF16 R180, R20, R50, RZ ;  /* 0x0000003214b4723c */ /* 0x000ff000000418ff */
[----:B------:R-:W-:Y:S08]  /*22c0*/  HMMA.16816.F32.BF16 R20, R16, R46, R92 ;  /* 0x0000002e1014723c */ /* 0x000ff0000004185c */
[C---:B------:R-:W-:Y:S08]  /*22d0*/  HMMA.16816.F32.BF16 R88, R24.reuse, R72, RZ ;  /* 0x000000481858723c */ /* 0x040ff000000418ff */
[C---:B------:R-:W-:Y:S08]  /*22e0*/  HMMA.16816.F32.BF16 R220, R24.reuse, R52, RZ ;  /* 0x0000003418dc723c */ /* 0x040ff000000418ff */
[----:B------:R-:W-:Y:S08]  /*22f0*/  HMMA.16816.F32.BF16 R228, R24, R54, RZ ;  /* 0x0000003618e4723c */ /* 0x000ff000000418ff */
[----:B-1----:R-:W-:Y:S01]  /*2300*/  HMMA.16816.F32.BF16 R52, R32, R80, R84 ;  /* 0x000000502034723c */ /* 0x002fe20000041854 */
[----:B------:R-:W-:Y:S07]  /*2310*/  LDSM.16.M88.4 R84, [R4+0x7800] ;  /* 0x007800000454783b */ /* 0x000fee0000000200 */
[C---:B------:R-:W-:Y:S08]  /*2320*/  HMMA.16816.F32.BF16 R112, R24.reuse, R74, RZ ;  /* 0x0000004a1870723c */ /* 0x040ff000000418ff */
[----:B------:R-:W-:Y:S03]  /*2330*/  HMMA.16816.F32.BF16 R120, R24, R68, RZ ;  /* 0x000000441878723c */ /* 0x000fe600000418ff */
[----:B------:R-:W-:-:S04]  /*2340*/  FMUL.FTZ R0, R52, UR4 ;  /* 0x0000000434007c20 */ /* 0x000fc80008410000 */
[----:B------:R1:W-:Y:S01]  /*2350*/  MUFU.TANH R237, R0 ;  /* 0x0000000000ed7308 */ /* 0x0003e20000002400 */
[C---:B------:R-:W-:Y:S08]  /*2360*/  HMMA.16816.F32.BF16 R136, R24.reuse, R70, RZ ;  /* 0x000000461888723c */ /* 0x040ff000000418ff */
[C---:B------:R-:W-:Y:S08]  /*2370*/  HMMA.16816.F32.BF16 R184, R24.reuse, R64, RZ ;  /* 0x0000004018b8723c */ /* 0x040ff000000418ff */
[----:B------:R-:W-:Y:S01]  /*2380*/  HMMA.16816.F32.BF16 R192, R24, R66, RZ ;  /* 0x0000004218c0723c */ /* 0x000fe200000418ff */
[----:B-1----:R-:W-:-:S04]  /*2390*/  FMUL.FTZ R0, R53, UR4 ;  /* 0x0000000435007c20 */ /* 0x002fc80008410000 */
[----:B------:R1:W-:Y:S03]  /*23a0*/  MUFU.TANH R204, R0 ;  /* 0x0000000000cc7308 */ /* 0x0003e60000002400 */
[C---:B------:R-:W-:Y:S08]  /*23b0*/  HMMA.16816.F32.BF16 R196, R24.reuse, R60, RZ ;  /* 0x0000003c18c4723c */ /* 0x040ff000000418ff */
[----:B------:R-:W-:Y:S01]  /*23c0*/  HMMA.16816.F32.BF16 R200, R24, R62, RZ ;  /* 0x0000003e18c8723c */ /* 0x000fe200000418ff */
[----:B-1----:R-:W-:-:S07]  /*23d0*/  FMUL.FTZ R0, R54, UR4 ;  /* 0x0000000436007c20 */ /* 0x002fce0008410000 */
[C---:B------:R-:W-:Y:S01]  /*23e0*/  HMMA.16816.F32.BF16 R208, R24.reuse, R56, RZ ;  /* 0x0000003818d0723c */ /* 0x040fe200000418ff */
[----:B------:R1:W-:Y:S07]  /*23f0*/  MUFU.TANH R236, R0 ;  /* 0x0000000000ec7308 */ /* 0x0003ee0000002400 */
[C---:B------:R-:W-:Y:S08]  /*2400*/  HMMA.16816.F32.BF16 R212, R24.reuse, R58, RZ ;  /* 0x0000003a18d4723c */ /* 0x040ff000000418ff */
[----:B------:R-:W-:Y:S01]  /*2410*/  HMMA.16816.F32.BF16 R216, R24, R48, RZ ;  /* 0x0000003018d8723c */ /* 0x000fe200000418ff */
[----:B-1----:R-:W-:-:S07]  /*2420*/  FMUL.FTZ R0, R55, UR4 ;  /* 0x0000000437007c20 */ /* 0x002fce0008410000 */
[----:B------:R-:W-:Y:S01]  /*2430*/  HMMA.16816.F32.BF16 R224, R24, R50, RZ ;  /* 0x0000003218e0723c */ /* 0x000fe200000418ff */
[----:B------:R-:W1:Y:S01]  /*2440*/  LDSM.16.M88.4 R24, [R5+0x4800] ;  /* 0x004800000518783b */ /* 0x000e620000000200 */
[----:B------:R3:W-:Y:S06]  /*2450*/  MUFU.TANH R242, R0 ;  /* 0x0000000000f27308 */ /* 0x0007ec0000002400 */
[----:B------:R-:W-:Y:S08]  /*2460*/  HMMA.16816.F32.BF16 R48, R12, R46, R96 ;  /* 0x0000002e0c30723c */ /* 0x000ff00000041860 */
[----:B------:R-:W-:Y:S01]  /*2470*/  HMMA.16816.F32.BF16 R44, R36, R78, R20 ;  /* 0x0000004e242c723c */ /* 0x000fe20000041814 */
[----:B------:R-:W4:Y:S07]  /*2480*/  LDSM.16.M88.4 R20, [R132+0x4800] ;  /* 0x004800008414783b */ /* 0x000f2e0000000200 */
[----:B--2---:R-:W-:Y:S08]  /*2490*/  HMMA.16816.F32.BF16 R60, R16, R40, R88 ;  /* 0x00000028103c723c */ /* 0x004ff00000041858 */
[----:B------:R-:W-:Y:S08]  /*24a0*/  HMMA.16816.F32.BF16 R88, R28, R80, R104 ;  /* 0x000000501c58723c */ /* 0x000ff00000041868 */
[----:B------:R-:W-:Y:S08]  /*24b0*/  HMMA.16816.F32.BF16 R56, R32, R82, R44 ;  /* 0x000000522038723c */ /* 0x000ff0000004182c */
[----:B------:R-:W-:Y:S01]  /*24c0*/  HMMA.16816.F32.BF16 R48, R8, R78, R48 ;  /* 0x0000004e0830723c */ /* 0x000fe20000041830 */
[----:B------:R-:W-:Y:S02]  /*24d0*/  LDSM.16.M88.4 R76, [R4+0x7000] ;  /* 0x00700000044c783b */ /* 0x000fe40000000200 */
[----:B---3--:R-:W-:-:S04]  /*24e0*/  FMUL.FTZ R0, R88, UR4 ;  /* 0x0000000458007c20 */ /* 0x008fc80008410000 */
[----:B------:R2:W-:Y:S01]  /*24f0*/  MUFU.TANH R6, R0 ;  /* 0x0000000000067308 */ /* 0x0005e20000002400 */
[----:B------:R-:W-:Y:S08]  /*2500*/  HMMA.16816.F32.BF16 R64, R12, R40, R100 ;  /* 0x000000280c40723c */ /* 0x000ff00000041864 */
[----:B-1----:R-:W-:Y:S08]  /*2510*/  HMMA.16816.F32.BF16 R44, R36, R24, R60 ;  /* 0x00000018242c723c */ /* 0x002ff0000004183c */
[----:B------:R-:W-:Y:S01]  /*2520*/  HMMA.16816.F32.BF16 R68, R16, R42, R112 ;  /* 0x0000002a1044723c */ /* 0x000fe20000041870 */
[----:B--2---:R-:W-:-:S04]  /*2530*/  FMUL.FTZ R0, R89, UR4 ;  /* 0x0000000459007c20 */ /* 0x004fc80008410000 */
[----:B------:R1:W-:Y:S03]  /*2540*/  MUFU.TANH R3, R0 ;  /* 0x0000000000037308 */ /* 0x0003e60000002400 */
[----:B------:R-:W-:Y:S08]  /*2550*/  HMMA.16816.F32.BF16 R80, R28, R82, R48 ;  /* 0x000000521c50723c */ /* 0x000ff00000041830 */
[----:B------:R-:W-:Y:S01]  /*2560*/  HMMA.16816.F32.BF16 R60, R8, R24, R64 ;  /* 0x00000018083c723c */ /* 0x000fe20000041840 */
[----:B------:R-:W2:Y:S01]  /*2570*/  LDSM.16.M88.4 R64, [R4+0x5800] ;  /* 0x005800000440783b */ /* 0x000ea20000000200 */
[----:B-1----:R-:W-:-:S06]  /*2580*/  FMUL.FTZ R0, R90, UR4 ;  /* 0x000000045a007c20 */ /* 0x002fcc0008410000 */
[----:B----4-:R-:W-:Y:S01]  /*2590*/  HMMA.16816.F32.BF16 R52, R32, R20, R44 ;  /* 0x000000142034723c */ /* 0x010fe2000004182c */
[----:B------:R1:W3:Y:S07]  /*25a0*/  MUFU.TANH R245, R0 ;  /* 0x0000000000f57308 */ /* 0x0002ee0000002400 */
[----:B------:R-:W-:Y:S01]  /*25b0*/  HMMA.16816.F32.BF16 R72, R12, R42, R116 ;  /* 0x0000002a0c48723c */ /* 0x000fe20000041874 */
[----:B------:R-:W4:Y:S07]  /*25c0*/  LDSM.16.M88.4 R40, [R4+0x5000] ;  /* 0x005000000428783b */ /* 0x000f2e0000000200 */
[----:B------:R-:W-:Y:S01]  /*25d0*/  HMMA.16816.F32.BF16 R44, R36, R26, R68 ;  /* 0x0000001a242c723c */ /* 0x000fe20000041844 */
[----:B------:R-:W5:Y:S01]  /*25e0*/  LDSM.16.M88.4 R68, [R4+0x6000] ;  /* 0x006000000444783b */ /* 0x000f620000000200 */
[----:B-1----:R-:W-:-:S06]  /*25f0*/  FMUL.FTZ R0, R56, UR4 ;  /* 0x0000000438007c20 */ /* 0x002fcc0008410000 */
[----:B------:R-:W-:Y:S01]  /*2600*/  HMMA.16816.F32.BF16 R60, R28, R20, R60 ;  /* 0x000000141c3c723c */ /* 0x000fe2000004183c */
[----:B------:R1:W-:Y:S07]  /*2610*/  MUFU.TANH R190, R0 ;  /* 0x0000000000be7308 */ /* 0x0003ee0000002400 */
[----:B------:R-:W-:Y:S01]  /*2620*/  HMMA.16816.F32.BF16 R48, R8, R26, R72 ;  /* 0x0000001a0830723c */ /* 0x000fe20000041848 */
[----:B------:R4:W5:Y:S07]  /*2630*/  LDSM.16.M88.4 R72, [R4+0x6800] ;  /* 0x006800000448783b */ /* 0x00096e0000000200 */
[----:B------:R-:W-:Y:S01]  /*2640*/  HMMA.16816.F32.BF16 R24, R32, R22, R44 ;  /* 0x000000162018723c */ /* 0x000fe2000004182c */
[----:B-1----:R-:W-:-:S04]  /*2650*/  FMUL.FTZ R0, R57, UR4 ;  /* 0x0000000439007c20 */ /* 0x002fc80008410000 */
[----:B------:R1:W5:Y:S03]  /*2660*/  MUFU.TANH R241, R0 ;  /* 0x0000000000f17308 */ /* 0x0003660000002400 */
[----:B--2---:R-:W-:Y:S01]  /*2670*/  HMMA.16816.F32.BF16 R104, R12, R66, R148 ;  /* 0x000000420c68723c */ /* 0x004fe20000041894 */
[----:B---3--:R-:W-:-:S07]  /*2680*/  IMAD.MOV.U32 R150, RZ, RZ, R245 ;  /* 0x000000ffff967224 */ /* 0x008fce00078e00f5 */
[----:B------:R-:W-:Y:S01]  /*2690*/  HMMA.16816.F32.BF16 R48, R28, R22, R48 ;  /* 0x000000161c30723c */ /* 0x000fe20000041830 */
[----:B------:R-:W2:Y:S01]  /*26a0*/  LDSM.16.M88.4 R20, [R5+0x5000] ;  /* 0x005000000514783b */ /* 0x000ea20000000200 */
[----:B----4-:R-:W-:-:S06]  /*26b0*/  IMAD.MOV.U32 R4, RZ, RZ, R242 ;  /* 0x000000ffff047224 */ /* 0x010fcc00078e00f2 */
[----:B------:R-:W-:Y:S01]  /*26c0*/  HMMA.16816.F32.BF16 R92, R16, R40, R120 ;  /* 0x00000028105c723c */ /* 0x000fe20000041878 */
[----:B-1----:R-:W-:-:S04]  /*26d0*/  FMUL.FTZ R0, R58, UR4 ;  /* 0x000000043a007c20 */ /* 0x002fc80008410000 */
[----:B------:R1:W-:Y:S03]  /*26e0*/  MUFU.TANH R89, R0 ;  /* 0x0000000000597308 */ /* 0x0003e60000002400 */
[C---:B------:R-:W-:Y:S08]  /*26f0*/  HMMA.16816.F32.BF16 R96, R12.reuse, R40, R128 ;  /* 0x000000280c60723c */ /* 0x040ff00000041880 */
[----:B-----5:R-:W-:Y:S01]  /*2700*/  HMMA.16816.F32.BF16 R120, R12, R70, R156 ;  /* 0x000000460c78723c */ /* 0x020fe2000004189c */
[----:B-1----:R-:W-:-:S07]  /*2710*/  FMUL.FTZ R0, R59, UR4 ;  /* 0x000000043b007c20 */ /* 0x002fce0008410000 */
[----:B------:R-:W-:Y:S01]  /*2720*/  HMMA.16816.F32.BF16 R156, R12, R74, R164 ;  /* 0x0000004a0c9c723c */ /* 0x000fe200000418a4 */
[----:B------:R-:W-:Y:S01]  /*2730*/  IMAD.MOV.U32 R167, RZ, RZ, R241 ;  /* 0x000000ffffa77224 */ /* 0x000fe200078e00f1 */
[----:B------:R1:W-:Y:S01]  /*2740*/  MUFU.TANH R90, R0 ;  /* 0x00000000005a7308 */ /* 0x0003e20000002400 */
[----:B------:R-:W-:-:S05]  /*2750*/  IMAD.MOV.U32 R164, RZ, RZ, R237 ;  /* 0x000000ffffa47224 */ /* 0x000fca00078e00ed */
[-C--:B------:R-:W-:Y:S08]  /*2760*/  HMMA.16816.F32.BF16 R56, R12, R42.reuse, R140 ;  /* 0x0000002a0c38723c */ /* 0x080ff0000004188c */
[----:B------:R-:W-:Y:S01]  /*2770*/  HMMA.16816.F32.BF16 R40, R16, R42, R136 ;  /* 0x0000002a1028723c */ /* 0x000fe20000041888 */
[----:B-1----:R-:W-:-:S07]  /*2780*/  FMUL.FTZ R0, R80, UR4 ;  /* 0x0000000450007c20 */ /* 0x002fce0008410000 */
[----:B--2---:R-:W-:Y:S01]  /*2790*/  HMMA.16816.F32.BF16 R44, R36, R20, R92 ;  /* 0x00000014242c723c */ /* 0x004fe2000004185c */
[----:B------:R1:W2:Y:S01]  /*27a0*/  MUFU.TANH R191, R0 ;  /* 0x0000000000bf7308 */ /* 0x0002a20000002400 */
[----:B------:R-:W-:-:S06]  /*27b0*/  IMAD.MOV.U32 R94, RZ, RZ, R190 ;  /* 0x000000ffff5e7224 */ /* 0x000fcc00078e00be */
[----:B------:R-:W-:Y:S08]  /*27c0*/  HMMA.16816.F32.BF16 R100, R12, R64, R144 ;  /* 0x000000400c64723c */ /* 0x000ff00000041890 */
[----:B------:R-:W-:Y:S01]  /*27d0*/  HMMA.16816.F32.BF16 R40, R36, R22, R40 ;  /* 0x000000162428723c */ /* 0x000fe20000041828 */
[----:B-1----:R-:W-:Y:S01]  /*27e0*/  FMUL.FTZ R0, R81, UR4 ;  /* 0x0000000451007c20 */ /* 0x002fe20008410000 */
[----:B--2---:R-:W-:-:S03]  /*27f0*/  IMAD.MOV.U32 R95, RZ, RZ, R191 ;  /* 0x000000ffff5f7224 */ /* 0x004fc600078e00bf */
[----:B------:R1:W2:Y:S03]  /*2800*/  MUFU.TANH R243, R0 ;  /* 0x0000000000f37308 */ /* 0x0002a60000002400 */
[C---:B------:R-:W-:Y:S08]  /*2810*/  HMMA.16816.F32.BF16 R144, R12.reuse, R72, R160 ;  /* 0x000000480c90723c */ /* 0x040ff000000418a0 */
[C---:B------:R-:W-:Y:S08]  /*2820*/  HMMA.16816.F32.BF16 R112, R12.reuse, R68, R152 ;  /* 0x000000440c70723c */ /* 0x040ff00000041898 */
[----:B------:R-:W-:Y:S01]  /*2830*/  HMMA.16816.F32.BF16 R152, R12, R76, R168 ;  /* 0x0000004c0c98723c */ /* 0x000fe200000418a8 */
[----:B-1----:R-:W-:Y:S01]  /*2840*/  FMUL.FTZ R0, R52, UR4 ;  /* 0x0000000434007c20 */ /* 0x002fe20008410000 */
[----:B--2---:R-:W-:-:S02]  /*2850*/  IMAD.MOV.U32 R148, RZ, RZ, R243 ;  /* 0x000000ffff947224 */ /* 0x004fc400078e00f3 */
[----:B------:R-:W-:Y:S01]  /*2860*/  IMAD.MOV.U32 R171, RZ, RZ, R204 ;  /* 0x000000ffffab7224 */ /* 0x000fe200078e00cc */
[----:B------:R1:W-:Y:S03]  /*2870*/  MUFU.TANH R134, R0 ;  /* 0x0000000000867308 */ /* 0x0003e60000002400 */
[C---:B------:R-:W-:Y:S08]  /*2880*/  HMMA.16816.F32.BF16 R140, R12.reuse, R84, R172 ;  /* 0x000000540c8c723c */ /* 0x040ff000000418ac */
[----:B------:R-:W-:Y:S01]  /*2890*/  HMMA.16816.F32.BF16 R136, R12, R78, R176 ;  /* 0x0000004e0c88723c */ /* 0x000fe200000418b0 */
[----:B-1----:R-:W-:-:S07]  /*28a0*/  FMUL.FTZ R0, R53, UR4 ;  /* 0x0000000435007c20 */ /* 0x002fce0008410000 */
[----:B------:R-:W-:Y:S01]  /*28b0*/  HMMA.16816.F32.BF16 R128, R12, R86, R180 ;  /* 0x000000560c80723c */ /* 0x000fe200000418b4 */
[----:B------:R1:W-:Y:S07]  /*28c0*/  MUFU.TANH R117, R0 ;  /* 0x0000000000757308 */ /* 0x0003ee0000002400 */
[----:B------:R-:W-:Y:S01]  /*28d0*/  HMMA.16816.F32.BF16 R12, R8, R22, R56 ;  /* 0x00000016080c723c */ /* 0x000fe20000041838 */
[----:B-1----:R-:W-:-:S04]  /*28e0*/  FMUL.FTZ R0, R54, UR4 ;  /* 0x0000000436007c20 */ /* 0x002fc80008410000 */
[----:B------:R1:W2:Y:S02]  /*28f0*/  MUFU.TANH R247, R0 ;  /* 0x0000000000f77308 */ /* 0x0002a40000002400 */
[----:B-1----:R-:W-:Y:S01]  /*2900*/  FMUL.FTZ R0, R55, UR4 ;  /* 0x0000000437007c20 */ /* 0x002fe20008410000 */
[----:B--2---:R-:W-:-:S05]  /*2910*/  IMAD.MOV.U32 R151, RZ, RZ, R247 ;  /* 0x000000ffff977224 */ /* 0x004fca00078e00f7 */
[----:B------:R1:W-:Y:S02]  /*2920*/  MUFU.TANH R118, R0 ;  /* 0x0000000000767308 */ /* 0x0003e40000002400 */
[----:B-1----:R-:W-:-:S06]  /*2930*/  FMUL.FTZ R0, R60, UR4 ;  /* 0x000000043c007c20 */ /* 0x002fcc0008410000 */
[----:B------:R1:W2:Y:S02]  /*2940*/  MUFU.TANH R244, R0 ;  /* 0x0000000000f47308 */ /* 0x0002a40000002400 */
[----:B-1----:R-:W-:Y:S01]  /*2950*/  FMUL.FTZ R0, R61, UR4 ;  /* 0x000000043d007c20 */ /* 0x002fe20008410000 */
[----:B--2---:R-:W-:-:S05]  /*2960*/  IMAD.MOV.U32 R149, RZ, RZ, R244 ;  /* 0x000000ffff957224 */ /* 0x004fca00078e00f4 */
[----:B------:R1:W-:Y:S02]  /*2970*/  MUFU.TANH R88, R0 ;  /* 0x0000000000587308 */ /* 0x0003e40000002400 */
[----:B-1----:R-:W-:-:S06]  /*2980*/  FMUL.FTZ R0, R24, UR4 ;  /* 0x0000000418007c20 */ /* 0x002fcc0008410000 */
[----:B------:R1:W-:Y:S02]  /*2990*/  MUFU.TANH R246, R0 ;  /* 0x0000000000f67308 */ /* 0x0003e40000002400 */
[----:B-1----:R-:W-:-:S06]  /*29a0*/  FMUL.FTZ R0, R25, UR4 ;  /* 0x0000000419007c20 */ /* 0x002fcc0008410000 */
[----:B------:R1:W-:Y:S02]  /*29b0*/  MUFU.TANH R133, R0 ;  /* 0x0000000000857308 */ /* 0x0003e40000002400 */
[----:B-1----:R-:W-:-:S06]  /*29c0*/  FMUL.FTZ R0, R26, UR4 ;  /* 0x000000041a007c20 */ /* 0x002fcc0008410000 */
[----:B------:R1:W-:Y:S02]  /*29d0*/  MUFU.TANH R252, R0 ;  /* 0x0000000000fc7308 */ /* 0x0003e40000002400 */
[----:B-1----:R-:W-:Y:S02]  /*29e0*/  FMUL.FTZ R0, R27, UR4 ;  /* 0x000000041b007c20 */ /* 0x002fe40008410000 */
[----:B------:R-:W1:Y:S04]  /*29f0*/  LDSM.16.M88.4 R24, [R132+0x5000] ;  /* 0x005000008418783b */ /* 0x000e680000000200 */
[----:B------:R2:W-:Y:S02]  /*2a00*/  MUFU.TANH R245, R0 ;  /* 0x0000000000f57308 */ /* 0x0005e40000002400 */
[----:B--2---:R-:W-:-:S06]  /*2a10*/  FMUL.FTZ R0, R48, UR4 ;  /* 0x0000000430007c20 */ /* 0x004fcc0008410000 */
[----:B------:R2:W3:Y:S01]  /*2a20*/  MUFU.TANH R116, R0 ;  /* 0x0000000000747308 */ /* 0x0004e20000002400 */
[----:B-1----:R-:W-:Y:S01]  /*2a30*/  HMMA.16816.F32.BF16 R44, R32, R24, R44 ;  /* 0x00000018202c723c */ /* 0x002fe2000004182c */
[----:B--2---:R-:W-:Y:S01]  /*2a40*/  FMUL.FTZ R0, R49, UR4 ;  /* 0x0000000431007c20 */ /* 0x004fe20008410000 */
[----:B---3--:R-:W-:-:S05]  /*2a50*/  IMAD.MOV.U32 R170, RZ, RZ, R116 ;  /* 0x000000ffffaa7224 */ /* 0x008fca00078e0074 */
[----:B------:R1:W-:Y:S01]  /*2a60*/  MUFU.TANH R249, R0 ;  /* 0x0000000000f97308 */ /* 0x0003e20000002400 */
[----:B------:R-:W-:Y:S08]  /*2a70*/  HMMA.16816.F32.BF16 R52, R32, R26, R40 ;  /* 0x0000001a2034723c */ /* 0x000ff00000041828 */
[----:B------:R-:W-:Y:S01]  /*2a80*/  HMMA.16816.F32.BF16 R40, R8, R20, R96 ;  /* 0x000000140828723c */ /* 0x000fe20000041860 */
[----:B------:R-:W2:Y:S01]  /*2a90*/  LDSM.16.M88.4 R20, [R5+0x5800] ;  /* 0x005800000514783b */ /* 0x000ea20000000200 */
[----:B------:R-:W-:-:S02]  /*2aa0*/  IMAD.MOV.U32 R98, RZ, RZ, R148 ;  /* 0x000000ffff627224 */ /* 0x000fc400078e0094 */
[----:B------:R-:W-:Y:S02]  /*2ab0*/  IMAD.MOV.U32 R99, RZ, RZ, R149 ;  /* 0x000000ffff637224 */ /* 0x000fe400078e0095 */
[----:B------:R-:W-:Y:S02]  /*2ac0*/  IMAD.MOV.U32 R97, RZ, RZ, R3 ;  /* 0x000000ffff617224 */ /* 0x000fe400078e0003 */
[----:B-1----:R-:W-:Y:S01]  /*2ad0*/  FMUL.FTZ R0, R91, UR4 ;  /* 0x000000045b007c20 */ /* 0x002fe20008410000 */
[----:B------:R-:W-:-:S03]  /*2ae0*/  IMAD.MOV.U32 R91, RZ, RZ, R236 ;  /* 0x000000ffff5b7224 */ /* 0x000fc600078e00ec */
[----:B------:R1:W3:Y:S08]  /*2af0*/  MUFU.TANH R119, R0 ;  /* 0x0000000000777308 */ /* 0x0002f00000002400 */
[----:B------:R-:W-:Y:S01]  /*2b00*/  HMMA.16816.F32.BF16 R56, R28, R24, R40 ;  /* 0x000000181c38723c */ /* 0x000fe20000041828 */
[----:B-1----:R-:W-:Y:S01]  /*2b10*/  FMUL.FTZ R0, R82, UR4 ;  /* 0x0000000452007c20 */ /* 0x002fe20008410000 */
[----:B---3--:R-:W-:-:S03]  /*2b20*/  IMAD.MOV.U32 R96, RZ, RZ, R119 ;  /* 0x000000ffff607224 */ /* 0x008fc600078e0077 */
[----:B------:R1:W3:Y:S02]  /*2b30*/  MUFU.TANH R247, R0 ;  /* 0x0000000000f77308 */ /* 0x0002e40000002400 */
[----:B-1----:R-:W-:Y:S02]  /*2b40*/  FMUL.FTZ R0, R83, UR4 ;  /* 0x0000000453007c20 */ /* 0x002fe40008410000 */
[----:B------:R-:W-:Y:S01]  /*2b50*/  HMMA.16816.F32.BF16 R80, R16, R72, R208 ;  /* 0x000000481050723c */ /* 0x000fe200000418d0 */
[----:B------:R-:W-:-:S03]  /*2b60*/  IMAD.MOV.U32 R211, RZ, RZ, R95 ;  /* 0x000000ffffd37224 */ /* 0x000fc600078e005f */
[----:B------:R1:W4:Y:S01]  /*2b70*/  MUFU.TANH R248, R0 ;  /* 0x0000000000f87308 */ /* 0x0003220000002400 */
[----:B------:R-:W-:Y:S02]  /*2b80*/  IMAD.MOV.U32 R210, RZ, RZ, R151 ;  /* 0x000000ffffd27224 */ /* 0x000fe400078e0097 */
[----:B------:R-:W-:Y:S02]  /*2b90*/  IMAD.MOV.U32 R209, RZ, RZ, R90 ;  /* 0x000000ffffd17224 */ /* 0x000fe400078e005a */
[----:B------:R-:W-:Y:S01]  /*2ba0*/  IMAD.MOV.U32 R208, RZ, RZ, R4 ;  /* 0x000000ffffd07224 */ /* 0x000fe200078e0004 */
[----:B------:R-:W-:Y:S01]  /*2bb0*/  HMMA.16816.F32.BF16 R72, R16, R74, R212 ;  /* 0x0000004a1048723c */ /* 0x000fe200000418d4 */
[----:B------:R-:W-:Y:S02]  /*2bc0*/  IMAD.MOV.U32 R212, RZ, RZ, R94 ;  /* 0x000000ffffd47224 */ /* 0x000fe400078e005e */
[----:B------:R-:W-:Y:S02]  /*2bd0*/  IMAD.MOV.U32 R214, RZ, RZ, R91 ;  /* 0x000000ffffd67224 */ /* 0x000fe400078e005b */
[----:B------:R-:W-:-:S02]  /*2be0*/  IMAD.MOV.U32 R213, RZ, RZ, R117 ;  /* 0x000000ffffd57224 */ /* 0x000fc400078e0075 */
[----:B------:R-:W-:Y:S01]  /*2bf0*/  IMAD.MOV.U32 R215, RZ, RZ, R167 ;  /* 0x000000ffffd77224 */ /* 0x000fe200078e00a7 */
[----:B------:R-:W-:Y:S01]  /*2c00*/  HMMA.16816.F32.BF16 R92, R16, R76, R220 ;  /* 0x0000004c105c723c */ /* 0x000fe200000418dc */
[----:B------:R-:W-:Y:S02]  /*2c10*/  IMAD.MOV.U32 R223, RZ, RZ, R171 ;  /* 0x000000ffffdf7224 */ /* 0x000fe400078e00ab */
[----:B------:R-:W5:Y:S01]  /*2c20*/  LDC R171, c[0x0][0x434] ;  /* 0x00010d00ffab7b82 */ /* 0x000f620000000800 */
[----:B-1----:R-:W-:Y:S01]  /*2c30*/  FMUL.FTZ R0, R62, UR4 ;  /* 0x000000043e007c20 */ /* 0x002fe20008410000 */
[----:B------:R-:W-:Y:S02]  /*2c40*/  IMAD.MOV.U32 R222, RZ, RZ, R164 ;  /* 0x000000ffffde7224 */ /* 0x000fe400078e00a4 */
[----:B------:R-:W-:Y:S01]  /*2c50*/  IMAD.MOV.U32 R164, RZ, RZ, R6 ;  /* 0x000000ffffa47224 */ /* 0x000fe200078e0006 */
[----:B------:R1:W-:Y:S01]  /*2c60*/  MUFU.TANH R244, R0 ;  /* 0x0000000000f47308 */ /* 0x0003e20000002400 */
[----:B------:R-:W-:-:S02]  /*2c70*/  IMAD.SHL.U32 R4, R108, 0x2, RZ ;  /* 0x000000026c047824 */ /* 0x000fc400078e00ff */
[----:B------:R-:W3:Y:S01]  /*2c80*/  LDC R6, c[0x0][0x508] ;  /* 0x00014200ff067b82 */ /* 0x000ee20000000800 */
[----:B-1----:R-:W-:Y:S02]  /*2c90*/  FMUL.FTZ R0, R63, UR4 ;  /* 0x000000043f007c20 */ /* 0x002fe40008410000 */
[C---:B------:R-:W-:Y:S02]  /*2ca0*/  HMMA.16816.F32.BF16 R60, R16.reuse, R68, R196 ;  /* 0x00000044103c723c */ /* 0x040fe400000418c4 */
[----:B------:R1:W-:Y:S06]  /*2cb0*/  MUFU.TANH R243, R0 ;  /* 0x0000000000f37308 */ /* 0x0003ec0000002400 */
[----:B------:R-:W-:Y:S01]  /*2cc0*/  HMMA.16816.F32.BF16 R68, R16, R70, R200 ;  /* 0x000000461044723c */ /* 0x000fe200000418c8 */
[----:B------:R-:W-:-:S02]  /*2cd0*/  IMAD.MOV.U32 R202, RZ, RZ, R150 ;  /* 0x000000ffffca7224 */ /* 0x000fc400078e0096 */
[----:B------:R-:W-:Y:S02]  /*2ce0*/  IMAD.MOV.U32 R200, RZ, RZ, R89 ;  /* 0x000000ffffc87224 */ /* 0x000fe400078e0059 */
[----:B------:R-:W-:Y:S02]  /*2cf0*/  IMAD.MOV.U32 R201, RZ, RZ, R88 ;  /* 0x000000ffffc97224 */ /* 0x000fe400078e0058 */
[----:B------:R-:W-:Y:S01]  /*2d00*/  IMAD.MOV.U32 R203, RZ, RZ, R118 ;  /* 0x000000ffffcb7224 */ /* 0x000fe200078e0076 */
[----:B------:R-:W-:Y:S01]  /*2d10*/  HMMA.16816.F32.BF16 R148, R16, R84, R216 ;  /* 0x000000541094723c */ /* 0x000fe200000418d8 */
[----:B-1----:R-:W-:-:S04]  /*2d20*/  FMUL.FTZ R0, R50, UR4 ;  /* 0x0000000432007c20 */ /* 0x002fc80008410000 */
[----:B------:R1:W-:Y:S03]  /*2d30*/  MUFU.TANH R241, R0 ;  /* 0x0000000000f17308 */ /* 0x0003e60000002400 */
[C---:B------:R-:W-:Y:S08]  /*2d40*/  HMMA.16816.F32.BF16 R116, R16.reuse, R78, R228 ;  /* 0x0000004e1074723c */ /* 0x040ff000000418e4 */
[----:B------:R-:W-:Y:S01]  /*2d50*/  HMMA.16816.F32.BF16 R88, R16, R86, R224 ;  /* 0x000000561058723c */ /* 0x000fe200000418e0 */
[----:B-1----:R-:W-:-:S07]  /*2d60*/  FMUL.FTZ R0, R51, UR4 ;  /* 0x0000000433007c20 */ /* 0x002fce0008410000 */
[----:B------:R-:W-:Y:S01]  /*2d70*/  HMMA.16816.F32.BF16 R48, R16, R64, R184 ;  /* 0x000000401030723c */ /* 0x000fe200000418b8 */
[----:B------:R1:W-:Y:S02]  /*2d80*/  MUFU.TANH R242, R0 ;  /* 0x0000000000f27308 */ /* 0x0003e40000002400 */
[----:B-1----:R-:W-:-:S15]  /*2d90*/  FMUL.FTZ R0, R44, UR4 ;  /* 0x000000042c007c20 */ /* 0x002fde0008410000 */
[----:B------:R-:W-:-:S02]  /*2da0*/  NOP ;  /* 0x0000000000007918 */ /* 0x000fc40000000000 */
[----:B--2---:R-:W-:Y:S01]  /*2db0*/  HMMA.16816.F32.BF16 R40, R36, R20, R48 ;  /* 0x000000142428723c */ /* 0x004fe20000041830 */
[----:B------:R1:W2:Y:S02]  /*2dc0*/  MUFU.TANH R160, R0 ;  /* 0x0000000000a07308 */ /* 0x0002a40000002400 */
[----:B-1----:R-:W-:-:S06]  /*2dd0*/  FMUL.FTZ R0, R45, UR4 ;  /* 0x000000042d007c20 */ /* 0x002fcc0008410000 */
[----:B------:R1:W-:Y:S02]  /*2de0*/  MUFU.TANH R237, R0 ;  /* 0x0000000000ed7308 */ /* 0x0003e40000002400 */
[----:B-1----:R-:W-:-:S06]  /*2df0*/  FMUL.FTZ R0, R52, UR4 ;  /* 0x0000000434007c20 */ /* 0x002fcc0008410000 */
[----:B------:R1:W2:Y:S02]  /*2e00*/  MUFU.TANH R236, R0 ;  /* 0x0000000000ec7308 */ /* 0x0002a40000002400 */
[----:B-1----:R-:W-:-:S06]  /*2e10*/  FMUL.FTZ R0, R53, UR4 ;  /* 0x0000000435007c20 */ /* 0x002fcc0008410000 */
[----:B------:R1:W-:Y:S02]  /*2e20*/  MUFU.TANH R161, R0 ;  /* 0x0000000000a17308 */ /* 0x0003e40000002400 */
[----:B-1----:R-:W-:-:S06]  /*2e30*/  FMUL.FTZ R0, R46, UR4 ;  /* 0x000000042e007c20 */ /* 0x002fcc0008410000 */
[----:B------:R1:W-:Y:S02]  /*2e40*/  MUFU.TANH R162, R0 ;  /* 0x0000000000a27308 */ /* 0x0003e40000002400 */
[----:B-1----:R-:W-:Y:S02]  /*2e50*/  FMUL.FTZ R0, R47, UR4 ;  /* 0x000000042f007c20 */ /* 0x002fe40008410000 */
[----:B------:R-:W-:Y:S01]  /*2e60*/  HMMA.16816.F32.BF16 R44, R28, R26, R12 ;  /* 0x0000001a1c2c723c */ /* 0x000fe2000004180c */
[----:B------:R-:W1:Y:S03]  /*2e70*/  LDSM.16.M88.4 R12, [R132+0x5800] ;  /* 0x00580000840c783b */ /* 0x000e660000000200 */
[----:B------:R4:W2:Y:S04]  /*2e80*/  MUFU.TANH R163, R0 ;  /* 0x0000000000a37308 */ /* 0x0008a80000002400 */
[----:B------:R-:W-:Y:S01]  /*2e90*/  HMMA.16816.F32.BF16 R24, R16, R66, R192 ;  /* 0x000000421018723c */ /* 0x000fe200000418c0 */
[----:B------:R-:W-:Y:S01]  /*2ea0*/  LDSM.16.M88.4 R64, [R5+0x7800] ;  /* 0x007800000540783b */ /* 0x000fe20000000200 */
[----:B----4-:R-:W-:-:S04]  /*2eb0*/  FMUL.FTZ R0, R54, UR4 ;  /* 0x0000000436007c20 */ /* 0x010fc80008410000 */
[----:B------:R4:W-:-:S14]  /*2ec0*/  MUFU.TANH R166, R0 ;  /* 0x0000000000a67308 */ /* 0x0009dc0000002400 */
[----:B------:R-:W-:Y:S08]  /*2ed0*/  HMMA.16816.F32.BF16 R24, R36, R22, R24 ;  /* 0x000000162418723c */ /* 0x000ff00000041818 */
[----:B-1----:R-:W-:Y:S01]  /*2ee0*/  HMMA.16816.F32.BF16 R48, R32, R12, R40 ;  /* 0x0000000c2030723c */ /* 0x002fe20000041828 */
[----:B----4-:R-:W-:-:S04]  /*2ef0*/  FMUL.FTZ R0, R55, UR4 ;  /* 0x0000000437007c20 */ /* 0x010fc80008410000 */
[----:B------:R1:W4:Y:S07]  /*2f00*/  MUFU.TANH R165, R0 ;  /* 0x0000000000a57308 */ /* 0x00032e0000002400 */
[----:B------:R-:W-:Y:S01]  /*2f10*/  HMMA.16816.F32.BF16 R40, R32, R14, R24 ;  /* 0x0000000e2028723c */ /* 0x000fe20000041818 */
[----:B------:R-:W5:Y:S01]  /*2f20*/  LDSM.16.M88.4 R24, [R5+0x6000] ;  /* 0x006000000518783b */ /* 0x000f620000000200 */
[----:B-1----:R-:W-:-:S04]  /*2f30*/  FMUL.FTZ R0, R56, UR4 ;  /* 0x0000000438007c20 */ /* 0x002fc80008410000 */
[----:B------:R1:W4:Y:S02]  /*2f40*/  MUFU.TANH R204, R0 ;  /* 0x0000000000cc7308 */ /* 0x0003240000002400 */
[----:B-1----:R-:W-:-:S06]  /*2f50*/  FMUL.FTZ R0, R57, UR4 ;  /* 0x0000000439007c20 */ /* 0x002fcc0008410000 */
[----:B------:R1:W4:Y:S01]  /*2f60*/  MUFU.TANH R199, R0 ;  /* 0x0000000000c77308 */ /* 0x0003220000002400 */
[----:B-----5:R-:W-:Y:S01]  /*2f70*/  HMMA.16816.F32.BF16 R16, R36, R24, R60 ;  /* 0x000000182410723c */ /* 0x020fe2000004183c */
[----:B------:R-:W5:Y:S01]  /*2f80*/  LDSM.16.M88.4 R60, [R5+0x7000] ;  /* 0x00700000053c783b */ /* 0x000f620000000200 */
[----:B-1----:R-:W-:-:S05]  /*2f90*/  FMUL.FTZ R0, R44, UR4 ;  /* 0x000000042c007c20 */ /* 0x002fca0008410000 */
[----:B------:R1:W4:Y:S02]  /*2fa0*/  MUFU.TANH R198, R0 ;  /* 0x0000000000c67308 */ /* 0x0003240000002400 */
[----:B-1----:R-:W-:Y:S01]  /*2fb0*/  FMUL.FTZ R0, R45, UR4 ;  /* 0x000000042d007c20 */ /* 0x002fe20008410000 */
[C---:B-----5:R-:W-:Y:S05]  /*2fc0*/  HMMA.16816.F32.BF16 R76, R8.reuse, R60, R152 ;  /* 0x0000003c084c723c */ /* 0x060fea0000041898 */
[----:B------:R1:W5:Y:S03]  /*2fd0*/  MUFU.TANH R197, R0 ;  /* 0x0000000000c57308 */ /* 0x0003660000002400 */
[----:B------:R-:W-:Y:S01]  /*2fe0*/  HMMA.16816.F32.BF16 R84, R8, R62, R136 ;  /* 0x0000003e0854723c */ /* 0x000fe20000041888 */
[----:B-1----:R-:W-:-:S04]  /*2ff0*/  FMUL.FTZ R0, R58, UR4 ;  /* 0x000000043a007c20 */ /* 0x002fc80008410000 */
[----:B------:R1:W5:Y:S02]  /*3000*/  MUFU.TANH R196, R0 ;  /* 0x0000000000c47308 */ /* 0x0003640000002400 */
[----:B-1----:R-:W-:Y:S02]  /*3010*/  FMUL.FTZ R0, R59, UR4 ;  /* 0x000000043b007c20 */ /* 0x002fe40008410000 */
[----:B------:R-:W-:Y:S04]  /*3020*/  HMMA.16816.F32.BF16 R56, R8, R26, R120 ;  /* 0x0000001a0838723c */ /* 0x000fe80000041878 */
[----:B------:R1:W-:Y:S02]  /*3030*/  MUFU.TANH R192, R0 ;  /* 0x0000000000c07308 */ /* 0x0003e40000002400 */
[----:B-1----:R-:W-:-:S06]  /*3040*/  FMUL.FTZ R0, R46, UR4 ;  /* 0x000000042e007c20 */ /* 0x002fcc0008410000 */
[----:B------:R1:W-:Y:S02]  /*3050*/  MUFU.TANH R190, R0 ;  /* 0x0000000000be7308 */ /* 0x0003e40000002400 */
[----:B-1----:R-:W-:Y:S02]  /*3060*/  FMUL.FTZ R0, R47, UR4 ;  /* 0x000000042f007c20 */ /* 0x002fe40008410000 */
[C---:B------:R-:W-:Y:S04]  /*3070*/  HMMA.16816.F32.BF16 R44, R8.reuse, R20, R100 ;  /* 0x00000014082c723c */ /* 0x040fe80000041864 */
[----:B------:R1:W-:Y:S04]  /*3080*/  MUFU.TANH R191, R0 ;  /* 0x0000000000bf7308 */ /* 0x0003e80000002400 */
[C---:B------:R-:W-:Y:S08]  /*3090*/  HMMA.16816.F32.BF16 R20, R8.reuse, R22, R104 ;  /* 0x000000160814723c */ /* 0x040ff00000041868 */
[----:B------:R-:W-:Y:S01]  /*30a0*/  HMMA.16816.F32.BF16 R104, R8, R64, R140 ;  /* 0x000000400868723c */ /* 0x000fe2000004188c */
[----:B-1----:R-:W-:-:S04]  /*30b0*/  FMUL.FTZ R0, R48, UR4 ;  /* 0x0000000430007c20 */ /* 0x002fc80008410000 */
[----:B------:R1:W5:Y:S03]  /*30c0*/  MUFU.TANH R173, R0 ;  /* 0x0000000000ad7308 */ /* 0x0003660000002400 */
[C---:B------:R-:W-:Y:S08]  /*30d0*/  HMMA.16816.F32.BF16 R52, R28.reuse, R12, R44 ;  /* 0x0000000c1c34723c */ /* 0x040ff0000004182c */
[----:B------:R-:W-:Y:S01]  /*30e0*/  HMMA.16816.F32.BF16 R44, R28, R14, R20 ;  /* 0x0000000e1c2c723c */ /* 0x000fe20000041814 */
[----:B------:R-:W3:Y:S04]  /*30f0*/  LDSM.16.M88.4 R20, [R132+0x6000] ;  /* 0x006000008414783b */ /* 0x000ee80000000200 */
[----:B------:R2:W4:Y:S03]  /*3100*/  LDSM.16.M88.4 R12, [R5+0x6800] ;  /* 0x00680000050c783b */ /* 0x0005260000000200 */
[----:B------:R-:W-:Y:S01]  /*3110*/  HMMA.16816.F32.BF16 R100, R8, R66, R128 ;  /* 0x000000420864723c */ /* 0x000fe20000041880 */
[----:B-1----:R-:W-:-:S04]  /*3120*/  FMUL.FTZ R0, R49, UR4 ;  /* 0x0000000431007c20 */ /* 0x002fc80008410000 */
[----:B------:R1:W-:Y:S02]  /*3130*/  MUFU.TANH R174, R0 ;  /* 0x0000000000ae7308 */ /* 0x0003e40000002400 */
[----:B-1----:R-:W-:-:S06]  /*3140*/  FMUL.FTZ R0, R40, UR4 ;  /* 0x0000000428007c20 */ /* 0x002fcc0008410000 */
[----:B------:R1:W-:Y:S01]  /*3150*/  MUFU.TANH R172, R0 ;  /* 0x0000000000ac7308 */ /* 0x0003e20000002400 */
[----:B---3--:R-:W-:Y:S01]  /*3160*/  HMMA.16816.F32.BF16 R16, R32, R20, R16 ;  /* 0x000000142010723c */ /* 0x008fe20000041810 */
[----:B-1----:R-:W-:-:S06]  /*3170*/  FMUL.FTZ R0, R41, UR4 ;  /* 0x0000000429007c20 */ /* 0x002fcc0008410000 */
[----:B------:R1:W-:-:S12]  /*3180*/  MUFU.TANH R177, R0 ;  /* 0x0000000000b17308 */ /* 0x0003d80000002400 */
[----:B------:R-:W-:Y:S01]  /*3190*/  FMUL.FTZ R3, R18, UR4 ;  /* 0x0000000412037c20 */ /* 0x000fe20008410000 */
[----:B--2---:R-:W-:-:S03]  /*31a0*/  FMUL.FTZ R5, R19, UR4 ;  /* 0x0000000413057c20 */ /* 0x004fc60008410000 */
[----:B------:R2:W-:Y:S08]  /*31b0*/  MUFU.TANH R181, R3 ;  /* 0x0000000300b57308 */ /* 0x0005f00000002400 */
[----:B------:R-:W-:Y:S01]  /*31c0*/  MUFU.TANH R180, R5 ;  /* 0x0000000500b47308 */ /* 0x000fe20000002400 */
[----:B-1----:R-:W-:-:S07]  /*31d0*/  FMUL.FTZ R0, R50, UR4 ;  /* 0x0000000432007c20 */ /* 0x002fce0008410000 */
[----:B------:R1:W3:Y:S01]  /*31e0*/  MUFU.TANH R179, R0 ;  /* 0x0000000000b37308 */ /* 0x0002e20000002400 */
[----:B--2---:R-:W-:Y:S01]  /*31f0*/  LOP3.LUT R3, R110, 0x1f0, RZ, 0xc0, !PT ;  /* 0x000001f06e037812 */ /* 0x004fe200078ec0ff */
[----:B-1----:R-:W-:-:S06]  /*3200*/  FMUL.FTZ R0, R51, UR4 ;  /* 0x0000000433007c20 */ /* 0x002fcc0008410000 */
[----:B------:R1:W-:Y:S02]  /*3210*/  MUFU.TANH R175, R0 ;  /* 0x0000000000af7308 */ /* 0x0003e40000002400 */
[----:B-1----:R-:W-:-:S06]  /*3220*/  FMUL.FTZ R0, R42, UR4 ;  /* 0x000000042a007c20 */ /* 0x002fcc0008410000 */
[----:B------:R1:W-:Y:S02]  /*3230*/  MUFU.TANH R178, R0 ;  /* 0x0000000000b27308 */ /* 0x0003e40000002400 */
[----:B-1----:R-:W-:Y:S02]  /*3240*/  FMUL.FTZ R0, R43, UR4 ;  /* 0x000000042b007c20 */ /* 0x002fe40008410000 */
[----:B------:R-:W-:Y:S04]  /*3250*/  HMMA.16816.F32.BF16 R40, R8, R24, R112 ;  /* 0x000000180828723c */ /* 0x000fe80000041870 */
[----:B------:R1:W-:Y:S04]  /*3260*/  MUFU.TANH R176, R0 ;  /* 0x0000000000b07308 */ /* 0x0003e80000002400 */
[----:B------:R-:W-:Y:S08]  /*3270*/  HMMA.16816.F32.BF16 R24, R36, R26, R68 ;  /* 0x0000001a2418723c */ /* 0x000ff00000041844 */
[----:B----4-:R-:W-:Y:S01]  /*3280*/  HMMA.16816.F32.BF16 R68, R8, R12, R144 ;  /* 0x0000000c0844723c */ /* 0x010fe20000041890 */
[----:B-1----:R-:W-:-:S04]  /*3290*/  FMUL.FTZ R0, R52, UR4 ;  /* 0x0000000434007c20 */ /* 0x002fc80008410000 */
[----:B------:R1:W2:Y:S03]  /*32a0*/  MUFU.TANH R187, R0 ;  /* 0x0000000000bb7308 */ /* 0x0002a60000002400 */
[----:B------:R-:W-:Y:S08]  /*32b0*/  HMMA.16816.F32.BF16 R48, R28, R20, R40 ;  /* 0x000000141c30723c */ /* 0x000ff00000041828 */
[-C--:B------:R-:W-:Y:S08]  /*32c0*/  HMMA.16816.F32.BF16 R24, R32, R22.reuse, R24 ;  /* 0x000000162018723c */ /* 0x080ff00000041818 */
[----:B------:R-:W-:Y:S01]  /*32d0*/  HMMA.16816.F32.BF16 R40, R28, R22, R56 ;  /* 0x000000161c28723c */ /* 0x000fe20000041838 */
[----:B-1----:R-:W-:-:S02]  /*32e0*/  FMUL.FTZ R0, R53, UR4 ;  /* 0x0000000435007c20 */ /* 0x002fc40008410000 */
[----:B------:R-:W-:Y:S02]  /*32f0*/  FMUL.FTZ R19, R50, UR4 ;  /* 0x0000000432137c20 */ /* 0x000fe40008410000 */
[----:B------:R1:W-:Y:S03]  /*3300*/  MUFU.TANH R186, R0 ;  /* 0x0000000000ba7308 */ /* 0x0003e60000002400 */
[----:B------:R-:W-:Y:S11]  /*3310*/  HMMA.16816.F32.BF16 R20, R36, R14, R72 ;  /* 0x0000000e2414723c */ /* 0x000ff60000041848 */
[----:B------:R-:W-:Y:S01]  /*3320*/  FMUL.FTZ R18, R40, UR4 ;  /* 0x0000000428127c20 */ /* 0x000fe20008410000 */
[----:B-1----:R-:W-:-:S03]  /*3330*/  FMUL.FTZ R0, R44, UR4 ;  /* 0x000000042c007c20 */ /* 0x002fc60008410000 */
[----:B------:R1:W-:Y:S08]  /*3340*/  MUFU.TANH R57, R18 ;  /* 0x0000001200397308 */ /* 0x0003f00000002400 */
[----:B------:R4:W-:Y:S01]  /*3350*/  MUFU.TANH R169, R0 ;  /* 0x0000000000a97308 */ /* 0x0009e20000002400 */
[----:B-1----:R-:W-:Y:S01]  /*3360*/  FMUL.FTZ R18, R41, UR4 ;  /* 0x0000000429127c20 */ /* 0x002fe20008410000 */
[----:B----4-:R-:W-:-:S06]  /*3370*/  FMUL.FTZ R0, R45, UR4 ;  /* 0x000000042d007c20 */ /* 0x010fcc0008410000 */
[----:B------:R1:W-:Y:S02]  /*3380*/  MUFU.TANH R168, R0 ;  /* 0x0000000000a87308 */ /* 0x0003e40000002400 */
[----:B-1----:R-:W-:-:S06]  /*3390*/  FMUL.FTZ R0, R54, UR4 ;  /* 0x0000000436007c20 */ /* 0x002fcc0008410000 */
[----:B------:R1:W4:Y:S02]  /*33a0*/  MUFU.TANH R185, R0 ;  /* 0x0000000000b97308 */ /* 0x0003240000002400 */
[----:B-1----:R-:W-:Y:S02]  /*33b0*/  FMUL.FTZ R0, R55, UR4 ;  /* 0x0000000437007c20 */ /* 0x002fe40008410000 */
[----:B------:R-:W-:Y:S01]  /*33c0*/  HMMA.16816.F32.BF16 R52, R8, R14, R156 ;  /* 0x0000000e0834723c */ /* 0x000fe2000004189c */
[----:B------:R-:W-:-:S03]  /*33d0*/  FMUL.FTZ R9, R27, UR4 ;  /* 0x000000041b097c20 */ /* 0x000fc60008410000 */
[----:B------:R1:W4:Y:S08]  /*33e0*/  MUFU.TANH R184, R0 ;  /* 0x0000000000b87308 */ /* 0x0003300000002400 */
[----:B------:R5:W-:Y:S08]  /*33f0*/  MUFU.TANH R59, R9 ;  /* 0x00000009003b7308 */ /* 0x000bf00000002400 */
[----:B------:R3:W-:Y:S01]  /*3400*/  MUFU.TANH R157, R19 ;  /* 0x00000013009d7308 */ /* 0x0007e20000002400 */
[----:B-1----:R-:W-:-:S07]  /*3410*/  FMUL.FTZ R0, R46, UR4 ;  /* 0x000000042e007c20 */ /* 0x002fce0008410000 */
[----:B------:R1:W-:Y:S01]  /*3420*/  MUFU.TANH R167, R0 ;  /* 0x0000000000a77308 */ /* 0x0003e20000002400 */
[----:B-----5:R-:W-:-:S07]  /*3430*/  FMUL.FTZ R9, R48, UR4 ;  /* 0x0000000430097c20 */ /* 0x020fce0008410000 */
[----:B------:R-:W-:Y:S01]  /*3440*/  MUFU.TANH R56, R9 ;  /* 0x0000000900387308 */ /* 0x000fe20000002400 */
[----:B---3--:R-:W-:Y:S01]  /*3450*/  FMUL.FTZ R19, R43, UR4 ;  /* 0x000000042b137c20 */ /* 0x008fe20008410000 */
[----:B-1----:R-:W-:Y:S02]  /*3460*/  FMUL.FTZ R0, R47, UR4 ;  /* 0x000000042f007c20 */ /* 0x002fe40008410000 */
[----:B------:R-:W-:Y:S01]  /*3470*/  HMMA.16816.F32.BF16 R44, R36, R12, R80 ;  /* 0x0000000c242c723c */ /* 0x000fe20000041850 */
[----:B------:R-:W-:-:S03]  /*3480*/  FMUL.FTZ R12, R49, UR4 ;  /* 0x00000004310c7c20 */ /* 0x000fc60008410000 */
[----:B------:R1:W-:Y:S08]  /*3490*/  MUFU.TANH R183, R0 ;  /* 0x0000000000b77308 */ /* 0x0003f00000002400 */
[----:B------:R-:W-:Y:S01]  /*34a0*/  MUFU.TANH R58, R12 ;  /* 0x0000000c003a7308 */ /* 0x000fe20000002400 */
[----:B-1----:R-:W-:-:S07]  /*34b0*/  FMUL.FTZ R0, R16, UR4 ;  /* 0x0000000410007c20 */ /* 0x002fce0008410000 */
[----:B------:R1:W3:Y:S02]  /*34c0*/  MUFU.TANH R194, R0 ;  /* 0x0000000000c27308 */ /* 0x0002e40000002400 */
[----:B-1----:R-:W-:-:S06]  /*34d0*/  FMUL.FTZ R0, R17, UR4 ;  /* 0x0000000411007c20 */ /* 0x002fcc0008410000 */
[----:B------:R1:W-:Y:S02]  /*34e0*/  MUFU.TANH R193, R0 ;  /* 0x0000000000c17308 */ /* 0x0003e40000002400 */
[----:B-1----:R-:W-:Y:S01]  /*34f0*/  FMUL.FTZ R0, R24, UR4 ;  /* 0x0000000418007c20 */ /* 0x002fe20008410000 */
[----:B------:R-:W-:-:S05]  /*3500*/  FMUL.FTZ R24, R42, UR4 ;  /* 0x000000042a187c20 */ /* 0x000fca0008410000 */
[----:B------:R1:W5:Y:S08]  /*3510*/  MUFU.TANH R195, R0 ;  /* 0x0000000000c37308 */ /* 0x0003700000002400 */
[----:B------:R-:W-:Y:S01]  /*3520*/  MUFU.TANH R154, R24 ;  /* 0x00000018009a7308 */ /* 0x000fe20000002400 */
[----:B-1----:R-:W-:-:S07]  /*3530*/  FMUL.FTZ R0, R25, UR4 ;  /* 0x0000000419007c20 */ /* 0x002fce0008410000 */
[----:B------:R1:W-:Y:S02]  /*3540*/  MUFU.TANH R182, R0 ;  /* 0x0000000000b67308 */ /* 0x0003e40000002400 */
[----:B-1----:R-:W-:-:S04]  /*3550*/  SHF.R.U32.HI R0, RZ, 0x2, R108 ;  /* 0x00000002ff007819 */ /* 0x002fc8000001166c */
[----:B------:R-:W-:-:S04]  /*3560*/  LOP3.LUT R0, R0, 0x7, RZ, 0xc0, !PT ;  /* 0x0000000700007812 */ /* 0x000fc800078ec0ff */
[----:B------:R-:W-:Y:S02]  /*3570*/  IADD3 R3, PT, PT, R0, UR22, R3 ;  /* 0x0000001600037c10 */ /* 0x000fe4000fffe003 */
[----:B------:R-:W-:Y:S01]  /*3580*/  LOP3.LUT R0, R4, 0x6, RZ, 0xc0, !PT ;  /* 0x0000000604007812 */ /* 0x000fe200078ec0ff */
[----:B------:R-:W-:Y:S01]  /*3590*/  FMUL.FTZ R4, R26, UR4 ;  /* 0x000000041a047c20 */ /* 0x000fe20008410000 */
[----:B------:R-:W-:-:S03]  /*35a0*/  IADD3 R3, PT, PT, R111, -R171, R3 ;  /* 0x800000ab6f037210 */ /* 0x000fc60007ffe003 */
[----:B------:R-:W-:Y:S01]  /*35b0*/  IMAD R0, R127, 0x80, R0 ;  /* 0x000000807f007824 */ /* 0x000fe200078e0200 */
[----:B------:R1:W5:Y:S01]  /*35c0*/  MUFU.TANH R171, R4 ;  /* 0x0000000400ab7308 */ /* 0x0003620000002400 */
[----:B------:R-:W-:Y:S02]  /*35d0*/  IMAD.IADD R6, R3, 0x1, R6 ;  /* 0x0000000103067824 */ /* 0x000fe400078e0206 */
[C---:B------:R-:W-:Y:S02]  /*35e0*/  VIADD R8, R0.reuse, 0x1 ;  /* 0x0000000100087836 */ /* 0x040fe40000000000 */
[----:B------:R-:W-:Y:S01]  /*35f0*/  VIADD R17, R0, 0x8 ;  /* 0x0000000800117836 */ /* 0x000fe20000000000 */
[--C-:B------:R-:W-:Y:S01]  /*3600*/  VIADDMNMX R3, R6, 0x1, R111.reuse, PT ;  /* 0x0000000106037846 */ /* 0x100fe2000380016f */
[----:B------:R-:W-:Y:S01]  /*3610*/  VIADD R16, R0, 0x9 ;  /* 0x0000000900107836 */ /* 0x000fe20000000000 */
[----:B------:R-:W-:Y:S01]  /*3620*/  VIADDMNMX R5, R6, 0x41, R111, PT ;  /* 0x0000004106057846 */ /* 0x000fe2000380016f */
[----:B------:R-:W-:Y:S01]  /*3630*/  VIADD R15, R0, 0x10 ;  /* 0x00000010000f7836 */ /* 0x000fe20000000000 */
[----:B------:R-:W-:Y:S01]  /*3640*/  ISETP.GE.AND P1, PT, R8, R3, PT ;  /* 0x000000030800720c */ /* 0x000fe20003f26270 */
[----:B------:R-:W-:Y:S01]  /*3650*/  VIADD R14, R0, 0x11 ;  /* 0x00000011000e7836 */ /* 0x000fe20000000000 */
[----:B------:R-:W-:Y:S01]  /*3660*/  ISETP.GE.AND P2, PT, R8, R5, PT ;  /* 0x000000050800720c */ /* 0x000fe20003f46270 */
[C---:B------:R-:W-:Y:S01]  /*3670*/  VIADD R12, R0.reuse, 0x19 ;  /* 0x00000019000c7836 */ /* 0x040fe20000000000 */
[C---:B------:R-:W-:Y:S01]  /*3680*/  ISETP.GE.AND P3, PT, R0.reuse, R3, PT ;  /* 0x000000030000720c */ /* 0x040fe20003f66270 */
[----:B------:R-:W-:Y:S01]  /*3690*/  VIADD R13, R0, 0x18 ;  /* 0x00000018000d7836 */ /* 0x000fe20000000000 */
[----:B------:R-:W-:-:S02]  /*36a0*/  FSEL R121, R223, -INF , !P1 ;  /* 0xff800000df797808 */ /* 0x000fc40004800000 */
[C-C-:B-1----:R-:W-:Y:S02]  /*36b0*/  VIADDMNMX R4, R6.reuse, 0x9, R111.reuse, PT ;  /* 0x0000000906047846 */ /* 0x142fe4000380016f */
[----:B------:R-:W-:Y:S02]  /*36c0*/  VIADDMNMX R6, R6, 0x49, R111, PT ;  /* 0x0000004906067846 */ /* 0x000fe4000380016f */
[C---:B------:R-:W-:Y:S02]  /*36d0*/  ISETP.GE.AND P4, PT, R8.reuse, R4, PT ;  /* 0x000000040800720c */ /* 0x040fe40003f86270 */
[----:B------:R-:W-:Y:S02]  /*36e0*/  ISETP.GE.AND P0, PT, R8, R6, PT ;  /* 0x000000060800720c */ /* 0x000fe40003f06270 */
[----:B------:R-:W1:Y:S01]  /*36f0*/  LDSM.16.M88.4 R8, [R132+0x6800] ;  /* 0x006800008408783b */ /* 0x000e620000000200 */
[----:B------:R-:W-:Y:S02]  /*3700*/  FSEL R115, R222, -INF , !P3 ;  /* 0xff800000de737808 */ /* 0x000fe40005800000 */
[----:B------:R-:W-:-:S02]  /*3710*/  ISETP.GE.AND P3, PT, R17, R3, PT ;  /* 0x000000031100720c */ /* 0x000fc40003f66270 */
[-C--:B------:R-:W-:Y:S02]  /*3720*/  ISETP.GE.AND P1, PT, R16, R3.reuse, PT ;  /* 0x000000031000720c */ /* 0x080fe40003f26270 */
[----:B------:R-:W-:Y:S02]  /*3730*/  FSEL R127, R212, -INF , !P3 ;  /* 0xff800000d47f7808 */ /* 0x000fe40005800000 */
[-C--:B------:R-:W-:Y:S02]  /*3740*/  ISETP.GE.AND P3, PT, R15, R3.reuse, PT ;  /* 0x000000030f00720c */ /* 0x080fe40003f66270 */
[----:B------:R-:W-:Y:S01]  /*3750*/  FSEL R129, R215, -INF , !P1 ;  /* 0xff800000d7817808 */ /* 0x000fe20004800000 */
[----:B------:R-:W-:Y:S01]  /*3760*/  IMAD.MOV.U32 R215, RZ, RZ, R208 ;  /* 0x000000ffffd77224 */ /* 0x000fe200078e00d0 */
[-C--:B------:R-:W-:Y:S01]  /*3770*/  ISETP.GE.AND P1, PT, R14, R3.reuse, PT ;  /* 0x000000030e00720c */ /* 0x080fe20003f26270 */
[----:B------:R-:W-:Y:S01]  /*3780*/  IMAD.MOV.U32 R208, RZ, RZ, R200 ;  /* 0x000000ffffd07224 */ /* 0x000fe200078e00c8 */
[----:B------:R-:W-:Y:S01]  /*3790*/  FSEL R136, R134, -INF , !P3 ;  /* 0xff80000086887808 */ /* 0x000fe20005800000 */
[----:B------:R-:W-:Y:S01]  /*37a0*/  IMAD.MOV.U32 R200, RZ, RZ, R201 ;  /* 0x000000ffffc87224 */ /* 0x000fe200078e00c9 */
[----:B------:R-:W-:Y:S01]  /*37b0*/  FSEL R134, R213, -INF , !P1 ;  /* 0xff800000d5867808 */ /* 0x000fe20004800000 */
[----:B------:R-:W-:Y:S01]  /*37c0*/  IMAD.MOV.U32 R201, RZ, RZ, R170 ;  /* 0x000000ffffc97224 */ /* 0x000fe200078e00aa */
[-C--:B------:R-:W-:Y:S01]  /*37d0*/  ISETP.GE.AND P1, PT, R12, R3.reuse, PT ;  /* 0x000000030c00720c */ /* 0x080fe20003f26270 */
[----:B------:R2:W-:Y:S01]  /*37e0*/  MUFU.TANH R170, R18 ;  /* 0x0000001200aa7308 */ /* 0x0005e20000002400 */
[----:B------:R-:W-:-:S02]  /*37f0*/  ISETP.GE.AND P3, PT, R13, R3, PT ;  /* 0x000000030d00720c */ /* 0x000fc40003f66270 */
[----:B------:R-:W-:Y:S02]  /*3800*/  FSEL R140, R133, -INF , !P1 ;  /* 0xff800000858c7808 */ /* 0x000fe40004800000 */
[-C--:B------:R-:W-:Y:S02]  /*3810*/  ISETP.GE.AND P1, PT, R17, R4.reuse, PT ;  /* 0x000000041100720c */ /* 0x080fe40003f26270 */
[----:B------:R-:W-:Y:S02]  /*3820*/  FSEL R144, R246, -INF , !P3 ;  /* 0xff800000f6907808 */ /* 0x000fe40005800000 */
[----:B------:R-:W-:Y:S02]  /*3830*/  FSEL R122, R208, -INF , !P1 ;  /* 0xff800000d07a7808 */ /* 0x000fe40004800000 */
[-C--:B------:R-:W-:Y:S02]  /*3840*/  ISETP.GE.AND P1, PT, R14, R4.reuse, PT ;  /* 0x000000040e00720c */ /* 0x080fe40003f26270 */
[----:B------:R-:W-:-:S02]  /*3850*/  ISETP.GE.AND P3, PT, R0, R4, PT ;  /* 0x000000040000720c */ /* 0x000fc40003f66270 */
[----:B------:R-:W-:Y:S02]  /*3860*/  FSEL R123, R215, -INF , !P4 ;  /* 0xff800000d77b7808 */ /* 0x000fe40006000000 */
[----:B------:R-:W-:Y:S01]  /*3870*/  FSEL R139, R203, -INF , !P1 ;  /* 0xff800000cb8b7808 */ /* 0x000fe20004800000 */
[----:B------:R-:W-:Y:S01]  /*3880*/  IMAD.MOV.U32 R203, RZ, RZ, R96 ;  /* 0x000000ffffcb7224 */ /* 0x000fe200078e0060 */
[----:B------:R-:W-:Y:S01]  /*3890*/  FSEL R120, R214, -INF , !P3 ;  /* 0xff800000d6787808 */ /* 0x000fe20005800000 */
[-C--:B-1----:R-:W-:Y:S01]  /*38a0*/  HMMA.16816.F32.BF16 R44, R32, R8.reuse, R44 ;  /* 0x00000008202c723c */ /* 0x082fe2000004182c */
[-C--:B------:R-:W-:Y:S01]  /*38b0*/  ISETP.GE.AND P4, PT, R15, R4.reuse, PT ;  /* 0x000000040f00720c */ /* 0x080fe20003f86270 */
[----:B--2---:R-:W-:Y:S01]  /*38c0*/  FMUL.FTZ R18, R51, UR4 ;  /* 0x0000000433127c20 */ /* 0x004fe20008410000 */
[----:B------:R-:W-:Y:S02]  /*38d0*/  ISETP.GE.AND P1, PT, R0, R5, PT ;  /* 0x000000050000720c */ /* 0x000fe40003f26270 */
[----:B------:R-:W-:Y:S01]  /*38e0*/  ISETP.GE.AND P3, PT, R16, R4, PT ;  /* 0x000000041000720c */ /* 0x000fe20003f66270 */
[----:B------:R-:W1:Y:S01]  /*38f0*/  MUFU.TANH R156, R18 ;  /* 0x00000012009c7308 */ /* 0x000e620000002400 */
[----:B------:R-:W-:Y:S01]  /*3900*/  FSEL R133, R210, -INF , !P4 ;  /* 0xff800000d2857808 */ /* 0x000fe20006000000 */
[----:B------:R-:W-:Y:S01]  /*3910*/  HMMA.16816.F32.BF16 R24, R28, R8, R68 ;  /* 0x000000081c18723c */ /* 0x000fe20000041844 */
[----:B------:R-:W-:Y:S01]  /*3920*/  FSEL R96, R164, -INF , !P1 ;  /* 0xff800000a4607808 */ /* 0x000fe20004800000 */
[----:B------:R-:W-:Y:S01]  /*3930*/  VIADD R9, R0, 0x28 ;  /* 0x0000002800097836 */ /* 0x000fe20000000000 */
[----:B------:R-:W-:-:S02]  /*3940*/  FSEL R128, R209, -INF , !P3 ;  /* 0xff800000d1807808 */ /* 0x000fc40005800000 */
[-C--:B------:R-:W-:Y:S01]  /*3950*/  ISETP.GE.AND P4, PT, R12, R4.reuse, PT ;  /* 0x000000040c00720c */ /* 0x080fe20003f86270 */
[----:B------:R-:W-:Y:S01]  /*3960*/  MUFU.TANH R164, R19 ;  /* 0x0000001300a47308 */ /* 0x000fe20000002400 */
[-C--:B------:R-:W-:Y:S01]  /*3970*/  ISETP.GE.AND P1, PT, R16, R5.reuse, PT ;  /* 0x000000051000720c */ /* 0x080fe20003f26270 */
[-C--:B------:R-:W-:Y:S01]  /*3980*/  HMMA.16816.F32.BF16 R20, R32, R10.reuse, R20 ;  /* 0x0000000a2014723c */ /* 0x080fe20000041814 */
[----:B------:R-:W-:Y:S02]  /*3990*/  ISETP.GE.AND P3, PT, R13, R4, PT ;  /* 0x000000040d00720c */ /* 0x000fe40003f66270 */
[----:B------:R-:W-:Y:S01]  /*39a0*/  FSEL R97, R97, -INF , !P2 ;  /* 0xff80000061617808 */ /* 0x000fe20005000000 */
[----:B------:R-:W-:Y:S01]  /*39b0*/  FMUL.FTZ R8, R46, UR4 ;  /* 0x000000042e087c20 */ /* 0x000fe20008410000 */
[-C--:B------:R-:W-:Y:S01]  /*39c0*/  ISETP.GE.AND P2, PT, R16, R6.reuse, PT ;  /* 0x000000061000720c */ /* 0x080fe20003f46270 */
[----:B------:R-:W-:Y:S01]  /*39d0*/  FMUL.FTZ R16, R44, UR4 ;  /* 0x000000042c107c20 */ /* 0x000fe20008410000 */
[----:B------:R-:W-:Y:S01]  /*39e0*/  FSEL R153, R245, -INF , !P4 ;  /* 0xff800000f5997808 */ /* 0x000fe20006000000 */
[----:B------:R-:W-:Y:S01]  /*39f0*/  HMMA.16816.F32.BF16 R40, R28, R10, R52 ;  /* 0x0000000a1c28723c */ /* 0x000fe20000041834 */
[----:B------:R-:W-:Y:S01]  /*3a00*/  FSEL R98, R98, -INF , !P1 ;  /* 0xff80000062627808 */ /* 0x000fe20004800000 */
[----:B------:R2:W1:Y:S01]  /*3a10*/  MUFU.TANH R155, R16 ;  /* 0x00000010009b7308 */ /* 0x0004620000002400 */
[----:B------:R-:W-:Y:S01]  /*3a20*/  FSEL R145, R252, -INF , !P3 ;  /* 0xff800000fc917808 */ /* 0x000fe20005800000 */
[----:B------:R-:W-:Y:S01]  /*3a30*/  VIADD R10, R0, 0x21 ;  /* 0x00000021000a7836 */ /* 0x000fe20000000000 */
[----:B------:R-:W-:Y:S01]  /*3a40*/  ISETP.GE.AND P4, PT, R17, R6, PT ;  /* 0x000000061100720c */ /* 0x000fe20003f86270 */
[----:B------:R-:W-:Y:S01]  /*3a50*/  FMUL.FTZ R11, R47, UR4 ;  /* 0x000000042f0b7c20 */ /* 0x000fe20008410000 */
[-C--:B------:R-:W-:Y:S01]  /*3a60*/  ISETP.GE.AND P1, PT, R14, R5.reuse, PT ;  /* 0x000000050e00720c */ /* 0x080fe20003f26270 */
[----:B------:R-:W-:Y:S01]  /*3a70*/  HMMA.16816.F32.BF16 R48, R36, R60, R92 ;  /* 0x0000003c2430723c */ /* 0x000fe2000004185c */
[----:B------:R-:W-:Y:S01]  /*3a80*/  ISETP.GE.AND P3, PT, R17, R5, PT ;  /* 0x000000051100720c */ /* 0x000fe20003f66270 */
[----:B------:R4:W-:Y:S01]  /*3a90*/  MUFU.TANH R114, R8 ;  /* 0x0000000800727308 */ /* 0x0009e20000002400 */
[----:B------:R-:W-:-:S02]  /*3aa0*/  FSEL R111, R200, -INF , !P1 ;  /* 0xff800000c86f7808 */ /* 0x000fc40004800000 */
[----:B------:R-:W-:Y:S02]  /*3ab0*/  FSEL R74, R247, -INF , !P4 ;  /* 0xff800000f74a7808 */ /* 0x000fe40006000000 */
[----:B------:R-:W-:Y:S01]  /*3ac0*/  FSEL R72, R211, -INF , !P3 ;  /* 0xff800000d3487808 */ /* 0x000fe20005800000 */
[C---:B------:R-:W-:Y:S01]  /*3ad0*/  HMMA.16816.F32.BF16 R52, R36.reuse, R64, R148 ;  /* 0x000000402434723c */ /* 0x040fe20000041894 */
[CC--:B------:R-:W-:Y:S01]  /*3ae0*/  ISETP.GE.AND P1, PT, R12.reuse, R5.reuse, PT ;  /* 0x000000050c00720c */ /* 0x0c0fe20003f26270 */
[----:B------:R3:W-:Y:S01]  /*3af0*/  MUFU.TANH R82, R11 ;  /* 0x0000000b00527308 */ /* 0x0007e20000002400 */
[----:B------:R-:W-:Y:S01]  /*3b00*/  ISETP.GE.AND P4, PT, R12, R6, PT ;  /* 0x000000060c00720c */ /* 0x000fe20003f86270 */
[----:B--2---:R-:W-:Y:S01]  /*3b10*/  FMUL.FTZ R16, R45, UR4 ;  /* 0x000000042d107c20 */ /* 0x004fe20008410000 */
[-C--:B------:R-:W-:Y:S01]  /*3b20*/  ISETP.GE.AND P3, PT, R15, R5.reuse, PT ;  /* 0x000000050f00720c */ /* 0x080fe20003f66270 */
[----:B------:R-:W-:Y:S01]  /*3b30*/  VIADD R12, R0, 0x20 ;  /* 0x00000020000c7836 */ /* 0x000fe20000000000 */
[----:B------:R-:W-:Y:S01]  /*3b40*/  FSEL R71, R248, -INF , !P2 ;  /* 0xff800000f8477808 */ /* 0x000fe20005000000 */
[----:B------:R-:W-:Y:S01]  /*3b50*/  HMMA.16816.F32.BF16 R44, R36, R66, R88 ;  /* 0x00000042242c723c */ /* 0x000fe20000041858 */
[----:B------:R-:W-:Y:S01]  /*3b60*/  FSEL R99, R99, -INF , !P3 ;  /* 0xff80000063637808 */ /* 0x000fe20005800000 */
[----:B------:R2:W-:Y:S01]  /*3b70*/  MUFU.TANH R147, R16 ;  /* 0x0000001000937308 */ /* 0x0005e20000002400 */
[----:B------:R-:W-:Y:S01]  /*3b80*/  ISETP.GE.AND P3, PT, R13, R5, PT ;  /* 0x000000050d00720c */ /* 0x000fe20003f66270 */
[----:B----4-:R-:W-:Y:S01]  /*3b90*/  VIADD R8, R0, 0x29 ;  /* 0x0000002900087836 */ /* 0x010fe20000000000 */
[----:B------:R-:W-:-:S02]  /*3ba0*/  ISETP.GE.AND P2, PT, R12, R3, PT ;  /* 0x000000030c00720c */ /* 0x000fc40003f46270 */
[----:B------:R-:W-:Y:S02]  /*3bb0*/  FSEL R112, R201, -INF , !P3 ;  /* 0xff800000c9707808 */ /* 0x000fe40005800000 */
[----:B------:R-:W-:Y:S02]  /*3bc0*/  FSEL R160, R160, -INF , !P2 ;  /* 0xff800000a0a07808 */ /* 0x000fe40005000000 */
[----:B------:R-:W-:Y:S01]  /*3bd0*/  ISETP.GE.AND P3, PT, R0, R6, PT ;  /* 0x000000060000720c */ /* 0x000fe20003f66270 */
[----:B---3--:R-:W-:Y:S01]  /*3be0*/  FMUL.FTZ R11, R23, UR4 ;  /* 0x00000004170b7c20 */ /* 0x008fe20008410000 */
[----:B------:R-:W-:Y:S02]  /*3bf0*/  ISETP.GE.AND P2, PT, R9, R3, PT ;  /* 0x000000030900720c */ /* 0x000fe40003f46270 */
[----:B------:R-:W-:Y:S01]  /*3c00*/  FSEL R113, R249, -INF , !P1 ;  /* 0xff800000f9717808 */ /* 0x000fe20004800000 */
[----:B------:R3:W-:Y:S01]  /*3c10*/  MUFU.TANH R80, R11 ;  /* 0x0000000b00507308 */ /* 0x0007e20000002400 */
[----:B------:R-:W-:-:S02]  /*3c20*/  FSEL R75, R202, -INF , !P3 ;  /* 0xff800000ca4b7808 */ /* 0x000fc40005800000 */
[----:B------:R-:W-:Y:S01]  /*3c30*/  FSEL R93, R242, -INF , !P4 ;  /* 0xff800000f25d7808 */ /* 0x000fe20006000000 */
[----:B--2---:R-:W2:Y:S01]  /*3c40*/  LDSM.16.M88.4 R16, [R132+0x7000] ;  /* 0x007000008410783b */ /* 0x004ea20000000200 */
[----:B------:R-:W-:Y:S02]  /*3c50*/  FSEL R159, R236, -INF , !P2 ;  /* 0xff800000ec9f7808 */ /* 0x000fe40005000000 */
[-C--:B------:R-:W-:Y:S02]  /*3c60*/  ISETP.GE.AND P1, PT, R15, R6.reuse, PT ;  /* 0x000000060f00720c */ /* 0x080fe40003f26270 */
[----:B------:R-:W-:Y:S01]  /*3c70*/  ISETP.GE.AND P3, PT, R14, R6, PT ;  /* 0x000000060e00720c */ /* 0x000fe20003f66270 */
[----:B------:R-:W-:Y:S01]  /*3c80*/  FMUL.FTZ R14, R20, UR4 ;  /* 0x00000004140e7c20 */ /* 0x000fe20008410000 */
[C---:B------:R-:W-:Y:S02]  /*3c90*/  ISETP.GE.AND P4, PT, R10.reuse, R3, PT ;  /* 0x000000030a00720c */ /* 0x040fe40003f86270 */
[----:B------:R-:W-:Y:S01]  /*3ca0*/  ISETP.GE.AND P2, PT, R10, R4, PT ;  /* 0x000000040a00720c */ /* 0x000fe20003f46270 */
[----:B------:R-:W4:Y:S01]  /*3cb0*/  MUFU.TANH R130, R14 ;  /* 0x0000000e00827308 */ /* 0x000f220000002400 */
[----:B------:R-:W-:-:S02]  /*3cc0*/  FSEL R92, R244, -INF , !P1 ;  /* 0xff800000f45c7808 */ /* 0x000fc40004800000 */
[----:B------:R-:W-:Y:S01]  /*3cd0*/  FSEL R94, R243, -INF , !P3 ;  /* 0xff800000f35e7808 */ /* 0x000fe20005800000 */
[----:B---3--:R-:W-:Y:S01]  /*3ce0*/  FMUL.FTZ R11, R41, UR4 ;  /* 0x00000004290b7c20 */ /* 0x008fe20008410000 */
[----:B------:R-:W-:Y:S02]  /*3cf0*/  FSEL R158, R237, -INF , !P4 ;  /* 0xff800000ed9e7808 */ /* 0x000fe40006000000 */
[----:B------:R-:W-:Y:S02]  /*3d00*/  FSEL R163, R163, -INF , !P2 ;  /* 0xff800000a3a37808 */ /* 0x000fe40005000000 */
[C---:B------:R-:W-:Y:S02]  /*3d10*/  ISETP.GE.AND P1, PT, R12.reuse, R4, PT ;  /* 0x000000040c00720c */ /* 0x040fe40003f26270 */
[----:B------:R-:W-:Y:S02]  /*3d20*/  ISETP.GE.AND P3, PT, R12, R5, PT ;  /* 0x000000050c00720c */ /* 0x000fe40003f66270 */
[----:B------:R-:W-:-:S02]  /*3d30*/  ISETP.GE.AND P4, PT, R8, R3, PT ;  /* 0x000000030800720c */ /* 0x000fc40003f86270 */
[-C--:B------:R-:W-:Y:S02]  /*3d40*/  ISETP.GE.AND P2, PT, R8, R4.reuse, PT ;  /* 0x000000040800720c */ /* 0x080fe40003f46270 */
[----:B------:R-:W-:Y:S02]  /*3d50*/  FSEL R161, R161, -INF , !P4 ;  /* 0xff800000a1a17808 */ /* 0x000fe40006000000 */
[----:B------:R-:W-:Y:S02]  /*3d60*/  FSEL R162, R162, -INF , !P1 ;  /* 0xff800000a2a27808 */ /* 0x000fe40004800000 */
[----:B------:R-:W-:Y:S02]  /*3d70*/  FSEL R165, R165, -INF , !P2 ;  /* 0xff800000a5a57808 */ /* 0x000fe40005000000 */
[----:B------:R-:W-:Y:S02]  /*3d80*/  FSEL R152, R204, -INF , !P3 ;  /* 0xff800000cc987808 */ /* 0x000fe40005800000 */
[----:B------:R-:W-:-:S02]  /*3d90*/  ISETP.GE.AND P4, PT, R9, R4, PT ;  /* 0x000000040900720c */ /* 0x000fc40003f86270 */
[-C--:B------:R-:W-:Y:S02]  /*3da0*/  ISETP.GE.AND P1, PT, R10, R5.reuse, PT ;  /* 0x000000050a00720c */ /* 0x080fe40003f26270 */
[C---:B------:R-:W-:Y:S01]  /*3db0*/  ISETP.GE.AND P2, PT, R9.reuse, R5, PT ;  /* 0x000000050900720c */ /* 0x040fe20003f46270 */
[----:B--2---:R-:W-:Y:S01]  /*3dc0*/  HMMA.16816.F32.BF16 R48, R32, R16, R48 ;  /* 0x000000102030723c */ /* 0x004fe20000041830 */
[----:B------:R-:W-:Y:S01]  /*3dd0*/  ISETP.GE.AND P3, PT, R9, R6, PT ;  /* 0x000000060900720c */ /* 0x000fe20003f66270 */
[----:B------:R-:W-:Y:S01]  /*3de0*/  FMUL.FTZ R9, R25, UR4 ;  /* 0x0000000419097c20 */ /* 0x000fe20008410000 */
[----:B------:R-:W-:Y:S02]  /*3df0*/  FSEL R73, R203, -INF , !P0 ;  /* 0xff800000cb497808 */ /* 0x000fe40004000000 */
[----:B------:R-:W-:Y:S01]  /*3e00*/  FSEL R138, R199, -INF , !P1 ;  /* 0xff800000c78a7808 */ /* 0x000fe20004800000 */
[----:B------:R2:W-:Y:S01]  /*3e10*/  MUFU.TANH R69, R9 ;  /* 0x0000000900457308 */ /* 0x0005e20000002400 */
[----:B------:R-:W-:-:S02]  /*3e20*/  FSEL R137, R198, -INF , !P2 ;  /* 0xff800000c6897808 */ /* 0x000fc40005000000 */
[-C--:B------:R-:W-:Y:S01]  /*3e30*/  ISETP.GE.AND P0, PT, R13, R6.reuse, PT ;  /* 0x000000060d00720c */ /* 0x080fe20003f06270 */
[----:B------:R-:W-:Y:S01]  /*3e40*/  FMUL.FTZ R13, R21, UR4 ;  /* 0x00000004150d7c20 */ /* 0x000fe20008410000 */
[C---:B------:R-:W-:Y:S02]  /*3e50*/  ISETP.GE.AND P1, PT, R8.reuse, R5, PT ;  /* 0x000000050800720c */ /* 0x040fe40003f26270 */
[-C--:B------:R-:W-:Y:S01]  /*3e60*/  ISETP.GE.AND P2, PT, R8, R6.reuse, PT ;  /* 0x000000060800720c */ /* 0x080fe20003f46270 */
[----:B------:R-:W-:Y:S01]  /*3e70*/  VIADD R8, R0, 0x30 ;  /* 0x0000003000087836 */ /* 0x000fe20000000000 */
[----:B------:R-:W-:Y:S01]  /*3e80*/  FSEL R166, R166, -INF , !P4 ;  /* 0xff800000a6a67808 */ /* 0x000fe20006000000 */
[----:B------:R-:W-:Y:S01]  /*3e90*/  MUFU.TANH R83, R13 ;  /* 0x0000000d00537308 */ /* 0x000fe20000002400 */
[----:B------:R-:W-:Y:S02]  /*3ea0*/  FSEL R95, R241, -INF , !P0 ;  /* 0xff800000f15f7808 */ /* 0x000fe40004000000 */
[-C--:B------:R-:W-:Y:S01]  /*3eb0*/  ISETP.GE.AND P4, PT, R10, R6.reuse, PT ;  /* 0x000000060a00720c */ /* 0x080fe20003f86270 */
[----:B------:R-:W-:Y:S01]  /*3ec0*/  FMUL.FTZ R10, R24, UR4 ;  /* 0x00000004180a7c20 */ /* 0x000fe20008410000 */
[----:B------:R-:W-:Y:S01]  /*3ed0*/  ISETP.GE.AND P0, PT, R12, R6, PT ;  /* 0x000000060c00720c */ /* 0x000fe20003f06270 */
[----:B------:R-:W-:Y:S01]  /*3ee0*/  FMUL.FTZ R12, R22, UR4 ;  /* 0x00000004160c7c20 */ /* 0x000fe20008410000 */
[----:B------:R-:W-:Y:S01]  /*3ef0*/  FSEL R142, R197, -INF , !P1 ;  /* 0xff800000c58e7808 */ /* 0x000fe20004800000 */
[----:B--2---:R-:W-:Y:S01]  /*3f00*/  FMUL.FTZ R9, R40, UR4 ;  /* 0x0000000428097c20 */ /* 0x004fe20008410000 */
[----:B------:R-:W-:Y:S01]  /*3f10*/  ISETP.GE.AND P1, PT, R8, R3, PT ;  /* 0x000000030800720c */ /* 0x000fe20003f26270 */
[----:B------:R2:W-:Y:S01]  /*3f20*/  MUFU.TANH R70, R10 ;  /* 0x0000000a00467308 */ /* 0x0005e20000002400 */
[----:B------:R-:W-:Y:S01]  /*3f30*/  FSEL R141, R196, -INF , !P0 ;  /* 0xff800000c48d7808 */ /* 0x000fe20004000000 */
[----:B------:R-:W-:Y:S01]  /*3f40*/  HMMA.16816.F32.BF16 R20, R28, R16, R76 ;  /* 0x000000101c14723c */ /* 0x000fe2000004184c */
[----:B------:R-:W-:-:S02]  /*3f50*/  FSEL R173, R173, -INF , !P1 ;  /* 0xff800000adad7808 */ /* 0x000fc40004800000 */
[----:B------:R-:W-:Y:S02]  /*3f60*/  FSEL R143, R192, -INF , !P4 ;  /* 0xff800000c08f7808 */ /* 0x000fe40006000000 */
[----:B------:R-:W-:Y:S01]  /*3f70*/  FSEL R146, R190, -INF , !P3 ;  /* 0xff800000be927808 */ /* 0x000fe20005800000 */
[----:B------:R3:W4:Y:S01]  /*3f80*/  MUFU.TANH R68, R9 ;  /* 0x0000000900447308 */ /* 0x0007220000002400 */
[C---:B------:R-:W-:Y:S02]  /*3f90*/  ISETP.GE.AND P0, PT, R8.reuse, R4, PT ;  /* 0x000000040800720c */ /* 0x040fe40003f06270 */
[C---:B------:R-:W-:Y:S02]  /*3fa0*/  ISETP.GE.AND P4, PT, R8.reuse, R5, PT ;  /* 0x000000050800720c */ /* 0x040fe40003f86270 */
[----:B------:R-:W-:Y:S01]  /*3fb0*/  ISETP.GE.AND P3, PT, R8, R6, PT ;  /* 0x000000060800720c */ /* 0x000fe20003f66270 */
[C---:B------:R-:W-:Y:S01]  /*3fc0*/  VIADD R8, R0.reuse, 0x39 ;  /* 0x0000003900087836 */ /* 0x040fe20000000000 */
[----:B------:R-:W-:Y:S01]  /*3fd0*/  FSEL R131, R191, -INF , !P2 ;  /* 0xff800000bf837808 */ /* 0x000fe20005000000 */
[----:B------:R5:W-:Y:S01]  /*3fe0*/  MUFU.TANH R81, R12 ;  /* 0x0000000c00517308 */ /* 0x000be20000002400 */
[----:B------:R-:W-:Y:S01]  /*3ff0*/  FSEL R179, R179, -INF , !P0 ;  /* 0xff800000b3b37808 */ /* 0x000fe20004000000 */
[----:B--2---:R-:W-:Y:S01]  /*4000*/  VIADD R10, R0, 0x31 ;  /* 0x00000031000a7836 */ /* 0x004fe20000000000 */
[----:B------:R-:W-:-:S02]  /*4010*/  FSEL R151, R187, -INF , !P4 ;  /* 0xff800000bb977808 */ /* 0x000fc40006000000 */
[----:B------:R-:W-:Y:S02]  /*4020*/  FSEL R149, R185, -INF , !P3 ;  /* 0xff800000b9957808 */ /* 0x000fe40005800000 */
[----:B------:R-:W-:Y:S01]  /*4030*/  ISETP.GE.AND P2, PT, R10, R3, PT ;  /* 0x000000030a00720c */ /* 0x000fe20003f46270 */
[----:B---3--:R-:W-:-:S03]  /*4040*/  VIADD R9, R0, 0x38 ;  /* 0x0000003800097836 */ /* 0x008fc60000000000 */
[----:B------:R-:W-:Y:S02]  /*4050*/  FSEL R174, R174, -INF , !P2 ;  /* 0xff800000aeae7808 */ /* 0x000fe40005000000 */
[-C--:B------:R-:W-:Y:S02]  /*4060*/  ISETP.GE.AND P2, PT, R8, R3.reuse, PT ;  /* 0x000000030800720c */ /* 0x080fe40003f46270 */
[C---:B------:R-:W-:Y:S02]  /*4070*/  ISETP.GE.AND P1, PT, R9.reuse, R3, PT ;  /* 0x000000030900720c */ /* 0x040fe40003f26270 */
[-C--:B------:R-:W-:Y:S01]  /*4080*/  ISETP.GE.AND P0, PT, R9, R4.reuse, PT ;  /* 0x000000040900720c */ /* 0x080fe20003f06270 */
[----:B-----5:R-:W-:Y:S01]  /*4090*/  HMMA.16816.F32.BF16 R12, R36, R62, R116 ;  /* 0x0000003e240c723c */ /* 0x020fe20000041874 */
[----:B------:R2:W-:Y:S01]  /*40a0*/  MUFU.TANH R38, R11 ;  /* 0x0000000b00267308 */ /* 0x0005e20000002400 */
[----:B------:R-:W-:Y:S01]  /*40b0*/  FSEL R172, R172, -INF , !P1 ;  /* 0xff800000acac7808 */ /* 0x000fe20004800000 */
[----:B------:R-:W-:Y:S01]  /*40c0*/  VIADD R36, R0, 0x59 ;  /* 0x0000005900247836 */ /* 0x000fe20000000000 */
[----:B------:R-:W-:-:S02]  /*40d0*/  ISETP.GE.AND P1, PT, R10, R4, PT ;  /* 0x000000040a00720c */ /* 0x000fc40003f26270 */
[----:B------:R-:W-:Y:S02]  /*40e0*/  FSEL R177, R177, -INF , !P2 ;  /* 0xff800000b1b17808 */ /* 0x000fe40005000000 */
[----:B------:R-:W-:Y:S02]  /*40f0*/  FSEL R175, R175, -INF , !P1 ;  /* 0xff800000afaf7808 */ /* 0x000fe40004800000 */
[----:B------:R-:W-:Y:S02]  /*4100*/  ISETP.GE.AND P1, PT, R8, R4, PT ;  /* 0x000000040800720c */ /* 0x000fe40003f26270 */
[----:B------:R-:W-:Y:S02]  /*4110*/  FSEL R178, R178, -INF , !P0 ;  /* 0xff800000b2b27808 */ /* 0x000fe40004000000 */
[CC--:B------:R-:W-:Y:S02]  /*4120*/  ISETP.GE.AND P2, PT, R10.reuse, R5.reuse, PT ;  /* 0x000000050a00720c */ /* 0x0c0fe40003f46270 */
[-C--:B------:R-:W-:Y:S01]  /*4130*/  ISETP.GE.AND P0, PT, R10, R6.reuse, PT ;  /* 0x000000060a00720c */ /* 0x080fe20003f06270 */
[----:B------:R-:W-:Y:S01]  /*4140*/  FMUL.FTZ R10, R43, UR4 ;  /* 0x000000042b0a7c20 */ /* 0x000fe20008410000 */
[----:B------:R-:W-:Y:S01]  /*4150*/  FSEL R176, R176, -INF , !P1 ;  /* 0xff800000b0b07808 */ /* 0x000fe20004800000 */
[----:B--2---:R-:W-:Y:S01]  /*4160*/  FMUL.FTZ R11, R26, UR4 ;  /* 0x000000041a0b7c20 */ /* 0x004fe20008410000 */
[-C--:B------:R-:W-:Y:S01]  /*4170*/  ISETP.GE.AND P1, PT, R9, R5.reuse, PT ;  /* 0x000000050900720c */ /* 0x080fe20003f26270 */
[-C--:B------:R-:W-:Y:S01]  /*4180*/  HMMA.16816.F32.BF16 R60, R32, R18.reuse, R12 ;  /* 0x00000012203c723c */ /* 0x080fe2000004180c */
[----:B------:R-:W-:Y:S01]  /*4190*/  FSEL R150, R186, -INF , !P2 ;  /* 0xff800000ba967808 */ /* 0x000fe20005000000 */
[----:B------:R2:W-:Y:S01]  /*41a0*/  MUFU.TANH R26, R11 ;  /* 0x0000000b001a7308 */ /* 0x0005e20000002400 */
[----:B------:R-:W-:Y:S01]  /*41b0*/  FSEL R169, R169, -INF , !P1 ;  /* 0xff800000a9a97808 */ /* 0x000fe20004800000 */
[----:B------:R-:W-:Y:S01]  /*41c0*/  FMUL.FTZ R13, R48, UR4 ;  /* 0x00000004300d7c20 */ /* 0x000fe20008410000 */
[-C--:B------:R-:W-:Y:S01]  /*41d0*/  ISETP.GE.AND P4, PT, R9, R6.reuse, PT ;  /* 0x000000060900720c */ /* 0x080fe20003f86270 */
[----:B------:R-:W-:Y:S01]  /*41e0*/  VIADD R12, R0, 0x40 ;  /* 0x00000040000c7836 */ /* 0x000fe20000000000 */
[----:B------:R-:W-:Y:S01]  /*41f0*/  ISETP.GE.AND P2, PT, R8, R5, PT ;  /* 0x000000050800720c */ /* 0x000fe20003f46270 */
[----:B------:R-:W-:Y:S01]  /*4200*/  VIADD R14, R0, 0x41 ;  /* 0x00000041000e7836 */ /* 0x000fe20000000000 */
[----:B------:R-:W-:Y:S01]  /*4210*/  ISETP.GE.AND P1, PT, R8, R6, PT ;  /* 0x000000060800720c */ /* 0x000fe20003f26270 */
[----:B------:R-:W-:Y:S01]  /*4220*/  MUFU.TANH R25, R10 ;  /* 0x0000000a00197308 */ /* 0x000fe20000002400 */
[----:B------:R-:W-:Y:S01]  /*4230*/  FSEL R168, R168, -INF , !P2 ;  /* 0xff800000a8a87808 */ /* 0x000fe20005000000 */
[----:B------:R-:W-:Y:S01]  /*4240*/  HMMA.16816.F32.BF16 R16, R28, R18, R84 ;  /* 0x000000121c10723c */ /* 0x000fe20000041854 */
[----:B------:R-:W-:-:S02]  /*4250*/  ISETP.GE.AND P2, PT, R12, R3, PT ;  /* 0x000000030c00720c */ /* 0x000fc40003f46270 */
[----:B------:R-:W-:Y:S02]  /*4260*/  FSEL R148, R184, -INF , !P0 ;  /* 0xff800000b8947808 */ /* 0x000fe40004000000 */
[----:B------:R-:W-:Y:S01]  /*4270*/  FSEL R194, R194, -INF , !P2 ;  /* 0xff800000c2c27808 */ /* 0x000fe20005000000 */
[----:B------:R3:W-:Y:S01]  /*4280*/  MUFU.TANH R65, R13 ;  /* 0x0000000d00417308 */ /* 0x0007e20000002400 */
[----:B------:R-:W-:Y:S01]  /*4290*/  FSEL R167, R167, -INF , !P4 ;  /* 0xff800000a7a77808 */ /* 0x000fe20006000000 */
[----:B--2---:R-:W-:Y:S01]  /*42a0*/  FMUL.FTZ R11, R27, UR4 ;  /* 0x000000041b0b7c20 */ /* 0x004fe20008410000 */
[----:B------:R-:W-:Y:S01]  /*42b0*/  ISETP.GE.AND P3, PT, R12, R4, PT ;  /* 0x000000040c00720c */ /* 0x000fe20003f66270 */
[----:B------:R-:W-:Y:S01]  /*42c0*/  FMUL.FTZ R15, R60, UR4 ;  /* 0x000000043c0f7c20 */ /* 0x000fe20008410000 */
[----:B------:R-:W-:Y:S01]  /*42d0*/  ISETP.GE.AND P0, PT, R12, R5, PT ;  /* 0x000000050c00720c */ /* 0x000fe20003f06270 */
[----:B------:R-:W-:Y:S01]  /*42e0*/  VIADD R27, R0, 0x60 ;  /* 0x00000060001b7836 */ /* 0x000fe20000000000 */
[----:B------:R-:W-:Y:S01]  /*42f0*/  ISETP.GE.AND P4, PT, R12, R6, PT ;  /* 0x000000060c00720c */ /* 0x000fe20003f86270 */
[----:B------:R2:W5:Y:S01]  /*4300*/  MUFU.TANH R66, R11 ;  /* 0x0000000b00427308 */ /* 0x0005620000002400 */
[----:B------:R-:W-:Y:S01]  /*4310*/  VIADD R12, R0, 0x49 ;  /* 0x00000049000c7836 */ /* 0x000fe20000000000 */
[----:B------:R-:W-:-:S02]  /*4320*/  FSEL R197, R181, -INF , !P3 ;  /* 0xff800000b5c57808 */ /* 0x000fc40005800000 */
[----:B------:R-:W-:-:S04]  /*4330*/  FSEL R191, R56, -INF , !P0 ;  /* 0xff80000038bf7808 */ /* 0x000fc80004000000 */
[----:B------:R1:W-:Y:S01]  /*4340*/  MUFU.TANH R48, R15 ;  /* 0x0000000f00307308 */ /* 0x0003e20000002400 */
[----:B---3--:R-:W-:-:S07]  /*4350*/  FMUL.FTZ R13, R49, UR4 ;  /* 0x00000004310d7c20 */ /* 0x008fce0008410000 */
[----:B------:R3:W-:Y:S01]  /*4360*/  MUFU.TANH R64, R13 ;  /* 0x0000000d00407308 */ /* 0x0007e20000002400 */
[----:B--2---:R-:W-:-:S07]  /*4370*/  FMUL.FTZ R11, R42, UR4 ;  /* 0x000000042a0b7c20 */ /* 0x004fce0008410000 */
[----:B------:R2:W-:Y:S01]  /*4380*/  MUFU.TANH R37, R11 ;  /* 0x0000000b00257308 */ /* 0x0005e20000002400 */
[----:B-1----:R-:W-:-:S07]  /*4390*/  FMUL.FTZ R15, R61, UR4 ;  /* 0x000000043d0f7c20 */ /* 0x002fce0008410000 */
[----:B------:R1:W-:Y:S01]  /*43a0*/  MUFU.TANH R39, R15 ;  /* 0x0000000f00277308 */ /* 0x0003e20000002400 */
[----:B---3--:R-:W-:-:S05]  /*43b0*/  VIADD R13, R0, 0x48 ;  /* 0x00000048000d7836 */ /* 0x008fca0000000000 */
[C---:B------:R-:W-:Y:S02]  /*43c0*/  ISETP.GE.AND P2, PT, R13.reuse, R3, PT ;  /* 0x000000030d00720c */ /* 0x040fe40003f46270 */
[----:B------:R-:W-:Y:S01]  /*43d0*/  ISETP.GE.AND P3, PT, R13, R4, PT ;  /* 0x000000040d00720c */ /* 0x000fe20003f66270 */
[----:B--2---:R2:W3:Y:S01]  /*43e0*/  LDSM.16.M88.4 R8, [R132+0x7800] ;  /* 0x007800008408783b */ /* 0x0044e20000000200 */
[----:B------:R-:W-:Y:S01]  /*43f0*/  FSEL R195, R195, -INF , !P2 ;  /* 0xff800000c3c37808 */ /* 0x000fe20005000000 */
[----:B------:R-:W-:-:S04]  /*4400*/  DEPBAR.LE SB0, 0x0 ;  /* 0x000080000000791a */ /* 0x000fc80000000000 */
[-C--:B------:R-:W-:Y:S02]  /*4410*/  ISETP.GE.AND P2, PT, R14, R4.reuse, PT ;  /* 0x000000040e00720c */ /* 0x080fe40003f46270 */
[----:B------:R-:W-:Y:S01]  /*4420*/  FSEL R202, R171, -INF , !P3 ;  /* 0xff800000abca7808 */ /* 0x000fe20005800000 */
[----:B-1----:R-:W-:Y:S01]  /*4430*/  FMUL.FTZ R15, R50, UR4 ;  /* 0x00000004320f7c20 */ /* 0x002fe20008410000 */
[----:B------:R-:W-:Y:S02]  /*4440*/  FSEL R196, R180, -INF , !P2 ;  /* 0xff800000b4c47808 */ /* 0x000fe40005000000 */
[----:B------:R-:W-:Y:S01]  /*4450*/  ISETP.GE.AND P2, PT, R12, R4, PT ;  /* 0x000000040c00720c */ /* 0x000fe20003f46270 */
[----:B------:R-:W-:Y:S01]  /*4460*/  MUFU.TANH R49, R15 ;  /* 0x0000000f00317308 */ /* 0x000fe20000002400 */
[----:B------:R-:W-:Y:S01]  /*4470*/  BAR.SYNC.DEFER_BLOCKING 0x0 ;  /* 0x0000000000007b1d */ /* 0x000fe20000010000 */
[----:B------:R-:W-:Y:S02]  /*4480*/  ISETP.GE.AND P3, PT, R14, R6, PT ;  /* 0x000000060e00720c */ /* 0x000fe40003f66270 */
[----:B------:R-:W-:-:S02]  /*4490*/  FSEL R200, R59, -INF , !P2 ;  /* 0xff8000003bc87808 */ /* 0x000fc40005000000 */
[C---:B------:R-:W-:Y:S02]  /*44a0*/  ISETP.GE.AND P2, PT, R13.reuse, R5, PT ;  /* 0x000000050d00720c */ /* 0x040fe40003f46270 */
[----:B------:R-:W-:Y:S01]  /*44b0*/  ISETP.GE.AND P0, PT, R13, R6, PT ;  /* 0x000000060d00720c */ /* 0x000fe20003f06270 */
[----:B------:R-:W-:Y:S01]  /*44c0*/  FMUL.FTZ R13, R21, UR4 ;  /* 0x00000004150d7c20 */ /* 0x000fe20008410000 */
[----:B--2---:R-:W-:Y:S02]  /*44d0*/  FSEL R132, R183, -INF , !P1 ;  /* 0xff800000b7847808 */ /* 0x004fe40004800000 */
[----:B------:R-:W-:Y:S02]  /*44e0*/  ISETP.GE.AND P1, PT, R14, R3, PT ;  /* 0x000000030e00720c */ /* 0x000fe40003f26270 */
[----:B------:R-:W-:Y:S02]  /*44f0*/  FSEL R190, R57, -INF , !P2 ;  /* 0xff80000039be7808 */ /* 0x000fe40005000000 */
[----:B------:R-:W-:-:S02]  /*4500*/  FSEL R193, R193, -INF , !P1 ;  /* 0xff800000c1c17808 */ /* 0x000fc40004800000 */
[C---:B------:R-:W-:Y:S02]  /*4510*/  ISETP.GE.AND P1, PT, R12.reuse, R3, PT ;  /* 0x000000030c00720c */ /* 0x040fe40003f26270 */
[----:B------:R-:W-:Y:S02]  /*4520*/  ISETP.GE.AND P2, PT, R12, R6, PT ;  /* 0x000000060c00720c */ /* 0x000fe40003f46270 */
[----:B------:R-:W-:Y:S02]  /*4530*/  FSEL R199, R182, -INF , !P1 ;  /* 0xff800000b6c77808 */ /* 0x000fe40004800000 */
[-C--:B------:R-:W-:Y:S01]  /*4540*/  ISETP.GE.AND P1, PT, R14, R5.reuse, PT ;  /* 0x000000050e00720c */ /* 0x080fe20003f26270 */
[----:B------:R-:W-:Y:S01]  /*4550*/  FMUL.FTZ R14, R20, UR4 ;  /* 0x00000004140e7c20 */ /* 0x000fe20008410000 */
[----:B------:R-:W-:Y:S01]  /*4560*/  FSEL R181, R156, -INF , !P3 ;  /* 0xff8000009cb57808 */ /* 0x000fe20005800000 */
[----:B---3--:R-:W-:Y:S01]  /*4570*/  HMMA.16816.F32.BF16 R40, R28, R8, R104 ;  /* 0x000000081c28723c */ /* 0x008fe20000041868 */
[----:B------:R-:W-:Y:S01]  /*4580*/  FSEL R185, R58, -INF , !P1 ;  /* 0xff8000003ab97808 */ /* 0x000fe20004800000 */
[----:B------:R1:W2:Y:S01]  /*4590*/  MUFU.TANH R20, R13 ;  /* 0x0000000d00147308 */ /* 0x0002a20000002400 */
[----:B------:R-:W-:Y:S01]  /*45a0*/  ISETP.GE.AND P1, PT, R12, R5, PT ;  /* 0x000000050c00720c */ /* 0x000fe20003f26270 */
[----:B------:R-:W-:Y:S01]  /*45b0*/  VIADD R12, R0, 0x50 ;  /* 0x00000050000c7836 */ /* 0x000fe20000000000 */
[----:B------:R-:W-:-:S02]  /*45c0*/  FSEL R171, R154, -INF , !P0 ;  /* 0xff8000009aab7808 */ /* 0x000fc40004000000 */
[----:B------:R-:W-:Y:S01]  /*45d0*/  FSEL R183, R170, -INF , !P1 ;  /* 0xff800000aab77808 */ /* 0x000fe20004800000 */
[----:B------:R-:W-:Y:S01]  /*45e0*/  HMMA.16816.F32.BF16 R52, R32, R8, R52 ;  /* 0x000000082034723c */ /* 0x000fe20000041834 */
[-C--:B------:R-:W-:Y:S01]  /*45f0*/  ISETP.GE.AND P1, PT, R12, R3.reuse, PT ;  /* 0x000000030c00720c */ /* 0x080fe20003f26270 */
[----:B------:R-:W-:Y:S01]  /*4600*/  VIADD R8, R0, 0x58 ;  /* 0x0000005800087836 */ /* 0x000fe20000000000 */
[----:B------:R-:W-:Y:S01]  /*4610*/  ISETP.GE.AND P5, PT, R12, R4, PT ;  /* 0x000000040c00720c */ /* 0x000fe20003fa6270 */
[----:B------:R-:W-:Y:S01]  /*4620*/  VIADD R9, R0, 0x51 ;  /* 0x0000005100097836 */ /* 0x000fe20000000000 */
[----:B------:R-:W-:Y:S01]  /*4630*/  FSEL R226, R155, -INF , !P1 ;  /* 0xff8000009be27808 */ /* 0x000fe20004800000 */
[----:B------:R3:W-:Y:S01]  /*4640*/  MUFU.TANH R24, R14 ;  /* 0x0000000e00187308 */ /* 0x0007e20000002400 */
[----:B------:R-:W-:Y:S01]  /*4650*/  ISETP.GE.AND P1, PT, R8, R3, PT ;  /* 0x000000030800720c */ /* 0x000fe20003f26270 */
[-C--:B------:R-:W-:Y:S01]  /*4660*/  HMMA.16816.F32.BF16 R56, R28, R10.reuse, R100 ;  /* 0x0000000a1c38723c */ /* 0x080fe20000041864 */
[-C--:B------:R-:W-:Y:S01]  /*4670*/  ISETP.GE.AND P3, PT, R12, R5.reuse, PT ;  /* 0x000000050c00720c */ /* 0x080fe20003f66270 */
[----:B------:R-:W-:Y:S01]  /*4680*/  VIADD R29, R0, 0x61 ;  /* 0x00000061001d7836 */ /* 0x000fe20000000000 */
[-C--:B------:R-:W-:Y:S01]  /*4690*/  ISETP.GE.AND P0, PT, R12, R6.reuse, PT ;  /* 0x000000060c00720c */ /* 0x080fe20003f06270 */
[----:B-1----:R-:W-:Y:S01]  /*46a0*/  FMUL.FTZ R13, R16, UR4 ;  /* 0x00000004100d7c20 */ /* 0x002fe20008410000 */
[----:B----4-:R-:W-:Y:S01]  /*46b0*/  FSEL R224, R130, -INF , !P1 ;  /* 0xff80000082e07808 */ /* 0x010fe20004800000 */
[----:B------:R-:W-:Y:S01]  /*46c0*/  FMUL.FTZ R12, R17, UR4 ;  /* 0x00000004110c7c20 */ /* 0x000fe20008410000 */
[----:B------:R-:W-:Y:S01]  /*46d0*/  ISETP.GE.AND P1, PT, R8, R5, PT ;  /* 0x000000050800720c */ /* 0x000fe20003f26270 */
[----:B------:R1:W-:Y:S01]  /*46e0*/  MUFU.TANH R15, R13 ;  /* 0x0000000d000f7308 */ /* 0x0003e20000002400 */
[----:B------:R-:W-:Y:S01]  /*46f0*/  FSEL R154, R164, -INF , !P2 ;  /* 0xff800000a49a7808 */ /* 0x000fe20005000000 */
[----:B------:R-:W-:Y:S01]  /*4700*/  VIADD R30, R0, 0x69 ;  /* 0x00000069001e7836 */ /* 0x000fe20000000000 */
[----:B------:R-:W-:Y:S01]  /*4710*/  FSEL R209, R68, -INF , !P1 ;  /* 0xff80000044d17808 */ /* 0x000fe20004800000 */
[----:B------:R-:W-:Y:S01]  /*4720*/  HMMA.16816.F32.BF16 R44, R32, R10, R44 ;  /* 0x0000000a202c723c */ /* 0x000fe2000004182c */
[CC--:B------:R-:W-:Y:S01]  /*4730*/  ISETP.GE.AND P1, PT, R9.reuse, R6.reuse, PT ;  /* 0x000000060900720c */ /* 0x0c0fe20003f26270 */
[----:B------:R-:W-:Y:S01]  /*4740*/  VIADD R28, R0, 0x68 ;  /* 0x00000068001c7836 */ /* 0x000fe20000000000 */
[----:B------:R-:W-:Y:S01]  /*4750*/  ISETP.GE.AND P2, PT, R9, R3, PT ;  /* 0x000000030900720c */ /* 0x000fe20003f46270 */
[----:B------:R-:W4:Y:S01]  /*4760*/  MUFU.TANH R12, R12 ;  /* 0x0000000c000c7308 */ /* 0x000f220000002400 */
[----:B-----5:R-:W-:Y:S01]  /*4770*/  FSEL R201, R66, -INF , !P1 ;  /* 0xff80000042c97808 */ /* 0x020fe20004800000 */
[----:B---3--:R-:W-:Y:S01]  /*4780*/  FMUL.FTZ R14, R22, UR4 ;  /* 0x00000004160e7c20 */ /* 0x008fe20008410000 */
[----:B------:R-:W-:Y:S01]  /*4790*/  ISETP.GE.AND P1, PT, R36, R6, PT ;  /* 0x000000062400720c */ /* 0x000fe20003f26270 */
[----:B------:R-:W-:Y:S01]  /*47a0*/  FMUL.FTZ R32, R56, UR4 ;  /* 0x0000000438207c20 */ /* 0x000fe20008410000 */
[----:B------:R-:W-:Y:S01]  /*47b0*/  FSEL R203, R70, -INF , !P3 ;  /* 0xff80000046cb7808 */ /* 0x000fe20005800000 */
[----:B------:R-:W-:Y:S01]  /*47c0*/  VIADD R31, R0, 0x70 ;  /* 0x00000070001f7836 */ /* 0x000fe20000000000 */
[----:B------:R-:W-:Y:S01]  /*47d0*/  FSEL R211, R25, -INF , !P1 ;  /* 0xff80000019d37808 */ /* 0x000fe20004800000 */
[----:B------:R-:W-:Y:S01]  /*47e0*/  MUFU.TANH R14, R14 ;  /* 0x0000000e000e7308 */ /* 0x000fe20000002400 */
[----:B------:R-:W-:Y:S01]  /*47f0*/  ISETP.GE.AND P1, PT, R29, R5, PT ;  /* 0x000000051d00720c */ /* 0x000fe20003f26270 */
[----:B-1----:R-:W-:Y:S01]  /*4800*/  FMUL.FTZ R13, R23, UR4 ;  /* 0x00000004170d7c20 */ /* 0x002fe20008410000 */
[----:B------:R-:W-:-:S02]  /*4810*/  FSEL R213, R26, -INF , !P0 ;  /* 0xff8000001ad57808 */ /* 0x000fc40004000000 */
[C---:B------:R-:W-:Y:S02]  /*4820*/  ISETP.GE.AND P3, PT, R8.reuse, R4, PT ;  /* 0x000000040800720c */ /* 0x040fe40003f66270 */
[----:B------:R-:W-:Y:S01]  /*4830*/  ISETP.GE.AND P0, PT, R8, R6, PT ;  /* 0x000000060800720c */ /* 0x000fe20003f06270 */
[----:B------:R-:W1:Y:S01]  /*4840*/  MUFU.TANH R13, R13 ;  /* 0x0000000d000d7308 */ /* 0x000e620000002400 */
[----:B------:R-:W-:Y:S01]  /*4850*/  FSEL R182, R157, -INF , !P4 ;  /* 0xff8000009db67808 */ /* 0x000fe20006000000 */
[----:B------:R-:W-:Y:S01]  /*4860*/  FMUL.FTZ R8, R19, UR4 ;  /* 0x0000000413087c20 */ /* 0x000fe20008410000 */
[----:B------:R-:W-:Y:S02]  /*4870*/  FSEL R225, R147, -INF , !P2 ;  /* 0xff80000093e17808 */ /* 0x000fe40005000000 */
[----:B--2---:R-:W-:Y:S02]  /*4880*/  FSEL R220, R20, -INF , !P1 ;  /* 0xff80000014dc7808 */ /* 0x004fe40004800000 */
[CC--:B------:R-:W-:Y:S01]  /*4890*/  ISETP.GE.AND P2, PT, R9.reuse, R5.reuse, PT ;  /* 0x000000050900720c */ /* 0x0c0fe20003f46270 */
[----:B------:R2:W-:Y:S01]  /*48a0*/  MUFU.TANH R33, R8 ;  /* 0x0000000800217308 */ /* 0x0005e20000002400 */
[----:B------:R-:W-:Y:S01]  /*48b0*/  ISETP.GE.AND P4, PT, R9, R4, PT ;  /* 0x000000040900720c */ /* 0x000fe20003f86270 */
[----:B------:R-:W-:Y:S01]  /*48c0*/  FMUL.FTZ R9, R18, UR4 ;  /* 0x0000000412097c20 */ /* 0x000fe20008410000 */
[----:B------:R-:W-:-:S02]  /*48d0*/  ISETP.GE.AND P1, PT, R30, R5, PT ;  /* 0x000000051e00720c */ /* 0x000fc40003f26270 */
[----:B------:R-:W-:Y:S01]  /*48e0*/  FSEL R130, R37, -INF , !P0 ;  /* 0xff80000025827808 */ /* 0x000fe20004000000 */
[----:B------:R-:W-:Y:S01]  /*48f0*/  FMUL.FTZ R37, R42, UR4 ;  /* 0x000000042a257c20 */ /* 0x000fe20008410000 */
[----:B----4-:R-:W-:Y:S01]  /*4900*/  FSEL R218, R12, -INF , !P1 ;  /* 0xff8000000cda7808 */ /* 0x010fe20004800000 */
[----:B------:R-:W3:Y:S01]  /*4910*/  MUFU.TANH R9, R9 ;  /* 0x0000000900097308 */ /* 0x000ee20000002400 */
[----:B------:R-:W-:Y:S02]  /*4920*/  ISETP.GE.AND P1, PT, R29, R6, PT ;  /* 0x000000061d00720c */ /* 0x000fe40003f26270 */
[----:B------:R-:W-:Y:S02]  /*4930*/  ISETP.GE.AND P0, PT, R27, R5, PT ;  /* 0x000000051b00720c */ /* 0x000fe40003f06270 */
[----:B-1----:R-:W-:Y:S02]  /*4940*/  FSEL R223, R13, -INF , !P1 ;  /* 0xff8000000ddf7808 */ /* 0x002fe40004800000 */
[----:B------:R-:W-:-:S02]  /*4950*/  FSEL R221, R24, -INF , !P0 ;  /* 0xff80000018dd7808 */ /* 0x000fc40004000000 */
[----:B------:R-:W-:Y:S01]  /*4960*/  ISETP.NE.AND P1, PT, R233, 0x1, PT ;  /* 0x00000001e900780c */ /* 0x000fe20003f25270 */
[----:B--2---:R-:W-:Y:S01]  /*4970*/  FMUL.FTZ R8, R40, UR4 ;  /* 0x0000000428087c20 */ /* 0x004fe20008410000 */
[-C--:B------:R-:W-:Y:S02]  /*4980*/  ISETP.GE.AND P0, PT, R28, R5.reuse, PT ;  /* 0x000000051c00720c */ /* 0x080fe40003f06270 */
[----:B------:R-:W-:Y:S01]  /*4990*/  FSEL R210, R69, -INF , !P2 ;  /* 0xff80000045d27808 */ /* 0x000fe20005000000 */
[----:B------:R1:W2:Y:S01]  /*49a0*/  MUFU.TANH R34, R8 ;  /* 0x0000000800227308 */ /* 0x0002a20000002400 */
[----:B------:R-:W-:Y:S02]  /*49b0*/  FSEL R219, R15, -INF , !P0 ;  /* 0xff8000000fdb7808 */ /* 0x000fe40004000000 */
[----:B------:R-:W-:Y:S02]  /*49c0*/  ISETP.GE.AND P0, PT, R27, R6, PT ;  /* 0x000000061b00720c */ /* 0x000fe40003f06270 */
[----:B------:R-:W-:-:S02]  /*49d0*/  ISETP.GE.AND P2, PT, R36, R5, PT ;  /* 0x000000052400720c */ /* 0x000fc40003f46270 */
[----:B------:R-:W-:Y:S02]  /*49e0*/  FSEL R227, R14, -INF , !P0 ;  /* 0xff8000000ee37808 */ /* 0x000fe40004000000 */
[----:B------:R-:W-:Y:S01]  /*49f0*/  FSEL R204, R38, -INF , !P2 ;  /* 0xff80000026cc7808 */ /* 0x000fe20005000000 */
[----:B------:R-:W-:Y:S01]  /*4a00*/  FMUL.FTZ R38, R43, UR4 ;  /* 0x000000042b267c20 */ /* 0x000fe20008410000 */
[-C--:B------:R-:W-:Y:S02]  /*4a10*/  ISETP.GE.AND P0, PT, R28, R6.reuse, PT ;  /* 0x000000061c00720c */ /* 0x080fe40003f06270 */
[----:B------:R-:W-:Y:S02]  /*4a20*/  ISETP.GE.AND P2, PT, R30, R6, PT ;  /* 0x000000061e00720c */ /* 0x000fe40003f46270 */
[----:B---3--:R-:W-:Y:S01]  /*4a30*/  FSEL R222, R9, -INF , !P0 ;  /* 0xff80000009de7808 */ /* 0x008fe20004000000 */
[----:B-1----:R-:W-:-:S04]  /*4a40*/  FMUL.FTZ R8, R41, UR4 ;  /* 0x0000000429087c20 */ /* 0x002fc80008410000 */
[----:B------:R1:W3:Y:S01]  /*4a50*/  MUFU.TANH R35, R8 ;  /* 0x0000000800237308 */ /* 0x0002e20000002400 */
[----:B--2---:R-:W-:Y:S05]  /*4a60*/  @!P1 BRA `(.L_x_41) ;  /* 0x0000000000c89947 */ /* 0x004fea0003800000 */
[----:B------:R-:W2:Y:S04]  /*4a70*/  LDL.LU R212, [R1+0x28] ;  /* 0x0000280001d47983 */ /* 0x000ea80000300800 */
[----:B------:R-:W4:Y:S04]  /*4a80*/  LDL.LU R214, [R1+0x30] ;  /* 0x0000300001d67983 */ /* 0x000f280000300800 */
[----:B------:R-:W5:Y:S04]  /*4a90*/  LDL R215, [R1+0x58] ;  /* 0x0000580001d77983 */ /* 0x000f680000100800 */
[----:B------:R-:W3:Y:S01]  /*4aa0*/  LDL R208, [R1+0x54] ;  /* 0x0000540001d07983 */ /* 0x000ee20000100800 */
[----:B-1----:R-:W-:-:S04]  /*4ab0*/  VIADD R8, R233, 0xfffffffe ;  /* 0xfffffffee9087836 */ /* 0x002fc80000000000 */
[-C--:B--2---:R-:W-:Y:S02]  /*4ac0*/  IMAD R10, R212, R8.reuse, RZ ;  /* 0x00000008d40a7224 */ /* 0x084fe400078e02ff */
[----:B----4-:R-:W-:-:S04]  /*4ad0*/  IMAD.WIDE.U32 R8, R214, R8, RZ ;  /* 0x00000008d6087225 */ /* 0x010fc800078e00ff */
[----:B------:R-:W-:Y:S01]  /*4ae0*/  IMAD.IADD R9, R9, 0x1, R10 ;  /* 0x0000000109097824 */ /* 0x000fe200078e020a */
[----:B-----5:R-:W-:-:S04]  /*4af0*/  LEA R22, P0, R8, R215, 0x1 ;  /* 0x000000d708167211 */ /* 0x020fc800078008ff */
[----:B---3--:R-:W-:Y:S02]  /*4b00*/  LEA.HI.X R23, R8, R208, R9, 0x1, P0 ;  /* 0x000000d008177211 */ /* 0x008fe400000f0c09 */
[----:B------:R-:W-:-:S03]  /*4b10*/  IADD3 R8, P0, PT, R125, R8, RZ ;  /* 0x000000087d087210 */ /* 0x000fc60007f1e0ff */
[----:B------:R-:W-:Y:S01]  /*4b20*/  @!PT LDS RZ, [RZ] ;  /* 0x00000000fffff984 */ /* 0x000fe20000000800 */
[----:B------:R-:W-:Y:S01]  /*4b30*/  @!PT LDS RZ, [RZ] ;  /* 0x00000000fffff984 */ /* 0x000fe20000000800 */
[----:B------:R-:W-:Y:S01]  /*4b40*/  @!PT LDS RZ, [RZ] ;  /* 0x00000000fffff984 */ /* 0x000fe20000000800 */
[----:B------:R2:W-:Y:S02]  /*4b50*/  LDGSTS.E.BYPASS.LTC128B.128 [R7+0x4000], desc[UR20][R22.64] ;  /* 0x0400000016077fae */ /* 0x0005e4000b981a14 */
[----:B------:R-:W-:Y:S01]  /*4b60*/  IMAD.X R9, R9, 0x1, R124, P0 ;  /* 0x0000000109097824 */ /* 0x000fe200000e067c */
[----:B------:R-:W-:-:S05]  /*4b70*/  IADD3 R10, P0, PT, R8, R234, RZ ;  /* 0x000000ea080a7210 */ /* 0x000fca0007f1e0ff */
[----:B------:R-:W-:Y:S01]  /*4b80*/  IMAD.X R11, R9, 0x1, R235, P0 ;  /* 0x00000001090b7824 */ /* 0x000fe200000e06eb */
[----:B------:R-:W-:-:S05]  /*4b90*/  IADD3 R12, P0, PT, R8, R125, RZ ;  /* 0x0000007d080c7210 */ /* 0x000fca0007f1e0ff */
[----:B------:R-:W-:Y:S01]  /*4ba0*/  IMAD.X R13, R9, 0x1, R124, P0 ;  /* 0x00000001090d7824 */ /* 0x000fe200000e067c */
[----:B------:R-:W-:-:S04]  /*4bb0*/  LEA R20, P0, R12, R215, 0x1 ;  /* 0x000000d70c147211 */ /* 0x000fc800078008ff */
[----:B------:R-:W-:Y:S02]  /*4bc0*/  LEA.HI.X R21, R12, R208, R13, 0x1, P0 ;  /* 0x000000d00c157211 */ /* 0x000fe400000f0c0d */
[----:B------:R-:W-:-:S04]  /*4bd0*/  LEA R18, P0, R8, R215, 0x1 ;  /* 0x000000d708127211 */ /* 0x000fc800078008ff */
[C---:B------:R-:W-:Y:S02]  /*4be0*/  LEA.HI.X R19, R8.reuse, R208, R9, 0x1, P0 ;  /* 0x000000d008137211 */ /* 0x040fe400000f0c09 */
[----:B------:R-:W-:-:S03]  /*4bf0*/  IADD3 R8, P0, PT, R8, R188, RZ ;  /* 0x000000bc08087210 */ /* 0x000fc60007f1e0ff */
[----:B------:R2:W-:Y:S02]  /*4c00*/  LDGSTS.E.BYPASS.LTC128B.128 [R7+0x4800], desc[UR20][R18.64] ;  /* 0x0480000012077fae */ /* 0x0005e4000b981a14 */
[----:B------:R-:W-:Y:S01]  /*4c10*/  IMAD.X R9, R9, 0x1, R189, P0 ;  /* 0x0000000109097824 */ /* 0x000fe200000e06bd */
[C---:B------:R-:W-:Y:S01]  /*4c20*/  LEA R16, P0, R8.reuse, R215, 0x1 ;  /* 0x000000d708107211 */ /* 0x040fe200078008ff */
[----:B------:R2:W-:Y:S03]  /*4c30*/  LDGSTS.E.BYPASS.LTC128B.128 [R7+0x5000], desc[UR20][R20.64] ;  /* 0x0500000014077fae */ /* 0x0005e6000b981a14 */
[C---:B------:R-:W-:Y:S02]  /*4c40*/  LEA.HI.X R17, R8.reuse, R208, R9, 0x1, P0 ;  /* 0x000000d008117211 */ /* 0x040fe400000f0c09 */
[----:B------:R-:W-:-:S03]  /*4c50*/  IADD3 R8, P0, PT, R8, R125, RZ ;  /* 0x0000007d08087210 */ /* 0x000fc60007f1e0ff */
[----:B------:R2:W-:Y:S02]  /*4c60*/  LDGSTS.E.BYPASS.LTC128B.128 [R7+0x5800], desc[UR20][R16.64] ;  /* 0x0580000010077fae */ /* 0x0005e4000b981a14 */
[----:B------:R-:W-:Y:S01]  /*4c70*/  IMAD.X R13, R9, 0x1, R124, P0 ;  /* 0x00000001090d7824 */ /* 0x000fe200000e067c */
[----:B------:R-:W-:-:S05]  /*4c80*/  IADD3 R9, P0, PT, R10, R125, RZ ;  /* 0x0000007d0a097210 */ /* 0x000fca0007f1e0ff */
[----:B------:R-:W-:Y:S01]  /*4c90*/  IMAD.X R25, R11, 0x1, R124, P0 ;  /* 0x000000010b197824 */ /* 0x000fe200000e067c */
[----:B------:R-:W-:-:S04]  /*4ca0*/  LEA R14, P0, R10, R215, 0x1 ;  /* 0x000000d70a0e7211 */ /* 0x000fc800078008ff */
[C---:B------:R-:W-:Y:S02]  /*4cb0*/  LEA.HI.X R15, R10.reuse, R208, R11, 0x1, P0 ;  /* 0x000000d00a0f7211 */ /* 0x040fe400000f0c0b */
[----:B------:R-:W-:-:S05]  /*4cc0*/  IADD3 R24, P0, PT, R10, R188, RZ ;  /* 0x000000bc0a187210 */ /* 0x000fca0007f1e0ff */
[----:B------:R-:W-:Y:S01]  /*4cd0*/  IMAD.X R26, R11, 0x1, R189, P0 ;  /* 0x000000010b1a7824 */ /* 0x000fe200000e06bd */
[----:B------:R-:W-:-:S04]  /*4ce0*/  LEA R12, P0, R8, R215, 0x1 ;  /* 0x000000d7080c7211 */ /* 0x000fc800078008ff */
[----:B------:R-:W-:Y:S02]  /*4cf0*/  LEA.HI.X R13, R8, R208, R13, 0x1, P0 ;  /* 0x000000d0080d7211 */ /* 0x000fe400000f0c0d */
[----:B------:R-:W-:-:S03]  /*4d00*/  LEA R10, P0, R9, R215, 0x1 ;  /* 0x000000d7090a7211 */ /* 0x000fc600078008ff */
[----:B------:R2:W-:Y:S01]  /*4d10*/  LDGSTS.E.BYPASS.LTC128B.128 [R7+0x6000], desc[UR20][R12.64] ;  /* 0x060000000c077fae */ /* 0x0005e2000b981a14 */
[-C--:B------:R-:W-:Y:S02]  /*4d20*/  LEA.HI.X R11, R9, R208.reuse, R25, 0x1, P0 ;  /* 0x000000d0090b7211 */ /* 0x080fe400000f0c19 */
[C---:B------:R-:W-:Y:S01]  /*4d30*/  LEA R8, P0, R24.reuse, R215, 0x1 ;  /* 0x000000d718087211 */ /* 0x040fe200078008ff */
[----:B------:R2:W-:Y:S03]  /*4d40*/  LDGSTS.E.BYPASS.LTC128B.128 [R7+0x6800], desc[UR20][R14.64] ;  /* 0x068000000e077fae */ /* 0x0005e6000b981a14 */
[----:B------:R-:W-:Y:S01]  /*4d50*/  LEA.HI.X R9, R24, R208, R26, 0x1, P0 ;  /* 0x000000d018097211 */ /* 0x000fe200000f0c1a */
[----:B------:R2:W-:Y:S04]  /*4d60*/  LDGSTS.E.BYPASS.LTC128B.128 [R7+0x7000], desc[UR20][R10.64] ;  /* 0x070000000a077fae */ /* 0x0005e8000b981a14 */
[----:B------:R2:W-:Y:S04]  /*4d70*/  LDGSTS.E.BYPASS.LTC128B.128 [R7+0x7800], desc[UR20][R8.64] ;  /* 0x0780000008077fae */ /* 0x0005e8000b981a14 */
[----:B------:R-:W0:Y:S02]  /*4d80*/  LDGDEPBAR ;  /* 0x00000000000079af */ /* 0x000e240000000000 */
.L_x_41:
[----:B--2---:R-:W2:Y:S01]  /*4d90*/  MUFU.TANH R10, R32 ;  /* 0x00000020000a7308 */ /* 0x004ea20000002400 */
[----:B-1----:R-:W-:Y:S01]  /*4da0*/  FMNMX3.FTZ R8, R96, R97, R72, !PT ;  /* 0x0000006160087276 */ /* 0x002fe20007810048 */
[----:B------:R-:W-:Y:S01]  /*4db0*/  VIADD R11, R0, 0x79 ;  /* 0x00000079000b7836 */ /* 0x000fe20000000000 */
[----:B------:R-:W-:Y:S01]  /*4dc0*/  ISETP.GE.AND P0, PT, R31, R5, PT ;  /* 0x000000051f00720c */ /* 0x000fe20003f06270 */
[----:B------:R-:W-:Y:S01]  /*4dd0*/  FMUL.FTZ R9, R57, UR4 ;  /* 0x0000000439097c20 */ /* 0x000fe20008410000 */
[----:B------:R-:W-:Y:S01]  /*4de0*/  FMNMX3.FTZ R8, R8, R98, R99, !PT ;  /* 0x0000006208087276 */ /* 0x000fe20007810063 */
[----:B------:R-:W-:Y:S01]  /*4df0*/  STL [R1+0xe8], R251 ;  /* 0x0000e8fb01007387 */ /* 0x000fe20000100800 */
[----:B------:R-:W-:Y:S01]  /*4e00*/  IADD3 R13, PT, PT, R0, 0x71, RZ ;  /* 0x00000071000d7810 */ /* 0x000fe20007ffe0ff */
[----:B------:R-:W1:Y:S01]  /*4e10*/  MUFU.TANH R14, R9 ;  /* 0x00000009000e7308 */ /* 0x000e620000002400 */
[----:B------:R-:W-:Y:S01]  /*4e20*/  FMNMX3.FTZ R7, R75, R73, R74, !PT ;  /* 0x000000494b077276 */ /* 0x000fe2000781004a */
[----:B------:R-:W-:Y:S01]  /*4e30*/  STL [R1+0xe4], R250 ;  /* 0x0000e4fa01007387 */ /* 0x000fe20000100800 */
[----:B------:R-:W-:-:S02]  /*4e40*/  FSEL R215, R34, -INF , !P0 ;  /* 0xff80000022d77808 */ /* 0x000fc40004000000 */
[----:B------:R-:W-:Y:S01]  /*4e50*/  FMNMX3.FTZ R8, R8, R111, R112, !PT ;  /* 0x0000006f08087276 */ /* 0x000fe20007810070 */
[----:B------:R-:W-:Y:S01]  /*4e60*/  STL [R1+0xe0], R233 ;  /* 0x0000e0e901007387 */ /* 0x000fe20000100800 */
[----:B------:R-:W-:Y:S01]  /*4e70*/  ISETP.GE.AND P0, PT, R13, R5, PT ;  /* 0x000000050d00720c */ /* 0x000fe20003f06270 */
[----:B------:R-:W4:Y:S01]  /*4e80*/  MUFU.TANH R9, R37 ;  /* 0x0000002500097308 */ /* 0x000f220000002400 */
[----:B------:R-:W-:Y:S01]  /*4e90*/  FMNMX3.FTZ R7, R7, R71, R92, !PT ;  /* 0x0000004707077276 */ /* 0x000fe2000781005c */
[----:B------:R-:W-:Y:S01]  /*4ea0*/  STL [R1+0xdc], R232 ;  /* 0x0000dce801007387 */ /* 0x000fe20000100800 */
[----:B------:R-:W-:Y:S02]  /*4eb0*/  IADD3 R12, PT, PT, R0, 0x78, RZ ;  /* 0x00000078000c7810 */ /* 0x000fe40007ffe0ff */
[----:B------:R-:W-:Y:S01]  /*4ec0*/  FMNMX3.FTZ R8, R8, R113, R152, !PT ;  /* 0x0000007108087276 */ /* 0x000fe20007810098 */
[----:B------:R-:W-:Y:S01]  /*4ed0*/  STL [R1+0xd8], R207 ;  /* 0x0000d8cf01007387 */ /* 0x000fe20000100800 */
[----:B---3--:R-:W-:-:S02]  /*4ee0*/  FSEL R214, R35, -INF , !P0 ;  /* 0xff80000023d67808 */ /* 0x008fc40004000000 */
[----:B------:R-:W-:Y:S01]  /*4ef0*/  FMNMX3.FTZ R7, R7, R94, R95, !PT ;  /* 0x0000005e07077276 */ /* 0x000fe2000781005f */
[----:B------:R-:W-:Y:S01]  /*4f00*/  STL [R1+0xd4], R206 ;  /* 0x0000d4ce01007387 */ /* 0x000fe20000100800 */
[----:B------:R-:W-:Y:S02]  /*4f10*/  ISETP.GE.AND P0, PT, R12, R5, PT ;  /* 0x000000050c00720c */ /* 0x000fe40003f06270 */
[----:B------:R-:W-:Y:S01]  /*4f20*/  FMNMX3.FTZ R8, R8, R138, R137, !PT ;  /* 0x0000008a08087276 */ /* 0x000fe20007810089 */
[----:B------:R-:W-:Y:S01]  /*4f30*/  STL [R1+0xd0], R205 ;  /* 0x0000d0cd01007387 */ /* 0x000fe20000100800 */
[----:B------:R-:W-:Y:S02]  /*4f40*/  FMNMX3.FTZ R7, R7, R93, R141, !PT ;  /* 0x0000005d07077276 */ /* 0x000fe4000781008d */
[----:B--2---:R-:W-:Y:S01]  /*4f50*/  FSEL R212, R10, -INF , !P0 ;  /* 0xff8000000ad47808 */ /* 0x004fe20004000000 */
[----:B------:R-:W-:Y:S01]  /*4f60*/  STL [R1+0xcc], R135 ;  /* 0x0000cc8701007387 */ /* 0x000fe20000100800 */
[----:B------:R-:W-:-:S02]  /*4f70*/  ISETP.GE.AND P0, PT, R11, R5, PT ;  /* 0x000000050b00720c */ /* 0x000fc40003f06270 */
[----:B------:R-:W-:Y:S01]  /*4f80*/  FMNMX3.FTZ R5, R8, R142, R151, !PT ;  /* 0x0000008e08057276 */ /* 0x000fe20007810097 */
[----:B------:R-:W-:Y:S01]  /*4f90*/  STL [R1+0xc8], R110 ;  /* 0x0000c86e01007387 */ /* 0x000fe20000100800 */
[----:B------:R-:W-:Y:S01]  /*4fa0*/  FMNMX3.FTZ R0, R7, R143, R146, !PT ;  /* 0x0000008f07007276 */ /* 0x000fe20007810092 */
[----:B------:R-:W2:Y:S01]  /*4fb0*/  MUFU.TANH R8, R38 ;  /* 0x0000002600087308 */ /* 0x000ea20000002400 */
[----:B------:R-:W-:Y:S01]  /*4fc0*/  FMNMX3.FTZ R5, R5, R150, R169, !PT ;  /* 0x0000009605057276 */ /* 0x000fe200078100a9 */
[----:B------:R-:W-:Y:S01]  /*4fd0*/  FMUL.FTZ R7, R58, UR4 ;  /* 0x000000043a077c20 */ /* 0x000fe20008410000 */
[----:B------:R-:W-:Y:S01]  /*4fe0*/  FMNMX3.FTZ R0, R0, R131, R149, !PT ;  /* 0x0000008300007276 */ /* 0x000fe20007810095 */
[----:B------:R-:W-:Y:S01]  /*4ff0*/  STL [R1+0xc4], R109 ;  /* 0x0000c46d01007387 */ /* 0x000fe20000100800 */
[----:B------:R-:W-:Y:S02]  /*5000*/  FMNMX3.FTZ R5, R5, R168, R191, !PT ;  /* 0x000000a805057276 */ /* 0x000fe400078100bf */
[----:B------:R-:W-:Y:S01]  /*5010*/  FMNMX3.FTZ R0, R0, R148, R167, !PT ;  /* 0x0000009400007276 */ /* 0x000fe200078100a7 */
[----:B------:R3:W2:Y:S01]  /*5020*/  MUFU.TANH R10, R7 ;  /* 0x00000007000a7308 */ /* 0x0006a20000002400 */
[----:B------:R-:W-:Y:S01]  /*5030*/  FMNMX3.FTZ R5, R5, R185, R190, !PT ;  /* 0x000000b905057276 */ /* 0x000fe200078100be */
[----:B------:R-:W-:Y:S01]  /*5040*/  STL [R1+0xc0], R108 ;  /* 0x0000c06c01007387 */ /* 0x000fe20000100800 */
[----:B------:R-:W-:-:S02]  /*5050*/  FMNMX3.FTZ R0, R0, R132, R182, !PT ;  /* 0x0000008400007276 */ /* 0x000fc400078100b6 */
[----:B------:R-:W-:Y:S01]  /*5060*/  FMNMX3.FTZ R5, R5, R183, R203, !PT ;  /* 0x000000b705057276 */ /* 0x000fe200078100cb */
[----:B------:R-:W-:Y:S01]  /*5070*/  STL [R1+0xec], R238 ;  /* 0x0000ecee01007387 */ /* 0x000fe20000100800 */
[----:B-1----:R-:W-:Y:S02]  /*5080*/  FSEL R237, R14, -INF , !P0 ;  /* 0xff8000000eed7808 */ /* 0x002fe40004000000 */
[----:B------:R-:W-:Y:S01]  /*5090*/  FMNMX3.FTZ R0, R0, R181, R171, !PT ;  /* 0x000000b500007276 */ /* 0x000fe200078100ab */
[----:B------:R-:W-:Y:S01]  /*50a0*/  STL [R1+0xf0], R2 ;  /* 0x0000f00201007387 */ /* 0x000fe20000100800 */
[----:B------:R-:W-:Y:S02]  /*50b0*/  ISETP.GE.AND P0, PT, R31, R6, PT ;  /* 0x000000061f00720c */ /* 0x000fe40003f06270 */
[----:B------:R-:W-:Y:S02]  /*50c0*/  FMNMX3.FTZ R5, R5, R210, R209, !PT ;  /* 0x000000d205057276 */ /* 0x000fe400078100d1 */
[----:B------:R-:W-:-:S02]  /*50d0*/  FMNMX3.FTZ R0, R0, R154, R213, !PT ;  /* 0x0000009a00007276 */ /* 0x000fc400078100d5 */
[----:B----4-:R-:W-:Y:S01]  /*50e0*/  FSEL R208, R9, -INF , !P0 ;  /* 0xff80000009d07808 */ /* 0x010fe20004000000 */
[----:B---3--:R-:W-:Y:S01]  /*50f0*/  FMUL.FTZ R7, R59, UR4 ;  /* 0x000000043b077c20 */ /* 0x008fe20008410000 */
[----:B------:R-:W-:Y:S02]  /*5100*/  FMNMX3.FTZ R5, R5, R204, R221, !PT ;  /* 0x000000cc05057276 */ /* 0x000fe400078100dd */
[----:B------:R-:W-:Y:S01]  /*5110*/  FMNMX3.FTZ R0, R0, R201, R130, !PT ;  /* 0x000000c900007276 */ /* 0x000fe20007810082 */
[----:B------:R1:W3:Y:S01]  /*5120*/  MUFU.TANH R9, R7 ;  /* 0x0000000700097308 */ /* 0x0002e20000002400 */
[----:B------:R-:W-:Y:S02]  /*5130*/  ISETP.GE.AND P0, PT, R13, R6, PT ;  /* 0x000000060d00720c */ /* 0x000fe40003f06270 */
[----:B------:R-:W-:Y:S02]  /*5140*/  FMNMX3.FTZ R5, R5, R220, R219, !PT ;  /* 0x000000dc05057276 */ /* 0x000fe400078100db */
[----:B------:R-:W-:-:S02]  /*5150*/  FMNMX3.FTZ R0, R0, R211, R227, !PT ;  /* 0x000000d300007276 */ /* 0x000fc400078100e3 */
[----:B--2---:R-:W-:Y:S02]  /*5160*/  FSEL R198, R8, -INF , !P0 ;  /* 0xff80000008c67808 */ /* 0x004fe40004000000 */
[----:B------:R-:W-:Y:S02]  /*5170*/  ISETP.GE.AND P0, PT, R12, R6, PT ;  /* 0x000000060c00720c */ /* 0x000fe40003f06270 */
[----:B------:R-:W-:Y:S02]  /*5180*/  FMNMX3.FTZ R5, R5, R218, R215, !PT ;  /* 0x000000da05057276 */ /* 0x000fe400078100d7 */
[----:B------:R-:W-:Y:S02]  /*5190*/  FSEL R216, R33, -INF , !P2 ;  /* 0xff80000021d87808 */ /* 0x000fe40005000000 */
[----:B------:R-:W-:Y:S02]  /*51a0*/  FMNMX3.FTZ R0, R0, R223, R222, !PT ;  /* 0x000000df00007276 */ /* 0x000fe400078100de */
[----:B------:R-:W-:Y:S01]  /*51b0*/  FSEL R192, R10, -INF , !P0 ;  /* 0xff8000000ac07808 */ /* 0x000fe20004000000 */
[----:B-1----:R-:W-:Y:S01]  /*51c0*/  FMUL.FTZ R7, R51, UR4 ;  /* 0x0000000433077c20 */ /* 0x002fe20008410000 */
[----:B------:R-:W-:-:S02]  /*51d0*/  FMNMX3.FTZ R5, R5, R214, R212, !PT ;  /* 0x000000d605057276 */ /* 0x000fc400078100d4 */
[----:B------:R-:W-:Y:S01]  /*51e0*/  ISETP.GE.AND P0, PT, R11, R6, PT ;  /* 0x000000060b00720c */ /* 0x000fe20003f06270 */
[----:B------:R1:W2:Y:S01]  /*51f0*/  MUFU.TANH R17, R7 ;  /* 0x0000000700117308 */ /* 0x0002a20000002400 */
[----:B------:R-:W-:Y:S01]  /*5200*/  FMNMX3.FTZ R0, R0, R216, R208, !PT ;  /* 0x000000d800007276 */ /* 0x000fe200078100d0 */
[----:B------:R-:W-:Y:S01]  /*5210*/  FMUL.FTZ R6, R63, UR4 ;  /* 0x000000043f067c20 */ /* 0x000fe20008410000 */
[----:B------:R-:W-:Y:S02]  /*5220*/  FMNMX.FTZ R5, R237, R5, !PT ;  /* 0x00000005ed057209 */ /* 0x000fe40007810000 */
[----:B---3--:R-:W-:Y:S02]  /*5230*/  FSEL R236, R9, -INF , !P0 ;  /* 0xff80000009ec7808 */ /* 0x008fe40004000000 */
[----:B------:R-:W-:Y:S01]  /*5240*/  FMNMX3.FTZ R0, R0, R198, R192, !PT ;  /* 0x000000c600007276 */ /* 0x000fe200078100c0 */
[----:B------:R3:W-:Y:S01]  /*5250*/  MUFU.TANH R15, R6 ;  /* 0x00000006000f7308 */ /* 0x0007e20000002400 */
[----:B------:R-:W-:-:S02]  /*5260*/  FSEL R187, R81, -INF , !P3 ;  /* 0xff80000051bb7808 */ /* 0x000fc40005800000 */
[----:B------:R-:W-:Y:S02]  /*5270*/  FMNMX.FTZ R0, R236, R0, !PT ;  /* 0x00000000ec007209 */ /* 0x000fe40007810000 */
[-C--:B------:R-:W-:Y:S02]  /*5280*/  ISETP.GE.AND P0, PT, R36, R3.reuse, PT ;  /* 0x000000032400720c */ /* 0x080fe40003f06270 */
[-C--:B------:R-:W-:Y:S01]  /*5290*/  ISETP.GE.AND P2, PT, R27, R3.reuse, PT ;  /* 0x000000031b00720c */ /* 0x080fe20003f46270 */
[----:B------:R-:W4:Y:S01]  /*52a0*/  SHFL.BFLY PT, R8, R0, 0x2, 0x1f ;  /* 0x0c401f0000087f89 */ /* 0x000f2200000e0000 */
[----:B------:R-:W-:Y:S01]  /*52b0*/  ISETP.GE.AND P3, PT, R29, R3, PT ;  /* 0x000000031d00720c */ /* 0x000fe20003f66270 */
[----:B-1----:R-:W-:Y:S01]  /*52c0*/  FMUL.FTZ R7, R62, UR4 ;  /* 0x000000043e077c20 */ /* 0x002fe20008410000 */
[----:B------:R-:W-:Y:S02]  /*52d0*/  FSEL R184, R83, -INF , !P0 ;  /* 0xff80000053b87808 */ /* 0x000fe40004000000 */
[----:B------:R-:W-:Y:S01]  /*52e0*/  FSEL R170, R65, -INF , !P2 ;  /* 0xff80000041aa7808 */ /* 0x000fe20005000000 */
[----:B------:R1:W2:Y:S01]  /*52f0*/  MUFU.TANH R16, R7 ;  /* 0x0000000700107308 */ /* 0x0002a20000002400 */
[----:B------:R-:W-:-:S02]  /*5300*/  FSEL R157, R64, -INF , !P3 ;  /* 0xff800000409d7808 */ /* 0x000fc40005800000 */
[----:B------:R-:W-:Y:S01]  /*5310*/  ISETP.GE.AND P0, PT, R36, R4, PT ;  /* 0x000000042400720c */ /* 0x000fe20003f06270 */
[----:B---3--:R-:W-:Y:S01]  /*5320*/  FMUL.FTZ R6, R52, UR4 ;  /* 0x0000000434067c20 */ /* 0x008fe20008410000 */
[-C--:B------:R-:W-:Y:S02]  /*5330*/  ISETP.GE.AND P2, PT, R28, R3.reuse, PT ;  /* 0x000000031c00720c */ /* 0x080fe40003f46270 */
[----:B------:R-:W-:Y:S01]  /*5340*/  ISETP.GE.AND P3, PT, R30, R3, PT ;  /* 0x000000031e00720c */ /* 0x000fe20003f66270 */
[----:B------:R3:W-:Y:S01]  /*5350*/  MUFU.TANH R14, R6 ;  /* 0x00000006000e7308 */ /* 0x0007e20000002400 */
[----:B------:R-:W-:Y:S02]  /*5360*/  FSEL R188, R82, -INF , !P4 ;  /* 0xff80000052bc7808 */ /* 0x000fe40006000000 */
[----:B------:R-:W-:Y:S02]  /*5370*/  FSEL R186, R80, -INF , !P0 ;  /* 0xff80000050ba7808 */ /* 0x000fe40004000000 */
[----:B------:R-:W-:-:S02]  /*5380*/  FSEL R155, R48, -INF , !P2 ;  /* 0xff800000309b7808 */ /* 0x000fc40005000000 */
[----:B------:R-:W-:Y:S02]  /*5390*/  FSEL R68, R39, -INF , !P3 ;  /* 0xff80000027447808 */ /* 0x000fe40005800000 */
[-C--:B------:R-:W-:Y:S01]  /*53a0*/  ISETP.GE.AND P4, PT, R27, R4.reuse, PT ;  /* 0x000000041b00720c */ /* 0x080fe20003f86270 */
[----:B-1----:R-:W1:Y:S01]  /*53b0*/  SHFL.BFLY PT, R7, R5, 0x2, 0x1f ;  /* 0x0c401f0005077f89 */ /* 0x002e6200000e0000 */
[-C--:B------:R-:W-:Y:S02]  /*53c0*/  ISETP.GE.AND P0, PT, R29, R4.reuse, PT ;  /* 0x000000041d00720c */ /* 0x080fe40003f06270 */
[-C--:B------:R-:W-:Y:S02]  /*53d0*/  ISETP.GE.AND P2, PT, R28, R4.reuse, PT ;  /* 0x000000041c00720c */ /* 0x080fe40003f46270 */
[----:B------:R-:W-:Y:S02]  /*53e0*/  ISETP.GE.AND P3, PT, R30, R4, PT ;  /* 0x000000041e00720c */ /* 0x000fe40003f66270 */
[----:B----4-:R-:W-:Y:S01]  /*53f0*/  FMNMX.FTZ R69, R0, R8, !PT ;  /* 0x0000000800457209 */ /* 0x010fe20007810000 */
[----:B---3--:R-:W-:Y:S01]  /*5400*/  FMUL.FTZ R6, R53, UR4 ;  /* 0x0000000435067c20 */ /* 0x008fe20008410000 */
[----:B------:R-:W-:Y:S01]  /*5410*/  FMUL.FTZ R0, R54, UR4 ;  /* 0x0000000436007c20 */ /* 0x000fe20008410000 */
[----:B------:R-:W-:-:S02]  /*5420*/  FSEL R156, R49, -INF , !P4 ;  /* 0xff800000319c7808 */ /* 0x000fc40006000000 */
[----:B------:R3:W4:Y:S01]  /*5430*/  MUFU.TANH R10, R6 ;  /* 0x00000006000a7308 */ /* 0x0007220000002400 */
[----:B--2---:R-:W-:Y:S02]  /*5440*/  FSEL R249, R17, -INF , !P0 ;  /* 0xff80000011f97808 */ /* 0x004fe40004000000 */
[----:B------:R-:W-:Y:S02]  /*5450*/  FSEL R248, R16, -INF , !P2 ;  /* 0xff80000010f87808 */ /* 0x000fe40005000000 */
[----:B------:R-:W-:Y:S02]  /*5460*/  FSEL R252, R15, -INF , !P3 ;  /* 0xff8000000ffc7808 */ /* 0x000fe40005800000 */
[-C--:B------:R-:W-:Y:S01]  /*5470*/  ISETP.GE.AND P4, PT, R31, R3.reuse, PT ;  /* 0x000000031f00720c */ /* 0x080fe20003f86270 */
[----:B------:R2:W2:Y:S01]  /*5480*/  MUFU.TANH R16, R0 ;  /* 0x0000000000107308 */ /* 0x0004a20000002400 */
[-C--:B------:R-:W-:Y:S02]  /*5490*/  ISETP.GE.AND P0, PT, R13, R3.reuse, PT ;  /* 0x000000030d00720c */ /* 0x080fe40003f06270 */
[----:B------:R-:W-:-:S02]  /*54a0*/  ISETP.GE.AND P2, PT, R12, R3, PT ;  /* 0x000000030c00720c */ /* 0x000fc40003f46270 */
[----:B-1----:R-:W-:Y:S01]  /*54b0*/  FMNMX.FTZ R70, R5, R7, !PT ;  /* 0x0000000705467209 */ /* 0x002fe20007810000 */
[----:B------:R-:W-:Y:S01]  /*54c0*/  FMUL.FTZ R5, R45, UR4 ;  /* 0x000000042d057c20 */ /* 0x000fe20008410000 */
[----:B------:R-:W-:Y:S01]  /*54d0*/  ISETP.GE.AND P3, PT, R11, R3, PT ;  /* 0x000000030b00720c */ /* 0x000fe20003f66270 */
[----:B------:R-:W1:Y:S01]  /*54e0*/  SHFL.BFLY PT, R7, R69, 0x1, 0x1f ;  /* 0x0c201f0045077f89 */ /* 0x000e6200000e0000 */
[----:B------:R-:W-:Y:S01]  /*54f0*/  FMNMX3.FTZ R3, R115, R121, R127, !PT ;  /* 0x0000007973037276 */ /* 0x000fe2000781007f */
[----:B---3--:R-:W-:Y:S01]  /*5500*/  FMUL.FTZ R6, R44, UR4 ;  /* 0x000000042c067c20 */ /* 0x008fe20008410000 */
[----:B----4-:R-:W-:Y:S02]  /*5510*/  FSEL R235, R10, -INF , !P0 ;  /* 0xff8000000aeb7808 */ /* 0x010fe40004000000 */
[----:B------:R-:W-:Y:S01]  /*5520*/  FMNMX3.FTZ R3, R3, R129, R136, !PT ;  /* 0x0000008103037276 */ /* 0x000fe20007810088 */
[----:B------:R-:W3:Y:S01]  /*5530*/  MUFU.TANH R9, R6 ;  /* 0x0000000600097308 */ /* 0x000ee20000002400 */
[----:B------:R-:W-:-:S02]  /*5540*/  FSEL R241, R14, -INF , !P4 ;  /* 0xff8000000ef17808 */ /* 0x000fc40006000000 */
[----:B------:R-:W-:Y:S01]  /*5550*/  FMNMX3.FTZ R3, R3, R134, R144, !PT ;  /* 0x0000008603037276 */ /* 0x000fe20007810090 */
[----:B--2---:R-:W-:Y:S01]  /*5560*/  FMUL.FTZ R0, R55, UR4 ;  /* 0x0000000437007c20 */ /* 0x004fe20008410000 */
[----:B------:R-:W-:Y:S02]  /*5570*/  ISETP.GE.AND P4, PT, R31, R4, PT ;  /* 0x000000041f00720c */ /* 0x000fe40003f86270 */
[----:B------:R-:W-:Y:S01]  /*5580*/  FMNMX3.FTZ R3, R3, R140, R160, !PT ;  /* 0x0000008c03037276 */ /* 0x000fe200078100a0 */
[----:B------:R2:W4:Y:S01]  /*5590*/  MUFU.TANH R6, R5 ;  /* 0x0000000500067308 */ /* 0x0005220000002400 */
[----:B------:R-:W-:Y:S02]  /*55a0*/  ISETP.GE.AND P0, PT, R13, R4, PT ;  /* 0x000000040d00720c */ /* 0x000fe40003f06270 */
[----:B------:R-:W-:Y:S02]  /*55b0*/  FMNMX3.FTZ R3, R3, R158, R159, !PT ;  /* 0x0000009e03037276 */ /* 0x000fe4000781009f */
[----:B------:R-:W-:-:S02]  /*55c0*/  FSEL R189, R114, -INF , !P5 ;  /* 0xff80000072bd7808 */ /* 0x000fc40006800000 */
[----:B------:R-:W-:Y:S01]  /*55d0*/  FMNMX3.FTZ R3, R3, R161, R173, !PT ;  /* 0x000000a103037276 */ /* 0x000fe200078100ad */
[----:B------:R4:W4:Y:S01]  /*55e0*/  MUFU.TANH R10, R0 ;  /* 0x00000000000a7308 */ /* 0x0009220000002400 */
[----:B------:R-:W-:Y:S02]  /*55f0*/  FSEL R89, R16, -INF , !P4 ;  /* 0xff80000010597808 */ /* 0x000fe40006000000 */
[----:B---3--:R-:W-:Y:S02]  /*5600*/  FSEL R234, R9, -INF , !P2 ;  /* 0xff80000009ea7808 */ /* 0x008fe40005000000 */
[----:B------:R-:W-:Y:S02]  /*5610*/  ISETP.GE.AND P2, PT, R12, R4, PT ;  /* 0x000000040c00720c */ /* 0x000fe40003f46270 */
[----:B------:R-:W-:Y:S02]  /*5620*/  FMNMX3.FTZ R3, R3, R174, R172, !PT ;  /* 0x000000ae03037276 */ /* 0x000fe400078100ac */
[----:B-1----:R-:W-:Y:S01]  /*5630*/  FMNMX.FTZ R69, R69, R7, !PT ;  /* 0x0000000745457209 */ /* 0x002fe20007810000 */
[----:B--2---:R-:W1:Y:S01]  /*5640*/  SHFL.BFLY PT, R5, R70, 0x1, 0x1f ;  /* 0x0c201f0046057f89 */ /* 0x004e6200000e0000 */
[----:B----4-:R-:W-:Y:S01]  /*5650*/  FSEL R231, R6, -INF , !P3 ;  /* 0xff80000006e77808 */ /* 0x010fe20005800000 */
[----:B------:R-:W-:Y:S01]  /*5660*/  FMUL.FTZ R6, R47, UR4 ;  /* 0x000000042f067c20 */ /* 0x000fe20008410000 */
[----:B------:R-:W-:Y:S01]  /*5670*/  ISETP.GE.AND P3, PT, R11, R4, PT ;  /* 0x000000040b00720c */ /* 0x000fe20003f66270 */
[----:B------:R-:W-:Y:S01]  /*5680*/  FMUL.FTZ R4, R46, UR4 ;  /* 0x000000042e047c20 */ /* 0x000fe20008410000 */
[----:B------:R-:W2:Y:S01]  /*5690*/  LDCU UR4, c[0x0][0x45c] ;  /* 0x00008b80ff0477ac */ /* 0x000ea20008000800 */
[----:B------:R-:W-:-:S02]  /*56a0*/  FMNMX3.FTZ R3, R3, R177, R194, !PT ;  /* 0x000000b103037276 */ /* 0x000fc400078100c2 */
[----:B------:R-:W-:Y:S01]  /*56b0*/  FMNMX3.FTZ R0, R120, R123, R122, !PT ;  /* 0x0000007b78007276 */ /* 0x000fe2000781007a */
[----:B------:R3:W-:Y:S01]  /*56c0*/  MUFU.TANH R8, R4 ;  /* 0x0000000400087308 */ /* 0x0007e20000002400 */
[----:B------:R-:W-:Y:S02]  /*56d0*/  FSEL R230, R10, -INF , !P0 ;  /* 0xff8000000ae67808 */ /* 0x000fe40004000000 */
[----:B------:R-:W-:-:S04]  /*56e0*/  FMNMX3.FTZ R0, R0, R128, R133, !PT ;  /* 0x0000008000007276 */ /* 0x000fc80007810085 */
[----:B------:R-:W-:Y:S01]  /*56f0*/  FMNMX3.FTZ R0, R0, R139, R145, !PT ;  /* 0x0000008b00007276 */ /* 0x000fe20007810091 */
[----:B------:R-:W4:Y:S03]  /*5700*/  MUFU.TANH R6, R6 ;  /* 0x0000000600067308 */ /* 0x000f260000002400 */
[----:B------:R-:W-:-:S04]  /*5710*/  FMNMX3.FTZ R0, R0, R153, R162, !PT ;  /* 0x0000009900007276 */ /* 0x000fc800078100a2 */
[----:B------:R-:W-:Y:S02]  /*5720*/  FMNMX3.FTZ R0, R0, R163, R166, !PT ;  /* 0x000000a300007276 */ /* 0x000fe400078100a6 */
[----:B-1----:R-:W-:Y:S02]  /*5730*/  FMNMX.FTZ R70, R70, R5, !PT ;  /* 0x0000000546467209 */ /* 0x002fe40007810000 */
[----:B------:R-:W-:Y:S02]  /*5740*/  FMNMX3.FTZ R0, R0, R165, R179, !PT ;  /* 0x000000a500007276 */ /* 0x000fe400078100b3 */
[----:B---3--:R-:W-:Y:S01]  /*5750*/  LOP3.LUT R4, R240, 0x200, R238, 0xf8, !PT ;  /* 0x00000200f0047812 */ /* 0x008fe200078ef8ee */
[----:B------:R-:W-:Y:S01]  /*5760*/  STL [R1+0xf4], R70 ;  /* 0x0000f44601007387 */ /* 0x000fe20000100800 */
[----:B------:R-:W-:Y:S02]  /*5770*/  FMNMX3.FTZ R0, R0, R175, R178, !PT ;  /* 0x000000af00007276 */ /* 0x000fe400078100b2 */
[----:B------:R-:W-:Y:S01]  /*5780*/  LEA R217, R4, UR5, 0x1 ;  /* 0x0000000504d97c11 */ /* 0x000fe2000f8e08ff */
[----:B------:R-:W-:Y:S01]  /*5790*/  STL [R1+0xf8], R69 ;  /* 0x0000f84501007387 */ /* 0x000fe20000100800 */
[----:B------:R-:W-:Y:S01]  /*57a0*/  FMNMX3.FTZ R4, R3, R193, R195, !PT ;  /* 0x000000c103047276 */ /* 0x000fe200078100c3 */
[----:B--2---:R-:W-:Y:S01]  /*57b0*/  FMUL.FTZ R3, R70, UR4 ;  /* 0x0000000446037c20 */ /* 0x004fe20008410000 */
[----:B------:R-:W-:Y:S01]  /*57c0*/  FMNMX3.FTZ R0, R0, R176, R197, !PT ;  /* 0x000000b000007276 */ /* 0x000fe200078100c5 */
[----:B------:R-:W-:Y:S01]  /*57d0*/  LDSM.16.MT88.4 R44, [R217+0x8000] ;  /* 0x00800000d92c783b */ /* 0x000fe20000004200 */
[----:B------:R-:W-:-:S02]  /*57e0*/  FSETP.NEU.FTZ.AND P0, PT, R70, -INF , PT ;  /* 0xff8000004600780b */ /* 0x000fc40003f1d000 */
[----:B------:R-:W-:Y:S01]  /*57f0*/  FMNMX3.FTZ R0, R0, R196, R202, !PT ;  /* 0x000000c400007276 */ /* 0x000fe200078100ca */
[----:B------:R-:W-:Y:S01]  /*5800*/  LDSM.16.MT88.4 R56, [R217+0x8800] ;  /* 0x00880000d938783b */ /* 0x000fe20000004200 */
[----:B------:R-:W-:Y:S02]  /*5810*/  FMNMX3.FTZ R4, R4, R199, R226, !PT ;  /* 0x000000c704047276 */ /* 0x000fe400078100e2 */
[----:B------:R-:W-:Y:S02]  /*5820*/  FSEL R3, R3, RZ, P0 ;  /* 0x000000ff03037208 */ /* 0x000fe40000000000 */
[----:B------:R-:W-:Y:S02]  /*5830*/  FMNMX3.FTZ R0, R0, R200, R189, !PT ;  /* 0x000000c800007276 */ /* 0x000fe400078100bd */
[----:B------:R-:W-:Y:S01]  /*5840*/  FMNMX3.FTZ R4, R4, R225, R224, !PT ;  /* 0x000000e104047276 */ /* 0x000fe200078100e0 */
[--C-:B------:R-:W-:Y:S01]  /*5850*/  FFMA.FTZ R5, R96, UR4, -R3.reuse ;  /* 0x0000000460057c23 */ /* 0x100fe20008010803 */
[----:B----4-:R-:W-:Y:S01]  /*5860*/  FSEL R228, R6, -INF , !P3 ;  /* 0xff80000006e47808 */ /* 0x010fe20005800000 */
[----:B------:R-:W-:Y:S01]  /*5870*/  FFMA.FTZ R12, R99, UR4, -R3 ;  /* 0x00000004630c7c23 */ /* 0x000fe20008010803 */
        /* <DEDUP_REMOVED lines=8> */
[----:B------:R-:W-:-:S02]  /*5900*/  FSEL R229, R8, -INF , !P2 ;  /* 0xff80000008e57808 */ /* 0x000fc40005000000 */
[----:B------:R-:W-:Y:S01]  /*5910*/  FMNMX3.FTZ R6, R6, R68, R241, !PT ;  /* 0x0000004406067276 */ /* 0x000fe200078100f1 */
[----:B------:R-:W-:Y:S01]  /*5920*/  MUFU.EX2 R244, R12 ;  /* 0x0000000c00f47308 */ /* 0x000fe20000000800 */
[-C--:B------:R-:W-:Y:S02]  /*5930*/  IADD3 R180, PT, PT, R2, R217.reuse, RZ ;  /* 0x000000d902b47210 */ /* 0x080fe40007ffe0ff */
[----:B------:R-:W-:Y:S01]  /*5940*/  IADD3 R164, PT, PT, R126, R217, RZ ;  /* 0x000000d97ea47210 */ /* 0x000fe20007ffe0ff */
[--C-:B-1----:R-:W-:Y:S01]  /*5950*/  FFMA.FTZ R5, R72, UR4, -R3.reuse ;  /* 0x0000000448057c23 */ /* 0x102fe20008010803 */
[----:B------:R-:W-:Y:S01]  /*5960*/  FSETP.NEU.FTZ.AND P0, PT, R69, -INF , PT ;  /* 0xff8000004500780b */ /* 0x000fe20003f1d000 */
[----:B------:R-:W-:Y:S01]  /*5970*/  IMAD.IADD R147, R126, 0x1, R180 ;  /* 0x000000017e937824 */ /* 0x000fe200078e02b4 */
[----:B------:R-:W-:Y:S01]  /*5980*/  LDSM.16.MT88.4 R80, [R180+0x8000] ;  /* 0x00800000b450783b */ /* 0x000fe20000004200 */
[----:B------:R1:W3:Y:S01]  /*5990*/  MUFU.EX2 R21, R5 ;  /* 0x0000000500157308 */ /* 0x0002e20000000800 */
[----:B------:R-:W-:Y:S01]  /*59a0*/  FSEL R0, R0, RZ, P0 ;  /* 0x000000ff00007208 */ /* 0x000fe20000000000 */
[----:B--2---:R-:W-:Y:S01]  /*59b0*/  FFMA.FTZ R4, R98, UR4, -R3 ;  /* 0x0000000462047c23 */ /* 0x004fe20008010803 */
[----:B------:R-:W-:Y:S03]  /*59c0*/  LDSM.16.MT88.4 R64, [R164+0x8000] ;  /* 0x00800000a440783b */ /* 0x000fe60000004200 */
[----:B------:R2:W-:Y:S01]  /*59d0*/  MUFU.EX2 R88, R4 ;  /* 0x0000000400587308 */ /* 0x0005e20000000800 */
        /* <DEDUP_REMOVED lines=20> */
[----:B------:R4:W4:Y:S01]  /*5b20*/  MUFU.EX2 R247, R4 ;  /* 0x0000000400f77308 */ /* 0x0009220000000800 */
[----:B-1----:R-:W-:Y:S01]  /*5b30*/  STL [R1+0x6c], R19 ;  /* 0x00006c1301007387 */ /* 0x002fe20000100800 */
[----:B--2---:R-:W-:-:S03]  /*5b40*/  F2FP.BF16.F32.PACK_AB R6, R88, R21 ;  /* 0x000000155806723e */ /* 0x004fc600000010ff */
[----:B---3--:R-:W-:Y:S01]  /*5b50*/  STL [R1+0x60], R20 ;  /* 0x0000601401007387 */ /* 0x008fe20000100800 */
[----:B------:R-:W-:-:S03]  /*5b60*/  F2FP.BF16.F32.PACK_AB R5, R20, R19 ;  /* 0x000000131405723e */ /* 0x000fc600000010ff */
[----:B------:R-:W-:Y:S01]  /*5b70*/  STL [R1+0x64], R18 ;  /* 0x0000641201007387 */ /* 0x000fe20000100800 */
[----:B----4-:R-:W-:Y:S02]  /*5b80*/  F2FP.BF16.F32.PACK_AB R4, R242, R243 ;  /* 0x000000f3f204723e */ /* 0x010fe400000010ff */
[----:B------:R-:W-:Y:S02]  /*5b90*/  F2FP.BF16.F32.PACK_AB R7, R247, R18 ;  /* 0x00000012f707723e */ /* 0x000fe400000010ff */
[----:B------:R-:W-:Y:S01]  /*5ba0*/  FMNMX.FTZ R8, R8, R11, !PT ;  /* 0x0000000b08087209 */ /* 0x000fe20007810000 */
[--C-:B------:R-:W-:Y:S01]  /*5bb0*/  FFMA.FTZ R11, R112, UR4, -R3.reuse ;  /* 0x00000004700b7c23 */ /* 0x100fe20008010803 */
[----:B------:R-:W-:Y:S01]  /*5bc0*/  FMNMX.FTZ R9, R9, R10, !PT ;  /* 0x0000000a09097209 */ /* 0x000fe20007810000 */
[----:B------:R-:W-:Y:S02]  /*5bd0*/  FFMA.FTZ R10, R111, UR4, -R3 ;  /* 0x000000046f0a7c23 */ /* 0x000fe40008010803 */
[----:B------:R-:W1:Y:S01]  /*5be0*/  SHFL.BFLY PT, R13, R8, 0x1, 0x1f ;  /* 0x0c201f00080d7f89 */ /* 0x000e6200000e0000 */
[----:B------:R2:W-:Y:S01]  /*5bf0*/  MUFU.EX2 R239, R11 ;  /* 0x0000000b00ef7308 */ /* 0x0005e20000000800 */
[C---:B------:R-:W-:Y:S02]  /*5c00*/  HMMA.16816.F32.BF16 R32, R4.reuse, R44, RZ ;  /* 0x0000002c0420723c */ /* 0x040fe400000418ff */
[----:B------:R-:W3:Y:S01]  /*5c10*/  SHFL.BFLY PT, R12, R9, 0x1, 0x1f ;  /* 0x0c201f00090c7f89 */ /* 0x000ee200000e0000 */
[----:B------:R4:W1:Y:S05]  /*5c20*/  MUFU.EX2 R135, R10 ;  /* 0x0000000a00877308 */ /* 0x00086a0000000800 */
[----:B------:R-:W-:Y:S01]  /*5c30*/  HMMA.16816.F32.BF16 R76, R4, R64, RZ ;  /* 0x00000040044c723c */ /* 0x000fe200000418ff */
[----:B--2---:R-:W-:-:S07]  /*5c40*/  FFMA.FTZ R11, R92, UR4, -R0 ;  /* 0x000000045c0b7c23 */ /* 0x004fce0008010800 */
[C---:B------:R-:W-:Y:S01]  /*5c50*/  HMMA.16816.F32.BF16 R40, R4.reuse, R80, RZ ;  /* 0x000000500428723c */ /* 0x040fe200000418ff */
[----:B----4-:R-:W-:Y:S01]  /*5c60*/  FFMA.FTZ R10, R113, UR4, -R3 ;  /* 0x00000004710a7c23 */ /* 0x010fe20008010803 */
[----:B------:R2:W4:Y:S04]  /*5c70*/  MUFU.EX2 R14, R11 ;  /* 0x0000000b000e7308 */ /* 0x0005280000000800 */
[----:B------:R4:W4:Y:S01]  /*5c80*/  MUFU.EX2 R69, R10 ;  /* 0x0000000a00457308 */ /* 0x0009220000000800 */
[----:B-1----:R-:W-:Y:S01]  /*5c90*/  FMNMX.FTZ R72, R8, R13, !PT ;  /* 0x0000000d08487209 */ /* 0x002fe20007810000 */
[----:B------:R-:W-:Y:S01]  /*5ca0*/  HMMA.16816.F32.BF16 R36, R4, R84, RZ ;  /* 0x000000540424723c */ /* 0x000fe200000418ff */
[----:B------:R-:W-:Y:S02]  /*5cb0*/  F2FP.BF16.F32.PACK_AB R8, R135, R244 ;  /* 0x000000f48708723e */ /* 0x000fe400000010ff */
[----:B---3--:R-:W-:Y:S01]  /*5cc0*/  FMNMX.FTZ R71, R9, R12, !PT ;  /* 0x0000000c09477209 */ /* 0x008fe20007810000 */
[C---:B------:R-:W-:Y:S01]  /*5cd0*/  FMUL.FTZ R12, R72.reuse, UR4 ;  /* 0x00000004480c7c20 */ /* 0x040fe20008410000 */
[----:B------:R-:W-:Y:S01]  /*5ce0*/  FSETP.NEU.FTZ.AND P0, PT, R72, -INF , PT ;  /* 0xff8000004800780b */ /* 0x000fe20003f1d000 */
[----:B--2---:R-:W-:-:S02]  /*5cf0*/  FFMA.FTZ R11, R95, UR4, -R0 ;  /* 0x000000045f0b7c23 */ /* 0x004fc40008010800 */
[C---:B------:R-:W-:Y:S01]  /*5d00*/  HMMA.16816.F32.BF16 R28, R4.reuse, R46, RZ ;  /* 0x0000002e041c723c */ /* 0x040fe200000418ff */
[----:B----4-:R-:W-:Y:S01]  /*5d10*/  STL [R1+0x8c], R14 ;  /* 0x00008c0e01007387 */ /* 0x010fe20000100800 */
[--C-:B------:R-:W-:Y:S01]  /*5d20*/  FFMA.FTZ R10, R94, UR4, -R0.reuse ;  /* 0x000000045e0a7c23 */ /* 0x100fe20008010800 */
[----:B------:R-:W-:Y:S02]  /*5d30*/  MUFU.EX2 R2, R11 ;  /* 0x0000000b00027308 */ /* 0x000fe40000000800 */
[----:B------:R-:W-:Y:S02]  /*5d40*/  STL [R1+0xfc], R72 ;  /* 0x0000fc4801007387 */ /* 0x000fe40000100800 */
[----:B------:R1:W2:Y:S01]  /*5d50*/  MUFU.EX2 R232, R10 ;  /* 0x0000000a00e87308 */ /* 0x0002a20000000800 */
[C---:B------:R-:W-:Y:S01]  /*5d60*/  HMMA.16816.F32.BF16 R24, R4.reuse, R66, RZ ;  /* 0x000000420418723c */ /* 0x040fe200000418ff */
[----:B------:R-:W-:Y:S07]  /*5d70*/  STL [R1+0x100], R69 ;  /* 0x0001004501007387 */ /* 0x000fee0000100800 */
[----:B------:R-:W-:Y:S01]  /*5d80*/  HMMA.16816.F32.BF16 R20, R4, R82, RZ ;  /* 0x000000520414723c */ /* 0x000fe200000418ff */
[----:B-1----:R-:W-:Y:S01]  /*5d90*/  FFMA.FTZ R10, R93, UR4, -R0 ;  /* 0x000000045d0a7c23 */ /* 0x002fe20008010800 */
[----:B--2---:R-:W-:-:S06]  /*5da0*/  F2FP.BF16.F32.PACK_AB R9, R232, R14 ;  /* 0x0000000ee809723e */ /* 0x004fcc00000010ff */
[----:B------:R-:W-:Y:S01]  /*5db0*/  HMMA.16816.F32.BF16 R16, R4, R86, RZ ;  /* 0x000000560410723c */ /* 0x000fe200000418ff */
[----:B------:R-:W1:Y:S01]  /*5dc0*/  MUFU.EX2 R70, R10 ;  /* 0x0000000a00467308 */ /* 0x000e620000000800 */
[----:B------:R-:W-:Y:S01]  /*5dd0*/  FSEL R5, R12, RZ, P0 ;  /* 0x000000ff0c057208 */ /* 0x000fe20000000000 */
[C---:B------:R-:W-:Y:S01]  /*5de0*/  FMUL.FTZ R4, R71.reuse, UR4 ;  /* 0x0000000447047c20 */ /* 0x040fe20008410000 */
[----:B------:R-:W-:-:S03]  /*5df0*/  FSETP.NEU.FTZ.AND P0, PT, R71, -INF , PT ;  /* 0xff8000004700780b */ /* 0x000fc60003f1d000 */
[--C-:B------:R-:W-:Y:S01]  /*5e00*/  FFMA.FTZ R6, R115, UR4, -R5.reuse ;  /* 0x0000000473067c23 */ /* 0x100fe20008010805 */
[----:B------:R-:W-:Y:S01]  /*5e10*/  FFMA.FTZ R7, R121, UR4, -R5 ;  /* 0x0000000479077c23 */ /* 0x000fe20008010805 */
[----:B------:R-:W-:Y:S01]  /*5e20*/  FSEL R4, R4, RZ, P0 ;  /* 0x000000ff04047208 */ /* 0x000fe20000000000 */
[----:B------:R-:W-:Y:S01]  /*5e30*/  IMAD.MOV.U32 R121, RZ, RZ, R88 ;  /* 0x000000ffff797224 */ /* 0x000fe200078e0058 */
[----:B------:R2:W-:Y:S03]  /*5e40*/  MUFU.EX2 R74, R6 ;  /* 0x00000006004a7308 */ /* 0x0005e60000000800 */
[----:B------:R-:W-:Y:S01]  /*5e50*/  FFMA.FTZ R12, R123, UR4, -R4 ;  /* 0x000000047b0c7c23 */ /* 0x000fe20008010804 */
[----:B-1----:R-:W-:Y:S01]  /*5e60*/  F2FP.BF16.F32.PACK_AB R11, R70, R2 ;  /* 0x00000002460b723e */ /* 0x002fe200000010ff */
[----:B------:R1:W-:Y:S01]  /*5e70*/  STL [R1+0x104], R70 ;  /* 0x0001044601007387 */ /* 0x0003e20000100800 */
[----:B------:R3:W4:Y:S01]  /*5e80*/  MUFU.EX2 R73, R7 ;  /* 0x0000000700497308 */ /* 0x0007220000000800 */
[----:B------:R-:W-:-:S02]  /*5e90*/  F2FP.BF16.F32.PACK_AB R10, R69, R239 ;  /* 0x000000ef450a723e */ /* 0x000fc400000010ff */
[----:B------:R4:W-:Y:S01]  /*5ea0*/  STL [R1+0x108], R71 ;  /* 0x0001084701007387 */ /* 0x0009e20000100800 */
[----:B------:R1:W-:Y:S01]  /*5eb0*/  MUFU.EX2 R75, R12 ;  /* 0x0000000c004b7308 */ /* 0x0003e20000000800 */
[----:B--2---:R-:W-:-:S03]  /*5ec0*/  FFMA.FTZ R6, R127, UR4, -R5 ;  /* 0x000000047f067c23 */ /* 0x004fc60008010805 */
[----:B------:R-:W-:Y:S01]  /*5ed0*/  HMMA.16816.F32.BF16 R116, R8, R56, R32 ;  /* 0x000000380874723c */ /* 0x000fe20000041820 */
[----:B---3--:R-:W-:Y:S01]  /*5ee0*/  FFMA.FTZ R7, R129, UR4, -R5 ;  /* 0x0000000481077c23 */ /* 0x008fe20008010805 */
[----:B------:R-:W-:-:S06]  /*5ef0*/  MOV R129, R89 ;  /* 0x0000005900817202 */ /* 0x000fcc0000000f00 */
[----:B------:R-:W-:Y:S01]  /*5f00*/  HMMA.16816.F32.BF16 R96, R8, R52, R76 ;  /* 0x000000340860723c */ /* 0x000fe2000004184c */
[----:B------:R2:W-:Y:S01]  /*5f10*/  MUFU.EX2 R240, R7 ;  /* 0x0000000700f07308 */ /* 0x0005e20000000800 */
[----:B-1----:R-:W-:-:S03]  /*5f20*/  FFMA.FTZ R12, R139, UR4, -R4 ;  /* 0x000000048b0c7c23 */ /* 0x002fc60008010804 */
[----:B------:R1:W3:Y:S03]  /*5f30*/  MUFU.EX2 R70, R6 ;  /* 0x0000000600467308 */ /* 0x0002e60000000800 */
[----:B------:R-:W-:Y:S01]  /*5f40*/  HMMA.16816.F32.BF16 R92, R8, R48, R40 ;  /* 0x00000030085c723c */ /* 0x000fe20000041828 */
[----:B----4-:R-:W-:Y:S01]  /*5f50*/  MUFU.EX2 R71, R12 ;  /* 0x0000000c00477308 */ /* 0x010fe20000000800 */
[----:B--2---:R-:W-:-:S06]  /*5f60*/  FFMA.FTZ R7, R122, UR4, -R4 ;  /* 0x000000047a077c23 */ /* 0x004fcc0008010804 */
[----:B------:R-:W-:Y:S01]  /*5f70*/  HMMA.16816.F32.BF16 R124, R8, R60, R36 ;  /* 0x0000003c087c723c */ /* 0x000fe20000041824 */
[----:B------:R-:W-:Y:S01]  /*5f80*/  MOV R122, R2 ;  /* 0x00000002007a7202 */ /* 0x000fe20000000f00 */
[----:B------:R2:W-:Y:S01]  /*5f90*/  MUFU.EX2 R69, R7 ;  /* 0x0000000700457308 */ /* 0x0005e20000000800 */
[----:B-1----:R-:W-:-:S05]  /*5fa0*/  FFMA.FTZ R6, R120, UR4, -R4 ;  /* 0x0000000478067c23 */ /* 0x002fca0008010804 */
[C---:B------:R-:W-:Y:S01]  /*5fb0*/  HMMA.16816.F32.BF16 R112, R8.reuse, R58, R28 ;  /* 0x0000003a0870723c */ /* 0x040fe2000004181c */
[----:B------:R1:W4:Y:S07]  /*5fc0*/  MUFU.EX2 R111, R6 ;  /* 0x00000006006f7308 */ /* 0x00032e0000000800 */
[----:B------:R-:W-:Y:S01]  /*5fd0*/  HMMA.16816.F32.BF16 R88, R8, R54, R24 ;  /* 0x000000360858723c */ /* 0x000fe20000041818 */
[----:B--2---:R-:W-:-:S04]  /*5fe0*/  FFMA.FTZ R7, R134, UR4, -R5 ;  /* 0x0000000486077c23 */ /* 0x004fc80008010805 */
[----:B------:R2:W-:Y:S01]  /*5ff0*/  MUFU.EX2 R72, R7 ;  /* 0x0000000700487308 */ /* 0x0005e20000000800 */
[----:B-1----:R-:W-:Y:S02]  /*6000*/  FFMA.FTZ R6, R128, UR4, -R4 ;  /* 0x0000000480067c23 */ /* 0x002fe40008010804 */
[C---:B------:R-:W-:Y:S02]  /*6010*/  HMMA.16816.F32.BF16 R100, R8.reuse, R50, R20 ;  /* 0x000000320864723c */ /* 0x040fe40000041814 */
[----:B------:R1:W1:Y:S06]  /*6020*/  MUFU.EX2 R120, R6 ;  /* 0x0000000600787308 */ /* 0x00026c0000000800 */
[----:B------:R-:W-:Y:S01]  /*6030*/  HMMA.16816.F32.BF16 R104, R8, R62, R16 ;  /* 0x0000003e0868723c */ /* 0x000fe20000041810 */
[----:B------:R-:W-:Y:S01]  /*6040*/  F2FP.BF16.F32.PACK_AB R8, R73, R74 ;  /* 0x0000004a4908723e */ /* 0x000fe200000010ff */
[----:B--2---:R-:W-:Y:S01]  /*6050*/  FFMA.FTZ R7, R140, UR4, -R5 ;  /* 0x000000048c077c23 */ /* 0x004fe20008010805 */
[----:B---3--:R-:W-:-:S02]  /*6060*/  F2FP.BF16.F32.PACK_AB R10, R240, R70 ;  /* 0x00000046f00a723e */ /* 0x008fc400000010ff */
[----:B----4-:R-:W-:Y:S01]  /*6070*/  F2FP.BF16.F32.PACK_AB R9, R75, R111 ;  /* 0x0000006f4b09723e */ /* 0x010fe200000010ff */
[----:B------:R2:W-:Y:S01]  /*6080*/  MUFU.EX2 R123, R7 ;  /* 0x00000007007b7308 */ /* 0x0005e20000000800 */
[----:B-1----:R-:W-:Y:S01]  /*6090*/  FFMA.FTZ R6, R136, UR4, -R5 ;  /* 0x0000000488067c23 */ /* 0x002fe20008010805 */
[----:B------:R-:W-:Y:S02]  /*60a0*/  F2FP.BF16.F32.PACK_AB R11, R120, R69 ;  /* 0x00000045780b723e */ /* 0x000fe400000010ff */
[----:B------:R-:W-:Y:S01]  /*60b0*/  MOV R136, R239 ;  /* 0x000000ef00887202 */ /* 0x000fe20000000f00 */
[----:B------:R1:W3:Y:S04]  /*60c0*/  MUFU.EX2 R246, R6 ;  /* 0x0000000600f67308 */ /* 0x0002e80000000800 */
[----:B------:R-:W-:Y:S01]  /*60d0*/  HMMA.16816.F32.BF16 R16, R8, R84, RZ ;  /* 0x000000540810723c */ /* 0x000fe200000418ff */
[----:B--2---:R-:W-:Y:S01]  /*60e0*/  FFMA.FTZ R7, R145, UR4, -R4 ;  /* 0x0000000491077c23 */ /* 0x004fe20008010804 */
[----:B------:R-:W-:-:S03]  /*60f0*/  MOV R145, R135 ;  /* 0x0000008700917202 */ /* 0x000fc60000000f00 */
[----:B------:R2:W-:Y:S03]  /*6100*/  MUFU.EX2 R139, R7 ;  /* 0x00000007008b7308 */ /* 0x0005e60000000800 */
[----:B------:R-:W-:Y:S01]  /*6110*/  HMMA.16816.F32.BF16 R40, R8, R44, RZ ;  /* 0x0000002c0828723c */ /* 0x000fe200000418ff */
[----:B-1----:R-:W-:-:S04]  /*6120*/  FFMA.FTZ R6, R144, UR4, -R5 ;  /* 0x0000000490067c23 */ /* 0x002fc80008010805 */
[----:B------:R1:W-:Y:S03]  /*6130*/  MUFU.EX2 R233, R6 ;  /* 0x0000000600e97308 */ /* 0x0003e60000000800 */
[----:B------:R-:W-:Y:S01]  /*6140*/  HMMA.16816.F32.BF16 R36, R8, R46, RZ ;  /* 0x0000002e0824723c */ /* 0x000fe200000418ff */
[----:B--2---:R-:W-:Y:S01]  /*6150*/  FFMA.FTZ R7, R137, UR4, -R3 ;  /* 0x0000000489077c23 */ /* 0x004fe20008010803 */
[----:B------:R-:W-:-:S06]  /*6160*/  MOV R137, R136 ;  /* 0x0000008800897202 */ /* 0x000fcc0000000f00 */
[----:B------:R-:W-:Y:S01]  /*6170*/  HMMA.16816.F32.BF16 R32, R8, R64, RZ ;  /* 0x000000400820723c */ /* 0x000fe200000418ff */
[----:B------:R2:W-:Y:S01]  /*6180*/  MUFU.EX2 R110, R7 ;  /* 0x00000007006e7308 */ /* 0x0005e20000000800 */
[----:B------:R-:W-:Y:S01]  /*6190*/  MOV R136, R121 ;  /* 0x0000007900887202 */ /* 0x000fe20000000f00 */
[----:B-1----:R-:W-:-:S04]  /*61a0*/  FFMA.FTZ R6, R133, UR4, -R4 ;  /* 0x0000000485067c23 */ /* 0x002fc80008010804 */
[----:B------:R1:W4:Y:S01]  /*61b0*/  MUFU.EX2 R245, R6 ;  /* 0x0000000600f57308 */ /* 0x0003220000000800 */
[----:B------:R-:W-:Y:S01]  /*61c0*/  HMMA.16816.F32.BF16 R24, R8, R80, RZ ;  /* 0x000000500818723c */ /* 0x000fe200000418ff */
[----:B--2---:R-:W-:-:S07]  /*61d0*/  FFMA.FTZ R7, R141, UR4, -R0 ;  /* 0x000000048d077c23 */ /* 0x004fce0008010800 */
[----:B------:R-:W-:Y:S01]  /*61e0*/  HMMA.16816.F32.BF16 R20, R8, R82, RZ ;  /* 0x000000520814723c */ /* 0x000fe200000418ff */
[----:B------:R2:W-:Y:S01]  /*61f0*/  MUFU.EX2 R250, R7 ;  /* 0x0000000700fa7308 */ /* 0x0005e20000000800 */
[----:B-1----:R-:W-:-:S06]  /*6200*/  FFMA.FTZ R6, R153, UR4, -R4 ;  /* 0x0000000499067c23 */ /* 0x002fcc0008010804 */
[C---:B------:R-:W-:Y:S01]  /*6210*/  HMMA.16816.F32.BF16 R12, R8.reuse, R86, RZ ;  /* 0x00000056080c723c */ /* 0x040fe200000418ff */
[----:B------:R-:W1:Y:S07]  /*6220*/  MUFU.EX2 R134, R6 ;  /* 0x0000000600867308 */ /* 0x000e6e0000000800 */
[----:B------:R-:W-:Y:S01]  /*6230*/  HMMA.16816.F32.BF16 R28, R8, R66, RZ ;  /* 0x00000042081c723c */ /* 0x000fe200000418ff */
[----:B---3--:R-:W-:Y:S01]  /*6240*/  F2FP.BF16.F32.PACK_AB R8, R72, R246 ;  /* 0x000000f64808723e */ /* 0x008fe200000010ff */
[----:B--2---:R-:W-:Y:S01]  /*6250*/  FFMA.FTZ R7, R146, UR4, -R0 ;  /* 0x0000000492077c23 */ /* 0x004fe20008010800 */
[----:B----4-:R-:W-:-:S02]  /*6260*/  F2FP.BF16.F32.PACK_AB R9, R71, R245 ;  /* 0x000000f54709723e */ /* 0x010fc400000010ff */
[----:B------:R-:W-:Y:S01]  /*6270*/  F2FP.BF16.F32.PACK_AB R10, R123, R233 ;  /* 0x000000e97b0a723e */ /* 0x000fe200000010ff */
[----:B------:R2:W-:Y:S01]  /*6280*/  MUFU.EX2 R109, R7 ;  /* 0x00000007006d7308 */ /* 0x0005e20000000800 */
[----:B-1----:R-:W-:Y:S01]  /*6290*/  F2FP.BF16.F32.PACK_AB R11, R134, R139 ;  /* 0x0000008b860b723e */ /* 0x002fe200000010ff */
[----:B------:R-:W-:Y:S01]  /*62a0*/  FFMA.FTZ R6, R152, UR4, -R3 ;  /* 0x0000000498067c23 */ /* 0x000fe20008010803 */
[----:B------:R-:W-:-:S03]  /*62b0*/  IMAD.MOV.U32 R152, RZ, RZ, R233 ;  /* 0x000000ffff987224 */ /* 0x000fc600078e00e9 */
[----:B------:R1:W-:Y:S02]  /*62c0*/  MUFU.EX2 R251, R6 ;  /* 0x0000000600fb7308 */ /* 0x0003e40000000800 */
[C---:B------:R-:W-:Y:S01]  /*62d0*/  HMMA.16816.F32.BF16 R84, R8.reuse, R60, R16 ;  /* 0x0000003c0854723c */ /* 0x040fe20000041810 */
[----:B------:R-:W-:Y:S01]  /*62e0*/  FFMA.FTZ R16, R138, UR4, -R3 ;  /* 0x000000048a107c23 */ /* 0x000fe20008010803 */
[----:B------:R-:W-:Y:S02]  /*62f0*/  MOV R138, R232 ;  /* 0x000000e8008a7202 */ /* 0x000fe40000000f00 */
[----:B------:R-:W-:Y:S01]  /*6300*/  MOV R141, R152 ;  /* 0x00000098008d7202 */ /* 0x000fe20000000f00 */
[----:B------:R3:W-:Y:S01]  /*6310*/  MUFU.EX2 R207, R16 ;  /* 0x0000001000cf7308 */ /* 0x0007e20000000800 */
[----:B--2---:R-:W-:Y:S01]  /*6320*/  FFMA.FTZ R7, R158, UR4, -R5 ;  /* 0x000000049e077c23 */ /* 0x004fe20008010805 */
[----:B------:R-:W-:Y:S01]  /*6330*/  IMAD.MOV.U32 R152, RZ, RZ, R123 ;  /* 0x000000ffff987224 */ /* 0x000fe200078e007b */
[----:B------:R-:W-:Y:S02]  /*6340*/  HMMA.16816.F32.BF16 R76, R8, R56, R40 ;  /* 0x00000038084c723c */ /* 0x000fe40000041828 */
[----:B------:R2:W4:Y:S01]  /*6350*/  MUFU.EX2 R128, R7 ;  /* 0x0000000700807308 */ /* 0x0005220000000800 */
[----:B-1----:R-:W-:Y:S01]  /*6360*/  FFMA.FTZ R6, R142, UR4, -R3 ;  /* 0x000000048e067c23 */ /* 0x002fe20008010803 */
[----:B------:R-:W-:Y:S01]  /*6370*/  IMAD.MOV.U32 R142, RZ, RZ, R139 ;  /* 0x000000ffff8e7224 */ /* 0x000fe200078e008b */
[----:B------:R-:W-:-:S02]  /*6380*/  MOV R139, R120 ;  /* 0x00000078008b7202 */ /* 0x000fc40000000f00 */
[----:B------:R1:W-:Y:S01]  /*6390*/  MUFU.EX2 R140, R6 ;  /* 0x00000006008c7308 */ /* 0x0003e20000000800 */
[----:B------:R-:W-:Y:S01]  /*63a0*/  HMMA.16816.F32.BF16 R44, R8, R52, R32 ;  /* 0x00000034082c723c */ /* 0x000fe20000041820 */
[----:B---3--:R-:W-:Y:S01]  /*63b0*/  LDSM.16.MT88.4 R16, [R180+0x9000] ;  /* 0x00900000b410783b */ /* 0x008fe20000004200 */
[----:B--2---:R-:W-:-:S06]  /*63c0*/  FFMA.FTZ R7, R161, UR4, -R5 ;  /* 0x00000004a1077c23 */ /* 0x004fcc0008010805 */
[----:B------:R-:W-:Y:S01]  /*63d0*/  HMMA.16816.F32.BF16 R56, R8, R58, R36 ;  /* 0x0000003a0838723c */ /* 0x000fe20000041824 */
[----:B------:R2:W-:Y:S01]  /*63e0*/  MUFU.EX2 R108, R7 ;  /* 0x00000007006c7308 */ /* 0x0005e20000000800 */
[----:B-1----:R-:W-:Y:S01]  /*63f0*/  FFMA.FTZ R6, R143, UR4, -R0 ;  /* 0x000000048f067c23 */ /* 0x002fe20008010800 */
[----:B------:R-:W-:-:S05]  /*6400*/  MOV R143, R138 ;  /* 0x0000008a008f7202 */ /* 0x000fca0000000f00 */
[----:B------:R-:W-:Y:S01]  /*6410*/  HMMA.16816.F32.BF16 R64, R8, R48, R24 ;  /* 0x000000300840723c */ /* 0x000fe20000041818 */
[----:B------:R-:W1:Y:S01]  /*6420*/  LDSM.16.MT88.4 R24, [R217+0x9000] ;  /* 0x00900000d918783b */ /* 0x000e620000004200 */
[----:B------:R3:W3:Y:S01]  /*6430*/  MUFU.EX2 R206, R6 ;  /* 0x0000000600ce7308 */ /* 0x0006e20000000800 */
[----:B------:R-:W-:-:S05]  /*6440*/  MOV R138, R122 ;  /* 0x0000007a008a7202 */ /* 0x000fca0000000f00 */
[----:B------:R-:W-:Y:S01]  /*6450*/  HMMA.16816.F32.BF16 R36, R8, R50, R20 ;  /* 0x000000320824723c */ /* 0x000fe20000041814 */
[----:B------:R-:W1:Y:S01]  /*6460*/  LDSM.16.MT88.4 R20, [R164+0x9000] ;  /* 0x00900000a414783b */ /* 0x000e620000004200 */
[----:B--2---:R-:W-:Y:S01]  /*6470*/  FFMA.FTZ R7, R166, UR4, -R4 ;  /* 0x00000004a6077c23 */ /* 0x004fe20008010804 */
[----:B----4-:R-:W-:-:S03]  /*6480*/  MOV R166, R128 ;  /* 0x0000008000a67202 */ /* 0x010fc60000000f00 */
[----:B------:R2:W-:Y:S02]  /*6490*/  MUFU.EX2 R135, R7 ;  /* 0x0000000700877308 */ /* 0x0005e40000000800 */
[----:B------:R-:W-:Y:S01]  /*64a0*/  HMMA.16816.F32.BF16 R32, R8, R62, R12 ;  /* 0x0000003e0820723c */ /* 0x000fe2000004180c */
[----:B------:R-:W4:Y:S01]  /*64b0*/  LDSM.16.MT88.4 R12, [R147+0x9000] ;  /* 0x00900000930c783b */ /* 0x000f220000004200 */
[----:B---3--:R-:W-:-:S04]  /*64c0*/  FFMA.FTZ R6, R131, UR4, -R0 ;  /* 0x0000000483067c23 */ /* 0x008fc80008010800 */
[----:B------:R3:W3:Y:S02]  /*64d0*/  MUFU.EX2 R144, R6 ;  /* 0x0000000600907308 */ /* 0x0006e40000000800 */
[----:B------:R-:W-:Y:S01]  /*64e0*/  HMMA.16816.F32.BF16 R40, R8, R54, R28 ;  /* 0x000000360828723c */ /* 0x000fe2000004181c */
[----:B------:R-:W-:Y:S01]  /*64f0*/  FFMA.FTZ R28, R163, UR4, -R4 ;  /* 0x00000004a31c7c23 */ /* 0x000fe20008010804 */
[----:B------:R-:W-:Y:S02]  /*6500*/  F2FP.BF16.F32.PACK_AB R8, R207, R251 ;  /* 0x000000fbcf08723e */ /* 0x000fe400000010ff */
[----:B------:R-:W-:Y:S01]  /*6510*/  F2FP.BF16.F32.PACK_AB R9, R206, R250 ;  /* 0x000000face09723e */ /* 0x000fe200000010ff */
[----:B------:R-:W-:Y:S01]  /*6520*/  MUFU.EX2 R128, R28 ;  /* 0x0000001c00807308 */ /* 0x000fe20000000800 */
[----:B------:R-:W-:Y:S01]  /*6530*/  F2FP.BF16.F32.PACK_AB R10, R140, R110 ;  /* 0x0000006e8c0a723e */ /* 0x000fe200000010ff */
[----:B--2---:R-:W-:Y:S01]  /*6540*/  FFMA.FTZ R7, R150, UR4, -R3 ;  /* 0x0000000496077c23 */ /* 0x004fe20008010803 */
[----:B------:R-:W-:Y:S01]  /*6550*/  MOV R150, R145 ;  /* 0x0000009100967202 */ /* 0x000fe20000000f00 */
[----:B---3--:R-:W-:Y:S01]  /*6560*/  FFMA.FTZ R6, R160, UR4, -R5 ;  /* 0x00000004a0067c23 */ /* 0x008fe20008010805 */
[----:B------:R-:W-:-:S03]  /*6570*/  F2FP.BF16.F32.PACK_AB R11, R144, R109 ;  /* 0x0000006d900b723e */ /* 0x000fc600000010ff */
[----:B------:R2:W3:Y:S04]  /*6580*/  MUFU.EX2 R2, R6 ;  /* 0x0000000600027308 */ /* 0x0004e80000000800 */
[C---:B-1----:R-:W-:Y:S08]  /*6590*/  HMMA.16816.F32.BF16 R80, R8.reuse, R24, R116 ;  /* 0x000000180850723c */ /* 0x042ff00000041874 */
[----:B------:R-:W-:Y:S01]  /*65a0*/  HMMA.16816.F32.BF16 R96, R8, R20, R96 ;  /* 0x000000140860723c */ /* 0x000fe20000041860 */
[----:B--2---:R-:W-:-:S04]  /*65b0*/  FFMA.FTZ R6, R159, UR4, -R5 ;  /* 0x000000049f067c23 */ /* 0x004fc80008010805 */
[----:B------:R1:W-:Y:S03]  /*65c0*/  MUFU.EX2 R205, R6 ;  /* 0x0000000600cd7308 */ /* 0x0003e60000000800 */
[C---:B------:R-:W-:Y:S08]  /*65d0*/  HMMA.16816.F32.BF16 R92, R8.reuse, R16, R92 ;  /* 0x00000010085c723c */ /* 0x040ff0000004185c */
[----:B----4-:R-:W-:Y:S01]  /*65e0*/  HMMA.16816.F32.BF16 R124, R8, R12, R124 ;  /* 0x0000000c087c723c */ /* 0x010fe2000004187c */
[----:B-1----:R-:W-:-:S04]  /*65f0*/  FFMA.FTZ R6, R162, UR4, -R4 ;  /* 0x00000004a2067c23 */ /* 0x002fc80008010804 */
[----:B------:R1:W2:Y:S03]  /*6600*/  MUFU.EX2 R238, R6 ;  /* 0x0000000600ee7308 */ /* 0x0002a60000000800 */
[C---:B------:R-:W-:Y:S08]  /*6610*/  HMMA.16816.F32.BF16 R28, R8.reuse, R26, R112 ;  /* 0x0000001a081c723c */ /* 0x040ff00000041870 */
[----:B------:R-:W-:Y:S01]  /*6620*/  HMMA.16816.F32.BF16 R88, R8, R22, R88 ;  /* 0x000000160858723c */ /* 0x000fe20000041858 */
[----:B-1----:R-:W-:-:S07]  /*6630*/  FFMA.FTZ R6, R165, UR4, -R4 ;  /* 0x00000004a5067c23 */ /* 0x002fce0008010804 */
[C---:B------:R-:W-:Y:S01]  /*6640*/  HMMA.16816.F32.BF16 R100, R8.reuse, R18, R100 ;  /* 0x000000120864723c */ /* 0x040fe20000041864 */
[----:B------:R-:W1:Y:S07]  /*6650*/  MUFU.EX2 R239, R6 ;  /* 0x0000000600ef7308 */ /* 0x000e6e0000000800 */
[----:B------:R-:W-:Y:S01]  /*6660*/  HMMA.16816.F32.BF16 R60, R8, R14, R104 ;  /* 0x0000000e083c723c */ /* 0x000fe20000041868 */
[----:B---3--:R-:W-:Y:S02]  /*6670*/  F2FP.BF16.F32.PACK_AB R8, R166, R2 ;  /* 0x00000002a608723e */ /* 0x008fe400000010ff */
[----:B--2---:R-:W-:-:S02]  /*6680*/  F2FP.BF16.F32.PACK_AB R9, R128, R238 ;  /* 0x000000ee8009723e */ /* 0x004fc400000010ff */
[----:B------:R-:W-:Y:S02]  /*6690*/  F2FP.BF16.F32.PACK_AB R10, R108, R205 ;  /* 0x000000cd6c0a723e */ /* 0x000fe400000010ff */
[----:B-1----:R-:W-:Y:S01]  /*66a0*/  F2FP.BF16.F32.PACK_AB R11, R239, R135 ;  /* 0x00000087ef0b723e */ /* 0x002fe200000010ff */
[--C-:B------:R-:W-:Y:S02]  /*66b0*/  FFMA.FTZ R6, R151, UR4, -R3.reuse ;  /* 0x0000000497067c23 */ /* 0x100fe40008010803 */
[----:B------:R1:W-:Y:S04]  /*66c0*/  MUFU.EX2 R151, R7 ;  /* 0x0000000700977308 */ /* 0x0003e80000000800 */
[C---:B------:R-:W-:Y:S01]  /*66d0*/  HMMA.16816.F32.BF16 R104, R8.reuse, R24, R76 ;  /* 0x000000180868723c */ /* 0x040fe2000004184c */
[----:B------:R2:W-:Y:S07]  /*66e0*/  MUFU.EX2 R233, R6 ;  /* 0x0000000600e97308 */ /* 0x0005ee0000000800 */
[----:B------:R-:W-:Y:S01]  /*66f0*/  HMMA.16816.F32.BF16 R56, R8, R26, R56 ;  /* 0x0000001a0838723c */ /* 0x000fe20000041838 */
[----:B------:R-:W3:Y:S01]  /*6700*/  LDSM.16.MT88.4 R24, [R217+0x9800] ;  /* 0x00980000d918783b */ /* 0x000ee20000004200 */
[----:B-1----:R-:W-:Y:S01]  /*6710*/  FFMA.FTZ R7, R168, UR4, -R3 ;  /* 0x00000004a8077c23 */ /* 0x002fe20008010803 */
[----:B------:R-:W-:-:S03]  /*6720*/  IMAD.MOV.U32 R168, RZ, RZ, R244 ;  /* 0x000000ffffa87224 */ /* 0x000fc600078e00f4 */
[----:B------:R1:W-:Y:S01]  /*6730*/  MUFU.EX2 R163, R7 ;  /* 0x0000000700a37308 */ /* 0x0003e20000000800 */
[----:B--2---:R-:W-:Y:S01]  /*6740*/  FFMA.FTZ R6, R169, UR4, -R3 ;  /* 0x00000004a9067c23 */ /* 0x004fe20008010803 */
[C---:B------:R-:W-:Y:S01]  /*6750*/  HMMA.16816.F32.BF16 R48, R8.reuse, R22, R40 ;  /* 0x000000160830723c */ /* 0x040fe20000041828 */
[----:B------:R-:W-:Y:S01]  /*6760*/  IMAD.MOV.U32 R169, RZ, RZ, R144 ;  /* 0x000000ffffa97224 */ /* 0x000fe200078e0090 */
[----:B------:R-:W-:Y:S01]  /*6770*/  MOV R144, R136 ;  /* 0x0000008800907202 */ /* 0x000fe20000000f00 */
[----:B------:R2:W4:Y:S05]  /*6780*/  MUFU.EX2 R158, R6 ;  /* 0x00000006009e7308 */ /* 0x00052a0000000800 */
[----:B------:R-:W-:Y:S01]  /*6790*/  HMMA.16816.F32.BF16 R52, R8, R20, R44 ;  /* 0x000000140834723c */ /* 0x000fe2000004182c */
[----:B------:R-:W-:Y:S01]  /*67a0*/  LDSM.16.MT88.4 R20, [R147+0x9800] ;  /* 0x009800009314783b */ /* 0x000fe20000004200 */
[----:B-1----:R-:W-:-:S06]  /*67b0*/  FFMA.FTZ R7, R167, UR4, -R0 ;  /* 0x00000004a7077c23 */ /* 0x002fcc0008010800 */
[C---:B------:R-:W-:Y:S01]  /*67c0*/  HMMA.16816.F32.BF16 R40, R8.reuse, R18, R36 ;  /* 0x000000120828723c */ /* 0x040fe20000041824 */
[--C-:B--2---:R-:W-:Y:S01]  /*67d0*/  FFMA.FTZ R6, R149, UR4, -R0.reuse ;  /* 0x0000000495067c23 */ /* 0x104fe20008010800 */
[----:B------:R1:W-:Y:S04]  /*67e0*/  MUFU.EX2 R159, R7 ;  /* 0x00000007009f7308 */ /* 0x0003e80000000800 */
[----:B------:R2:W-:Y:S02]  /*67f0*/  MUFU.EX2 R153, R6 ;  /* 0x0000000600997308 */ /* 0x0005e40000000800 */
[C---:B------:R-:W-:Y:S01]  /*6800*/  HMMA.16816.F32.BF16 R44, R8.reuse, R16, R64 ;  /* 0x00000010082c723c */ /* 0x040fe20000041840 */
[----:B------:R-:W3:Y:S07]  /*6810*/  LDSM.16.MT88.4 R16, [R164+0x9800] ;  /* 0x00980000a410783b */ /* 0x000eee0000004200 */
[----:B------:R-:W-:Y:S01]  /*6820*/  HMMA.16816.F32.BF16 R36, R8, R12, R84 ;  /* 0x0000000c0824723c */ /* 0x000fe20000041854 */
[----:B-1----:R-:W-:Y:S01]  /*6830*/  FFMA.FTZ R7, R174, UR4, -R5 ;  /* 0x00000004ae077c23 */ /* 0x002fe20008010805 */
[----:B--2---:R-:W-:-:S03]  /*6840*/  FFMA.FTZ R6, R132, UR4, -R0 ;  /* 0x0000000484067c23 */ /* 0x004fc60008010800 */
[----:B------:R1:W-:Y:S03]  /*6850*/  MUFU.EX2 R232, R7 ;  /* 0x0000000700e87308 */ /* 0x0003e60000000800 */
[----:B------:R-:W-:Y:S01]  /*6860*/  HMMA.16816.F32.BF16 R32, R8, R14, R32 ;  /* 0x0000000e0820723c */ /* 0x000fe20000041820 */
[----:B------:R-:W-:Y:S01]  /*6870*/  FFMA.FTZ R8, R148, UR4, -R0 ;  /* 0x0000000494087c23 */ /* 0x000fe20008010800 */
[----:B------:R-:W2:Y:S01]  /*6880*/  LDSM.16.MT88.4 R12, [R180+0x9800] ;  /* 0x00980000b40c783b */ /* 0x000ea20000004200 */
[----:B------:R1:W1:Y:S01]  /*6890*/  MUFU.EX2 R146, R6 ;  /* 0x0000000600927308 */ /* 0x0002620000000800 */
[----:B----4-:R-:W-:-:S03]  /*68a0*/  F2FP.BF16.F32.PACK_AB R10, R163, R158 ;  /* 0x0000009ea30a723e */ /* 0x010fc600000010ff */
[----:B------:R4:W4:Y:S01]  /*68b0*/  MUFU.EX2 R165, R8 ;  /* 0x0000000800a57308 */ /* 0x0009220000000800 */
[--C-:B-1----:R-:W-:Y:S01]  /*68c0*/  FFMA.FTZ R7, R177, UR4, -R5.reuse ;  /* 0x00000004b1077c23 */ /* 0x102fe20008010805 */
[----:B------:R-:W-:Y:S01]  /*68d0*/  IMAD.MOV.U32 R177, RZ, RZ, R150 ;  /* 0x000000ffffb17224 */ /* 0x000fe200078e0096 */
[----:B------:R-:W-:Y:S02]  /*68e0*/  MOV R150, R129 ;  /* 0x0000008100967202 */ /* 0x000fe40000000f00 */
[----:B------:R1:W-:Y:S01]  /*68f0*/  MUFU.EX2 R161, R7 ;  /* 0x0000000700a17308 */ /* 0x0003e20000000800 */
[----:B------:R-:W-:Y:S01]  /*6900*/  MOV R129, R247 ;  /* 0x000000f700817202 */ /* 0x000fe20000000f00 */
[----:B------:R-:W-:Y:S01]  /*6910*/  FFMA.FTZ R6, R173, UR4, -R5 ;  /* 0x00000004ad067c23 */ /* 0x000fe20008010805 */
[----:B------:R-:W-:Y:S02]  /*6920*/  F2FP.BF16.F32.PACK_AB R11, R146, R159 ;  /* 0x0000009f920b723e */ /* 0x000fe400000010ff */
[----:B------:R-:W-:Y:S01]  /*6930*/  MOV R173, R146 ;  /* 0x0000009200ad7202 */ /* 0x000fe20000000f00 */
[----:B------:R3:W-:Y:S01]  /*6940*/  MUFU.EX2 R133, R6 ;  /* 0x0000000600857308 */ /* 0x0007e20000000800 */
[----:B----4-:R-:W-:-:S02]  /*6950*/  F2FP.BF16.F32.PACK_AB R8, R151, R233 ;  /* 0x000000e99708723e */ /* 0x010fc400000010ff */
[----:B------:R-:W-:Y:S02]  /*6960*/  F2FP.BF16.F32.PACK_AB R9, R165, R153 ;  /* 0x00000099a509723e */ /* 0x000fe400000010ff */
[----:B------:R-:W-:Y:S01]  /*6970*/  MOV R146, R248 ;  /* 0x000000f800927202 */ /* 0x000fe20000000f00 */
[----:B-1----:R-:W-:Y:S01]  /*6980*/  FFMA.FTZ R7, R178, UR4, -R4 ;  /* 0x00000004b2077c23 */ /* 0x002fe20008010804 */
[----:B------:R-:W-:-:S03]  /*6990*/  IMAD.MOV.U32 R178, RZ, RZ, R141 ;  /* 0x000000ffffb27224 */ /* 0x000fc600078e008d */
[----:B---3--:R-:W-:Y:S01]  /*69a0*/  HMMA.16816.F32.BF16 R64, R8, R26, R28 ;  /* 0x0000001a0840723c */ /* 0x008fe2000004181c */
[----:B------:R-:W-:Y:S01]  /*69b0*/  FFMA.FTZ R28, R175, UR4, -R4 ;  /* 0x00000004af1c7c23 */ /* 0x000fe20008010804 */
[----:B------:R1:W-:Y:S01]  /*69c0*/  MUFU.EX2 R160, R7 ;  /* 0x0000000700a07308 */ /* 0x0003e20000000800 */
[----:B------:R-:W-:-:S03]  /*69d0*/  FFMA.FTZ R6, R172, UR4, -R5 ;  /* 0x00000004ac067c23 */ /* 0x000fc60008010805 */
[----:B------:R3:W-:Y:S02]  /*69e0*/  MUFU.EX2 R148, R28 ;  /* 0x0000001c00947308 */ /* 0x0007e40000000800 */
[C---:B------:R-:W-:Y:S02]  /*69f0*/  HMMA.16816.F32.BF16 R76, R8.reuse, R24, R80 ;  /* 0x00000018084c723c */ /* 0x040fe40000041850 */
[----:B------:R4:W2:Y:S06]  /*6a00*/  MUFU.EX2 R116, R6 ;  /* 0x0000000600747308 */ /* 0x0008ac0000000800 */
[----:B------:R-:W-:Y:S01]  /*6a10*/  HMMA.16816.F32.BF16 R112, R8, R18, R88 ;  /* 0x000000120870723c */ /* 0x000fe20000041858 */
[----:B-1----:R-:W-:Y:S01]  /*6a20*/  FFMA.FTZ R7, R185, UR4, -R3 ;  /* 0x00000004b9077c23 */ /* 0x002fe20008010803 */
[----:B------:R-:W-:-:S02]  /*6a30*/  IMAD.MOV.U32 R185, RZ, RZ, R138 ;  /* 0x000000ffffb97224 */ /* 0x000fc400078e008a */
[--C-:B---3--:R-:W-:Y:S01]  /*6a40*/  FFMA.FTZ R28, R196, UR4, -R4.reuse ;  /* 0x00000004c41c7c23 */ /* 0x108fe20008010804 */
[----:B------:R1:W-:Y:S01]  /*6a50*/  MUFU.EX2 R31, R7 ;  /* 0x00000007001f7308 */ /* 0x0003e20000000800 */
[----:B----4-:R-:W-:Y:S01]  /*6a60*/  FFMA.FTZ R6, R179, UR4, -R4 ;  /* 0x00000004b3067c23 */ /* 0x010fe20008010804 */
[----:B--2---:R-:W-:Y:S01]  /*6a70*/  IMAD.MOV.U32 R175, RZ, RZ, R116 ;  /* 0x000000ffffaf7224 */ /* 0x004fe200078e0074 */
[----:B------:R-:W-:Y:S01]  /*6a80*/  HMMA.16816.F32.BF16 R92, R8, R12, R92 ;  /* 0x0000000c085c723c */ /* 0x000fe2000004185c */
[----:B------:R-:W-:Y:S01]  /*6a90*/  MUFU.EX2 R247, R28 ;  /* 0x0000001c00f77308 */ /* 0x000fe20000000800 */
[----:B------:R-:W-:-:S03]  /*6aa0*/  MOV R179, R143 ;  /* 0x0000008f00b37202 */ /* 0x000fc60000000f00 */
[----:B------:R2:W3:Y:S03]  /*6ab0*/  MUFU.EX2 R131, R6 ;  /* 0x0000000600837308 */ /* 0x0004e60000000800 */
[C---:B------:R-:W-:Y:S01]  /*6ac0*/  HMMA.16816.F32.BF16 R116, R8.reuse, R16, R96 ;  /* 0x000000100874723c */ /* 0x040fe20000041860 */
[----:B-1----:R-:W-:Y:S01]  /*6ad0*/  FFMA.FTZ R7, R183, UR4, -R3 ;  /* 0x00000004b7077c23 */ /* 0x002fe20008010803 */
[----:B------:R-:W-:Y:S02]  /*6ae0*/  MOV R183, R152 ;  /* 0x0000009800b77202 */ /* 0x000fe40000000f00 */
[----:B------:R-:W-:Y:S01]  /*6af0*/  MOV R152, R249 ;  /* 0x000000f900987202 */ /* 0x000fe20000000f00 */
[----:B------:R1:W-:Y:S03]  /*6b00*/  MUFU.EX2 R132, R7 ;  /* 0x0000000700847308 */ /* 0x0003e60000000800 */
[----:B------:R-:W-:Y:S01]  /*6b10*/  HMMA.16816.F32.BF16 R100, R8, R14, R100 ;  /* 0x0000000e0864723c */ /* 0x000fe20000041864 */
[----:B--2---:R-:W-:Y:S01]  /*6b20*/  FFMA.FTZ R6, R176, UR4, -R4 ;  /* 0x00000004b0067c23 */ /* 0x004fe20008010804 */
[----:B------:R-:W-:-:S03]  /*6b30*/  MOV R176, R142 ;  /* 0x0000008e00b07202 */ /* 0x000fc60000000f00 */
[----:B------:R2:W4:Y:S03]  /*6b40*/  MUFU.EX2 R162, R6 ;  /* 0x0000000600a27308 */ /* 0x0005260000000800 */
[----:B------:R-:W-:Y:S01]  /*6b50*/  HMMA.16816.F32.BF16 R124, R8, R20, R124 ;  /* 0x00000014087c723c */ /* 0x000fe2000004187c */
[----:B-1----:R-:W-:Y:S01]  /*6b60*/  FFMA.FTZ R7, R171, UR4, -R0 ;  /* 0x00000004ab077c23 */ /* 0x002fe20008010800 */
[----:B------:R-:W-:-:S03]  /*6b70*/  MOV R171, R245 ;  /* 0x000000f500ab7202 */ /* 0x000fc60000000f00 */
[----:B------:R1:W-:Y:S03]  /*6b80*/  MUFU.EX2 R172, R7 ;  /* 0x0000000700ac7308 */ /* 0x0003e60000000800 */
[----:B------:R-:W-:Y:S01]  /*6b90*/  HMMA.16816.F32.BF16 R96, R8, R22, R60 ;  /* 0x000000160860723c */ /* 0x000fe2000004183c */
[----:B------:R-:W-:Y:S02]  /*6ba0*/  F2FP.BF16.F32.PACK_AB R8, R232, R133 ;  /* 0x00000085e808723e */ /* 0x000fe400000010ff */
[----:B---3--:R-:W-:Y:S01]  /*6bb0*/  F2FP.BF16.F32.PACK_AB R9, R148, R131 ;  /* 0x000000839409723e */ /* 0x008fe200000010ff */
[----:B--2---:R-:W-:Y:S01]  /*6bc0*/  FFMA.FTZ R6, R191, UR4, -R3 ;  /* 0x00000004bf067c23 */ /* 0x004fe20008010803 */
[----:B------:R-:W-:Y:S02]  /*6bd0*/  F2FP.BF16.F32.PACK_AB R10, R161, R175 ;  /* 0x000000afa10a723e */ /* 0x000fe400000010ff */
[----:B----4-:R-:W-:Y:S01]  /*6be0*/  F2FP.BF16.F32.PACK_AB R11, R162, R160 ;  /* 0x000000a0a20b723e */ /* 0x010fe200000010ff */
[----:B------:R2:W3:Y:S01]  /*6bf0*/  MUFU.EX2 R29, R6 ;  /* 0x00000006001d7308 */ /* 0x0004e20000000800 */
[----:B------:R-:W-:Y:S01]  /*6c00*/  MOV R191, R137 ;  /* 0x0000008900bf7202 */ /* 0x000fe20000000f00 */
[----:B-1----:R-:W-:Y:S01]  /*6c10*/  FFMA.FTZ R7, R193, UR4, -R5 ;  /* 0x00000004c1077c23 */ /* 0x002fe20008010805 */
[----:B------:R-:W-:-:S03]  /*6c20*/  IMAD.MOV.U32 R193, RZ, RZ, R129 ;  /* 0x000000ffffc17224 */ /* 0x000fc600078e0081 */
[----:B------:R-:W-:Y:S01]  /*6c30*/  HMMA.16816.F32.BF16 R120, R8, R24, R104 ;  /* 0x000000180878723c */ /* 0x000fe20000041868 */
[----:B--2---:R-:W-:-:S07]  /*6c40*/  FFMA.FTZ R6, R190, UR4, -R3 ;  /* 0x00000004be067c23 */ /* 0x004fce0008010803 */
[C---:B------:R-:W-:Y:S01]  /*6c50*/  HMMA.16816.F32.BF16 R104, R8.reuse, R26, R56 ;  /* 0x0000001a0868723c */ /* 0x040fe20000041838 */
[----:B------:R-:W1:Y:S01]  /*6c60*/  LDSM.16.MT88.4 R24, [R217+0xa000] ;  /* 0x00a00000d918783b */ /* 0x000e620000004200 */
[----:B---3--:R-:W-:Y:S01]  /*6c70*/  IMAD.MOV.U32 R190, RZ, RZ, R29 ;  /* 0x000000ffffbe7224 */ /* 0x008fe200078e001d */
[----:B------:R2:W3:Y:S05]  /*6c80*/  MUFU.EX2 R149, R6 ;  /* 0x0000000600957308 */ /* 0x0004ea0000000800 */
[C---:B------:R-:W-:Y:S08]  /*6c90*/  HMMA.16816.F32.BF16 R88, R8.reuse, R16, R52 ;  /* 0x000000100858723c */ /* 0x040ff00000041834 */
[C---:B------:R-:W-:Y:S01]  /*6ca0*/  HMMA.16816.F32.BF16 R84, R8.reuse, R18, R48 ;  /* 0x000000120854723c */ /* 0x040fe20000041830 */
[----:B--2---:R-:W-:Y:S01]  /*6cb0*/  FFMA.FTZ R6, R182, UR4, -R0 ;  /* 0x00000004b6067c23 */ /* 0x004fe20008010800 */
[----:B------:R-:W2:Y:S01]  /*6cc0*/  LDSM.16.MT88.4 R16, [R164+0xa000] ;  /* 0x00a00000a410783b */ /* 0x000ea20000004200 */
[----:B------:R-:W-:Y:S01]  /*6cd0*/  MOV R182, R131 ;  /* 0x0000008300b67202 */ /* 0x000fe20000000f00 */
[----:B------:R-:W-:Y:S01]  /*6ce0*/  IMAD.MOV.U32 R131, RZ, RZ, R252 ;  /* 0x000000ffff837224 */ /* 0x000fe200078e00fc */
[----:B------:R4:W-:Y:S03]  /*6cf0*/  MUFU.EX2 R167, R6 ;  /* 0x0000000600a77308 */ /* 0x0009e60000000800 */
[C---:B------:R-:W-:Y:S08]  /*6d00*/  HMMA.16816.F32.BF16 R80, R8.reuse, R12, R44 ;  /* 0x0000000c0850723c */ /* 0x040ff0000004182c */
[----:B------:R-:W-:Y:S01]  /*6d10*/  HMMA.16816.F32.BF16 R60, R8, R14, R40 ;  /* 0x0000000e083c723c */ /* 0x000fe20000041828 */
[----:B------:R-:W2:Y:S01]  /*6d20*/  LDSM.16.MT88.4 R12, [R180+0xa000] ;  /* 0x00a00000b40c783b */ /* 0x000ea20000004200 */
[----:B----4-:R-:W-:Y:S01]  /*6d30*/  FFMA.FTZ R6, R154, UR4, -R0 ;  /* 0x000000049a067c23 */ /* 0x010fe20008010800 */
[----:B------:R-:W-:-:S03]  /*6d40*/  MOV R154, R140 ;  /* 0x0000008c009a7202 */ /* 0x000fc60000000f00 */
[----:B------:R4:W1:Y:S02]  /*6d50*/  MUFU.EX2 R145, R6 ;  /* 0x0000000600917308 */ /* 0x0008640000000800 */
[C---:B------:R-:W-:Y:S08]  /*6d60*/  HMMA.16816.F32.BF16 R36, R8.reuse, R20, R36 ;  /* 0x000000140824723c */ /* 0x040ff00000041824 */
[----:B------:R-:W-:Y:S01]  /*6d70*/  HMMA.16816.F32.BF16 R32, R8, R22, R32 ;  /* 0x000000160820723c */ /* 0x000fe20000041820 */
[----:B------:R-:W2:Y:S01]  /*6d80*/  LDSM.16.MT88.4 R20, [R147+0xa000] ;  /* 0x00a000009314783b */ /* 0x000ea20000004200 */
[----:B------:R-:W-:Y:S01]  /*6d90*/  FFMA.FTZ R8, R181, UR4, -R0 ;  /* 0x00000004b5087c23 */ /* 0x000fe20008010800 */
[----:B---3--:R-:W-:Y:S01]  /*6da0*/  F2FP.BF16.F32.PACK_AB R10, R132, R149 ;  /* 0x00000095840a723e */ /* 0x008fe200000010ff */
[----:B------:R-:W-:-:S02]  /*6db0*/  IMAD.MOV.U32 R181, RZ, RZ, R139 ;  /* 0x000000ffffb57224 */ /* 0x000fc400078e008b */
[--C-:B----4-:R-:W-:Y:S01]  /*6dc0*/  FFMA.FTZ R6, R194, UR4, -R5.reuse ;  /* 0x00000004c2067c23 */ /* 0x110fe20008010805 */
[----:B------:R3:W4:Y:S01]  /*6dd0*/  MUFU.EX2 R30, R8 ;  /* 0x00000008001e7308 */ /* 0x0007220000000800 */
[----:B-1----:R-:W-:Y:S02]  /*6de0*/  F2FP.BF16.F32.PACK_AB R11, R145, R172 ;  /* 0x000000ac910b723e */ /* 0x002fe400000010ff */
[----:B------:R-:W-:Y:S01]  /*6df0*/  MOV R194, R246 ;  /* 0x000000f600c27202 */ /* 0x000fe20000000f00 */
[----:B------:R1:W-:Y:S01]  /*6e00*/  MUFU.EX2 R174, R6 ;  /* 0x0000000600ae7308 */ /* 0x0003e20000000800 */
[----:B---3--:R-:W-:Y:S02]  /*6e10*/  F2FP.BF16.F32.PACK_AB R8, R31, R190 ;  /* 0x000000be1f08723e */ /* 0x008fe400000010ff */
[----:B----4-:R-:W-:Y:S01]  /*6e20*/  F2FP.BF16.F32.PACK_AB R9, R30, R167 ;  /* 0x000000a71e09723e */ /* 0x010fe200000010ff */
[--C-:B-1----:R-:W-:Y:S02]  /*6e30*/  FFMA.FTZ R6, R195, UR4, -R5.reuse ;  /* 0x00000004c3067c23 */ /* 0x102fe40008010805 */
[----:B------:R1:W-:Y:S04]  /*6e40*/  MUFU.EX2 R195, R7 ;  /* 0x0000000700c37308 */ /* 0x0003e80000000800 */
[C---:B------:R-:W-:Y:S01]  /*6e50*/  HMMA.16816.F32.BF16 R76, R8.reuse, R24, R76 ;  /* 0x00000018084c723c */ /* 0x040fe2000004184c */
[----:B------:R3:W-:Y:S07]  /*6e60*/  MUFU.EX2 R29, R6 ;  /* 0x00000006001d7308 */ /* 0x0007ee0000000800 */
[----:B------:R-:W-:Y:S01]  /*6e70*/  HMMA.16816.F32.BF16 R64, R8, R26, R64 ;  /* 0x0000001a0840723c */ /* 0x000fe20000041840 */
[----:B-1----:R-:W-:Y:S01]  /*6e80*/  FFMA.FTZ R7, R199, UR4, -R5 ;  /* 0x00000004c7077c23 */ /* 0x002fe20008010805 */
[----:B------:R-:W-:Y:S01]  /*6e90*/  MOV R199, R31 ;  /* 0x0000001f00c77202 */ /* 0x000fe20000000f00 */
[----:B---3--:R-:W-:-:S02]  /*6ea0*/  FFMA.FTZ R6, R197, UR4, -R4 ;  /* 0x00000004c5067c23 */ /* 0x008fc40008010804 */
[----:B------:R1:W3:Y:S03]  /*6eb0*/  MUFU.EX2 R40, R7 ;  /* 0x0000000700287308 */ /* 0x0002e60000000800 */
[----:B--2---:R-:W-:Y:S01]  /*6ec0*/  HMMA.16816.F32.BF16 R56, R8, R16, R116 ;  /* 0x000000100838723c */ /* 0x004fe20000041874 */
[----:B------:R-:W-:Y:S01]  /*6ed0*/  IMAD.MOV.U32 R197, RZ, RZ, R144 ;  /* 0x000000ffffc57224 */ /* 0x000fe200078e0090 */
[----:B------:R2:W4:Y:S01]  /*6ee0*/  MUFU.EX2 R252, R6 ;  /* 0x0000000600fc7308 */ /* 0x0005220000000800 */
[----:B------:R-:W-:-:S05]  /*6ef0*/  IMAD.MOV.U32 R144, RZ, RZ, R242 ;  /* 0x000000ffff907224 */ /* 0x000fca00078e00f2 */
[----:B------:R-:W-:Y:S01]  /*6f00*/  HMMA.16816.F32.BF16 R52, R8, R18, R112 ;  /* 0x000000120834723c */ /* 0x000fe20000041870 */
[----:B-1----:R-:W-:Y:S01]  /*6f10*/  FFMA.FTZ R7, R202, UR4, -R4 ;  /* 0x00000004ca077c23 */ /* 0x002fe20008010804 */
[----:B---3--:R-:W-:Y:S01]  /*6f20*/  MOV R196, R40 ;  /* 0x0000002800c47202 */ /* 0x008fe20000000f00 */
[----:B------:R-:W-:-:S05]  /*6f30*/  IMAD.MOV.U32 R202, RZ, RZ, R30 ;  /* 0x000000ffffca7224 */ /* 0x000fca00078e001e */
[----:B------:R-:W-:Y:S01]  /*6f40*/  HMMA.16816.F32.BF16 R48, R8, R12, R92 ;  /* 0x0000000c0830723c */ /* 0x000fe2000004185c */
[----:B--2---:R-:W-:Y:S01]  /*6f50*/  FFMA.FTZ R6, R200, UR4, -R4 ;  /* 0x00000004c8067c23 */ /* 0x004fe20008010804 */
[----:B------:R1:W-:Y:S01]  /*6f60*/  MUFU.EX2 R249, R7 ;  /* 0x0000000700f97308 */ /* 0x0003e20000000800 */
[----:B------:R-:W-:-:S03]  /*6f70*/  MOV R200, R29 ;  /* 0x0000001d00c87202 */ /* 0x000fc60000000f00 */
[----:B------:R2:W3:Y:S02]  /*6f80*/  MUFU.EX2 R248, R6 ;  /* 0x0000000600f87308 */ /* 0x0004e40000000800 */
[C---:B------:R-:W-:Y:S08]  /*6f90*/  HMMA.16816.F32.BF16 R44, R8.reuse, R14, R100 ;  /* 0x0000000e082c723c */ /* 0x040ff00000041864 */
[----:B------:R-:W-:Y:S01]  /*6fa0*/  HMMA.16816.F32.BF16 R40, R8, R20, R124 ;  /* 0x000000140828723c */ /* 0x000fe2000004187c */
[--C-:B-1----:R-:W-:Y:S01]  /*6fb0*/  FFMA.FTZ R7, R210, UR4, -R3.reuse ;  /* 0x00000004d2077c23 */ /* 0x102fe20008010803 */
[----:B--2---:R-:W-:-:S03]  /*6fc0*/  FFMA.FTZ R6, R203, UR4, -R3 ;  /* 0x00000004cb067c23 */ /* 0x004fc60008010803 */
[----:B------:R1:W-:Y:S01]  /*6fd0*/  MUFU.EX2 R245, R7 ;  /* 0x0000000700f57308 */ /* 0x0003e20000000800 */
[----:B------:R-:W-:Y:S02]  /*6fe0*/  MOV R203, R146 ;  /* 0x0000009200cb7202 */ /* 0x000fe40000000f00 */
[----:B------:R-:W-:Y:S01]  /*6ff0*/  HMMA.16816.F32.BF16 R28, R8, R22, R96 ;  /* 0x00000016081c723c */ /* 0x000fe20000041860 */
[----:B------:R-:W-:Y:S01]  /*7000*/  F2FP.BF16.F32.PACK_AB R8, R195, R174 ;  /* 0x000000aec308723e */ /* 0x000fe200000010ff */
[----:B------:R2:W-:Y:S01]  /*7010*/  MUFU.EX2 R244, R6 ;  /* 0x0000000600f47308 */ /* 0x0005e20000000800 */
[----:B----4-:R-:W-:Y:S02]  /*7020*/  F2FP.BF16.F32.PACK_AB R9, R247, R252 ;  /* 0x000000fcf709723e */ /* 0x010fe400000010ff */
[----:B------:R-:W-:Y:S02]  /*7030*/  F2FP.BF16.F32.PACK_AB R10, R196, R200 ;  /* 0x000000c8c40a723e */ /* 0x000fe400000010ff */
[----:B---3--:R-:W-:-:S02]  /*7040*/  F2FP.BF16.F32.PACK_AB R11, R248, R249 ;  /* 0x000000f9f80b723e */ /* 0x008fc400000010ff */
[----:B------:R-:W-:Y:S01]  /*7050*/  MOV R146, R240 ;  /* 0x000000f000927202 */ /* 0x000fe20000000f00 */
[----:B-1----:R-:W-:-:S04]  /*7060*/  FFMA.FTZ R7, R204, UR4, -R3 ;  /* 0x00000004cc077c23 */ /* 0x002fc80008010803 */
[----:B------:R-:W-:Y:S01]  /*7070*/  HMMA.16816.F32.BF16 R140, R8, R24, R120 ;  /* 0x00000018088c723c */ /* 0x000fe20000041878 */
[----:B--2---:R-:W-:-:S04]  /*7080*/  FFMA.FTZ R6, R209, UR4, -R3 ;  /* 0x00000004d1067c23 */ /* 0x004fc80008010803 */
[----:B------:R1:W-:Y:S03]  /*7090*/  MUFU.EX2 R246, R6 ;  /* 0x0000000600f67308 */ /* 0x0003e60000000800 */
[C---:B------:R-:W-:Y:S08]  /*70a0*/  HMMA.16816.F32.BF16 R120, R8.reuse, R18, R84 ;  /* 0x000000120878723c */ /* 0x040ff00000041854 */
[----:B------:R-:W-:Y:S01]  /*70b0*/  HMMA.16816.F32.BF16 R116, R8, R12, R80 ;  /* 0x0000000c0874723c */ /* 0x000fe20000041850 */
[----:B-1----:R-:W-:-:S07]  /*70c0*/  FFMA.FTZ R6, R213, UR4, -R0 ;  /* 0x00000004d5067c23 */ /* 0x002fce0008010800 */
[C---:B------:R-:W-:Y:S01]  /*70d0*/  HMMA.16816.F32.BF16 R112, R8.reuse, R14, R60 ;  /* 0x0000000e0870723c */ /* 0x040fe2000004183c */
[----:B------:R-:W-:Y:S01]  /*70e0*/  LDSM.16.MT88.4 R12, [R180+0xa800] ;  /* 0x00a80000b40c783b */ /* 0x000fe20000004200 */
[----:B------:R-:W-:Y:S01]  /*70f0*/  MOV R63, R149 ;  /* 0x00000095003f7202 */ /* 0x000fe20000000f00 */
[----:B------:R1:W-:Y:S01]  /*7100*/  MUFU.EX2 R213, R6 ;  /* 0x0000000600d57308 */ /* 0x0003e20000000800 */
[----:B------:R-:W-:Y:S01]  /*7110*/  MOV R149, R134 ;  /* 0x0000008600957202 */ /* 0x000fe20000000f00 */
[----:B------:R-:W-:Y:S01]  /*7120*/  IMAD.MOV.U32 R61, RZ, RZ, R131 ;  /* 0x000000ffff3d7224 */ /* 0x000fe200078e0083 */
[----:B------:R-:W-:Y:S01]  /*7130*/  MOV R134, R243 ;  /* 0x000000f300867202 */ /* 0x000fe20000000f00 */
[----:B------:R-:W-:Y:S01]  /*7140*/  IMAD.MOV.U32 R62, RZ, RZ, R169 ;  /* 0x000000ffff3e7224 */ /* 0x000fe200078e00a9 */
[C---:B------:R-:W-:Y:S01]  /*7150*/  HMMA.16816.F32.BF16 R96, R8.reuse, R20, R36 ;  /* 0x000000140860723c */ /* 0x040fe20000041824 */
[----:B------:R2:W3:Y:S01]  /*7160*/  MUFU.EX2 R243, R7 ;  /* 0x0000000700f37308 */ /* 0x0004e20000000800 */
[----:B------:R-:W-:Y:S01]  /*7170*/  MOV R39, R152 ;  /* 0x0000009800277202 */ /* 0x000fe20000000f00 */
[----:B------:R-:W-:Y:S01]  /*7180*/  IMAD.MOV.U32 R38, RZ, RZ, R203 ;  /* 0x000000ffff267224 */ /* 0x000fe200078e00cb */
[----:B------:R-:W-:Y:S01]  /*7190*/  MOV R152, R241 ;  /* 0x000000f100987202 */ /* 0x000fe20000000f00 */
[----:B------:R-:W-:Y:S01]  /*71a0*/  IMAD.MOV.U32 R203, RZ, RZ, R202 ;  /* 0x000000ffffcb7224 */ /* 0x000fe200078e00ca */
[----:B------:R-:W-:Y:S01]  /*71b0*/  MOV R37, R39 ;  /* 0x0000002700257202 */ /* 0x000fe20000000f00 */
[----:B------:R-:W-:Y:S01]  /*71c0*/  IMAD.MOV.U32 R202, RZ, RZ, R181 ;  /* 0x000000ffffca7224 */ /* 0x000fe200078e00b5 */
[C---:B------:R-:W-:Y:S01]  /*71d0*/  HMMA.16816.F32.BF16 R84, R8.reuse, R22, R32 ;  /* 0x000000160854723c */ /* 0x040fe20000041820 */
[----:B------:R-:W4:Y:S01]  /*71e0*/  LDSM.16.MT88.4 R20, [R217+0xa800] ;  /* 0x00a80000d914783b */ /* 0x000f220000004200 */
[--C-:B-1----:R-:W-:Y:S01]  /*71f0*/  FFMA.FTZ R6, R211, UR4, -R0.reuse ;  /* 0x00000004d3067c23 */ /* 0x102fe20008010800 */
[----:B------:R-:W-:Y:S01]  /*7200*/  MOV R181, R182 ;  /* 0x000000b600b57202 */ /* 0x000fe20000000f00 */
[----:B------:R-:W-:Y:S01]  /*7210*/  FFMA.FTZ R60, R170, UR4, -R5 ;  /* 0x00000004aa3c7c23 */ /* 0x000fe20008010805 */
[----:B------:R-:W-:Y:S01]  /*7220*/  MOV R182, R183 ;  /* 0x000000b700b67202 */ /* 0x000fe20000000f00 */
[----:B------:R1:W-:Y:S01]  /*7230*/  MUFU.EX2 R242, R6 ;  /* 0x0000000600f27308 */ /* 0x0003e20000000800 */
[----:B--2---:R-:W-:Y:S01]  /*7240*/  FFMA.FTZ R7, R201, UR4, -R0 ;  /* 0x00000004c9077c23 */ /* 0x004fe20008010800 */
[C---:B------:R-:W-:Y:S01]  /*7250*/  HMMA.16816.F32.BF16 R136, R8.reuse, R26, R104 ;  /* 0x0000001a0888723c */ /* 0x040fe20000041868 */
[----:B------:R-:W-:Y:S01]  /*7260*/  LDSM.16.MT88.4 R24, [R147+0xa800] ;  /* 0x00a800009318783b */ /* 0x000fe20000004200 */
[----:B------:R-:W-:Y:S01]  /*7270*/  IMAD.MOV.U32 R183, RZ, RZ, R185 ;  /* 0x000000ffffb77224 */ /* 0x000fe200078e00b9 */
[----:B------:R-:W2:Y:S01]  /*7280*/  MUFU.EX2 R240, R7 ;  /* 0x0000000700f07308 */ /* 0x000ea20000000800 */
[----:B------:R-:W-:Y:S01]  /*7290*/  MOV R185, R191 ;  /* 0x000000bf00b97202 */ /* 0x000fe20000000f00 */
[--C-:B------:R-:W-:Y:S01]  /*72a0*/  FFMA.FTZ R152, R152, UR4, -R5.reuse ;  /* 0x0000000498987c23 */ /* 0x100fe20008010805 */
[----:B------:R-:W-:Y:S01]  /*72b0*/  MOV R191, R176 ;  /* 0x000000b000bf7202 */ /* 0x000fe20000000f00 */
[----:B------:R-:W-:Y:S01]  /*72c0*/  IMAD.MOV.U32 R176, RZ, RZ, R178 ;  /* 0x000000ffffb07224 */ /* 0x000fe200078e00b2 */
[----:B------:R-:W-:Y:S01]  /*72d0*/  HMMA.16816.F32.BF16 R124, R8, R16, R88 ;  /* 0x00000010087c723c */ /* 0x000fe20000041858 */
[----:B------:R-:W4:Y:S01]  /*72e0*/  LDSM.16.MT88.4 R16, [R164+0xa800] ;  /* 0x00a80000a410783b */ /* 0x000f220000004200 */
[----:B------:R-:W-:Y:S01]  /*72f0*/  FFMA.FTZ R8, R130, UR4, -R0 ;  /* 0x0000000482087c23 */ /* 0x000fe20008010800 */
[----:B---3--:R-:W-:Y:S01]  /*7300*/  F2FP.BF16.F32.PACK_AB R10, R243, R246 ;  /* 0x000000f6f30a723e */ /* 0x008fe200000010ff */
[----:B-1----:R-:W-:Y:S01]  /*7310*/  FFMA.FTZ R6, R226, UR4, -R5 ;  /* 0x00000004e2067c23 */ /* 0x002fe20008010805 */
[----:B------:R-:W-:Y:S01]  /*7320*/  MOV R39, R61 ;  /* 0x0000003d00277202 */ /* 0x000fe20000000f00 */
[----:B------:R1:W3:Y:S01]  /*7330*/  MUFU.EX2 R241, R8 ;  /* 0x0000000800f17308 */ /* 0x0002e20000000800 */
[----:B------:R-:W-:Y:S01]  /*7340*/  MOV R169, R150 ;  /* 0x0000009600a97202 */ /* 0x000fe20000000f00 */
[--C-:B------:R-:W-:Y:S01]  /*7350*/  FFMA.FTZ R35, R37, UR4, -R4.reuse ;  /* 0x0000000425237c23 */ /* 0x100fe20008010804 */
[----:B--2---:R-:W-:Y:S01]  /*7360*/  F2FP.BF16.F32.PACK_AB R9, R240, R213 ;  /* 0x000000d5f009723e */ /* 0x004fe200000010ff */
[----:B------:R2:W-:Y:S01]  /*7370*/  MUFU.EX2 R210, R6 ;  /* 0x0000000600d27308 */ /* 0x0005e20000000800 */
[----:B------:R-:W-:Y:S01]  /*7380*/  MOV R61, R200 ;  /* 0x000000c8003d7202 */ /* 0x000fe20000000f00 */
[--C-:B------:R-:W-:Y:S01]  /*7390*/  FFMA.FTZ R7, R188, UR4, -R4.reuse ;  /* 0x00000004bc077c23 */ /* 0x100fe20008010804 */
[----:B------:R-:W-:Y:S01]  /*73a0*/  MOV R178, R179 ;  /* 0x000000b300b27202 */ /* 0x000fe20000000f00 */
[--C-:B------:R-:W-:Y:S01]  /*73b0*/  FFMA.FTZ R34, R38, UR4, -R4.reuse ;  /* 0x0000000426227c23 */ /* 0x100fe20008010804 */
[----:B------:R-:W-:Y:S01]  /*73c0*/  MOV R150, R128 ;  /* 0x0000008000967202 */ /* 0x000fe20000000f00 */
[----:B------:R-:W-:Y:S01]  /*73d0*/  MUFU.EX2 R201, R7 ;  /* 0x0000000700c97308 */ /* 0x000fe20000000800 */
[----:B------:R-:W-:Y:S01]  /*73e0*/  MOV R200, R199 ;  /* 0x000000c700c87202 */ /* 0x000fe20000000f00 */
[--C-:B------:R-:W-:Y:S01]  /*73f0*/  FFMA.FTZ R33, R39, UR4, -R4.reuse ;  /* 0x0000000427217c23 */ /* 0x100fe20008010804 */
[----:B------:R-:W-:Y:S01]  /*7400*/  MOV R179, R177 ;  /* 0x000000b100b37202 */ /* 0x000fe20000000f00 */
[----:B------:R-:W-:Y:S01]  /*7410*/  IMAD.MOV.U32 R177, RZ, RZ, R153 ;  /* 0x000000ffffb17224 */ /* 0x000fe200078e0099 */
[----:B-1----:R-:W-:Y:S01]  /*7420*/  F2FP.BF16.F32.PACK_AB R8, R245, R244 ;  /* 0x000000f4f508723e */ /* 0x002fe200000010ff */
[--C-:B------:R-:W-:Y:S01]  /*7430*/  FFMA.FTZ R153, R235, UR4, -R5.reuse ;  /* 0x00000004eb997c23 */ /* 0x100fe20008010805 */
[----:B---3--:R-:W-:Y:S01]  /*7440*/  F2FP.BF16.F32.PACK_AB R11, R242, R241 ;  /* 0x000000f1f20b723e */ /* 0x008fe200000010ff */
[--C-:B--2---:R-:W-:Y:S01]  /*7450*/  FFMA.FTZ R6, R187, UR4, -R4.reuse ;  /* 0x00000004bb067c23 */ /* 0x104fe20008010804 */
[----:B------:R-:W-:Y:S01]  /*7460*/  MOV R199, R154 ;  /* 0x0000009a00c77202 */ /* 0x000fe20000000f00 */
[----:B------:R-:W-:Y:S01]  /*7470*/  FFMA.FTZ R154, R231, UR4, -R5 ;  /* 0x00000004e79a7c23 */ /* 0x000fe20008010805 */
[----:B------:R-:W-:Y:S01]  /*7480*/  MOV R226, R203 ;  /* 0x000000cb00e27202 */ /* 0x000fe20000000f00 */
[--C-:B------:R-:W-:Y:S01]  /*7490*/  FFMA.FTZ R169, R169, UR4, -R4.reuse ;  /* 0x00000004a9a97c23 */ /* 0x100fe20008010804 */
[----:B------:R-:W-:Y:S01]  /*74a0*/  MOV R235, R171 ;  /* 0x000000ab00eb7202 */ /* 0x000fe20000000f00 */
[----:B----4-:R-:W-:Y:S01]  /*74b0*/  HMMA.16816.F32.BF16 R104, R8, R20, R76 ;  /* 0x000000140868723c */ /* 0x010fe2000004184c */
[--C-:B------:R-:W-:Y:S01]  /*74c0*/  FFMA.FTZ R171, R229, UR4, -R4.reuse ;  /* 0x00000004e5ab7c23 */ /* 0x100fe20008010804 */
[----:B------:R-:W-:Y:S01]  /*74d0*/  FFMA.FTZ R170, R228, UR4, -R4 ;  /* 0x00000004e4aa7c23 */ /* 0x000fe20008010804 */
[----:B------:R-:W-:-:S02]  /*74e0*/  IMAD.MOV.U32 R187, RZ, RZ, R111 ;  /* 0x000000ffffbb7224 */ /* 0x000fc400078e006f */
[--C-:B------:R-:W-:Y:S01]  /*74f0*/  FFMA.FTZ R32, R219, UR4, -R3.reuse ;  /* 0x00000004db207c23 */ /* 0x100fe20008010803 */
[----:B------:R-:W-:Y:S02]  /*7500*/  IMAD.MOV.U32 R231, RZ, RZ, R146 ;  /* 0x000000ffffe77224 */ /* 0x000fe400078e0092 */
[----:B------:R-:W-:Y:S01]  /*7510*/  FFMA.FTZ R111, R215, UR4, -R3 ;  /* 0x00000004d76f7c23 */ /* 0x000fe20008010803 */
[----:B------:R-:W-:Y:S01]  /*7520*/  IMAD.MOV.U32 R188, RZ, RZ, R134 ;  /* 0x000000ffffbc7224 */ /* 0x000fe200078e0086 */
[----:B------:R-:W-:Y:S01]  /*7530*/  HMMA.16816.F32.BF16 R100, R8, R22, R64 ;  /* 0x000000160864723c */ /* 0x000fe20000041840 */
[--C-:B------:R-:W-:Y:S01]  /*7540*/  FFMA.FTZ R134, R208, UR4, -R0.reuse ;  /* 0x00000004d0867c23 */ /* 0x100fe20008010800 */
[----:B------:R-:W-:-:S06]  /*7550*/  FFMA.FTZ R146, R192, UR4, -R0 ;  /* 0x00000004c0927c23 */ /* 0x000fcc0008010800 */
[C---:B------:R-:W-:Y:S01]  /*7560*/  HMMA.16816.F32.BF16 R80, R8.reuse, R12, R48 ;  /* 0x0000000c0850723c */ /* 0x040fe20000041830 */
[--C-:B------:R-:W-:Y:S01]  /*7570*/  FFMA.FTZ R50, R155, UR4, -R5.reuse ;  /* 0x000000049b327c23 */ /* 0x100fe20008010805 */
[--C-:B------:R-:W-:Y:S01]  /*7580*/  FFMA.FTZ R51, R157, UR4, -R5.reuse ;  /* 0x000000049d337c23 */ /* 0x100fe20008010805 */
[--C-:B------:R-:W-:Y:S01]  /*7590*/  FFMA.FTZ R49, R68, UR4, -R5.reuse ;  /* 0x0000000444317c23 */ /* 0x100fe20008010805 */
[----:B------:R-:W-:Y:S01]  /*75a0*/  FFMA.FTZ R155, R234, UR4, -R5 ;  /* 0x00000004ea9b7c23 */ /* 0x000fe20008010805 */
[----:B------:R-:W-:Y:S01]  /*75b0*/  MOV R234, R168 ;  /* 0x000000a800ea7202 */ /* 0x000fe20000000f00 */
[--C-:B------:R-:W-:Y:S01]  /*75c0*/  FFMA.FTZ R48, R156, UR4, -R4.reuse ;  /* 0x000000049c307c23 */ /* 0x100fe20008010804 */
[----:B------:R-:W-:Y:S01]  /*75d0*/  FFMA.FTZ R168, R230, UR4, -R4 ;  /* 0x00000004e6a87c23 */ /* 0x000fe20008010804 */
[----:B------:R-:W-:Y:S01]  /*75e0*/  HMMA.16816.F32.BF16 R92, R8, R16, R56 ;  /* 0x00000010085c723c */ /* 0x000fe20000041838 */
[----:B------:R-:W-:Y:S01]  /*75f0*/  IMAD.MOV.U32 R68, RZ, RZ, R194 ;  /* 0x000000ffff447224 */ /* 0x000fe200078e00c2 */
[----:B------:R-:W-:-:S02]  /*7600*/  MOV R157, R193 ;  /* 0x000000c1009d7202 */ /* 0x000fc40000000f00 */
[----:B------:R-:W-:Y:S01]  /*7610*/  MOV R193, R132 ;  /* 0x0000008400c17202 */ /* 0x000fe20000000f00 */
[----:B------:R-:W-:Y:S01]  /*7620*/  FFMA.FTZ R132, R237, UR4, -R3 ;  /* 0x00000004ed847c23 */ /* 0x000fe20008010803 */
[----:B------:R-:W-:Y:S01]  /*7630*/  MOV R194, R145 ;  /* 0x0000009100c27202 */ /* 0x000fe20000000f00 */
[----:B------:R-:W-:Y:S01]  /*7640*/  FFMA.FTZ R145, R236, UR4, -R0 ;  /* 0x00000004ec917c23 */ /* 0x000fe20008010800 */
[C---:B------:R-:W-:Y:S08]  /*7650*/  HMMA.16816.F32.BF16 R88, R8.reuse, R18, R52 ;  /* 0x000000120858723c */ /* 0x040ff00000041834 */
[C---:B------:R-:W-:Y:S08]  /*7660*/  HMMA.16816.F32.BF16 R76, R8.reuse, R14, R44 ;  /* 0x0000000e084c723c */ /* 0x040ff0000004182c */
[C---:B------:R-:W-:Y:S08]  /*7670*/  HMMA.16816.F32.BF16 R64, R8.reuse, R24, R40 ;  /* 0x000000180840723c */ /* 0x040ff00000041828 */
[----:B------:R-:W-:Y:S01]  /*7680*/  HMMA.16816.F32.BF16 R128, R8, R26, R28 ;  /* 0x0000001a0880723c */ /* 0x000fe2000004181c */
[--C-:B------:R-:W-:Y:S01]  /*7690*/  FFMA.FTZ R9, R225, UR4, -R5.reuse ;  /* 0x00000004e1097c23 */ /* 0x100fe20008010805 */
[--C-:B------:R-:W-:Y:S01]  /*76a0*/  FFMA.FTZ R11, R224, UR4, -R5.reuse ;  /* 0x00000004e00b7c23 */ /* 0x100fe20008010805 */
[----:B------:R-:W-:Y:S01]  /*76b0*/  FFMA.FTZ R10, R184, UR4, -R5 ;  /* 0x00000004b80a7c23 */ /* 0x000fe20008010805 */
[--C-:B------:R-:W-:Y:S01]  /*76c0*/  FFMA.FTZ R8, R189, UR4, -R4.reuse ;  /* 0x00000004bd087c23 */ /* 0x100fe20008010804 */
[----:B------:R-:W-:Y:S01]  /*76d0*/  FFMA.FTZ R5, R186, UR4, -R4 ;  /* 0x00000004ba057c23 */ /* 0x000fe20008010804 */
[----:B------:R-:W-:Y:S01]  /*76e0*/  MOV R225, R200 ;  /* 0x000000c800e17202 */ /* 0x000fe20000000f00 */
[----:B------:R-:W-:Y:S01]  /*76f0*/  IMAD.MOV.U32 R224, RZ, RZ, R202 ;  /* 0x000000ffffe07224 */ /* 0x000fe200078e00ca */
[----:B------:R-:W1:Y:S01]  /*7700*/  MUFU.EX2 R209, R9 ;  /* 0x0000000900d17308 */ /* 0x000e620000000800 */
[----:B------:R-:W-:Y:S01]  /*7710*/  MOV R186, R75 ;  /* 0x0000004b00ba7202 */ /* 0x000fe20000000f00 */
[--C-:B------:R-:W-:Y:S01]  /*7720*/  FFMA.FTZ R31, R218, UR4, -R3.reuse ;  /* 0x00000004da1f7c23 */ /* 0x100fe20008010803 */
[----:B------:R-:W-:Y:S01]  /*7730*/  MOV R189, R144 ;  /* 0x0000009000bd7202 */ /* 0x000fe20000000f00 */
[----:B------:R-:W-:Y:S01]  /*7740*/  MUFU.EX2 R211, R11 ;  /* 0x0000000b00d37308 */ /* 0x000fe20000000800 */
[----:B------:R-:W-:Y:S01]  /*7750*/  MOV R184, R197 ;  /* 0x000000c500b87202 */ /* 0x000fe20000000f00 */
[--C-:B------:R-:W-:Y:S01]  /*7760*/  FFMA.FTZ R75, R214, UR4, -R3.reuse ;  /* 0x00000004d64b7c23 */ /* 0x100fe20008010803 */
[----:B------:R-:W-:Y:S01]  /*7770*/  MOV R197, R133 ;  /* 0x0000008500c57202 */ /* 0x000fe20000000f00 */
[----:B------:R-:W2:Y:S01]  /*7780*/  MUFU.EX2 R204, R10 ;  /* 0x0000000a00cc7308 */ /* 0x000ea20000000800 */
[--C-:B------:R-:W-:Y:S01]  /*7790*/  FFMA.FTZ R133, R212, UR4, -R3.reuse ;  /* 0x00000004d4857c23 */ /* 0x100fe20008010803 */
[--C-:B------:R-:W-:Y:S01]  /*77a0*/  FFMA.FTZ R29, R227, UR4, -R0.reuse ;  /* 0x00000004e31d7c23 */ /* 0x100fe20008010800 */
[--C-:B------:R-:W-:Y:S01]  /*77b0*/  FFMA.FTZ R28, R223, UR4, -R0.reuse ;  /* 0x00000004df1c7c23 */ /* 0x100fe20008010800 */
[----:B------:R3:W4:Y:S01]  /*77c0*/  MUFU.EX2 R200, R8 ;  /* 0x0000000800c87308 */ /* 0x0007220000000800 */
[--C-:B------:R-:W-:Y:S01]  /*77d0*/  FFMA.FTZ R30, R216, UR4, -R0.reuse ;  /* 0x00000004d81e7c23 */ /* 0x100fe20008010800 */
[----:B-1----:R-:W-:Y:S01]  /*77e0*/  F2FP.BF16.F32.PACK_AB R4, R209, R210 ;  /* 0x000000d2d104723e */ /* 0x002fe200000010ff */
[----:B------:R-:W-:Y:S01]  /*77f0*/  FFMA.FTZ R9, R220, UR4, -R3 ;  /* 0x00000004dc097c23 */ /* 0x000fe20008010803 */
[----:B------:R2:W-:Y:S01]  /*7800*/  MUFU.EX2 R202, R6 ;  /* 0x0000000600ca7308 */ /* 0x0005e20000000800 */
[----:B------:R-:W-:-:S03]  /*7810*/  FFMA.FTZ R144, R198, UR4, -R0 ;  /* 0x00000004c6907c23 */ /* 0x000fc60008010800 */
[----:B------:R4:W1:Y:S01]  /*7820*/  MUFU.EX2 R203, R5 ;  /* 0x0000000500cb7308 */ /* 0x0008620000000800 */
[----:B---3--:R-:W-:Y:S01]  /*7830*/  FFMA.FTZ R8, R221, UR4, -R3 ;  /* 0x00000004dd087c23 */ /* 0x008fe20008010803 */
[----:B------:R-:W-:Y:S01]  /*7840*/  FFMA.FTZ R3, R222, UR4, -R0 ;  /* 0x00000004de037c23 */ /* 0x000fe20008010800 */
[----:B------:R-:W-:Y:S01]  /*7850*/  FADD.FTZ R0, R74, R73 ;  /* 0x000000494a007221 */ /* 0x000fe20000010000 */
[----:B--2---:R-:W-:Y:S02]  /*7860*/  F2FP.BF16.F32.PACK_AB R6, R204, R211 ;  /* 0x000000d3cc06723e */ /* 0x004fe400000010ff */
[----:B----4-:R-:W-:Y:S02]  /*7870*/  F2FP.BF16.F32.PACK_AB R5, R201, R200 ;  /* 0x000000c8c905723e */ /* 0x010fe400000010ff */
[----:B-1----:R-:W-:-:S07]  /*7880*/  F2FP.BF16.F32.PACK_AB R7, R203, R202 ;  /* 0x000000cacb07723e */ /* 0x002fce00000010ff */
[C---:B------:R-:W-:Y:S08]  /*7890*/  HMMA.16816.F32.BF16 R56, R4.reuse, R20, R140 ;  /* 0x000000140438723c */ /* 0x040ff0000004188c */
[C---:B------:R-:W-:Y:S01]  /*78a0*/  HMMA.16816.F32.BF16 R44, R4.reuse, R22, R136 ;  /* 0x00000016042c723c */ /* 0x040fe20000041888 */
[----:B------:R-:W-:Y:S01]  /*78b0*/  FADD.FTZ R0, R70, R0 ;  /* 0x0000000046007221 */ /* 0x000fe20000010000 */
[----:B------:R-:W1:Y:S06]  /*78c0*/  LDSM.16.MT88.4 R20, [R217+0xb000] ;  /* 0x00b00000d914783b */ /* 0x000e6c0000004200 */
[C---:B------:R-:W-:Y:S08]  /*78d0*/  HMMA.16816.F32.BF16 R40, R4.reuse, R16, R124 ;  /* 0x000000100428723c */ /* 0x040ff0000004187c */
[C---:B------:R-:W-:Y:S01]  /*78e0*/  HMMA.16816.F32.BF16 R36, R4.reuse, R18, R120 ;  /* 0x000000120424723c */ /* 0x040fe20000041878 */
[----:B------:R-:W-:Y:S01]  /*78f0*/  MUFU.EX2 R122, R8 ;  /* 0x00000008007a7308 */ /* 0x000fe20000000800 */
[----:B------:R-:W-:Y:S03]  /*7900*/  LDSM.16.MT88.4 R16, [R147+0xb000] ;  /* 0x00b000009310783b */ /* 0x000fe60000004200 */
[----:B------:R-:W-:Y:S03]  /*7910*/  MUFU.EX2 R120, R32 ;  /* 0x0000002000787308 */ /* 0x000fe60000000800 */
[C---:B------:R-:W-:Y:S01]  /*7920*/  HMMA.16816.F32.BF16 R52, R4.reuse, R12, R116 ;  /* 0x0000000c0434723c */ /* 0x040fe20000041874 */
[----:B------:R-:W-:Y:S04]  /*7930*/  MUFU.EX2 R118, R3 ;  /* 0x0000000300767308 */ /* 0x000fe80000000800 */
[----:B------:R2:W3:Y:S03]  /*7940*/  MUFU.EX2 R119, R9 ;  /* 0x0000000900777308 */ /* 0x0004e60000000800 */
[C---:B------:R-:W-:Y:S01]  /*7950*/  HMMA.16816.F32.BF16 R112, R4.reuse, R14, R112 ;  /* 0x0000000e0470723c */ /* 0x040fe20000041870 */
[----:B------:R-:W4:Y:S01]  /*7960*/  LDSM.16.MT88.4 R12, [R164+0xb000] ;  /* 0x00b00000a40c783b */ /* 0x000f220000004200 */
[----:B------:R-:W-:Y:S04]  /*7970*/  MUFU.EX2 R121, R31 ;  /* 0x0000001f00797308 */ /* 0x000fe80000000800 */
[----:B------:R-:W-:Y:S02]  /*7980*/  MUFU.EX2 R116, R29 ;  /* 0x0000001d00747308 */ /* 0x000fe40000000800 */
[C---:B------:R-:W-:Y:S02]  /*7990*/  HMMA.16816.F32.BF16 R96, R4.reuse, R24, R96 ;  /* 0x000000180460723c */ /* 0x040fe40000041860 */
[----:B------:R-:W1:Y:S01]  /*79a0*/  MUFU.EX2 R117, R28 ;  /* 0x0000001c00757308 */ /* 0x000e620000000800 */
[----:B--2---:R-:W2:Y:S05]  /*79b0*/  LDSM.16.MT88.4 R8, [R180+0xb000] ;  /* 0x00b00000b408783b */ /* 0x004eaa0000004200 */
[----:B------:R-:W-:Y:S01]  /*79c0*/  HMMA.16816.F32.BF16 R84, R4, R26, R84 ;  /* 0x0000001a0454723c */ /* 0x000fe20000041854 */
[----:B------:R-:W-:Y:S01]  /*79d0*/  FADD.FTZ R5, R187, R186 ;  /* 0x000000babb057221 */ /* 0x000fe20000010000 */
[----:B------:R-:W-:Y:S01]  /*79e0*/  MOV R187, R189 ;  /* 0x000000bd00bb7202 */ /* 0x000fe20000000f00 */
[----:B------:R-:W-:Y:S01]  /*79f0*/  IMAD.MOV.U32 R189, RZ, RZ, R231 ;  /* 0x000000ffffbd7224 */ /* 0x000fe200078e00e7 */
[----:B------:R-:W-:-:S02]  /*7a00*/  MOV R231, R234 ;  /* 0x000000ea00e77202 */ /* 0x000fc40000000f00 */
[----:B------:R-:W-:Y:S01]  /*7a10*/  MOV R234, R235 ;  /* 0x000000eb00ea7202 */ /* 0x000fe20000000f00 */
[----:B------:R-:W-:Y:S01]  /*7a20*/  IMAD.MOV.U32 R235, RZ, RZ, R68 ;  /* 0x000000ffffeb7224 */ /* 0x000fe200078e0044 */
[----:B------:R-:W-:Y:S02]  /*7a30*/  MOV R68, R157 ;  /* 0x0000009d00447202 */ /* 0x000fe40000000f00 */
[----:B------:R-:W-:Y:S01]  /*7a40*/  MOV R157, R184 ;  /* 0x000000b8009d7202 */ /* 0x000fe20000000f00 */
[----:B------:R-:W-:Y:S01]  /*7a50*/  IMAD.MOV.U32 R184, RZ, RZ, R224 ;  /* 0x000000ffffb87224 */ /* 0x000fe200078e00e0 */
[----:B------:R-:W-:Y:S02]  /*7a60*/  MOV R224, R225 ;  /* 0x000000e100e07202 */ /* 0x000fe40000000f00 */
[----:B------:R-:W-:Y:S01]  /*7a70*/  MOV R225, R226 ;  /* 0x000000e200e17202 */ /* 0x000fe20000000f00 */
[----:B------:R-:W-:Y:S01]  /*7a80*/  IMAD.MOV.U32 R226, RZ, RZ, R61 ;  /* 0x000000ffffe27224 */ /* 0x000fe200078e003d */
[----:B------:R-:W-:-:S02]  /*7a90*/  MOV R61, R62 ;  /* 0x0000003e003d7202 */ /* 0x000fc40000000f00 */
[----:B------:R-:W-:Y:S01]  /*7aa0*/  MOV R62, R63 ;  /* 0x0000003f003e7202 */ /* 0x000fe20000000f00 */
[----:B------:R-:W-:Y:S01]  /*7ab0*/  IMAD.MOV.U32 R63, RZ, RZ, R172 ;  /* 0x000000ffff3f7224 */ /* 0x000fe200078e00ac */
[----:B------:R-:W-:Y:S01]  /*7ac0*/  MOV R172, R71 ;  /* 0x0000004700ac7202 */ /* 0x000fe20000000f00 */
[----:B------:R-:W-:Y:S01]  /*7ad0*/  FADD.FTZ R4, R188, R187 ;  /* 0x000000bbbc047221 */ /* 0x000fe20000010000 */
[----:B------:R1:W5:Y:S01]  /*7ae0*/  LDL.LU R71, [R1+0x108] ;  /* 0x0001080001477983 */ /* 0x0003620000300800 */
[----:B------:R-:W4:Y:S03]  /*7af0*/  MUFU.EX2 R74, R30 ;  /* 0x0000001e004a7308 */ /* 0x000f260000000800 */
[----:B------:R-:W3:Y:S04]  /*7b00*/  LDL.LU R187, [R1+0x60] ;  /* 0x0000600001bb7983 */ /* 0x000ee80000300800 */
[----:B------:R-:W3:Y:S01]  /*7b10*/  LDL.LU R188, [R1+0x6c] ;  /* 0x00006c0001bc7983 */ /* 0x000ee20000300800 */
[----:B------:R-:W-:-:S03]  /*7b20*/  FADD.FTZ R24, R69, R5 ;  /* 0x0000000545187221 */ /* 0x000fc60000010000 */
[----:B------:R-:W2:Y:S04]  /*7b30*/  LDL.LU R70, [R1+0x104] ;  /* 0x0001040001467983 */ /* 0x000ea80000300800 */
[----:B------:R-:W2:Y:S01]  /*7b40*/  LDL.LU R69, [R1+0x100] ;  /* 0x0001000001457983 */ /* 0x000ea20000300800 */
[----:B---3--:R-:W-:-:S03]  /*7b50*/  FADD.FTZ R3, R188, R187 ;  /* 0x000000bbbc037221 */ /* 0x008fc60000010000 */
[----:B------:R-:W3:Y:S01]  /*7b60*/  LDL.LU R188, [R1+0x7c] ;  /* 0x00007c0001bc7983 */ /* 0x000ee20000300800 */
[----:B------:R-:W-:Y:S01]  /*7b70*/  FADD.FTZ R0, R189, R0 ;  /* 0x00000000bd007221 */ /* 0x000fe20000010000 */
[----:B------:R-:W-:Y:S01]  /*7b80*/  MOV R189, R234 ;  /* 0x000000ea00bd7202 */ /* 0x000fe20000000f00 */
[----:B---3--:R-:W-:Y:S02]  /*7b90*/  FADD.FTZ R25, R188, R4 ;  /* 0x00000004bc197221 */ /* 0x008fe40000010000 */
[----:B------:R-:W3:Y:S04]  /*7ba0*/  LDL.LU R188, [R1+0x64] ;  /* 0x0000640001bc7983 */ /* 0x000ee80000300800 */
[----:B------:R-:W3:Y:S01]  /*7bb0*/  LDL.LU R234, [R1+0x8c] ;  /* 0x00008c0001ea7983 */ /* 0x000ee20000300800 */
[----:B------:R-:W-:Y:S01]  /*7bc0*/  IMAD.MOV.U32 R156, RZ, RZ, R184 ;  /* 0x000000ffff9c7224 */ /* 0x000fe200078e00b8 */
[----:B------:R-:W-:Y:S01]  /*7bd0*/  MOV R186, R157 ;  /* 0x0000009d00ba7202 */ /* 0x000fe20000000f00 */
[----:B------:R-:W-:Y:S01]  /*7be0*/  IMAD.MOV.U32 R184, RZ, RZ, R226 ;  /* 0x000000ffffb87224 */ /* 0x000fe200078e00e2 */
[----:B------:R-:W-:Y:S01]  /*7bf0*/  MOV R187, R68 ;  /* 0x0000004400bb7202 */ /* 0x000fe20000000f00 */
[----:B------:R-:W-:Y:S01]  /*7c00*/  IMAD.MOV.U32 R226, RZ, RZ, R63 ;  /* 0x000000ffffe27224 */ /* 0x000fe200078e003f */
[----:B------:R-:W-:Y:S01]  /*7c10*/  MOV R157, R224 ;  /* 0x000000e0009d7202 */ /* 0x000fe20000000f00 */
[----:B------:R-:W-:Y:S01]  /*7c20*/  MUFU.EX2 R63, R60 ;  /* 0x0000003c003f7308 */ /* 0x000fe20000000800 */
[----:B------:R-:W-:-:S03]  /*7c30*/  MOV R224, R61 ;  /* 0x0000003d00e07202 */ /* 0x000fc60000000f00 */
[----:B------:R-:W-:Y:S04]  /*7c40*/  MUFU.EX2 R68, R50 ;  /* 0x0000003200447308 */ /* 0x000fe80000000800 */
[----:B------:R-:W2:Y:S04]  /*7c50*/  MUFU.EX2 R73, R49 ;  /* 0x0000003100497308 */ /* 0x000ea80000000800 */
[----:B------:R-:W-:Y:S04]  /*7c60*/  MUFU.EX2 R50, R35 ;  /* 0x0000002300327308 */ /* 0x000fe80000000800 */
[----:B------:R-:W-:Y:S04]  /*7c70*/  MUFU.EX2 R60, R34 ;  /* 0x00000022003c7308 */ /* 0x000fe80000000800 */
[----:B------:R-:W2:Y:S01]  /*7c80*/  MUFU.EX2 R61, R33 ;  /* 0x00000021003d7308 */ /* 0x000ea20000000800 */
[----:B------:R-:W-:-:S02]  /*7c90*/  F2FP.BF16.F32.PACK_AB R4, R119, R122 ;  /* 0x0000007a7704723e */ /* 0x000fc400000010ff */
[----:B-1----:R-:W-:Y:S02]  /*7ca0*/  F2FP.BF16.F32.PACK_AB R5, R117, R116 ;  /* 0x000000747505723e */ /* 0x002fe400000010ff */
[----:B------:R-:W-:Y:S02]  /*7cb0*/  F2FP.BF16.F32.PACK_AB R6, R121, R120 ;  /* 0x000000787906723e */ /* 0x000fe400000010ff */
[----:B----4-:R-:W-:-:S07]  /*7cc0*/  F2FP.BF16.F32.PACK_AB R7, R74, R118 ;  /* 0x000000764a07723e */ /* 0x010fce00000010ff */
[----:B------:R-:W-:Y:S01]  /*7cd0*/  HMMA.16816.F32.BF16 R104, R4, R20, R104 ;  /* 0x000000140468723c */ /* 0x000fe20000041868 */
[----:B------:R-:W-:-:S07]  /*7ce0*/  MOV R229, R185 ;  /* 0x000000b900e57202 */ /* 0x000fce0000000f00 */
[----:B------:R-:W-:Y:S01]  /*7cf0*/  HMMA.16816.F32.BF16 R100, R4, R22, R100 ;  /* 0x000000160464723c */ /* 0x000fe20000041864 */
[----:B------:R-:W-:-:S07]  /*7d00*/  IMAD.MOV.U32 R185, RZ, RZ, R150 ;  /* 0x000000ffffb97224 */ /* 0x000fce00078e0096 */
[C---:B------:R-:W-:Y:S08]  /*7d10*/  HMMA.16816.F32.BF16 R92, R4.reuse, R12, R92 ;  /* 0x0000000c045c723c */ /* 0x040ff0000004185c */
[C---:B------:R-:W-:Y:S08]  /*7d20*/  HMMA.16816.F32.BF16 R88, R4.reuse, R14, R88 ;  /* 0x0000000e0458723c */ /* 0x040ff00000041858 */
[C---:B--2---:R-:W-:Y:S08]  /*7d30*/  HMMA.16816.F32.BF16 R80, R4.reuse, R8, R80 ;  /* 0x000000080450723c */ /* 0x044ff00000041850 */
[C---:B------:R-:W-:Y:S08]  /*7d40*/  HMMA.16816.F32.BF16 R76, R4.reuse, R10, R76 ;  /* 0x0000000a044c723c */ /* 0x040ff0000004184c */
[C---:B------:R-:W-:Y:S08]  /*7d50*/  HMMA.16816.F32.BF16 R64, R4.reuse, R16, R64 ;  /* 0x000000100440723c */ /* 0x040ff00000041840 */
[----:B------:R-:W-:Y:S01]  /*7d60*/  HMMA.16816.F32.BF16 R28, R4, R18, R128 ;  /* 0x00000012041c723c */ /* 0x000fe20000041880 */
[----:B------:R-:W-:-:S02]  /*7d70*/  F2FP.BF16.F32.PACK_AB R6, R73, R68 ;  /* 0x000000444906723e */ /* 0x000fc400000010ff */
[----:B------:R-:W-:Y:S01]  /*7d80*/  F2FP.BF16.F32.PACK_AB R7, R61, R60 ;  /* 0x0000003c3d07723e */ /* 0x000fe200000010ff */
[----:B------:R-:W-:Y:S01]  /*7d90*/  FADD.FTZ R25, R186, R25 ;  /* 0x00000019ba197221 */ /* 0x000fe20000010000 */
[----:B------:R-:W-:Y:S02]  /*7da0*/  MOV R219, R179 ;  /* 0x000000b300db7202 */ /* 0x000fe40000000f00 */
[----:B------:R-:W-:Y:S01]  /*7db0*/  MOV R228, R191 ;  /* 0x000000bf00e47202 */ /* 0x000fe20000000f00 */
[----:B------:R-:W-:Y:S01]  /*7dc0*/  FADD.FTZ R25, R231, R25 ;  /* 0x00000019e7197221 */ /* 0x000fe20000010000 */
[----:B------:R-:W-:Y:S02]  /*7dd0*/  MOV R179, R149 ;  /* 0x0000009500b37202 */ /* 0x000fe40000000f00 */
[----:B------:R-:W-:Y:S01]  /*7de0*/  MOV R220, R178 ;  /* 0x000000b200dc7202 */ /* 0x000fe20000000f00 */
[----:B------:R-:W-:Y:S01]  /*7df0*/  IMAD.MOV.U32 R221, RZ, RZ, R176 ;  /* 0x000000ffffdd7224 */ /* 0x000fe200078e00b0 */
[----:B------:R-:W-:Y:S01]  /*7e00*/  MOV R124, R179 ;  /* 0x000000b3007c7202 */ /* 0x000fe20000000f00 */
[----:B------:R-:W-:Y:S01]  /*7e10*/  IMAD.MOV.U32 R230, RZ, RZ, R183 ;  /* 0x000000ffffe67224 */ /* 0x000fe200078e00b7 */
[----:B------:R-:W-:-:S02]  /*7e20*/  MOV R231, R184 ;  /* 0x000000b800e77202 */ /* 0x000fc40000000f00 */
[----:B------:R-:W-:Y:S01]  /*7e30*/  MOV R127, R199 ;  /* 0x000000c7007f7202 */ /* 0x000fe20000000f00 */
[----:B------:R-:W-:Y:S01]  /*7e40*/  IMAD.MOV.U32 R199, RZ, RZ, R177 ;  /* 0x000000ffffc77224 */ /* 0x000fe200078e00b1 */
        /* <DEDUP_REMOVED lines=12> */
[----:B------:R-:W-:Y:S01]  /*7f10*/  IMAD.MOV.U32 R218, RZ, RZ, R173 ;  /* 0x000000ffffda7224 */ /* 0x000fe200078e00ad */
[----:B------:R-:W-:Y:S01]  /*7f20*/  MOV R215, R163 ;  /* 0x000000a300d77202 */ /* 0x000fe20000000f00 */
[----:B------:R-:W-:Y:S01]  /*7f30*/  MUFU.EX2 R34, R134 ;  /* 0x0000008600227308 */ /* 0x000fe20000000800 */
[----:B------:R-:W1:Y:S03]  /*7f40*/  LDSM.16.MT88.4 R148, [R217+0xb800] ;  /* 0x00b80000d994783b */ /* 0x000e660000004200 */
[----:B------:R-:W-:Y:S04]  /*7f50*/  MUFU.EX2 R35, R111 ;  /* 0x0000006f00237308 */ /* 0x000fe80000000800 */
[----:B------:R-:W-:Y:S04]  /*7f60*/  MUFU.EX2 R27, R171 ;  /* 0x000000ab001b7308 */ /* 0x000fe80000000800 */
[----:B------:R-:W-:Y:S04]  /*7f70*/  MUFU.EX2 R32, R154 ;  /* 0x0000009a00207308 */ /* 0x000fe80000000800 */
[----:B------:R-:W-:Y:S04]  /*7f80*/  MUFU.EX2 R33, R170 ;  /* 0x000000aa00217308 */ /* 0x000fe80000000800 */
[----:B------:R-:W-:Y:S01]  /*7f90*/  MUFU.EX2 R49, R132 ;  /* 0x0000008400317308 */ /* 0x000fe20000000800 */
[----:B---3--:R-:W-:Y:S01]  /*7fa0*/  FADD.FTZ R26, R188, R3 ;  /* 0x00000003bc1a7221 */ /* 0x008fe20000010000 */
[----:B------:R-:W-:Y:S01]  /*7fb0*/  IMAD.MOV.U32 R188, RZ, RZ, R235 ;  /* 0x000000ffffbc7224 */ /* 0x000fe200078e00eb */
[----:B------:R-:W-:-:S02]  /*7fc0*/  MOV R235, R225 ;  /* 0x000000e100eb7202 */ /* 0x000fc40000000f00 */
[----:B------:R-:W-:Y:S02]  /*7fd0*/  MOV R225, R62 ;  /* 0x0000003e00e17202 */ /* 0x000fe40000000f00 */
[----:B------:R-:W2:Y:S04]  /*7fe0*/  MUFU.EX2 R62, R51 ;  /* 0x00000033003e7308 */ /* 0x000ea80000000800 */
[----:B------:R-:W3:Y:S01]  /*7ff0*/  MUFU.EX2 R51, R48 ;  /* 0x0000003000337308 */ /* 0x000ee20000000800 */
[----:B------:R-:W-:Y:S01]  /*8000*/  FADD.FTZ R3, R156, R24 ;  /* 0x000000189c037221 */ /* 0x000fe20000010000 */
[----:B------:R-:W-:Y:S01]  /*8010*/  FADD.FTZ R0, R188, R0 ;  /* 0x00000000bc007221 */ /* 0x000fe20000010000 */
[----:B------:R-:W-:Y:S02]  /*8020*/  IMAD.MOV.U32 R188, RZ, RZ, R224 ;  /* 0x000000ffffbc7224 */ /* 0x000fe400078e00e0 */
[----:B------:R-:W-:Y:S01]  /*8030*/  FADD.FTZ R3, R189, R3 ;  /* 0x00000003bd037221 */ /* 0x000fe20000010000 */
[----:B------:R-:W-:Y:S01]  /*8040*/  MOV R189, R235 ;  /* 0x000000eb00bd7202 */ /* 0x000fe20000000f00 */
[----:B------:R-:W-:Y:S01]  /*8050*/  IMAD.MOV.U32 R224, RZ, RZ, R196 ;  /* 0x000000ffffe07224 */ /* 0x000fe200078e00c4 */
[----:B------:R-:W-:-:S02]  /*8060*/  MOV R235, R226 ;  /* 0x000000e200eb7202 */ /* 0x000fc40000000f00 */
[----:B--2---:R-:W-:Y:S02]  /*8070*/  F2FP.BF16.F32.PACK_AB R4, R62, R63 ;  /* 0x0000003f3e04723e */ /* 0x004fe400000010ff */
[----:B---3--:R-:W-:Y:S01]  /*8080*/  F2FP.BF16.F32.PACK_AB R5, R50, R51 ;  /* 0x000000333205723e */ /* 0x008fe200000010ff */
[----:B------:R-:W-:Y:S01]  /*8090*/  IMAD.MOV.U32 R196, RZ, RZ, R194 ;  /* 0x000000ffffc47224 */ /* 0x000fe200078e00c2 */
[----:B------:R-:W-:Y:S01]  /*80a0*/  MOV R226, R193 ;  /* 0x000000c100e27202 */ /* 0x000fe20000000f00 */
[----:B------:R-:W-:Y:S01]  /*80b0*/  IMAD.MOV.U32 R193, RZ, RZ, R172 ;  /* 0x000000ffffc17224 */ /* 0x000fe200078e00ac */
[----:B------:R-:W-:Y:S01]  /*80c0*/  MOV R194, R167 ;  /* 0x000000a700c27202 */ /* 0x000fe20000000f00 */
[----:B------:R-:W-:Y:S02]  /*80d0*/  FADD.FTZ R26, R187, R26 ;  /* 0x0000001abb1a7221 */ /* 0x000fe40000010000 */
        /* <DEDUP_REMOVED lines=11> */
[----:B------:R-:W-:Y:S01]  /*8190*/  HMMA.16816.F32.BF16 R140, R4, R20, R56 ;  /* 0x00000014048c723c */ /* 0x000fe20000041838 */
[----:B------:R-:W-:Y:S01]  /*81a0*/  FADD.FTZ R0, R220, R26 ;  /* 0x0000001adc007221 */ /* 0x000fe20000010000 */
[----:B------:R-:W-:Y:S01]  /*81b0*/  IMAD.MOV.U32 R126, RZ, RZ, R190 ;  /* 0x000000ffff7e7224 */ /* 0x000fe200078e00be */
[----:B------:R-:W-:Y:S01]  /*81c0*/  MOV R125, R172 ;  /* 0x000000ac007d7202 */ /* 0x000fe20000000f00 */
[----:B------:R-:W-:Y:S01]  /*81d0*/  FADD.FTZ R8, R221, R24 ;  /* 0x00000018dd087221 */ /* 0x000fe20000010000 */
[----:B------:R-:W-:-:S03]  /*81e0*/  FADD.FTZ R3, R229, R3 ;  /* 0x00000003e5037221 */ /* 0x000fc60000010000 */
[----:B------:R-:W-:Y:S01]  /*81f0*/  HMMA.16816.F32.BF16 R184, R4, R16, R96 ;  /* 0x0000001004b8723c */ /* 0x000fe20000041860 */
[----:B------:R-:W-:Y:S01]  /*8200*/  FADD.FTZ R0, R230, R0 ;  /* 0x00000000e6007221 */ /* 0x000fe20000010000 */
[----:B------:R-:W-:-:S06]  /*8210*/  FADD.FTZ R8, R156, R8 ;  /* 0x000000089c087221 */ /* 0x000fcc0000010000 */
[----:B------:R-:W-:Y:S01]  /*8220*/  HMMA.16816.F32.BF16 R40, R4, R12, R40 ;  /* 0x0000000c0428723c */ /* 0x000fe20000041828 */
[----:B------:R-:W-:-:S07]  /*8230*/  FADD.FTZ R3, R69, R3 ;  /* 0x0000000345037221 */ /* 0x000fce0000010000 */
[C---:B------:R-:W-:Y:S01]  /*8240*/  HMMA.16816.F32.BF16 R36, R4.reuse, R14, R36 ;  /* 0x0000000e0424723c */ /* 0x040fe20000041824 */
[----:B------:R-:W-:Y:S01]  /*8250*/  FADD.FTZ R0, R70, R0 ;  /* 0x0000000046007221 */ /* 0x000fe20000010000 */
[----:B------:R-:W-:Y:S01]  /*8260*/  MOV R234, R225 ;  /* 0x000000e100ea7202 */ /* 0x000fe20000000f00 */
[----:B------:R-:W2:Y:S01]  /*8270*/  LDSM.16.MT88.4 R164, [R164+0xb800] ;  /* 0x00b80000a4a4783b */ /* 0x000ea20000004200 */
[----:B------:R-:W-:Y:S01]  /*8280*/  MOV R198, R188 ;  /* 0x000000bc00c67202 */ /* 0x000fe20000000f00 */
[----:B------:R-:W-:Y:S02]  /*8290*/  MUFU.EX2 R48, R145 ;  /* 0x0000009100307308 */ /* 0x000fe40000000800 */
[----:B------:R3:W5:Y:S01]  /*82a0*/  LDL.LU R72, [R1+0xfc] ;  /* 0x0000fc0001487983 */ /* 0x0007620000300800 */
[C---:B------:R-:W-:Y:S08]  /*82b0*/  HMMA.16816.F32.BF16 R56, R4.reuse, R22, R44 ;  /* 0x000000160438723c */ /* 0x040ff0000004182c */
[----:B------:R-:W-:Y:S01]  /*82c0*/  HMMA.16816.F32.BF16 R16, R4, R18, R84 ;  /* 0x000000120410723c */ /* 0x000fe20000041854 */
[----:B------:R-:W-:-:S02]  /*82d0*/  MOV R225, R197 ;  /* 0x000000c500e17202 */ /* 0x000fc40000000f00 */
[----:B------:R-:W-:Y:S02]  /*82e0*/  MOV R219, R174 ;  /* 0x000000ae00db7202 */ /* 0x000fe40000000f00 */
[----:B------:R-:W-:Y:S02]  /*82f0*/  MOV R221, R193 ;  /* 0x000000c100dd7202 */ /* 0x000fe40000000f00 */
[----:B------:R-:W-:Y:S01]  /*8300*/  MOV R220, R194 ;  /* 0x000000c200dc7202 */ /* 0x000fe20000000f00 */
[----:B------:R-:W-:Y:S01]  /*8310*/  HMMA.16816.F32.BF16 R20, R4, R10, R112 ;  /* 0x0000000a0414723c */ /* 0x000fe20000041870 */
        /* <DEDUP_REMOVED lines=19> */
[----:B------:R-:W-:Y:S02]  /*8450*/  IMAD.MOV.U32 R226, RZ, RZ, R196 ;  /* 0x000000ffffe27224 */ /* 0x000fe400078e00c4 */
[----:B------:R-:W-:Y:S01]  /*8460*/  FADD.FTZ R6, R205, R5 ;  /* 0x00000005cd067221 */ /* 0x000fe20000010000 */
[----:B------:R-:W-:Y:S01]  /*8470*/  MOV R196, R197 ;  /* 0x000000c500c47202 */ /* 0x000fe20000000f00 */
        /* <DEDUP_REMOVED lines=66> */
[----:B------:R-:W4:Y:S01]  /*88a0*/  MUFU.EX2 R10, R152 ;  /* 0x00000098000a7308 */ /* 0x000f220000000800 */
[----:B------:R-:W-:Y:S01]  /*88b0*/  FADD.FTZ R0, R116, R0 ;  /* 0x0000000074007221 */ /* 0x000fe20000010000 */
[----:B------:R-:W-:Y:S01]  /*88c0*/  FADD.FTZ R3, R122, R3 ;  /* 0x000000037a037221 */ /* 0x000fe20000010000 */
[----:B------:R-:W-:Y:S01]  /*88d0*/  FADD.FTZ R5, R62, R5 ;  /* 0x000000053e057221 */ /* 0x000fe20000010000 */
[----:B------:R-:W1:Y:S01]  /*88e0*/  MUFU.EX2 R11, R169 ;  /* 0x000000a9000b7308 */ /* 0x000e620000000800 */
[----:B------:R-:W-:Y:S01]  /*88f0*/  FADD.FTZ R4, R50, R4 ;  /* 0x0000000432047221 */ /* 0x000fe20000010000 */
[----:B------:R-:W-:Y:S01]  /*8900*/  FADD.FTZ R0, R117, R0 ;  /* 0x0000000075007221 */ /* 0x000fe20000010000 */
[----:B------:R-:W-:Y:S01]  /*8910*/  FADD.FTZ R3, R119, R3 ;  /* 0x0000000377037221 */ /* 0x000fe20000010000 */
[----:B------:R-:W3:Y:S01]  /*8920*/  MUFU.EX2 R24, R153 ;  /* 0x0000009900187308 */ /* 0x000ee20000000800 */
[----:B------:R-:W-:Y:S01]  /*8930*/  FADD.FTZ R5, R68, R5 ;  /* 0x0000000544057221 */ /* 0x000fe20000010000 */
[----:B------:R-:W-:Y:S01]  /*8940*/  FADD.FTZ R4, R60, R4 ;  /* 0x000000043c047221 */ /* 0x000fe20000010000 */
[----:B------:R2:W-:Y:S01]  /*8950*/  LDSM.16.MT88.4 R12, [R147+0xb800] ;  /* 0x00b80000930c783b */ /* 0x0005e20000004200 */
[----:B------:R-:W3:Y:S01]  /*8960*/  MUFU.EX2 R25, R168 ;  /* 0x000000a800197308 */ /* 0x000ee20000000800 */
[----:B------:R-:W-:-:S02]  /*8970*/  FADD.FTZ R0, R118, R0 ;  /* 0x0000000076007221 */ /* 0x000fc40000010000 */
[----:B------:R2:W5:Y:S01]  /*8980*/  LDL.LU R69, [R1+0xf8] ;  /* 0x0000f80001457983 */ /* 0x0005620000300800 */
[----:B------:R-:W3:Y:S01]  /*8990*/  MUFU.EX2 R44, R144 ;  /* 0x00000090002c7308 */ /* 0x000ee20000000800 */
[----:B------:R-:W-:-:S03]  /*89a0*/  FADD.FTZ R3, R120, R3 ;  /* 0x0000000378037221 */ /* 0x000fc60000010000 */
[----:B------:R-:W2:Y:S01]  /*89b0*/  MUFU.EX2 R45, R75 ;  /* 0x0000004b002d7308 */ /* 0x000ea20000000800 */
[----:B------:R-:W2:Y:S01]  /*89c0*/  LDSM.16.MT88.4 R180, [R180+0xb800] ;  /* 0x00b80000b4b4783b */ /* 0x000ea20000004200 */
[----:B------:R-:W-:Y:S02]  /*89d0*/  FADD.FTZ R5, R73, R5 ;  /* 0x0000000549057221 */ /* 0x000fe40000010000 */
[----:B------:R-:W2:Y:S01]  /*89e0*/  MUFU.EX2 R26, R155 ;  /* 0x0000009b001a7308 */ /* 0x000ea20000000800 */
[----:B------:R-:W-:Y:S01]  /*89f0*/  FADD.FTZ R4, R61, R4 ;  /* 0x000000043d047221 */ /* 0x000fe20000010000 */
[----:B------:R-:W-:Y:S02]  /*8a00*/  FADD.FTZ R0, R74, R0 ;  /* 0x000000004a007221 */ /* 0x000fe40000010000 */
[----:B------:R-:W2:Y:S01]  /*8a10*/  MUFU.EX2 R46, R146 ;  /* 0x00000092002e7308 */ /* 0x000ea20000000800 */
[----:B------:R-:W-:-:S03]  /*8a20*/  FADD.FTZ R3, R121, R3 ;  /* 0x0000000379037221 */ /* 0x000fc60000010000 */
[----:B------:R-:W2:Y:S01]  /*8a30*/  MUFU.EX2 R47, R133 ;  /* 0x00000085002f7308 */ /* 0x000ea20000000800 */
[----:B----4-:R-:W-:Y:S01]  /*8a40*/  FADD.FTZ R5, R10, R5 ;  /* 0x000000050a057221 */ /* 0x010fe20000010000 */
[----:B-1----:R-:W-:Y:S01]  /*8a50*/  FADD.FTZ R4, R11, R4 ;  /* 0x000000040b047221 */ /* 0x002fe20000010000 */
[----:B------:R-:W-:Y:S01]  /*8a60*/  FADD.FTZ R0, R34, R0 ;  /* 0x0000000022007221 */ /* 0x000fe20000010000 */
[----:B------:R1:W5:Y:S01]  /*8a70*/  LDL.LU R70, [R1+0xf4] ;  /* 0x0000f40001467983 */ /* 0x0003620000300800 */
[----:B------:R-:W-:Y:S01]  /*8a80*/  FADD.FTZ R3, R35, R3 ;  /* 0x0000000323037221 */ /* 0x000fe20000010000 */
[----:B---3--:R-:W-:Y:S01]  /*8a90*/  FADD.FTZ R5, R24, R5 ;  /* 0x0000000518057221 */ /* 0x008fe20000010000 */
[----:B------:R-:W-:Y:S01]  /*8aa0*/  FADD.FTZ R4, R25, R4 ;  /* 0x0000000419047221 */ /* 0x000fe20000010000 */
[----:B------:R1:W5:Y:S01]  /*8ab0*/  LDL.LU R2, [R1+0xf0] ;  /* 0x0000f00001027983 */ /* 0x0003620000300800 */
[----:B------:R-:W-:Y:S01]  /*8ac0*/  FADD.FTZ R0, R44, R0 ;  /* 0x000000002c007221 */ /* 0x000fe20000010000 */
[----:B--2---:R-:W-:-:S02]  /*8ad0*/  FADD.FTZ R3, R45, R3 ;  /* 0x000000032d037221 */ /* 0x004fc40000010000 */
[----:B------:R1:W5:Y:S01]  /*8ae0*/  LDL.LU R238, [R1+0xec] ;  /* 0x0000ec0001ee7983 */ /* 0x0003620000300800 */
[----:B------:R-:W-:-:S03]  /*8af0*/  FADD.FTZ R5, R26, R5 ;  /* 0x000000051a057221 */ /* 0x000fc60000010000 */
        /* <DEDUP_REMOVED lines=21> */
[----:B------:R1:W-:Y:S01]  /*8c50*/  STL [R1+0xac], R3 ;  /* 0x0000ac0301007387 */ /* 0x0003e20000100800 */
        /* <DEDUP_REMOVED lines=26> */
[----:B-1----:R-:W-:-:S15]  /*8e00*/  @!P1 BRA `(.L_x_42) ;  /* 0x0000007000ec9947 */ /* 0x002fde0003800000 */
[----:B------:R-:W2:Y:S01]  /*8e10*/  LDL.LU.64 R234, [R1+0x20] ;  /* 0x0000200001ea7983 */ /* 0x000ea20000300a00 */
[----:B-----5:R-:W-:Y:S01]  /*8e20*/  IADD3 R0, P0, PT, R232, R205, RZ ;  /* 0x000000cde8007210 */ /* 0x020fe20007f1e0ff */
[----:B------:R-:W1:Y:S01]  /*8e30*/  S2UR UR5, SR_CgaCtaId ;  /* 0x00000000000579c3 */ /* 0x000e620000008800 */
[----:B------:R-:W-:Y:S01]  /*8e40*/  SHF.R.U32.HI R6, RZ, 0x1, R108 ;  /* 0x00000001ff067819 */ /* 0x000fe2000001166c */
[----:B------:R-:W3:Y:S01]  /*8e50*/  LDL.LU R224, [R1+0x2c] ;  /* 0x00002c0001e07983 */ /* 0x000ee20000300800 */
[----:B------:R-:W-:-:S05]  /*8e60*/  UMOV UR10, 0x400 ;  /* 0x00000400000a7882 */ /* 0x000fca0000000000 */
[----:B------:R-:W4:Y:S01]  /*8e70*/  S2UR UR6, SR_CgaCtaId ;  /* 0x00000000000679c3 */ /* 0x000f220000008800 */
[----:B------:R-:W3:Y:S07]  /*8e80*/  LDL.LU R225, [R1+0xa4] ;  /* 0x0000a40001e17983 */ /* 0x000eee0000300800 */
[----:B------:R-:W4:Y:S01]  /*8e90*/  S2UR UR7, SR_CgaCtaId ;  /* 0x00000000000779c3 */ /* 0x000f220000008800 */
[----:B------:R-:W3:Y:S01]  /*8ea0*/  LDL.LU R226, [R1+0xbc] ;  /* 0x0000bc0001e27983 */ /* 0x000ee20000300800 */
[----:B------:R-:W-:Y:S01]  /*8eb0*/  IMAD.MOV.U32 R134, RZ, RZ, R69 ;  /* 0x000000ffff867224 */ /* 0x000fe200078e0045 */
[----:B------:R-:W-:Y:S01]  /*8ec0*/  MOV R133, R70 ;  /* 0x0000004600857202 */ /* 0x000fe20000000f00 */
[----:B------:R-:W-:Y:S01]  /*8ed0*/  IMAD.MOV.U32 R132, RZ, RZ, R71 ;  /* 0x000000ffff847224 */ /* 0x000fe200078e0047 */
[----:B------:R-:W3:Y:S01]  /*8ee0*/  LDL.LU R231, [R1+0xa8] ;  /* 0x0000a80001e77983 */ /* 0x000ee20000300800 */
[----:B------:R-:W-:Y:S01]  /*8ef0*/  IMAD.X R3, RZ, RZ, R250, P0 ;  /* 0x000000ffff037224 */ /* 0x000fe200000e06fa */
[----:B------:R-:W-:Y:S01]  /*8f00*/  IADD3 R232, PT, PT, R2, R135, RZ ;  /* 0x0000008702e87210 */ /* 0x000fe20007ffe0ff */
[----:B-1----:R-:W-:-:S02]  /*8f10*/  ULEA UR5, UR5, UR10, 0x18 ;  /* 0x0000000a05057291 */ /* 0x002fc4000f8ec0ff */
[----:B------:R-:W-:Y:S01]  /*8f20*/  IMAD R3, R3, R206, RZ ;  /* 0x000000ce03037224 */ /* 0x000fe200078e02ff */
[----:B------:R-:W-:Y:S01]  /*8f30*/  UMOV UR8, 0x400 ;  /* 0x0000040000087882 */ /* 0x000fe20000000000 */
[----:B------:R-:W1:Y:S01]  /*8f40*/  LDCU UR9, c[0x0][0x50c] ;  /* 0x0000a180ff0977ac */ /* 0x000e620008000800 */
[----:B------:R-:W1:Y:S01]  /*8f50*/  LDCU UR4, c[0x0][0x45c] ;  /* 0x00008b80ff0477ac */ /* 0x000e620008000800 */
[----:B----4-:R-:W-:Y:S02]  /*8f60*/  ULEA UR6, UR6, UR8, 0x18 ;  /* 0x0000000806067291 */ /* 0x010fe4000f8ec0ff */
[----:B------:R-:W-:Y:S01]  /*8f70*/  ULEA UR7, UR7, UR10, 0x18 ;  /* 0x0000000a07077291 */ /* 0x000fe2000f8ec0ff */
[----:B--2---:R-:W2:Y:S01]  /*8f80*/  S2R R235, SR_CTAID.Y ;  /* 0x0000000000eb7919 */ /* 0x004ea20000002600 */
[----:B------:R-:W-:Y:S01]  /*8f90*/  IMAD.MOV.U32 R250, RZ, RZ, R234 ;  /* 0x000000fffffa7224 */ /* 0x000fe200078e00ea */
[----:B---3--:R-:W-:-:S03]  /*8fa0*/  LOP3.LUT R6, R224, 0x8, R6, 0x78, !PT ;  /* 0x00000008e0067812 */ /* 0x008fc600078e7806 */
[----:B------:R-:W-:-:S04]  /*8fb0*/  IMAD.WIDE.U32 R4, R0, R206, R250 ;  /* 0x000000ce00047225 */ /* 0x000fc800078e00fa */
[----:B------:R-:W-:Y:S01]  /*8fc0*/  IMAD R0, R0, R207, R3 ;  /* 0x000000cf00007224 */ /* 0x000fe200078e0203 */
[----:B------:R-:W-:-:S03]  /*8fd0*/  LOP3.LUT R3, R238, 0x200, RZ, 0xc0, !PT ;  /* 0x00000200ee037812 */ /* 0x000fc600078ec0ff */
[----:B------:R-:W-:Y:S02]  /*8fe0*/  IMAD.IADD R5, R5, 0x1, R0 ;  /* 0x0000000105057824 */ /* 0x000fe400078e0200 */
[----:B------:R-:W-:-:S05]  /*8ff0*/  IMAD.SHL.U32 R0, R108, 0x20, RZ ;  /* 0x000000206c007824 */ /* 0x000fca00078e00ff */
[----:B------:R-:W-:Y:S01]  /*9000*/  LOP3.LUT R7, R3, 0x7c00, R0, 0xf8, !PT ;  /* 0x00007c0003077812 */ /* 0x000fe200078ef800 */
[----:B------:R-:W-:Y:S01]  /*9010*/  VIADD R0, R233, 0xfffffffe ;  /* 0xfffffffee9007836 */ /* 0x000fe20000000000 */
[----:B------:R-:W-:Y:S02]  /*9020*/  LOP3.LUT R3, R226, 0x1f8, RZ, 0xc0, !PT ;  /* 0x000001f8e2037812 */ /* 0x000fe400078ec0ff */
[----:B------:R-:W-:Y:S02]  /*9030*/  ISETP.NE.AND P5, PT, R231, RZ, PT ;  /* 0x000000ffe700720c */ /* 0x000fe40003fa5270 */
[----:B------:R-:W-:-:S04]  /*9040*/  LOP3.LUT R108, R3, 0x38, R108, 0x78, !PT ;  /* 0x00000038036c7812 */ /* 0x000fc800078e786c */
[----:B------:R-:W-:Y:S01]  /*9050*/  LOP3.LUT R108, R108, 0x1e00, R226, 0xf8, !PT ;  /* 0x00001e006c6c7812 */ /* 0x000fe200078ef8e2 */
[----:B--2---:R-:W-:-:S03]  /*9060*/  IMAD.WIDE.U32 R4, R235, UR18, R4 ;  /* 0x00000012eb047c25 */ /* 0x004fc6000f8e0004 */
[----:B------:R-:W-:Y:S02]  /*9070*/  LEA R240, R108, UR5, 0x1 ;  /* 0x000000056cf07c11 */ /* 0x000fe4000f8e08ff */
[----:B------:R-:W-:-:S04]  /*9080*/  IADD3 R109, P0, PT, R109, R4, RZ ;  /* 0x000000046d6d7210 */ /* 0x000fc80007f1e0ff */
[----:B------:R-:W-:Y:S01]  /*9090*/  IADD3.X R3, PT, PT, R225, R5, RZ, P0, !PT ;  /* 0x00000005e1037210 */ /* 0x000fe200007fe4ff */
[----:B------:R-:W-:-:S04]  /*90a0*/  IMAD.WIDE.U32 R4, R0, R206, RZ ;  /* 0x000000ce00047225 */ /* 0x000fc800078e00ff */
[C---:B------:R-:W-:Y:S01]  /*90b0*/  IMAD.SHL.U32 R8, R109.reuse, 0x2, RZ ;  /* 0x000000026d087824 */ /* 0x040fe200078e00ff */
[----:B------:R-:W-:Y:S01]  /*90c0*/  SHF.L.U64.HI R109, R109, 0x1, R3 ;  /* 0x000000016d6d7819 */ /* 0x000fe20000010203 */
[----:B------:R-:W-:Y:S01]  /*90d0*/  IMAD R3, R0, R207, R5 ;  /* 0x000000cf00037224 */ /* 0x000fe200078e0205 */
[----:B------:R-:W-:Y:S02]  /*90e0*/  LOP3.LUT R0, R7, R6, RZ, 0xfc, !PT ;  /* 0x0000000607007212 */ /* 0x000fe400078efcff */
[----:B------:R-:W-:Y:S02]  /*90f0*/  LEA R5, P0, R4, R8, 0x8 ;  /* 0x0000000804057211 */ /* 0x000fe400078040ff */
[----:B------:R-:W-:Y:S01]  /*9100*/  LEA R235, R0, UR5, 0x1 ;  /* 0x0000000500eb7c11 */ /* 0x000fe2000f8e08ff */
[----:B------:R-:W-:Y:S01]  /*9110*/  VIADD R0, R233, 0xfffffffd ;  /* 0xfffffffde9007836 */ /* 0x000fe20000000000 */
[----:B------:R-:W-:Y:S02]  /*9120*/  LEA.HI.X R4, R4, R109, R3, 0x8, P0 ;  /* 0x0000006d04047211 */ /* 0x000fe400000f4403 */
[----:B------:R-:W-:Y:S01]  /*9130*/  IADD3 R3, P0, PT, R5, UR12, RZ ;  /* 0x0000000c05037c10 */ /* 0x000fe2000ff1e0ff */
[----:B------:R-:W-:-:S03]  /*9140*/  IMAD.IADD R236, R2, 0x1, R235 ;  /* 0x0000000102ec7824 */ /* 0x000fc600078e02eb */
[----:B------:R-:W-:Y:S01]  /*9150*/  IADD3.X R5, PT, PT, R4, UR13, RZ, P0, !PT ;  /* 0x0000000d04057c10 */ /* 0x000fe200087fe4ff */
[----:B------:R2:W-:Y:S01]  /*9160*/  STL [R1+0xa4], R3 ;  /* 0x0000a40301007387 */ /* 0x0005e20000100800 */
[----:B------:R-:W-:-:S03]  /*9170*/  SHF.L.U64.HI R4, R206, 0x5, R207 ;  /* 0x00000005ce047819 */ /* 0x000fc600000102cf */
[----:B------:R-:W-:Y:S04]  /*9180*/  STL [R1+0xa0], R5 ;  /* 0x0000a00501007387 */ /* 0x000fe80000100800 */
[----:B------:R3:W-:Y:S01]  /*9190*/  STL [R1+0x44], R4 ;  /* 0x0000440401007387 */ /* 0x0007e20000100800 */
[----:B--2---:R-:W-:-:S05]  /*91a0*/  IMAD.SHL.U32 R3, R206, 0x20, RZ ;  /* 0x00000020ce037824 */ /* 0x004fca00078e00ff */
[----:B------:R2:W-:Y:S01]  /*91b0*/  STL [R1+0x40], R3 ;  /* 0x0000400301007387 */ /* 0x0005e20000100800 */
[----:B---3--:R-:W-:-:S03]  /*91c0*/  IMAD.MOV.U32 R4, RZ, RZ, 0x20 ;  /* 0x00000020ff047424 */ /* 0x008fc600078e00ff */
[----:B------:R3:W-:Y:S02]  /*91d0*/  STL [R1+0x74], R0 ;  /* 0x0000740001007387 */ /* 0x0007e40000100800 */
[----:B------:R-:W-:-:S04]  /*91e0*/  SEL R4, R4, 0xffffffe0, !P5 ;  /* 0xffffffe004047807 */ /* 0x000fc80006800000 */
[C---:B------:R-:W-:Y:S01]  /*91f0*/  IADD3 R233, PT, PT, R4.reuse, R135, RZ ;  /* 0x0000008704e97210 */ /* 0x040fe20007ffe0ff */
[C---:B------:R-:W-:Y:S02]  /*9200*/  IMAD.IADD R234, R4.reuse, 0x1, R232 ;  /* 0x0000000104ea7824 */ /* 0x040fe400078e02e8 */
[C---:B------:R-:W-:Y:S02]  /*9210*/  IMAD.IADD R238, R4.reuse, 0x1, R235 ;  /* 0x0000000104ee7824 */ /* 0x040fe400078e02eb */
[----:B------:R-:W-:Y:S02]  /*9220*/  IMAD.IADD R237, R4, 0x1, R236 ;  /* 0x0000000104ed7824 */ /* 0x000fe400078e02ec */
[----:B--2---:R-:W-:Y:S01]  /*9230*/  IMAD.MOV.U32 R3, RZ, RZ, R72 ;  /* 0x000000ffff037224 */ /* 0x004fe200078e0048 */
[----:B-1----:R-:W-:Y:S06]  /*9240*/  BRA `(.L_x_43) ;  /* 0x0000000000e87947 */ /* 0x002fec0003800000 */
.L_x_45:
[----:B------:R-:W2:Y:S01]  /*9250*/  LDL R37, [R1+0x58] ;  /* 0x0000580001257983 */ /* 0x000ea20000100800 */
[----:B------:R-:W1:Y:S03]  /*9260*/  LDC.64 R4, c[0x0][0x3b8] ;  /* 0x0000ee00ff047b82 */ /* 0x000e660000000a00 */
[----:B------:R-:W3:Y:S01]  /*9270*/  LDL R36, [R1+0x54] ;  /* 0x0000540001247983 */ /* 0x000ee20000100800 */
[----:B------:R-:W4:Y:S01]  /*9280*/  S2R R11, SR_TID.X ;  /* 0x00000000000b7919 */ /* 0x000f220000002100 */
[----:B-1----:R-:W-:Y:S01]  /*9290*/  SHF.L.U64.HI R20, R4, 0x4, R5 ;  /* 0x0000000404147819 */ /* 0x002fe20000010205 */
[----:B------:R-:W-:Y:S04]  /*92a0*/  IMAD.WIDE.U32 R8, R26, R4, RZ ;  /* 0x000000041a087225 */ /* 0x000fe800078e00ff */
[----:B------:R-:W-:Y:S02]  /*92b0*/  IMAD.SHL.U32 R10, R4, 0x10, RZ ;  /* 0x00000010040a7824 */ /* 0x000fe400078e00ff */
[----:B------:R-:W-:Y:S02]  /*92c0*/  IMAD R7, R26, R5, R9 ;  /* 0x000000051a077224 */ /* 0x000fe400078e0209 */
[----:B------:R-:W-:Y:S01]  /*92d0*/  IMAD.SHL.U32 R13, R4, 0x20, RZ ;  /* 0x00000020040d7824 */ /* 0x000fe200078e00ff */
[----:B------:R-:W-:Y:S01]  /*92e0*/  LEA R2, P0, R8, R10, 0x7 ;  /* 0x0000000a08027211 */ /* 0x000fe200078038ff */
[----:B----4-:R-:W-:Y:S05]  /*92f0*/  IMAD.SHL.U32 R23, R11, 0x8, RZ ;  /* 0x000000080b177824 */ /* 0x010fea00078e00ff */
[----:B------:R-:W-:Y:S04]  /*9300*/  LOP3.LUT R6, R23, 0x1f8, RZ, 0xc0, !PT ;  /* 0x000001f817067812 */ /* 0x000fe800078ec0ff */
[----:B------:R-:W-:Y:S02]  /*9310*/  LOP3.LUT R9, R6, 0x38, R11, 0x78, !PT ;  /* 0x0000003806097812 */ /* 0x000fe400078e780b */
[----:B------:R-:W-:Y:S02]  /*9320*/  LEA.HI.X R6, R8, R20, R7, 0x7, P0 ;  /* 0x0000001408067211 */ /* 0x000fe400000f3c07 */
[----:B------:R-:W-:Y:S02]  /*9330*/  LOP3.LUT R23, R9, 0x1e00, R23, 0xf8, !PT ;  /* 0x00001e0009177812 */ /* 0x000fe400078ef817 */
[----:B------:R-:W-:Y:S02]  /*9340*/  SHF.L.U64.HI R11, R4, 0x5, R5 ;  /* 0x00000005040b7819 */ /* 0x000fe40000010205 */
[----:B------:R-:W-:Y:S02]  /*9350*/  LEA R240, R23, UR7, 0x1 ;  /* 0x0000000717f07c11 */ /* 0x000fe4000f8e08ff */
[-C--:B--2---:R-:W-:Y:S02]  /*9360*/  LEA R18, P1, R8, R37.reuse, 0x8 ;  /* 0x0000002508127211 */ /* 0x084fe400078240ff */
[-C--:B------:R-:W-:Y:S02]  /*9370*/  LEA R16, P3, R2, R37.reuse, 0x1 ;  /* 0x0000002502107211 */ /* 0x080fe400078608ff */
[----:B---3--:R-:W-:Y:S02]  /*9380*/  LEA.HI.X R19, R8, R36, R7, 0x8, P1 ;  /* 0x0000002408137211 */ /* 0x008fe400008f4407 */
[----:B------:R-:W-:Y:S02]  /*9390*/  IADD3 R9, P1, PT, R2, R10, RZ ;  /* 0x0000000a02097210 */ /* 0x000fe40007f3e0ff */
[----:B------:R-:W-:Y:S01]  /*93a0*/  LEA R7, P0, R4, R2, 0x6 ;  /* 0x0000000204077211 */ /* 0x000fe200078030ff */
[----:B------:R-:W-:Y:S01]  /*93b0*/  @!PT LDS RZ, [RZ] ;  /* 0x00000000fffff984 */ /* 0x000fe20000000800 */
[----:B------:R-:W-:Y:S01]  /*93c0*/  @!PT LDS RZ, [RZ] ;  /* 0x00000000fffff984 */ /* 0x000fe20000000800 */
[----:B------:R-:W-:Y:S01]  /*93d0*/  @!PT LDS RZ, [RZ] ;  /* 0x00000000fffff984 */ /* 0x000fe20000000800 */
[----:B------:R1:W-:Y:S01]  /*93e0*/  LDGSTS.E.BYPASS.LTC128B.128 [R240+0x4000], desc[UR20][R18.64] ;  /* 0x0400000012f07fae */ /* 0x0003e2000b981a14 */
[C---:B------:R-:W-:Y:S01]  /*93f0*/  LEA R14, P2, R9.reuse, R37, 0x1 ;  /* 0x00000025090e7211 */ /* 0x040fe200078408ff */
[----:B------:R-:W-:Y:S01]  /*9400*/  IMAD.X R12, R6, 0x1, R20, P1 ;  /* 0x00000001060c7824 */ /* 0x000fe200008e0614 */
[CC--:B------:R-:W-:Y:S02]  /*9410*/  IADD3 R8, P1, PT, R2.reuse, R13.reuse, RZ ;  /* 0x0000000d02087210 */ /* 0x0c0fe40007f3e0ff */
[----:B------:R-:W-:Y:S02]  /*9420*/  LEA.HI.X R17, R2, R36, R6, 0x1, P3 ;  /* 0x0000002402117211 */ /* 0x000fe400018f0c06 */
[----:B------:R-:W-:Y:S01]  /*9430*/  LEA.HI.X R4, R4, R6, R5, 0x6, P0 ;  /* 0x0000000604047211 */ /* 0x000fe200000f3405 */
[--C-:B------:R-:W-:Y:S01]  /*9440*/  IMAD.X R6, R6, 0x1, R11.reuse, P1 ;  /* 0x0000000106067824 */ /* 0x100fe200008e060b */
[----:B------:R-:W-:Y:S01]  /*9450*/  LEA.HI.X R15, R9, R36, R12, 0x1, P2 ;  /* 0x00000024090f7211 */ /* 0x000fe200010f0c0c */
[----:B------:R1:W-:Y:S01]  /*9460*/  LDGSTS.E.BYPASS.LTC128B.128 [R240+0x4800], desc[UR20][R16.64] ;  /* 0x0480000010f07fae */ /* 0x0003e2000b981a14 */
[-C--:B------:R-:W-:Y:S02]  /*9470*/  IADD3 R9, P3, PT, R8, R10.reuse, RZ ;  /* 0x0000000a08097210 */ /* 0x080fe40007f7e0ff */
[C---:B------:R-:W-:Y:S01]  /*9480*/  IADD3 R2, P1, PT, R7.reuse, R10, RZ ;  /* 0x0000000a07027210 */ /* 0x040fe20007f3e0ff */
[----:B------:R1:W-:Y:S01]  /*9490*/  LDGSTS.E.BYPASS.LTC128B.128 [R240+0x5000], desc[UR20][R14.64] ;  /* 0x050000000ef07fae */ /* 0x0003e2000b981a14 */
[C---:B------:R-:W-:Y:S01]  /*94a0*/  IADD3 R5, P0, PT, R7.reuse, R13, RZ ;  /* 0x0000000d07057210 */ /* 0x040fe20007f1e0ff */
[--C-:B------:R-:W-:Y:S01]  /*94b0*/  IMAD.X R22, R6, 0x1, R20.reuse, P3 ;  /* 0x0000000106167824 */ /* 0x100fe200018e0614 */
[-C--:B------:R-:W-:Y:S01]  /*94c0*/  LEA R12, P4, R8, R37.reuse, 0x1 ;  /* 0x00000025080c7211 */ /* 0x080fe200078808ff */
[C---:B------:R-:W-:Y:S01]  /*94d0*/  IMAD.X R21, R4.reuse, 0x1, R20, P1 ;  /* 0x0000000104157824 */ /* 0x040fe200008e0614 */
[CC--:B------:R-:W-:Y:S01]  /*94e0*/  LEA R10, P2, R7.reuse, R37.reuse, 0x1 ;  /* 0x00000025070a7211 */ /* 0x0c0fe200078408ff */
[----:B------:R-:W-:Y:S01]  /*94f0*/  IMAD.X R20, R4, 0x1, R11, P0 ;  /* 0x0000000104147824 */ /* 0x000fe200000e060b */
[-C--:B------:R-:W-:Y:S02]  /*9500*/  LEA.HI.X R13, R8, R36.reuse, R6, 0x1, P4 ;  /* 0x00000024080d7211 */ /* 0x080fe400020f0c06 */
[-C--:B------:R-:W-:Y:S02]  /*9510*/  LEA.HI.X R11, R7, R36.reuse, R4, 0x1, P2 ;  /* 0x00000024070b7211 */ /* 0x080fe400010f0c04 */
[CC--:B------:R-:W-:Y:S01]  /*9520*/  LEA R8, P2, R9.reuse, R37.reuse, 0x1 ;  /* 0x0000002509087211 */ /* 0x0c0fe200078408ff */
[----:B------:R1:W-:Y:S01]  /*9530*/  LDGSTS.E.BYPASS.LTC128B.128 [R240+0x5800], desc[UR20][R12.64] ;  /* 0x058000000cf07fae */ /* 0x0003e2000b981a14 */
        /* <DEDUP_REMOVED lines=11> */
.L_x_43:
[----:B--2---:R-:W2:Y:S01]  /*95f0*/  LDL R7, [R1+0xa0] ;  /* 0x0000a00001077983 */ /* 0x004ea20000100800 */
[----:B------:R-:W-:Y:S04]  /*9600*/  DEPBAR.LE SB0, 0x0 ;  /* 0x000080000000791a */ /* 0x000fe80000000000 */
[----:B------:R-:W4:Y:S04]  /*9610*/  LDL R6, [R1+0xa4] ;  /* 0x0000a40001067983 */ /* 0x000f280000100800 */
[----:B------:R-:W4:Y:S04]  /*9620*/  LDL R2, [R1+0x40] ;  /* 0x0000400001027983 */ /* 0x000f280000100800 */
[----:B---3--:R-:W3:Y:S01]  /*9630*/  LDL R0, [R1+0x44] ;  /* 0x0000440001007983 */ /* 0x008ee20000100800 */
[----:B------:R-:W-:Y:S06]  /*9640*/  BAR.SYNC.DEFER_BLOCKING 0x0 ;  /* 0x0000000000007b1d */ /* 0x000fec0000010000 */
[----:B------:R-:W-:Y:S04]  /*9650*/  STL [R1+0xcc], R139 ;  /* 0x0000cc8b01007387 */ /* 0x000fe80000100800 */
[----:B------:R-:W-:Y:S04]  /*9660*/  STL [R1+0xc8], R138 ;  /* 0x0000c88a01007387 */ /* 0x000fe80000100800 */
[----:B------:R-:W-:Y:S04]  /*9670*/  STL [R1+0xc4], R137 ;  /* 0x0000c48901007387 */ /* 0x000fe80000100800 */
[----:B------:R-:W-:Y:S01]  /*9680*/  STL [R1+0xc0], R136 ;  /* 0x0000c08801007387 */ /* 0x000fe20000100800 */
[----:B--2---:R-:W-:Y:S02]  /*9690*/  MOV R15, R7 ;  /* 0x00000007000f7202 */ /* 0x004fe40000000f00 */
[----:B----4-:R-:W-:Y:S02]  /*96a0*/  MOV R14, R6 ;  /* 0x00000006000e7202 */ /* 0x010fe40000000f00 */
[----:B------:R-:W-:Y:S03]  /*96b0*/  IADD3 R4, P0, PT, R6, R2, RZ ;  /* 0x0000000206047210 */ /* 0x000fe60007f1e0ff */
[----:B------:R-:W-:Y:S01]  /*96c0*/  @!PT LDS RZ, [RZ] ;  /* 0x00000000fffff984 */ /* 0x000fe20000000800 */
[----:B------:R-:W-:Y:S01]  /*96d0*/  @!PT LDS RZ, [RZ] ;  /* 0x00000000fffff984 */ /* 0x000fe20000000800 */
[----:B------:R-:W-:Y:S01]  /*96e0*/  @!PT LDS RZ, [RZ] ;  /* 0x00000000fffff984 */ /* 0x000fe20000000800 */
[----:B------:R-:W-:Y:S01]  /*96f0*/  LDGSTS.E.BYPASS.LTC128B.128 [R240+0x8000], desc[UR20][R14.64] ;  /* 0x080000000ef07fae */ /* 0x000fe2000b981a14 */
[----:B---3--:R-:W-:Y:S02]  /*9700*/  IADD3.X R5, PT, PT, R7, R0, RZ, P0, !PT ;  /* 0x0000000007057210 */ /* 0x008fe400007fe4ff */
[----:B------:R-:W-:Y:S05]  /*9710*/  IADD3 R12, P0, PT, R4, R2, RZ ;  /* 0x00000002040c7210 */ /* 0x000fea0007f1e0ff */
[----:B------:R1:W-:Y:S01]  /*9720*/  LDGSTS.E.BYPASS.LTC128B.128 [R240+0x8800], desc[UR20][R4.64] ;  /* 0x0880000004f07fae */ /* 0x0003e2000b981a14 */
[----:B------:R-:W-:Y:S02]  /*9730*/  IADD3.X R13, PT, PT, R5, R0, RZ, P0, !PT ;  /* 0x00000000050d7210 */ /* 0x000fe400007fe4ff */
[----:B------:R-:W-:Y:S04]  /*9740*/  IADD3 R10, P0, PT, R12, R2, RZ ;  /* 0x000000020c0a7210 */ /* 0x000fe80007f1e0ff */
[----:B------:R-:W-:Y:S01]  /*9750*/  IADD3.X R11, PT, PT, R13, R0, RZ, P0, !PT ;  /* 0x000000000d0b7210 */ /* 0x000fe200007fe4ff */
[----:B------:R2:W-:Y:S01]  /*9760*/  LDGSTS.E.BYPASS.LTC128B.128 [R240+0x9000], desc[UR20][R12.64] ;  /* 0x090000000cf07fae */ /* 0x0005e2000b981a14 */
[----:B------:R-:W-:Y:S04]  /*9770*/  IADD3 R8, P0, PT, R10, R2, RZ ;  /* 0x000000020a087210 */ /* 0x000fe80007f1e0ff */
[----:B------:R-:W-:Y:S02]  /*9780*/  IADD3.X R9, PT, PT, R11, R0, RZ, P0, !PT ;  /* 0x000000000b097210 */ /* 0x000fe400007fe4ff */
[----:B------:R-:W-:Y:S01]  /*9790*/  IADD3 R6, P0, PT, R8, R2, RZ ;  /* 0x0000000208067210 */ /* 0x000fe20007f1e0ff */
[----:B------:R-:W-:Y:S03]  /*97a0*/  LDGSTS.E.BYPASS.LTC128B.128 [R240+0x9800], desc[UR20][R10.64] ;  /* 0x098000000af07fae */ /* 0x000fe6000b981a14 */
[----:B------:R-:W-:Y:S05]  /*97b0*/  IADD3.X R7, PT, PT, R9, R0, RZ, P0, !PT ;  /* 0x0000000009077210 */ /* 0x000fea00007fe4ff */
[----:B------:R-:W-:Y:S01]  /*97c0*/  LDGSTS.E.BYPASS.LTC128B.128 [R240+0xa000], desc[UR20][R8.64] ;  /* 0x0a00000008f07fae */ /* 0x000fe2000b981a14 */
[----:B-1----:R-:W-:Y:S04]  /*97d0*/  IADD3 R4, P0, PT, R6, R2, RZ ;  /* 0x0000000206047210 */ /* 0x002fe80007f1e0ff */
[----:B------:R-:W-:Y:S03]  /*97e0*/  IADD3.X R5, PT, PT, R7, R0, RZ, P0, !PT ;  /* 0x0000000007057210 */ /* 0x000fe600007fe4ff */
[----:B------:R-:W-:Y:S01]  /*97f0*/  LDGSTS.E.BYPASS.LTC128B.128 [R240+0xa800], desc[UR20][R6.64] ;  /* 0x0a80000006f07fae */ /* 0x000fe2000b981a14 */
[----:B--2---:R-:W-:Y:S04]  /*9800*/  IADD3 R12, P0, PT, R4, R2, RZ ;  /* 0x00000002040c7210 */ /* 0x004fe80007f1e0ff */
[----:B------:R-:W-:Y:S03]  /*9810*/  IADD3.X R13, PT, PT, R5, R0, RZ, P0, !PT ;  /* 0x00000000050d7210 */ /* 0x000fe600007fe4ff */
[----:B------:R1:W-:Y:S08]  /*9820*/  LDGSTS.E.BYPASS.LTC128B.128 [R240+0xb000], desc[UR20][R4.64] ;  /* 0x0b00000004f07fae */ /* 0x0003f0000b981a14 */
[----:B------:R2:W-:Y:S08]  /*9830*/  LDGSTS.E.BYPASS.LTC128B.128 [R240+0xb800], desc[UR20][R12.64] ;  /* 0x0b8000000cf07fae */ /* 0x0005f0000b981a14 */
[----:B------:R-:W-:Y:S08]  /*9840*/  LDSM.16.M88.4 R128, [R235] ;  /* 0x00000000eb80783b */ /* 0x000ff00000000200 */
[----:B------:R-:W1:Y:S08]  /*9850*/  LDSM.16.M88.4 R16, [R135+0x4000] ;  /* 0x004000008710783b */ /* 0x000e700000000200 */
[----:B------:R-:W3:Y:S08]  /*9860*/  LDSM.16.M88.4 R124, [R235+0x2000] ;  /* 0x00200000eb7c783b */ /* 0x000ef00000000200 */
[----:B------:R-:W4:Y:S08]  /*9870*/  LDSM.16.M88.4 R32, [R135+0x4800] ;  /* 0x004800008720783b */ /* 0x000f300000000200 */
[----:B------:R-:W4:Y:S08]  /*9880*/  LDSM.16.M88.4 R48, [R135+0x5000] ;  /* 0x005000008730783b */ /* 0x000f300000000200 */
[----:B------:R-:W4:Y:S01]  /*9890*/  LDSM.16.M88.4 R64, [R135+0x5800] ;  /* 0x005800008740783b */ /* 0x000f220000000200 */
        /* <DEDUP_REMOVED lines=16> */
[-C--:B------:R-:W-:Y:S07]  /*99a0*/  HMMA.16816.F32.BF16 R36, R128, R48.reuse, RZ ;  /* 0x000000308024723c */ /* 0x080fee00000418ff */
[----:B------:R-:W4:Y:S01]  /*99b0*/  LDSM.16.M88.4 R220, [R233+0x5000] ;  /* 0x00500000e9dc783b */ /* 0x000f220000000200 */
[C---:B------:R-:W-:Y:S07]  /*99c0*/  HMMA.16816.F32.BF16 R40, R124.reuse, R48, RZ ;  /* 0x000000307c28723c */ /* 0x040fee00000418ff */
[----:B------:R-:W-:Y:S01]  /*99d0*/  LDSM.16.M88.4 R224, [R233+0x7000] ;  /* 0x00700000e9e0783b */ /* 0x000fe20000000200 */
[-C--:B------:R-:W-:Y:S07]  /*99e0*/  HMMA.16816.F32.BF16 R44, R124, R50.reuse, RZ ;  /* 0x000000327c2c723c */ /* 0x080fee00000418ff */
[----:B------:R-:W-:Y:S01]  /*99f0*/  LDSM.16.M88.4 R228, [R233+0x7800] ;  /* 0x00780000e9e4783b */ /* 0x000fe20000000200 */
[C---:B------:R-:W-:Y:S07]  /*9a00*/  HMMA.16816.F32.BF16 R48, R128.reuse, R50, RZ ;  /* 0x000000328030723c */ /* 0x040fee00000418ff */
[----:B------:R-:W0:Y:S01]  /*9a10*/  LDGDEPBAR ;  /* 0x00000000000079af */ /* 0x000e220000000000 */
        /* <DEDUP_REMOVED lines=35> */
[----:B------:R-:W-:Y:S07]  /*9c50*/  LDSM.16.M88.4 R220, [R232+0x4800] ;  /* 0x00480000e8dc783b */ /* 0x000fee0000000200 */
        /* <DEDUP_REMOVED lines=10> */
[-C--:B---3--:R-:W-:Y:S08]  /*9d00*/  HMMA.16816.F32.BF16 R84, R204, R216.reuse, R84 ;  /* 0x000000d8cc54723c */ /* 0x088ff00000041854 */
        /* <DEDUP_REMOVED lines=11> */
[-C--:B------:R-:W-:Y:S01]  /*9dc0*/  HMMA.16816.F32.BF16 R124, R212, R230.reuse, R124 ;  /* 0x000000e6d47c723c */ /* 0x080fe2000004187c */
[----:B------:R-:W4:Y:S07]  /*9dd0*/  LDSM.16.M88.4 R212, [R232+0x5800] ;  /* 0x00580000e8d4783b */ /* 0x000f2e0000000200 */
[----:B------:R-:W-:Y:S01]  /*9de0*/  HMMA.16816.F32.BF16 R128, R204, R230, R128 ;  /* 0x000000e6cc80723c */ /* 0x000fe20000041880 */
[----:B------:R-:W4:Y:S07]  /*9df0*/  LDSM.16.M88.4 R204, [R232+0x6000] ;  /* 0x00600000e8cc783b */ /* 0x000f2e0000000200 */
[-C--:B-1----:R-:W-:Y:S01]  /*9e00*/  HMMA.16816.F32.BF16 R4, R200, R208.reuse, R4 ;  /* 0x000000d0c804723c */ /* 0x082fe20000041804 */
[----:B------:R-:W-:Y:S07]  /*9e10*/  LDSM.16.M88.4 R228, [R234+0x4000] ;  /* 0x00400000eae4783b */ /* 0x000fee0000000200 */
[C---:B--2---:R-:W-:Y:S08]  /*9e20*/  HMMA.16816.F32.BF16 R8, R216.reuse, R208, R8 ;  /* 0x000000d0d808723c */ /* 0x044ff00000041808 */
[-C--:B------:R-:W-:Y:S08]  /*9e30*/  HMMA.16816.F32.BF16 R12, R216, R210.reuse, R12 ;  /* 0x000000d2d80c723c */ /* 0x080ff0000004180c */
[C---:B------:R-:W-:Y:S01]  /*9e40*/  HMMA.16816.F32.BF16 R16, R200.reuse, R210, R16 ;  /* 0x000000d2c810723c */ /* 0x040fe20000041810 */
[----:B------:R-:W1:Y:S07]  /*9e50*/  LDSM.16.M88.4 R208, [R232+0x6800] ;  /* 0x00680000e8d0783b */ /* 0x000e6e0000000200 */
[-C--:B------:R-:W-:Y:S08]  /*9e60*/  HMMA.16816.F32.BF16 R20, R200, R220.reuse, R20 ;  /* 0x000000dcc814723c */ /* 0x080ff00000041814 */
[C---:B------:R-:W-:Y:S08]  /*9e70*/  HMMA.16816.F32.BF16 R24, R216.reuse, R220, R24 ;  /* 0x000000dcd818723c */ /* 0x040ff00000041818 */
[-C--:B------:R-:W-:Y:S08]  /*9e80*/  HMMA.16816.F32.BF16 R28, R216, R222.reuse, R28 ;  /* 0x000000ded81c723c */ /* 0x080ff0000004181c */
[C---:B------:R-:W-:Y:S01]  /*9e90*/  HMMA.16816.F32.BF16 R32, R200.reuse, R222, R32 ;  /* 0x000000dec820723c */ /* 0x040fe20000041820 */
[----:B------:R-:W-:Y:S07]  /*9ea0*/  LDSM.16.M88.4 R220, [R232+0x7800] ;  /* 0x00780000e8dc783b */ /* 0x000fee0000000200 */
[-C--:B---3--:R-:W-:Y:S08]  /*9eb0*/  HMMA.16816.F32.BF16 R36, R200, R224.reuse, R36 ;  /* 0x000000e0c824723c */ /* 0x088ff00000041824 */
[C---:B------:R-:W-:Y:S08]  /*9ec0*/  HMMA.16816.F32.BF16 R40, R216.reuse, R224, R40 ;  /* 0x000000e0d828723c */ /* 0x040ff00000041828 */
[-C--:B------:R-:W-:Y:S08]  /*9ed0*/  HMMA.16816.F32.BF16 R44, R216, R226.reuse, R44 ;  /* 0x000000e2d82c723c */ /* 0x080ff0000004182c */
[C---:B------:R-:W-:Y:S01]  /*9ee0*/  HMMA.16816.F32.BF16 R48, R200.reuse, R226, R48 ;  /* 0x000000e2c830723c */ /* 0x040fe20000041830 */
[----:B------:R-:W-:Y:S07]  /*9ef0*/  LDSM.16.M88.4 R224, [R237] ;  /* 0x00000000ede0783b */ /* 0x000fee0000000200 */
        /* <DEDUP_REMOVED lines=10> */
[-C--:B-1----:R-:W-:Y:S08]  /*9fa0*/  HMMA.16816.F32.BF16 R84, R200, R208.reuse, R84 ;  /* 0x000000d0c854723c */ /* 0x082ff00000041854 */
[C---:B------:R-:W-:Y:S08]  /*9fb0*/  HMMA.16816.F32.BF16 R88, R216.reuse, R208, R88 ;  /* 0x000000d0d858723c */ /* 0x040ff00000041858 */
[-C--:B------:R-:W-:Y:S08]  /*9fc0*/  HMMA.16816.F32.BF16 R92, R216, R210.reuse, R92 ;  /* 0x000000d2d85c723c */ /* 0x080ff0000004185c */
[C---:B------:R-:W-:Y:S08]  /*9fd0*/  HMMA.16816.F32.BF16 R96, R200.reuse, R210, R96 ;  /* 0x000000d2c860723c */ /* 0x040ff00000041860 */
[-C--:B--2---:R-:W-:Y:S08]  /*9fe0*/  HMMA.16816.F32.BF16 R100, R200, R212.reuse, R100 ;  /* 0x000000d4c864723c */ /* 0x084ff00000041864 */
[C---:B------:R-:W-:Y:S08]  /*9ff0*/  HMMA.16816.F32.BF16 R104, R216.reuse, R212, R104 ;  /* 0x000000d4d868723c */ /* 0x040ff00000041868 */
[-C--:B------:R-:W-:Y:S08]  /*a000*/  HMMA.16816.F32.BF16 R108, R216, R214.reuse, R108 ;  /* 0x000000d6d86c723c */ /* 0x080ff0000004186c */
[C---:B------:R-:W-:Y:S08]  /*a010*/  HMMA.16816.F32.BF16 R112, R200.reuse, R214, R112 ;  /* 0x000000d6c870723c */ /* 0x040ff00000041870 */
[-C--:B------:R-:W-:Y:S08]  /*a020*/  HMMA.16816.F32.BF16 R116, R200, R220.reuse, R116 ;  /* 0x000000dcc874723c */ /* 0x080ff00000041874 */
[C---:B------:R-:W-:Y:S08]  /*a030*/  HMMA.16816.F32.BF16 R120, R216.reuse, R220, R120 ;  /* 0x000000dcd878723c */ /* 0x040ff00000041878 */
[-C--:B------:R-:W-:Y:S08]  /*a040*/  HMMA.16816.F32.BF16 R124, R216, R222.reuse, R124 ;  /* 0x000000ded87c723c */ /* 0x080ff0000004187c */
[----:B------:R-:W-:Y:S08]  /*a050*/  HMMA.16816.F32.BF16 R128, R200, R222, R128 ;  /* 0x000000dec880723c */ /* 0x000ff00000041880 */
[-C--:B------:R-:W-:Y:S08]  /*a060*/  HMMA.16816.F32.BF16 R4, R224, R228.reuse, R4 ;  /* 0x000000e4e004723c */ /* 0x080ff00000041804 */
[C---:B---3--:R-:W-:Y:S08]  /*a070*/  HMMA.16816.F32.BF16 R8, R204.reuse, R228, R8 ;  /* 0x000000e4cc08723c */ /* 0x048ff00000041808 */
[-C--:B------:R-:W-:Y:S03]  /*a080*/  HMMA.16816.F32.BF16 R12, R204, R230.reuse, R12 ;  /* 0x000000e6cc0c723c */ /* 0x080fe6000004180c */
[----:B------:R-:W-:Y:S01]  /*a090*/  FMUL.FTZ R4, R4, UR9 ;  /* 0x0000000904047c20 */ /* 0x000fe20008410000 */
[----:B------:R-:W-:Y:S01]  /*a0a0*/  FMUL.FTZ R5, R5, UR9 ;  /* 0x0000000905057c20 */ /* 0x000fe20008410000 */
[----:B------:R-:W-:Y:S01]  /*a0b0*/  FMUL.FTZ R6, R6, UR9 ;  /* 0x0000000906067c20 */ /* 0x000fe20008410000 */
[----:B------:R-:W-:Y:S01]  /*a0c0*/  FMUL.FTZ R7, R7, UR9 ;  /* 0x0000000907077c20 */ /* 0x000fe20008410000 */
[----:B------:R-:W-:Y:S01]  /*a0d0*/  MUFU.TANH R211, R4 ;  /* 0x0000000400d37308 */ /* 0x000fe20000002400 */
[C---:B------:R-:W-:Y:S04]  /*a0e0*/  HMMA.16816.F32.BF16 R16, R224.reuse, R230, R16 ;  /* 0x000000e6e010723c */ /* 0x040fe80000041810 */
[----:B------:R-:W-:Y:S01]  /*a0f0*/  FMUL.FTZ R8, R8, UR9 ;  /* 0x0000000908087c20 */ /* 0x000fe20008410000 */
[----:B------:R-:W-:Y:S01]  /*a100*/  FMUL.FTZ R9, R9, UR9 ;  /* 0x0000000909097c20 */ /* 0x000fe20008410000 */
[----:B------:R-:W-:Y:S03]  /*a110*/  FMUL.FTZ R10, R10, UR9 ;  /* 0x000000090a0a7c20 */ /* 0x000fe60008410000 */
[----:B------:R-:W-:Y:S01]  /*a120*/  MUFU.TANH R210, R5 ;  /* 0x0000000500d27308 */ /* 0x000fe20000002400 */
[----:B------:R-:W-:Y:S01]  /*a130*/  FMUL.FTZ R11, R11, UR9 ;  /* 0x000000090b0b7c20 */ /* 0x000fe20008410000 */
[----:B------:R-:W-:Y:S01]  /*a140*/  FMUL.FTZ R15, R15, UR9 ;  /* 0x000000090f0f7c20 */ /* 0x000fe20008410000 */
[----:B------:R-:W-:Y:S01]  /*a150*/  FMUL.FTZ R13, R13, UR9 ;  /* 0x000000090d0d7c20 */ /* 0x000fe20008410000 */
[----:B------:R-:W-:Y:S01]  /*a160*/  FMUL.FTZ R12, R12, UR9 ;  /* 0x000000090c0c7c20 */ /* 0x000fe20008410000 */
[----:B------:R-:W-:Y:S05]  /*a170*/  FMUL.FTZ R14, R14, UR9 ;  /* 0x000000090e0e7c20 */ /* 0x000fea0008410000 */
[----:B------:R-:W-:Y:S01]  /*a180*/  MUFU.TANH R209, R6 ;  /* 0x0000000600d17308 */ /* 0x000fe20000002400 */
[----:B------:R-:W-:Y:S01]  /*a190*/  FMUL.FTZ R19, R19, UR9 ;  /* 0x0000000913137c20 */ /* 0x000fe20008410000 */
[----:B------:R-:W-:Y:S01]  /*a1a0*/  FMUL.FTZ R17, R17, UR9 ;  /* 0x0000000911117c20 */ /* 0x000fe20008410000 */
[----:B------:R-:W-:Y:S01]  /*a1b0*/  FMUL.FTZ R16, R16, UR9 ;  /* 0x0000000910107c20 */ /* 0x000fe20008410000 */
[----:B------:R-:W-:Y:S06]  /*a1c0*/  FMUL.FTZ R18, R18, UR9 ;  /* 0x0000000912127c20 */ /* 0x000fec0008410000 */
[----:B------:R-:W-:Y:S10]  /*a1d0*/  MUFU.TANH R218, R12 ;  /* 0x0000000c00da7308 */ /* 0x000ff40000002400 */
[----:B------:R1:W-:Y:S10]  /*a1e0*/  MUFU.TANH R208, R7 ;  /* 0x0000000700d07308 */ /* 0x0003f40000002400 */
[----:B------:R-:W-:Y:S10]  /*a1f0*/  MUFU.TANH R215, R8 ;  /* 0x0000000800d77308 */ /* 0x000ff40000002400 */
[----:B------:R-:W-:Y:S01]  /*a200*/  MUFU.TANH R214, R9 ;  /* 0x0000000900d67308 */ /* 0x000fe20000002400 */
[----:B-1----:R-:W1:Y:S09]  /*a210*/  LDSM.16.M88.4 R4, [R234+0x4800] ;  /* 0x00480000ea04783b */ /* 0x002e720000000200 */
[----:B------:R-:W-:Y:S10]  /*a220*/  MUFU.TANH R213, R10 ;  /* 0x0000000a00d57308 */ /* 0x000ff40000002400 */
[----:B------:R2:W-:Y:S10]  /*a230*/  MUFU.TANH R212, R11 ;  /* 0x0000000b00d47308 */ /* 0x0005f40000002400 */
[----:B------:R-:W-:Y:S10]  /*a240*/  MUFU.TANH R203, R19 ;  /* 0x0000001300cb7308 */ /* 0x000ff40000002400 */
[----:B------:R-:W-:Y:S01]  /*a250*/  MUFU.TANH R201, R17 ;  /* 0x0000001100c97308 */ /* 0x000fe20000002400 */
[----:B--2---:R-:W2:Y:S09]  /*a260*/  LDSM.16.M88.4 R8, [R234+0x5000] ;  /* 0x00500000ea08783b */ /* 0x004eb20000000200 */
[----:B------:R-:W-:Y:S01]  /*a270*/  MUFU.TANH R202, R16 ;  /* 0x0000001000ca7308 */ /* 0x000fe20000002400 */
[-C--:B-1----:R-:W-:Y:S09]  /*a280*/  HMMA.16816.F32.BF16 R20, R224, R4.reuse, R20 ;  /* 0x00000004e014723c */ /* 0x082ff20000041814 */
[----:B------:R-:W-:Y:S01]  /*a290*/  MUFU.TANH R219, R15 ;  /* 0x0000000f00db7308 */ /* 0x000fe20000002400 */
[C---:B------:R-:W-:Y:S09]  /*a2a0*/  HMMA.16816.F32.BF16 R24, R204.reuse, R4, R24 ;  /* 0x00000004cc18723c */ /* 0x040ff20000041818 */
[----:B------:R-:W-:Y:S01]  /*a2b0*/  MUFU.TANH R217, R13 ;  /* 0x0000000d00d97308 */ /* 0x000fe20000002400 */
[-C--:B------:R-:W-:Y:S03]  /*a2c0*/  HMMA.16816.F32.BF16 R28, R204, R6.reuse, R28 ;  /* 0x00000006cc1c723c */ /* 0x080fe6000004181c */
[----:B------:R-:W-:Y:S01]  /*a2d0*/  FMUL.FTZ R22, R22, UR9 ;  /* 0x0000000916167c20 */ /* 0x000fe20008410000 */
[----:B------:R-:W-:Y:S01]  /*a2e0*/  FMUL.FTZ R23, R23, UR9 ;  /* 0x0000000917177c20 */ /* 0x000fe20008410000 */
[----:B------:R-:W-:Y:S04]  /*a2f0*/  FMUL.FTZ R21, R21, UR9 ;  /* 0x0000000915157c20 */ /* 0x000fe80008410000 */
[----:B------:R-:W-:Y:S01]  /*a300*/  MUFU.TANH R216, R14 ;  /* 0x0000000e00d87308 */ /* 0x000fe20000002400 */
[----:B------:R-:W-:Y:S01]  /*a310*/  FMUL.FTZ R20, R20, UR9 ;  /* 0x0000000914147c20 */ /* 0x000fe20008410000 */
[C---:B------:R-:W-:Y:S01]  /*a320*/  HMMA.16816.F32.BF16 R32, R224.reuse, R6, R32 ;  /* 0x00000006e020723c */ /* 0x040fe20000041820 */
[----:B------:R-:W1:Y:S03]  /*a330*/  LDSM.16.M88.4 R4, [R234+0x5800] ;  /* 0x00580000ea04783b */ /* 0x000e660000000200 */
[----:B------:R-:W-:Y:S01]  /*a340*/  FMUL.FTZ R26, R26, UR9 ;  /* 0x000000091a1a7c20 */ /* 0x000fe20008410000 */
[----:B------:R-:W-:Y:S03]  /*a350*/  FMUL.FTZ R25, R25, UR9 ;  /* 0x0000000919197c20 */ /* 0x000fe60008410000 */
[----:B------:R-:W-:Y:S01]  /*a360*/  MUFU.TANH R248, R22 ;  /* 0x0000001600f87308 */ /* 0x000fe20000002400 */
[----:B------:R-:W-:Y:S01]  /*a370*/  FMUL.FTZ R24, R24, UR9 ;  /* 0x0000000918187c20 */ /* 0x000fe20008410000 */
[-C--:B--2---:R-:W-:Y:S03]  /*a380*/  HMMA.16816.F32.BF16 R36, R224, R8.reuse, R36 ;  /* 0x00000008e024723c */ /* 0x084fe60000041824 */
[----:B------:R-:W-:Y:S01]  /*a390*/  FMUL.FTZ R30, R30, UR9 ;  /* 0x000000091e1e7c20 */ /* 0x000fe20008410000 */
[----:B------:R-:W-:Y:S01]  /*a3a0*/  FMUL.FTZ R31, R31, UR9 ;  /* 0x000000091f1f7c20 */ /* 0x000fe20008410000 */
[----:B------:R-:W-:Y:S03]  /*a3b0*/  FMUL.FTZ R28, R28, UR9 ;  /* 0x000000091c1c7c20 */ /* 0x000fe60008410000 */
[----:B------:R-:W-:Y:S01]  /*a3c0*/  MUFU.TANH R241, R26 ;  /* 0x0000001a00f17308 */ /* 0x000fe20000002400 */
[----:B------:R-:W-:Y:S01]  /*a3d0*/  FMUL.FTZ R29, R29, UR9 ;  /* 0x000000091d1d7c20 */ /* 0x000fe20008410000 */
[C---:B------:R-:W-:Y:S04]  /*a3e0*/  HMMA.16816.F32.BF16 R40, R204.reuse, R8, R40 ;  /* 0x00000008cc28723c */ /* 0x040fe80000041828 */
[----:B------:R-:W-:Y:S01]  /*a3f0*/  FMUL.FTZ R32, R32, UR9 ;  /* 0x0000000920207c20 */ /* 0x000fe20008410000 */
[----:B------:R-:W-:Y:S03]  /*a400*/  FMUL.FTZ R33, R33, UR9 ;  /* 0x0000000921217c20 */ /* 0x000fe60008410000 */
[----:B------:R-:W-:Y:S01]  /*a410*/  MUFU.TANH R252, R28 ;  /* 0x0000001c00fc7308 */ /* 0x000fe20000002400 */
[----:B------:R-:W-:Y:S01]  /*a420*/  FMUL.FTZ R35, R35, UR9 ;  /* 0x0000000923237c20 */ /* 0x000fe20008410000 */
[-C--:B------:R-:W-:Y:S03]  /*a430*/  HMMA.16816.F32.BF16 R44, R204, R10.reuse, R44 ;  /* 0x0000000acc2c723c */ /* 0x080fe6000004182c */
        /* <DEDUP_REMOVED lines=8> */
[----:B------:R-:W2:Y:S01]  /*a4c0*/  MUFU.TANH R222, R39 ;  /* 0x0000002700de7308 */ /* 0x000ea20000002400 */
[----:B------:R-:W-:Y:S01]  /*a4d0*/  FMUL.FTZ R40, R40, UR9 ;  /* 0x0000000928287c20 */ /* 0x000fe20008410000 */
[----:B------:R-:W-:Y:S01]  /*a4e0*/  FMUL.FTZ R41, R41, UR9 ;  /* 0x0000000929297c20 */ /* 0x000fe20008410000 */
[-C--:B-1----:R-:W-:Y:S03]  /*a4f0*/  HMMA.16816.F32.BF16 R52, R224, R4.reuse, R52 ;  /* 0x00000004e034723c */ /* 0x082fe60000041834 */
[----:B------:R-:W-:Y:S01]  /*a500*/  FMUL.FTZ R44, R44, UR9 ;  /* 0x000000092c2c7c20 */ /* 0x000fe20008410000 */
[----:B------:R-:W-:Y:S03]  /*a510*/  FMUL.FTZ R45, R45, UR9 ;  /* 0x000000092d2d7c20 */ /* 0x000fe60008410000 */
[----:B------:R-:W-:Y:S01]  /*a520*/  MUFU.TANH R220, R36 ;  /* 0x0000002400dc7308 */ /* 0x000fe20000002400 */
[----:B------:R-:W-:Y:S01]  /*a530*/  FMUL.FTZ R47, R47, UR9 ;  /* 0x000000092f2f7c20 */ /* 0x000fe20008410000 */
[----:B------:R-:W-:Y:S01]  /*a540*/  FMUL.FTZ R46, R46, UR9 ;  /* 0x000000092e2e7c20 */ /* 0x000fe20008410000 */
[C---:B------:R-:W-:Y:S04]  /*a550*/  HMMA.16816.F32.BF16 R56, R204.reuse, R4, R56 ;  /* 0x00000004cc38723c */ /* 0x040fe80000041838 */
[----:B------:R-:W-:Y:S03]  /*a560*/  FMUL.FTZ R50, R50, UR9 ;  /* 0x0000000932327c20 */ /* 0x000fe60008410000 */
[----:B------:R-:W-:Y:S01]  /*a570*/  MUFU.TANH R33, R45 ;  /* 0x0000002d00217308 */ /* 0x000fe20000002400 */
[----:B------:R-:W-:Y:S01]  /*a580*/  FMUL.FTZ R51, R51, UR9 ;  /* 0x0000000933337c20 */ /* 0x000fe20008410000 */
[----:B------:R-:W-:Y:S01]  /*a590*/  FMUL.FTZ R49, R49, UR9 ;  /* 0x0000000931317c20 */ /* 0x000fe20008410000 */
[-C--:B------:R-:W-:Y:S03]  /*a5a0*/  HMMA.16816.F32.BF16 R60, R204, R6.reuse, R60 ;  /* 0x00000006cc3c723c */ /* 0x080fe6000004183c */
[----:B------:R-:W-:Y:S01]  /*a5b0*/  FMUL.FTZ R52, R52, UR9 ;  /* 0x0000000934347c20 */ /* 0x000fe20008410000 */
[----:B------:R-:W-:Y:S03]  /*a5c0*/  FMUL.FTZ R53, R53, UR9 ;  /* 0x0000000935357c20 */ /* 0x000fe60008410000 */
[----:B------:R-:W1:Y:S01]  /*a5d0*/  MUFU.TANH R251, R30 ;  /* 0x0000001e00fb7308 */ /* 0x000e620000002400 */
[----:B------:R-:W-:Y:S01]  /*a5e0*/  FMUL.FTZ R54, R54, UR9 ;  /* 0x0000000936367c20 */ /* 0x000fe20008410000 */
[----:B------:R-:W-:Y:S01]  /*a5f0*/  FMUL.FTZ R55, R55, UR9 ;  /* 0x0000000937377c20 */ /* 0x000fe20008410000 */
[C---:B------:R-:W-:Y:S04]  /*a600*/  HMMA.16816.F32.BF16 R64, R224.reuse, R6, R64 ;  /* 0x00000006e040723c */ /* 0x040fe80000041840 */
[----:B------:R-:W-:Y:S03]  /*a610*/  FMUL.FTZ R59, R59, UR9 ;  /* 0x000000093b3b7c20 */ /* 0x000fe60008410000 */
[----:B------:R-:W-:Y:S01]  /*a620*/  MUFU.TANH R8, R52 ;  /* 0x0000003400087308 */ /* 0x000fe20000002400 */
[----:B------:R-:W-:Y:S01]  /*a630*/  FMUL.FTZ R57, R57, UR9 ;  /* 0x0000000939397c20 */ /* 0x000fe20008410000 */
[----:B------:R-:W-:Y:S01]  /*a640*/  FMUL.FTZ R58, R58, UR9 ;  /* 0x000000093a3a7c20 */ /* 0x000fe20008410000 */
[----:B------:R-:W-:Y:S01]  /*a650*/  FMUL.FTZ R56, R56, UR9 ;  /* 0x0000000938387c20 */ /* 0x000fe20008410000 */
[----:B------:R-:W-:Y:S01]  /*a660*/  FMUL.FTZ R34, R34, UR9 ;  /* 0x0000000922227c20 */ /* 0x000fe20008410000 */
        /* <DEDUP_REMOVED lines=11> */
[----:B------:R-:W-:Y:S08]  /*a720*/  FMUL.FTZ R67, R67, UR9 ;  /* 0x0000000943437c20 */ /* 0x000ff00008410000 */
[----:B------:R-:W-:Y:S10]  /*a730*/  MUFU.TANH R45, R56 ;  /* 0x00000038002d7308 */ /* 0x000ff40000002400 */
[----:B------:R-:W-:Y:S10]  /*a740*/  MUFU.TANH R4, R54 ;  /* 0x0000003600047308 */ /* 0x000ff40000002400 */
[----:B------:R2:W-:Y:S10]  /*a750*/  MUFU.TANH R56, R61 ;  /* 0x0000003d00387308 */ /* 0x0005f40000002400 */
[----:B------:R-:W-:Y:S10]  /*a760*/  MUFU.TANH R54, R55 ;  /* 0x0000003700367308 */ /* 0x000ff40000002400 */
[----:B------:R1:W-:Y:S01]  /*a770*/  MUFU.TANH R58, R67 ;  /* 0x00000043003a7308 */ /* 0x0003e20000002400 */
[----:B--2---:R-:W-:Y:S09]  /*a780*/  MOV R61, R222 ;  /* 0x000000de003d7202 */ /* 0x004ff20000000f00 */
[----:B------:R-:W-:Y:S10]  /*a790*/  MUFU.TANH R55, R59 ;  /* 0x0000003b00377308 */ /* 0x000ff40000002400 */
[----:B------:R-:W2:Y:S01]  /*a7a0*/  MUFU.TANH R223, R47 ;  /* 0x0000002f00df7308 */ /* 0x000ea20000002400 */
[----:B-1----:R-:W-:Y:S09]  /*a7b0*/  MOV R67, R251 ;  /* 0x000000fb00437202 */ /* 0x002ff20000000f00 */
[----:B------:R-:W-:Y:S10]  /*a7c0*/  MUFU.TANH R7, R64 ;  /* 0x0000004000077308 */ /* 0x000ff40000002400 */
[----:B------:R-:W-:Y:S01]  /*a7d0*/  MUFU.TANH R230, R32 ;  /* 0x0000002000e67308 */ /* 0x000fe20000002400 */
[----:B--2---:R-:W-:Y:S02]  /*a7e0*/  MOV R59, R223 ;  /* 0x000000df003b7202 */ /* 0x004fe40000000f00 */
[----:B------:R-:W-:Y:S07]  /*a7f0*/  MOV R47, R241 ;  /* 0x000000f1002f7202 */ /* 0x000fee0000000f00 */
[----:B------:R1:W-:Y:S10]  /*a800*/  MUFU.TANH R6, R65 ;  /* 0x0000004100067308 */ /* 0x0003f40000002400 */
[----:B------:R-:W-:Y:S10]  /*a810*/  MUFU.TANH R242, R34 ;  /* 0x0000002200f27308 */ /* 0x000ff40000002400 */
[----:B------:R-:W-:Y:S01]  /*a820*/  MUFU.TANH R34, R46 ;  /* 0x0000002e00227308 */ /* 0x000fe20000002400 */
[----:B-1----:R-:W-:Y:S09]  /*a830*/  MOV R65, R220 ;  /* 0x000000dc00417202 */ /* 0x002ff20000000f00 */
[----:B------:R1:W-:Y:S10]  /*a840*/  MUFU.TANH R46, R51 ;  /* 0x00000033002e7308 */ /* 0x0003f40000002400 */
[----:B------:R-:W-:Y:S10]  /*a850*/  MUFU.TANH R247, R23 ;  /* 0x0000001700f77308 */ /* 0x000ff40000002400 */
[----:B------:R-:W2:Y:S01]  /*a860*/  MUFU.TANH R139, R25 ;  /* 0x00000019008b7308 */ /* 0x000ea20000002400 */
[----:B-1----:R-:W-:Y:S09]  /*a870*/  MOV R51, R252 ;  /* 0x000000fc00337202 */ /* 0x002ff20000000f00 */
[----:B------:R-:W-:Y:S10]  /*a880*/  MUFU.TANH R249, R21 ;  /* 0x0000001500f97308 */ /* 0x000ff40000002400 */
[----:B------:R-:W1:Y:S01]  /*a890*/  MUFU.TANH R137, R37 ;  /* 0x0000002500897308 */ /* 0x000e620000002400 */
[----:B--2---:R-:W-:Y:S09]  /*a8a0*/  STL [R1+0x4], R139 ;  /* 0x0000048b01007387 */ /* 0x004ff20000100800 */
[----:B------:R-:W-:Y:S10]  /*a8b0*/  MUFU.TANH R250, R20 ;  /* 0x0000001400fa7308 */ /* 0x000ff40000002400 */
[----:B------:R-:W2:Y:S01]  /*a8c0*/  MUFU.TANH R138, R43 ;  /* 0x0000002b008a7308 */ /* 0x000ea20000002400 */
[----:B-1----:R-:W-:Y:S09]  /*a8d0*/  STL [R1+0x3c], R137 ;  /* 0x00003c8901007387 */ /* 0x002ff20000100800 */
[----:B------:R-:W-:Y:S10]  /*a8e0*/  MUFU.TANH R2, R31 ;  /* 0x0000001f00027308 */ /* 0x000ff40000002400 */
[----:B------:R-:W1:Y:S01]  /*a8f0*/  MUFU.TANH R136, R44 ;  /* 0x0000002c00887308 */ /* 0x000e620000002400 */
[----:B--2---:R-:W-:Y:S09]  /*a900*/  STL [R1+0x4c], R138 ;  /* 0x00004c8a01007387 */ /* 0x004ff20000100800 */
[----:B------:R-:W-:Y:S10]  /*a910*/  MUFU.TANH R229, R48 ;  /* 0x0000003000e57308 */ /* 0x000ff40000002400 */
[----:B------:R-:W2:Y:S01]  /*a920*/  MUFU.TANH R239, R50 ;  /* 0x0000003200ef7308 */ /* 0x000ea20000002400 */
[----:B-1----:R-:W-:Y:S09]  /*a930*/  STL [R1+0x48], R136 ;  /* 0x0000488801007387 */ /* 0x002ff20000100800 */
[----:B------:R-:W1:Y:S10]  /*a940*/  MUFU.TANH R245, R27 ;  /* 0x0000001b00f57308 */ /* 0x000e740000002400 */
[----:B------:R3:W4:Y:S01]  /*a950*/  MUFU.TANH R53, R60 ;  /* 0x0000003c00357308 */ /* 0x0007220000002400 */
[----:B--2---:R-:W-:Y:S01]  /*a960*/  STL [R1+0x18], R239 ;  /* 0x000018ef01007387 */ /* 0x004fe20000100800 */
[----:B------:R-:W-:Y:S03]  /*a970*/  MOV R50, R229 ;  /* 0x000000e500327202 */ /* 0x000fe60000000f00 */
[----:B------:R-:W-:Y:S05]  /*a980*/  STL [R1+0x34], R8 ;  /* 0x0000340801007387 */ /* 0x000fea0000100800 */
[----:B------:R1:W-:Y:S01]  /*a990*/  MUFU.TANH R48, R49 ;  /* 0x0000003100307308 */ /* 0x0003e20000002400 */
[----:B------:R-:W2:Y:S09]  /*a9a0*/  LDSM.16.M88.4 R8, [R234+0x6000] ;  /* 0x00600000ea08783b */ /* 0x000eb20000000200 */
[----:B------:R-:W4:Y:S01]  /*a9b0*/  MUFU.TANH R39, R62 ;  /* 0x0000003e00277308 */ /* 0x000f220000002400 */
[----:B------:R2:W-:Y:S01]  /*a9c0*/  STL [R1+0x28], R5 ;  /* 0x0000280501007387 */ /* 0x0005e20000100800 */
[----:B---3--:R-:W-:Y:S03]  /*a9d0*/  MOV R60, R12 ;  /* 0x0000000c003c7202 */ /* 0x008fe60000000f00 */
[----:B------:R-:W-:Y:S05]  /*a9e0*/  STL [R1+0x70], R54 ;  /* 0x0000703601007387 */ /* 0x000fea0000100800 */
[----:B------:R-:W-:Y:S01]  /*a9f0*/  MUFU.TANH R0, R24 ;  /* 0x0000001800007308 */ /* 0x000fe20000002400 */
[----:B------:R-:W-:Y:S01]  /*aa00*/  STL [R1+0x88], R55 ;  /* 0x0000883701007387 */ /* 0x000fe20000100800 */
[----:B-1----:R-:W-:Y:S03]  /*aa10*/  MOV R49, R245 ;  /* 0x000000f500317202 */ /* 0x002fe60000000f00 */
[----:B----4-:R-:W-:Y:S05]  /*aa20*/  STL [R1+0x80], R53 ;  /* 0x0000803501007387 */ /* 0x010fea0000100800 */
[----:B------:R-:W1:Y:S01]  /*aa30*/  MUFU.TANH R44, R63 ;  /* 0x0000003f002c7308 */ /* 0x000e620000002400 */
[----:B------:R-:W-:Y:S01]  /*aa40*/  STL [R1+0x7c], R39 ;  /* 0x00007c2701007387 */ /* 0x000fe20000100800 */
[----:B------:R-:W-:Y:S08]  /*aa50*/  MOV R62, R2 ;  /* 0x00000002003e7202 */ /* 0x000ff00000000f00 */
[----:B------:R3:W-:Y:S10]  /*aa60*/  MUFU.TANH R244, R35 ;  /* 0x0000002300f47308 */ /* 0x0007f40000002400 */
[----:B--2---:R-:W2:Y:S01]  /*aa70*/  MUFU.TANH R5, R57 ;  /* 0x0000003900057308 */ /* 0x004ea20000002400 */
[----:B-1----:R-:W-:Y:S01]  /*aa80*/  STL [R1+0x78], R44 ;  /* 0x0000782c01007387 */ /* 0x002fe20000100800 */
[-C--:B------:R-:W-:Y:S03]  /*aa90*/  HMMA.16816.F32.BF16 R68, R224, R8.reuse, R68 ;  /* 0x00000008e044723c */ /* 0x080fe60000041844 */
[----:B------:R-:W-:Y:S05]  /*aaa0*/  STL [R1+0xc], R7 ;  /* 0x00000c0701007387 */ /* 0x000fea0000100800 */
[----:B------:R-:W1:Y:S01]  /*aab0*/  MUFU.TANH R221, R29 ;  /* 0x0000001d00dd7308 */ /* 0x000e620000002400 */
[----:B------:R4:W-:Y:S01]  /*aac0*/  STL [R1+0x8], R6 ;  /* 0x0000080601007387 */ /* 0x0009e20000100800 */
[C---:B------:R-:W-:Y:S04]  /*aad0*/  HMMA.16816.F32.BF16 R72, R204.reuse, R8, R72 ;  /* 0x00000008cc48723c */ /* 0x040fe80000041848 */
[----:B---3--:R-:W-:Y:S04]  /*aae0*/  MOV R35, R0 ;  /* 0x0000000000237202 */ /* 0x008fe80000000f00 */
[----:B------:R-:W3:Y:S01]  /*aaf0*/  MUFU.TANH R246, R38 ;  /* 0x0000002600f67308 */ /* 0x000ee20000002400 */
[----:B--2---:R-:W-:Y:S01]  /*ab00*/  MOV R64, R5 ;  /* 0x0000000500407202 */ /* 0x004fe20000000f00 */
[-C--:B------:R-:W-:Y:S03]  /*ab10*/  HMMA.16816.F32.BF16 R76, R204, R10.reuse, R76 ;  /* 0x0000000acc4c723c */ /* 0x080fe6000004184c */
[----:B------:R-:W-:Y:S01]  /*ab20*/  FMUL.FTZ R69, R69, UR9 ;  /* 0x0000000945457c20 */ /* 0x000fe20008410000 */
[----:B------:R-:W-:Y:S04]  /*ab30*/  FMUL.FTZ R68, R68, UR9 ;  /* 0x0000000944447c20 */ /* 0x000fe80008410000 */
[----:B------:R-:W-:Y:S01]  /*ab40*/  MUFU.TANH R31, R42 ;  /* 0x0000002a001f7308 */ /* 0x000fe20000002400 */
[----:B------:R-:W-:Y:S01]  /*ab50*/  FMUL.FTZ R71, R71, UR9 ;  /* 0x0000000947477c20 */ /* 0x000fe20008410000 */
[----:B------:R-:W-:Y:S01]  /*ab60*/  FMUL.FTZ R70, R70, UR9 ;  /* 0x0000000946467c20 */ /* 0x000fe20008410000 */
[C---:B------:R-:W-:Y:S01]  /*ab70*/  HMMA.16816.F32.BF16 R80, R224.reuse, R10, R80 ;  /* 0x0000000ae050723c */ /* 0x040fe20000041850 */
[----:B------:R-:W-:Y:S03]  /*ab80*/  LDSM.16.M88.4 R8, [R234+0x7000] ;  /* 0x00700000ea08783b */ /* 0x000fe60000000200 */
[----:B------:R-:W-:Y:S03]  /*ab90*/  FMUL.FTZ R75, R75, UR9 ;  /* 0x000000094b4b7c20 */ /* 0x000fe60008410000 */
[----:B------:R2:W-:Y:S01]  /*aba0*/  MUFU.TANH R252, R69 ;  /* 0x0000004500fc7308 */ /* 0x0005e20000002400 */
[----:B------:R-:W-:Y:S01]  /*abb0*/  FMUL.FTZ R73, R73, UR9 ;  /* 0x0000000949497c20 */ /* 0x000fe20008410000 */
[----:B------:R-:W-:Y:S01]  /*abc0*/  FMUL.FTZ R74, R74, UR9 ;  /* 0x000000094a4a7c20 */ /* 0x000fe20008410000 */
[----:B-1----:R-:W-:Y:S01]  /*abd0*/  MOV R52, R221 ;  /* 0x000000dd00347202 */ /* 0x002fe20000000f00 */
[----:B------:R-:W-:Y:S01]  /*abe0*/  FMUL.FTZ R72, R72, UR9 ;  /* 0x0000000948487c20 */ /* 0x000fe20008410000 */
[----:B------:R-:W-:Y:S01]  /*abf0*/  FMUL.FTZ R77, R77, UR9 ;  /* 0x000000094d4d7c20 */ /* 0x000fe20008410000 */
[----:B------:R-:W-:Y:S04]  /*ac00*/  FMUL.FTZ R78, R78, UR9 ;  /* 0x000000094e4e7c20 */ /* 0x000fe80008410000 */
[----:B------:R-:W-:Y:S01]  /*ac10*/  MUFU.TANH R36, R75 ;  /* 0x0000004b00247308 */ /* 0x000fe20000002400 */
[----:B------:R-:W-:Y:S01]  /*ac20*/  FMUL.FTZ R79, R79, UR9 ;  /* 0x000000094f4f7c20 */ /* 0x000fe20008410000 */
[----:B------:R-:W-:Y:S01]  /*ac30*/  FMUL.FTZ R76, R76, UR9 ;  /* 0x000000094c4c7c20 */ /* 0x000fe20008410000 */
[----:B------:R-:W-:Y:S01]  /*ac40*/  FMUL.FTZ R82, R82, UR9 ;  /* 0x0000000952527c20 */ /* 0x000fe20008410000 */
[----:B------:R-:W-:Y:S06]  /*ac50*/  FMUL.FTZ R83, R83, UR9 ;  /* 0x0000000953537c20 */ /* 0x000fec0008410000 */
[----:B----4-:R3:W-:Y:S01]  /*ac60*/  MUFU.TANH R6, R68 ;  /* 0x0000004400067308 */ /* 0x0107e20000002400 */
[----:B------:R-:W-:Y:S01]  /*ac70*/  FMUL.FTZ R80, R80, UR9 ;  /* 0x0000000950507c20 */ /* 0x000fe20008410000 */
[----:B--2---:R-:W-:Y:S01]  /*ac80*/  MOV R69, R4 ;  /* 0x0000000400457202 */ /* 0x004fe20000000f00 */
[----:B------:R-:W-:Y:S07]  /*ac90*/  FMUL.FTZ R81, R81, UR9 ;  /* 0x0000000951517c20 */ /* 0x000fee0008410000 */
[----:B------:R-:W-:Y:S10]  /*aca0*/  MUFU.TANH R22, R71 ;  /* 0x0000004700167308 */ /* 0x000ff40000002400 */
[----:B------:R-:W1:Y:S01]  /*acb0*/  MUFU.TANH R38, R66 ;  /* 0x0000004200267308 */ /* 0x000e620000002400 */
[----:B---3--:R-:W-:Y:S09]  /*acc0*/  MOV R68, R246 ;  /* 0x000000f600447202 */ /* 0x008ff20000000f00 */
[----:B------:R-:W2:Y:S10]  /*acd0*/  MUFU.TANH R37, R73 ;  /* 0x0000004900257308 */ /* 0x000eb40000002400 */
[----:B------:R-:W3:Y:S01]  /*ace0*/  MUFU.TANH R23, R74 ;  /* 0x0000004a00177308 */ /* 0x000ee20000002400 */
[----:B-1----:R-:W-:Y:S04]  /*acf0*/  STL [R1+0x5c], R38 ;  /* 0x00005c2601007387 */ /* 0x002fe80000100800 */
[----:B------:R-:W-:Y:S05]  /*ad00*/  STL [R1], R6 ;  /* 0x0000000601007387 */ /* 0x000fea0000100800 */
[----:B------:R-:W1:Y:S01]  /*ad10*/  MUFU.TANH R21, R77 ;  /* 0x0000004d00157308 */ /* 0x000e620000002400 */
[----:B------:R-:W4:Y:S09]  /*ad20*/  LDSM.16.M88.4 R4, [R234+0x6800] ;  /* 0x00680000ea04783b */ /* 0x000f320000000200 */
[----:B------:R-:W1:Y:S01]  /*ad30*/  MUFU.TANH R19, R78 ;  /* 0x0000004e00137308 */ /* 0x000e620000002400 */
[----:B------:R-:W4:Y:S04]  /*ad40*/  LDL R26, [R1+0x74] ;  /* 0x00007400011a7983 */ /* 0x000f280000100800 */
[----:B------:R-:W-:Y:S05]  /*ad50*/  STL [R1+0x50], R22 ;  /* 0x0000501601007387 */ /* 0x000fea0000100800 */
[----:B------:R-:W1:Y:S01]  /*ad60*/  MUFU.TANH R20, R79 ;  /* 0x0000004f00147308 */ /* 0x000e620000002400 */
[----:B--2---:R-:W-:Y:S04]  /*ad70*/  STL [R1+0x68], R37 ;  /* 0x0000682501007387 */ /* 0x004fe80000100800 */
[----:B---3--:R-:W-:Y:S05]  /*ad80*/  STL [R1+0x9c], R23 ;  /* 0x00009c1701007387 */ /* 0x008fea0000100800 */
[----:B------:R-:W2:Y:S01]  /*ad90*/  MUFU.TANH R17, R82 ;  /* 0x0000005200117308 */ /* 0x000ea20000002400 */
[----:B------:R-:W-:Y:S04]  /*ada0*/  STL [R1+0x98], R36 ;  /* 0x0000982401007387 */ /* 0x000fe80000100800 */
[----:B-1----:R-:W-:Y:S05]  /*adb0*/  STL [R1+0x60], R21 ;  /* 0x0000601501007387 */ /* 0x002fea0000100800 */
[----:B------:R-:W-:Y:S01]  /*adc0*/  MUFU.TANH R57, R72 ;  /* 0x0000004800397308 */ /* 0x000fe20000002400 */
[----:B------:R-:W-:Y:S04]  /*add0*/  STL [R1+0x94], R19 ;  /* 0x0000941301007387 */ /* 0x000fe80000100800 */
[----:B------:R-:W-:Y:S05]  /*ade0*/  STL [R1+0x90], R20 ;  /* 0x0000901401007387 */ /* 0x000fea0000100800 */
[----:B------:R-:W-:Y:S01]  /*adf0*/  MUFU.TANH R25, R40 ;  /* 0x0000002800197308 */ /* 0x000fe20000002400 */
[-C--:B----4-:R-:W-:Y:S01]  /*ae00*/  HMMA.16816.F32.BF16 R84, R224, R4.reuse, R84 ;  /* 0x00000004e054723c */ /* 0x090fe20000041854 */
[----:B--2---:R-:W-:Y:S08]  /*ae10*/  STL [R1+0x30], R17 ;  /* 0x0000301101007387 */ /* 0x004ff00000100800 */
        /* <DEDUP_REMOVED lines=10> */
[----:B------:R-:W1:Y:S01]  /*aec0*/  LDSM.16.M88.4 R4, [R234+0x7800] ;  /* 0x00780000ea04783b */ /* 0x000e620000000200 */
[----:B------:R-:W-:Y:S06]  /*aed0*/  DEPBAR.LE SB0, 0x0 ;  /* 0x000080000000791a */ /* 0x000fec0000000000 */
[----:B------:R-:W-:Y:S01]  /*aee0*/  MUFU.TANH R72, R86 ;  /* 0x0000005600487308 */ /* 0x000fe20000002400 */
[----:B------:R-:W-:Y:S01]  /*aef0*/  FMUL.FTZ R91, R91, UR9 ;  /* 0x000000095b5b7c20 */ /* 0x000fe20008410000 */
[-C--:B------:R-:W-:Y:S05]  /*af00*/  HMMA.16816.F32.BF16 R100, R224, R8.reuse, R100 ;  /* 0x00000008e064723c */ /* 0x080fea0000041864 */
[----:B------:R-:W-:Y:S03]  /*af10*/  FMUL.FTZ R93, R93, UR9 ;  /* 0x000000095d5d7c20 */ /* 0x000fe60008410000 */
[----:B------:R2:W-:Y:S01]  /*af20*/  MUFU.TANH R28, R91 ;  /* 0x0000005b001c7308 */ /* 0x0005e20000002400 */
[----:B------:R-:W-:Y:S01]  /*af30*/  BAR.SYNC.DEFER_BLOCKING 0x0 ;  /* 0x0000000000007b1d */ /* 0x000fe20000010000 */
[C---:B------:R-:W-:Y:S04]  /*af40*/  HMMA.16816.F32.BF16 R104, R204.reuse, R8, R104 ;  /* 0x00000008cc68723c */ /* 0x040fe80000041868 */
[----:B------:R-:W-:Y:S01]  /*af50*/  FMUL.FTZ R97, R97, UR9 ;  /* 0x0000000961617c20 */ /* 0x000fe20008410000 */
[----:B------:R-:W-:Y:S03]  /*af60*/  FMUL.FTZ R99, R99, UR9 ;  /* 0x0000000963637c20 */ /* 0x000fe60008410000 */
[----:B------:R-:W3:Y:S01]  /*af70*/  MUFU.TANH R16, R93 ;  /* 0x0000005d00107308 */ /* 0x000ee20000002400 */
        /* <DEDUP_REMOVED lines=8> */
[----:B--2---:R-:W-:Y:S01]  /*b000*/  MOV R91, R67 ;  /* 0x00000043005b7202 */ /* 0x004fe20000000f00 */
[----:B------:R-:W-:Y:S03]  /*b010*/  FMUL.FTZ R89, R89, UR9 ;  /* 0x0000000959597c20 */ /* 0x000fe60008410000 */
[----:B------:R-:W-:Y:S01]  /*b020*/  MUFU.TANH R251, R99 ;  /* 0x0000006300fb7308 */ /* 0x000fe20000002400 */
[----:B------:R-:W-:Y:S01]  /*b030*/  FMUL.FTZ R88, R88, UR9 ;  /* 0x0000000958587c20 */ /* 0x000fe20008410000 */
[----:B---3--:R2:W-:Y:S01]  /*b040*/  STL [R1+0x38], R16 ;  /* 0x0000381001007387 */ /* 0x0085e20000100800 */
[-C--:B-1----:R-:W-:Y:S03]  /*b050*/  HMMA.16816.F32.BF16 R116, R224, R4.reuse, R116 ;  /* 0x00000004e074723c */ /* 0x082fe60000041874 */
[----:B------:R-:W-:Y:S01]  /*b060*/  FMUL.FTZ R108, R108, UR9 ;  /* 0x000000096c6c7c20 */ /* 0x000fe20008410000 */
[----:B------:R-:W-:Y:S03]  /*b070*/  FMUL.FTZ R109, R109, UR9 ;  /* 0x000000096d6d7c20 */ /* 0x000fe60008410000 */
[----:B------:R-:W-:Y:S01]  /*b080*/  MUFU.TANH R223, R96 ;  /* 0x0000006000df7308 */ /* 0x000fe20000002400 */
[----:B------:R-:W-:Y:S01]  /*b090*/  FMUL.FTZ R92, R92, UR9 ;  /* 0x000000095c5c7c20 */ /* 0x000fe20008410000 */
[----:B------:R-:W-:Y:S01]  /*b0a0*/  FMUL.FTZ R90, R90, UR9 ;  /* 0x000000095a5a7c20 */ /* 0x000fe20008410000 */
[C---:B------:R-:W-:Y:S04]  /*b0b0*/  HMMA.16816.F32.BF16 R120, R204.reuse, R4, R120 ;  /* 0x00000004cc78723c */ /* 0x040fe80000041878 */
[----:B------:R-:W-:Y:S03]  /*b0c0*/  FMNMX3.FTZ R5, R3, R211, R210, !PT ;  /* 0x000000d303057276 */ /* 0x000fe600078100d2 */
[----:B------:R-:W-:Y:S01]  /*b0d0*/  MUFU.TANH R32, R98 ;  /* 0x0000006200207308 */ /* 0x000fe20000002400 */
[----:B------:R-:W-:Y:S01]  /*b0e0*/  FMNMX3.FTZ R4, R133, R215, R214, !PT ;  /* 0x000000d785047276 */ /* 0x000fe200078100d6 */
[----:B------:R-:W-:Y:S01]  /*b0f0*/  FMUL.FTZ R114, R114, UR9 ;  /* 0x0000000972727c20 */ /* 0x000fe20008410000 */
[-C--:B------:R-:W-:Y:S03]  /*b100*/  HMMA.16816.F32.BF16 R124, R204, R6.reuse, R124 ;  /* 0x00000006cc7c723c */ /* 0x080fe6000004187c */
[----:B------:R-:W-:Y:S01]  /*b110*/  FMNMX3.FTZ R8, R5, R202, R201, !PT ;  /* 0x000000ca05087276 */ /* 0x000fe200078100c9 */
[----:B------:R-:W-:Y:S03]  /*b120*/  FMUL.FTZ R102, R102, UR9 ;  /* 0x0000000966667c20 */ /* 0x000fe60008410000 */
[----:B------:R-:W1:Y:S01]  /*b130*/  MUFU.TANH R15, R94 ;  /* 0x0000005e000f7308 */ /* 0x000e620000002400 */
[----:B------:R-:W-:Y:S01]  /*b140*/  FMNMX3.FTZ R5, R4, R218, R217, !PT ;  /* 0x000000da04057276 */ /* 0x000fe200078100d9 */
[----:B------:R-:W-:Y:S01]  /*b150*/  FMUL.FTZ R115, R115, UR9 ;  /* 0x0000000973737c20 */ /* 0x000fe20008410000 */
[----:B------:R-:W-:Y:S01]  /*b160*/  FMNMX3.FTZ R8, R8, R250, R249, !PT ;  /* 0x000000fa08087276 */ /* 0x000fe200078100f9 */
[----:B------:R-:W-:Y:S06]  /*b170*/  HMMA.16816.F32.BF16 R128, R224, R6, R128 ;  /* 0x00000006e080723c */ /* 0x000fec0000041880 */
[----:B------:R-:W3:Y:S01]  /*b180*/  MUFU.TANH R12, R108 ;  /* 0x0000006c000c7308 */ /* 0x000ee20000002400 */
[----:B------:R-:W-:Y:S01]  /*b190*/  FMUL.FTZ R75, R123, UR9 ;  /* 0x000000097b4b7c20 */ /* 0x000fe20008410000 */
[----:B------:R-:W-:Y:S01]  /*b1a0*/  FMNMX3.FTZ R5, R5, R35, R139, !PT ;  /* 0x0000002305057276 */ /* 0x000fe2000781008b */
[----:B------:R-:W-:Y:S01]  /*b1b0*/  FMUL.FTZ R121, R121, UR9 ;  /* 0x0000000979797c20 */ /* 0x000fe20008410000 */
[----:B------:R-:W-:Y:S01]  /*b1c0*/  FMNMX3.FTZ R6, R134, R213, R212, !PT ;  /* 0x000000d586067276 */ /* 0x000fe200078100d4 */
[----:B------:R-:W-:Y:S01]  /*b1d0*/  FMUL.FTZ R101, R101, UR9 ;  /* 0x0000000965657c20 */ /* 0x000fe20008410000 */
[----:B------:R-:W-:Y:S01]  /*b1e0*/  FMUL.FTZ R2, R126, UR9 ;  /* 0x000000097e027c20 */ /* 0x000fe20008410000 */
[----:B------:R-:W-:Y:S03]  /*b1f0*/  FMNMX3.FTZ R5, R5, R51, R52, !PT ;  /* 0x0000003305057276 */ /* 0x000fe60007810034 */
[----:B------:R-:W4:Y:S01]  /*b200*/  MUFU.TANH R13, R109 ;  /* 0x0000006d000d7308 */ /* 0x000f220000002400 */
[----:B------:R-:W-:Y:S01]  /*b210*/  FMUL.FTZ R124, R124, UR9 ;  /* 0x000000097c7c7c20 */ /* 0x000fe20008410000 */
[----:B-1----:R2:W-:Y:S01]  /*b220*/  STL [R1+0x84], R15 ;  /* 0x0000840f01007387 */ /* 0x0025e20000100800 */
[----:B------:R-:W-:Y:S01]  /*b230*/  FMNMX3.FTZ R5, R5, R25, R29, !PT ;  /* 0x0000001905057276 */ /* 0x000fe2000781001d */
[----:B------:R-:W-:Y:S01]  /*b240*/  FMUL.FTZ R0, R127, UR9 ;  /* 0x000000097f007c20 */ /* 0x000fe20008410000 */
[----:B------:R-:W-:Y:S01]  /*b250*/  MOV R127, R72 ;  /* 0x00000048007f7202 */ /* 0x000fe20000000f00 */
[----:B------:R-:W-:Y:S01]  /*b260*/  FMUL.FTZ R125, R125, UR9 ;  /* 0x000000097d7d7c20 */ /* 0x000fe20008410000 */
[----:B------:R-:W-:Y:S03]  /*b270*/  FMNMX3.FTZ R72, R8, R230, R243, !PT ;  /* 0x000000e608487276 */ /* 0x000fe600078100f3 */
[----:B------:R1:W2:Y:S01]  /*b280*/  MUFU.TANH R74, R89 ;  /* 0x00000059004a7308 */ /* 0x0002a20000002400 */
[----:B------:R-:W-:Y:S01]  /*b290*/  FMNMX3.FTZ R4, R6, R216, R219, !PT ;  /* 0x000000d806047276 */ /* 0x000fe200078100db */
[----:B---3--:R3:W-:Y:S01]  /*b2a0*/  STL [R1+0x14], R12 ;  /* 0x0000140c01007387 */ /* 0x0087e20000100800 */
[----:B------:R-:W-:Y:S01]  /*b2b0*/  FMNMX3.FTZ R7, R132, R209, R208, !PT ;  /* 0x000000d184077276 */ /* 0x000fe200078100d0 */
[----:B------:R-:W-:Y:S01]  /*b2c0*/  FMUL.FTZ R130, R130, UR9 ;  /* 0x0000000982827c20 */ /* 0x000fe20008410000 */
[----:B------:R-:W-:Y:S01]  /*b2d0*/  FMNMX3.FTZ R4, R4, R47, R49, !PT ;  /* 0x0000002f04047276 */ /* 0x000fe20007810031 */
[----:B------:R-:W-:Y:S01]  /*b2e0*/  FMUL.FTZ R100, R100, UR9 ;  /* 0x0000000964647c20 */ /* 0x000fe20008410000 */
[----:B------:R-:W-:Y:S03]  /*b2f0*/  FMNMX3.FTZ R6, R7, R200, R203, !PT ;  /* 0x000000c807067276 */ /* 0x000fe600078100cb */
[----:B------:R2:W-:Y:S01]  /*b300*/  MUFU.TANH R205, R124 ;  /* 0x0000007c00cd7308 */ /* 0x0005e20000002400 */
[----:B------:R-:W-:Y:S01]  /*b310*/  FMUL.FTZ R107, R107, UR9 ;  /* 0x000000096b6b7c20 */ /* 0x000fe20008410000 */
[----:B----4-:R3:W-:Y:S01]  /*b320*/  STL [R1+0x10], R13 ;  /* 0x0000100d01007387 */ /* 0x0107e20000100800 */
[----:B------:R-:W-:Y:S01]  /*b330*/  FMNMX3.FTZ R6, R6, R248, R247, !PT ;  /* 0x000000f806067276 */ /* 0x000fe200078100f7 */
[----:B------:R-:W-:Y:S01]  /*b340*/  FMUL.FTZ R131, R131, UR9 ;  /* 0x0000000983837c20 */ /* 0x000fe20008410000 */
[----:B------:R-:W-:Y:S01]  /*b350*/  MOV R94, R56 ;  /* 0x00000038005e7202 */ /* 0x000fe20000000f00 */
[----:B------:R-:W4:Y:S01]  /*b360*/  LDL R97, [R1+0x34] ;  /* 0x0000340001617983 */ /* 0x000f220000100800 */
[----:B------:R-:W-:Y:S03]  /*b370*/  FMUL.FTZ R104, R104, UR9 ;  /* 0x0000000968687c20 */ /* 0x000fe60008410000 */
[----:B------:R3:W-:Y:S01]  /*b380*/  MUFU.TANH R63, R95 ;  /* 0x0000005f003f7308 */ /* 0x0007e20000002400 */
[----:B------:R-:W-:Y:S01]  /*b390*/  FMUL.FTZ R105, R105, UR9 ;  /* 0x0000000969697c20 */ /* 0x000fe20008410000 */
[----:B------:R-:W4:Y:S01]  /*b3a0*/  LDL R99, [R1+0x28] ;  /* 0x0000280001637983 */ /* 0x000f220000100800 */
[----:B-1----:R-:W-:Y:S01]  /*b3b0*/  MOV R89, R61 ;  /* 0x0000003d00597202 */ /* 0x002fe20000000f00 */
[----:B------:R-:W-:Y:S01]  /*b3c0*/  FMUL.FTZ R106, R106, UR9 ;  /* 0x000000096a6a7c20 */ /* 0x000fe20008410000 */
[----:B------:R-:W-:Y:S01]  /*b3d0*/  FMUL.FTZ R112, R112, UR9 ;  /* 0x0000000970707c20 */ /* 0x000fe20008410000 */
[----:B------:R-:W4:Y:S01]  /*b3e0*/  LDL R98, [R1+0xc] ;  /* 0x00000c0001627983 */ /* 0x000f220000100800 */
[----:B------:R-:W-:Y:S03]  /*b3f0*/  FMUL.FTZ R113, R113, UR9 ;  /* 0x0000000971717c20 */ /* 0x000fe60008410000 */
[----:B------:R-:W-:Y:S01]  /*b400*/  MUFU.TANH R245, R103 ;  /* 0x0000006700f57308 */ /* 0x000fe20000002400 */
[----:B------:R-:W-:Y:S01]  /*b410*/  MOV R93, R57 ;  /* 0x00000039005d7202 */ /* 0x000fe20000000f00 */
[----:B------:R-:W4:Y:S01]  /*b420*/  LDL R96, [R1+0x8] ;  /* 0x0000080001607983 */ /* 0x000f220000100800 */
[----:B--2---:R-:W-:Y:S01]  /*b430*/  MOV R124, R74 ;  /* 0x0000004a007c7202 */ /* 0x004fe20000000f00 */
[----:B------:R-:W-:Y:S01]  /*b440*/  FMUL.FTZ R110, R110, UR9 ;  /* 0x000000096e6e7c20 */ /* 0x000fe20008410000 */
[----:B------:R-:W-:Y:S01]  /*b450*/  FMUL.FTZ R111, R111, UR9 ;  /* 0x000000096f6f7c20 */ /* 0x000fe20008410000 */
[----:B------:R-:W2:Y:S01]  /*b460*/  LDL R123, [R1] ;  /* 0x00000000017b7983 */ /* 0x000ea20000100800 */
[----:B------:R-:W-:Y:S03]  /*b470*/  FMUL.FTZ R116, R116, UR9 ;  /* 0x0000000974747c20 */ /* 0x000fe60008410000 */
[----:B------:R1:W-:Y:S01]  /*b480*/  MUFU.TANH R74, R2 ;  /* 0x00000002004a7308 */ /* 0x0003e20000002400 */
[----:B------:R-:W-:Y:S01]  /*b490*/  FMUL.FTZ R117, R117, UR9 ;  /* 0x0000000975757c20 */ /* 0x000fe20008410000 */
[----:B------:R2:W5:Y:S01]  /*b4a0*/  LDL.LU R139, [R1+0xcc] ;  /* 0x0000cc00018b7983 */ /* 0x0005620000300800 */
[----:B---3--:R-:W-:Y:S01]  /*b4b0*/  MOV R95, R65 ;  /* 0x00000041005f7202 */ /* 0x008fe20000000f00 */
[----:B------:R-:W-:Y:S01]  /*b4c0*/  FMUL.FTZ R118, R118, UR9 ;  /* 0x0000000976767c20 */ /* 0x000fe20008410000 */
[----:B------:R-:W-:Y:S01]  /*b4d0*/  FMUL.FTZ R119, R119, UR9 ;  /* 0x0000000977777c20 */ /* 0x000fe20008410000 */
[----:B------:R-:W-:Y:S01]  /*b4e0*/  FMUL.FTZ R120, R120, UR9 ;  /* 0x0000000978787c20 */ /* 0x000fe20008410000 */
[----:B------:R-:W-:Y:S03]  /*b4f0*/  FMNMX3.FTZ R72, R72, R95, R137, !PT ;  /* 0x0000005f48487276 */ /* 0x000fe60007810089 */
[----:B------:R3:W-:Y:S01]  /*b500*/  MUFU.TANH R103, R114 ;  /* 0x0000007200677308 */ /* 0x0007e20000002400 */
[----:B------:R-:W-:Y:S01]  /*b510*/  FMUL.FTZ R128, R128, UR9 ;  /* 0x0000000980807c20 */ /* 0x000fe20008410000 */
[----:B------:R-:W-:Y:S01]  /*b520*/  FMUL.FTZ R129, R129, UR9 ;  /* 0x0000000981817c20 */ /* 0x000fe20008410000 */
[----:B------:R-:W-:Y:S07]  /*b530*/  FMNMX3.FTZ R72, R72, R50, R48, !PT ;  /* 0x0000003248487276 */ /* 0x000fee0007810030 */
[----:B------:R3:W3:Y:S01]  /*b540*/  MUFU.TANH R73, R88 ;  /* 0x0000005800497308 */ /* 0x0006e20000002400 */
[----:B-1----:R-:W-:Y:S02]  /*b550*/  FMNMX3.FTZ R2, R4, R91, R62, !PT ;  /* 0x0000005b04027276 */ /* 0x002fe4000781003e */
[----:B------:R-:W-:Y:S02]  /*b560*/  FMNMX3.FTZ R4, R6, R242, R244, !PT ;  /* 0x000000f206047276 */ /* 0x000fe400078100f4 */
[----:B------:R-:W-:Y:S05]  /*b570*/  FMNMX3.FTZ R2, R2, R31, R138, !PT ;  /* 0x0000001f02027276 */ /* 0x000fea000781008a */
[----:B------:R1:W-:Y:S01]  /*b580*/  MUFU.TANH R206, R121 ;  /* 0x0000007900ce7308 */ /* 0x0003e20000002400 */
[----:B------:R2:W5:Y:S01]  /*b590*/  LDL.LU R138, [R1+0xc8] ;  /* 0x0000c800018a7983 */ /* 0x0005620000300800 */
[----:B---3--:R-:W-:Y:S02]  /*b5a0*/  MOV R114, R70 ;  /* 0x0000004600727202 */ /* 0x008fe40000000f00 */
[----:B------:R-:W-:Y:S01]  /*b5b0*/  FMNMX3.FTZ R70, R5, R136, R33, !PT ;  /* 0x0000008805467276 */ /* 0x000fe20007810021 */
[----:B------:R3:W5:Y:S05]  /*b5c0*/  LDL.LU R137, [R1+0xc4] ;  /* 0x0000c40001897983 */ /* 0x00076a0000300800 */
[----:B------:R3:W-:Y:S01]  /*b5d0*/  MUFU.TANH R40, R92 ;  /* 0x0000005c00287308 */ /* 0x0007e20000002400 */
[----:B------:R2:W5:Y:S01]  /*b5e0*/  LDL.LU R136, [R1+0xc0] ;  /* 0x0000c00001887983 */ /* 0x0005620000300800 */
[----:B------:R-:W-:Y:S04]  /*b5f0*/  MOV R88, R64 ;  /* 0x0000004000587202 */ /* 0x000fe80000000f00 */
[----:B------:R-:W-:Y:S04]  /*b600*/  FMNMX3.FTZ R70, R70, R45, R88, !PT ;  /* 0x0000002d46467276 */ /* 0x000fe80007810058 */
[----:B------:R3:W3:Y:S01]  /*b610*/  MUFU.TANH R66, R76 ;  /* 0x0000004c00427308 */ /* 0x0006e20000002400 */
[----:B-1----:R-:W-:Y:S02]  /*b620*/  MOV R121, R73 ;  /* 0x0000004900797202 */ /* 0x002fe40000000f00 */
[----:B------:R-:W-:Y:S07]  /*b630*/  FMNMX3.FTZ R70, R70, R53, R94, !PT ;  /* 0x0000003546467276 */ /* 0x000fee000781005e */
[----:B------:R1:W-:Y:S01]  /*b640*/  MUFU.TANH R73, R0 ;  /* 0x0000000000497308 */ /* 0x0003e20000002400 */
[----:B------:R-:W-:Y:S02]  /*b650*/  FMNMX3.FTZ R70, R70, R93, R37, !PT ;  /* 0x0000005d46467276 */ /* 0x000fe40007810025 */
[----:B---3--:R-:W-:Y:S04]  /*b660*/  MOV R92, R68 ;  /* 0x00000044005c7202 */ /* 0x008fe80000000f00 */
[----:B------:R-:W-:Y:S03]  /*b670*/  FMNMX3.FTZ R4, R4, R92, R89, !PT ;  /* 0x0000005c04047276 */ /* 0x000fe60007810059 */
[----:B------:R3:W3:Y:S01]  /*b680*/  MUFU.TANH R27, R90 ;  /* 0x0000005a001b7308 */ /* 0x0006e20000002400 */
[----:B------:R-:W-:Y:S01]  /*b690*/  FMUL.FTZ R76, R122, UR9 ;  /* 0x000000097a4c7c20 */ /* 0x000fe20008410000 */
[----:B------:R-:W-:Y:S02]  /*b6a0*/  MOV R122, R69 ;  /* 0x00000045007a7202 */ /* 0x000fe40000000f00 */
[----:B------:R-:W-:Y:S06]  /*b6b0*/  MOV R126, R66 ;  /* 0x00000042007e7202 */ /* 0x000fec0000000f00 */
[----:B------:R3:W-:Y:S01]  /*b6c0*/  MUFU.TANH R204, R125 ;  /* 0x0000007d00cc7308 */ /* 0x0007e20000002400 */
[----:B------:R-:W-:Y:S02]  /*b6d0*/  FMNMX3.FTZ R70, R70, R126, R21, !PT ;  /* 0x0000007e46467276 */ /* 0x000fe40007810015 */
[----:B-1----:R-:W-:Y:S02]  /*b6e0*/  FMNMX3.FTZ R0, R2, R34, R59, !PT ;  /* 0x0000002202007276 */ /* 0x002fe4000781003b */
[----:B------:R-:W-:Y:S02]  /*b6f0*/  FMNMX3.FTZ R2, R4, R239, R46, !PT ;  /* 0x000000ef04027276 */ /* 0x000fe4000781002e */
[----:B------:R-:W-:Y:S03]  /*b700*/  FMNMX3.FTZ R70, R70, R121, R124, !PT ;  /* 0x0000007946467276 */ /* 0x000fe6000781007c */
[----:B------:R-:W-:Y:S01]  /*b710*/  MUFU.TANH R246, R102 ;  /* 0x0000006600f67308 */ /* 0x000fe20000002400 */
[----:B------:R-:W-:Y:S02]  /*b720*/  FMNMX3.FTZ R2, R2, R122, R54, !PT ;  /* 0x0000007a02027276 */ /* 0x000fe40007810036 */
[----:B---3--:R-:W-:Y:S02]  /*b730*/  MOV R90, R60 ;  /* 0x0000003c005a7202 */ /* 0x008fe40000000f00 */
[----:B------:R-:W-:Y:S02]  /*b740*/  FMNMX3.FTZ R70, R70, R40, R16, !PT ;  /* 0x0000002846467276 */ /* 0x000fe40007810010 */
[----:B------:R-:W-:Y:S03]  /*b750*/  FMNMX3.FTZ R0, R0, R90, R55, !PT ;  /* 0x0000005a00007276 */ /* 0x000fe60007810037 */
[----:B------:R-:W1:Y:S01]  /*b760*/  MUFU.TANH R71, R83 ;  /* 0x0000005300477308 */ /* 0x000e620000002400 */
[----:B------:R-:W-:Y:S02]  /*b770*/  MOV R239, 0x20 ;  /* 0x0000002000ef7802 */ /* 0x000fe40000000f00 */
[----:B------:R-:W-:Y:S02]  /*b780*/  MOV R125, R58 ;  /* 0x0000003a007d7202 */ /* 0x000fe40000000f00 */
[----:B------:R-:W-:Y:S02]  /*b790*/  FMNMX3.FTZ R0, R0, R39, R44, !PT ;  /* 0x0000002700007276 */ /* 0x000fe4000781002c */
[----:B------:R-:W-:Y:S03]  /*b7a0*/  FMNMX3.FTZ R2, R2, R38, R125, !PT ;  /* 0x0000002602027276 */ /* 0x000fe6000781007d */
[----:B------:R1:W-:Y:S01]  /*b7b0*/  MUFU.TANH R102, R115 ;  /* 0x0000007300667308 */ /* 0x0003e20000002400 */
[----:B------:R-:W-:Y:S02]  /*b7c0*/  FMNMX3.FTZ R0, R0, R23, R36, !PT ;  /* 0x0000001700007276 */ /* 0x000fe40007810024 */
[----:B------:R-:W-:Y:S02]  /*b7d0*/  FMNMX3.FTZ R2, R2, R114, R22, !PT ;  /* 0x0000007202027276 */ /* 0x000fe40007810016 */
[----:B------:R-:W-:Y:S05]  /*b7e0*/  FMNMX3.FTZ R0, R0, R19, R20, !PT ;  /* 0x0000001300007276 */ /* 0x000fea0007810014 */
[----:B------:R-:W-:Y:S01]  /*b7f0*/  MUFU.TANH R220, R101 ;  /* 0x0000006500dc7308 */ /* 0x000fe20000002400 */
[----:B------:R-:W-:Y:S04]  /*b800*/  FMNMX3.FTZ R0, R0, R27, R28, !PT ;  /* 0x0000001b00007276 */ /* 0x000fe8000781001c */
[----:B------:R-:W-:Y:S05]  /*b810*/  FMNMX3.FTZ R0, R0, R15, R63, !PT ;  /* 0x0000000f00007276 */ /* 0x000fea000781003f */
[----:B------:R-:W-:Y:S01]  /*b820*/  MUFU.TANH R241, R80 ;  /* 0x0000005000f17308 */ /* 0x000fe20000002400 */
[----:B-1----:R-:W-:Y:S04]  /*b830*/  MOV R115, R71 ;  /* 0x0000004700737202 */ /* 0x002fe80000000f00 */
[----:B------:R-:W-:Y:S05]  /*b840*/  FMNMX3.FTZ R2, R2, R17, R115, !PT ;  /* 0x0000001102027276 */ /* 0x000fea0007810073 */
[----:B------:R-:W-:Y:S10]  /*b850*/  MUFU.TANH R231, R81 ;  /* 0x0000005100e77308 */ /* 0x000ff40000002400 */
[----:B------:R-:W1:Y:S01]  /*b860*/  MUFU.TANH R18, R87 ;  /* 0x0000005700127308 */ /* 0x000e620000002400 */
[----:B------:R-:W-:Y:S09]  /*b870*/  ISETP.NE.AND P0, PT, R26, -0x1, PT ;  /* 0xffffffff1a00780c */ /* 0x000ff20003f05270 */
[----:B------:R1:W-:Y:S10]  /*b880*/  MUFU.TANH R101, R130 ;  /* 0x0000008200657308 */ /* 0x0003f40000002400 */
[----:B------:R-:W-:Y:S10]  /*b890*/  MUFU.TANH R229, R84 ;  /* 0x0000005400e57308 */ /* 0x000ff40000002400 */
[----:B------:R-:W-:Y:S01]  /*b8a0*/  MUFU.TANH R228, R85 ;  /* 0x0000005500e47308 */ /* 0x000fe20000002400 */
[----:B-1----:R-:W-:Y:S04]  /*b8b0*/  MOV R130, R18 ;  /* 0x0000001200827202 */ /* 0x002fe80000000f00 */
[----:B------:R-:W-:Y:S05]  /*b8c0*/  FMNMX3.FTZ R2, R2, R127, R130, !PT ;  /* 0x0000007f02027276 */ /* 0x000fea0007810082 */
[----:B------:R-:W-:Y:S01]  /*b8d0*/  MUFU.TANH R221, R100 ;  /* 0x0000006400dd7308 */ /* 0x000fe20000002400 */
[----:B------:R-:W-:Y:S04]  /*b8e0*/  FMNMX3.FTZ R2, R2, R32, R251, !PT ;  /* 0x0000002002027276 */ /* 0x000fe800078100fb */
[----:B------:R-:W-:Y:S05]  /*b8f0*/  FMNMX3.FTZ R2, R2, R246, R245, !PT ;  /* 0x000000f602027276 */ /* 0x000fea00078100f5 */
[----:B------:R-:W1:Y:S01]  /*b900*/  MUFU.TANH R14, R107 ;  /* 0x0000006b000e7308 */ /* 0x000e620000002400 */
[----:B------:R-:W-:Y:S09]  /*b910*/  FMNMX3.FTZ R2, R2, R103, R102, !PT ;  /* 0x0000006702027276 */ /* 0x000ff20007810066 */
[----:B------:R1:W-:Y:S10]  /*b920*/  MUFU.TANH R100, R131 ;  /* 0x0000008300647308 */ /* 0x0003f40000002400 */
[----:B------:R-:W-:Y:S10]  /*b930*/  MUFU.TANH R43, R104 ;  /* 0x00000068002b7308 */ /* 0x000ff40000002400 */
[----:B------:R-:W3:Y:S01]  /*b940*/  MUFU.TANH R30, R105 ;  /* 0x00000069001e7308 */ /* 0x000ee20000002400 */
[----:B-1----:R-:W-:Y:S09]  /*b950*/  MOV R131, R14 ;  /* 0x0000000e00837202 */ /* 0x002ff20000000f00 */
[----:B------:R-:W1:Y:S10]  /*b960*/  MUFU.TANH R24, R106 ;  /* 0x0000006a00187308 */ /* 0x000e740000002400 */
[----:B------:R-:W-:Y:S01]  /*b970*/  MUFU.TANH R42, R110 ;  /* 0x0000006e002a7308 */ /* 0x000fe20000002400 */
[----:B---3--:R-:W-:Y:S04]  /*b980*/  FMNMX3.FTZ R70, R70, R43, R30, !PT ;  /* 0x0000002b46467276 */ /* 0x008fe8000781001e */
[----:B------:R-:W-:Y:S05]  /*b990*/  FMNMX3.FTZ R70, R70, R12, R13, !PT ;  /* 0x0000000c46467276 */ /* 0x000fea000781000d */
[----:B------:R-:W3:Y:S01]  /*b9a0*/  MUFU.TANH R41, R111 ;  /* 0x0000006f00297308 */ /* 0x000ee20000002400 */
[----:B-1----:R-:W-:Y:S09]  /*b9b0*/  FMNMX3.FTZ R0, R0, R24, R131, !PT ;  /* 0x0000001800007276 */ /* 0x002ff20007810083 */
[----:B------:R-:W-:Y:S10]  /*b9c0*/  MUFU.TANH R112, R112 ;  /* 0x0000007000707308 */ /* 0x000ff40000002400 */
[----:B------:R-:W-:Y:S01]  /*b9d0*/  MUFU.TANH R113, R113 ;  /* 0x0000007100717308 */ /* 0x000fe20000002400 */
[----:B---3--:R-:W-:Y:S09]  /*b9e0*/  FMNMX3.FTZ R0, R0, R42, R41, !PT ;  /* 0x0000002a00007276 */ /* 0x008ff20007810029 */
[----:B------:R-:W-:Y:S10]  /*b9f0*/  MUFU.TANH R116, R116 ;  /* 0x0000007400747308 */ /* 0x000ff40000002400 */
[----:B------:R-:W-:Y:S10]  /*ba00*/  MUFU.TANH R117, R117 ;  /* 0x0000007500757308 */ /* 0x000ff40000002400 */
[----:B------:R-:W-:Y:S10]  /*ba10*/  MUFU.TANH R118, R118 ;  /* 0x0000007600767308 */ /* 0x000ff40000002400 */
[----:B------:R-:W1:Y:S10]  /*ba20*/  MUFU.TANH R119, R119 ;  /* 0x0000007700777308 */ /* 0x000e740000002400 */
[----:B------:R-:W3:Y:S10]  /*ba30*/  MUFU.TANH R207, R120 ;  /* 0x0000007800cf7308 */ /* 0x000ef40000002400 */
[----:B------:R-:W-:Y:S01]  /*ba40*/  MUFU.TANH R76, R76 ;  /* 0x0000004c004c7308 */ /* 0x000fe20000002400 */
[----:B-1----:R-:W-:Y:S04]  /*ba50*/  FMNMX3.FTZ R2, R2, R118, R119, !PT ;  /* 0x0000007602027276 */ /* 0x002fe80007810077 */
[----:B------:R-:W-:Y:S05]  /*ba60*/  FMNMX3.FTZ R71, R2, R101, R100, !PT ;  /* 0x0000006502477276 */ /* 0x000fea0007810064 */
[----:B------:R-:W1:Y:S01]  /*ba70*/  MUFU.TANH R75, R75 ;  /* 0x0000004b004b7308 */ /* 0x000e620000002400 */
[----:B---3--:R-:W-:Y:S02]  /*ba80*/  FMNMX3.FTZ R70, R70, R207, R206, !PT ;  /* 0x000000cf46467276 */ /* 0x008fe400078100ce */
[----:B----4-:R-:W-:Y:S02]  /*ba90*/  FMNMX3.FTZ R72, R72, R97, R99, !PT ;  /* 0x0000006148487276 */ /* 0x010fe40007810063 */
[----:B------:R-:W-:Y:S05]  /*baa0*/  FMNMX3.FTZ R70, R70, R205, R204, !PT ;  /* 0x000000cd46467276 */ /* 0x000fea00078100cc */
[----:B------:R-:W-:Y:S01]  /*bab0*/  MUFU.TANH R128, R128 ;  /* 0x0000008000807308 */ /* 0x000fe20000002400 */
[----:B------:R-:W-:Y:S09]  /*bac0*/  FMNMX3.FTZ R72, R72, R98, R96, !PT ;  /* 0x0000006248487276 */ /* 0x000ff20007810060 */
[----:B------:R-:W3:Y:S01]  /*bad0*/  MUFU.TANH R129, R129 ;  /* 0x0000008100817308 */ /* 0x000ee20000002400 */
[----:B--2---:R-:W-:Y:S02]  /*bae0*/  FMNMX3.FTZ R72, R72, R123, R252, !PT ;  /* 0x0000007b48487276 */ /* 0x004fe400078100fc */
[----:B-1----:R-:W-:Y:S02]  /*baf0*/  FMNMX3.FTZ R0, R0, R76, R75, !PT ;  /* 0x0000004c00007276 */ /* 0x002fe4000781004b */
[----:B------:R-:W-:Y:S02]  /*bb00*/  FMNMX3.FTZ R72, R72, R241, R231, !PT ;  /* 0x000000f148487276 */ /* 0x000fe400078100e7 */
[----:B------:R-:W-:Y:S02]  /*bb10*/  FMNMX3.FTZ R0, R0, R74, R73, !PT ;  /* 0x0000004a00007276 */ /* 0x000fe40007810049 */
[----:B------:R-:W-:Y:S04]  /*bb20*/  FMNMX3.FTZ R72, R72, R229, R228, !PT ;  /* 0x000000e548487276 */ /* 0x000fe800078100e4 */
[----:B------:R-:W-:Y:S04]  /*bb30*/  FMNMX3.FTZ R72, R72, R223, R222, !PT ;  /* 0x000000df48487276 */ /* 0x000fe800078100de */
[----:B------:R-:W-:Y:S04]  /*bb40*/  FMNMX3.FTZ R72, R72, R221, R220, !PT ;  /* 0x000000dd48487276 */ /* 0x000fe800078100dc */
[----:B------:R-:W-:Y:S04]  /*bb50*/  FMNMX3.FTZ R72, R72, R112, R113, !PT ;  /* 0x0000007048487276 */ /* 0x000fe80007810071 */
[----:B------:R-:W-:Y:S04]  /*bb60*/  FMNMX3.FTZ R72, R72, R116, R117, !PT ;  /* 0x0000007448487276 */ /* 0x000fe80007810075 */
[----:B---3--:R-:W-:Y:S01]  /*bb70*/  FMNMX3.FTZ R72, R72, R128, R129, !PT ;  /* 0x0000008048487276 */ /* 0x008fe20007810081 */
[----:B------:R-:W-:Y:S06]  /*bb80*/  @P0 BRA `(.L_x_45) ;  /* 0xffffffd400b00947 */ /* 0x000fec000383ffff */
.L_x_44:
[----:B-1----:R-:W-:Y:S01]  /*bb90*/  SHFL.BFLY PT, R4, R72, 0x2, 0x1f ;  /* 0x0c401f0048047f89 */ /* 0x002fe200000e0000 */
[----:B------:R-:W-:Y:S01]  /*bba0*/  UMOV UR5, UR6 ;  /* 0x0000000600057c82 */ /* 0x000fe20008000000 */
[----:B------:R-:W1:Y:S06]  /*bbb0*/  S2R R7, SR_TID.X ;  /* 0x0000000000077919 */ /* 0x000e6c0000002100 */
[----:B------:R-:W-:Y:S08]  /*bbc0*/  SHFL.BFLY PT, R6, R70, 0x2, 0x1f ;  /* 0x0c401f0046067f89 */ /* 0x000ff000000e0000 */
[----:B------:R-:W-:Y:S08]  /*bbd0*/  SHFL.BFLY PT, R5, R71, 0x2, 0x1f ;  /* 0x0c401f0047057f89 */ /* 0x000ff000000e0000 */
[----:B------:R-:W2:Y:S02]  /*bbe0*/  SHFL.BFLY PT, R2, R0, 0x2, 0x1f ;  /* 0x0c401f0000027f89 */ /* 0x000ea400000e0000 */
[----:B--2---:R-:W-:Y:S02]  /*bbf0*/  FMNMX.FTZ R0, R0, R2, !PT ;  /* 0x0000000200007209 */ /* 0x004fe40007810000 */
[----:B------:R-:W-:Y:S02]  /*bc00*/  FMNMX.FTZ R72, R72, R4, !PT ;  /* 0x0000000448487209 */ /* 0x000fe40007810000 */
[----:B-1----:R-:W-:Y:S02]  /*bc10*/  MOV R108, R7 ;  /* 0x00000007006c7202 */ /* 0x002fe40000000f00 */
[----:B------:R-:W1:Y:S01]  /*bc20*/  SHFL.BFLY PT, R2, R0, 0x1, 0x1f ;  /* 0x0c201f0000027f89 */ /* 0x000e6200000e0000 */
[----:B------:R-:W-:Y:S02]  /*bc30*/  FMNMX.FTZ R70, R70, R6, !PT ;  /* 0x0000000646467209 */ /* 0x000fe40007810000 */
[C---:B------:R-:W-:Y:S05]  /*bc40*/  SHF.L.U32 R7, R108.reuse, 0x3, RZ ;  /* 0x000000036c077819 */ /* 0x040fea00000006ff */
[----:B------:R-:W2:Y:S01]  /*bc50*/  SHFL.BFLY PT, R4, R72, 0x1, 0x1f ;  /* 0x0c201f0048047f89 */ /* 0x000ea200000e0000 */
[----:B------:R-:W-:Y:S02]  /*bc60*/  FMNMX.FTZ R71, R71, R5, !PT ;  /* 0x0000000547477209 */ /* 0x000fe40007810000 */
[----:B------:R-:W-:Y:S05]  /*bc70*/  LOP3.LUT R109, R7, 0x38, RZ, 0xc0, !PT ;  /* 0x00000038076d7812 */ /* 0x000fea00078ec0ff */
[----:B------:R-:W3:Y:S01]  /*bc80*/  SHFL.BFLY PT, R6, R70, 0x1, 0x1f ;  /* 0x0c201f0046067f89 */ /* 0x000ee200000e0000 */
[----:B------:R-:W-:Y:S02]  /*bc90*/  SHF.R.U32.HI R110, RZ, 0x1, R108 ;  /* 0x00000001ff6e7819 */ /* 0x000fe4000001166c */
[----:B------:R-:W-:Y:S05]  /*bca0*/  LOP3.LUT P6, RZ, R108, 0x4, RZ, 0xc0, !PT ;  /* 0x000000046cff7812 */ /* 0x000fea00078cc0ff */
[----:B------:R-:W-:Y:S04]  /*bcb0*/  STL [R1+0xbc], R7 ;  /* 0x0000bc0701007387 */ /* 0x000fe80000100800 */
[----:B------:R-:W4:Y:S01]  /*bcc0*/  SHFL.BFLY PT, R5, R71, 0x1, 0x1f ;  /* 0x0c201f0047057f89 */ /* 0x000f2200000e0000 */
[----:B-1----:R-:W-:Y:S02]  /*bcd0*/  FMNMX.FTZ R69, R0, R2, !PT ;  /* 0x0000000200457209 */ /* 0x002fe40007810000 */
[----:B--2---:R-:W-:Y:S03]  /*bce0*/  FMNMX.FTZ R72, R72, R4, !PT ;  /* 0x0000000448487209 */ /* 0x004fe60007810000 */
[----:B------:R-:W-:Y:S01]  /*bcf0*/  FMUL.FTZ R111, R69, UR4 ;  /* 0x00000004456f7c20 */ /* 0x000fe20008410000 */
[----:B------:R-:W-:Y:S02]  /*bd00*/  SHF.L.U32 R4, R108, 0x6, RZ ;  /* 0x000000066c047819 */ /* 0x000fe400000006ff */
[C---:B------:R-:W-:Y:S01]  /*bd10*/  FSETP.NEU.FTZ.AND P0, PT, R72.reuse, -INF , PT ;  /* 0xff8000004800780b */ /* 0x040fe20003f1d000 */
[----:B------:R-:W-:Y:S01]  /*bd20*/  FMUL.FTZ R77, R72, UR4 ;  /* 0x00000004484d7c20 */ /* 0x000fe20008410000 */
[----:B---3--:R-:W-:Y:S01]  /*bd30*/  FMNMX.FTZ R70, R70, R6, !PT ;  /* 0x0000000646467209 */ /* 0x008fe20007810000 */
[----:B------:R-:W-:Y:S03]  /*bd40*/  FADD.FTZ R0, -R72, R3 ;  /* 0x0000000348007221 */ /* 0x000fe60000010100 */
[----:B------:R-:W-:Y:S01]  /*bd50*/  FSEL R77, R77, RZ, P0 ;  /* 0x000000ff4d4d7208 */ /* 0x000fe20000000000 */
[----:B------:R-:W-:Y:S01]  /*bd60*/  FMUL.FTZ R79, R70, UR4 ;  /* 0x00000004464f7c20 */ /* 0x000fe20008410000 */
[----:B----4-:R-:W-:Y:S01]  /*bd70*/  FMNMX.FTZ R71, R71, R5, !PT ;  /* 0x0000000547477209 */ /* 0x010fe20007810000 */
[----:B------:R-:W-:Y:S01]  /*bd80*/  FMUL.FTZ R0, R0, UR4 ;  /* 0x0000000400007c20 */ /* 0x000fe20008410000 */
[----:B------:R-:W-:Y:S01]  /*bd90*/  LOP3.LUT R5, R110, 0x8, RZ, 0xc0, !PT ;  /* 0x000000086e057812 */ /* 0x000fe200078ec0ff */
[--C-:B------:R-:W-:Y:S01]  /*bda0*/  FFMA.FTZ R6, R211, UR4, -R77.reuse ;  /* 0x00000004d3067c23 */ /* 0x100fe2000801084d */
[----:B------:R-:W-:Y:S01]  /*bdb0*/  FFMA.FTZ R7, R210, UR4, -R77 ;  /* 0x00000004d2077c23 */ /* 0x000fe2000801084d */
[C---:B------:R-:W-:Y:S01]  /*bdc0*/  FMUL.FTZ R78, R71.reuse, UR4 ;  /* 0x00000004474e7c20 */ /* 0x040fe20008410000 */
[----:B------:R-:W-:Y:S01]  /*bdd0*/  FSETP.NEU.FTZ.AND P0, PT, R71, -INF , PT ;  /* 0xff8000004700780b */ /* 0x000fe20003f1d000 */
[----:B------:R1:W-:Y:S01]  /*bde0*/  MUFU.EX2 R210, R6 ;  /* 0x0000000600d27308 */ /* 0x0003e20000000800 */
[C---:B------:R-:W-:Y:S01]  /*bdf0*/  FSETP.NEU.FTZ.AND P1, PT, R70.reuse, -INF , PT ;  /* 0xff8000004600780b */ /* 0x040fe20003f3d000 */
[----:B------:R-:W-:Y:S01]  /*be00*/  FADD.FTZ R2, -R70, R133 ;  /* 0x0000008546027221 */ /* 0x000fe20000010100 */
[----:B------:R-:W-:Y:S07]  /*be10*/  FSEL R78, R78, RZ, P0 ;  /* 0x000000ff4e4e7208 */ /* 0x000fee0000000000 */
[----:B------:R2:W3:Y:S01]  /*be20*/  MUFU.EX2 R227, R7 ;  /* 0x0000000700e37308 */ /* 0x0004e20000000800 */
[----:B------:R-:W-:Y:S01]  /*be30*/  FSEL R79, R79, RZ, P1 ;  /* 0x000000ff4f4f7208 */ /* 0x000fe20000800000 */
[----:B------:R-:W-:Y:S01]  /*be40*/  FMUL.FTZ R2, R2, UR4 ;  /* 0x0000000402027c20 */ /* 0x000fe20008410000 */
[----:B------:R-:W-:Y:S07]  /*be50*/  FSETP.NEU.FTZ.AND P0, PT, R69, -INF , PT ;  /* 0xff8000004500780b */ /* 0x000fee0003f1d000 */
[----:B------:R4:W-:Y:S01]  /*be60*/  MUFU.EX2 R68, R0 ;  /* 0x0000000000447308 */ /* 0x0009e20000000800 */
[----:B------:R-:W-:Y:S01]  /*be70*/  FADD.FTZ R3, -R71, R132 ;  /* 0x0000008447037221 */ /* 0x000fe20000010100 */
[----:B------:R-:W-:Y:S01]  /*be80*/  FFMA.FTZ R8, R209, UR4, -R78 ;  /* 0x00000004d1087c23 */ /* 0x000fe2000801084e */
[----:B------:R-:W-:Y:S07]  /*be90*/  FSEL R111, R111, RZ, P0 ;  /* 0x000000ff6f6f7208 */ /* 0x000fee0000000000 */
[----:B------:R-:W3:Y:S01]  /*bea0*/  MUFU.EX2 R2, R2 ;  /* 0x0000000200027308 */ /* 0x000ee20000000800 */
[----:B------:R-:W-:Y:S01]  /*beb0*/  LOP3.LUT P0, RZ, R108, 0x2, RZ, 0xc0, !PT ;  /* 0x000000026cff7812 */ /* 0x000fe2000780c0ff */
[----:B------:R-:W-:Y:S01]  /*bec0*/  FMUL.FTZ R3, R3, UR4 ;  /* 0x0000000403037c20 */ /* 0x000fe20008410000 */
[----:B-1----:R-:W-:Y:S01]  /*bed0*/  LOP3.LUT R6, R109, 0x1c0, R4, 0xf8, !PT ;  /* 0x000001c06d067812 */ /* 0x002fe200078ef804 */
[----:B------:R-:W-:Y:S01]  /*bee0*/  FFMA.FTZ R56, R249, UR4, -R77 ;  /* 0x00000004f9387c23 */ /* 0x000fe2000801084d */
[----:B------:R-:W-:Y:S01]  /*bef0*/  SEL R44, R239, 0xffffffe0, !P0 ;  /* 0xffffffe0ef2c7807 */ /* 0x000fe20004000000 */
[----:B--2---:R-:W-:Y:S01]  /*bf00*/  FFMA.FTZ R7, R219, UR4, -R111 ;  /* 0x00000004db077c23 */ /* 0x004fe2000801086f */
[----:B------:R-:W-:Y:S01]  /*bf10*/  LOP3.LUT R5, R6, R5, RZ, 0x3c, !PT ;  /* 0x0000000506057212 */ /* 0x000fe200078e3cff */
[----:B------:R-:W-:Y:S02]  /*bf20*/  FFMA.FTZ R6, R208, UR4, -R78 ;  /* 0x00000004d0067c23 */ /* 0x000fe4000801084e */
[----:B------:R-:W1:Y:S01]  /*bf30*/  MUFU.EX2 R3, R3 ;  /* 0x0000000300037308 */ /* 0x000e620000000800 */
[----:B----4-:R-:W-:Y:S01]  /*bf40*/  FADD.FTZ R0, -R69, R134 ;  /* 0x0000008645007221 */ /* 0x010fe20000010100 */
[----:B------:R-:W-:Y:S01]  /*bf50*/  LOP3.LUT R4, R5, 0x200, R4, 0xf8, !PT ;  /* 0x0000020005047812 */ /* 0x000fe200078ef804 */
[--C-:B------:R-:W-:Y:S07]  /*bf60*/  FFMA.FTZ R5, R202, UR4, -R77.reuse ;  /* 0x00000004ca057c23 */ /* 0x100fee000801084d */
[----:B------:R2:W-:Y:S01]  /*bf70*/  MUFU.EX2 R226, R6 ;  /* 0x0000000600e27308 */ /* 0x0005e20000000800 */
[----:B------:R-:W-:Y:S01]  /*bf80*/  FMUL.FTZ R0, R0, UR4 ;  /* 0x0000000400007c20 */ /* 0x000fe20008410000 */
[----:B------:R-:W-:Y:S01]  /*bf90*/  LEA R104, R4, UR5, 0x1 ;  /* 0x0000000504687c11 */ /* 0x000fe2000f8e08ff */
[----:B------:R-:W-:Y:S07]  /*bfa0*/  FFMA.FTZ R4, R201, UR4, -R77 ;  /* 0x00000004c9047c23 */ /* 0x000fee000801084d */
[----:B------:R4:W-:Y:S01]  /*bfb0*/  MUFU.EX2 R11, R5 ;  /* 0x00000005000b7308 */ /* 0x0009e20000000800 */
[----:B---3--:R-:W-:Y:S01]  /*bfc0*/  F2FP.BF16.F32.PACK_AB R80, R227, R210 ;  /* 0x000000d2e350723e */ /* 0x008fe200000010ff */
[----:B------:R-:W-:Y:S01]  /*bfd0*/  FMUL.FTZ R12, R2, R144 ;  /* 0x00000090020c7220 */ /* 0x000fe20000410000 */
[----:B------:R-:W3:Y:S07]  /*bfe0*/  LDSM.16.MT88.4 R20, [R104+0x8000] ;  /* 0x008000006814783b */ /* 0x000eee0000004200 */
[----:B------:R4:W-:Y:S01]  /*bff0*/  MUFU.EX2 R201, R4 ;  /* 0x0000000400c97308 */ /* 0x0009e20000000800 */
[----:B------:R-:W-:Y:S02]  /*c000*/  IMAD.IADD R107, R44, 0x1, R104 ;  /* 0x000000012c6b7824 */ /* 0x000fe400078e0268 */
[----:B------:R-:W-:Y:S01]  /*c010*/  FMUL.FTZ R13, R2, R145 ;  /* 0x00000091020d7220 */ /* 0x000fe20000410000 */
[C---:B------:R-:W-:Y:S06]  /*c020*/  FMUL.FTZ R16, R68.reuse, R148 ;  /* 0x0000009444107220 */ /* 0x040fec0000410000 */
[----:B------:R3:W3:Y:S01]  /*c030*/  MUFU.EX2 R208, R8 ;  /* 0x0000000800d07308 */ /* 0x0006e20000000800 */
[----:B------:R-:W-:Y:S01]  /*c040*/  FMUL.FTZ R17, R68, R149 ;  /* 0x0000009544117220 */ /* 0x000fe20000410000 */
[--C-:B--2---:R-:W-:Y:S01]  /*c050*/  FFMA.FTZ R6, R203, UR4, -R78.reuse ;  /* 0x00000004cb067c23 */ /* 0x104fe2000801084e */
[----:B------:R-:W2:Y:S07]  /*c060*/  LDSM.16.MT88.4 R36, [R107+0x8000] ;  /* 0x008000006b24783b */ /* 0x000eae0000004200 */
[----:B------:R-:W3:Y:S01]  /*c070*/  MUFU.EX2 R0, R0 ;  /* 0x0000000000007308 */ /* 0x000ee20000000800 */
[C---:B-1----:R-:W-:Y:S01]  /*c080*/  FMUL.FTZ R18, R3.reuse, R150 ;  /* 0x0000009603127220 */ /* 0x042fe20000410000 */
[----:B----4-:R-:W-:Y:S01]  /*c090*/  FFMA.FTZ R5, R200, UR4, -R78 ;  /* 0x00000004c8057c23 */ /* 0x010fe2000801084e */
[----:B------:R-:W-:Y:S07]  /*c0a0*/  FMUL.FTZ R19, R3, R151 ;  /* 0x0000009703137220 */ /* 0x000fee0000410000 */
[----:B------:R1:W-:Y:S01]  /*c0b0*/  MUFU.EX2 R10, R6 ;  /* 0x00000006000a7308 */ /* 0x0003e20000000800 */
[----:B------:R-:W-:Y:S02]  /*c0c0*/  VIADD R105, R104, 0x8040 ;  /* 0x0000804068697836 */ /* 0x000fe40000000000 */
[--C-:B------:R-:W-:Y:S01]  /*c0d0*/  FFMA.FTZ R4, R215, UR4, -R79.reuse ;  /* 0x00000004d7047c23 */ /* 0x100fe2000801084f */
[----:B------:R-:W-:Y:S06]  /*c0e0*/  MOV R215, R52 ;  /* 0x0000003400d77202 */ /* 0x000fec0000000f00 */
[----:B------:R4:W2:Y:S01]  /*c0f0*/  MUFU.EX2 R9, R5 ;  /* 0x0000000500097308 */ /* 0x0008a20000000800 */
[----:B------:R-:W-:Y:S01]  /*c100*/  MOV R209, R26 ;  /* 0x0000001a00d17202 */ /* 0x000fe20000000f00 */
[----:B---3-5:R-:W-:Y:S01]  /*c110*/  FMUL.FTZ R8, R2, R136 ;  /* 0x0000008802087220 */ /* 0x028fe20000410000 */
[----:B------:R-:W-:Y:S07]  /*c120*/  F2FP.BF16.F32.PACK_AB R81, R226, R208 ;  /* 0x000000d0e251723e */ /* 0x000fee00000010ff */
[----:B------:R3:W-:Y:S01]  /*c130*/  MUFU.EX2 R120, R4 ;  /* 0x0000000400787308 */ /* 0x0007e20000000800 */
[----:B------:R-:W-:Y:S01]  /*c140*/  MOV R219, R24 ;  /* 0x0000001800db7202 */ /* 0x000fe20000000f00 */
[C---:B------:R-:W-:Y:S01]  /*c150*/  FMUL.FTZ R14, R0.reuse, R146 ;  /* 0x00000092000e7220 */ /* 0x040fe20000410000 */
[----:B------:R-:W-:Y:S07]  /*c160*/  FMUL.FTZ R15, R0, R147 ;  /* 0x00000093000f7220 */ /* 0x000fee0000410000 */
[----:B------:R3:W-:Y:S01]  /*c170*/  MUFU.EX2 R200, R7 ;  /* 0x0000000700c87308 */ /* 0x0007e20000000800 */
[----:B------:R-:W-:Y:S01]  /*c180*/  MOV R203, R27 ;  /* 0x0000001b00cb7202 */ /* 0x000fe20000000f00 */
[--C-:B-1----:R-:W-:Y:S01]  /*c190*/  FFMA.FTZ R6, R218, UR4, -R79.reuse ;  /* 0x00000004da067c23 */ /* 0x102fe2000801084f */
[----:B------:R-:W-:Y:S01]  /*c1a0*/  FMUL.FTZ R24, R2, R156 ;  /* 0x0000009c02187220 */ /* 0x000fe20000410000 */
[C---:B------:R-:W-:Y:S01]  /*c1b0*/  FMUL.FTZ R26, R0.reuse, R158 ;  /* 0x0000009e001a7220 */ /* 0x040fe20000410000 */
[----:B------:R-:W-:Y:S01]  /*c1c0*/  FMUL.FTZ R27, R0, R159 ;  /* 0x0000009f001b7220 */ /* 0x000fe20000410000 */
[----:B----4-:R-:W-:Y:S01]  /*c1d0*/  FFMA.FTZ R5, R214, UR4, -R79 ;  /* 0x00000004d6057c23 */ /* 0x010fe2000801084f */
[----:B------:R-:W-:Y:S01]  /*c1e0*/  MOV R214, R11 ;  /* 0x0000000b00d67202 */ /* 0x000fe20000000f00 */
[----:B------:R-:W-:Y:S01]  /*c1f0*/  FMUL.FTZ R11, R0, R139 ;  /* 0x0000008b000b7220 */ /* 0x000fe20000410000 */
[----:B--2---:R-:W-:Y:S01]  /*c200*/  MOV R136, R9 ;  /* 0x0000000900887202 */ /* 0x004fe20000000f00 */
[----:B------:R1:W2:Y:S01]  /*c210*/  MUFU.EX2 R225, R5 ;  /* 0x0000000500e17308 */ /* 0x0002a20000000800 */
[--C-:B---3--:R-:W-:Y:S01]  /*c220*/  FFMA.FTZ R4, R213, UR4, -R111.reuse ;  /* 0x00000004d5047c23 */ /* 0x108fe2000801086f */
[----:B------:R-:W-:Y:S01]  /*c230*/  F2FP.BF16.F32.PACK_AB R82, R201, R214 ;  /* 0x000000d6c952723e */ /* 0x000fe200000010ff */
[----:B------:R-:W-:Y:S01]  /*c240*/  FMUL.FTZ R9, R2, R137 ;  /* 0x0000008902097220 */ /* 0x000fe20000410000 */
[C---:B------:R-:W-:Y:S06]  /*c250*/  FMUL.FTZ R7, R3.reuse, R143 ;  /* 0x0000008f03077220 */ /* 0x040fec0000410000 */
[----:B------:R3:W-:Y:S01]  /*c260*/  MUFU.EX2 R224, R4 ;  /* 0x0000000400e07308 */ /* 0x0007e20000000800 */
[----:B------:R-:W-:Y:S01]  /*c270*/  MOV R145, R31 ;  /* 0x0000001f00917202 */ /* 0x000fe20000000f00 */
[C---:B------:R-:W-:Y:S01]  /*c280*/  FMUL.FTZ R31, R0.reuse, R163 ;  /* 0x000000a3001f7220 */ /* 0x040fe20000410000 */
[----:B------:R-:W-:Y:S01]  /*c290*/  MOV R134, R30 ;  /* 0x0000001e00867202 */ /* 0x000fe20000000f00 */
[----:B------:R-:W-:Y:S01]  /*c2a0*/  FMUL.FTZ R30, R0, R162 ;  /* 0x000000a2001e7220 */ /* 0x000fe20000410000 */
[----:B------:R-:W-:Y:S01]  /*c2b0*/  MOV R148, R29 ;  /* 0x0000001d00947202 */ /* 0x000fe20000000f00 */
[----:B------:R-:W-:Y:S01]  /*c2c0*/  FMUL.FTZ R29, R2, R161 ;  /* 0x000000a1021d7220 */ /* 0x000fe20000410000 */
[----:B------:R-:W-:Y:S01]  /*c2d0*/  MOV R150, R35 ;  /* 0x0000002300967202 */ /* 0x000fe20000000f00 */
[----:B------:R-:W-:Y:S01]  /*c2e0*/  FMUL.FTZ R35, R3, R167 ;  /* 0x000000a703237220 */ /* 0x000fe20000410000 */
[----:B-1----:R-:W-:Y:S01]  /*c2f0*/  FFMA.FTZ R5, R212, UR4, -R111 ;  /* 0x00000004d4057c23 */ /* 0x002fe2000801086f */
[----:B------:R-:W-:Y:S01]  /*c300*/  MOV R212, R10 ;  /* 0x0000000a00d47202 */ /* 0x000fe20000000f00 */
[----:B------:R-:W-:Y:S01]  /*c310*/  IMAD.MOV.U32 R146, RZ, RZ, R45 ;  /* 0x000000ffff927224 */ /* 0x000fe200078e002d */
[----:B------:R1:W4:Y:S01]  /*c320*/  MUFU.EX2 R10, R6 ;  /* 0x00000006000a7308 */ /* 0x0003220000000800 */
[----:B--2---:R-:W-:Y:S01]  /*c330*/  F2FP.BF16.F32.PACK_AB R64, R225, R120 ;  /* 0x00000078e140723e */ /* 0x004fe200000010ff */
[----:B---3--:R-:W-:Y:S01]  /*c340*/  FFMA.FTZ R4, R217, UR4, -R79 ;  /* 0x00000004d9047c23 */ /* 0x008fe2000801084f */
[----:B------:R-:W-:Y:S07]  /*c350*/  F2FP.BF16.F32.PACK_AB R83, R212, R136 ;  /* 0x00000088d453723e */ /* 0x000fee00000010ff */
[----:B------:R2:W3:Y:S01]  /*c360*/  MUFU.EX2 R218, R5 ;  /* 0x0000000500da7308 */ /* 0x0004e20000000800 */
[----:B------:R-:W-:Y:S01]  /*c370*/  IMAD.MOV.U32 R217, RZ, RZ, R28 ;  /* 0x000000ffffd97224 */ /* 0x000fe200078e001c */
[----:B------:R-:W-:Y:S01]  /*c380*/  IADD3 R28, PT, PT, R104, 0x8000, RZ ;  /* 0x00008000681c7810 */ /* 0x000fe20007ffe0ff */
[----:B------:R-:W-:Y:S07]  /*c390*/  FMUL.FTZ R45, R2, R177 ;  /* 0x000000b1022d7220 */ /* 0x000fee0000410000 */
[----:B------:R3:W3:Y:S01]  /*c3a0*/  MUFU.EX2 R239, R4 ;  /* 0x0000000400ef7308 */ /* 0x0006e20000000800 */
[----:B------:R-:W-:Y:S01]  /*c3b0*/  MOV R139, R33 ;  /* 0x00000021008b7202 */ /* 0x000fe20000000f00 */
[----:B------:R-:W-:Y:S01]  /*c3c0*/  FMUL.FTZ R33, R68, R165 ;  /* 0x000000a544217220 */ /* 0x000fe20000410000 */
[----:B------:R-:W-:Y:S01]  /*c3d0*/  @P6 IADD3 R105, PT, PT, R28, -0x40, RZ ;  /* 0xffffffc01c696810 */ /* 0x000fe20007ffe0ff */
[----:B------:R-:W-:Y:S01]  /*c3e0*/  FMUL.FTZ R28, R2, R160 ;  /* 0x000000a0021c7220 */ /* 0x000fe20000410000 */
[----:B------:R-:W-:Y:S01]  /*c3f0*/  MOV R132, R32 ;  /* 0x0000002000847202 */ /* 0x000fe20000000f00 */
[----:B-1----:R-:W-:Y:S01]  /*c400*/  FMUL.FTZ R6, R3, R142 ;  /* 0x0000008e03067220 */ /* 0x002fe20000410000 */
[----:B----4-:R-:W-:Y:S01]  /*c410*/  MOV R137, R10 ;  /* 0x0000000a00897202 */ /* 0x010fe20000000f00 */
[----:B------:R-:W-:Y:S01]  /*c420*/  FMUL.FTZ R10, R0, R138 ;  /* 0x0000008a000a7220 */ /* 0x000fe20000410000 */
[----:B------:R-:W1:Y:S01]  /*c430*/  LDSM.16.MT88.4 R52, [R105] ;  /* 0x000000006934783b */ /* 0x000e620000004200 */
[----:B--2---:R-:W-:Y:S01]  /*c440*/  FFMA.FTZ R5, R216, UR4, -R111 ;  /* 0x00000004d8057c23 */ /* 0x004fe2000801086f */
[----:B---3--:R-:W-:Y:S01]  /*c450*/  F2FP.BF16.F32.PACK_AB R65, R218, R224 ;  /* 0x000000e0da41723e */ /* 0x008fe200000010ff */
[----:B------:R-:W-:Y:S02]  /*c460*/  IMAD.MOV.U32 R216, RZ, RZ, R34 ;  /* 0x000000ffffd87224 */ /* 0x000fe400078e0022 */
[C---:B------:R-:W-:Y:S01]  /*c470*/  FMUL.FTZ R32, R68.reuse, R164 ;  /* 0x000000a444207220 */ /* 0x040fe20000410000 */
[----:B------:R2:W3:Y:S01]  /*c480*/  MUFU.EX2 R211, R5 ;  /* 0x0000000500d37308 */ /* 0x0004e20000000800 */
[----:B------:R-:W-:Y:S01]  /*c490*/  FMUL.FTZ R4, R68, R140 ;  /* 0x0000008c44047220 */ /* 0x000fe20000410000 */
[----:B------:R-:W-:Y:S01]  /*c4a0*/  F2FP.BF16.F32.PACK_AB R66, R239, R137 ;  /* 0x00000089ef42723e */ /* 0x000fe200000010ff */
[----:B------:R-:W-:Y:S01]  /*c4b0*/  FMUL.FTZ R34, R3, R166 ;  /* 0x000000a603227220 */ /* 0x000fe20000410000 */
[----:B------:R-:W-:Y:S01]  /*c4c0*/  MOV R140, R25 ;  /* 0x00000019008c7202 */ /* 0x000fe20000000f00 */
[----:B------:R-:W-:Y:S01]  /*c4d0*/  FMUL.FTZ R25, R2, R157 ;  /* 0x0000009d02197220 */ /* 0x000fe20000410000 */
[----:B------:R-:W-:Y:S01]  /*c4e0*/  IADD3 R106, PT, PT, R44, R105, RZ ;  /* 0x000000692c6a7210 */ /* 0x000fe20007ffe0ff */
[----:B------:R-:W-:Y:S01]  /*c4f0*/  FMUL.FTZ R44, R2, R176 ;  /* 0x000000b0022c7220 */ /* 0x000fe20000410000 */
[----:B------:R-:W-:Y:S01]  /*c500*/  MOV R142, R42 ;  /* 0x0000002a008e7202 */ /* 0x000fe20000000f00 */
[----:B------:R-:W-:Y:S01]  /*c510*/  FMUL.FTZ R42, R0, R174 ;  /* 0x000000ae002a7220 */ /* 0x000fe20000410000 */
[----:B------:R-:W-:Y:S01]  /*c520*/  MOV R143, R41 ;  /* 0x00000029008f7202 */ /* 0x000fe20000000f00 */
[----:B------:R-:W4:Y:S01]  /*c530*/  LDSM.16.MT88.4 R84, [R106] ;  /* 0x000000006a54783b */ /* 0x000f220000004200 */
[----:B------:R-:W-:Y:S01]  /*c540*/  MOV R133, R43 ;  /* 0x0000002b00857202 */ /* 0x000fe20000000f00 */
[----:B------:R-:W-:Y:S01]  /*c550*/  FMUL.FTZ R41, R2, R173 ;  /* 0x000000ad02297220 */ /* 0x000fe20000410000 */
[----:B--2---:R-:W-:Y:S01]  /*c560*/  FMUL.FTZ R5, R68, R141 ;  /* 0x0000008d44057220 */ /* 0x004fe20000410000 */
[----:B------:R-:W-:Y:S01]  /*c570*/  MOV R141, R40 ;  /* 0x00000028008d7202 */ /* 0x000fe20000000f00 */
[--C-:B------:R-:W-:Y:S01]  /*c580*/  FFMA.FTZ R97, R97, UR4, -R77.reuse ;  /* 0x0000000461617c23 */ /* 0x100fe2000801084d */
[----:B------:R-:W-:Y:S01]  /*c590*/  MOV R202, R48 ;  /* 0x0000003000ca7202 */ /* 0x000fe20000000f00 */
[--C-:B------:R-:W-:Y:S01]  /*c5a0*/  FFMA.FTZ R99, R99, UR4, -R77.reuse ;  /* 0x0000000463637c23 */ /* 0x100fe2000801084d */
[----:B------:R-:W-:Y:S01]  /*c5b0*/  MOV R156, R150 ;  /* 0x00000096009c7202 */ /* 0x000fe20000000f00 */
[--C-:B------:R-:W-:Y:S01]  /*c5c0*/  FFMA.FTZ R98, R98, UR4, -R77.reuse ;  /* 0x0000000462627c23 */ /* 0x100fe2000801084d */
[-C--:B------:R-:W-:Y:S01]  /*c5d0*/  HMMA.16816.F32.BF16 R4, R80, R20.reuse, R4 ;  /* 0x000000145004723c */ /* 0x080fe20000041804 */
[----:B------:R2:W1:Y:S04]  /*c5e0*/  MUFU.EX2 R151, R56 ;  /* 0x0000003800977308 */ /* 0x0004680000000800 */
[----:B---3--:R-:W-:Y:S01]  /*c5f0*/  F2FP.BF16.F32.PACK_AB R67, R200, R211 ;  /* 0x000000d3c843723e */ /* 0x008fe200000010ff */
[--C-:B------:R-:W-:Y:S01]  /*c600*/  FFMA.FTZ R96, R96, UR4, -R77.reuse ;  /* 0x0000000460607c23 */ /* 0x100fe2000801084d */
[----:B------:R-:W-:Y:S01]  /*c610*/  MOV R213, R51 ;  /* 0x0000003300d57202 */ /* 0x000fe20000000f00 */
[----:B------:R-:W-:Y:S02]  /*c620*/  IMAD.MOV.U32 R138, RZ, RZ, R50 ;  /* 0x000000ffff8a7224 */ /* 0x000fe400078e0032 */
[----:B------:R-:W-:Y:S01]  /*c630*/  FMUL.FTZ R48, R68, R180 ;  /* 0x000000b444307220 */ /* 0x000fe20000410000 */
[C---:B------:R-:W-:Y:S01]  /*c640*/  FMUL.FTZ R50, R3.reuse, R182 ;  /* 0x000000b603327220 */ /* 0x040fe20000410000 */
[----:B------:R-:W-:Y:S01]  /*c650*/  FMUL.FTZ R51, R3, R183 ;  /* 0x000000b703337220 */ /* 0x000fe20000410000 */
[C---:B------:R-:W-:Y:S04]  /*c660*/  HMMA.16816.F32.BF16 R8, R64.reuse, R20, R8 ;  /* 0x000000144008723c */ /* 0x040fe80000041808 */
[--C-:B------:R-:W-:Y:S01]  /*c670*/  FFMA.FTZ R61, R230, UR4, -R77.reuse ;  /* 0x00000004e63d7c23 */ /* 0x100fe2000801084d */
[--C-:B------:R-:W-:Y:S01]  /*c680*/  FFMA.FTZ R123, R123, UR4, -R77.reuse ;  /* 0x000000047b7b7c23 */ /* 0x100fe2000801084d */
[--C-:B------:R-:W-:Y:S01]  /*c690*/  FFMA.FTZ R221, R221, UR4, -R77.reuse ;  /* 0x00000004dddd7c23 */ /* 0x100fe2000801084d */
[--C-:B------:R-:W-:Y:S01]  /*c6a0*/  FFMA.FTZ R220, R220, UR4, -R77.reuse ;  /* 0x00000004dcdc7c23 */ /* 0x100fe2000801084d */
[-C--:B------:R-:W-:Y:S03]  /*c6b0*/  HMMA.16816.F32.BF16 R12, R64, R22.reuse, R12 ;  /* 0x00000016400c723c */ /* 0x080fe6000004180c */
[----:B------:R-:W-:Y:S01]  /*c6c0*/  MOV R177, R214 ;  /* 0x000000d600b17202 */ /* 0x000fe20000000f00 */
[C---:B------:R-:W-:Y:S01]  /*c6d0*/  FMUL.FTZ R20, R68.reuse, R152 ;  /* 0x0000009844147220 */ /* 0x040fe20000410000 */
[----:B------:R-:W-:Y:S01]  /*c6e0*/  MUFU.EX2 R214, R98 ;  /* 0x0000006200d67308 */ /* 0x000fe20000000800 */
[----:B------:R-:W-:Y:S01]  /*c6f0*/  MOV R152, R215 ;  /* 0x000000d700987202 */ /* 0x000fe20000000f00 */
[----:B------:R-:W-:Y:S01]  /*c700*/  FMUL.FTZ R21, R68, R153 ;  /* 0x0000009944157220 */ /* 0x000fe20000410000 */
[C---:B------:R-:W-:Y:S07]  /*c710*/  HMMA.16816.F32.BF16 R16, R80.reuse, R22, R16 ;  /* 0x000000165010723c */ /* 0x040fee0000041810 */
[----:B------:R-:W-:Y:S01]  /*c720*/  MUFU.EX2 R220, R220 ;  /* 0x000000dc00dc7308 */ /* 0x000fe20000000800 */
[C---:B------:R-:W-:Y:S01]  /*c730*/  FMUL.FTZ R22, R3.reuse, R154 ;  /* 0x0000009a03167220 */ /* 0x040fe20000410000 */
[----:B------:R-:W-:Y:S01]  /*c740*/  FMUL.FTZ R23, R3, R155 ;  /* 0x0000009b03177220 */ /* 0x000fe20000410000 */
[----:B------:R-:W-:Y:S01]  /*c750*/  MOV R215, R90 ;  /* 0x0000005a00d77202 */ /* 0x000fe20000000f00 */
[----:B------:R-:W-:Y:S01]  /*c760*/  FMUL.FTZ R40, R2, R172 ;  /* 0x000000ac02287220 */ /* 0x000fe20000410000 */
[----:B------:R-:W-:Y:S01]  /*c770*/  MOV R153, R213 ;  /* 0x000000d500997202 */ /* 0x000fe20000000f00 */
[----:B------:R-:W-:Y:S01]  /*c780*/  FMUL.FTZ R43, R0, R175 ;  /* 0x000000af002b7220 */ /* 0x000fe20000410000 */
[----:B------:R-:W-:Y:S01]  /*c790*/  MOV R213, R59 ;  /* 0x0000003b00d57202 */ /* 0x000fe20000000f00 */
[--C-:B------:R-:W-:Y:S01]  /*c7a0*/  FFMA.FTZ R58, R248, UR4, -R78.reuse ;  /* 0x00000004f83a7c23 */ /* 0x100fe2000801084e */
[-C--:B------:R-:W-:Y:S01]  /*c7b0*/  HMMA.16816.F32.BF16 R20, R80, R36.reuse, R20 ;  /* 0x000000245014723c */ /* 0x080fe20000041814 */
[----:B------:R-:W-:Y:S02]  /*c7c0*/  MUFU.EX2 R221, R221 ;  /* 0x000000dd00dd7308 */ /* 0x000fe40000000800 */
[----:B------:R-:W-:Y:S01]  /*c7d0*/  MOV R147, R47 ;  /* 0x0000002f00937202 */ /* 0x000fe20000000f00 */
[C---:B------:R-:W-:Y:S01]  /*c7e0*/  FMUL.FTZ R47, R0.reuse, R179 ;  /* 0x000000b3002f7220 */ /* 0x040fe20000410000 */
[----:B------:R-:W-:Y:S01]  /*c7f0*/  MOV R149, R46 ;  /* 0x0000002e00957202 */ /* 0x000fe20000000f00 */
[----:B------:R-:W-:Y:S01]  /*c800*/  FMUL.FTZ R46, R0, R178 ;  /* 0x000000b2002e7220 */ /* 0x000fe20000410000 */
[----:B------:R-:W-:Y:S01]  /*c810*/  MOV R144, R49 ;  /* 0x0000003100907202 */ /* 0x000fe20000000f00 */
[C---:B------:R-:W-:Y:S03]  /*c820*/  HMMA.16816.F32.BF16 R24, R64.reuse, R36, R24 ;  /* 0x000000244018723c */ /* 0x040fe60000041818 */
[----:B------:R3:W-:Y:S01]  /*c830*/  MUFU.EX2 R248, R58 ;  /* 0x0000003a00f87308 */ /* 0x0007e20000000800 */
[C---:B------:R-:W-:Y:S01]  /*c840*/  FMUL.FTZ R49, R68.reuse, R181 ;  /* 0x000000b544317220 */ /* 0x040fe20000410000 */
[C---:B------:R-:W-:Y:S01]  /*c850*/  FMUL.FTZ R36, R68.reuse, R168 ;  /* 0x000000a844247220 */ /* 0x040fe20000410000 */
[----:B------:R-:W-:Y:S01]  /*c860*/  FMUL.FTZ R37, R68, R169 ;  /* 0x000000a944257220 */ /* 0x000fe20000410000 */
[----:B------:R-:W-:Y:S01]  /*c870*/  MOV R169, R125 ;  /* 0x0000007d00a97202 */ /* 0x000fe20000000f00 */
[-C--:B------:R-:W-:Y:S03]  /*c880*/  HMMA.16816.F32.BF16 R28, R64, R38.reuse, R28 ;  /* 0x00000026401c723c */ /* 0x080fe6000004181c */
[--C-:B------:R-:W-:Y:S01]  /*c890*/  FFMA.FTZ R125, R231, UR4, -R77.reuse ;  /* 0x00000004e77d7c23 */ /* 0x100fe2000801084d */
[C---:B--2---:R-:W-:Y:S01]  /*c8a0*/  FMUL.FTZ R56, R2.reuse, R188 ;  /* 0x000000bc02387220 */ /* 0x044fe20000410000 */
[----:B------:R-:W-:Y:S01]  /*c8b0*/  FMUL.FTZ R57, R2, R189 ;  /* 0x000000bd02397220 */ /* 0x000fe20000410000 */
[C---:B------:R-:W-:Y:S01]  /*c8c0*/  FMUL.FTZ R59, R0.reuse, R191 ;  /* 0x000000bf003b7220 */ /* 0x040fe20000410000 */
[----:B---3--:R-:W-:Y:S01]  /*c8d0*/  FMUL.FTZ R58, R0, R190 ;  /* 0x000000be003a7220 */ /* 0x008fe20000410000 */
[C---:B------:R-:W-:Y:S01]  /*c8e0*/  HMMA.16816.F32.BF16 R32, R80.reuse, R38, R32 ;  /* 0x000000265020723c */ /* 0x040fe20000041820 */
[----:B------:R2:W-:Y:S03]  /*c8f0*/  MUFU.EX2 R191, R61 ;  /* 0x0000003d00bf7308 */ /* 0x0005e60000000800 */
[C---:B------:R-:W-:Y:S01]  /*c900*/  FMUL.FTZ R38, R3.reuse, R170 ;  /* 0x000000aa03267220 */ /* 0x040fe20000410000 */
[----:B------:R-:W-:Y:S01]  /*c910*/  FMUL.FTZ R39, R3, R171 ;  /* 0x000000ab03277220 */ /* 0x000fe20000410000 */
[----:B------:R-:W-:Y:S01]  /*c920*/  MOV R170, R122 ;  /* 0x0000007a00aa7202 */ /* 0x000fe20000000f00 */
[----:B------:R-:W-:Y:S01]  /*c930*/  FFMA.FTZ R122, R252, UR4, -R77 ;  /* 0x00000004fc7a7c23 */ /* 0x000fe2000801084d */
[----:B------:R-:W-:Y:S01]  /*c940*/  MOV R171, R169 ;  /* 0x000000a900ab7202 */ /* 0x000fe20000000f00 */
[--C-:B------:R-:W-:Y:S01]  /*c950*/  FFMA.FTZ R60, R247, UR4, -R78.reuse ;  /* 0x00000004f73c7c23 */ /* 0x100fe2000801084e */
[----:B-1----:R-:W-:Y:S01]  /*c960*/  MOV R190, R151 ;  /* 0x0000009700be7202 */ /* 0x002fe20000000f00 */
[----:B------:R-:W-:Y:S01]  /*c970*/  IMAD.MOV.U32 R151, RZ, RZ, R91 ;  /* 0x000000ffff977224 */ /* 0x000fe200078e005b */
[-C--:B------:R-:W-:Y:S03]  /*c980*/  HMMA.16816.F32.BF16 R36, R80, R52.reuse, R36 ;  /* 0x000000345024723c */ /* 0x080fe60000041824 */
[----:B------:R-:W-:Y:S01]  /*c990*/  MOV R150, R149 ;  /* 0x0000009500967202 */ /* 0x000fe20000000f00 */
[----:B------:R-:W-:Y:S01]  /*c9a0*/  IMAD.MOV.U32 R155, RZ, RZ, R147 ;  /* 0x000000ffff9b7224 */ /* 0x000fe200078e0093 */
[----:B------:R-:W-:Y:S01]  /*c9b0*/  MOV R149, R62 ;  /* 0x0000003e00957202 */ /* 0x000fe20000000f00 */
[--C-:B------:R-:W-:Y:S01]  /*c9c0*/  FFMA.FTZ R62, R242, UR4, -R78.reuse ;  /* 0x00000004f23e7c23 */ /* 0x100fe2000801084e */
[----:B------:R-:W-:Y:S01]  /*c9d0*/  MOV R147, R212 ;  /* 0x000000d400937202 */ /* 0x000fe20000000f00 */
[C---:B------:R-:W-:Y:S02]  /*c9e0*/  HMMA.16816.F32.BF16 R40, R64.reuse, R52, R40 ;  /* 0x000000344028723c */ /* 0x040fe40000041828 */
[----:B------:R-:W-:Y:S02]  /*c9f0*/  MUFU.EX2 R247, R62 ;  /* 0x0000003e00f77308 */ /* 0x000fe40000000800 */
[--C-:B------:R-:W-:Y:S01]  /*ca00*/  FFMA.FTZ R53, R250, UR4, -R77.reuse ;  /* 0x00000004fa357c23 */ /* 0x100fe2000801084d */
[----:B------:R-:W-:Y:S01]  /*ca10*/  MOV R212, R89 ;  /* 0x0000005900d47202 */ /* 0x000fe20000000f00 */
[----:B------:R-:W-:Y:S06]  /*ca20*/  FMUL.FTZ R52, R68, R184 ;  /* 0x000000b844347220 */ /* 0x000fec0000410000 */
[----:B------:R1:W-:Y:S01]  /*ca30*/  MUFU.EX2 R250, R60 ;  /* 0x0000003c00fa7308 */ /* 0x0003e20000000800 */
[-C--:B------:R-:W-:Y:S09]  /*ca40*/  HMMA.16816.F32.BF16 R44, R64, R54.reuse, R44 ;  /* 0x00000036402c723c */ /* 0x080ff2000004182c */
[----:B------:R3:W4:Y:S01]  /*ca50*/  MUFU.EX2 R164, R53 ;  /* 0x0000003500a47308 */ /* 0x0007220000000800 */
[--C-:B--2---:R-:W-:Y:S01]  /*ca60*/  FFMA.FTZ R61, R244, UR4, -R78.reuse ;  /* 0x00000004f43d7c23 */ /* 0x104fe2000801084e */
[----:B------:R-:W-:Y:S01]  /*ca70*/  MOV R154, R144 ;  /* 0x00000090009a7202 */ /* 0x000fe20000000f00 */
[--C-:B------:R-:W-:Y:S01]  /*ca80*/  FFMA.FTZ R114, R114, UR4, -R78.reuse ;  /* 0x0000000472727c23 */ /* 0x100fe2000801084e */
[----:B------:R-:W-:Y:S01]  /*ca90*/  MOV R144, R138 ;  /* 0x0000008a00907202 */ /* 0x000fe20000000f00 */
[C---:B------:R-:W-:Y:S05]  /*caa0*/  HMMA.16816.F32.BF16 R48, R80.reuse, R54, R48 ;  /* 0x000000365030723c */ /* 0x040fea0000041830 */
[----:B------:R2:W-:Y:S01]  /*cab0*/  MUFU.EX2 R184, R61 ;  /* 0x0000003d00b87308 */ /* 0x0005e20000000800 */
[C---:B------:R-:W-:Y:S01]  /*cac0*/  FMUL.FTZ R54, R3.reuse, R186 ;  /* 0x000000ba03367220 */ /* 0x040fe20000410000 */
[----:B------:R-:W-:Y:S01]  /*cad0*/  FMUL.FTZ R55, R3, R187 ;  /* 0x000000bb03377220 */ /* 0x000fe20000410000 */
[----:B-1----:R-:W-:Y:S01]  /*cae0*/  FFMA.FTZ R60, R243, UR4, -R77 ;  /* 0x00000004f33c7c23 */ /* 0x002fe2000801084d */
[----:B------:R-:W-:Y:S01]  /*caf0*/  FMUL.FTZ R62, R0, R194 ;  /* 0x000000c2003e7220 */ /* 0x000fe20000410000 */
[----:B------:R-:W-:Y:S01]  /*cb00*/  MOV R138, R88 ;  /* 0x00000058008a7202 */ /* 0x000fe20000000f00 */
[----:B---3--:R-:W-:Y:S01]  /*cb10*/  FMUL.FTZ R53, R68, R185 ;  /* 0x000000b944357220 */ /* 0x008fe20000410000 */
[----:B------:R-:W1:Y:S03]  /*cb20*/  LDSM.16.MT88.4 R88, [R104+0x8800] ;  /* 0x008800006858783b */ /* 0x000e660000004200 */
[----:B------:R3:W1:Y:S01]  /*cb30*/  MUFU.EX2 R189, R60 ;  /* 0x0000003c00bd7308 */ /* 0x0006620000000800 */
[--C-:B------:R-:W-:Y:S01]  /*cb40*/  FFMA.FTZ R115, R115, UR4, -R78.reuse ;  /* 0x0000000473737c23 */ /* 0x100fe2000801084e */
[--C-:B------:R-:W-:Y:S01]  /*cb50*/  FFMA.FTZ R127, R127, UR4, -R78.reuse ;  /* 0x000000047f7f7c23 */ /* 0x100fe2000801084e */
[--C-:B------:R-:W-:Y:S01]  /*cb60*/  FFMA.FTZ R130, R130, UR4, -R78.reuse ;  /* 0x0000000482827c23 */ /* 0x100fe2000801084e */
[----:B--2---:R-:W-:Y:S01]  /*cb70*/  FMUL.FTZ R61, R2, R193 ;  /* 0x000000c1023d7220 */ /* 0x004fe20000410000 */
[-C--:B----4-:R-:W-:Y:S03]  /*cb80*/  HMMA.16816.F32.BF16 R52, R80, R84.reuse, R52 ;  /* 0x000000545034723c */ /* 0x090fe60000041834 */
[----:B------:R-:W-:Y:S01]  /*cb90*/  FFMA.FTZ R132, R132, UR4, -R78 ;  /* 0x0000000484847c23 */ /* 0x000fe2000801084e */
[----:B------:R-:W-:Y:S01]  /*cba0*/  MOV R176, R211 ;  /* 0x000000d300b07202 */ /* 0x000fe20000000f00 */
[--C-:B------:R-:W-:Y:S01]  /*cbb0*/  FFMA.FTZ R133, R133, UR4, -R79.reuse ;  /* 0x0000000485857c23 */ /* 0x100fe2000801084f */
[--C-:B------:R-:W-:Y:S01]  /*cbc0*/  FFMA.FTZ R134, R134, UR4, -R79.reuse ;  /* 0x0000000486867c23 */ /* 0x100fe2000801084f */
[--C-:B------:R-:W-:Y:S01]  /*cbd0*/  FFMA.FTZ R204, R204, UR4, -R79.reuse ;  /* 0x00000004cccc7c23 */ /* 0x100fe2000801084f */
[C---:B------:R-:W-:Y:S01]  /*cbe0*/  HMMA.16816.F32.BF16 R56, R64.reuse, R84, R56 ;  /* 0x000000544038723c */ /* 0x040fe20000041838 */
[----:B------:R-:W-:Y:S03]  /*cbf0*/  MUFU.EX2 R132, R132 ;  /* 0x0000008400847308 */ /* 0x000fe60000000800 */
[--C-:B------:R-:W-:Y:S01]  /*cc00*/  FFMA.FTZ R84, R156, UR4, -R79.reuse ;  /* 0x000000049c547c23 */ /* 0x100fe2000801084f */
[----:B---3--:R-:W-:Y:S01]  /*cc10*/  FMUL.FTZ R60, R2, R192 ;  /* 0x000000c0023c7220 */ /* 0x008fe20000410000 */
[----:B------:R-:W2:Y:S05]  /*cc20*/  LDL.LU R156, [R1+0x4] ;  /* 0x00000400019c7983 */ /* 0x000eaa0000300800 */
[----:B------:R-:W-:Y:S01]  /*cc30*/  MUFU.EX2 R133, R133 ;  /* 0x0000008500857308 */ /* 0x000fe20000000800 */
[--C-:B------:R-:W-:Y:S01]  /*cc40*/  FFMA.FTZ R121, R121, UR4, -R79.reuse ;  /* 0x0000000479797c23 */ /* 0x100fe2000801084f */
[--C-:B------:R-:W-:Y:S01]  /*cc50*/  FFMA.FTZ R124, R124, UR4, -R79.reuse ;  /* 0x000000047c7c7c23 */ /* 0x100fe2000801084f */
[--C-:B------:R-:W-:Y:S07]  /*cc60*/  FFMA.FTZ R207, R207, UR4, -R79.reuse ;  /* 0x00000004cfcf7c23 */ /* 0x100fee000801084f */
[----:B------:R3:W-:Y:S01]  /*cc70*/  MUFU.EX2 R194, R84 ;  /* 0x0000005400c27308 */ /* 0x0007e20000000800 */
[--C-:B------:R-:W-:Y:S01]  /*cc80*/  FFMA.FTZ R206, R206, UR4, -R79.reuse ;  /* 0x00000004cece7c23 */ /* 0x100fe2000801084f */
[----:B------:R-:W-:Y:S01]  /*cc90*/  FFMA.FTZ R205, R205, UR4, -R79 ;  /* 0x00000004cdcd7c23 */ /* 0x000fe2000801084f */
[----:B------:R-:W-:Y:S07]  /*cca0*/  FFMA.FTZ R75, R75, UR4, -R111 ;  /* 0x000000044b4b7c23 */ /* 0x000fee000801086f */
[----:B------:R-:W-:Y:S01]  /*ccb0*/  MUFU.EX2 R134, R134 ;  /* 0x0000008600867308 */ /* 0x000fe20000000800 */
[----:B--2---:R-:W-:Y:S01]  /*ccc0*/  FFMA.FTZ R85, R156, UR4, -R79 ;  /* 0x000000049c557c23 */ /* 0x004fe2000801084f */
[----:B------:R-:W-:Y:S01]  /*ccd0*/  IMAD.MOV.U32 R156, RZ, RZ, R155 ;  /* 0x000000ffff9c7224 */ /* 0x000fe200078e009b */
[----:B------:R-:W-:Y:S07]  /*cce0*/  MOV R155, R154 ;  /* 0x0000009a009b7202 */ /* 0x000fee0000000f00 */
[----:B------:R2:W-:Y:S01]  /*ccf0*/  MUFU.EX2 R230, R85 ;  /* 0x0000005500e67308 */ /* 0x0005e20000000800 */
[--C-:B---3--:R-:W-:Y:S01]  /*cd00*/  FFMA.FTZ R84, R156, UR4, -R111.reuse ;  /* 0x000000049c547c23 */ /* 0x108fe2000801086f */
[----:B------:R-:W-:Y:S02]  /*cd10*/  MOV R154, R153 ;  /* 0x00000099009a7202 */ /* 0x000fe40000000f00 */
[----:B------:R-:W-:Y:S06]  /*cd20*/  MOV R153, R152 ;  /* 0x0000009800997202 */ /* 0x000fec0000000f00 */
[----:B------:R3:W-:Y:S01]  /*cd30*/  MUFU.EX2 R192, R84 ;  /* 0x0000005400c07308 */ /* 0x0007e20000000800 */
[----:B------:R-:W-:Y:S02]  /*cd40*/  MOV R156, R155 ;  /* 0x0000009b009c7202 */ /* 0x000fe40000000f00 */
[----:B------:R-:W-:Y:S02]  /*cd50*/  MOV R152, R151 ;  /* 0x0000009700987202 */ /* 0x000fe40000000f00 */
[----:B------:R-:W-:Y:S01]  /*cd60*/  MOV R151, R149 ;  /* 0x0000009500977202 */ /* 0x000fe20000000f00 */
[----:B------:R-:W-:Y:S01]  /*cd70*/  IMAD.MOV.U32 R149, RZ, RZ, R140 ;  /* 0x000000ffff957224 */ /* 0x000fe200078e008c */
[----:B------:R-:W-:Y:S02]  /*cd80*/  MOV R155, R154 ;  /* 0x0000009a009b7202 */ /* 0x000fe40000000f00 */
[----:B------:R-:W-:Y:S01]  /*cd90*/  MOV R154, R153 ;  /* 0x00000099009a7202 */ /* 0x000fe20000000f00 */
[----:B--2---:R-:W-:Y:S01]  /*cda0*/  FFMA.FTZ R85, R156, UR4, -R111 ;  /* 0x000000049c557c23 */ /* 0x004fe2000801086f */
[----:B------:R-:W-:Y:S01]  /*cdb0*/  MOV R140, R219 ;  /* 0x000000db008c7202 */ /* 0x000fe20000000f00 */
[----:B------:R-:W-:Y:S01]  /*cdc0*/  IMAD.MOV.U32 R153, RZ, RZ, R152 ;  /* 0x000000ffff997224 */ /* 0x000fe200078e0098 */
[----:B------:R-:W-:Y:S01]  /*cdd0*/  MOV R219, R63 ;  /* 0x0000003f00db7202 */ /* 0x000fe20000000f00 */
[----:B------:R-:W-:Y:S01]  /*cde0*/  FMUL.FTZ R63, R0, R195 ;  /* 0x000000c3003f7220 */ /* 0x000fe20000410000 */
[----:B------:R-:W-:Y:S01]  /*cdf0*/  MOV R156, R155 ;  /* 0x0000009b009c7202 */ /* 0x000fe20000000f00 */
[----:B------:R2:W4:Y:S01]  /*ce00*/  MUFU.EX2 R167, R85 ;  /* 0x0000005500a77308 */ /* 0x0005220000000800 */
[----:B------:R-:W-:Y:S02]  /*ce10*/  MOV R155, R154 ;  /* 0x0000009a009b7202 */ /* 0x000fe40000000f00 */
[----:B------:R-:W-:Y:S02]  /*ce20*/  MOV R152, R151 ;  /* 0x0000009700987202 */ /* 0x000fe40000000f00 */
[-C--:B------:R-:W-:Y:S01]  /*ce30*/  HMMA.16816.F32.BF16 R60, R64, R86.reuse, R60 ;  /* 0x00000056403c723c */ /* 0x080fe2000004183c */
[----:B------:R-:W4:Y:S02]  /*ce40*/  LDL.LU R151, [R1+0x18] ;  /* 0x0000180001977983 */ /* 0x000f240000300800 */
[--C-:B---3--:R-:W-:Y:S01]  /*ce50*/  FFMA.FTZ R84, R155, UR4, -R79.reuse ;  /* 0x000000049b547c23 */ /* 0x108fe2000801084f */
[----:B------:R-:W-:Y:S01]  /*ce60*/  FFMA.FTZ R65, R156, UR4, -R79 ;  /* 0x000000049c417c23 */ /* 0x000fe2000801084f */
[----:B------:R-:W-:Y:S01]  /*ce70*/  MOV R154, R153 ;  /* 0x00000099009a7202 */ /* 0x000fe20000000f00 */
[----:B------:R-:W-:Y:S01]  /*ce80*/  FMUL.FTZ R64, R68, R196 ;  /* 0x000000c444407220 */ /* 0x000fe20000410000 */
[----:B------:R3:W-:Y:S01]  /*ce90*/  MUFU.EX2 R179, R84 ;  /* 0x0000005400b37308 */ /* 0x0007e20000000800 */
[----:B------:R-:W-:Y:S01]  /*cea0*/  MOV R153, R152 ;  /* 0x0000009800997202 */ /* 0x000fe20000000f00 */
[C---:B------:R-:W-:Y:S01]  /*ceb0*/  FMUL.FTZ R66, R3.reuse, R198 ;  /* 0x000000c603427220 */ /* 0x040fe20000410000 */
[--C-:B--2---:R-:W-:Y:S07]  /*cec0*/  FFMA.FTZ R85, R154, UR4, -R111.reuse ;  /* 0x000000049a557c23 */ /* 0x104fee000801086f */
[----:B------:R2:W4:Y:S01]  /*ced0*/  MUFU.EX2 R242, R65 ;  /* 0x0000004100f27308 */ /* 0x0005220000000800 */
[----:B------:R-:W-:Y:S01]  /*cee0*/  FMUL.FTZ R67, R3, R199 ;  /* 0x000000c703437220 */ /* 0x000fe20000410000 */
[----:B------:R-:W-:Y:S01]  /*cef0*/  MOV R154, R212 ;  /* 0x000000d4009a7202 */ /* 0x000fe20000000f00 */
[----:B------:R-:W-:Y:S01]  /*cf00*/  IMAD.MOV.U32 R212, RZ, RZ, R94 ;  /* 0x000000ffffd47224 */ /* 0x000fe200078e005e */
[----:B------:R-:W-:Y:S01]  /*cf10*/  MOV R156, R95 ;  /* 0x0000005f009c7202 */ /* 0x000fe20000000f00 */
[----:B------:R-:W-:Y:S01]  /*cf20*/  IMAD.MOV.U32 R152, RZ, RZ, R202 ;  /* 0x000000ffff987224 */ /* 0x000fe200078e00ca */
[----:B------:R-:W-:Y:S01]  /*cf30*/  MOV R155, R92 ;  /* 0x0000005c009b7202 */ /* 0x000fe20000000f00 */
[----:B------:R-:W4:Y:S01]  /*cf40*/  LDL.LU R202, [R1+0x9c] ;  /* 0x00009c0001ca7983 */ /* 0x000f220000300800 */
[----:B---3--:R-:W-:Y:S01]  /*cf50*/  FFMA.FTZ R84, R153, UR4, -R111 ;  /* 0x0000000499547c23 */ /* 0x008fe2000801086f */
[----:B------:R-:W-:Y:S02]  /*cf60*/  MOV R153, R144 ;  /* 0x0000009000997202 */ /* 0x000fe40000000f00 */
[----:B------:R-:W-:Y:S01]  /*cf70*/  MOV R144, R138 ;  /* 0x0000008a00907202 */ /* 0x000fe20000000f00 */
[----:B--2---:R-:W-:Y:S01]  /*cf80*/  FMUL.FTZ R65, R68, R197 ;  /* 0x000000c544417220 */ /* 0x004fe20000410000 */
[----:B------:R-:W-:Y:S01]  /*cf90*/  MUFU.EX2 R185, R84 ;  /* 0x0000005400b97308 */ /* 0x000fe20000000800 */
[----:B------:R-:W-:Y:S02]  /*cfa0*/  MOV R138, R215 ;  /* 0x000000d7008a7202 */ /* 0x000fe40000000f00 */
[----:B------:R-:W-:Y:S07]  /*cfb0*/  MOV R215, R93 ;  /* 0x0000005d00d77202 */ /* 0x000fee0000000f00 */
[----:B------:R4:W2:Y:S01]  /*cfc0*/  MUFU.EX2 R197, R85 ;  /* 0x0000005500c57308 */ /* 0x0008a20000000800 */
[----:B------:R-:W3:Y:S01]  /*cfd0*/  LDSM.16.MT88.4 R92, [R107+0x8800] ;  /* 0x008800006b5c783b */ /* 0x000ee20000004200 */
[----:B------:R-:W-:Y:S04]  /*cfe0*/  HMMA.16816.F32.BF16 R64, R80, R86, R64 ;  /* 0x000000565040723c */ /* 0x000fe80000041840 */
[----:B------:R-:W-:Y:S02]  /*cff0*/  F2FP.BF16.F32.PACK_AB R80, R190, R164 ;  /* 0x000000a4be50723e */ /* 0x000fe400000010ff */
[----:B------:R-:W-:Y:S02]  /*d000*/  F2FP.BF16.F32.PACK_AB R81, R250, R248 ;  /* 0x000000f8fa51723e */ /* 0x000fe400000010ff */
[----:B-1----:R-:W-:Y:S02]  /*d010*/  F2FP.BF16.F32.PACK_AB R82, R189, R191 ;  /* 0x000000bfbd52723e */ /* 0x002fe400000010ff */
[----:B------:R-:W-:Y:S02]  /*d020*/  F2FP.BF16.F32.PACK_AB R83, R184, R247 ;  /* 0x000000f7b853723e */ /* 0x000fe400000010ff */
[----:B----4-:R-:W-:Y:S02]  /*d030*/  F2FP.BF16.F32.PACK_AB R85, R167, R192 ;  /* 0x000000c0a755723e */ /* 0x010fe400000010ff */
[----:B------:R-:W-:Y:S02]  /*d040*/  F2FP.BF16.F32.PACK_AB R86, R179, R242 ;  /* 0x000000f2b356723e */ /* 0x000fe400000010ff */
[----:B--2---:R-:W-:Y:S01]  /*d050*/  F2FP.BF16.F32.PACK_AB R87, R185, R197 ;  /* 0x000000c5b957723e */ /* 0x004fe200000010ff */
[-C--:B------:R-:W-:Y:S03]  /*d060*/  HMMA.16816.F32.BF16 R4, R80, R88.reuse, R4 ;  /* 0x000000585004723c */ /* 0x080fe60000041804 */
[----:B------:R-:W-:Y:S07]  /*d070*/  F2FP.BF16.F32.PACK_AB R84, R230, R194 ;  /* 0x000000c2e654723e */ /* 0x000fee00000010ff */
[C---:B------:R-:W-:Y:S08]  /*d080*/  HMMA.16816.F32.BF16 R8, R84.reuse, R88, R8 ;  /* 0x000000585408723c */ /* 0x040ff00000041808 */
[-C--:B------:R-:W-:Y:S08]  /*d090*/  HMMA.16816.F32.BF16 R12, R84, R90.reuse, R12 ;  /* 0x0000005a540c723c */ /* 0x080ff0000004180c */
[C---:B------:R-:W-:Y:S01]  /*d0a0*/  HMMA.16816.F32.BF16 R16, R80.reuse, R90, R16 ;  /* 0x0000005a5010723c */ /* 0x040fe20000041810 */
[----:B------:R-:W1:Y:S07]  /*d0b0*/  LDSM.16.MT88.4 R88, [R105+0x800] ;  /* 0x000800006958783b */ /* 0x000e6e0000004200 */
[-C--:B---3--:R-:W-:Y:S08]  /*d0c0*/  HMMA.16816.F32.BF16 R20, R80, R92.reuse, R20 ;  /* 0x0000005c5014723c */ /* 0x088ff00000041814 */
[C---:B------:R-:W-:Y:S08]  /*d0d0*/  HMMA.16816.F32.BF16 R24, R84.reuse, R92, R24 ;  /* 0x0000005c5418723c */ /* 0x040ff00000041818 */
[-C--:B------:R-:W-:Y:S08]  /*d0e0*/  HMMA.16816.F32.BF16 R28, R84, R94.reuse, R28 ;  /* 0x0000005e541c723c */ /* 0x080ff0000004181c */
[C---:B------:R-:W-:Y:S01]  /*d0f0*/  HMMA.16816.F32.BF16 R32, R80.reuse, R94, R32 ;  /* 0x0000005e5020723c */ /* 0x040fe20000041820 */
[----:B------:R-:W2:Y:S07]  /*d100*/  LDSM.16.MT88.4 R92, [R106+0x800] ;  /* 0x000800006a5c783b */ /* 0x000eae0000004200 */
[-C--:B-1----:R-:W-:Y:S08]  /*d110*/  HMMA.16816.F32.BF16 R36, R80, R88.reuse, R36 ;  /* 0x000000585024723c */ /* 0x082ff00000041824 */
[C---:B------:R-:W-:Y:S04]  /*d120*/  HMMA.16816.F32.BF16 R40, R84.reuse, R88, R40 ;  /* 0x000000585428723c */ /* 0x040fe80000041828 */
[--C-:B------:R-:W-:Y:S02]  /*d130*/  FFMA.FTZ R88, R156, UR4, -R77.reuse ;  /* 0x000000049c587c23 */ /* 0x100fe4000801084d */
[----:B------:R-:W3:Y:S02]  /*d140*/  LDL.LU R156, [R1+0x3c] ;  /* 0x00003c00019c7983 */ /* 0x000ee40000300800 */
[-C--:B------:R-:W-:Y:S01]  /*d150*/  HMMA.16816.F32.BF16 R44, R84, R90.reuse, R44 ;  /* 0x0000005a542c723c */ /* 0x080fe2000004182c */
[----:B------:R1:W-:Y:S07]  /*d160*/  MUFU.EX2 R196, R88 ;  /* 0x0000005800c47308 */ /* 0x0003ee0000000800 */
[C---:B------:R-:W-:Y:S08]  /*d170*/  HMMA.16816.F32.BF16 R48, R80.reuse, R90, R48 ;  /* 0x0000005a5030723c */ /* 0x040ff00000041830 */
[-C--:B--2---:R-:W-:Y:S08]  /*d180*/  HMMA.16816.F32.BF16 R52, R80, R92.reuse, R52 ;  /* 0x0000005c5034723c */ /* 0x084ff00000041834 */
[C---:B------:R-:W-:Y:S08]  /*d190*/  HMMA.16816.F32.BF16 R56, R84.reuse, R92, R56 ;  /* 0x0000005c5438723c */ /* 0x040ff00000041838 */
[-C--:B------:R-:W-:Y:S08]  /*d1a0*/  HMMA.16816.F32.BF16 R60, R84, R94.reuse, R60 ;  /* 0x0000005e543c723c */ /* 0x080ff0000004183c */
[----:B------:R-:W-:Y:S01]  /*d1b0*/  HMMA.16816.F32.BF16 R64, R80, R94, R64 ;  /* 0x0000005e5040723c */ /* 0x000fe20000041840 */
[----:B------:R-:W-:Y:S03]  /*d1c0*/  LDSM.16.MT88.4 R92, [R107+0x9000] ;  /* 0x009000006b5c783b */ /* 0x000fe60000004200 */
[--C-:B---3--:R-:W-:Y:S01]  /*d1d0*/  FFMA.FTZ R90, R156, UR4, -R77.reuse ;  /* 0x000000049c5a7c23 */ /* 0x108fe2000801084d */
[----:B------:R-:W-:Y:S02]  /*d1e0*/  MOV R156, R155 ;  /* 0x0000009b009c7202 */ /* 0x000fe40000000f00 */
[----:B------:R-:W-:Y:S01]  /*d1f0*/  MOV R155, R154 ;  /* 0x0000009a009b7202 */ /* 0x000fe20000000f00 */
[----:B------:R-:W-:Y:S01]  /*d200*/  MUFU.EX2 R199, R90 ;  /* 0x0000005a00c77308 */ /* 0x000fe20000000800 */
[----:B------:R-:W-:Y:S01]  /*d210*/  MOV R154, R153 ;  /* 0x00000099009a7202 */ /* 0x000fe20000000f00 */
[----:B------:R-:W-:Y:S01]  /*d220*/  FFMA.FTZ R89, R156, UR4, -R78 ;  /* 0x000000049c597c23 */ /* 0x000fe2000801084e */
[----:B------:R-:W-:Y:S01]  /*d230*/  IMAD.MOV.U32 R153, RZ, RZ, R152 ;  /* 0x000000ffff997224 */ /* 0x000fe200078e0098 */
[----:B------:R-:W-:Y:S06]  /*d240*/  MOV R156, R155 ;  /* 0x0000009b009c7202 */ /* 0x000fec0000000f00 */
[----:B------:R2:W-:Y:S01]  /*d250*/  MUFU.EX2 R193, R89 ;  /* 0x0000005900c17308 */ /* 0x0005e20000000800 */
[----:B------:R-:W-:Y:S02]  /*d260*/  MOV R155, R154 ;  /* 0x0000009a009b7202 */ /* 0x000fe40000000f00 */
[----:B------:R-:W-:Y:S01]  /*d270*/  MOV R154, R153 ;  /* 0x00000099009a7202 */ /* 0x000fe20000000f00 */
[----:B-1----:R-:W-:Y:S01]  /*d280*/  FFMA.FTZ R88, R156, UR4, -R78 ;  /* 0x000000049c587c23 */ /* 0x002fe2000801084e */
[----:B------:R-:W-:Y:S02]  /*d290*/  MOV R156, R155 ;  /* 0x0000009b009c7202 */ /* 0x000fe40000000f00 */
[----:B------:R-:W-:Y:S03]  /*d2a0*/  MOV R155, R154 ;  /* 0x0000009a009b7202 */ /* 0x000fe60000000f00 */
[----:B------:R-:W-:Y:S01]  /*d2b0*/  MUFU.EX2 R243, R88 ;  /* 0x0000005800f37308 */ /* 0x000fe20000000800 */
[----:B------:R-:W-:Y:S02]  /*d2c0*/  MOV R152, R151 ;  /* 0x0000009700987202 */ /* 0x000fe40000000f00 */
[----:B------:R-:W-:Y:S02]  /*d2d0*/  MOV R151, R150 ;  /* 0x0000009600977202 */ /* 0x000fe40000000f00 */
[----:B------:R-:W-:Y:S01]  /*d2e0*/  MOV R150, R149 ;  /* 0x0000009500967202 */ /* 0x000fe20000000f00 */
[----:B--2---:R-:W-:Y:S01]  /*d2f0*/  FFMA.FTZ R89, R156, UR4, -R77 ;  /* 0x000000049c597c23 */ /* 0x004fe2000801084d */
[----:B------:R-:W-:Y:S01]  /*d300*/  IMAD.MOV.U32 R156, RZ, RZ, R155 ;  /* 0x000000ffff9c7224 */ /* 0x000fe200078e009b */
[----:B------:R-:W-:Y:S01]  /*d310*/  MOV R149, R148 ;  /* 0x0000009400957202 */ /* 0x000fe20000000f00 */
[----:B------:R-:W-:Y:S01]  /*d320*/  IMAD.MOV.U32 R153, RZ, RZ, R152 ;  /* 0x000000ffff997224 */ /* 0x000fe200078e0098 */
[----:B------:R-:W-:Y:S01]  /*d330*/  MOV R148, R145 ;  /* 0x0000009100947202 */ /* 0x000fe20000000f00 */
[----:B------:R-:W-:Y:S01]  /*d340*/  FFMA.FTZ R85, R156, UR4, -R77 ;  /* 0x000000049c557c23 */ /* 0x000fe2000801084d */
[----:B------:R-:W-:Y:S01]  /*d350*/  IMAD.MOV.U32 R145, RZ, RZ, R139 ;  /* 0x000000ffff917224 */ /* 0x000fe200078e008b */
[----:B------:R-:W-:Y:S01]  /*d360*/  MOV R152, R151 ;  /* 0x0000009700987202 */ /* 0x000fe20000000f00 */
[----:B------:R-:W-:Y:S01]  /*d370*/  MUFU.EX2 R198, R89 ;  /* 0x0000005900c67308 */ /* 0x000fe20000000800 */
[----:B------:R-:W-:Y:S02]  /*d380*/  MOV R151, R150 ;  /* 0x0000009600977202 */ /* 0x000fe40000000f00 */
[----:B------:R-:W-:Y:S07]  /*d390*/  MOV R139, R216 ;  /* 0x000000d8008b7202 */ /* 0x000fee0000000f00 */
[----:B------:R1:W-:Y:S01]  /*d3a0*/  MUFU.EX2 R244, R85 ;  /* 0x0000005500f47308 */ /* 0x0003e20000000800 */
[----:B------:R-:W-:Y:S02]  /*d3b0*/  MOV R150, R149 ;  /* 0x0000009500967202 */ /* 0x000fe40000000f00 */
[----:B------:R-:W-:Y:S02]  /*d3c0*/  MOV R154, R153 ;  /* 0x00000099009a7202 */ /* 0x000fe40000000f00 */
[----:B------:R-:W-:Y:S02]  /*d3d0*/  MOV R149, R148 ;  /* 0x0000009400957202 */ /* 0x000fe40000000f00 */
[----:B------:R-:W-:Y:S02]  /*d3e0*/  MOV R216, R213 ;  /* 0x000000d500d87202 */ /* 0x000fe40000000f00 */
[----:B------:R-:W-:Y:S01]  /*d3f0*/  MOV R148, R145 ;  /* 0x0000009100947202 */ /* 0x000fe20000000f00 */
[----:B------:R-:W-:Y:S01]  /*d400*/  IMAD.MOV.U32 R145, RZ, RZ, R139 ;  /* 0x000000ffff917224 */ /* 0x000fe200078e008b */
[----:B------:R-:W-:Y:S01]  /*d410*/  MOV R153, R152 ;  /* 0x0000009800997202 */ /* 0x000fe20000000f00 */
[----:B------:R-:W-:Y:S01]  /*d420*/  IMAD.MOV.U32 R152, RZ, RZ, R151 ;  /* 0x000000ffff987224 */ /* 0x000fe200078e0097 */
[----:B------:R-:W-:Y:S01]  /*d430*/  MOV R151, R150 ;  /* 0x0000009600977202 */ /* 0x000fe20000000f00 */
[----:B------:R-:W2:Y:S01]  /*d440*/  LDL.LU R213, [R1+0x30] ;  /* 0x0000300001d57983 */ /* 0x000ea20000300800 */
[----:B------:R-:W-:Y:S02]  /*d450*/  MOV R150, R149 ;  /* 0x0000009500967202 */ /* 0x000fe40000000f00 */
[----:B------:R-:W-:Y:S02]  /*d460*/  MOV R139, R216 ;  /* 0x000000d8008b7202 */ /* 0x000fe40000000f00 */
[----:B------:R-:W-:Y:S01]  /*d470*/  MOV R155, R154 ;  /* 0x0000009a009b7202 */ /* 0x000fe20000000f00 */
[----:B------:R-:W3:Y:S01]  /*d480*/  LDL.LU R216, [R1+0xa0] ;  /* 0x0000a00001d87983 */ /* 0x000ee20000300800 */
[----:B------:R-:W-:Y:S02]  /*d490*/  MOV R149, R148 ;  /* 0x0000009400957202 */ /* 0x000fe40000000f00 */
[----:B------:R-:W-:Y:S01]  /*d4a0*/  MOV R154, R153 ;  /* 0x00000099009a7202 */ /* 0x000fe20000000f00 */
[--C-:B------:R-:W-:Y:S01]  /*d4b0*/  FFMA.FTZ R84, R155, UR4, -R78.reuse ;  /* 0x000000049b547c23 */ /* 0x100fe2000801084e */
[----:B------:R-:W-:Y:S01]  /*d4c0*/  MOV R153, R152 ;  /* 0x0000009800997202 */ /* 0x000fe20000000f00 */
[----:B------:R-:W-:Y:S01]  /*d4d0*/  FFMA.FTZ R155, R128, UR4, -R77 ;  /* 0x00000004809b7c23 */ /* 0x000fe2000801084d */
[----:B------:R-:W-:Y:S01]  /*d4e0*/  MOV R148, R145 ;  /* 0x0000009100947202 */ /* 0x000fe20000000f00 */
[----:B-1----:R-:W-:Y:S01]  /*d4f0*/  FFMA.FTZ R85, R154, UR4, -R78 ;  /* 0x000000049a557c23 */ /* 0x002fe2000801084e */
[----:B------:R-:W-:Y:S01]  /*d500*/  MOV R152, R151 ;  /* 0x0000009700987202 */ /* 0x000fe20000000f00 */
[----:B------:R-:W-:Y:S01]  /*d510*/  MUFU.EX2 R195, R84 ;  /* 0x0000005400c37308 */ /* 0x000fe20000000800 */
[----:B------:R-:W-:Y:S02]  /*d520*/  MOV R145, R139 ;  /* 0x0000008b00917202 */ /* 0x000fe40000000f00 */
[----:B------:R-:W-:Y:S01]  /*d530*/  MOV R151, R150 ;  /* 0x0000009600977202 */ /* 0x000fe20000000f00 */
[----:B------:R-:W-:Y:S01]  /*d540*/  IMAD.MOV.U32 R150, RZ, RZ, R149 ;  /* 0x000000ffff967224 */ /* 0x000fe200078e0095 */
[----:B------:R-:W-:Y:S01]  /*d550*/  MOV R154, R153 ;  /* 0x00000099009a7202 */ /* 0x000fe20000000f00 */
[----:B------:R-:W-:Y:S01]  /*d560*/  IMAD.MOV.U32 R153, RZ, RZ, R152 ;  /* 0x000000ffff997224 */ /* 0x000fe200078e0098 */
[----:B------:R-:W-:Y:S01]  /*d570*/  MOV R149, R148 ;  /* 0x0000009400957202 */ /* 0x000fe20000000f00 */
[----:B------:R-:W4:Y:S01]  /*d580*/  LDL.LU R139, [R1+0x94] ;  /* 0x00009400018b7983 */ /* 0x000f220000300800 */
[----:B------:R-:W-:Y:S01]  /*d590*/  MOV R148, R145 ;  /* 0x0000009100947202 */ /* 0x000fe20000000f00 */
[----:B------:R-:W-:Y:S01]  /*d5a0*/  FFMA.FTZ R81, R154, UR4, -R79 ;  /* 0x000000049a517c23 */ /* 0x000fe2000801084f */
[----:B------:R-:W-:Y:S01]  /*d5b0*/  MOV R152, R151 ;  /* 0x0000009700987202 */ /* 0x000fe20000000f00 */
[----:B------:R1:W-:Y:S01]  /*d5c0*/  MUFU.EX2 R249, R85 ;  /* 0x0000005500f97308 */ /* 0x0003e20000000800 */
[----:B------:R-:W-:Y:S02]  /*d5d0*/  MOV R151, R150 ;  /* 0x0000009600977202 */ /* 0x000fe40000000f00 */
[----:B------:R-:W-:Y:S07]  /*d5e0*/  MOV R150, R149 ;  /* 0x0000009500967202 */ /* 0x000fee0000000f00 */
[----:B------:R-:W-:Y:S01]  /*d5f0*/  MUFU.EX2 R166, R81 ;  /* 0x0000005100a67308 */ /* 0x000fe20000000800 */
[----:B------:R-:W-:Y:S02]  /*d600*/  MOV R149, R148 ;  /* 0x0000009400957202 */ /* 0x000fe40000000f00 */
[----:B------:R-:W-:Y:S01]  /*d610*/  MOV R148, R146 ;  /* 0x0000009200947202 */ /* 0x000fe20000000f00 */
[----:B------:R-:W-:Y:S01]  /*d620*/  IMAD.MOV.U32 R146, RZ, RZ, R137 ;  /* 0x000000ffff927224 */ /* 0x000fe200078e0089 */
[----:B------:R-:W-:Y:S02]  /*d630*/  MOV R137, R136 ;  /* 0x0000008800897202 */ /* 0x000fe40000000f00 */
[----:B------:R-:W-:Y:S02]  /*d640*/  MOV R136, R143 ;  /* 0x0000008f00887202 */ /* 0x000fe40000000f00 */
[----:B------:R-:W-:Y:S01]  /*d650*/  MOV R143, R142 ;  /* 0x0000008e008f7202 */ /* 0x000fe20000000f00 */
[----:B-1----:R-:W1:Y:S01]  /*d660*/  LDSM.16.MT88.4 R84, [R104+0x9000] ;  /* 0x009000006854783b */ /* 0x002e620000004200 */
[----:B------:R-:W-:Y:S02]  /*d670*/  MOV R142, R141 ;  /* 0x0000008d008e7202 */ /* 0x000fe40000000f00 */
[----:B------:R-:W-:Y:S01]  /*d680*/  MOV R154, R153 ;  /* 0x00000099009a7202 */ /* 0x000fe20000000f00 */
[----:B------:R-:W-:Y:S01]  /*d690*/  IMAD.MOV.U32 R153, RZ, RZ, R152 ;  /* 0x000000ffff997224 */ /* 0x000fe200078e0098 */
[----:B------:R-:W-:Y:S02]  /*d6a0*/  MOV R152, R151 ;  /* 0x0000009700987202 */ /* 0x000fe40000000f00 */
[----:B------:R-:W-:Y:S01]  /*d6b0*/  MOV R151, R150 ;  /* 0x0000009600977202 */ /* 0x000fe20000000f00 */
[----:B------:R-:W3:Y:S01]  /*d6c0*/  LDL.LU R141, [R1+0x38] ;  /* 0x00003800018d7983 */ /* 0x000ee20000300800 */
[----:B------:R-:W-:Y:S01]  /*d6d0*/  MOV R150, R149 ;  /* 0x0000009500967202 */ /* 0x000fe20000000f00 */
[----:B------:R-:W-:Y:S01]  /*d6e0*/  FFMA.FTZ R80, R154, UR4, -R79 ;  /* 0x000000049a507c23 */ /* 0x000fe2000801084f */
[----:B------:R-:W-:Y:S01]  /*d6f0*/  MOV R149, R146 ;  /* 0x0000009200957202 */ /* 0x000fe20000000f00 */
[----:B------:R-:W-:Y:S01]  /*d700*/  IMAD.MOV.U32 R154, RZ, RZ, R153 ;  /* 0x000000ffff9a7224 */ /* 0x000fe200078e0099 */
[----:B------:R-:W-:Y:S01]  /*d710*/  MOV R146, R137 ;  /* 0x0000008900927202 */ /* 0x000fe20000000f00 */
[----:B------:R-:W-:Y:S01]  /*d720*/  IMAD.MOV.U32 R137, RZ, RZ, R136 ;  /* 0x000000ffff897224 */ /* 0x000fe200078e0088 */
[----:B------:R-:W-:Y:S01]  /*d730*/  MOV R136, R143 ;  /* 0x0000008f00887202 */ /* 0x000fe20000000f00 */
[----:B------:R-:W-:Y:S01]  /*d740*/  FFMA.FTZ R88, R154, UR4, -R111 ;  /* 0x000000049a587c23 */ /* 0x000fe2000801086f */
[----:B------:R-:W-:Y:S01]  /*d750*/  MOV R143, R142 ;  /* 0x0000008e008f7202 */ /* 0x000fe20000000f00 */
[----:B------:R-:W1:Y:S01]  /*d760*/  MUFU.EX2 R182, R80 ;  /* 0x0000005000b67308 */ /* 0x000e620000000800 */
[----:B------:R-:W-:Y:S02]  /*d770*/  MOV R153, R152 ;  /* 0x0000009800997202 */ /* 0x000fe40000000f00 */
[----:B------:R-:W-:Y:S07]  /*d780*/  MOV R152, R151 ;  /* 0x0000009700987202 */ /* 0x000fee0000000f00 */
[----:B------:R1:W-:Y:S01]  /*d790*/  MUFU.EX2 R165, R88 ;  /* 0x0000005800a57308 */ /* 0x0003e20000000800 */
[----:B------:R-:W-:Y:S02]  /*d7a0*/  MOV R151, R150 ;  /* 0x0000009600977202 */ /* 0x000fe40000000f00 */
[----:B------:R-:W-:Y:S02]  /*d7b0*/  MOV R150, R149 ;  /* 0x0000009500967202 */ /* 0x000fe40000000f00 */
[----:B------:R-:W-:Y:S01]  /*d7c0*/  MOV R149, R146 ;  /* 0x0000009200957202 */ /* 0x000fe20000000f00 */
[----:B------:R-:W-:Y:S01]  /*d7d0*/  IMAD.MOV.U32 R146, RZ, RZ, R137 ;  /* 0x000000ffff927224 */ /* 0x000fe200078e0089 */
[----:B------:R-:W-:Y:S02]  /*d7e0*/  MOV R137, R136 ;  /* 0x0000008800897202 */ /* 0x000fe40000000f00 */
[----:B------:R-:W-:Y:S02]  /*d7f0*/  MOV R136, R143 ;  /* 0x0000008f00887202 */ /* 0x000fe40000000f00 */
[----:B------:R-:W-:Y:S02]  /*d800*/  MOV R145, R239 ;  /* 0x000000ef00917202 */ /* 0x000fe40000000f00 */
[----:B------:R-:W-:Y:S02]  /*d810*/  MOV R239, 0x20 ;  /* 0x0000002000ef7802 */ /* 0x000fe40000000f00 */
[----:B-1----:R-:W-:Y:S02]  /*d820*/  F2FP.BF16.F32.PACK_AB R88, R182, R166 ;  /* 0x000000a6b658723e */ /* 0x002fe400000010ff */
[----:B--2---:R-:W-:Y:S01]  /*d830*/  MOV R168, R213 ;  /* 0x000000d500a87202 */ /* 0x004fe20000000f00 */
[----:B------:R-:W-:Y:S02]  /*d840*/  IMAD.MOV.U32 R213, RZ, RZ, R126 ;  /* 0x000000ffffd57224 */ /* 0x000fe400078e007e */
[----:B------:R-:W-:Y:S03]  /*d850*/  FFMA.FTZ R126, R241, UR4, -R77 ;  /* 0x00000004f17e7c23 */ /* 0x000fe6000801084d */
[----:B------:R-:W-:Y:S02]  /*d860*/  MOV R178, R213 ;  /* 0x000000d500b27202 */ /* 0x000fe40000000f00 */
[----:B------:R-:W-:Y:S01]  /*d870*/  MUFU.EX2 R213, R96 ;  /* 0x0000006000d57308 */ /* 0x000fe20000000800 */
[----:B---3--:R-:W-:Y:S02]  /*d880*/  MOV R142, R141 ;  /* 0x0000008d008e7202 */ /* 0x008fe40000000f00 */
[----:B------:R-:W-:Y:S02]  /*d890*/  MOV R141, R140 ;  /* 0x0000008c008d7202 */ /* 0x000fe40000000f00 */
[----:B------:R-:W-:Y:S02]  /*d8a0*/  MOV R140, R219 ;  /* 0x000000db008c7202 */ /* 0x000fe40000000f00 */
[----:B------:R-:W2:Y:S01]  /*d8b0*/  LDL.LU R219, [R1+0x84] ;  /* 0x0000840001db7983 */ /* 0x000ea20000300800 */
[----:B------:R-:W-:Y:S02]  /*d8c0*/  MOV R143, R142 ;  /* 0x0000008e008f7202 */ /* 0x000fe40000000f00 */
[----:B------:R-:W-:Y:S02]  /*d8d0*/  MOV R142, R141 ;  /* 0x0000008d008e7202 */ /* 0x000fe40000000f00 */
[----:B------:R-:W-:Y:S01]  /*d8e0*/  MOV R141, R140 ;  /* 0x0000008c008d7202 */ /* 0x000fe20000000f00 */
[----:B--2---:R-:W-:Y:S01]  /*d8f0*/  IMAD.MOV.U32 R140, RZ, RZ, R219 ;  /* 0x000000ffff8c7224 */ /* 0x004fe200078e00db */
[----:B------:R-:W-:Y:S02]  /*d900*/  MOV R219, R217 ;  /* 0x000000d900db7202 */ /* 0x000fe40000000f00 */
[----:B------:R-:W-:Y:S02]  /*d910*/  MOV R217, R209 ;  /* 0x000000d100d97202 */ /* 0x000fe40000000f00 */
[----:B------:R-:W2:Y:S04]  /*d920*/  LDL.LU R209, [R1+0x60] ;  /* 0x0000600001d17983 */ /* 0x000ea80000300800 */
[----:B------:R-:W3:Y:S02]  /*d930*/  LDL.LU R154, [R1+0x4c] ;  /* 0x00004c00019a7983 */ /* 0x000ee40000300800 */
[----:B---3--:R-:W-:Y:S02]  /*d940*/  FFMA.FTZ R83, R154, UR4, -R111 ;  /* 0x000000049a537c23 */ /* 0x008fe4000801086f */
[----:B------:R-:W3:Y:S02]  /*d950*/  LDL.LU R154, [R1+0x48] ;  /* 0x00004800019a7983 */ /* 0x000ee40000300800 */
[----:B------:R1:W4:Y:S02]  /*d960*/  MUFU.EX2 R180, R83 ;  /* 0x0000005300b47308 */ /* 0x0003240000000800 */
[----:B-1----:R-:W-:Y:S01]  /*d970*/  F2FP.BF16.F32.PACK_AB R83, R249, R195 ;  /* 0x000000c3f953723e */ /* 0x002fe200000010ff */
[----:B---3--:R-:W-:Y:S01]  /*d980*/  FFMA.FTZ R89, R154, UR4, -R79 ;  /* 0x000000049a597c23 */ /* 0x008fe2000801084f */
[----:B------:R-:W-:Y:S02]  /*d990*/  MOV R154, R153 ;  /* 0x00000099009a7202 */ /* 0x000fe40000000f00 */
[----:B------:R-:W-:Y:S04]  /*d9a0*/  MOV R153, R152 ;  /* 0x0000009800997202 */ /* 0x000fe80000000f00 */
[----:B------:R-:W-:Y:S01]  /*d9b0*/  MUFU.EX2 R183, R89 ;  /* 0x0000005900b77308 */ /* 0x000fe20000000800 */
[----:B------:R-:W-:Y:S01]  /*d9c0*/  MOV R152, R151 ;  /* 0x0000009700987202 */ /* 0x000fe20000000f00 */
[----:B------:R-:W-:Y:S01]  /*d9d0*/  IMAD.MOV.U32 R151, RZ, RZ, R149 ;  /* 0x000000ffff977224 */ /* 0x000fe200078e0095 */
[----:B------:R-:W-:Y:S01]  /*d9e0*/  MOV R149, R146 ;  /* 0x0000009200957202 */ /* 0x000fe20000000f00 */
[----:B------:R-:W-:Y:S01]  /*d9f0*/  FFMA.FTZ R81, R153, UR4, -R111 ;  /* 0x0000000499517c23 */ /* 0x000fe2000801086f */
[----:B------:R-:W-:Y:S01]  /*da00*/  MOV R146, R137 ;  /* 0x0000008900927202 */ /* 0x000fe20000000f00 */
[----:B------:R-:W-:Y:S01]  /*da10*/  FFMA.FTZ R82, R154, UR4, -R79 ;  /* 0x000000049a527c23 */ /* 0x000fe2000801084f */
[----:B------:R-:W-:Y:S01]  /*da20*/  MOV R137, R136 ;  /* 0x0000008800897202 */ /* 0x000fe20000000f00 */
[----:B------:R-:W-:Y:S01]  /*da30*/  FFMA.FTZ R80, R152, UR4, -R111 ;  /* 0x0000000498507c23 */ /* 0x000fe2000801086f */
[----:B------:R-:W-:Y:S01]  /*da40*/  MOV R136, R143 ;  /* 0x0000008f00887202 */ /* 0x000fe20000000f00 */
[----:B------:R1:W-:Y:S01]  /*da50*/  MUFU.EX2 R181, R81 ;  /* 0x0000005100b57308 */ /* 0x0003e20000000800 */
[----:B------:R-:W-:Y:S01]  /*da60*/  MOV R143, R142 ;  /* 0x0000008e008f7202 */ /* 0x000fe20000000f00 */
[----:B------:R-:W-:Y:S01]  /*da70*/  IMAD.MOV.U32 R142, RZ, RZ, R141 ;  /* 0x000000ffff8e7224 */ /* 0x000fe200078e008d */
[----:B------:R-:W-:Y:S01]  /*da80*/  MOV R141, R140 ;  /* 0x0000008c008d7202 */ /* 0x000fe20000000f00 */
[----:B------:R-:W-:Y:S01]  /*da90*/  IMAD.MOV.U32 R157, RZ, RZ, R149 ;  /* 0x000000ffff9d7224 */ /* 0x000fe200078e0095 */
[----:B------:R-:W-:Y:S01]  /*daa0*/  MOV R140, R219 ;  /* 0x000000db008c7202 */ /* 0x000fe20000000f00 */
[----:B------:R-:W-:Y:S01]  /*dab0*/  FFMA.FTZ R149, R113, UR4, -R77 ;  /* 0x0000000471957c23 */ /* 0x000fe2000801084d */
[----:B------:R-:W-:Y:S01]  /*dac0*/  MOV R219, R217 ;  /* 0x000000d900db7202 */ /* 0x000fe20000000f00 */
[----:B------:R-:W-:Y:S01]  /*dad0*/  IMAD.MOV.U32 R160, RZ, RZ, R141 ;  /* 0x000000ffffa07224 */ /* 0x000fe200078e008d */
[----:B--2---:R-:W-:Y:S01]  /*dae0*/  MOV R217, R209 ;  /* 0x000000d100d97202 */ /* 0x004fe20000000f00 */
[--C-:B------:R-:W-:Y:S01]  /*daf0*/  FFMA.FTZ R141, R222, UR4, -R77.reuse ;  /* 0x00000004de8d7c23 */ /* 0x100fe2000801084d */
[----:B------:R-:W-:Y:S01]  /*db00*/  MOV R163, R143 ;  /* 0x0000008f00a37202 */ /* 0x000fe20000000f00 */
[----:B------:R-:W2:Y:S01]  /*db10*/  LDL.LU R209, [R1+0x14] ;  /* 0x0000140001d17983 */ /* 0x000ea20000300800 */
[----:B------:R-:W-:Y:S01]  /*db20*/  MOV R156, R140 ;  /* 0x0000008c009c7202 */ /* 0x000fe20000000f00 */
[--C-:B------:R-:W-:Y:S01]  /*db30*/  FFMA.FTZ R153, R116, UR4, -R77.reuse ;  /* 0x0000000474997c23 */ /* 0x100fe2000801084d */
[----:B------:R-:W-:Y:S01]  /*db40*/  MOV R143, R219 ;  /* 0x000000db008f7202 */ /* 0x000fe20000000f00 */
[--C-:B------:R-:W-:Y:S01]  /*db50*/  FFMA.FTZ R154, R129, UR4, -R77.reuse ;  /* 0x00000004819a7c23 */ /* 0x100fe2000801084d */
[----:B------:R-:W-:Y:S01]  /*db60*/  MOV R140, R217 ;  /* 0x000000d9008c7202 */ /* 0x000fe20000000f00 */
[----:B------:R3:W3:Y:S01]  /*db70*/  MUFU.EX2 R219, R82 ;  /* 0x0000005200db7308 */ /* 0x0006e20000000800 */
[----:B-1----:R-:W-:Y:S02]  /*db80*/  F2FP.BF16.F32.PACK_AB R81, R243, R193 ;  /* 0x000000c1f351723e */ /* 0x002fe400000010ff */
[----:B----4-:R-:W-:Y:S07]  /*db90*/  F2FP.BF16.F32.PACK_AB R89, R180, R165 ;  /* 0x000000a5b459723e */ /* 0x010fee00000010ff */
[----:B------:R1:W4:Y:S01]  /*dba0*/  MUFU.EX2 R217, R80 ;  /* 0x0000005000d97308 */ /* 0x0003220000000800 */
[----:B------:R-:W-:Y:S01]  /*dbb0*/  MOV R159, R137 ;  /* 0x00000089009f7202 */ /* 0x000fe20000000f00 */
[----:B------:R-:W-:Y:S01]  /*dbc0*/  FFMA.FTZ R137, R229, UR4, -R77 ;  /* 0x00000004e5897c23 */ /* 0x000fe2000801084d */
[----:B------:R-:W-:Y:S02]  /*dbd0*/  MOV R169, R163 ;  /* 0x000000a300a97202 */ /* 0x000fe40000000f00 */
[----:B------:R-:W-:Y:S01]  /*dbe0*/  MOV R152, R151 ;  /* 0x0000009700987202 */ /* 0x000fe20000000f00 */
[----:B------:R-:W-:Y:S01]  /*dbf0*/  IMAD.MOV.U32 R163, RZ, RZ, R159 ;  /* 0x000000ffffa37224 */ /* 0x000fe200078e009f */
[----:B------:R-:W-:Y:S01]  /*dc00*/  MOV R158, R146 ;  /* 0x00000092009e7202 */ /* 0x000fe20000000f00 */
[--C-:B------:R-:W-:Y:S01]  /*dc10*/  FFMA.FTZ R151, R117, UR4, -R77.reuse ;  /* 0x0000000475977c23 */ /* 0x100fe2000801084d */
[----:B------:R-:W-:Y:S01]  /*dc20*/  MOV R162, R136 ;  /* 0x0000008800a27202 */ /* 0x000fe20000000f00 */
[--C-:B------:R-:W-:Y:S01]  /*dc30*/  FFMA.FTZ R136, R228, UR4, -R77.reuse ;  /* 0x00000004e4887c23 */ /* 0x100fe2000801084d */
[----:B---3--:R-:W-:Y:S01]  /*dc40*/  F2FP.BF16.F32.PACK_AB R82, R244, R198 ;  /* 0x000000c6f452723e */ /* 0x008fe200000010ff */
[--C-:B------:R-:W-:Y:S01]  /*dc50*/  FFMA.FTZ R146, R112, UR4, -R77.reuse ;  /* 0x0000000470927c23 */ /* 0x100fe2000801084d */
[----:B------:R-:W-:Y:S02]  /*dc60*/  F2FP.BF16.F32.PACK_AB R90, R219, R183 ;  /* 0x000000b7db5a723e */ /* 0x000fe400000010ff */
[----:B-1----:R-:W-:Y:S02]  /*dc70*/  F2FP.BF16.F32.PACK_AB R80, R199, R196 ;  /* 0x000000c4c750723e */ /* 0x002fe400000010ff */
[----:B----4-:R-:W-:Y:S02]  /*dc80*/  F2FP.BF16.F32.PACK_AB R91, R217, R181 ;  /* 0x000000b5d95b723e */ /* 0x010fe400000010ff */
[----:B------:R-:W-:Y:S01]  /*dc90*/  MOV R161, R142 ;  /* 0x0000008e00a17202 */ /* 0x000fe20000000f00 */
[----:B------:R-:W-:Y:S01]  /*dca0*/  FFMA.FTZ R142, R223, UR4, -R77 ;  /* 0x00000004df8e7c23 */ /* 0x000fe2000801084d */
[----:B------:R-:W-:Y:S01]  /*dcb0*/  MOV R159, R157 ;  /* 0x0000009d009f7202 */ /* 0x000fe20000000f00 */
[-C--:B------:R-:W-:Y:S03]  /*dcc0*/  HMMA.16816.F32.BF16 R4, R80, R84.reuse, R4 ;  /* 0x000000545004723c */ /* 0x080fe60000041804 */
[----:B------:R-:W-:Y:S01]  /*dcd0*/  MOV R157, R150 ;  /* 0x00000096009d7202 */ /* 0x000fe20000000f00 */
[----:B------:R-:W-:Y:S01]  /*dce0*/  IMAD.MOV.U32 R150, RZ, RZ, R147 ;  /* 0x000000ffff967224 */ /* 0x000fe200078e0093 */
[----:B------:R-:W-:Y:S02]  /*dcf0*/  MOV R147, R144 ;  /* 0x0000009000937202 */ /* 0x000fe40000000f00 */
[----:B------:R-:W-:Y:S01]  /*dd00*/  MOV R144, R138 ;  /* 0x0000008a00907202 */ /* 0x000fe20000000f00 */
[C---:B------:R-:W-:Y:S04]  /*dd10*/  HMMA.16816.F32.BF16 R8, R88.reuse, R84, R8 ;  /* 0x000000545808723c */ /* 0x040fe80000041808 */
[----:B------:R-:W-:Y:S04]  /*dd20*/  IMAD.MOV.U32 R138, RZ, RZ, R212 ;  /* 0x000000ffff8a7224 */ /* 0x000fe800078e00d4 */
[-C--:B------:R-:W-:Y:S08]  /*dd30*/  HMMA.16816.F32.BF16 R12, R88, R86.reuse, R12 ;  /* 0x00000056580c723c */ /* 0x080ff0000004180c */
[C---:B------:R-:W-:Y:S01]  /*dd40*/  HMMA.16816.F32.BF16 R16, R80.reuse, R86, R16 ;  /* 0x000000565010723c */ /* 0x040fe20000041810 */
[----:B------:R-:W1:Y:S07]  /*dd50*/  LDSM.16.MT88.4 R84, [R105+0x1000] ;  /* 0x001000006954783b */ /* 0x000e6e0000004200 */
[-C--:B------:R-:W-:Y:S08]  /*dd60*/  HMMA.16816.F32.BF16 R20, R80, R92.reuse, R20 ;  /* 0x0000005c5014723c */ /* 0x080ff00000041814 */
[C---:B------:R-:W-:Y:S08]  /*dd70*/  HMMA.16816.F32.BF16 R24, R88.reuse, R92, R24 ;  /* 0x0000005c5818723c */ /* 0x040ff00000041818 */
[-C--:B------:R-:W-:Y:S08]  /*dd80*/  HMMA.16816.F32.BF16 R28, R88, R94.reuse, R28 ;  /* 0x0000005e581c723c */ /* 0x080ff0000004181c */
[C---:B------:R-:W-:Y:S01]  /*dd90*/  HMMA.16816.F32.BF16 R32, R80.reuse, R94, R32 ;  /* 0x0000005e5020723c */ /* 0x040fe20000041820 */
[----:B------:R-:W3:Y:S07]  /*dda0*/  LDSM.16.MT88.4 R92, [R106+0x1000] ;  /* 0x001000006a5c783b */ /* 0x000eee0000004200 */
[-C--:B-1----:R-:W-:Y:S08]  /*ddb0*/  HMMA.16816.F32.BF16 R36, R80, R84.reuse, R36 ;  /* 0x000000545024723c */ /* 0x082ff00000041824 */
[C---:B------:R-:W-:Y:S04]  /*ddc0*/  HMMA.16816.F32.BF16 R40, R88.reuse, R84, R40 ;  /* 0x000000545828723c */ /* 0x040fe80000041828 */
[--C-:B------:R-:W-:Y:S02]  /*ddd0*/  FFMA.FTZ R84, R170, UR4, -R78.reuse ;  /* 0x00000004aa547c23 */ /* 0x100fe4000801084e */
[----:B------:R-:W4:Y:S02]  /*dde0*/  LDL.LU R170, [R1+0x70] ;  /* 0x0000700001aa7983 */ /* 0x000f240000300800 */
[-C--:B------:R-:W-:Y:S08]  /*ddf0*/  HMMA.16816.F32.BF16 R44, R88, R86.reuse, R44 ;  /* 0x00000056582c723c */ /* 0x080ff0000004182c */
[C---:B------:R-:W-:Y:S08]  /*de00*/  HMMA.16816.F32.BF16 R48, R80.reuse, R86, R48 ;  /* 0x000000565030723c */ /* 0x040ff00000041830 */
[-C--:B---3--:R-:W-:Y:S08]  /*de10*/  HMMA.16816.F32.BF16 R52, R80, R92.reuse, R52 ;  /* 0x0000005c5034723c */ /* 0x088ff00000041834 */
[C---:B------:R-:W-:Y:S08]  /*de20*/  HMMA.16816.F32.BF16 R56, R88.reuse, R92, R56 ;  /* 0x0000005c5838723c */ /* 0x040ff00000041838 */
[-C--:B------:R-:W-:Y:S03]  /*de30*/  HMMA.16816.F32.BF16 R60, R88, R94.reuse, R60 ;  /* 0x0000005e583c723c */ /* 0x080fe6000004183c */
[--C-:B------:R-:W-:Y:S05]  /*de40*/  FFMA.FTZ R88, R171, UR4, -R78.reuse ;  /* 0x00000004ab587c23 */ /* 0x100fea000801084e */
[----:B------:R-:W-:Y:S01]  /*de50*/  HMMA.16816.F32.BF16 R64, R80, R94, R64 ;  /* 0x0000005e5040723c */ /* 0x000fe20000041840 */
[----:B------:R-:W-:Y:S03]  /*de60*/  LDSM.16.MT88.4 R92, [R107+0x9800] ;  /* 0x009800006b5c783b */ /* 0x000fe60000004200 */
[--C-:B----4-:R-:W-:Y:S05]  /*de70*/  FFMA.FTZ R77, R170, UR4, -R78.reuse ;  /* 0x00000004aa4d7c23 */ /* 0x110fea000801084e */
[----:B------:R-:W3:Y:S01]  /*de80*/  LDL.LU R170, [R1+0x5c] ;  /* 0x00005c0001aa7983 */ /* 0x000ee20000300800 */
[----:B------:R-:W-:Y:S03]  /*de90*/  MUFU.EX2 R211, R77 ;  /* 0x0000004d00d37308 */ /* 0x000fe60000000800 */
[----:B------:R-:W4:Y:S04]  /*dea0*/  LDL.LU R212, [R1+0x68] ;  /* 0x0000680001d47983 */ /* 0x000f280000300800 */
[----:B------:R-:W2:Y:S01]  /*deb0*/  LDL.LU R171, [R1+0x50] ;  /* 0x0000500001ab7983 */ /* 0x000ea20000300800 */
[--C-:B---3--:R-:W-:Y:S01]  /*dec0*/  FFMA.FTZ R85, R170, UR4, -R78.reuse ;  /* 0x00000004aa557c23 */ /* 0x108fe2000801084e */
[----:B------:R-:W-:Y:S02]  /*ded0*/  MOV R170, R168 ;  /* 0x000000a800aa7202 */ /* 0x000fe40000000f00 */
[----:B------:R-:W-:Y:S02]  /*dee0*/  MOV R168, R162 ;  /* 0x000000a200a87202 */ /* 0x000fe40000000f00 */
[----:B------:R-:W-:Y:S02]  /*def0*/  MOV R162, R158 ;  /* 0x0000009e00a27202 */ /* 0x000fe40000000f00 */
[----:B------:R-:W-:Y:S01]  /*df00*/  MOV R158, R152 ;  /* 0x00000098009e7202 */ /* 0x000fe20000000f00 */
[--C-:B--2---:R-:W-:Y:S01]  /*df10*/  FFMA.FTZ R117, R171, UR4, -R78.reuse ;  /* 0x00000004ab757c23 */ /* 0x104fe2000801084e */
[----:B------:R-:W-:Y:S02]  /*df20*/  MOV R171, R170 ;  /* 0x000000aa00ab7202 */ /* 0x000fe40000000f00 */
[----:B------:R-:W-:Y:S02]  /*df30*/  MOV R170, R168 ;  /* 0x000000a800aa7202 */ /* 0x000fe40000000f00 */
[----:B------:R-:W-:Y:S01]  /*df40*/  MOV R152, R148 ;  /* 0x0000009400987202 */ /* 0x000fe20000000f00 */
[----:B------:R-:W-:Y:S01]  /*df50*/  FFMA.FTZ R116, R171, UR4, -R78 ;  /* 0x00000004ab747c23 */ /* 0x000fe2000801084e */
[----:B------:R-:W-:Y:S02]  /*df60*/  MOV R168, R163 ;  /* 0x000000a300a87202 */ /* 0x000fe40000000f00 */
[----:B------:R-:W-:Y:S01]  /*df70*/  MOV R163, R159 ;  /* 0x0000009f00a37202 */ /* 0x000fe20000000f00 */
[----:B------:R-:W-:Y:S01]  /*df80*/  IMAD.MOV.U32 R159, RZ, RZ, R158 ;  /* 0x000000ffff9f7224 */ /* 0x000fe200078e009e */
[----:B------:R-:W-:Y:S02]  /*df90*/  MOV R148, R145 ;  /* 0x0000009100947202 */ /* 0x000fe40000000f00 */
[----:B------:R-:W-:Y:S02]  /*dfa0*/  MOV R145, R139 ;  /* 0x0000008b00917202 */ /* 0x000fe40000000f00 */
[----:B------:R-:W-:Y:S02]  /*dfb0*/  MOV R158, R157 ;  /* 0x0000009d009e7202 */ /* 0x000fe40000000f00 */
[----:B------:R-:W-:Y:S02]  /*dfc0*/  MOV R157, R152 ;  /* 0x00000098009d7202 */ /* 0x000fe40000000f00 */
[----:B------:R-:W-:Y:S02]  /*dfd0*/  MOV R152, R150 ;  /* 0x0000009600987202 */ /* 0x000fe40000000f00 */
[----:B------:R-:W-:Y:S01]  /*dfe0*/  MOV R171, R168 ;  /* 0x000000a800ab7202 */ /* 0x000fe20000000f00 */
[----:B------:R-:W-:Y:S01]  /*dff0*/  IMAD.MOV.U32 R168, RZ, RZ, R163 ;  /* 0x000000ffffa87224 */ /* 0x000fe200078e00a3 */
[----:B------:R-:W-:Y:S02]  /*e000*/  MOV R150, R148 ;  /* 0x0000009400967202 */ /* 0x000fe40000000f00 */
[----:B------:R-:W-:Y:S02]  /*e010*/  MOV R163, R159 ;  /* 0x0000009f00a37202 */ /* 0x000fe40000000f00 */
[----:B------:R-:W-:Y:S02]  /*e020*/  MOV R139, R216 ;  /* 0x000000d8008b7202 */ /* 0x000fe40000000f00 */
[----:B------:R-:W-:Y:S01]  /*e030*/  MOV R148, R147 ;  /* 0x0000009300947202 */ /* 0x000fe20000000f00 */
[----:B------:R-:W-:Y:S01]  /*e040*/  IMAD.MOV.U32 R147, RZ, RZ, R145 ;  /* 0x000000ffff937224 */ /* 0x000fe200078e0091 */
[----:B------:R-:W-:Y:S02]  /*e050*/  MOV R159, R158 ;  /* 0x0000009e009f7202 */ /* 0x000fe40000000f00 */
[----:B------:R-:W-:Y:S02]  /*e060*/  MOV R216, R215 ;  /* 0x000000d700d87202 */ /* 0x000fe40000000f00 */
[----:B------:R-:W-:Y:S01]  /*e070*/  MOV R158, R157 ;  /* 0x0000009d009e7202 */ /* 0x000fe20000000f00 */
[----:B------:R-:W-:Y:S01]  /*e080*/  MUFU.EX2 R215, R97 ;  /* 0x0000006100d77308 */ /* 0x000fe20000000800 */
        /* <DEDUP_REMOVED lines=8> */
[----:B------:R1:W-:Y:S01]  /*e110*/  MUFU.EX2 R216, R99 ;  /* 0x0000006300d87308 */ /* 0x0003e20000000800 */
[----:B------:R-:W-:Y:S02]  /*e120*/  MOV R147, R145 ;  /* 0x0000009100937202 */ /* 0x000fe40000000f00 */
[----:B------:R-:W-:Y:S02]  /*e130*/  MOV R145, R144 ;  /* 0x0000009000917202 */ /* 0x000fe40000000f00 */
[----:B------:R-:W-:Y:S02]  /*e140*/  MOV R144, R139 ;  /* 0x0000008b00907202 */ /* 0x000fe40000000f00 */
[----:B------:R-:W-:Y:S01]  /*e150*/  MOV R139, R138 ;  /* 0x0000008a008b7202 */ /* 0x000fe20000000f00 */
[----:B----4-:R-:W-:Y:S01]  /*e160*/  IMAD.MOV.U32 R138, RZ, RZ, R212 ;  /* 0x000000ffff8a7224 */ /* 0x010fe200078e00d4 */
[----:B------:R-:W-:Y:S01]  /*e170*/  MOV R231, R158 ;  /* 0x0000009e00e77202 */ /* 0x000fe20000000f00 */
[----:B------:R-:W-:Y:S01]  /*e180*/  IMAD.MOV.U32 R188, RZ, RZ, R144 ;  /* 0x000000ffffbc7224 */ /* 0x000fe200078e0090 */
[----:B------:R-:W-:Y:S01]  /*e190*/  MOV R173, R159 ;  /* 0x0000009f00ad7202 */ /* 0x000fe20000000f00 */
[----:B------:R-:W-:Y:S01]  /*e1a0*/  IMAD.MOV.U32 R159, RZ, RZ, R157 ;  /* 0x000000ffff9f7224 */ /* 0x000fe200078e009d */
[----:B------:R-:W-:Y:S01]  /*e1b0*/  MOV R241, R150 ;  /* 0x0000009600f17202 */ /* 0x000fe20000000f00 */
[--C-:B------:R-:W-:Y:S01]  /*e1c0*/  FFMA.FTZ R144, R102, UR4, -R78.reuse ;  /* 0x0000000466907c23 */ /* 0x100fe2000801084e */
[----:B------:R-:W-:Y:S01]  /*e1d0*/  MOV R174, R171 ;  /* 0x000000ab00ae7202 */ /* 0x000fe20000000f00 */
[----:B------:R-:W-:Y:S01]  /*e1e0*/  IMAD.MOV.U32 R171, RZ, RZ, R131 ;  /* 0x000000ffffab7224 */ /* 0x000fe200078e0083 */
[----:B------:R-:W-:Y:S01]  /*e1f0*/  MOV R175, R168 ;  /* 0x000000a800af7202 */ /* 0x000fe20000000f00 */
[--C-:B------:R-:W-:Y:S01]  /*e200*/  FFMA.FTZ R150, R101, UR4, -R78.reuse ;  /* 0x0000000465967c23 */ /* 0x100fe2000801084e */
        /* <DEDUP_REMOVED lines=12> */
[----:B------:R-:W-:Y:S01]  /*e2d0*/  FFMA.FTZ R147, R119, UR4, -R78 ;  /* 0x0000000477937c23 */ /* 0x000fe2000801084e */
[--C-:B------:R-:W-:Y:S01]  /*e2e0*/  FFMA.FTZ R78, R231, UR4, -R79.reuse ;  /* 0x00000004e74e7c23 */ /* 0x100fe2000801084f */
[----:B------:R-:W-:Y:S01]  /*e2f0*/  MOV R231, R252 ;  /* 0x000000fc00e77202 */ /* 0x000fe20000000f00 */
[----:B------:R-:W2:Y:S01]  /*e300*/  MUFU.EX2 R212, R84 ;  /* 0x0000005400d47308 */ /* 0x000ea20000000800 */
[----:B------:R-:W-:Y:S01]  /*e310*/  MOV R229, R241 ;  /* 0x000000f100e57202 */ /* 0x000fe20000000f00 */
[----:B-1----:R-:W-:Y:S01]  /*e320*/  LDSM.16.MT88.4 R96, [R105+0x1800] ;  /* 0x001800006960783b */ /* 0x002fe20000004200 */
[----:B------:R-:W-:Y:S02]  /*e330*/  MOV R241, R188 ;  /* 0x000000bc00f17202 */ /* 0x000fe40000000f00 */
[----:B------:R-:W-:Y:S01]  /*e340*/  MOV R252, R187 ;  /* 0x000000bb00fc7202 */ /* 0x000fe20000000f00 */
[----:B------:R-:W-:Y:S01]  /*e350*/  IMAD.MOV.U32 R187, RZ, RZ, R178 ;  /* 0x000000ffffbb7224 */ /* 0x000fe200078e00b2 */
[----:B------:R-:W-:Y:S01]  /*e360*/  MOV R188, R186 ;  /* 0x000000ba00bc7202 */ /* 0x000fe20000000f00 */
[----:B------:R-:W-:Y:S01]  /*e370*/  FFMA.FTZ R77, R229, UR4, -R79 ;  /* 0x00000004e54d7c23 */ /* 0x000fe2000801084f */
[----:B------:R-:W-:Y:S01]  /*e380*/  MOV R186, R177 ;  /* 0x000000b100ba7202 */ /* 0x000fe20000000f00 */
[----:B------:R-:W-:Y:S01]  /*e390*/  LDSM.16.MT88.4 R100, [R106+0x1800] ;  /* 0x001800006a64783b */ /* 0x000fe20000004200 */
[----:B------:R-:W-:Y:S02]  /*e3a0*/  MOV R178, R175 ;  /* 0x000000af00b27202 */ /* 0x000fe40000000f00 */
[----:B------:R-:W-:Y:S02]  /*e3b0*/  MOV R177, R174 ;  /* 0x000000ae00b17202 */ /* 0x000fe40000000f00 */
[----:B------:R-:W-:Y:S02]  /*e3c0*/  MOV R228, R231 ;  /* 0x000000e700e47202 */ /* 0x000fe40000000f00 */
[----:B------:R-:W-:Y:S01]  /*e3d0*/  MOV R175, R170 ;  /* 0x000000aa00af7202 */ /* 0x000fe20000000f00 */
[----:B------:R-:W-:Y:S01]  /*e3e0*/  IMAD.MOV.U32 R170, RZ, RZ, R143 ;  /* 0x000000ffffaa7224 */ /* 0x000fe200078e008f */
[----:B------:R-:W-:Y:S01]  /*e3f0*/  MOV R174, R169 ;  /* 0x000000a900ae7202 */ /* 0x000fe20000000f00 */
[----:B------:R-:W3:Y:S01]  /*e400*/  LDL.LU R143, [R1+0x10] ;  /* 0x00001000018f7983 */ /* 0x000ee20000300800 */
[----:B------:R-:W-:Y:S01]  /*e410*/  MOV R231, R252 ;  /* 0x000000fc00e77202 */ /* 0x000fe20000000f00 */
[----:B------:R-:W-:Y:S01]  /*e420*/  FFMA.FTZ R82, R228, UR4, -R111 ;  /* 0x00000004e4527c23 */ /* 0x000fe2000801086f */
[----:B------:R-:W-:Y:S02]  /*e430*/  MOV R169, R140 ;  /* 0x0000008c00a97202 */ /* 0x000fe40000000f00 */
[----:B------:R-:W-:Y:S02]  /*e440*/  MOV R252, R187 ;  /* 0x000000bb00fc7202 */ /* 0x000fe40000000f00 */
[----:B------:R-:W-:Y:S02]  /*e450*/  MOV R187, R178 ;  /* 0x000000b200bb7202 */ /* 0x000fe40000000f00 */
[----:B------:R-:W-:Y:S01]  /*e460*/  MOV R178, R175 ;  /* 0x000000af00b27202 */ /* 0x000fe20000000f00 */
[----:B------:R-:W-:Y:S01]  /*e470*/  IMAD.MOV.U32 R175, RZ, RZ, R174 ;  /* 0x000000ffffaf7224 */ /* 0x000fe200078e00ae */
[----:B------:R-:W-:Y:S02]  /*e480*/  MOV R174, R169 ;  /* 0x000000a900ae7202 */ /* 0x000fe40000000f00 */
[----:B------:R-:W4:Y:S01]  /*e490*/  LDL.LU R169, [R1+0x98] ;  /* 0x0000980001a97983 */ /* 0x000f220000300800 */
[----:B------:R-:W-:Y:S01]  /*e4a0*/  MOV R229, R241 ;  /* 0x000000f100e57202 */ /* 0x000fe20000000f00 */
[----:B------:R-:W-:Y:S01]  /*e4b0*/  IMAD.MOV.U32 R241, RZ, RZ, R188 ;  /* 0x000000fffff17224 */ /* 0x000fe200078e00bc */
[----:B------:R-:W-:Y:S01]  /*e4c0*/  MOV R188, R186 ;  /* 0x000000ba00bc7202 */ /* 0x000fe20000000f00 */
[----:B------:R-:W2:Y:S01]  /*e4d0*/  LDL.LU R228, [R1+0x88] ;  /* 0x0000880001e47983 */ /* 0x000ea20000300800 */
[----:B------:R-:W-:Y:S01]  /*e4e0*/  MOV R223, R229 ;  /* 0x000000e500df7202 */ /* 0x000fe20000000f00 */
[----:B------:R-:W-:Y:S01]  /*e4f0*/  IMAD.MOV.U32 R229, RZ, RZ, R241 ;  /* 0x000000ffffe57224 */ /* 0x000fe200078e00f1 */
[----:B------:R-:W-:Y:S02]  /*e500*/  MOV R186, R177 ;  /* 0x000000b100ba7202 */ /* 0x000fe40000000f00 */
[----:B------:R-:W-:Y:S01]  /*e510*/  MOV R177, R170 ;  /* 0x000000aa00b17202 */ /* 0x000fe20000000f00 */
[--C-:B------:R-:W-:Y:S01]  /*e520*/  FFMA.FTZ R80, R223, UR4, -R79.reuse ;  /* 0x00000004df507c23 */ /* 0x100fe2000801084f */
[----:B------:R-:W-:Y:S02]  /*e530*/  MOV R170, R159 ;  /* 0x0000009f00aa7202 */ /* 0x000fe40000000f00 */
[----:B------:R-:W-:Y:S01]  /*e540*/  MUFU.EX2 R159, R78 ;  /* 0x0000004e009f7308 */ /* 0x000fe20000000800 */
[----:B------:R-:W-:Y:S02]  /*e550*/  MOV R241, R177 ;  /* 0x000000b100f17202 */ /* 0x000fe40000000f00 */
[----:B------:R-:W-:Y:S07]  /*e560*/  MOV R177, R158 ;  /* 0x0000009e00b17202 */ /* 0x000fee0000000f00 */
[----:B------:R-:W-:Y:S01]  /*e570*/  MUFU.EX2 R158, R77 ;  /* 0x0000004d009e7308 */ /* 0x000fe20000000800 */
[----:B------:R-:W-:Y:S02]  /*e580*/  MOV R140, R209 ;  /* 0x000000d1008c7202 */ /* 0x000fe40000000f00 */
[----:B------:R-:W-:Y:S07]  /*e590*/  MOV R172, R163 ;  /* 0x000000a300ac7202 */ /* 0x000fee0000000f00 */
[----:B------:R-:W-:Y:S01]  /*e5a0*/  MUFU.EX2 R209, R88 ;  /* 0x0000005800d17308 */ /* 0x000fe20000000800 */
[--C-:B------:R-:W-:Y:S09]  /*e5b0*/  FFMA.FTZ R140, R140, UR4, -R79.reuse ;  /* 0x000000048c8c7c23 */ /* 0x100ff2000801084f */
[----:B------:R1:W4:Y:S02]  /*e5c0*/  MUFU.EX2 R163, R85 ;  /* 0x0000005500a37308 */ /* 0x0003240000000800 */
[----:B-1----:R-:W1:Y:S01]  /*e5d0*/  LDSM.16.MT88.4 R84, [R104+0x9800] ;  /* 0x009800006854783b */ /* 0x002e620000004200 */
[----:B---3--:R-:W-:Y:S01]  /*e5e0*/  FFMA.FTZ R143, R143, UR4, -R79 ;  /* 0x000000048f8f7c23 */ /* 0x008fe2000801084f */
[----:B--2---:R-:W-:Y:S06]  /*e5f0*/  FFMA.FTZ R81, R228, UR4, -R111 ;  /* 0x00000004e4517c23 */ /* 0x004fec000801086f */
[----:B------:R-:W2:Y:S02]  /*e600*/  LDL.LU R228, [R1+0x80] ;  /* 0x0000800001e47983 */ /* 0x000ea40000300800 */
[----:B--2---:R-:W-:Y:S01]  /*e610*/  FFMA.FTZ R83, R228, UR4, -R79 ;  /* 0x00000004e4537c23 */ /* 0x004fe2000801084f */
[----:B------:R-:W-:Y:S02]  /*e620*/  MOV R228, R231 ;  /* 0x000000e700e47202 */ /* 0x000fe40000000f00 */
[----:B------:R-:W-:Y:S02]  /*e630*/  MOV R231, R252 ;  /* 0x000000fc00e77202 */ /* 0x000fe40000000f00 */
[----:B------:R-:W-:Y:S02]  /*e640*/  MOV R252, R174 ;  /* 0x000000ae00fc7202 */ /* 0x000fe40000000f00 */
[----:B----4-:R-:W-:Y:S02]  /*e650*/  MOV R174, R169 ;  /* 0x000000a900ae7202 */ /* 0x010fe40000000f00 */
[----:B------:R-:W2:Y:S04]  /*e660*/  LDL.LU R169, [R1+0x90] ;  /* 0x0000900001a97983 */ /* 0x000ea80000300800 */
[----:B------:R-:W3:Y:S02]  /*e670*/  LDL.LU R223, [R1+0x7c] ;  /* 0x00007c0001df7983 */ /* 0x000ee40000300800 */
[--C-:B---3--:R-:W-:Y:S02]  /*e680*/  FFMA.FTZ R78, R223, UR4, -R111.reuse ;  /* 0x00000004df4e7c23 */ /* 0x108fe4000801086f */
[----:B------:R-:W3:Y:S02]  /*e690*/  LDL.LU R223, [R1+0x78] ;  /* 0x0000780001df7983 */ /* 0x000ee40000300800 */
[----:B---3--:R-:W-:Y:S01]  /*e6a0*/  FFMA.FTZ R77, R223, UR4, -R111 ;  /* 0x00000004df4d7c23 */ /* 0x008fe2000801086f */
[----:B------:R-:W-:Y:S01]  /*e6b0*/  IMAD.MOV.U32 R223, RZ, RZ, R228 ;  /* 0x000000ffffdf7224 */ /* 0x000fe200078e00e4 */
[----:B------:R-:W-:Y:S02]  /*e6c0*/  MOV R228, R229 ;  /* 0x000000e500e47202 */ /* 0x000fe40000000f00 */
[----:B------:R-:W-:Y:S01]  /*e6d0*/  MOV R229, R231 ;  /* 0x000000e700e57202 */ /* 0x000fe20000000f00 */
[--C-:B------:R-:W-:Y:S01]  /*e6e0*/  FFMA.FTZ R112, R223, UR4, -R79.reuse ;  /* 0x00000004df707c23 */ /* 0x100fe2000801084f */
[----:B------:R-:W-:Y:S01]  /*e6f0*/  MOV R231, R252 ;  /* 0x000000fc00e77202 */ /* 0x000fe20000000f00 */
[--C-:B------:R-:W-:Y:S01]  /*e700*/  FFMA.FTZ R113, R228, UR4, -R79.reuse ;  /* 0x00000004e4717c23 */ /* 0x100fe2000801084f */
        /* <DEDUP_REMOVED lines=9> */
[----:B------:R-:W-:Y:S01]  /*e7a0*/  MUFU.EX2 R157, R82 ;  /* 0x00000052009d7308 */ /* 0x000fe20000000800 */
[----:B------:R-:W-:Y:S01]  /*e7b0*/  MOV R186, R178 ;  /* 0x000000b200ba7202 */ /* 0x000fe20000000f00 */
[----:B------:R-:W-:Y:S01]  /*e7c0*/  FFMA.FTZ R129, R229, UR4, -R79 ;  /* 0x00000004e5817c23 */ /* 0x000fe2000801084f */
[----:B------:R-:W-:Y:S01]  /*e7d0*/  MOV R178, R175 ;  /* 0x000000af00b27202 */ /* 0x000fe20000000f00 */
[----:B------:R-:W-:Y:S01]  /*e7e0*/  IMAD.MOV.U32 R229, RZ, RZ, R191 ;  /* 0x000000ffffe57224 */ /* 0x000fe200078e00bf */
[----:B------:R-:W-:Y:S05]  /*e7f0*/  MOV R175, R161 ;  /* 0x000000a100af7202 */ /* 0x000fea0000000f00 */
[----:B------:R-:W-:Y:S01]  /*e800*/  MUFU.EX2 R128, R128 ;  /* 0x0000008000807308 */ /* 0x000fe20000000800 */
[----:B------:R-:W-:Y:S01]  /*e810*/  MOV R231, R189 ;  /* 0x000000bd00e77202 */ /* 0x000fe20000000f00 */
[----:B------:R-:W-:Y:S01]  /*e820*/  IMAD.MOV.U32 R189, RZ, RZ, R188 ;  /* 0x000000ffffbd7224 */ /* 0x000fe200078e00bc */
[----:B------:R-:W-:Y:S07]  /*e830*/  MOV R188, R187 ;  /* 0x000000bb00bc7202 */ /* 0x000fee0000000f00 */
[----:B------:R3:W-:Y:S01]  /*e840*/  MUFU.EX2 R161, R80 ;  /* 0x0000005000a17308 */ /* 0x0007e20000000800 */
[----:B------:R-:W-:Y:S02]  /*e850*/  MOV R160, R156 ;  /* 0x0000009c00a07202 */ /* 0x000fe40000000f00 */
[----:B------:R-:W-:Y:S07]  /*e860*/  MOV R187, R162 ;  /* 0x000000a200bb7202 */ /* 0x000fee0000000f00 */
[----:B------:R4:W-:Y:S01]  /*e870*/  MUFU.EX2 R156, R81 ;  /* 0x00000051009c7308 */ /* 0x0009e20000000800 */
[----:B------:R-:W-:Y:S02]  /*e880*/  MOV R228, R190 ;  /* 0x000000be00e47202 */ /* 0x000fe40000000f00 */
[----:B------:R-:W-:Y:S07]  /*e890*/  MOV R191, R189 ;  /* 0x000000bd00bf7202 */ /* 0x000fee0000000f00 */
[----:B------:R1:W2:Y:S01]  /*e8a0*/  MUFU.EX2 R162, R83 ;  /* 0x0000005300a27308 */ /* 0x0002a20000000800 */
[----:B------:R-:W-:Y:S02]  /*e8b0*/  MOV R190, R188 ;  /* 0x000000bc00be7202 */ /* 0x000fe40000000f00 */
[----:B------:R-:W-:Y:S01]  /*e8c0*/  MOV R189, R187 ;  /* 0x000000bb00bd7202 */ /* 0x000fe20000000f00 */
[----:B------:R-:W-:Y:S01]  /*e8d0*/  IMAD.MOV.U32 R187, RZ, RZ, R178 ;  /* 0x000000ffffbb7224 */ /* 0x000fe200078e00b2 */
[----:B------:R-:W-:Y:S01]  /*e8e0*/  MOV R188, R186 ;  /* 0x000000ba00bc7202 */ /* 0x000fe20000000f00 */
[----:B---3--:R-:W3:Y:S01]  /*e8f0*/  LDL.LU R80, [R1+0xb4] ;  /* 0x0000b40001507983 */ /* 0x008ee20000300800 */
[----:B------:R-:W-:Y:S03]  /*e900*/  MOV R186, R160 ;  /* 0x000000a000ba7202 */ /* 0x000fe60000000f00 */
[----:B------:R-:W-:Y:S01]  /*e910*/  MUFU.EX2 R129, R129 ;  /* 0x0000008100817308 */ /* 0x000fe20000000800 */
[----:B------:R-:W-:Y:S01]  /*e920*/  MOV R178, R203 ;  /* 0x000000cb00b27202 */ /* 0x000fe20000000f00 */
[----:B------:R-:W3:Y:S01]  /*e930*/  LDL.LU R89, [R1+0xb0] ;  /* 0x0000b00001597983 */ /* 0x000ee20000300800 */
[----:B----4-:R-:W-:Y:S07]  /*e940*/  F2FP.BF16.F32.PACK_AB R81, R211, R212 ;  /* 0x000000d4d351723e */ /* 0x010fee00000010ff */
[----:B------:R-:W-:Y:S01]  /*e950*/  MUFU.EX2 R160, R78 ;  /* 0x0000004e00a07308 */ /* 0x000fe20000000800 */
[----:B------:R-:W-:Y:S01]  /*e960*/  F2FP.BF16.F32.PACK_AB R82, R213, R214 ;  /* 0x000000d6d552723e */ /* 0x000fe200000010ff */
[----:B------:R-:W4:Y:S01]  /*e970*/  LDL.LU R88, [R1+0xac] ;  /* 0x0000ac0001587983 */ /* 0x000f220000300800 */
[----:B-1----:R-:W-:Y:S07]  /*e980*/  F2FP.BF16.F32.PACK_AB R83, R209, R163 ;  /* 0x000000a3d153723e */ /* 0x002fee00000010ff */
[----:B------:R-:W1:Y:S01]  /*e990*/  MUFU.EX2 R203, R77 ;  /* 0x0000004d00cb7308 */ /* 0x000e620000000800 */
[----:B--2---:R-:W-:Y:S01]  /*e9a0*/  F2FP.BF16.F32.PACK_AB R90, R161, R162 ;  /* 0x000000a2a15a723e */ /* 0x004fe200000010ff */
[----:B------:R-:W-:Y:S01]  /*e9b0*/  IMAD.MOV.U32 R246, RZ, RZ, R188 ;  /* 0x000000fffff67224 */ /* 0x000fe200078e00bc */
[----:B------:R-:W-:Y:S07]  /*e9c0*/  MOV R223, R191 ;  /* 0x000000bf00df7202 */ /* 0x000fee0000000f00 */
[----:B------:R2:W-:Y:S01]  /*e9d0*/  MUFU.EX2 R188, R114 ;  /* 0x0000007200bc7308 */ /* 0x0005e20000000800 */
[----:B------:R-:W-:Y:S02]  /*e9e0*/  MOV R245, R187 ;  /* 0x000000bb00f57202 */ /* 0x000fe40000000f00 */
[----:B------:R-:W-:Y:S07]  /*e9f0*/  MOV R222, R190 ;  /* 0x000000be00de7202 */ /* 0x000fee0000000f00 */
[----:B------:R2:W4:Y:S01]  /*ea00*/  MUFU.EX2 R187, R117 ;  /* 0x0000007500bb7308 */ /* 0x0005220000000800 */
[----:B------:R-:W-:Y:S09]  /*ea10*/  MOV R251, R189 ;  /* 0x000000bd00fb7202 */ /* 0x000ff20000000f00 */
[----:B------:R2:W-:Y:S01]  /*ea20*/  MUFU.EX2 R191, R116 ;  /* 0x0000007400bf7308 */ /* 0x0005e20000000800 */
[----:B-1----:R-:W-:Y:S09]  /*ea30*/  F2FP.BF16.F32.PACK_AB R91, R203, R160 ;  /* 0x000000a0cb5b723e */ /* 0x002ff200000010ff */
[----:B------:R1:W-:Y:S01]  /*ea40*/  MUFU.EX2 R189, R123 ;  /* 0x0000007b00bd7308 */ /* 0x0003e20000000800 */
[--C-:B--2---:R-:W-:Y:S01]  /*ea50*/  FFMA.FTZ R114, R246, UR4, -R111.reuse ;  /* 0x00000004f6727c23 */ /* 0x104fe2000801086f */
[----:B------:R-:W-:Y:S08]  /*ea60*/  MOV R246, R223 ;  /* 0x000000df00f67202 */ /* 0x000ff00000000f00 */
[----:B------:R2:W4:Y:S01]  /*ea70*/  MUFU.EX2 R190, R122 ;  /* 0x0000007a00be7308 */ /* 0x0005220000000800 */
[----:B------:R-:W-:Y:S01]  /*ea80*/  MOV R223, R231 ;  /* 0x000000e700df7202 */ /* 0x000fe20000000f00 */
[--C-:B------:R-:W-:Y:S01]  /*ea90*/  FFMA.FTZ R117, R222, UR4, -R111.reuse ;  /* 0x00000004de757c23 */ /* 0x100fe2000801086f */
[----:B------:R-:W-:Y:S07]  /*eaa0*/  MOV R231, R185 ;  /* 0x000000b900e77202 */ /* 0x000fee0000000f00 */
[----:B------:R-:W-:Y:S01]  /*eab0*/  MUFU.EX2 R114, R114 ;  /* 0x0000007200727308 */ /* 0x000fe20000000800 */
[----:B------:R-:W-:Y:S01]  /*eac0*/  MOV R222, R229 ;  /* 0x000000e500de7202 */ /* 0x000fe20000000f00 */
[--C-:B------:R-:W-:Y:S01]  /*ead0*/  FFMA.FTZ R116, R251, UR4, -R111.reuse ;  /* 0x00000004fb747c23 */ /* 0x100fe2000801086f */
[----:B------:R-:W-:Y:S07]  /*eae0*/  MOV R229, R179 ;  /* 0x000000b300e57202 */ /* 0x000fee0000000f00 */
[----:B------:R-:W-:Y:S01]  /*eaf0*/  MUFU.EX2 R117, R117 ;  /* 0x0000007500757308 */ /* 0x000fe20000000800 */
[----:B------:R-:W-:Y:S01]  /*eb00*/  IMAD.MOV.U32 R251, RZ, RZ, R228 ;  /* 0x000000fffffb7224 */ /* 0x000fe200078e00e4 */
[----:B-1----:R-:W-:Y:S08]  /*eb10*/  MOV R123, R176 ;  /* 0x000000b0007b7202 */ /* 0x002ff00000000f00 */
[----:B------:R1:W-:Y:S01]  /*eb20*/  MUFU.EX2 R179, R118 ;  /* 0x0000007600b37308 */ /* 0x0003e20000000800 */
[----:B------:R-:W-:Y:S02]  /*eb30*/  MOV R228, R184 ;  /* 0x000000b800e47202 */ /* 0x000fe40000000f00 */
[----:B--2---:R-:W-:Y:S07]  /*eb40*/  MOV R122, R173 ;  /* 0x000000ad007a7202 */ /* 0x004fee0000000f00 */
[----:B------:R-:W-:Y:S10]  /*eb50*/  MUFU.EX2 R176, R130 ;  /* 0x0000008200b07308 */ /* 0x000ff40000000800 */
[----:B------:R-:W-:Y:S10]  /*eb60*/  MUFU.EX2 R173, R137 ;  /* 0x0000008900ad7308 */ /* 0x000ff40000000800 */
[----:B------:R-:W-:Y:S01]  /*eb70*/  MUFU.EX2 R130, R121 ;  /* 0x0000007900827308 */ /* 0x000fe20000000800 */
[--C-:B-1----:R-:W-:Y:S09]  /*eb80*/  FFMA.FTZ R118, R74, UR4, -R111.reuse ;  /* 0x000000044a767c23 */ /* 0x102ff2000801086f */
[----:B------:R-:W-:Y:S10]  /*eb90*/  MUFU.EX2 R121, R138 ;  /* 0x0000008a00797308 */ /* 0x000ff40000000800 */
[----:B------:R-:W-:Y:S01]  /*eba0*/  MUFU.EX2 R116, R116 ;  /* 0x0000007400747308 */ /* 0x000fe20000000800 */
[----:B---3--:R-:W-:Y:S01]  /*ebb0*/  FFMA.FTZ R79, R68, R80, R210 ;  /* 0x00000050444f7223 */ /* 0x008fe200000100d2 */
[----:B------:R-:W-:Y:S02]  /*ebc0*/  F2FP.BF16.F32.PACK_AB R80, R216, R215 ;  /* 0x000000d7d850723e */ /* 0x000fe400000010ff */
[----:B------:R-:W-:Y:S01]  /*ebd0*/  MOV R68, R174 ;  /* 0x000000ae00447202 */ /* 0x000fe20000000f00 */
[----:B------:R-:W-:Y:S02]  /*ebe0*/  IMAD.MOV.U32 R174, RZ, RZ, R170 ;  /* 0x000000ffffae7224 */ /* 0x000fe400078e00aa */
[----:B------:R-:W-:Y:S03]  /*ebf0*/  FFMA.FTZ R78, R3, R89, R208 ;  /* 0x00000059034e7223 */ /* 0x000fe600000100d0 */
[----:B------:R1:W-:Y:S01]  /*ec00*/  MUFU.EX2 R170, R112 ;  /* 0x0000007000aa7308 */ /* 0x0003e20000000800 */
[----:B------:R-:W-:Y:S01]  /*ec10*/  F2FP.BF16.F32.PACK_AB R89, R156, R157 ;  /* 0x0000009d9c59723e */ /* 0x000fe200000010ff */
[-C--:B------:R-:W-:Y:S03]  /*ec20*/  HMMA.16816.F32.BF16 R4, R80, R84.reuse, R4 ;  /* 0x000000545004723c */ /* 0x080fe60000041804 */
[----:B----4-:R-:W-:Y:S01]  /*ec30*/  FFMA.FTZ R120, R2, R88, R120 ;  /* 0x0000005802787223 */ /* 0x010fe20000010078 */
[----:B------:R-:W-:Y:S01]  /*ec40*/  F2FP.BF16.F32.PACK_AB R88, R158, R159 ;  /* 0x0000009f9e58723e */ /* 0x000fe200000010ff */
[--C-:B------:R-:W-:Y:S01]  /*ec50*/  FFMA.FTZ R68, R68, UR4, -R111.reuse ;  /* 0x0000000444447c23 */ /* 0x100fe2000801086f */
[----:B------:R-:W-:Y:S01]  /*ec60*/  MOV R210, R186 ;  /* 0x000000ba00d27202 */ /* 0x000fe20000000f00 */
[--C-:B------:R-:W-:Y:S01]  /*ec70*/  FFMA.FTZ R2, R169, UR4, -R111.reuse ;  /* 0x00000004a9027c23 */ /* 0x100fe2000801086f */
[----:B------:R-:W-:Y:S02]  /*ec80*/  MOV R186, R202 ;  /* 0x000000ca00ba7202 */ /* 0x000fe40000000f00 */
[----:B------:R2:W3:Y:S01]  /*ec90*/  MUFU.EX2 R202, R115 ;  /* 0x0000007300ca7308 */ /* 0x0004e20000000800 */
[C---:B------:R-:W-:Y:S04]  /*eca0*/  HMMA.16816.F32.BF16 R8, R88.reuse, R84, R8 ;  /* 0x000000545808723c */ /* 0x040fe80000041808 */
[--C-:B-1----:R-:W-:Y:S01]  /*ecb0*/  FFMA.FTZ R112, R175, UR4, -R111.reuse ;  /* 0x00000004af707c23 */ /* 0x102fe2000801086f */
[--C-:B------:R-:W-:Y:S04]  /*ecc0*/  FFMA.FTZ R77, R186, UR4, -R111.reuse ;  /* 0x00000004ba4d7c23 */ /* 0x100fe8000801086f */
[----:B------:R1:W-:Y:S01]  /*ecd0*/  MUFU.EX2 R175, R68 ;  /* 0x0000004400af7308 */ /* 0x0003e20000000800 */
[----:B------:R-:W-:Y:S01]  /*ece0*/  MOV R208, R178 ;  /* 0x000000b200d07202 */ /* 0x000fe20000000f00 */
[-C--:B------:R-:W-:Y:S08]  /*ecf0*/  HMMA.16816.F32.BF16 R12, R88, R86.reuse, R12 ;  /* 0x00000056580c723c */ /* 0x080ff0000004180c */
[----:B------:R4:W-:Y:S01]  /*ed00*/  MUFU.EX2 R186, R113 ;  /* 0x0000007100ba7308 */ /* 0x0009e20000000800 */
[----:B------:R-:W-:Y:S01]  /*ed10*/  MOV R178, R200 ;  /* 0x000000c800b27202 */ /* 0x000fe20000000f00 */
[--C-:B--2---:R-:W-:Y:S08]  /*ed20*/  FFMA.FTZ R115, R171, UR4, -R111.reuse ;  /* 0x00000004ab737c23 */ /* 0x104ff0000801086f */
[----:B------:R-:W-:Y:S01]  /*ed30*/  MUFU.EX2 R200, R126 ;  /* 0x0000007e00c87308 */ /* 0x000fe20000000800 */
[----:B------:R-:W-:Y:S01]  /*ed40*/  MOV R3, R177 ;  /* 0x000000b100037202 */ /* 0x000fe20000000f00 */
[C---:B------:R-:W-:Y:S01]  /*ed50*/  HMMA.16816.F32.BF16 R16, R80.reuse, R86, R16 ;  /* 0x000000565010723c */ /* 0x040fe20000041810 */
[----:B------:R-:W2:Y:S07]  /*ed60*/  LDSM.16.MT88.4 R84, [R104+0xa000] ;  /* 0x00a000006854783b */ /* 0x000eae0000004200 */
[----:B------:R-:W-:Y:S01]  /*ed70*/  MUFU.EX2 R171, R119 ;  /* 0x0000007700ab7308 */ /* 0x000fe20000000800 */
[--C-:B------:R-:W-:Y:S01]  /*ed80*/  FFMA.FTZ R3, R3, UR4, -R111.reuse ;  /* 0x0000000403037c23 */ /* 0x100fe2000801086f */
[----:B------:R-:W-:Y:S08]  /*ed90*/  IMAD.MOV.U32 R185, RZ, RZ, R178 ;  /* 0x000000ffffb97224 */ /* 0x000ff000078e00b2 */
[----:B------:R3:W-:Y:S01]  /*eda0*/  MUFU.EX2 R169, R77 ;  /* 0x0000004d00a97308 */ /* 0x0007e20000000800 */
[----:B------:R-:W-:Y:S01]  /*edb0*/  MOV R178, R174 ;  /* 0x000000ae00b27202 */ /* 0x000fe20000000f00 */
[-C--:B------:R-:W-:Y:S01]  /*edc0*/  HMMA.16816.F32.BF16 R20, R80, R92.reuse, R20 ;  /* 0x0000005c5014723c */ /* 0x080fe20000041814 */
[----:B-1----:R-:W2:Y:S07]  /*edd0*/  LDL.LU R68, [R1+0xb8] ;  /* 0x0000b80001447983 */ /* 0x002eae0000300800 */
[----:B------:R-:W-:Y:S01]  /*ede0*/  MUFU.EX2 R174, R2 ;  /* 0x0000000200ae7308 */ /* 0x000fe20000000800 */
[--C-:B----4-:R-:W-:Y:S01]  /*edf0*/  FFMA.FTZ R113, R245, UR4, -R111.reuse ;  /* 0x00000004f5717c23 */ /* 0x110fe2000801086f */
[----:B------:R-:W-:Y:S02]  /*ee00*/  MOV R177, R168 ;  /* 0x000000a800b17202 */ /* 0x000fe40000000f00 */
[----:B------:R-:W-:Y:S06]  /*ee10*/  MOV R168, R201 ;  /* 0x000000c900a87202 */ /* 0x000fec0000000f00 */
[----:B------:R-:W-:Y:S01]  /*ee20*/  MUFU.EX2 R115, R115 ;  /* 0x0000007300737308 */ /* 0x000fe20000000800 */
[C---:B------:R-:W-:Y:S09]  /*ee30*/  HMMA.16816.F32.BF16 R24, R88.reuse, R92, R24 ;  /* 0x0000005c5818723c */ /* 0x040ff20000041818 */
[----:B------:R1:W4:Y:S01]  /*ee40*/  MUFU.EX2 R201, R125 ;  /* 0x0000007d00c97308 */ /* 0x0003220000000800 */
[----:B---3--:R-:W-:Y:S01]  /*ee50*/  F2FP.BF16.F32.PACK_AB R77, R187, R188 ;  /* 0x000000bcbb4d723e */ /* 0x008fe200000010ff */
[----:B------:R-:W-:Y:S01]  /*ee60*/  FFMA.FTZ R119, R76, UR4, -R111 ;  /* 0x000000044c777c23 */ /* 0x000fe2000801086f */
[----:B------:R-:W-:Y:S01]  /*ee70*/  F2FP.BF16.F32.PACK_AB R76, R190, R189 ;  /* 0x000000bdbe4c723e */ /* 0x000fe200000010ff */
[-C--:B------:R-:W-:Y:S03]  /*ee80*/  HMMA.16816.F32.BF16 R28, R88, R94.reuse, R28 ;  /* 0x0000005e581c723c */ /* 0x080fe6000004181c */
[----:B------:R-:W-:Y:S03]  /*ee90*/  MOV R184, R177 ;  /* 0x000000b100b87202 */ /* 0x000fe60000000f00 */
[----:B------:R-:W-:Y:S01]  /*eea0*/  MUFU.EX2 R119, R119 ;  /* 0x0000007700777308 */ /* 0x000fe20000000800 */
[----:B------:R-:W-:Y:S02]  /*eeb0*/  MOV R177, R168 ;  /* 0x000000a800b17202 */ /* 0x000fe40000000f00 */
[----:B------:R-:W-:Y:S01]  /*eec0*/  MOV R245, R184 ;  /* 0x000000b800f57202 */ /* 0x000fe20000000f00 */
[C---:B------:R-:W-:Y:S01]  /*eed0*/  HMMA.16816.F32.BF16 R32, R80.reuse, R94, R32 ;  /* 0x0000005e5020723c */ /* 0x040fe20000041820 */
[----:B------:R-:W-:Y:S05]  /*eee0*/  LDSM.16.MT88.4 R92, [R105+0x2000] ;  /* 0x00200000695c783b */ /* 0x000fea0000004200 */
[----:B------:R3:W2:Y:S01]  /*eef0*/  MUFU.EX2 R168, R3 ;  /* 0x0000000300a87308 */ /* 0x0006a20000000800 */
[----:B-1----:R-:W-:Y:S09]  /*ef00*/  MOV R125, R172 ;  /* 0x000000ac007d7202 */ /* 0x002ff20000000f00 */
[----:B------:R-:W-:Y:S01]  /*ef10*/  MUFU.EX2 R172, R127 ;  /* 0x0000007f00ac7308 */ /* 0x000fe20000000800 */
[-C--:B------:R-:W-:Y:S09]  /*ef20*/  HMMA.16816.F32.BF16 R36, R80, R96.reuse, R36 ;  /* 0x000000605024723c */ /* 0x080ff20000041824 */
[----:B------:R-:W-:Y:S10]  /*ef30*/  MUFU.EX2 R184, R131 ;  /* 0x0000008300b87308 */ /* 0x000ff40000000800 */
[----:B------:R-:W1:Y:S01]  /*ef40*/  MUFU.EX2 R131, R124 ;  /* 0x0000007c00837308 */ /* 0x000e620000000800 */
[C---:B------:R-:W-:Y:S09]  /*ef50*/  HMMA.16816.F32.BF16 R40, R88.reuse, R96, R40 ;  /* 0x000000605828723c */ /* 0x040ff20000041828 */
[----:B------:R-:W-:Y:S01]  /*ef60*/  MUFU.EX2 R124, R113 ;  /* 0x00000071007c7308 */ /* 0x000fe20000000800 */
[----:B---3--:R-:W-:Y:S01]  /*ef70*/  FADD.FTZ R3, R227, R79 ;  /* 0x0000004fe3037221 */ /* 0x008fe20000010000 */
[----:B------:R-:W-:Y:S08]  /*ef80*/  F2FP.BF16.F32.PACK_AB R79, R202, R191 ;  /* 0x000000bfca4f723e */ /* 0x000ff000000010ff */
[----:B------:R-:W-:Y:S01]  /*ef90*/  MUFU.EX2 R113, R146 ;  /* 0x0000009200717308 */ /* 0x000fe20000000800 */
[-C--:B------:R-:W-:Y:S03]  /*efa0*/  HMMA.16816.F32.BF16 R44, R88, R98.reuse, R44 ;  /* 0x00000062582c723c */ /* 0x080fe6000004182c */
[----:B------:R-:W-:Y:S01]  /*efb0*/  FADD.FTZ R2, R246, R3 ;  /* 0x00000003f6027221 */ /* 0x000fe20000010000 */
[----:B------:R-:W-:Y:S05]  /*efc0*/  MOV R246, R185 ;  /* 0x000000b900f67202 */ /* 0x000fea0000000f00 */
[----:B------:R-:W-:Y:S01]  /*efd0*/  MUFU.EX2 R185, R141 ;  /* 0x0000008d00b97308 */ /* 0x000fe20000000800 */
[C---:B------:R-:W-:Y:S01]  /*efe0*/  HMMA.16816.F32.BF16 R48, R80.reuse, R98, R48 ;  /* 0x000000625030723c */ /* 0x040fe20000041830 */
[----:B------:R-:W-:Y:S07]  /*eff0*/  LDSM.16.MT88.4 R96, [R106+0x2000] ;  /* 0x002000006a60783b */ /* 0x000fee0000004200 */
[-C--:B------:R-:W-:Y:S08]  /*f000*/  HMMA.16816.F32.BF16 R52, R80, R100.reuse, R52 ;  /* 0x000000645034723c */ /* 0x080ff00000041834 */
[C---:B------:R-:W-:Y:S04]  /*f010*/  HMMA.16816.F32.BF16 R56, R88.reuse, R100, R56 ;  /* 0x000000645838723c */ /* 0x040fe80000041838 */
[--C-:B------:R-:W-:Y:S01]  /*f020*/  FFMA.FTZ R101, R210, UR4, -R111.reuse ;  /* 0x00000004d2657c23 */ /* 0x100fe2000801086f */
[--C-:B------:R-:W-:Y:S01]  /*f030*/  FFMA.FTZ R100, R208, UR4, -R111.reuse ;  /* 0x00000004d0647c23 */ /* 0x100fe2000801086f */
[----:B------:R-:W-:Y:S01]  /*f040*/  FFMA.FTZ R111, R73, UR4, -R111 ;  /* 0x00000004496f7c23 */ /* 0x000fe2000801086f */
[----:B------:R-:W-:Y:S01]  /*f050*/  FADD.FTZ R73, R226, R78 ;  /* 0x0000004ee2497221 */ /* 0x000fe20000010000 */
[-C--:B------:R-:W-:Y:S01]  /*f060*/  HMMA.16816.F32.BF16 R60, R88, R102.reuse, R60 ;  /* 0x00000066583c723c */ /* 0x080fe2000004183c */
[----:B------:R-:W3:Y:S01]  /*f070*/  LDSM.16.MT88.4 R88, [R107+0xa000] ;  /* 0x00a000006b58783b */ /* 0x000ee20000004200 */
[----:B------:R-:W-:Y:S01]  /*f080*/  MUFU.EX2 R126, R100 ;  /* 0x00000064007e7308 */ /* 0x000fe20000000800 */
[----:B----4-:R-:W-:Y:S01]  /*f090*/  F2FP.BF16.F32.PACK_AB R78, R201, R200 ;  /* 0x000000c8c94e723e */ /* 0x010fe200000010ff */
[----:B------:R-:W-:Y:S01]  /*f0a0*/  FADD.FTZ R3, R125, R73 ;  /* 0x000000497d037221 */ /* 0x000fe20000010000 */
[----:B------:R-:W-:Y:S07]  /*f0b0*/  MOV R208, R177 ;  /* 0x000000b100d07202 */ /* 0x000fee0000000f00 */
[----:B------:R-:W-:Y:S01]  /*f0c0*/  MUFU.EX2 R111, R111 ;  /* 0x0000006f006f7308 */ /* 0x000fe20000000800 */
[----:B------:R-:W-:Y:S01]  /*f0d0*/  IMAD.MOV.U32 R210, RZ, RZ, R178 ;  /* 0x000000ffffd27224 */ /* 0x000fe200078e00b2 */
[----:B------:R-:W-:Y:S08]  /*f0e0*/  HMMA.16816.F32.BF16 R64, R80, R102, R64 ;  /* 0x000000665040723c */ /* 0x000ff00000041840 */
[----:B------:R-:W-:Y:S01]  /*f0f0*/  MUFU.EX2 R178, R136 ;  /* 0x0000008800b27308 */ /* 0x000fe20000000800 */
[----:B------:R-:W-:Y:S01]  /*f100*/  F2FP.BF16.F32.PACK_AB R80, R186, R170 ;  /* 0x000000aaba50723e */ /* 0x000fe200000010ff */
[----:B------:R-:W-:Y:S01]  /*f110*/  FADD.FTZ R2, R208, R2 ;  /* 0x00000002d0027221 */ /* 0x000fe20000010000 */
[----:B------:R-:W-:Y:S07]  /*f120*/  F2FP.BF16.F32.PACK_AB R81, R175, R169 ;  /* 0x000000a9af51723e */ /* 0x000fee00000010ff */
[----:B------:R-:W-:Y:S01]  /*f130*/  MUFU.EX2 R177, R142 ;  /* 0x0000008e00b17308 */ /* 0x000fe20000000800 */
[-C--:B--2---:R-:W-:Y:S09]  /*f140*/  HMMA.16816.F32.BF16 R4, R76, R84.reuse, R4 ;  /* 0x000000544c04723c */ /* 0x084ff20000041804 */
[----:B------:R-:W2:Y:S01]  /*f150*/  MUFU.EX2 R127, R101 ;  /* 0x00000065007f7308 */ /* 0x000ea20000000800 */
[----:B------:R-:W-:Y:S01]  /*f160*/  F2FP.BF16.F32.PACK_AB R82, R179, R171 ;  /* 0x000000abb352723e */ /* 0x000fe200000010ff */
[----:B------:R-:W-:Y:S01]  /*f170*/  FADD.FTZ R73, R164, R2 ;  /* 0x00000002a4497221 */ /* 0x000fe20000010000 */
[----:B------:R-:W-:Y:S07]  /*f180*/  F2FP.BF16.F32.PACK_AB R83, R174, R168 ;  /* 0x000000a8ae53723e */ /* 0x000fee00000010ff */
[----:B------:R-:W-:Y:S01]  /*f190*/  MUFU.EX2 R101, R154 ;  /* 0x0000009a00657308 */ /* 0x000fe20000000800 */
[----:B------:R-:W-:Y:S09]  /*f1a0*/  FADD.FTZ R74, R210, R3 ;  /* 0x00000003d24a7221 */ /* 0x000ff20000010000 */
[----:B------:R-:W4:Y:S01]  /*f1b0*/  MUFU.EX2 R125, R112 ;  /* 0x00000070007d7308 */ /* 0x000f220000000800 */
[C---:B------:R-:W-:Y:S09]  /*f1c0*/  HMMA.16816.F32.BF16 R8, R80.reuse, R84, R8 ;  /* 0x000000545008723c */ /* 0x040ff20000041808 */
[----:B------:R-:W4:Y:S10]  /*f1d0*/  MUFU.EX2 R112, R139 ;  /* 0x0000008b00707308 */ /* 0x000f340000000800 */
[----:B------:R-:W-:Y:S01]  /*f1e0*/  MUFU.EX2 R103, R140 ;  /* 0x0000008c00677308 */ /* 0x000fe20000000800 */
[-C--:B------:R-:W-:Y:S09]  /*f1f0*/  HMMA.16816.F32.BF16 R12, R80, R86.reuse, R12 ;  /* 0x00000056500c723c */ /* 0x080ff2000004180c */
[----:B------:R-:W-:Y:S10]  /*f200*/  MUFU.EX2 R102, R143 ;  /* 0x0000008f00667308 */ /* 0x000ff40000000800 */
[----:B------:R-:W-:Y:S01]  /*f210*/  MUFU.EX2 R100, R155 ;  /* 0x0000009b00647308 */ /* 0x000fe20000000800 */
[C---:B------:R-:W-:Y:S01]  /*f220*/  HMMA.16816.F32.BF16 R16, R76.reuse, R86, R16 ;  /* 0x000000564c10723c */ /* 0x040fe20000041810 */
[----:B------:R-:W4:Y:S07]  /*f230*/  LDSM.16.MT88.4 R84, [R104+0xa800] ;  /* 0x00a800006854783b */ /* 0x000f2e0000004200 */
[-C--:B---3--:R-:W-:Y:S08]  /*f240*/  HMMA.16816.F32.BF16 R20, R76, R88.reuse, R20 ;  /* 0x000000584c14723c */ /* 0x088ff00000041814 */
[C---:B------:R-:W-:Y:S08]  /*f250*/  HMMA.16816.F32.BF16 R24, R80.reuse, R88, R24 ;  /* 0x000000585018723c */ /* 0x040ff00000041818 */
[-C--:B------:R-:W-:Y:S08]  /*f260*/  HMMA.16816.F32.BF16 R28, R80, R90.reuse, R28 ;  /* 0x0000005a501c723c */ /* 0x080ff0000004181c */
[C---:B------:R-:W-:Y:S01]  /*f270*/  HMMA.16816.F32.BF16 R32, R76.reuse, R90, R32 ;  /* 0x0000005a4c20723c */ /* 0x040fe20000041820 */
[----:B------:R-:W3:Y:S07]  /*f280*/  LDSM.16.MT88.4 R88, [R107+0xa800] ;  /* 0x00a800006b58783b */ /* 0x000eee0000004200 */
[-C--:B------:R-:W-:Y:S08]  /*f290*/  HMMA.16816.F32.BF16 R36, R76, R92.reuse, R36 ;  /* 0x0000005c4c24723c */ /* 0x080ff00000041824 */
[C---:B------:R-:W-:Y:S08]  /*f2a0*/  HMMA.16816.F32.BF16 R40, R80.reuse, R92, R40 ;  /* 0x0000005c5028723c */ /* 0x040ff00000041828 */
[-C--:B------:R-:W-:Y:S08]  /*f2b0*/  HMMA.16816.F32.BF16 R44, R80, R94.reuse, R44 ;  /* 0x0000005e502c723c */ /* 0x080ff0000004182c */
[C---:B------:R-:W-:Y:S01]  /*f2c0*/  HMMA.16816.F32.BF16 R48, R76.reuse, R94, R48 ;  /* 0x0000005e4c30723c */ /* 0x040fe20000041830 */
[----:B------:R-:W3:Y:S07]  /*f2d0*/  LDSM.16.MT88.4 R92, [R105+0x2800] ;  /* 0x00280000695c783b */ /* 0x000eee0000004200 */
[-C--:B------:R-:W-:Y:S08]  /*f2e0*/  HMMA.16816.F32.BF16 R52, R76, R96.reuse, R52 ;  /* 0x000000604c34723c */ /* 0x080ff00000041834 */
[C---:B------:R-:W-:Y:S08]  /*f2f0*/  HMMA.16816.F32.BF16 R56, R80.reuse, R96, R56 ;  /* 0x000000605038723c */ /* 0x040ff00000041838 */
[-C--:B------:R-:W-:Y:S03]  /*f300*/  HMMA.16816.F32.BF16 R60, R80, R98.reuse, R60 ;  /* 0x00000062503c723c */ /* 0x080fe6000004183c */
[----:B-1----:R-:W-:Y:S02]  /*f310*/  F2FP.BF16.F32.PACK_AB R80, R131, R130 ;  /* 0x000000828350723e */ /* 0x002fe400000010ff */
[----:B--2---:R-:W-:Y:S02]  /*f320*/  F2FP.BF16.F32.PACK_AB R81, R127, R126 ;  /* 0x0000007e7f51723e */ /* 0x004fe400000010ff */
[----:B------:R-:W-:Y:S01]  /*f330*/  F2FP.BF16.F32.PACK_AB R82, R128, R129 ;  /* 0x000000818052723e */ /* 0x000fe200000010ff */
[----:B------:R-:W-:Y:S01]  /*f340*/  HMMA.16816.F32.BF16 R64, R76, R98, R64 ;  /* 0x000000624c40723c */ /* 0x000fe20000041840 */
[----:B------:R-:W1:Y:S03]  /*f350*/  LDSM.16.MT88.4 R96, [R106+0x2800] ;  /* 0x002800006a60783b */ /* 0x000e660000004200 */
[----:B------:R-:W-:Y:S02]  /*f360*/  F2FP.BF16.F32.PACK_AB R76, R178, R173 ;  /* 0x000000adb24c723e */ /* 0x000fe400000010ff */
[----:B------:R-:W-:Y:S02]  /*f370*/  F2FP.BF16.F32.PACK_AB R77, R176, R172 ;  /* 0x000000acb04d723e */ /* 0x000fe400000010ff */
[----:B------:R-:W-:Y:S02]  /*f380*/  F2FP.BF16.F32.PACK_AB R78, R185, R177 ;  /* 0x000000b1b94e723e */ /* 0x000fe400000010ff */
[----:B------:R-:W-:Y:S02]  /*f390*/  F2FP.BF16.F32.PACK_AB R79, R184, R132 ;  /* 0x00000084b84f723e */ /* 0x000fe400000010ff */
[----:B----4-:R-:W-:Y:S05]  /*f3a0*/  F2FP.BF16.F32.PACK_AB R83, R124, R125 ;  /* 0x0000007d7c53723e */ /* 0x010fea00000010ff */
[-C--:B------:R-:W-:Y:S08]  /*f3b0*/  HMMA.16816.F32.BF16 R4, R76, R84.reuse, R4 ;  /* 0x000000544c04723c */ /* 0x080ff00000041804 */
[C---:B------:R-:W-:Y:S08]  /*f3c0*/  HMMA.16816.F32.BF16 R8, R80.reuse, R84, R8 ;  /* 0x000000545008723c */ /* 0x040ff00000041808 */
[-C--:B------:R-:W-:Y:S08]  /*f3d0*/  HMMA.16816.F32.BF16 R12, R80, R86.reuse, R12 ;  /* 0x00000056500c723c */ /* 0x080ff0000004180c */
[C---:B------:R-:W-:Y:S01]  /*f3e0*/  HMMA.16816.F32.BF16 R16, R76.reuse, R86, R16 ;  /* 0x000000564c10723c */ /* 0x040fe20000041810 */
[----:B------:R-:W2:Y:S07]  /*f3f0*/  LDSM.16.MT88.4 R84, [R104+0xb000] ;  /* 0x00b000006854783b */ /* 0x000eae0000004200 */
[-C--:B---3--:R-:W-:Y:S08]  /*f400*/  HMMA.16816.F32.BF16 R20, R76, R88.reuse, R20 ;  /* 0x000000584c14723c */ /* 0x088ff00000041814 */
[C---:B------:R-:W-:Y:S08]  /*f410*/  HMMA.16816.F32.BF16 R24, R80.reuse, R88, R24 ;  /* 0x000000585018723c */ /* 0x040ff00000041818 */
[-C--:B------:R-:W-:Y:S08]  /*f420*/  HMMA.16816.F32.BF16 R28, R80, R90.reuse, R28 ;  /* 0x0000005a501c723c */ /* 0x080ff0000004181c */
[C---:B------:R-:W-:Y:S01]  /*f430*/  HMMA.16816.F32.BF16 R32, R76.reuse, R90, R32 ;  /* 0x0000005a4c20723c */ /* 0x040fe20000041820 */
[----:B------:R-:W3:Y:S03]  /*f440*/  LDSM.16.MT88.4 R88, [R107+0xb000] ;  /* 0x00b000006b58783b */ /* 0x000ee60000004200 */
[----:B------:R-:W-:Y:S01]  /*f450*/  FFMA.FTZ R0, R0, R68, R224 ;  /* 0x0000004400007223 */ /* 0x000fe200000100e0 */
[----:B------:R-:W-:Y:S03]  /*f460*/  FADD.FTZ R68, R225, R120 ;  /* 0x00000078e1447221 */ /* 0x000fe60000010000 */
[-C--:B------:R-:W-:Y:S01]  /*f470*/  HMMA.16816.F32.BF16 R36, R76, R92.reuse, R36 ;  /* 0x0000005c4c24723c */ /* 0x080fe20000041824 */
[----:B------:R-:W-:Y:S02]  /*f480*/  MUFU.EX2 R120, R145 ;  /* 0x0000009100787308 */ /* 0x000fe40000000800 */
[----:B------:R-:W-:Y:S01]  /*f490*/  FADD.FTZ R0, R218, R0 ;  /* 0x00000000da007221 */ /* 0x000fe20000010000 */
[----:B------:R-:W-:Y:S07]  /*f4a0*/  FADD.FTZ R68, R122, R68 ;  /* 0x000000447a447221 */ /* 0x000fee0000010000 */
[----:B------:R-:W-:Y:S01]  /*f4b0*/  MUFU.EX2 R122, R144 ;  /* 0x00000090007a7308 */ /* 0x000fe20000000800 */
[----:B------:R-:W-:Y:S01]  /*f4c0*/  FADD.FTZ R0, R123, R0 ;  /* 0x000000007b007221 */ /* 0x000fe20000010000 */
[C---:B------:R-:W-:Y:S08]  /*f4d0*/  HMMA.16816.F32.BF16 R40, R80.reuse, R92, R40 ;  /* 0x0000005c5028723c */ /* 0x040ff00000041828 */
[----:B------:R-:W4:Y:S01]  /*f4e0*/  MUFU.EX2 R123, R149 ;  /* 0x00000095007b7308 */ /* 0x000f220000000800 */
        /* <DEDUP_REMOVED lines=9> */
[C---:B------:R-:W-:Y:S01]  /*f580*/  HMMA.16816.F32.BF16 R48, R76.reuse, R94, R48 ;  /* 0x0000005e4c30723c */ /* 0x040fe20000041830 */
[----:B------:R-:W3:Y:S03]  /*f590*/  LDSM.16.MT88.4 R92, [R105+0x3000] ;  /* 0x00300000695c783b */ /* 0x000ee60000004200 */
[----:B------:R-:W-:Y:S01]  /*f5a0*/  FADD.FTZ R74, R247, R0 ;  /* 0x00000000f74a7221 */ /* 0x000fe20000010000 */
[----:B------:R-:W-:Y:S01]  /*f5b0*/  FADD.FTZ R0, R197, R2 ;  /* 0x00000002c5007221 */ /* 0x000fe20000010000 */
[----:B------:R-:W-:Y:S01]  /*f5c0*/  FADD.FTZ R68, R222, R68 ;  /* 0x00000044de447221 */ /* 0x000fe20000010000 */
[----:B------:R-:W-:Y:S01]  /*f5d0*/  FADD.FTZ R3, R230, R3 ;  /* 0x00000003e6037221 */ /* 0x000fe20000010000 */
[-C--:B-1----:R-:W-:Y:S03]  /*f5e0*/  HMMA.16816.F32.BF16 R52, R76, R96.reuse, R52 ;  /* 0x000000604c34723c */ /* 0x082fe60000041834 */
[----:B------:R-:W-:Y:S01]  /*f5f0*/  FADD.FTZ R0, R231, R0 ;  /* 0x00000000e7007221 */ /* 0x000fe20000010000 */
[----:B------:R-:W-:Y:S01]  /*f600*/  FADD.FTZ R68, R223, R68 ;  /* 0x00000044df447221 */ /* 0x000fe20000010000 */
[----:B------:R-:W3:Y:S01]  /*f610*/  LDL.LU R231, [R1+0xa4] ;  /* 0x0000a40001e77983 */ /* 0x000ee20000300800 */
[----:B------:R-:W-:Y:S01]  /*f620*/  FADD.FTZ R73, R242, R3 ;  /* 0x00000003f2497221 */ /* 0x000fe20000010000 */
[----:B------:R-:W-:Y:S01]  /*f630*/  FADD.FTZ R3, R228, R74 ;  /* 0x0000004ae4037221 */ /* 0x000fe20000010000 */
[C---:B------:R-:W-:Y:S04]  /*f640*/  HMMA.16816.F32.BF16 R56, R80.reuse, R96, R56 ;  /* 0x000000605038723c */ /* 0x040fe80000041838 */
[----:B------:R-:W-:Y:S01]  /*f650*/  FADD.FTZ R2, R229, R73 ;  /* 0x00000049e5027221 */ /* 0x000fe20000010000 */
[----:B------:R-:W-:Y:S01]  /*f660*/  FADD.FTZ R73, R196, R68 ;  /* 0x00000044c4497221 */ /* 0x000fe20000010000 */
[----:B------:R-:W-:Y:S02]  /*f670*/  FADD.FTZ R3, R193, R3 ;  /* 0x00000003c1037221 */ /* 0x000fe40000010000 */
[-C--:B------:R-:W-:Y:S03]  /*f680*/  HMMA.16816.F32.BF16 R60, R80, R98.reuse, R60 ;  /* 0x00000062503c723c */ /* 0x080fe6000004183c */
[----:B------:R-:W-:Y:S01]  /*f690*/  FADD.FTZ R68, R166, R2 ;  /* 0x00000002a6447221 */ /* 0x000fe20000010000 */
[----:B------:R-:W-:Y:S01]  /*f6a0*/  FADD.FTZ R2, R165, R0 ;  /* 0x00000000a5027221 */ /* 0x000fe20000010000 */
[----:B------:R-:W-:Y:S01]  /*f6b0*/  FADD.FTZ R73, R199, R73 ;  /* 0x00000049c7497221 */ /* 0x000fe20000010000 */
[----:B------:R-:W-:Y:S01]  /*f6c0*/  LDSM.16.MT88.4 R164, [R107+0xb800] ;  /* 0x00b800006ba4783b */ /* 0x000fe20000004200 */
[----:B------:R-:W-:Y:S01]  /*f6d0*/  FADD.FTZ R68, R182, R68 ;  /* 0x00000044b6447221 */ /* 0x000fe20000010000 */
[----:B------:R-:W-:Y:S04]  /*f6e0*/  HMMA.16816.F32.BF16 R64, R76, R98, R64 ;  /* 0x000000624c40723c */ /* 0x000fe80000041840 */
[----:B------:R-:W-:Y:S01]  /*f6f0*/  F2FP.BF16.F32.PACK_AB R76, R220, R221 ;  /* 0x000000dddc4c723e */ /* 0x000fe200000010ff */
[----:B------:R-:W-:Y:S01]  /*f700*/  FADD.FTZ R2, R180, R2 ;  /* 0x00000002b4027221 */ /* 0x000fe20000010000 */
[----:B------:R-:W-:Y:S01]  /*f710*/  F2FP.BF16.F32.PACK_AB R77, R121, R112 ;  /* 0x00000070794d723e */ /* 0x000fe200000010ff */
[----:B------:R-:W1:Y:S01]  /*f720*/  LDSM.16.MT88.4 R96, [R106+0x3000] ;  /* 0x003000006a60783b */ /* 0x000e620000004200 */
[----:B----4-:R-:W-:Y:S01]  /*f730*/  F2FP.BF16.F32.PACK_AB R78, R123, R113 ;  /* 0x000000717b4e723e */ /* 0x010fe200000010ff */
[----:B------:R-:W-:Y:S01]  /*f740*/  FADD.FTZ R0, R243, R3 ;  /* 0x00000003f3007221 */ /* 0x000fe20000010000 */
[----:B------:R-:W-:Y:S01]  /*f750*/  F2FP.BF16.F32.PACK_AB R79, R122, R120 ;  /* 0x000000787a4f723e */ /* 0x000fe200000010ff */
[----:B------:R-:W-:Y:S01]  /*f760*/  FADD.FTZ R3, R198, R73 ;  /* 0x00000049c6037221 */ /* 0x000fe20000010000 */
[----:B------:R-:W-:Y:S01]  /*f770*/  FADD.FTZ R73, R183, R68 ;  /* 0x00000044b7497221 */ /* 0x000fe20000010000 */
[----:B------:R-:W-:Y:S01]  /*f780*/  FADD.FTZ R68, R181, R2 ;  /* 0x00000002b5447221 */ /* 0x000fe20000010000 */
[----:B------:R-:W-:Y:S01]  /*f790*/  F2FP.BF16.F32.PACK_AB R80, R134, R133 ;  /* 0x000000858650723e */ /* 0x000fe200000010ff */
[----:B------:R-:W-:Y:S01]  /*f7a0*/  LDSM.16.MT88.4 R180, [R105+0x3800] ;  /* 0x0038000069b4783b */ /* 0x000fe20000004200 */
[----:B------:R-:W-:Y:S01]  /*f7b0*/  F2FP.BF16.F32.PACK_AB R81, R115, R114 ;  /* 0x000000727351723e */ /* 0x000fe200000010ff */
[-C--:B--2---:R-:W-:Y:S03]  /*f7c0*/  HMMA.16816.F32.BF16 R4, R76, R84.reuse, R4 ;  /* 0x000000544c04723c */ /* 0x084fe60000041804 */
[----:B------:R-:W-:Y:S01]  /*f7d0*/  F2FP.BF16.F32.PACK_AB R82, R102, R103 ;  /* 0x000000676652723e */ /* 0x000fe200000010ff */
[----:B------:R-:W-:Y:S01]  /*f7e0*/  FADD.FTZ R2, R219, R73 ;  /* 0x00000049db027221 */ /* 0x000fe20000010000 */
[----:B------:R-:W-:Y:S01]  /*f7f0*/  F2FP.BF16.F32.PACK_AB R83, R117, R116 ;  /* 0x000000747553723e */ /* 0x000fe200000010ff */
[----:B------:R-:W-:Y:S01]  /*f800*/  FADD.FTZ R74, R244, R3 ;  /* 0x00000003f44a7221 */ /* 0x000fe20000010000 */
[----:B------:R-:W-:Y:S01]  /*f810*/  F2FP.BF16.F32.PACK_AB R198, R101, R100 ;  /* 0x0000006465c6723e */ /* 0x000fe200000010ff */
[----:B------:R-:W-:Y:S04]  /*f820*/  FADD.FTZ R2, R159, R2 ;  /* 0x000000029f027221 */ /* 0x000fe80000010000 */
[C---:B------:R-:W-:Y:S01]  /*f830*/  HMMA.16816.F32.BF16 R8, R80.reuse, R84, R8 ;  /* 0x000000545008723c */ /* 0x040fe20000041808 */
[----:B------:R-:W2:Y:S10]  /*f840*/  MUFU.EX2 R85, R75 ;  /* 0x0000004b00557308 */ /* 0x000eb40000000800 */
[----:B------:R-:W-:Y:S01]  /*f850*/  MUFU.EX2 R84, R205 ;  /* 0x000000cd00547308 */ /* 0x000fe20000000800 */
[-C--:B------:R-:W-:Y:S03]  /*f860*/  HMMA.16816.F32.BF16 R12, R80, R86.reuse, R12 ;  /* 0x00000056500c723c */ /* 0x080fe6000004180c */
[----:B--2---:R-:W-:Y:S05]  /*f870*/  F2FP.BF16.F32.PACK_AB R193, R85, R119 ;  /* 0x0000007755c1723e */ /* 0x004fea00000010ff */
[C---:B------:R-:W-:Y:S01]  /*f880*/  HMMA.16816.F32.BF16 R16, R76.reuse, R86, R16 ;  /* 0x000000564c10723c */ /* 0x040fe20000041810 */
[----:B------:R-:W2:Y:S03]  /*f890*/  MUFU.EX2 R86, R204 ;  /* 0x000000cc00567308 */ /* 0x000ea60000000800 */
[----:B------:R-:W-:Y:S07]  /*f8a0*/  FADD.FTZ R75, R195, R0 ;  /* 0x00000000c34b7221 */ /* 0x000fee0000010000 */
[----:B------:R-:W-:Y:S01]  /*f8b0*/  MUFU.EX2 R87, R207 ;  /* 0x000000cf00577308 */ /* 0x000fe20000000800 */
[----:B------:R-:W-:Y:S01]  /*f8c0*/  IADD3 R0, PT, PT, R241, 0x1, RZ ;  /* 0x00000001f1007810 */ /* 0x000fe20007ffe0ff */
[-C--:B---3--:R-:W-:Y:S03]  /*f8d0*/  HMMA.16816.F32.BF16 R20, R76, R88.reuse, R20 ;  /* 0x000000584c14723c */ /* 0x088fe60000041814 */
[----:B------:R-:W-:Y:S01]  /*f8e0*/  FADD.FTZ R3, R249, R75 ;  /* 0x0000004bf9037221 */ /* 0x000fe20000010000 */
[----:B------:R-:W-:Y:S01]  /*f8f0*/  ISETP.GT.AND P1, PT, R0, RZ, PT ;  /* 0x000000ff0000720c */ /* 0x000fe20003f24270 */
[----:B------:R-:W-:Y:S02]  /*f900*/  FADD.FTZ R0, R217, R68 ;  /* 0x00000044d9007221 */ /* 0x000fe40000010000 */
[----:B------:R-:W-:Y:S01]  /*f910*/  FADD.FTZ R3, R212, R3 ;  /* 0x00000003d4037221 */ /* 0x000fe20000010000 */
[C---:B------:R-:W-:Y:S01]  /*f920*/  HMMA.16816.F32.BF16 R24, R80.reuse, R88, R24 ;  /* 0x000000585018723c */ /* 0x040fe20000041818 */
[----:B------:R-:W-:Y:S03]  /*f930*/  MUFU.EX2 R88, R148 ;  /* 0x0000009400587308 */ /* 0x000fe60000000800 */
[----:B--2---:R-:W-:Y:S01]  /*f940*/  F2FP.BF16.F32.PACK_AB R194, R86, R84 ;  /* 0x0000005456c2723e */ /* 0x004fe200000010ff */
[----:B------:R-:W-:Y:S06]  /*f950*/  FADD.FTZ R0, R157, R0 ;  /* 0x000000009d007221 */ /* 0x000fec0000010000 */
[----:B------:R-:W2:Y:S01]  /*f960*/  MUFU.EX2 R89, R206 ;  /* 0x000000ce00597308 */ /* 0x000ea20000000800 */
[-C--:B------:R-:W-:Y:S08]  /*f970*/  HMMA.16816.F32.BF16 R28, R80, R90.reuse, R28 ;  /* 0x0000005a501c723c */ /* 0x080ff0000004181c */
[C---:B------:R-:W-:Y:S01]  /*f980*/  HMMA.16816.F32.BF16 R32, R76.reuse, R90, R32 ;  /* 0x0000005a4c20723c */ /* 0x040fe20000041820 */
[----:B------:R-:W-:Y:S03]  /*f990*/  MUFU.EX2 R90, R153 ;  /* 0x00000099005a7308 */ /* 0x000fe60000000800 */
[----:B--2---:R-:W-:Y:S07]  /*f9a0*/  F2FP.BF16.F32.PACK_AB R192, R89, R87 ;  /* 0x0000005759c0723e */ /* 0x004fee00000010ff */
[----:B------:R-:W2:Y:S01]  /*f9b0*/  MUFU.EX2 R91, R147 ;  /* 0x00000093005b7308 */ /* 0x000ea20000000800 */
[-C--:B------:R-:W-:Y:S08]  /*f9c0*/  HMMA.16816.F32.BF16 R36, R76, R92.reuse, R36 ;  /* 0x0000005c4c24723c */ /* 0x080ff00000041824 */
[C---:B------:R-:W-:Y:S01]  /*f9d0*/  HMMA.16816.F32.BF16 R40, R80.reuse, R92, R40 ;  /* 0x0000005c5028723c */ /* 0x040fe20000041828 */
[----:B------:R-:W3:Y:S03]  /*f9e0*/  MUFU.EX2 R93, R151 ;  /* 0x00000097005d7308 */ /* 0x000ee60000000800 */
[----:B--2---:R-:W-:Y:S07]  /*f9f0*/  F2FP.BF16.F32.PACK_AB R197, R91, R88 ;  /* 0x000000585bc5723e */ /* 0x004fee00000010ff */
[----:B------:R2:W-:Y:S01]  /*fa00*/  MUFU.EX2 R92, R150 ;  /* 0x00000096005c7308 */ /* 0x0005e20000000800 */
[-C--:B------:R-:W-:Y:S03]  /*fa10*/  HMMA.16816.F32.BF16 R44, R80, R94.reuse, R44 ;  /* 0x0000005e502c723c */ /* 0x080fe6000004182c */
[----:B---3--:R-:W-:Y:S05]  /*fa20*/  F2FP.BF16.F32.PACK_AB R196, R93, R90 ;  /* 0x0000005a5dc4723e */ /* 0x008fea00000010ff */
[C---:B------:R-:W-:Y:S01]  /*fa30*/  HMMA.16816.F32.BF16 R48, R76.reuse, R94, R48 ;  /* 0x0000005e4c30723c */ /* 0x040fe20000041830 */
[----:B------:R-:W3:Y:S01]  /*fa40*/  MUFU.EX2 R94, R152 ;  /* 0x00000098005e7308 */ /* 0x000ee20000000800 */
[----:B--2---:R-:W2:Y:S06]  /*fa50*/  LDSM.16.MT88.4 R148, [R104+0xb800] ;  /* 0x00b800006894783b */ /* 0x004eac0000004200 */
[-C--:B-1----:R-:W-:Y:S03]  /*fa60*/  HMMA.16816.F32.BF16 R52, R76, R96.reuse, R52 ;  /* 0x000000604c34723c */ /* 0x082fe60000041834 */
[----:B---3--:R-:W-:Y:S05]  /*fa70*/  F2FP.BF16.F32.PACK_AB R199, R94, R92 ;  /* 0x0000005c5ec7723e */ /* 0x008fea00000010ff */
[C---:B------:R-:W-:Y:S08]  /*fa80*/  HMMA.16816.F32.BF16 R56, R80.reuse, R96, R56 ;  /* 0x000000605038723c */ /* 0x040ff00000041838 */
[-C--:B------:R-:W-:Y:S01]  /*fa90*/  HMMA.16816.F32.BF16 R60, R80, R98.reuse, R60 ;  /* 0x00000062503c723c */ /* 0x080fe2000004183c */
[----:B------:R-:W1:Y:S07]  /*faa0*/  MUFU.EX2 R80, R118 ;  /* 0x0000007600507308 */ /* 0x000e6e0000000800 */
[----:B------:R-:W-:Y:S04]  /*fab0*/  HMMA.16816.F32.BF16 R64, R76, R98, R64 ;  /* 0x000000624c40723c */ /* 0x000fe80000041840 */
[----:B-1----:R-:W-:Y:S04]  /*fac0*/  F2FP.BF16.F32.PACK_AB R195, R111, R80 ;  /* 0x000000506fc3723e */ /* 0x002fe800000010ff */
[-C--:B--2---:R-:W-:Y:S05]  /*fad0*/  HMMA.16816.F32.BF16 R140, R196, R148.reuse, R4 ;  /* 0x00000094c48c723c */ /* 0x084fea0000041804 */
        /* <DEDUP_REMOVED lines=18> */
[----:B------:R-:W1:Y:S01]  /*fc00*/  LDSM.16.MT88.4 R4, [R106+0x3800] ;  /* 0x003800006a04783b */ /* 0x000e620000004200 */
        /* <DEDUP_REMOVED lines=13> */
[----:B------:R-:W-:Y:S02]  /*fce0*/  FADD.FTZ R0, R168, R0 ;  /* 0x00000000a8007221 */ /* 0x000fe40000010000 */
        /* <DEDUP_REMOVED lines=58> */
[C---:B-1----:R-:W-:Y:S02]  /*10090*/  LEA R231, P0, -R2.reuse, R231, 0x8 ;  /* 0x000000e702e77211 */ /* 0x042fe400078041ff */
[----:B------:R-:W-:Y:S01]  /*100a0*/  HMMA.16816.F32.BF16 R196, R196, R6, R64 ;  /* 0x00000006c4c4723c */ /* 0x000fe20000041840 */
[----:B------:R1:W-:Y:S03]  /*100b0*/  STL [R1+0xb4], R0 ;  /* 0x0000b40001007387 */ /* 0x0003e60000100800 */
[----:B------:R-:W-:Y:S01]  /*100c0*/  MOV R134, R69 ;  /* 0x0000004500867202 */ /* 0x000fe20000000f00 */
[----:B------:R2:W-:Y:S01]  /*100d0*/  STL [R1+0xb0], R5 ;  /* 0x0000b00501007387 */ /* 0x0005e20000100800 */
[----:B------:R-:W-:Y:S02]  /*100e0*/  MOV R133, R70 ;  /* 0x0000004600857202 */ /* 0x000fe40000000f00 */
[----:B------:R-:W-:Y:S01]  /*100f0*/  MOV R132, R71 ;  /* 0x0000004700847202 */ /* 0x000fe20000000f00 */
[----:B------:R-:W-:Y:S01]  /*10100*/  STL [R1+0xa4], R231 ;  /* 0x0000a4e701007387 */ /* 0x000fe20000100800 */
[----:B-1----:R-:W-:Y:S01]  /*10110*/  SHF.L.U64.HI R0, R2, 0x8, R3 ;  /* 0x0000000802007819 */ /* 0x002fe20000010203 */
[----:B------:R-:W-:Y:S01]  /*10120*/  FADD.FTZ R3, R111, R4 ;  /* 0x000000046f037221 */ /* 0x000fe20000010000 */
[----:B------:R-:W-:Y:S02]  /*10130*/  VIADD R2, R241, 0xffffffff ;  /* 0xfffffffff1027836 */ /* 0x000fe40000000000 */
[----:B--2---:R-:W-:Y:S01]  /*10140*/  FADD.FTZ R5, R86, R9 ;  /* 0x0000000956057221 */ /* 0x004fe20000010000 */
[----:B------:R-:W-:Y:S04]  /*10150*/  IADD3.X R252, PT, PT, R252, ~R0, RZ, P0, !PT ;  /* 0x80000000fcfc7210 */ /* 0x000fe800007fe4ff */
[----:B------:R-:W-:Y:S04]  /*10160*/  STL [R1+0xac], R5 ;  /* 0x0000ac0501007387 */ /* 0x000fe80000100800 */
[----:B------:R1:W-:Y:S04]  /*10170*/  STL [R1+0xb8], R3 ;  /* 0x0000b80301007387 */ /* 0x0003e80000100800 */
[----:B------:R2:W-:Y:S04]  /*10180*/  STL [R1+0x74], R2 ;  /* 0x0000740201007387 */ /* 0x0005e80000100800 */
[----:B------:R2:W-:Y:S01]  /*10190*/  STL [R1+0xa0], R252 ;  /* 0x0000a0fc01007387 */ /* 0x0005e20000100800 */
[----:B-1----:R-:W-:Y:S01]  /*101a0*/  MOV R3, R72 ;  /* 0x0000004800037202 */ /* 0x002fe20000000f00 */
[----:B------:R-:W-:Y:S06]  /*101b0*/  @P1 BRA `(.L_x_43) ;  /* 0xffffff94000c1947 */ /* 0x000fec000383ffff */
.L_x_42:
[----:B------:R-:W2:Y:S01]  /*101c0*/  LDL.LU R4, [R1+0xb4] ;  /* 0x0000b40001047983 */ /* 0x000ea20000300800 */
[----:B------:R-:W1:Y:S03]  /*101d0*/  LDCU.U8 UR4, c[0x0][0x549] ;  /* 0x0000a920ff0477ac */ /* 0x000e660008000000 */
[----:B------:R-:W3:Y:S01]  /*101e0*/  LDL.LU R5, [R1+0xb0] ;  /* 0x0000b00001057983 */ /* 0x000ee20000300800 */
[----:B------:R-:W-:Y:S01]  /*101f0*/  MOV R35, 0x10 ;  /* 0x0000001000237802 */ /* 0x000fe20000000f00 */
[----:B------:R-:W4:Y:S01]  /*10200*/  S2UR UR6, SR_CTAID.X ;  /* 0x00000000000679c3 */ /* 0x000f220000002500 */
[----:B------:R-:W2:Y:S01]  /*10210*/  LDCU UR7, c[0x0][0x434] ;  /* 0x00008680ff0777ac */ /* 0x000ea20008000800 */
[----:B------:R-:W4:Y:S01]  /*10220*/  LDL.LU R8, [R1+0xac] ;  /* 0x0000ac0001087983 */ /* 0x000f220000300800 */
        /* <DEDUP_REMOVED lines=11> */
[----:B--2--5:R-:W2:Y:S04]  /*102e0*/  SHFL.BFLY PT, R2, R4, 0x2, 0x1f ;  /* 0x0c401f0004027f89 */ /* 0x024ea800000e0000 */
[----:B---3--:R-:W3:Y:S04]  /*102f0*/  SHFL.BFLY PT, R0, R5, 0x2, 0x1f ;  /* 0x0c401f0005007f89 */ /* 0x008ee800000e0000 */
        /* <DEDUP_REMOVED lines=14> */
[----:B------:R-:W-:Y:S01]  /*103e0*/  SHF.L.U32 R2, R108, 0x5, RZ ;  /* 0x000000056c027819 */ /* 0x000fe200000006ff */
        /* <DEDUP_REMOVED lines=36> */
[C---:B------:R-:W-:Y:S01]  /*10630*/  FMUL.FTZ R143, R3.reuse, R143 ;  /* 0x0000008f038f7220 */ /* 0x040fe20000410000 */
        /* <DEDUP_REMOVED lines=142> */
.L_x_46:
        /* <DEDUP_REMOVED lines=81> */
.L_x_48:
[----:B------:R-:W-:Y:S05]  /*11430*/  BSYNC.RECONVERGENT B0 ;  /* 0x0000000000007941 */ /* 0x000fea0003800200 */
.L_x_47:
        /* <DEDUP_REMOVED lines=45> */
.L_x_49:
        /* <DEDUP_REMOVED lines=15> */
.L_x_1457:


//--------------------- .text._ZN5flash16flash_fwd_kernelI23Flash_fwd_kernel_traitsILi64ELi128ELi128ELi4ELb0ELb0EN7cutlass10bfloat16_tE19Flash_kernel_traitsILi64ELi128ELi128ELi4ES3_EELb0ELb1ELb0ELb0ELb0ELb1ELb0ELb0EEEvNS_16Flash_fwd_paramsE --------------------------
	.section	.text._ZN5flash16flash_fwd_kernelI23Flash_fwd_kernel_traitsILi64ELi128ELi128ELi4ELb0ELb0EN7cutlass10bfloat16_tE19Flash_kernel_traitsILi64ELi128ELi128ELi4ES3_EELb0ELb1ELb0ELb0ELb0ELb1ELb0ELb0EEEvNS_16Flash_fwd_paramsE,"ax",@progbits
	.align	128
        .global         _ZN5flash16flash_fwd_kernelI23Flash_fwd_kernel_traitsILi64ELi128ELi128ELi4ELb0ELb0EN7cutlass10bfloat16_tE19Flash_kernel_traitsILi64ELi128ELi128ELi4ES3_EELb0ELb1ELb0ELb0ELb0ELb1ELb0ELb0EEEvNS_16Flash_fwd_paramsE
        .type           _ZN5flash16flash_fwd_kernelI23Flash_fwd_kernel_traitsILi64ELi128ELi128ELi4ELb0ELb0EN7cutlass10bfloat16_tE19Flash_kernel_traitsILi64ELi128ELi128ELi4ES3_EELb0ELb1ELb0ELb0ELb0ELb1ELb0ELb0EEEvNS_16Flash_fwd_paramsE,@function
        .size           _ZN5flash16flash_fwd_kernelI23Flash_fwd_kernel_traitsILi64ELi128ELi128ELi4ELb0ELb0EN7cutlass10bfloat16_tE19Flash_kernel_traitsILi64ELi128ELi128ELi4ES3_EELb0ELb1ELb0ELb0ELb0ELb1ELb0ELb0EEEvNS_16Flash_fwd_paramsE,(.L_x_1458 - _ZN5flash16flash_fwd_kernelI23Flash_fwd_kernel_traitsILi64ELi128ELi128ELi4ELb0ELb0EN7cutlass10bfloat16_tE19Flash_kernel_traitsILi64ELi128ELi128ELi4ES3_EELb0ELb1ELb0ELb0ELb0ELb1ELb0ELb0EEEvNS_16Flash_fwd_paramsE)
        .other          _ZN5flash16flash_fwd_kernelI23Flash_fwd_kernel_traitsILi64ELi128ELi128ELi4ELb0ELb0EN7cutlass10bfloat16_tE19Flash_kernel_traitsILi64ELi128ELi128ELi4ES3_EELb0ELb1ELb0ELb0ELb0ELb1ELb0ELb0EEEvNS_16Flash_fwd_paramsE,@"STO_CUDA_ENTRY STV_DEFAULT"
_ZN5flash16flash_fwd_kernelI23Flash_fwd_kernel_traitsILi64ELi128ELi128ELi4ELb0ELb0EN7cutlass10bfloat16_tE19Flash_kernel_traitsILi64ELi128ELi128ELi4ES3_EELb0ELb1ELb0ELb0ELb0ELb1ELb0ELb0EEEvNS_16Flash_fwd_paramsE:
.text._ZN5flash16flash_fwd_kernelI23Flash_fwd_kernel_traitsILi64ELi128ELi128ELi4ELb0ELb0EN7cutlass10bfloat16_tE19Flash_kernel_traitsILi64ELi128ELi128ELi4ES3_EELb0ELb1ELb0ELb0ELb0ELb1ELb0ELb0EEEvNS_16Flash_fwd_paramsE:
[----:B------:R-:W1:Y:S01]  /*0000*/  LDC R1, c[0x0][0x37c] ;  /* 0x0000df00ff017b82 */ /* 0x000e620000000800 */
[----:B------:R-:W2:Y:S07]  /*0010*/  LDCU.64 UR10, c[0x0][0x460] ;  /* 0x00008c00ff0a77ac */ /* 0x000eae0008000a00 */
[----:B------:R-:W3:Y:S01]  /*0020*/  S2UR UR23, SR_CTAID.Y ;  /* 0x00000000001779c3 */ /* 0x000ee20000002600 */
[----:B-1----:R-:W-:Y:S01]  /*0030*/  VIADD R1, R1, 0xfffffef8 ;  /* 0xfffffef801017836 */ /* 0x002fe20000000000 */
[----:B------:R-:W1:Y:S01]  /*0040*/  LDCU.64 UR8, c[0x0][0x470] ;  /* 0x00008e00ff0877ac */ /* 0x000e620008000a00 */
[----:B------:R-:W4:Y:S01]  /*0050*/  LDCU.64 UR14, c[0x0][0x460] ;  /* 0x00008c00ff0e77ac */ /* 0x000f220008000a00 */
[----:B------:R-:W4:Y:S01]  /*0060*/  LDCU.U8 UR12, c[0x0][0x532] ;  /* 0x0000a640ff0c77ac */ /* 0x000f220008000000 */
[----:B------:R-:W4:Y:S01]  /*0070*/  LDCU.64 UR6, c[0x0][0x468] ;  /* 0x00008d00ff0677ac */ /* 0x000f220008000a00 */
[----:B--2---:R-:W-:Y:S01]  /*0080*/  ISETP.NE.U32.AND P4, PT, RZ, UR10, PT ;  /* 0x0000000aff007c0c */ /* 0x004fe2000bf85070 */
[----:B------:R-:W-:-:S02]  /*0090*/  UISETP.NE.U32.AND UP4, UPT, UR10, URZ, UPT ;  /* 0x000000ff0a00728c */ /* 0x000fc4000bf85070 */
[----:B-1----:R-:W-:Y:S01]  /*00a0*/  UISETP.NE.U32.AND UP3, UPT, UR8, URZ, UPT ;  /* 0x000000ff0800728c */ /* 0x002fe2000bf65070 */
[----:B------:R-:W-:Y:S01]  /*00b0*/  ISETP.NE.AND.EX P4, PT, RZ, UR11, PT, P4 ;  /* 0x0000000bff007c0c */ /* 0x000fe2000bf85340 */
[----:B------:R-:W1:Y:S01]  /*00c0*/  LDCU.64 UR4, c[0x0][0x478] ;  /* 0x00008f00ff0477ac */ /* 0x000e620008000a00 */
[----:B------:R-:W-:Y:S02]  /*00d0*/  UISETP.NE.AND.EX UP4, UPT, UR11, URZ, UPT, UP4 ;  /* 0x000000ff0b00728c */ /* 0x000fe4000bf85340 */
[----:B------:R-:W-:Y:S01]  /*00e0*/  UISETP.NE.AND.EX UP3, UPT, UR9, URZ, UPT, UP3 ;  /* 0x000000ff0900728c */ /* 0x000fe2000bf65330 */
[----:B------:R-:W2:Y:S03]  /*00f0*/  LDCU.64 UR16, c[0x0][0x358] ;  /* 0x00006b00ff1077ac */ /* 0x000ea60008000a00 */
[----:B------:R-:W-:Y:S01]  /*0100*/  PLOP3.LUT P2, PT, PT, PT, UP4, 0x80, 0x8 ;  /* 0x000000000008781c */ /* 0x000fe20003f4f048 */
[----:B---3--:R-:W-:-:S02]  /*0110*/  USHF.L.U32 UR11, UR23, 0x2, URZ ;  /* 0x00000002170b7899 */ /* 0x008fc400080006ff */
[----:B----4-:R-:W-:Y:S02]  /*0120*/  UIMAD.WIDE.U32 UR14, UR23, 0x4, UR14 ;  /* 0x00000004170e78a5 */ /* 0x010fe4000f8e000e */
[----:B------:R-:W-:Y:S02]  /*0130*/  UISETP.NE.AND UP5, UPT, UR12, URZ, UPT ;  /* 0x000000ff0c00728c */ /* 0x000fe4000bfa5270 */
[----:B------:R-:W-:Y:S02]  /*0140*/  UISETP.EQ.U32.AND UP2, UPT, UR6, URZ, UPT ;  /* 0x000000ff0600728c */ /* 0x000fe4000bf42070 */
[----:B------:R-:W-:Y:S01]  /*0150*/  USHF.R.U32.HI UR10, URZ, 0x1e, UR23 ;  /* 0x0000001eff0a7899 */ /* 0x000fe20008011617 */
[----:B------:R-:W-:Y:S01]  /*0160*/  PLOP3.LUT P1, PT, PT, PT, UP3, 0x80, 0x8 ;  /* 0x000000000008781c */ /* 0x000fe20003f2f038 */
[----:B------:R-:W-:Y:S01]  /*0170*/  @UP3 UIADD3 UR12, UP1, UPT, UR11, UR8, URZ ;  /* 0x000000080b0c3290 */ /* 0x000fe2000ff3e0ff */
[----:B------:R-:W-:Y:S01]  /*0180*/  IMAD.U32 R2, RZ, RZ, UR14 ;  /* 0x0000000eff027e24 */ /* 0x000fe2000f8e00ff */
[----:B------:R-:W-:Y:S01]  /*0190*/  UISETP.EQ.OR.EX UP2, UPT, UR7, URZ, !UP5, UP2 ;  /* 0x000000ff0700728c */ /* 0x000fe2000ef42720 */
[----:B------:R-:W-:Y:S01]  /*01a0*/  IMAD.U32 R3, RZ, RZ, UR15 ;  /* 0x0000000fff037e24 */ /* 0x000fe2000f8e00ff */
[----:B-1----:R-:W-:-:S02]  /*01b0*/  UISETP.NE.U32.AND UP0, UPT, UR4, URZ, UPT ;  /* 0x000000ff0400728c */ /* 0x002fc4000bf05070 */
[----:B------:R-:W-:Y:S02]  /*01c0*/  @UP3 UIADD3.X UR13, UPT, UPT, UR10, UR9, URZ, UP1, !UPT ;  /* 0x000000090a0d3290 */ /* 0x000fe40008ffe4ff */
[----:B------:R-:W-:Y:S01]  /*01d0*/  UIADD3 UR8, UP1, UPT, UR11, UR6, URZ ;  /* 0x000000060b087290 */ /* 0x000fe2000ff3e0ff */
[----:B--2---:R-:W2:Y:S01]  /*01e0*/  @P4 LDG.E R8, desc[UR16][R2.64] ;  /* 0x0000001002084981 */ /* 0x004ea2000c1e1900 */
[----:B------:R-:W-:Y:S01]  /*01f0*/  UISETP.NE.AND.EX UP0, UPT, UR5, URZ, UPT, UP0 ;  /* 0x000000ff0500728c */ /* 0x000fe2000bf05300 */
[----:B------:R-:W-:Y:S02]  /*0200*/  PLOP3.LUT P3, PT, PT, PT, UP2, 0x80, 0x8 ;  /* 0x000000000008781c */ /* 0x000fe40003f6f028 */
[----:B------:R1:W3:Y:S01]  /*0210*/  @P2 LDG.E R7, desc[UR16][R2.64+0x4] ;  /* 0x0000041002072981 */ /* 0x0002e2000c1e1900 */
[----:B------:R-:W-:Y:S02]  /*0220*/  UIADD3.X UR9, UPT, UPT, UR10, UR7, URZ, UP1, !UPT ;  /* 0x000000070a097290 */ /* 0x000fe40008ffe4ff */
[----:B------:R-:W-:-:S05]  /*0230*/  PLOP3.LUT P0, PT, PT, PT, UP0, 0x80, 0x8 ;  /* 0x000000000008781c */ /* 0x000fca0003f0f008 */
[----:B------:R-:W-:-:S04]  /*0240*/  @UP0 UIADD3 UR4, UP1, UPT, UR11, UR4, URZ ;  /* 0x000000040b040290 */ /* 0x000fc8000ff3e0ff */
[----:B------:R-:W-:Y:S01]  /*0250*/  @UP0 UIADD3.X UR5, UPT, UPT, UR10, UR5, URZ, UP1, !UPT ;  /* 0x000000050a050290 */ /* 0x000fe20008ffe4ff */
[----:B-1----:R-:W-:Y:S02]  /*0260*/  IMAD.U32 R2, RZ, RZ, UR12 ;  /* 0x0000000cff027e24 */ /* 0x002fe4000f8e00ff */
[----:B------:R-:W-:-:S05]  /*0270*/  IMAD.U32 R3, RZ, RZ, UR13 ;  /* 0x0000000dff037e24 */ /* 0x000fca000f8e00ff */
[----:B------:R1:W4:Y:S01]  /*0280*/  @P1 LDG.E R0, desc[UR16][R2.64] ;  /* 0x0000001002001981 */ /* 0x000322000c1e1900 */
[----:B------:R-:W-:Y:S02]  /*0290*/  IMAD.U32 R4, RZ, RZ, UR4 ;  /* 0x00000004ff047e24 */ /* 0x000fe4000f8e00ff */
[----:B------:R-:W-:Y:S01]  /*02a0*/  IMAD.U32 R5, RZ, RZ, UR5 ;  /* 0x00000005ff057e24 */ /* 0x000fe2000f8e00ff */
[----:B------:R-:W3:Y:S04]  /*02b0*/  @!UP4 LDCU UR22, c[0x0][0x434] ;  /* 0x00008680ff16c7ac */ /* 0x000ee80008000800 */
[----:B------:R2:W5:Y:S01]  /*02c0*/  @P0 LDG.E R4, desc[UR16][R4.64] ;  /* 0x0000001004040981 */ /* 0x000562000c1e1900 */
[----:B------:R-:W-:Y:S01]  /*02d0*/  UMOV UR14, 0xffffffff ;  /* 0xffffffff000e7882 */ /* 0x000fe20000000000 */
[----:B------:R-:W4:Y:S01]  /*02e0*/  @!UP0 LDCU.64 UR4, c[0x0][0x488] ;  /* 0x00009100ff0487ac */ /* 0x000f220008000a00 */
[----:B-1----:R-:W-:-:S02]  /*02f0*/  IMAD.U32 R2, RZ, RZ, UR8 ;  /* 0x00000008ff027e24 */ /* 0x002fc4000f8e00ff */
[----:B------:R-:W-:-:S05]  /*0300*/  IMAD.U32 R3, RZ, RZ, UR9 ;  /* 0x00000009ff037e24 */ /* 0x000fca000f8e00ff */
[----:B------:R-:W4:Y:S01]  /*0310*/  @!P3 LDG.E R6, desc[UR16][R2.64] ;  /* 0x000000100206b981 */ /* 0x000f22000c1e1900 */
[----:B------:R-:W1:Y:S01]  /*0320*/  S2UR UR8, SR_CTAID.X ;  /* 0x00000000000879c3 */ /* 0x000e620000002500 */
[----:B------:R-:W-:Y:S01]  /*0330*/  UISETP.NE.U32.AND UP1, UPT, UR6, URZ, UPT ;  /* 0x000000ff0600728c */ /* 0x000fe2000bf25070 */
[----:B------:R-:W-:Y:S01]  /*0340*/  UMOV UR24, 0xffffffff ;  /* 0xffffffff00187882 */ /* 0x000fe20000000000 */
[----:B------:R-:W1:Y:S02]  /*0350*/  @!UP0 LDCU UR6, c[0x0][0x43c] ;  /* 0x00008780ff0687ac */ /* 0x000e640008000800 */
[----:B------:R-:W-:-:S03]  /*0360*/  UISETP.NE.AND.EX UP1, UPT, UR7, URZ, UPT, UP1 ;  /* 0x000000ff0700728c */ /* 0x000fc6000bf25310 */
[----:B------:R-:W-:Y:S01]  /*0370*/  UMOV UR7, URZ ;  /* 0x000000ff00077c82 */ /* 0x000fe20008000000 */
[----:B-1----:R-:W-:Y:S01]  /*0380*/  USHF.L.U32 UR20, UR8, 0x7, URZ ;  /* 0x0000000708147899 */ /* 0x002fe200080006ff */
[----:B--2---:R-:W-:Y:S02]  /*0390*/  @P4 R2UR UR14, R8 ;  /* 0x00000000080e42ca */ /* 0x004fe400000e0000 */
[----:B---3--:R-:W-:-:S13]  /*03a0*/  @P2 R2UR UR9, R7 ;  /* 0x00000000070922ca */ /* 0x008fda00000e0000 */
[----:B------:R-:W-:-:S04]  /*03b0*/  @UP4 UIADD3 UR22, UPT, UPT, UR9, -UR14, URZ ;  /* 0x8000000e09164290 */ /* 0x000fc8000fffe0ff */
[----:B------:R-:W-:Y:S01]  /*03c0*/  UISETP.GT.AND UP2, UPT, UR22, UR20, UPT ;  /* 0x000000141600728c */ /* 0x000fe2000bf44270 */
[----:B----4-:R-:W-:-:S05]  /*03d0*/  @P1 R2UR UR7, R0 ;  /* 0x00000000000712ca */ /* 0x010fca00000e0000 */
[----:B------:R-:W-:Y:S01]  /*03e0*/  PLOP3.LUT P1, PT, PT, PT, UP2, 0x80, 0x8 ;  /* 0x000000000008781c */ /* 0x000fe20003f2f028 */
[----:B------:R-:W-:Y:S01]  /*03f0*/  @!UP0 UISETP.NE.U32.AND UP2, UPT, UR4, URZ, UPT ;  /* 0x000000ff0400828c */ /* 0x000fe2000bf45070 */
[----:B------:R-:W1:Y:S01]  /*0400*/  @!UP1 LDCU UR4, c[0x0][0x438] ;  /* 0x00008700ff0497ac */ /* 0x000e620008000800 */
[----:B------:R-:W-:Y:S01]  /*0410*/  @!P3 R2UR UR24, R6 ;  /* 0x000000000618b2ca */ /* 0x000fe200000e0000 */
[----:B-1----:R-:W-:-:S14]  /*0420*/  BRA.U !UP1, `(.L_x_50) ;  /* 0x0000000109187547 */ /* 0x002fdc000b800000 */
[----:B------:R-:W-:-:S13]  /*0430*/  PLOP3.LUT P2, PT, PT, PT, UP5, 0x80, 0x8 ;  /* 0x000000000008781c */ /* 0x000fda0003f4f058 */
[----:B------:R-:W2:Y:S04]  /*0440*/  @P2 LDG.E R0, desc[UR16][R2.64+0x4] ;  /* 0x0000041002002981 */ /* 0x000ea8000c1e1900 */
[----:B------:R-:W3:Y:S01]  /*0450*/  @!P2 LDG.E R2, desc[UR16][R2.64] ;  /* 0x000000100202a981 */ /* 0x000ee2000c1e1900 */
[----:B--2---:R-:W-:-:S13]  /*0460*/  @P2 R2UR UR4, R0 ;  /* 0x00000000000422ca */ /* 0x004fda00000e0000 */
[----:B------:R-:W-:-:S07]  /*0470*/  @UP5 UIADD3 UR4, UPT, UPT, UR4, -UR24, URZ ;  /* 0x8000001804045290 */ /* 0x000fce000fffe0ff */
[----:B---3--:R-:W-:Y:S02]  /*0480*/  @!P2 R2UR UR4, R2 ;  /* 0x000000000204a2ca */ /* 0x008fe400000e0000 */
.L_x_50:
[----:B-----5:R-:W-:Y:S01]  /*0490*/  @P0 R2UR UR21, R4 ;  /* 0x00000000041502ca */ /* 0x020fe200000e0000 */
[----:B------:R-:W-:Y:S01]  /*04a0*/  @!UP0 UISETP.NE.AND.EX UP2, UPT, UR5, URZ, UPT, UP2 ;  /* 0x000000ff0500828c */ /* 0x000fe2000bf45320 */
[----:B------:R-:W-:-:S13]  /*04b0*/  @!P1 EXIT ;  /* 0x000000000000994d */ /* 0x000fda0003800000 */
[----:B------:R-:W1:Y:S01]  /*04c0*/  LDCU UR19, c[0x0][0x508] ;  /* 0x0000a100ff1377ac */ /* 0x000e620008000800 */
[----:B------:R-:W2:Y:S01]  /*04d0*/  S2R R213, SR_TID.X ;  /* 0x0000000000d57919 */ /* 0x000ea20000002100 */
[----:B------:R-:W-:Y:S02]  /*04e0*/  @!UP0 USEL UR6, UR6, URZ, UP2 ;  /* 0x000000ff06068287 */ /* 0x000fe40009000000 */
[----:B------:R-:W-:Y:S02]  /*04f0*/  @UP0 UIADD3 UR21, UPT, UPT, UR21, -UR7, URZ ;  /* 0x8000000715150290 */ /* 0x000fe4000fffe0ff */
[----:B------:R-:W-:Y:S02]  /*0500*/  @!UP0 UIADD3 UR21, UPT, UPT, UR6, UR4, -UR7 ;  /* 0x0000000406158290 */ /* 0x000fe4000fffe807 */
[----:B------:R-:W-:Y:S02]  /*0510*/  UIADD3 UR5, UPT, UPT, UR8, 0x1, URZ ;  /* 0x0000000108057890 */ /* 0x000fe4000fffe0ff */
[----:B------:R-:W-:-:S02]  /*0520*/  UIADD3 UR9, UPT, UPT, UR21, 0x7f, URZ ;  /* 0x0000007f15097890 */ /* 0x000fc4000fffe0ff */
[----:B------:R-:W-:Y:S02]  /*0530*/  ULEA UR5, UR5, -UR22, 0x7 ;  /* 0x8000001605057291 */ /* 0x000fe4000f8e38ff */
[----:B------:R-:W-:Y:S02]  /*0540*/  USHF.R.S32.HI UR6, URZ, 0x1f, UR9 ;  /* 0x0000001fff067899 */ /* 0x000fe40008011409 */
[----:B-1----:R-:W-:Y:S02]  /*0550*/  UIADD3 UR5, UPT, UPT, UR9, UR19, UR5 ;  /* 0x0000001309057290 */ /* 0x002fe4000fffe005 */
[----:B------:R-:W-:Y:S02]  /*0560*/  ULEA.HI UR6, UR6, UR9, URZ, 0x7 ;  /* 0x0000000906067291 */ /* 0x000fe4000f8f38ff */
[----:B------:R-:W-:Y:S02]  /*0570*/  USHF.R.S32.HI UR4, URZ, 0x1f, UR5 ;  /* 0x0000001fff047899 */ /* 0x000fe40008011405 */
[----:B------:R-:W-:-:S02]  /*0580*/  USHF.R.S32.HI UR18, URZ, 0x7, UR6 ;  /* 0x00000007ff127899 */ /* 0x000fc40008011406 */
[----:B------:R-:W-:-:S04]  /*0590*/  ULEA.HI UR4, UR4, UR5, URZ, 0x7 ;  /* 0x0000000504047291 */ /* 0x000fc8000f8f38ff */
[----:B------:R-:W-:Y:S01]  /*05a0*/  USHF.R.S32.HI UR4, URZ, 0x7, UR4 ;  /* 0x00000007ff047899 */ /* 0x000fe20008011404 */
[----:B------:R-:W1:Y:S03]  /*05b0*/  S2UR UR6, SR_CTAID.Z ;  /* 0x00000000000679c3 */ /* 0x000e660000002700 */
[----:B------:R-:W-:-:S04]  /*05c0*/  UISETP.LT.AND UP0, UPT, UR18, UR4, UPT ;  /* 0x000000041200728c */ /* 0x000fc8000bf01270 */
[----:B------:R-:W-:-:S04]  /*05d0*/  USEL UR18, UR18, UR4, UP0 ;  /* 0x0000000412127287 */ /* 0x000fc80008000000 */
[----:B------:R-:W-:-:S09]  /*05e0*/  UISETP.GT.AND UP0, UPT, UR18, URZ, UPT ;  /* 0x000000ff1200728c */ /* 0x000fd2000bf04270 */
[----:B--2---:R-:W-:Y:S05]  /*05f0*/  BRA.U UP0, `(.L_x_51) ;  /* 0x0000001100ac7547 */ /* 0x004fea000b800000 */
[----:B------:R-:W2:Y:S01]  /*0600*/  LDCU.U8 UR4, c[0x0][0x549] ;  /* 0x0000a920ff0477ac */ /* 0x000ea20008000000 */
[----:B------:R-:W-:-:S11]  /*0610*/  UISETP.NE.AND UP0, UPT, UR14, -0x1, UPT ;  /* 0xffffffff0e00788c */ /* 0x000fd6000bf05270 */
[----:B------:R-:W3:Y:S01]  /*0620*/  @!UP0 LDCU.64 UR12, c[0x0][0x400] ;  /* 0x00008000ff0c87ac */ /* 0x000ee20008000a00 */
[----:B--2---:R-:W-:Y:S01]  /*0630*/  UISETP.NE.AND UP1, UPT, UR4, URZ, UPT ;  /* 0x000000ff0400728c */ /* 0x004fe2000bf25270 */
[----:B------:R-:W2:Y:S10]  /*0640*/  @UP0 LDCU.64 UR10, c[0x0][0x408] ;  /* 0x00008100ff0a07ac */ /* 0x000eb40008000a00 */
[----:B------:R-:W4:Y:S01]  /*0650*/  @UP1 LDCU.64 UR4, c[0x0][0x430] ;  /* 0x00008600ff0417ac */ /* 0x000f220008000a00 */
[----:B---3--:R-:W-:Y:S01]  /*0660*/  @!UP0 UIMAD.WIDE.U32 UR26, UR23, UR12, URZ ;  /* 0x0000000c171a82a5 */ /* 0x008fe2000f8e00ff */
[----:B------:R-:W3:Y:S01]  /*0670*/  @UP1 LDCU UR9, c[0x0][0x430] ;  /* 0x00008600ff0917ac */ /* 0x000ee20008000800 */
[----:B--2---:R-:W-:-:S02]  /*0680*/  @UP0 UIMAD.WIDE.U32 UR24, UR14, UR10, URZ ;  /* 0x0000000a0e1802a5 */ /* 0x004fc4000f8e00ff */
[----:B------:R-:W-:-:S03]  /*0690*/  @!UP0 UIMAD UR13, UR23, UR13, UR27 ;  /* 0x0000000d170d82a4 */ /* 0x000fc6000f8e021b */
[----:B------:R-:W-:Y:S01]  /*06a0*/  @!UP0 UMOV UR12, UR26 ;  /* 0x0000001a000c8c82 */ /* 0x000fe20008000000 */
[----:B------:R-:W2:Y:S01]  /*06b0*/  LDCU.U8 UR10, c[0x0][0x548] ;  /* 0x0000a900ff0a77ac */ /* 0x000ea20008000000 */
[----:B----4-:R-:W-:Y:S02]  /*06c0*/  @UP1 UIMAD UR18, UR4, UR5, URZ ;  /* 0x00000005041212a4 */ /* 0x010fe4000f8e02ff */
[----:B------:R-:W-:Y:S01]  /*06d0*/  @UP0 UIMAD UR13, UR14, UR11, UR25 ;  /* 0x0000000b0e0d02a4 */ /* 0x000fe2000f8e0219 */
[----:B------:R-:W-:Y:S01]  /*06e0*/  @UP1 UMOV UR15, 0x1 ;  /* 0x00000001000f1882 */ /* 0x000fe20000000000 */
[----:B------:R-:W-:Y:S01]  /*06f0*/  @UP0 UMOV UR12, UR24 ;  /* 0x00000018000c0c82 */ /* 0x000fe20008000000 */
[----:B---3--:R-:W-:Y:S09]  /*0700*/  BRA.U UP1, `(.L_x_52) ;  /* 0x0000000101287547 */ /* 0x008ff2000b800000 */
[----:B--2---:R-:W-:Y:S01]  /*0710*/  UISETP.NE.AND UP0, UPT, UR10, URZ, UPT ;  /* 0x000000ff0a00728c */ /* 0x004fe2000bf05270 */
[----:B------:R-:W2:Y:S10]  /*0720*/  LDCU UR5, c[0x0][0x3e0] ;  /* 0x00007c00ff0577ac */ /* 0x000eb40008000800 */
[----:B------:R-:W2:Y:S01]  /*0730*/  @UP0 LDCU UR15, c[0x0][0x454] ;  /* 0x00008a80ff0f07ac */ /* 0x000ea20008000800 */
[----:B------:R-:W3:Y:S01]  /*0740*/  @!UP0 LDCU UR4, c[0x0][0x434] ;  /* 0x00008680ff0487ac */ /* 0x000ee20008000800 */
[----:B------:R-:W4:Y:S01]  /*0750*/  @UP0 LDCU UR18, c[0x0][0x454] ;  /* 0x00008a80ff1207ac */ /* 0x000f220008000800 */
[----:B------:R-:W-:Y:S01]  /*0760*/  @UP0 UMOV UR9, 0x1 ;  /* 0x0000000100090882 */ /* 0x000fe20000000000 */
[----:B----4-:R-:W4:Y:S01]  /*0770*/  @!UP0 LDCU UR18, c[0x0][0x434] ;  /* 0x00008680ff1287ac */ /* 0x010f220008000800 */
[----:B------:R-:W-:Y:S01]  /*0780*/  @!UP0 UMOV UR9, 0x1 ;  /* 0x0000000100098882 */ /* 0x000fe20000000000 */
[----:B--2---:R-:W-:-:S02]  /*0790*/  @UP0 UIMAD UR15, UR15, UR5, URZ ;  /* 0x000000050f0f02a4 */ /* 0x004fc4000f8e02ff */
[----:B---3--:R-:W-:-:S12]  /*07a0*/  @!UP0 UIMAD UR15, UR4, UR5, URZ ;  /* 0x00000005040f82a4 */ /* 0x008fd8000f8e02ff */
.L_x_52:
[----:B------:R-:W3:Y:S01]  /*07b0*/  LDCU.64 UR4, c[0x0][0x410] ;  /* 0x00008200ff0477ac */ /* 0x000ee20008000a00 */
[----:B------:R-:W-:Y:S01]  /*07c0*/  IMAD.SHL.U32 R2, R213, 0x8, RZ ;  /* 0x00000008d5027824 */ /* 0x000fe200078e00ff */
[----:B------:R-:W-:Y:S01]  /*07d0*/  SHF.R.U32.HI R11, RZ, 0x3, R213 ;  /* 0x00000003ff0b7819 */ /* 0x000fe200000116d5 */
[----:B------:R-:W-:Y:S01]  /*07e0*/  BSSY.RECONVERGENT B0, `(.L_x_53) ;  /* 0x0000035000007945 */ /* 0x000fe20003800200 */
[----:B------:R-:W5:Y:S02]  /*07f0*/  LDCU UR7, c[0x0][0x434] ;  /* 0x00008680ff0777ac */ /* 0x000f640008000800 */
[----:B------:R-:W-:Y:S01]  /*0800*/  LOP3.LUT R2, R2, 0x38, RZ, 0xc0, !PT ;  /* 0x0000003802027812 */ /* 0x000fe200078ec0ff */
[C---:B------:R-:W-:Y:S01]  /*0810*/  VIADD R13, R11.reuse, 0x10 ;  /* 0x000000100b0d7836 */ /* 0x040fe20000000000 */
[----:B--2---:R-:W-:Y:S01]  /*0820*/  UISETP.NE.AND UP1, UPT, UR10, URZ, !UP1 ;  /* 0x000000ff0a00728c */ /* 0x004fe2000cf25270 */
[C---:B------:R-:W-:Y:S01]  /*0830*/  VIADD R14, R11.reuse, 0x20 ;  /* 0x000000200b0e7836 */ /* 0x040fe20000000000 */
[----:B------:R-:W-:Y:S01]  /*0840*/  UISETP.NE.AND UP0, UPT, UR14, -0x1, UPT ;  /* 0xffffffff0e00788c */ /* 0x000fe2000bf05270 */
[----:B------:R-:W-:Y:S01]  /*0850*/  IADD3 R2, P1, PT, R2, UR12, RZ ;  /* 0x0000000c02027c10 */ /* 0x000fe2000ff3e0ff */
[----:B------:R-:W-:Y:S01]  /*0860*/  UIMAD.WIDE.U32 UR10, UR8, 0x80, URZ ;  /* 0x00000080080a78a5 */ /* 0x000fe2000f8e00ff */
[C---:B------:R-:W-:Y:S01]  /*0870*/  VIADD R16, R11.reuse, 0x40 ;  /* 0x000000400b107836 */ /* 0x040fe20000000000 */
[----:B-1--4-:R-:W-:Y:S01]  /*0880*/  UIMAD UR18, UR6, UR18, URZ ;  /* 0x00000012061272a4 */ /* 0x012fe2000f8e02ff */
[----:B------:R-:W-:Y:S01]  /*0890*/  IADD3.X R3, PT, PT, RZ, UR13, RZ, P1, !PT ;  /* 0x0000000dff037c10 */ /* 0x000fe20008ffe4ff */
[C---:B------:R-:W-:Y:S01]  /*08a0*/  VIADD R17, R11.reuse, 0x50 ;  /* 0x000000500b117836 */ /* 0x040fe20000000000 */
[C---:B------:R-:W-:Y:S01]  /*08b0*/  IADD3 R15, PT, PT, R11.reuse, 0x30, RZ ;  /* 0x000000300b0f7810 */ /* 0x040fe20007ffe0ff */
[----:B---3--:R-:W-:Y:S01]  /*08c0*/  IMAD.U32 R8, RZ, RZ, UR4 ;  /* 0x00000004ff087e24 */ /* 0x008fe2000f8e00ff */
[----:B------:R-:W-:Y:S01]  /*08d0*/  UIMAD UR4, UR20, UR9, URZ ;  /* 0x00000009140472a4 */ /* 0x000fe2000f8e02ff */
[----:B------:R-:W-:Y:S01]  /*08e0*/  IMAD.U32 R6, RZ, RZ, UR5 ;  /* 0x00000005ff067e24 */ /* 0x000fe2000f8e00ff */
[----:B------:R-:W-:Y:S01]  /*08f0*/  UIADD3 UR20, UPT, UPT, -UR20, UR22, URZ ;  /* 0x0000001614147290 */ /* 0x000fe2000fffe1ff */
[----:B------:R-:W-:Y:S01]  /*0900*/  IMAD.WIDE.U32 R8, R8, UR6, R2 ;  /* 0x0000000608087c25 */ /* 0x000fe2000f8e0002 */
[----:B-----5:R-:W-:Y:S01]  /*0910*/  UIMAD UR7, UR23, UR7, URZ ;  /* 0x00000007170772a4 */ /* 0x020fe2000f8e02ff */
[C---:B------:R-:W-:Y:S01]  /*0920*/  LOP3.LUT R10, R11.reuse, UR10, RZ, 0xfc, !PT ;  /* 0x0000000a0b0a7c12 */ /* 0x040fe2000f8efcff */
[----:B------:R-:W-:Y:S01]  /*0930*/  @!UP1 UIMAD UR18, UR23, UR15, UR18 ;  /* 0x0000000f171292a4 */ /* 0x000fe2000f8e0212 */
[C---:B------:R-:W-:Y:S01]  /*0940*/  VIADD R18, R11.reuse, 0x60 ;  /* 0x000000600b127836 */ /* 0x040fe20000000000 */
[----:B------:R-:W-:Y:S01]  /*0950*/  USEL UR8, UR7, UR14, !UP0 ;  /* 0x0000000e07087287 */ /* 0x000fe2000c000000 */
[----:B------:R-:W-:Y:S01]  /*0960*/  ISETP.GE.AND P0, PT, R11, UR20, PT ;  /* 0x000000140b007c0c */ /* 0x000fe2000bf06270 */
[----:B------:R-:W-:Y:S01]  /*0970*/  USHF.R.S32.HI UR12, URZ, 0x1f, UR4 ;  /* 0x0000001fff0c7899 */ /* 0x000fe20008011404 */
[----:B------:R-:W-:Y:S01]  /*0980*/  ISETP.GE.AND P2, PT, R13, UR20, PT ;  /* 0x000000140d007c0c */ /* 0x000fe2000bf46270 */
[----:B------:R-:W-:Y:S01]  /*0990*/  USHF.R.S32.HI UR5, URZ, 0x1f, UR8 ;  /* 0x0000001fff057899 */ /* 0x000fe20008011408 */
[----:B------:R-:W-:Y:S01]  /*09a0*/  IMAD R7, R6, UR6, R9 ;  /* 0x0000000606077c24 */ /* 0x000fe2000f8e0209 */
[----:B------:R-:W-:Y:S01]  /*09b0*/  USEL UR8, UR8, URZ, UP1 ;  /* 0x000000ff08087287 */ /* 0x000fe20008800000 */
[----:B------:R-:W-:Y:S01]  /*09c0*/  P2R R12, PR, RZ, 0x4 ;  /* 0x00000004ff0c7803 */ /* 0x000fe20000000000 */
[----:B------:R-:W-:Y:S01]  /*09d0*/  USEL UR5, UR5, URZ, UP1 ;  /* 0x000000ff05057287 */ /* 0x000fe20008800000 */
[----:B------:R-:W-:Y:S01]  /*09e0*/  ISETP.GE.AND P6, PT, R14, UR20, PT ;  /* 0x000000140e007c0c */ /* 0x000fe2000bfc6270 */
[----:B------:R-:W-:Y:S01]  /*09f0*/  USHF.R.S32.HI UR7, URZ, 0x1f, UR18 ;  /* 0x0000001fff077899 */ /* 0x000fe20008011412 */
[----:B------:R-:W-:Y:S01]  /*0a00*/  ISETP.GE.AND P5, PT, R15, UR20, PT ;  /* 0x000000140f007c0c */ /* 0x000fe2000bfa6270 */
[----:B------:R-:W-:Y:S01]  /*0a10*/  UIADD3 UR8, UP1, UP0, UR4, UR8, UR18 ;  /* 0x0000000804087290 */ /* 0x000fe2000f83e012 */
[----:B------:R-:W-:Y:S01]  /*0a20*/  ISETP.GE.AND P4, PT, R16, UR20, PT ;  /* 0x0000001410007c0c */ /* 0x000fe2000bf86270 */
[----:B------:R-:W-:Y:S01]  /*0a30*/  VIADD R19, R11, 0x70 ;  /* 0x000000700b137836 */ /* 0x000fe20000000000 */
[----:B------:R-:W-:Y:S01]  /*0a40*/  ISETP.GE.AND P3, PT, R17, UR20, PT ;  /* 0x0000001411007c0c */ /* 0x000fe2000bf66270 */
[----:B------:R-:W-:Y:S01]  /*0a50*/  UIADD3.X UR12, UPT, UPT, UR12, UR5, UR7, UP1, UP0 ;  /* 0x000000050c0c7290 */ /* 0x000fe20008fe0407 */
[----:B------:R-:W-:Y:S01]  /*0a60*/  ISETP.GE.AND P2, PT, R18, UR20, PT ;  /* 0x0000001412007c0c */ /* 0x000fe2000bf46270 */
[----:B------:R-:W-:-:S12]  /*0a70*/  @P0 BRA `(.L_x_54) ;  /* 0x00000000002c0947 */ /* 0x000fd80003800000 */
[----:B------:R-:W1:Y:S01]  /*0a80*/  LDCU.64 UR4, c[0x0][0x408] ;  /* 0x00008100ff0477ac */ /* 0x000e620008000a00 */
[----:B------:R-:W-:Y:S01]  /*0a90*/  MOV R6, R8 ;  /* 0x0000000800067202 */ /* 0x000fe20000000f00 */
[----:B------:R-:W2:Y:S01]  /*0aa0*/  LDCU.64 UR6, c[0x0][0x3f0] ;  /* 0x00007e00ff0677ac */ /* 0x000ea20008000a00 */
[----:B-1----:R-:W-:-:S03]  /*0ab0*/  UIMAD UR13, UR11, UR4, URZ ;  /* 0x000000040b0d72a4 */ /* 0x002fc6000f8e02ff */
[----:B------:R-:W-:-:S03]  /*0ac0*/  IMAD.WIDE.U32 R2, R10, UR4, R6 ;  /* 0x000000040a027c25 */ /* 0x000fc6000f8e0006 */
[----:B------:R-:W-:Y:S02]  /*0ad0*/  MOV R0, UR13 ;  /* 0x0000000d00007c02 */ /* 0x000fe40008000f00 */
[----:B--2---:R-:W-:-:S03]  /*0ae0*/  LEA R4, P0, R2, UR6, 0x1 ;  /* 0x0000000602047c11 */ /* 0x004fc6000f8008ff */
[----:B------:R-:W-:-:S05]  /*0af0*/  IMAD R0, R10, UR5, R0 ;  /* 0x000000050a007c24 */ /* 0x000fca000f8e0200 */
[----:B------:R-:W-:-:S04]  /*0b00*/  IADD3 R0, PT, PT, R3, R0, RZ ;  /* 0x0000000003007210 */ /* 0x000fc80007ffe0ff */
[----:B------:R-:W-:-:S05]  /*0b10*/  LEA.HI.X R5, R2, UR7, R0, 0x1, P0 ;  /* 0x0000000702057c11 */ /* 0x000fca00080f0c00 */
[----:B------:R1:W-:Y:S02]  /*0b20*/  STG.E.128 desc[UR16][R4.64], RZ ;  /* 0x000000ff04007986 */ /* 0x0003e4000c101d10 */
.L_x_54:
[----:B------:R-:W-:Y:S05]  /*0b30*/  BSYNC.RECONVERGENT B0 ;  /* 0x0000000000007941 */ /* 0x000fea0003800200 */
.L_x_53:
[----:B------:R-:W-:Y:S01]  /*0b40*/  ISETP.NE.AND P0, PT, R12, RZ, PT ;  /* 0x000000ff0c00720c */ /* 0x000fe20003f05270 */
[----:B------:R-:W-:-:S12]  /*0b50*/  BSSY.RECONVERGENT B0, `(.L_x_55) ;  /* 0x000000f000007945 */ /* 0x000fd80003800200 */
[----:B------:R-:W-:Y:S05]  /*0b60*/  @P0 BRA `(.L_x_56) ;  /* 0x0000000000340947 */ /* 0x000fea0003800000 */
[----:B------:R-:W1:Y:S01]  /*0b70*/  LDCU.64 UR6, c[0x0][0x408] ;  /* 0x00008100ff0677ac */ /* 0x000e620008000a00 */
[----:B------:R-:W-:Y:S02]  /*0b80*/  IADD3 R0, P0, PT, R10, 0x10, RZ ;  /* 0x000000100a007810 */ /* 0x000fe40007f1e0ff */
[----:B------:R-:W-:Y:S01]  /*0b90*/  MOV R3, R7 ;  /* 0x0000000700037202 */ /* 0x000fe20000000f00 */
[----:B------:R-:W2:Y:S02]  /*0ba0*/  LDCU.64 UR4, c[0x0][0x3f0] ;  /* 0x00007e00ff0477ac */ /* 0x000ea40008000a00 */
[----:B------:R-:W-:-:S04]  /*0bb0*/  IMAD.X R2, RZ, RZ, UR11, P0 ;  /* 0x0000000bff027e24 */ /* 0x000fc800080e06ff */
[----:B-1----:R-:W-:Y:S02]  /*0bc0*/  IMAD R4, R2, UR6, RZ ;  /* 0x0000000602047c24 */ /* 0x002fe4000f8e02ff */
[----:B------:R-:W-:-:S04]  /*0bd0*/  IMAD.MOV.U32 R2, RZ, RZ, R8 ;  /* 0x000000ffff027224 */ /* 0x000fc800078e0008 */
[----:B------:R-:W-:-:S04]  /*0be0*/  IMAD.WIDE.U32 R2, R0, UR6, R2 ;  /* 0x0000000600027c25 */ /* 0x000fc8000f8e0002 */
[----:B------:R-:W-:Y:S01]  /*0bf0*/  IMAD R0, R0, UR7, R4 ;  /* 0x0000000700007c24 */ /* 0x000fe2000f8e0204 */
[----:B--2---:R-:W-:-:S04]  /*0c00*/  LEA R4, P0, R2, UR4, 0x1 ;  /* 0x0000000402047c11 */ /* 0x004fc8000f8008ff */
[----:B------:R-:W-:-:S04]  /*0c10*/  IADD3 R0, PT, PT, R3, R0, RZ ;  /* 0x0000000003007210 */ /* 0x000fc80007ffe0ff */
[----:B------:R-:W-:-:S05]  /*0c20*/  LEA.HI.X R5, R2, UR5, R0, 0x1, P0 ;  /* 0x0000000502057c11 */ /* 0x000fca00080f0c00 */
[----:B------:R2:W-:Y:S02]  /*0c30*/  STG.E.128 desc[UR16][R4.64], RZ ;  /* 0x000000ff04007986 */ /* 0x0005e4000c101d10 */
.L_x_56:
[----:B------:R-:W-:Y:S05]  /*0c40*/  BSYNC.RECONVERGENT B0 ;  /* 0x0000000000007941 */ /* 0x000fea0003800200 */
.L_x_55:
[----:B------:R-:W-:Y:S04]  /*0c50*/  BSSY.RECONVERGENT B0, `(.L_x_57) ;  /* 0x000000f000007945 */ /* 0x000fe80003800200 */
[----:B------:R-:W-:Y:S05]  /*0c60*/  @P6 BRA `(.L_x_58) ;  /* 0x0000000000346947 */ /* 0x000fea0003800000 */
[----:B------:R-:W1:Y:S01]  /*0c70*/  LDCU.64 UR6, c[0x0][0x408] ;  /* 0x00008100ff0677ac */ /* 0x000e620008000a00 */
[----:B------:R-:W-:Y:S02]  /*0c80*/  IADD3 R0, P0, PT, R10, 0x20, RZ ;  /* 0x000000200a007810 */ /* 0x000fe40007f1e0ff */
[----:B------:R-:W-:Y:S01]  /*0c90*/  MOV R3, R7 ;  /* 0x0000000700037202 */ /* 0x000fe20000000f00 */
[----:B------:R-:W3:Y:S02]  /*0ca0*/  LDCU.64 UR4, c[0x0][0x3f0] ;  /* 0x00007e00ff0477ac */ /* 0x000ee40008000a00 */
[----:B------:R-:W-:-:S04]  /*0cb0*/  IMAD.X R2, RZ, RZ, UR11, P0 ;  /* 0x0000000bff027e24 */ /* 0x000fc800080e06ff */
[----:B-12---:R-:W-:Y:S02]  /*0cc0*/  IMAD R4, R2, UR6, RZ ;  /* 0x0000000602047c24 */ /* 0x006fe4000f8e02ff */
[----:B------:R-:W-:-:S04]  /*0cd0*/  IMAD.MOV.U32 R2, RZ, RZ, R8 ;  /* 0x000000ffff027224 */ /* 0x000fc800078e0008 */
[----:B------:R-:W-:-:S04]  /*0ce0*/  IMAD.WIDE.U32 R2, R0, UR6, R2 ;  /* 0x0000000600027c25 */ /* 0x000fc8000f8e0002 */
[----:B------:R-:W-:Y:S01]  /*0cf0*/  IMAD R0, R0, UR7, R4 ;  /* 0x0000000700007c24 */ /* 0x000fe2000f8e0204 */
[----:B---3--:R-:W-:-:S04]  /*0d00*/  LEA R4, P0, R2, UR4, 0x1 ;  /* 0x0000000402047c11 */ /* 0x008fc8000f8008ff */
[----:B------:R-:W-:-:S04]  /*0d10*/  IADD3 R0, PT, PT, R3, R0, RZ ;  /* 0x0000000003007210 */ /* 0x000fc80007ffe0ff */
[----:B------:R-:W-:-:S05]  /*0d20*/  LEA.HI.X R5, R2, UR5, R0, 0x1, P0 ;  /* 0x0000000502057c11 */ /* 0x000fca00080f0c00 */
[----:B------:R3:W-:Y:S02]  /*0d30*/  STG.E.128 desc[UR16][R4.64], RZ ;  /* 0x000000ff04007986 */ /* 0x0007e4000c101d10 */
.L_x_58:
[----:B------:R-:W-:Y:S05]  /*0d40*/  BSYNC.RECONVERGENT B0 ;  /* 0x0000000000007941 */ /* 0x000fea0003800200 */
.L_x_57:
[----:B------:R-:W-:Y:S04]  /*0d50*/  BSSY.RECONVERGENT B0, `(.L_x_59) ;  /* 0x000000f000007945 */ /* 0x000fe80003800200 */
[----:B------:R-:W-:Y:S05]  /*0d60*/  @P5 BRA `(.L_x_60) ;  /* 0x0000000000345947 */ /* 0x000fea0003800000 */
[----:B------:R-:W1:Y:S01]  /*0d70*/  LDCU.64 UR6, c[0x0][0x408] ;  /* 0x00008100ff0677ac */ /* 0x000e620008000a00 */
[----:B------:R-:W-:Y:S02]  /*0d80*/  IADD3 R0, P0, PT, R10, 0x30, RZ ;  /* 0x000000300a007810 */ /* 0x000fe40007f1e0ff */
[----:B------:R-:W-:Y:S01]  /*0d90*/  MOV R3, R7 ;  /* 0x0000000700037202 */ /* 0x000fe20000000f00 */
[----:B------:R-:W4:Y:S02]  /*0da0*/  LDCU.64 UR4, c[0x0][0x3f0] ;  /* 0x00007e00ff0477ac */ /* 0x000f240008000a00 */
[----:B------:R-:W-:-:S04]  /*0db0*/  IMAD.X R2, RZ, RZ, UR11, P0 ;  /* 0x0000000bff027e24 */ /* 0x000fc800080e06ff */
[----:B-123--:R-:W-:Y:S02]  /*0dc0*/  IMAD R4, R2, UR6, RZ ;  /* 0x0000000602047c24 */ /* 0x00efe4000f8e02ff */
[----:B------:R-:W-:-:S04]  /*0dd0*/  IMAD.MOV.U32 R2, RZ, RZ, R8 ;  /* 0x000000ffff027224 */ /* 0x000fc800078e0008 */
[----:B------:R-:W-:-:S04]  /*0de0*/  IMAD.WIDE.U32 R2, R0, UR6, R2 ;  /* 0x0000000600027c25 */ /* 0x000fc8000f8e0002 */
[----:B------:R-:W-:Y:S01]  /*0df0*/  IMAD R0, R0, UR7, R4 ;  /* 0x0000000700007c24 */ /* 0x000fe2000f8e0204 */
[----:B----4-:R-:W-:-:S04]  /*0e00*/  LEA R4, P0, R2, UR4, 0x1 ;  /* 0x0000000402047c11 */ /* 0x010fc8000f8008ff */
[----:B------:R-:W-:-:S04]  /*0e10*/  IADD3 R0, PT, PT, R3, R0, RZ ;  /* 0x0000000003007210 */ /* 0x000fc80007ffe0ff */
[----:B------:R-:W-:-:S05]  /*0e20*/  LEA.HI.X R5, R2, UR5, R0, 0x1, P0 ;  /* 0x0000000502057c11 */ /* 0x000fca00080f0c00 */
[----:B------:R4:W-:Y:S02]  /*0e30*/  STG.E.128 desc[UR16][R4.64], RZ ;  /* 0x000000ff04007986 */ /* 0x0009e4000c101d10 */
.L_x_60:
[----:B------:R-:W-:Y:S05]  /*0e40*/  BSYNC.RECONVERGENT B0 ;  /* 0x0000000000007941 */ /* 0x000fea0003800200 */
.L_x_59:
[----:B------:R-:W-:Y:S04]  /*0e50*/  BSSY.RECONVERGENT B0, `(.L_x_61) ;  /* 0x000000f000007945 */ /* 0x000fe80003800200 */
[----:B------:R-:W-:Y:S05]  /*0e60*/  @P4 BRA `(.L_x_62) ;  /* 0x0000000000344947 */ /* 0x000fea0003800000 */
[----:B------:R-:W1:Y:S01]  /*0e70*/  LDCU.64 UR6, c[0x0][0x408] ;  /* 0x00008100ff0677ac */ /* 0x000e620008000a00 */
[----:B------:R-:W-:Y:S02]  /*0e80*/  IADD3 R0, P0, PT, R10, 0x40, RZ ;  /* 0x000000400a007810 */ /* 0x000fe40007f1e0ff */
[----:B------:R-:W-:Y:S01]  /*0e90*/  MOV R3, R7 ;  /* 0x0000000700037202 */ /* 0x000fe20000000f00 */
[----:B------:R-:W5:Y:S02]  /*0ea0*/  LDCU.64 UR4, c[0x0][0x3f0] ;  /* 0x00007e00ff0477ac */ /* 0x000f640008000a00 */
[----:B------:R-:W-:-:S04]  /*0eb0*/  IMAD.X R2, RZ, RZ, UR11, P0 ;  /* 0x0000000bff027e24 */ /* 0x000fc800080e06ff */
[----:B-1234-:R-:W-:Y:S02]  /*0ec0*/  IMAD R4, R2, UR6, RZ ;  /* 0x0000000602047c24 */ /* 0x01efe4000f8e02ff */
[----:B------:R-:W-:-:S04]  /*0ed0*/  IMAD.MOV.U32 R2, RZ, RZ, R8 ;  /* 0x000000ffff027224 */ /* 0x000fc800078e0008 */
[----:B------:R-:W-:-:S04]  /*0ee0*/  IMAD.WIDE.U32 R2, R0, UR6, R2 ;  /* 0x0000000600027c25 */ /* 0x000fc8000f8e0002 */
[----:B------:R-:W-:Y:S01]  /*0ef0*/  IMAD R0, R0, UR7, R4 ;  /* 0x0000000700007c24 */ /* 0x000fe2000f8e0204 */
[----:B-----5:R-:W-:-:S04]  /*0f00*/  LEA R4, P0, R2, UR4, 0x1 ;  /* 0x0000000402047c11 */ /* 0x020fc8000f8008ff */
[----:B------:R-:W-:-:S04]  /*0f10*/  IADD3 R0, PT, PT, R3, R0, RZ ;  /* 0x0000000003007210 */ /* 0x000fc80007ffe0ff */
[----:B------:R-:W-:-:S05]  /*0f20*/  LEA.HI.X R5, R2, UR5, R0, 0x1, P0 ;  /* 0x0000000502057c11 */ /* 0x000fca00080f0c00 */
[----:B------:R1:W-:Y:S02]  /*0f30*/  STG.E.128 desc[UR16][R4.64], RZ ;  /* 0x000000ff04007986 */ /* 0x0003e4000c101d10 */
.L_x_62:
[----:B------:R-:W-:Y:S05]  /*0f40*/  BSYNC.RECONVERGENT B0 ;  /* 0x0000000000007941 */ /* 0x000fea0003800200 */
.L_x_61:
        /* <DEDUP_REMOVED lines=15> */
.L_x_64:
[----:B------:R-:W-:Y:S05]  /*1040*/  BSYNC.RECONVERGENT B0 ;  /* 0x0000000000007941 */ /* 0x000fea0003800200 */
.L_x_63:
        /* <DEDUP_REMOVED lines=15> */
.L_x_66:
[----:B------:R-:W-:Y:S05]  /*1140*/  BSYNC.RECONVERGENT B0 ;  /* 0x0000000000007941 */ /* 0x000fea0003800200 */
.L_x_65:
[----:B------:R-:W-:Y:S01]  /*1150*/  ISETP.GE.AND P1, PT, R19, UR20, PT ;  /* 0x0000001413007c0c */ /* 0x000fe2000bf26270 */
[----:B------:R-:W-:-:S12]  /*1160*/  BSSY.RECONVERGENT B0, `(.L_x_67) ;  /* 0x000000f000007945 */ /* 0x000fd80003800200 */
[----:B------:R-:W-:Y:S05]  /*1170*/  @P1 BRA `(.L_x_68) ;  /* 0x0000000000341947 */ /* 0x000fea0003800000 */
[----:B------:R-:W5:Y:S01]  /*1180*/  LDCU.64 UR6, c[0x0][0x408] ;  /* 0x00008100ff0677ac */ /* 0x000f620008000a00 */
[----:B------:R-:W-:Y:S02]  /*1190*/  IADD3 R0, P0, PT, R10, 0x70, RZ ;  /* 0x000000700a007810 */ /* 0x000fe40007f1e0ff */
[----:B------:R-:W-:Y:S01]  /*11a0*/  MOV R3, R7 ;  /* 0x0000000700037202 */ /* 0x000fe20000000f00 */
[----:B------:R-:W1:Y:S02]  /*11b0*/  LDCU.64 UR4, c[0x0][0x3f0] ;  /* 0x00007e00ff0477ac */ /* 0x000e640008000a00 */
[----:B------:R-:W-:-:S04]  /*11c0*/  IMAD.X R2, RZ, RZ, UR11, P0 ;  /* 0x0000000bff027e24 */ /* 0x000fc800080e06ff */
[----:B-----5:R-:W-:Y:S02]  /*11d0*/  IMAD R6, R2, UR6, RZ ;  /* 0x0000000602067c24 */ /* 0x020fe4000f8e02ff */
[----:B------:R-:W-:-:S04]  /*11e0*/  IMAD.MOV.U32 R2, RZ, RZ, R8 ;  /* 0x000000ffff027224 */ /* 0x000fc800078e0008 */
[----:B-1234-:R-:W-:-:S04]  /*11f0*/  IMAD.WIDE.U32 R4, R0, UR6, R2 ;  /* 0x0000000600047c25 */ /* 0x01efc8000f8e0002 */
[----:B------:R-:W-:Y:S01]  /*1200*/  IMAD R0, R0, UR7, R6 ;  /* 0x0000000700007c24 */ /* 0x000fe2000f8e0206 */
[----:B------:R-:W-:-:S04]  /*1210*/  LEA R2, P0, R4, UR4, 0x1 ;  /* 0x0000000404027c11 */ /* 0x000fc8000f8008ff */
[----:B------:R-:W-:-:S04]  /*1220*/  IADD3 R0, PT, PT, R5, R0, RZ ;  /* 0x0000000005007210 */ /* 0x000fc80007ffe0ff */
[----:B------:R-:W-:-:S05]  /*1230*/  LEA.HI.X R3, R4, UR5, R0, 0x1, P0 ;  /* 0x0000000504037c11 */ /* 0x000fca00080f0c00 */
[----:B------:R1:W-:Y:S02]  /*1240*/  STG.E.128 desc[UR16][R2.64], RZ ;  /* 0x000000ff02007986 */ /* 0x0003e4000c101d10 */
.L_x_68:
[----:B------:R-:W-:Y:S05]  /*1250*/  BSYNC.RECONVERGENT B0 ;  /* 0x0000000000007941 */ /* 0x000fea0003800200 */
.L_x_67:
[----:B------:R-:W-:Y:S01]  /*1260*/  LOP3.LUT P0, R213, R213, 0x7, RZ, 0xc0, !PT ;  /* 0x00000007d5d57812 */ /* 0x000fe2000780c0ff */
[----:B------:R-:W-:Y:S01]  /*1270*/  BSSY.RECONVERGENT B0, `(.L_x_69) ;  /* 0x0000016000007945 */ /* 0x000fe20003800200 */
[----:B------:R-:W-:Y:S02]  /*1280*/  P2R R0, PR, RZ, 0x2 ;  /* 0x00000002ff007803 */ /* 0x000fe40000000000 */
[----:B------:R-:W-:Y:S02]  /*1290*/  ISETP.GE.OR P0, PT, R11, UR20, P0 ;  /* 0x000000140b007c0c */ /* 0x000fe40008706670 */
[----:B------:R-:W-:Y:S02]  /*12a0*/  ISETP.NE.AND P1, PT, R12, RZ, PT ;  /* 0x000000ff0c00720c */ /* 0x000fe40003f25270 */
[C---:B------:R-:W-:Y:S02]  /*12b0*/  ISETP.NE.OR P6, PT, R213.reuse, RZ, P6 ;  /* 0x000000ffd500720c */ /* 0x040fe400037c5670 */
[----:B------:R-:W-:-:S02]  /*12c0*/  ISETP.NE.OR P1, PT, R213, RZ, P1 ;  /* 0x000000ffd500720c */ /* 0x000fc40000f25670 */
[C---:B------:R-:W-:Y:S02]  /*12d0*/  ISETP.NE.OR P5, PT, R213.reuse, RZ, P5 ;  /* 0x000000ffd500720c */ /* 0x040fe40002fa5670 */
[----:B-1234-:R-:W-:Y:S02]  /*12e0*/  P2R R4, PR, RZ, 0x2 ;  /* 0x00000002ff047803 */ /* 0x01efe40000000000 */
[----:B------:R-:W-:Y:S02]  /*12f0*/  ISETP.NE.AND P1, PT, R0, RZ, PT ;  /* 0x000000ff0000720c */ /* 0x000fe40003f25270 */
[C---:B------:R-:W-:Y:S02]  /*1300*/  ISETP.NE.OR P4, PT, R213.reuse, RZ, P4 ;  /* 0x000000ffd500720c */ /* 0x040fe40002785670 */
[C---:B------:R-:W-:Y:S02]  /*1310*/  ISETP.NE.OR P3, PT, R213.reuse, RZ, P3 ;  /* 0x000000ffd500720c */ /* 0x040fe40001f65670 */
[----:B------:R-:W-:-:S02]  /*1320*/  ISETP.NE.OR P2, PT, R213, RZ, P2 ;  /* 0x000000ffd500720c */ /* 0x000fc40001745670 */
[----:B------:R-:W-:Y:S01]  /*1330*/  ISETP.NE.OR P1, PT, R213, RZ, P1 ;  /* 0x000000ffd500720c */ /* 0x000fe20000f25670 */
[----:B------:R-:W-:-:S12]  /*1340*/  @P0 BRA `(.L_x_70) ;  /* 0x0000000000200947 */ /* 0x000fd80003800000 */
[----:B------:R-:W1:Y:S01]  /*1350*/  LDCU.64 UR4, c[0x0][0x420] ;  /* 0x00008400ff0477ac */ /* 0x000e620008000a00 */
[----:B------:R-:W-:-:S05]  /*1360*/  IMAD R0, R11, UR9, RZ ;  /* 0x000000090b007c24 */ /* 0x000fca000f8e02ff */
[----:B------:R-:W-:-:S04]  /*1370*/  IADD3 R3, P0, PT, R0, UR8, RZ ;  /* 0x0000000800037c10 */ /* 0x000fc8000ff1e0ff */
[----:B------:R-:W-:Y:S02]  /*1380*/  LEA.HI.X.SX32 R0, R0, UR12, 0x1, P0 ;  /* 0x0000000c00007c11 */ /* 0x000fe400080f0eff */
[----:B-1----:R-:W-:-:S04]  /*1390*/  LEA R2, P0, R3, UR4, 0x2 ;  /* 0x0000000403027c11 */ /* 0x002fc8000f8010ff */
[----:B------:R-:W-:Y:S01]  /*13a0*/  LEA.HI.X R3, R3, UR5, R0, 0x2, P0 ;  /* 0x0000000503037c11 */ /* 0x000fe200080f1400 */
[----:B------:R-:W-:-:S05]  /*13b0*/  IMAD.MOV.U32 R0, RZ, RZ, 0x7f800000 ;  /* 0x7f800000ff007424 */ /* 0x000fca00078e00ff */
[----:B------:R1:W-:Y:S03]  /*13c0*/  STG.E desc[UR16][R2.64], R0 ;  /* 0x0000000002007986 */ /* 0x0003e6000c101910 */
.L_x_70:
[----:B------:R-:W-:Y:S05]  /*13d0*/  BSYNC.RECONVERGENT B0 ;  /* 0x0000000000007941 */ /* 0x000fea0003800200 */
.L_x_69:
[----:B------:R-:W-:Y:S01]  /*13e0*/  ISETP.NE.AND P0, PT, R4, RZ, PT ;  /* 0x000000ff0400720c */ /* 0x000fe20003f05270 */
[----:B------:R-:W-:-:S12]  /*13f0*/  BSSY.RECONVERGENT B0, `(.L_x_71) ;  /* 0x000000a000007945 */ /* 0x000fd80003800200 */
[----:B------:R-:W-:Y:S05]  /*1400*/  @P0 BRA `(.L_x_72) ;  /* 0x0000000000200947 */ /* 0x000fea0003800000 */
[----:B------:R-:W2:Y:S01]  /*1410*/  LDCU.64 UR4, c[0x0][0x420] ;  /* 0x00008400ff0477ac */ /* 0x000ea20008000a00 */
[----:B-1----:R-:W-:-:S05]  /*1420*/  IMAD R0, R13, UR9, RZ ;  /* 0x000000090d007c24 */ /* 0x002fca000f8e02ff */
[----:B------:R-:W-:-:S04]  /*1430*/  IADD3 R3, P0, PT, R0, UR8, RZ ;  /* 0x0000000800037c10 */ /* 0x000fc8000ff1e0ff */
[----:B------:R-:W-:Y:S02]  /*1440*/  LEA.HI.X.SX32 R0, R0, UR12, 0x1, P0 ;  /* 0x0000000c00007c11 */ /* 0x000fe400080f0eff */
[----:B--2---:R-:W-:-:S04]  /*1450*/  LEA R2, P0, R3, UR4, 0x2 ;  /* 0x0000000403027c11 */ /* 0x004fc8000f8010ff */
[----:B------:R-:W-:Y:S01]  /*1460*/  LEA.HI.X R3, R3, UR5, R0, 0x2, P0 ;  /* 0x0000000503037c11 */ /* 0x000fe200080f1400 */
[----:B------:R-:W-:-:S05]  /*1470*/  IMAD.MOV.U32 R0, RZ, RZ, 0x7f800000 ;  /* 0x7f800000ff007424 */ /* 0x000fca00078e00ff */
[----:B------:R2:W-:Y:S03]  /*1480*/  STG.E desc[UR16][R2.64], R0 ;  /* 0x0000000002007986 */ /* 0x0005e6000c101910 */
.L_x_72:
[----:B------:R-:W-:Y:S05]  /*1490*/  BSYNC.RECONVERGENT B0 ;  /* 0x0000000000007941 */ /* 0x000fea0003800200 */
.L_x_71:
[----:B------:R-:W-:Y:S04]  /*14a0*/  BSSY.RECONVERGENT B0, `(.L_x_73) ;  /* 0x000000a000007945 */ /* 0x000fe80003800200 */
[----:B------:R-:W-:Y:S05]  /*14b0*/  @P6 BRA `(.L_x_74) ;  /* 0x0000000000206947 */ /* 0x000fea0003800000 */
[----:B------:R-:W3:Y:S01]  /*14c0*/  LDCU.64 UR4, c[0x0][0x420] ;  /* 0x00008400ff0477ac */ /* 0x000ee20008000a00 */
[----:B-12---:R-:W-:-:S05]  /*14d0*/  IMAD R0, R14, UR9, RZ ;  /* 0x000000090e007c24 */ /* 0x006fca000f8e02ff */
[----:B------:R-:W-:-:S04]  /*14e0*/  IADD3 R3, P0, PT, R0, UR8, RZ ;  /* 0x0000000800037c10 */ /* 0x000fc8000ff1e0ff */
[----:B------:R-:W-:Y:S02]  /*14f0*/  LEA.HI.X.SX32 R0, R0, UR12, 0x1, P0 ;  /* 0x0000000c00007c11 */ /* 0x000fe400080f0eff */
[----:B---3--:R-:W-:-:S04]  /*1500*/  LEA R2, P0, R3, UR4, 0x2 ;  /* 0x0000000403027c11 */ /* 0x008fc8000f8010ff */
[----:B------:R-:W-:Y:S01]  /*1510*/  LEA.HI.X R3, R3, UR5, R0, 0x2, P0 ;  /* 0x0000000503037c11 */ /* 0x000fe200080f1400 */
[----:B------:R-:W-:-:S05]  /*1520*/  IMAD.MOV.U32 R0, RZ, RZ, 0x7f800000 ;  /* 0x7f800000ff007424 */ /* 0x000fca00078e00ff */
[----:B------:R3:W-:Y:S03]  /*1530*/  STG.E desc[UR16][R2.64], R0 ;  /* 0x0000000002007986 */ /* 0x0007e6000c101910 */
.L_x_74:
[----:B------:R-:W-:Y:S05]  /*1540*/  BSYNC.RECONVERGENT B0 ;  /* 0x0000000000007941 */ /* 0x000fea0003800200 */
.L_x_73:
[----:B------:R-:W-:Y:S04]  /*1550*/  BSSY.RECONVERGENT B0, `(.L_x_75) ;  /* 0x000000a000007945 */ /* 0x000fe80003800200 */
[----:B------:R-:W-:Y:S05]  /*1560*/  @P5 BRA `(.L_x_76) ;  /* 0x0000000000205947 */ /* 0x000fea0003800000 */
[----:B------:R-:W4:Y:S01]  /*1570*/  LDCU.64 UR4, c[0x0][0x420] ;  /* 0x00008400ff0477ac */ /* 0x000f220008000a00 */
[----:B-123--:R-:W-:-:S05]  /*1580*/  IMAD R0, R15, UR9, RZ ;  /* 0x000000090f007c24 */ /* 0x00efca000f8e02ff */
[----:B------:R-:W-:-:S04]  /*1590*/  IADD3 R3, P0, PT, R0, UR8, RZ ;  /* 0x0000000800037c10 */ /* 0x000fc8000ff1e0ff */
[----:B------:R-:W-:Y:S02]  /*15a0*/  LEA.HI.X.SX32 R0, R0, UR12, 0x1, P0 ;  /* 0x0000000c00007c11 */ /* 0x000fe400080f0eff */
[----:B----4-:R-:W-:-:S04]  /*15b0*/  LEA R2, P0, R3, UR4, 0x2 ;  /* 0x0000000403027c11 */ /* 0x010fc8000f8010ff */
[----:B------:R-:W-:Y:S01]  /*15c0*/  LEA.HI.X R3, R3, UR5, R0, 0x2, P0 ;  /* 0x0000000503037c11 */ /* 0x000fe200080f1400 */
[----:B------:R-:W-:-:S05]  /*15d0*/  IMAD.MOV.U32 R0, RZ, RZ, 0x7f800000 ;  /* 0x7f800000ff007424 */ /* 0x000fca00078e00ff */
[----:B------:R4:W-:Y:S03]  /*15e0*/  STG.E desc[UR16][R2.64], R0 ;  /* 0x0000000002007986 */ /* 0x0009e6000c101910 */
.L_x_76:
[----:B------:R-:W-:Y:S05]  /*15f0*/  BSYNC.RECONVERGENT B0 ;  /* 0x0000000000007941 */ /* 0x000fea0003800200 */
.L_x_75:
[----:B------:R-:W-:Y:S04]  /*1600*/  BSSY.RECONVERGENT B0, `(.L_x_77) ;  /* 0x000000a000007945 */ /* 0x000fe80003800200 */
[----:B------:R-:W-:Y:S05]  /*1610*/  @P4 BRA `(.L_x_78) ;  /* 0x0000000000204947 */ /* 0x000fea0003800000 */
[----:B------:R-:W5:Y:S01]  /*1620*/  LDCU.64 UR4, c[0x0][0x420] ;  /* 0x00008400ff0477ac */ /* 0x000f620008000a00 */
[----:B-1234-:R-:W-:-:S05]  /*1630*/  IMAD R0, R16, UR9, RZ ;  /* 0x0000000910007c24 */ /* 0x01efca000f8e02ff */
[----:B------:R-:W-:-:S04]  /*1640*/  IADD3 R3, P0, PT, R0, UR8, RZ ;  /* 0x0000000800037c10 */ /* 0x000fc8000ff1e0ff */
[----:B------:R-:W-:Y:S02]  /*1650*/  LEA.HI.X.SX32 R0, R0, UR12, 0x1, P0 ;  /* 0x0000000c00007c11 */ /* 0x000fe400080f0eff */
[----:B-----5:R-:W-:-:S04]  /*1660*/  LEA R2, P0, R3, UR4, 0x2 ;  /* 0x0000000403027c11 */ /* 0x020fc8000f8010ff */
[----:B------:R-:W-:Y:S01]  /*1670*/  LEA.HI.X R3, R3, UR5, R0, 0x2, P0 ;  /* 0x0000000503037c11 */ /* 0x000fe200080f1400 */
[----:B------:R-:W-:-:S05]  /*1680*/  IMAD.MOV.U32 R0, RZ, RZ, 0x7f800000 ;  /* 0x7f800000ff007424 */ /* 0x000fca00078e00ff */
[----:B------:R1:W-:Y:S03]  /*1690*/  STG.E desc[UR16][R2.64], R0 ;  /* 0x0000000002007986 */ /* 0x0003e6000c101910 */
.L_x_78:
[----:B------:R-:W-:Y:S05]  /*16a0*/  BSYNC.RECONVERGENT B0 ;  /* 0x0000000000007941 */ /* 0x000fea0003800200 */
.L_x_77:
        /* <DEDUP_REMOVED lines=10> */
.L_x_80:
[----:B------:R-:W-:Y:S05]  /*1750*/  BSYNC.RECONVERGENT B0 ;  /* 0x0000000000007941 */ /* 0x000fea0003800200 */
.L_x_79:
        /* <DEDUP_REMOVED lines=10> */
.L_x_82:
[----:B------:R-:W-:Y:S05]  /*1800*/  BSYNC.RECONVERGENT B0 ;  /* 0x0000000000007941 */ /* 0x000fea0003800200 */
.L_x_81:
[----:B------:R-:W-:Y:S05]  /*1810*/  @P1 EXIT ;  /* 0x000000000000194d */ /* 0x000fea0003800000 */
[----:B------:R-:W5:Y:S01]  /*1820*/  LDCU.64 UR4, c[0x0][0x420] ;  /* 0x00008400ff0477ac */ /* 0x000f620008000a00 */
[----:B-1234-:R-:W-:-:S05]  /*1830*/  IMAD R0, R19, UR9, RZ ;  /* 0x0000000913007c24 */ /* 0x01efca000f8e02ff */
[----:B------:R-:W-:-:S04]  /*1840*/  IADD3 R3, P0, PT, R0, UR8, RZ ;  /* 0x0000000800037c10 */ /* 0x000fc8000ff1e0ff */
[----:B------:R-:W-:Y:S02]  /*1850*/  LEA.HI.X.SX32 R0, R0, UR12, 0x1, P0 ;  /* 0x0000000c00007c11 */ /* 0x000fe400080f0eff */
[----:B-----5:R-:W-:-:S04]  /*1860*/  LEA R2, P0, R3, UR4, 0x2 ;  /* 0x0000000403027c11 */ /* 0x020fc8000f8010ff */
[----:B------:R-:W-:Y:S01]  /*1870*/  LEA.HI.X R3, R3, UR5, R0, 0x2, P0 ;  /* 0x0000000503037c11 */ /* 0x000fe200080f1400 */
[----:B------:R-:W-:-:S05]  /*1880*/  IMAD.MOV.U32 R0, RZ, RZ, 0x7f800000 ;  /* 0x7f800000ff007424 */ /* 0x000fca00078e00ff */
[----:B------:R-:W-:Y:S01]  /*1890*/  STG.E desc[UR16][R2.64], R0 ;  /* 0x0000000002007986 */ /* 0x000fe2000c101910 */
[----:B------:R-:W-:Y:S05]  /*18a0*/  EXIT ;  /* 0x000000000000794d */ /* 0x000fea0003800000 */
.L_x_51:
[----:B------:R-:W-:Y:S02]  /*18b0*/  UISETP.NE.AND UP0, UPT, UR14, -0x1, UPT ;  /* 0xffffffff0e00788c */ /* 0x000fe4000bf05270 */
[----:B------:R-:W-:-:S09]  /*18c0*/  UISETP.NE.AND UP1, UPT, UR24, -0x1, UPT ;  /* 0xffffffff1800788c */ /* 0x000fd2000bf25270 */
[----:B------:R-:W2:Y:S01]  /*18d0*/  @!UP0 LDCU.64 UR10, c[0x0][0x398] ;  /* 0x00007300ff0a87ac */ /* 0x000ea20008000a00 */
[----:B------:R-:W3:Y:S01]  /*18e0*/  @UP0 LDCU.64 UR4, c[0x0][0x3b0] ;  /* 0x00007600ff0407ac */ /* 0x000ee20008000a00 */
[----:B--2---:R-:W-:Y:S02]  /*18f0*/  @!UP0 UIMAD.WIDE.U32 UR26, UR23, UR10, URZ ;  /* 0x0000000a171a82a5 */ /* 0x004fe4000f8e00ff */
[----:B---3--:R-:W-:Y:S02]  /*1900*/  @UP0 UIMAD.WIDE.U32 UR12, UR14, UR4, URZ ;  /* 0x000000040e0c02a5 */ /* 0x008fe4000f8e00ff */
[----:B------:R-:W-:Y:S02]  /*1910*/  @!UP0 UIMAD UR9, UR23, UR11, UR27 ;  /* 0x0000000b170982a4 */ /* 0x000fe4000f8e021b */
[----:B------:R-:W-:-:S03]  /*1920*/  @UP0 UIMAD UR9, UR14, UR5, UR13 ;  /* 0x000000050e0902a4 */ /* 0x000fc6000f8e020d */
[----:B------:R-:W-:Y:S01]  /*1930*/  @UP0 UMOV UR26, UR12 ;  /* 0x0000000c001a0c82 */ /* 0x000fe20008000000 */
[----:B------:R-:W-:Y:S08]  /*1940*/  BRA.U UP1, `(.L_x_83) ;  /* 0x00000001012c7547 */ /* 0x000ff0000b800000 */
[----:B------:R-:W2:Y:S01]  /*1950*/  LDCU.64 UR12, c[0x0][0x3b8] ;  /* 0x00007700ff0c77ac */ /* 0x000ea20008000a00 */
[----:B------:R-:W3:Y:S01]  /*1960*/  LDCU.64 UR4, c[0x0][0x3a0] ;  /* 0x00007400ff0477ac */ /* 0x000ee20008000a00 */
[----:B------:R-:W-:-:S04]  /*1970*/  USHF.R.S32.HI UR10, URZ, 0x1f, UR7 ;  /* 0x0000001fff0a7899 */ /* 0x000fc80008011407 */
[----:B--2---:R-:W-:Y:S02]  /*1980*/  UIMAD UR10, UR10, UR12, URZ ;  /* 0x0000000c0a0a72a4 */ /* 0x004fe4000f8e02ff */
[----:B------:R-:W-:Y:S02]  /*1990*/  UIMAD.WIDE.U32 UR28, UR7, UR12, URZ ;  /* 0x0000000c071c72a5 */ /* 0x000fe4000f8e00ff */
[----:B------:R-:W-:-:S04]  /*19a0*/  UIMAD UR10, UR7, UR13, UR10 ;  /* 0x0000000d070a72a4 */ /* 0x000fc8000f8e020a */
[----:B------:R-:W-:-:S03]  /*19b0*/  UIADD3 UR11, UPT, UPT, UR29, UR10, URZ ;  /* 0x0000000a1d0b7290 */ /* 0x000fc6000fffe0ff */
[----:B------:R-:W-:Y:S02]  /*19c0*/  UMOV UR10, UR28 ;  /* 0x0000001c000a7c82 */ /* 0x000fe40008000000 */
[----:B---3--:R-:W-:-:S04]  /*19d0*/  UIMAD.WIDE.U32 UR28, UR23, UR4, UR10 ;  /* 0x00000004171c72a5 */ /* 0x008fc8000f8e000a */
[----:B------:R-:W-:Y:S01]  /*19e0*/  UIMAD UR25, UR23, UR5, UR29 ;  /* 0x00000005171972a4 */ /* 0x000fe2000f8e021d */
[----:B------:R-:W-:Y:S11]  /*19f0*/  BRA `(.L_x_84) ;  /* 0x0000000000147947 */ /* 0x000ff60003800000 */
.L_x_83:
[----:B------:R-:W2:Y:S01]  /*1a00*/  LDCU.64 UR12, c[0x0][0x3b8] ;  /* 0x00007700ff0c77ac */ /* 0x000ea20008000a00 */
[----:B------:R-:W-:-:S04]  /*1a10*/  UIADD3 UR25, UPT, UPT, UR7, UR24, URZ ;  /* 0x0000001807197290 */ /* 0x000fc8000fffe0ff */
[----:B--2---:R-:W-:Y:S02]  /*1a20*/  UIMAD.WIDE.U32 UR28, UR25, UR12, URZ ;  /* 0x0000000c191c72a5 */ /* 0x004fe4000f8e00ff */
[----:B------:R-:W-:-:S04]  /*1a30*/  UIMAD UR25, UR25, UR13, URZ ;  /* 0x0000000d191972a4 */ /* 0x000fc8000f8e02ff */
[----:B------:R-:W-:Y:S02]  /*1a40*/  UIADD3 UR25, UPT, UPT, UR29, UR25, URZ ;  /* 0x000000191d197290 */ /* 0x000fe4000fffe0ff */
.L_x_84:
[----:B------:R-:W2:Y:S01]  /*1a50*/  LDCU UR4, c[0x0][0x3e8] ;  /* 0x00007d00ff0477ac */ /* 0x000ea20008000800 */
[----:B------:R-:W3:Y:S01]  /*1a60*/  S2R R2, SR_CTAID.Z ;  /* 0x0000000000027919 */ /* 0x000ee20000002700 */
[----:B------:R-:W-:Y:S01]  /*1a70*/  UMOV UR30, URZ ;  /* 0x000000ff001e7c82 */ /* 0x000fe20008000000 */
[----:B--2---:R-:W-:-:S05]  /*1a80*/  IMAD.U32 R0, RZ, RZ, UR4 ;  /* 0x00000004ff007e24 */ /* 0x004fca000f8e00ff */
[----:B------:R-:W-:-:S04]  /*1a90*/  IABS R0, R0 ;  /* 0x0000000000007213 */ /* 0x000fc80000000000 */
[----:B------:R-:W-:-:S13]  /*1aa0*/  R2UR UR11, R0 ;  /* 0x00000000000b72ca */ /* 0x000fda00000e0000 */
[----:B------:R-:W2:Y:S08]  /*1ab0*/  I2F.RP R0, UR11 ;  /* 0x0000000b00007d06 */ /* 0x000eb00008209400 */
[----:B--2---:R-:W2:Y:S02]  /*1ac0*/  MUFU.RCP R0, R0 ;  /* 0x0000000000007308 */ /* 0x004ea40000001000 */
[----:B--2---:R-:W-:-:S06]  /*1ad0*/  VIADD R0, R0, 0xffffffe ;  /* 0x0ffffffe00007836 */ /* 0x004fcc0000000000 */
[----:B------:R-:W2:Y:S02]  /*1ae0*/  F2I.FTZ.U32.TRUNC.NTZ R0, R0 ;  /* 0x0000000000007305 */ /* 0x000ea4000021f000 */
[----:B--2---:R-:W-:Y:S02]  /*1af0*/  R2UR UR31, R0 ;  /* 0x00000000001f72ca */ /* 0x004fe400000e0000 */
[----:B---3--:R-:W-:-:S04]  /*1b00*/  IABS R0, R2 ;  /* 0x0000000200007213 */ /* 0x008fc80000000000 */
[----:B------:R-:W-:-:S07]  /*1b10*/  R2UR UR10, R0 ;  /* 0x00000000000a72ca */ /* 0x000fce00000e0000 */
[----:B------:R-:W-:-:S04]  /*1b20*/  UIADD3 UR5, UPT, UPT, URZ, -UR31, URZ ;  /* 0x8000001fff057290 */ /* 0x000fc8000fffe0ff */
[----:B------:R-:W-:-:S04]  /*1b30*/  UIMAD UR5, UR5, UR11, URZ ;  /* 0x0000000b050572a4 */ /* 0x000fc8000f8e02ff */
[----:B------:R-:W-:-:S07]  /*1b40*/  UIMAD.WIDE.U32 UR30, UR31, UR5, UR30 ;  /* 0x000000051f1e72a5 */ /* 0x000fce000f8e001e */
[----:B------:R-:W-:Y:S02]  /*1b50*/  UMOV UR5, UR31 ;  /* 0x0000001f00057c82 */ /* 0x000fe40008000000 */
[----:B------:R-:W-:-:S07]  /*1b60*/  UIMAD.WIDE.U32 UR30, UR5, UR10, URZ ;  /* 0x0000000a051e72a5 */ /* 0x000fce000f8e00ff */
[----:B------:R-:W-:Y:S02]  /*1b70*/  UMOV UR15, UR31 ;  /* 0x0000001f000f7c82 */ /* 0x000fe40008000000 */
[----:B------:R-:W-:-:S04]  /*1b80*/  UIADD3 UR5, UPT, UPT, -UR15, URZ, URZ ;  /* 0x000000ff0f057290 */ /* 0x000fc8000fffe1ff */
[----:B------:R-:W-:-:S04]  /*1b90*/  UIMAD UR5, UR11, UR5, UR10 ;  /* 0x000000050b0572a4 */ /* 0x000fc8000f8e020a */
[----:B------:R-:W-:-:S11]  /*1ba0*/  UISETP.GT.U32.AND UP0, UPT, UR11, UR5, UPT ;  /* 0x000000050b00728c */ /* 0x000fd6000bf04070 */
[----:B------:R-:W-:Y:S02]  /*1bb0*/  @!UP0 UIADD3 UR5, UPT, UPT, UR5, -UR11, URZ ;  /* 0x8000000b05058290 */ /* 0x000fe4000fffe0ff */
[----:B------:R-:W-:Y:S02]  /*1bc0*/  @!UP0 UIADD3 UR15, UPT, UPT, UR15, 0x1, URZ ;  /* 0x000000010f0f8890 */ /* 0x000fe4000fffe0ff */
[----:B------:R-:W-:Y:S02]  /*1bd0*/  UISETP.GE.U32.AND UP2, UPT, UR5, UR11, UPT ;  /* 0x0000000b0500728c */ /* 0x000fe4000bf46070 */
[----:B-1----:R-:W-:-:S04]  /*1be0*/  ULOP3.LUT UR5, UR6, UR4, URZ, 0x3c, !UPT ;  /* 0x0000000406057292 */ /* 0x002fc8000f8e3cff */
[----:B------:R-:W-:-:S05]  /*1bf0*/  UISETP.GE.AND UP0, UPT, UR5, URZ, UPT ;  /* 0x000000ff0500728c */ /* 0x000fca000bf06270 */
[----:B------:R-:W-:Y:S02]  /*1c00*/  @UP2 UIADD3 UR15, UPT, UPT, UR15, 0x1, URZ ;  /* 0x000000010f0f2890 */ /* 0x000fe4000fffe0ff */
[----:B------:R-:W-:-:S04]  /*1c10*/  UISETP.NE.AND UP2, UPT, UR4, URZ, UPT ;  /* 0x000000ff0400728c */ /* 0x000fc8000bf45270 */
[----:B------:R-:W-:-:S07]  /*1c20*/  @!UP0 UIADD3 UR15, UPT, UPT, -UR15, URZ, URZ ;  /* 0x000000ff0f0f8290 */ /* 0x000fce000fffe1ff */
[----:B------:R-:W-:Y:S01]  /*1c30*/  @!UP2 ULOP3.LUT UR15, URZ, UR4, URZ, 0x33, !UPT ;  /* 0x00000004ff0fa292 */ /* 0x000fe2000f8e33ff */
[----:B------:R-:W-:Y:S11]  /*1c40*/  BRA.U UP1, `(.L_x_85) ;  /* 0x00000001012c7547 */ /* 0x000ff6000b800000 */
[----:B------:R-:W1:Y:S01]  /*1c50*/  LDCU.64 UR10, c[0x0][0x3c0] ;  /* 0x00007800ff0a77ac */ /* 0x000e620008000a00 */
[----:B------:R-:W2:Y:S01]  /*1c60*/  LDCU.64 UR4, c[0x0][0x3a8] ;  /* 0x00007500ff0477ac */ /* 0x000ea20008000a00 */
[----:B------:R-:W-:-:S04]  /*1c70*/  USHF.R.S32.HI UR24, URZ, 0x1f, UR7 ;  /* 0x0000001fff187899 */ /* 0x000fc80008011407 */
[----:B-1----:R-:W-:Y:S02]  /*1c80*/  UIMAD UR24, UR24, UR10, URZ ;  /* 0x0000000a181872a4 */ /* 0x002fe4000f8e02ff */
[----:B------:R-:W-:Y:S02]  /*1c90*/  UIMAD.WIDE.U32 UR30, UR7, UR10, URZ ;  /* 0x0000000a071e72a5 */ /* 0x000fe4000f8e00ff */
[----:B------:R-:W-:-:S04]  /*1ca0*/  UIMAD UR24, UR7, UR11, UR24 ;  /* 0x0000000b071872a4 */ /* 0x000fc8000f8e0218 */
[----:B------:R-:W-:-:S04]  /*1cb0*/  UIADD3 UR31, UPT, UPT, UR31, UR24, URZ ;  /* 0x000000181f1f7290 */ /* 0x000fc8000fffe0ff */
[----:B--2---:R-:W-:-:S04]  /*1cc0*/  UIMAD.WIDE.U32 UR30, UR23, UR4, UR30 ;  /* 0x00000004171e72a5 */ /* 0x004fc8000f8e001e */
[----:B------:R-:W-:-:S03]  /*1cd0*/  UIMAD UR23, UR23, UR5, UR31 ;  /* 0x00000005171772a4 */ /* 0x000fc6000f8e021f */
[----:B------:R-:W-:Y:S01]  /*1ce0*/  UMOV UR24, UR30 ;  /* 0x0000001e00187c82 */ /* 0x000fe20008000000 */
[----:B------:R-:W-:Y:S08]  /*1cf0*/  BRA `(.L_x_86) ;  /* 0x0000000000187947 */ /* 0x000ff00003800000 */
.L_x_85:
[----:B------:R-:W1:Y:S01]  /*1d00*/  LDCU.64 UR10, c[0x0][0x3c0] ;  /* 0x00007800ff0a77ac */ /* 0x000e620008000a00 */
[----:B------:R-:W-:-:S04]  /*1d10*/  UIADD3 UR7, UPT, UPT, UR7, UR24, URZ ;  /* 0x0000001807077290 */ /* 0x000fc8000fffe0ff */
[----:B-1----:R-:W-:Y:S02]  /*1d20*/  UIMAD.WIDE.U32 UR4, UR7, UR10, URZ ;  /* 0x0000000a070472a5 */ /* 0x002fe4000f8e00ff */
[----:B------:R-:W-:-:S04]  /*1d30*/  UIMAD UR7, UR7, UR11, URZ ;  /* 0x0000000b070772a4 */ /* 0x000fc8000f8e02ff */
[----:B------:R-:W-:Y:S01]  /*1d40*/  UIADD3 UR23, UPT, UPT, UR5, UR7, URZ ;  /* 0x0000000705177290 */ /* 0x000fe2000fffe0ff */
[----:B------:R-:W-:-:S11]  /*1d50*/  UMOV UR24, UR4 ;  /* 0x0000000400187c82 */ /* 0x000fd60008000000 */
.L_x_86:
[--C-:B------:R-:W-:Y:S01]  /*1d60*/  SHF.R.U32.HI R212, RZ, 0x3, R213.reuse ;  /* 0x00000003ffd47819 */ /* 0x100fe200000116d5 */
[----:B------:R-:W-:Y:S01]  /*1d70*/  UIADD3 UR7, UPT, UPT, -UR20, UR22, URZ ;  /* 0x0000001614077290 */ /* 0x000fe2000fffe1ff */
[----:B------:R-:W-:Y:S01]  /*1d80*/  IMAD.SHL.U32 R11, R213, 0x8, RZ ;  /* 0x00000008d50b7824 */ /* 0x000fe200078e00ff */
[----:B------:R-:W1:Y:S01]  /*1d90*/  LDCU.64 UR4, c[0x0][0x3c8] ;  /* 0x00007900ff0477ac */ /* 0x000e620008000a00 */
[----:B------:R-:W-:Y:S01]  /*1da0*/  SHF.R.U32.HI R215, RZ, 0x1, R213 ;  /* 0x00000001ffd77819 */ /* 0x000fe200000116d5 */
[C---:B------:R-:W-:Y:S02]  /*1db0*/  VIADD R29, R212.reuse, 0x10 ;  /* 0x00000010d41d7836 */ /* 0x040fe40000000000 */
[C---:B------:R-:W-:Y:S01]  /*1dc0*/  VIADD R35, R212.reuse, 0x20 ;  /* 0x00000020d4237836 */ /* 0x040fe20000000000 */
[C---:B------:R-:W-:Y:S01]  /*1dd0*/  ISETP.GE.AND P1, PT, R212.reuse, UR7, PT ;  /* 0x00000007d4007c0c */ /* 0x040fe2000bf26270 */
[C---:B------:R-:W-:Y:S01]  /*1de0*/  VIADD R34, R212.reuse, 0x30 ;  /* 0x00000030d4227836 */ /* 0x040fe20000000000 */
[----:B------:R-:W-:Y:S01]  /*1df0*/  ISETP.GE.AND P0, PT, R29, UR7, PT ;  /* 0x000000071d007c0c */ /* 0x000fe2000bf06270 */
[----:B------:R2:W-:Y:S01]  /*1e00*/  STL [R1+0x48], R11 ;  /* 0x0000480b01007387 */ /* 0x0005e20000100800 */
[----:B------:R-:W-:Y:S01]  /*1e10*/  ISETP.GE.AND P3, PT, R35, UR7, PT ;  /* 0x0000000723007c0c */ /* 0x000fe2000bf66270 */
[C---:B------:R-:W-:Y:S01]  /*1e20*/  VIADD R30, R212.reuse, 0x40 ;  /* 0x00000040d41e7836 */ /* 0x040fe20000000000 */
[----:B------:R-:W-:Y:S01]  /*1e30*/  LOP3.LUT R214, R11, 0x38, RZ, 0xc0, !PT ;  /* 0x000000380bd67812 */ /* 0x000fe200078ec0ff */
[C---:B------:R-:W-:Y:S01]  /*1e40*/  VIADD R32, R212.reuse, 0x50 ;  /* 0x00000050d4207836 */ /* 0x040fe20000000000 */
[----:B------:R-:W-:Y:S01]  /*1e50*/  USHF.L.U32 UR29, UR12, 0x7, URZ ;  /* 0x000000070c1d7899 */ /* 0x000fe200080006ff */
[----:B------:R-:W-:Y:S01]  /*1e60*/  VIADD R31, R212, 0x60 ;  /* 0x00000060d41f7836 */ /* 0x000fe20000000000 */
[----:B------:R-:W-:Y:S01]  /*1e70*/  IADD3 R2, P2, PT, R214, UR26, RZ ;  /* 0x0000001ad6027c10 */ /* 0x000fe2000ff5e0ff */
[----:B------:R-:W-:Y:S01]  /*1e80*/  UIMAD.WIDE.U32 UR26, UR8, 0x80, URZ ;  /* 0x00000080081a78a5 */ /* 0x000fe2000f8e00ff */
[C---:B------:R-:W-:Y:S01]  /*1e90*/  VIADD R33, R212.reuse, 0x70 ;  /* 0x00000070d4217836 */ /* 0x040fe20000000000 */
[----:B------:R-:W3:Y:S01]  /*1ea0*/  @!P1 LDC.64 R8, c[0x0][0x3b0] ;  /* 0x0000ec00ff089b82 */ /* 0x000ee20000000a00 */
[----:B-1----:R-:W-:Y:S01]  /*1eb0*/  IMAD.U32 R0, RZ, RZ, UR4 ;  /* 0x00000004ff007e24 */ /* 0x002fe2000f8e00ff */
[----:B------:R-:W-:Y:S01]  /*1ec0*/  ISETP.GE.AND P6, PT, R31, UR7, PT ;  /* 0x000000071f007c0c */ /* 0x000fe2000bfc6270 */
[----:B------:R-:W-:Y:S01]  /*1ed0*/  IMAD.X R3, RZ, RZ, UR9, P2 ;  /* 0x00000009ff037e24 */ /* 0x000fe200090e06ff */
[----:B------:R-:W-:Y:S01]  /*1ee0*/  LOP3.LUT R28, R212, UR26, RZ, 0xfc, !PT ;  /* 0x0000001ad41c7c12 */ /* 0x000fe2000f8efcff */
[----:B------:R-:W1:Y:S01]  /*1ef0*/  LDCU.64 UR8, c[0x0][0x3d0] ;  /* 0x00007a00ff0877ac */ /* 0x000e620008000a00 */
[----:B------:R-:W-:Y:S01]  /*1f00*/  ISETP.GE.AND P5, PT, R33, UR7, PT ;  /* 0x0000000721007c0c */ /* 0x000fe2000bfa6270 */
[----:B------:R-:W-:Y:S01]  /*1f10*/  IMAD.WIDE.U32 R2, R0, UR6, R2 ;  /* 0x0000000600027c25 */ /* 0x000fe2000f8e0002 */
[----:B------:R-:W4:Y:S01]  /*1f20*/  @!P0 LDC.64 R12, c[0x0][0x3b0] ;  /* 0x0000ec00ff0c8b82 */ /* 0x000f220000000a00 */
[C---:B------:R-:W-:Y:S01]  /*1f30*/  @!P0 IADD3 R6, P4, PT, R28.reuse, 0x10, RZ ;  /* 0x000000101c068810 */ /* 0x040fe20007f9e0ff */
[----:B------:R-:W-:Y:S01]  /*1f40*/  UIMAD.WIDE.U32 UR32, UR10, 0x20, URZ ;  /* 0x000000200a2078a5 */ /* 0x000fe2000f8e00ff */
[----:B------:R-:W-:Y:S01]  /*1f50*/  IMAD.U32 R0, RZ, RZ, UR5 ;  /* 0x00000005ff007e24 */ /* 0x000fe2000f8e00ff */
[----:B------:R-:W-:Y:S01]  /*1f60*/  @!P3 IADD3 R10, P2, PT, R28, 0x20, RZ ;  /* 0x000000201c0ab810 */ /* 0x000fe20007f5e0ff */
[----:B------:R-:W-:-:S02]  /*1f70*/  IMAD R36, R212, UR11, RZ ;  /* 0x0000000bd4247c24 */ /* 0x000fc4000f8e02ff */
[----:B------:R-:W-:Y:S01]  /*1f80*/  @!P0 IMAD.X R4, RZ, RZ, UR27, P4 ;  /* 0x0000001bff048e24 */ /* 0x000fe2000a0e06ff */
[----:B------:R-:W5:Y:S01]  /*1f90*/  @!P3 LDC.64 R14, c[0x0][0x3b0] ;  /* 0x0000ec00ff0ebb82 */ /* 0x000f620000000a00 */
[----:B------:R-:W-:Y:S01]  /*1fa0*/  IMAD R3, R0, UR6, R3 ;  /* 0x0000000600037c24 */ /* 0x000fe2000f8e0203 */
[----:B------:R-:W-:Y:S01]  /*1fb0*/  UMOV UR6, 0x400 ;  /* 0x0000040000067882 */ /* 0x000fe20000000000 */
[----:B------:R-:W-:Y:S02]  /*1fc0*/  @!P3 IMAD.X R0, RZ, RZ, UR27, P2 ;  /* 0x0000001bff00be24 */ /* 0x000fe400090e06ff */
[----:B------:R-:W-:Y:S02]  /*1fd0*/  @!P6 IMAD.MOV.U32 R24, RZ, RZ, R2 ;  /* 0x000000ffff18e224 */ /* 0x000fe400078e0002 */
[----:B------:R-:W-:Y:S01]  /*1fe0*/  @!P6 IMAD.MOV.U32 R25, RZ, RZ, R3 ;  /* 0x000000ffff19e224 */ /* 0x000fe200078e0003 */
[----:B------:R-:W1:Y:S01]  /*1ff0*/  @!P1 LDC.64 R20, c[0x0][0x380] ;  /* 0x0000e000ff149b82 */ /* 0x000e620000000a00 */
[----:B---3--:R-:W-:-:S02]  /*2000*/  @!P1 IMAD R5, R8, UR27, RZ ;  /* 0x0000001b08059c24 */ /* 0x008fc4000f8e02ff */
[--C-:B------:R-:W-:Y:S02]  /*2010*/  @!P5 IMAD.MOV.U32 R26, RZ, RZ, R2.reuse ;  /* 0x000000ffff1ad224 */ /* 0x100fe400078e0002 */
[----:B------:R-:W-:Y:S02]  /*2020*/  @!P1 IMAD R16, R28, R9, R5 ;  /* 0x000000091c109224 */ /* 0x000fe400078e0205 */
[--C-:B------:R-:W-:Y:S01]  /*2030*/  @!P3 IMAD.MOV.U32 R5, RZ, RZ, R3.reuse ;  /* 0x000000ffff05b224 */ /* 0x100fe200078e0003 */
[----:B------:R-:W3:Y:S01]  /*2040*/  S2UR UR4, SR_CgaCtaId ;  /* 0x00000000000479c3 */ /* 0x000ee20000008800 */
[----:B----4-:R-:W-:Y:S02]  /*2050*/  @!P0 IMAD R4, R4, R12, RZ ;  /* 0x0000000c04048224 */ /* 0x010fe400078e02ff */
[----:B------:R-:W-:-:S04]  /*2060*/  @!P1 IMAD.WIDE.U32 R8, R28, R8, R2 ;  /* 0x000000081c089225 */ /* 0x000fc800078e0002 */
[----:B------:R-:W-:Y:S01]  /*2070*/  @!P0 IMAD R13, R6, R13, R4 ;  /* 0x0000000d060d8224 */ /* 0x000fe200078e0204 */
[----:B------:R-:W4:Y:S01]  /*2080*/  @!P0 LDC.64 R22, c[0x0][0x380] ;  /* 0x0000e000ff168b82 */ /* 0x000f220000000a00 */
[-C--:B-----5:R-:W-:Y:S02]  /*2090*/  @!P3 IMAD R0, R0, R14.reuse, RZ ;  /* 0x0000000e0000b224 */ /* 0x0a0fe400078e02ff */
[----:B------:R-:W-:Y:S02]  /*20a0*/  @!P3 IMAD.MOV.U32 R4, RZ, RZ, R2 ;  /* 0x000000ffff04b224 */ /* 0x000fe400078e0002 */
[C---:B------:R-:W-:Y:S01]  /*20b0*/  @!P3 IMAD R15, R10.reuse, R15, R0 ;  /* 0x0000000f0a0fb224 */ /* 0x040fe200078e0200 */
[C---:B------:R-:W-:Y:S01]  /*20c0*/  LOP3.LUT R0, R11.reuse, 0x1f8, RZ, 0xc0, !PT ;  /* 0x000001f80b007812 */ /* 0x040fe200078ec0ff */
[----:B------:R-:W-:Y:S01]  /*20d0*/  @!P3 IMAD.WIDE.U32 R4, R10, R14, R4 ;  /* 0x0000000e0a04b225 */ /* 0x000fe200078e0004 */
[----:B------:R-:W5:Y:S01]  /*20e0*/  @!P3 LDC.64 R18, c[0x0][0x380] ;  /* 0x0000e000ff12bb82 */ /* 0x000f620000000a00 */
[----:B--2---:R-:W-:-:S02]  /*20f0*/  LOP3.LUT R11, R11, 0x1e00, RZ, 0xc0, !PT ;  /* 0x00001e000b0b7812 */ /* 0x004fc400078ec0ff */
[----:B------:R-:W-:Y:S01]  /*2100*/  LOP3.LUT R14, R0, 0x38, R213, 0x78, !PT ;  /* 0x00000038000e7812 */ /* 0x000fe200078e78d5 */
[----:B------:R-:W-:Y:S01]  /*2110*/  @!P0 IMAD.WIDE.U32 R6, R6, R12, R2 ;  /* 0x0000000c06068225 */ /* 0x000fe200078e0002 */
[----:B-1----:R-:W-:-:S03]  /*2120*/  @!P1 LEA R12, P4, R8, R20, 0x1 ;  /* 0x00000014080c9211 */ /* 0x002fc600078808ff */
[----:B------:R-:W-:Y:S01]  /*2130*/  @!P1 IMAD.IADD R0, R9, 0x1, R16 ;  /* 0x0000000109009824 */ /* 0x000fe200078e0210 */
[----:B---3--:R-:W-:Y:S01]  /*2140*/  ULEA UR6, UR4, UR6, 0x18 ;  /* 0x0000000604067291 */ /* 0x008fe2000f8ec0ff */
[----:B------:R-:W-:Y:S01]  /*2150*/  @!P0 IMAD.IADD R7, R7, 0x1, R13 ;  /* 0x0000000107078824 */ /* 0x000fe200078e020d */
[----:B------:R-:W-:Y:S01]  /*2160*/  LOP3.LUT R9, R14, R11, RZ, 0xfc, !PT ;  /* 0x0000000b0e097212 */ /* 0x000fe200078efcff */
[----:B------:R1:W-:Y:S01]  /*2170*/  STL [R1+0xa8], R14 ;  /* 0x0000a80e01007387 */ /* 0x0003e20000100800 */
[----:B------:R-:W-:Y:S01]  /*2180*/  @!P1 LEA.HI.X R13, R8, R21, R0, 0x1, P4 ;  /* 0x00000015080d9211 */ /* 0x000fe200020f0c00 */
[----:B------:R-:W-:Y:S01]  /*2190*/  @!P3 IMAD.IADD R0, R5, 0x1, R15 ;  /* 0x000000010500b824 */ /* 0x000fe200078e020f */
[----:B------:R-:W-:Y:S01]  /*21a0*/  ISETP.GE.AND P4, PT, R34, UR7, PT ;  /* 0x0000000722007c0c */ /* 0x000fe2000bf86270 */
[----:B------:R-:W-:Y:S01]  /*21b0*/  @!P5 IMAD.MOV.U32 R27, RZ, RZ, R3 ;  /* 0x000000ffff1bd224 */ /* 0x000fe200078e0003 */
[C---:B----4-:R-:W-:Y:S01]  /*21c0*/  @!P0 LEA R10, P2, R6.reuse, R22, 0x1 ;  /* 0x00000016060a8211 */ /* 0x050fe200078408ff */
[----:B------:R-:W2:Y:S01]  /*21d0*/  LDCU.64 UR4, c[0x0][0x388] ;  /* 0x00007100ff0477ac */ /* 0x000ea20008000a00 */
[----:B------:R-:W-:Y:S01]  /*21e0*/  LEA R118, R9, UR6, 0x1 ;  /* 0x0000000609767c11 */ /* 0x000fe2000f8e08ff */
[----:B------:R-:W-:Y:S01]  /*21f0*/  IMAD.MOV.U32 R248, RZ, RZ, 0x20 ;  /* 0x00000020fff87424 */ /* 0x000fe200078e00ff */
[----:B------:R-:W-:Y:S01]  /*2200*/  @!P0 LEA.HI.X R11, R6, R23, R7, 0x1, P2 ;  /* 0x00000017060b8211 */ /* 0x000fe200010f0c07 */
[----:B------:R-:W-:Y:S01]  /*2210*/  STL [R1+0xa4], R36 ;  /* 0x0000a42401007387 */ /* 0x000fe20000100800 */
[----:B-----5:R-:W-:-:S03]  /*2220*/  @!P3 LEA R6, P2, R4, R18, 0x1 ;  /* 0x000000120406b211 */ /* 0x020fc600078408ff */
[----:B------:R-:W-:Y:S01]  /*2230*/  @!PT LDS RZ, [RZ] ;  /* 0x00000000fffff984 */ /* 0x000fe20000000800 */
[----:B------:R-:W-:Y:S01]  /*2240*/  @!PT LDS RZ, [RZ] ;  /* 0x00000000fffff984 */ /* 0x000fe20000000800 */
[----:B------:R-:W-:Y:S01]  /*2250*/  @!PT LDS RZ, [RZ] ;  /* 0x00000000fffff984 */ /* 0x000fe20000000800 */
[----:B------:R3:W-:Y:S01]  /*2260*/  @!P1 LDGSTS.E.BYPASS.LTC128B.128 [R118], desc[UR16][R12.64] ;  /* 0x000000000c769fae */ /* 0x0007e2000b981a10 */
[----:B------:R-:W-:Y:S01]  /*2270*/  ISETP.GE.AND P1, PT, R32, UR7, PT ;  /* 0x0000000720007c0c */ /* 0x000fe2000bf26270 */
[----:B------:R-:W4:Y:S01]  /*2280*/  @!P4 LDC.64 R16, c[0x0][0x380] ;  /* 0x0000e000ff10cb82 */ /* 0x000f220000000a00 */
[----:B------:R-:W-:Y:S01]  /*2290*/  @!P3 LEA.HI.X R7, R4, R19, R0, 0x1, P2 ;  /* 0x000000130407b211 */ /* 0x000fe200010f0c00 */
[----:B------:R5:W-:Y:S01]  /*22a0*/  @!P0 LDGSTS.E.BYPASS.LTC128B.128 [R118+0x800], desc[UR16][R10.64] ;  /* 0x008000000a768fae */ /* 0x000be2000b981a10 */
[----:B------:R-:W-:Y:S01]  /*22b0*/  ISETP.GE.AND P0, PT, R30, UR7, PT ;  /* 0x000000071e007c0c */ /* 0x000fe2000bf06270 */
[----:B------:R-:W-:Y:S01]  /*22c0*/  IMAD R0, R212, UR13, RZ ;  /* 0x0000000dd4007c24 */ /* 0x000fe2000f8e02ff */
[----:B------:R-:W-:Y:S01]  /*22d0*/  IADD3 R4, P2, PT, R214, UR28, RZ ;  /* 0x0000001cd6047c10 */ /* 0x000fe2000ff5e0ff */
[----:B------:R2:W-:Y:S01]  /*22e0*/  @!P3 LDGSTS.E.BYPASS.LTC128B.128 [R118+0x1000], desc[UR16][R6.64] ;  /* 0x010000000676bfae */ /* 0x0005e2000b981a10 */
[----:B------:R-:W-:-:S03]  /*22f0*/  UIADD3 UR28, UPT, UPT, UR18, -0x1, URZ ;  /* 0xffffffff121c7890 */ /* 0x000fc6000fffe0ff */
[----:B------:R-:W-:Y:S01]  /*2300*/  IMAD.X R5, RZ, RZ, UR25, P2 ;  /* 0x00000019ff057e24 */ /* 0x000fe200090e06ff */
[----:B------:R-:W-:Y:S01]  /*2310*/  @!P4 IADD3 R8, P2, PT, R28, 0x30, RZ ;  /* 0x000000301c08c810 */ /* 0x000fe20007f5e0ff */
[----:B------:R-:W-:Y:S01]  /*2320*/  @!P1 IMAD.MOV.U32 R22, RZ, RZ, R2 ;  /* 0x000000ffff169224 */ /* 0x000fe200078e0002 */
[----:B------:R-:W-:Y:S01]  /*2330*/  USHF.R.S32.HI UR25, URZ, 0x1f, UR15 ;  /* 0x0000001fff197899 */ /* 0x000fe2000801140f */
[----:B------:R-:W-:Y:S01]  /*2340*/  IMAD.WIDE.U32 R4, R212, UR12, R4 ;  /* 0x0000000cd4047c25 */ /* 0x000fe2000f8e0004 */
[----:B------:R-:W4:Y:S01]  /*2350*/  @!P1 LDC.64 R20, c[0x0][0x380] ;  /* 0x0000e000ff149b82 */ /* 0x000f220000000a00 */
[----:B------:R-:W-:Y:S02]  /*2360*/  UIMAD UR26, UR28, -0x80, UR21 ;  /* 0xffffff801c1a78a4 */ /* 0x000fe4000f8e0215 */
[----:B------:R-:W-:Y:S01]  /*2370*/  @!P4 IMAD.X R9, RZ, RZ, UR27, P2 ;  /* 0x0000001bff09ce24 */ /* 0x000fe200090e06ff */
[----:B------:R-:W-:Y:S01]  /*2380*/  UIMAD.WIDE.U32 UR30, UR29, UR28, URZ ;  /* 0x0000001c1d1e72a5 */ /* 0x000fe2000f8e00ff */
[----:B------:R-:W-:Y:S01]  /*2390*/  IMAD.IADD R5, R5, 0x1, R0 ;  /* 0x0000000105057824 */ /* 0x000fe200078e0200 */
[----:B------:R-:W-:Y:S01]  /*23a0*/  USHF.L.U64.HI UR29, UR10, 0x7, UR11 ;  /* 0x000000070a1d7899 */ /* 0x000fe2000801020b */
[--C-:B------:R-:W-:Y:S01]  /*23b0*/  @!P1 IMAD.MOV.U32 R23, RZ, RZ, R3.reuse ;  /* 0x000000ffff179224 */ /* 0x100fe200078e0003 */
[----:B-1----:R-:W1:Y:S01]  /*23c0*/  @!P0 LDC.64 R14, c[0x0][0x3b0] ;  /* 0x0000ec00ff0e8b82 */ /* 0x002e620000000a00 */
[----:B---3--:R-:W-:Y:S01]  /*23d0*/  @!P0 IMAD.MOV.U32 R12, RZ, RZ, R2 ;  /* 0x000000ffff0c8224 */ /* 0x008fe200078e0002 */
[----:B------:R-:W-:Y:S01]  /*23e0*/  UIMAD UR29, UR29, UR28, URZ ;  /* 0x0000001c1d1d72a4 */ /* 0x000fe2000f8e02ff */
[----:B------:R-:W-:-:S05]  /*23f0*/  @!P0 IMAD.MOV.U32 R13, RZ, RZ, R3 ;  /* 0x000000ffff0d8224 */ /* 0x000fca00078e0003 */
[----:B-----5:R-:W3:Y:S01]  /*2400*/  @!P4 LDC.64 R10, c[0x0][0x3b0] ;  /* 0x0000ec00ff0acb82 */ /* 0x020ee20000000a00 */
[----:B--2---:R-:W-:Y:S01]  /*2410*/  IMAD.U32 R7, RZ, RZ, UR8 ;  /* 0x00000008ff077e24 */ /* 0x004fe2000f8e00ff */
[----:B------:R-:W-:-:S03]  /*2420*/  UIMAD UR8, UR25, UR8, URZ ;  /* 0x00000008190872a4 */ /* 0x000fc6000f8e02ff */
[----:B------:R-:W-:Y:S01]  /*2430*/  IMAD.WIDE.U32 R4, R7, UR15, R4 ;  /* 0x0000000f07047c25 */ /* 0x000fe2000f8e0004 */
[----:B------:R-:W-:Y:S02]  /*2440*/  UIMAD UR9, UR15, UR9, UR8 ;  /* 0x000000090f0972a4 */ /* 0x000fe4000f8e0208 */
[----:B------:R-:W2:Y:S01]  /*2450*/  @!P0 LDC.64 R18, c[0x0][0x380] ;  /* 0x0000e000ff128b82 */ /* 0x000ea20000000a00 */
[----:B------:R-:W-:Y:S01]  /*2460*/  USHF.L.U64.HI UR8, UR12, 0x7, UR13 ;  /* 0x000000070c087899 */ /* 0x000fe2000801020d */
[-C--:B---3--:R-:W-:Y:S02]  /*2470*/  @!P4 IMAD R0, R9, R10.reuse, RZ ;  /* 0x0000000a0900c224 */ /* 0x088fe400078e02ff */
[----:B------:R-:W-:-:S04]  /*2480*/  @!P4 IMAD.WIDE.U32 R2, R8, R10, R2 ;  /* 0x0000000a0802c225 */ /* 0x000fc800078e0002 */
[----:B------:R-:W-:Y:S01]  /*2490*/  @!P4 IMAD R6, R8, R11, R0 ;  /* 0x0000000b0806c224 */ /* 0x000fe200078e0200 */
[----:B------:R-:W-:Y:S01]  /*24a0*/  @!P0 IADD3 R0, P2, PT, R28, 0x40, RZ ;  /* 0x000000401c008810 */ /* 0x000fe20007f5e0ff */
[----:B------:R-:W3:Y:S02]  /*24b0*/  @!P1 LDC.64 R10, c[0x0][0x3b0] ;  /* 0x0000ec00ff0a9b82 */ /* 0x000ee40000000a00 */
[----:B------:R-:W-:Y:S01]  /*24c0*/  @!P4 IMAD.IADD R8, R3, 0x1, R6 ;  /* 0x000000010308c824 */ /* 0x000fe200078e0206 */
[----:B----4-:R-:W-:Y:S01]  /*24d0*/  @!P4 LEA R6, P3, R2, R16, 0x1 ;  /* 0x000000100206c211 */ /* 0x010fe200078608ff */
[----:B------:R-:W-:-:S03]  /*24e0*/  @!P0 IMAD.X R3, RZ, RZ, UR27, P2 ;  /* 0x0000001bff038e24 */ /* 0x000fc600090e06ff */
[----:B------:R-:W-:Y:S01]  /*24f0*/  @!P4 LEA.HI.X R7, R2, R17, R8, 0x1, P3 ;  /* 0x000000110207c211 */ /* 0x000fe200018f0c08 */
[----:B-1----:R-:W-:Y:S01]  /*2500*/  @!P0 IMAD R2, R3, R14, RZ ;  /* 0x0000000e03028224 */ /* 0x002fe200078e02ff */
[----:B------:R-:W1:Y:S01]  /*2510*/  @!P6 LDC.64 R16, c[0x0][0x3b0] ;  /* 0x0000ec00ff10eb82 */ /* 0x000e620000000a00 */
[----:B------:R-:W-:Y:S02]  /*2520*/  @!P1 IADD3 R8, P2, PT, R28, 0x50, RZ ;  /* 0x000000501c089810 */ /* 0x000fe40007f5e0ff */
[----:B------:R4:W-:Y:S01]  /*2530*/  @!P4 LDGSTS.E.BYPASS.LTC128B.128 [R118+0x1800], desc[UR16][R6.64] ;  /* 0x018000000676cfae */ /* 0x0009e2000b981a10 */
[----:B------:R-:W-:Y:S01]  /*2540*/  LEA R251, P4, R4, UR4, 0x1 ;  /* 0x0000000404fb7c11 */ /* 0x000fe2000f8808ff */
[----:B------:R-:W-:-:S04]  /*2550*/  UIMAD UR4, UR8, UR28, URZ ;  /* 0x0000001c080472a4 */ /* 0x000fc8000f8e02ff */
[----:B------:R-:W-:Y:S01]  /*2560*/  UIADD3 UR4, UPT, UPT, UR31, UR4, URZ ;  /* 0x000000041f047290 */ /* 0x000fe2000fffe0ff */
[C---:B----4-:R-:W-:Y:S02]  /*2570*/  @!P0 IMAD R6, R0.reuse, R15, R2 ;  /* 0x0000000f00068224 */ /* 0x050fe400078e0202 */
[----:B------:R-:W-:Y:S02]  /*2580*/  @!P0 IMAD.WIDE.U32 R2, R0, R14, R12 ;  /* 0x0000000e00028225 */ /* 0x000fe400078e000c */
[----:B------:R-:W4:Y:S02]  /*2590*/  @!P5 LDC.64 R14, c[0x0][0x3b0] ;  /* 0x0000ec00ff0edb82 */ /* 0x000f240000000a00 */
[----:B------:R-:W-:Y:S01]  /*25a0*/  VIADD R0, R5, UR9 ;  /* 0x0000000905007c36 */ /* 0x000fe20008000000 */
[----:B------:R-:W-:Y:S01]  /*25b0*/  UIMAD.WIDE.U32 UR8, UR12, 0x20, URZ ;  /* 0x000000200c0878a5 */ /* 0x000fe2000f8e00ff */
[----:B------:R-:W-:Y:S01]  /*25c0*/  @!P0 IMAD.IADD R3, R3, 0x1, R6 ;  /* 0x0000000103038824 */ /* 0x000fe200078e0206 */
[----:B--2---:R-:W-:Y:S01]  /*25d0*/  @!P0 LEA R6, P3, R2, R18, 0x1 ;  /* 0x0000001202068211 */ /* 0x004fe200078608ff */
[----:B------:R-:W-:Y:S01]  /*25e0*/  IMAD.U32 R5, RZ, RZ, UR31 ;  /* 0x0000001fff057e24 */ /* 0x000fe2000f8e00ff */
[----:B------:R-:W-:Y:S01]  /*25f0*/  LEA.HI.X R250, R4, UR5, R0, 0x1, P4 ;  /* 0x0000000504fa7c11 */ /* 0x000fe2000a0f0c00 */
[----:B------:R-:W-:Y:S01]  /*2600*/  @!P1 IMAD.X R0, RZ, RZ, UR27, P2 ;  /* 0x0000001bff009e24 */ /* 0x000fe200090e06ff */
[----:B------:R-:W-:Y:S01]  /*2610*/  ISETP.GE.AND P2, PT, R212, UR26, PT ;  /* 0x0000001ad4007c0c */ /* 0x000fe2000bf46270 */
[----:B------:R-:W-:Y:S01]  /*2620*/  IMAD.U32 R4, RZ, RZ, UR30 ;  /* 0x0000001eff047e24 */ /* 0x000fe2000f8e00ff */
[----:B------:R-:W-:Y:S01]  /*2630*/  @!P0 LEA.HI.X R7, R2, R19, R3, 0x1, P3 ;  /* 0x0000001302078211 */ /* 0x000fe200018f0c03 */
[-C--:B---3--:R-:W-:Y:S01]  /*2640*/  @!P1 IMAD R0, R0, R10.reuse, RZ ;  /* 0x0000000a00009224 */ /* 0x088fe200078e02ff */
[----:B------:R-:W2:Y:S01]  /*2650*/  @!P6 LDC.64 R18, c[0x0][0x380] ;  /* 0x0000e000ff12eb82 */ /* 0x000ea20000000a00 */
[----:B------:R-:W-:Y:S01]  /*2660*/  @!P1 IMAD.WIDE.U32 R2, R8, R10, R22 ;  /* 0x0000000a08029225 */ /* 0x000fe200078e0016 */
[----:B------:R-:W-:Y:S01]  /*2670*/  USHF.L.U32 UR5, UR13, 0x5, URZ ;  /* 0x000000050d057899 */ /* 0x000fe200080006ff */
[----:B------:R3:W-:Y:S05]  /*2680*/  @!P0 LDGSTS.E.BYPASS.LTC128B.128 [R118+0x2000], desc[UR16][R6.64] ;  /* 0x0200000006768fae */ /* 0x0007ea000b981a10 */
[----:B------:R-:W5:Y:S01]  /*2690*/  @!P5 LDC.64 R22, c[0x0][0x380] ;  /* 0x0000e000ff16db82 */ /* 0x000f620000000a00 */
[----:B------:R-:W-:Y:S01]  /*26a0*/  @!P2 LEA R12, P3, R4, R251, 0x1 ;  /* 0x000000fb040ca211 */ /* 0x000fe200078608ff */
[----:B---3--:R-:W-:Y:S01]  /*26b0*/  @!P1 IMAD R6, R8, R11, R0 ;  /* 0x0000000b08069224 */ /* 0x008fe200078e0200 */
[----:B------:R-:W-:Y:S01]  /*26c0*/  @!P6 IADD3 R0, P0, PT, R28, 0x60, RZ ;  /* 0x000000601c00e810 */ /* 0x000fe20007f1e0ff */
[----:B------:R-:W-:-:S02]  /*26d0*/  IMAD.U32 R7, RZ, RZ, UR4 ;  /* 0x00000004ff077e24 */ /* 0x000fc4000f8e00ff */
[----:B------:R-:W-:Y:S01]  /*26e0*/  @!P1 IMAD.IADD R3, R3, 0x1, R6 ;  /* 0x0000000103039824 */ /* 0x000fe200078e0206 */
[----:B------:R-:W-:Y:S01]  /*26f0*/  @!P1 LEA R6, P4, R2, R20, 0x1 ;  /* 0x0000001402069211 */ /* 0x000fe200078808ff */
[----:B------:R-:W-:Y:S01]  /*2700*/  @!P6 IMAD.X R5, RZ, RZ, UR27, P0 ;  /* 0x0000001bff05ee24 */ /* 0x000fe200080e06ff */
[----:B------:R-:W-:Y:S02]  /*2710*/  @!P5 IADD3 R8, P0, PT, R28, 0x70, RZ ;  /* 0x000000701c08d810 */ /* 0x000fe40007f1e0ff */
[----:B------:R-:W-:Y:S01]  /*2720*/  @!P2 LEA.HI.X R13, R4, R250, R7, 0x1, P3 ;  /* 0x000000fa040da211 */ /* 0x000fe200018f0c07 */
[-C--:B-1----:R-:W-:Y:S01]  /*2730*/  @!P6 IMAD R5, R5, R16.reuse, RZ ;  /* 0x000000100505e224 */ /* 0x082fe200078e02ff */
[----:B------:R-:W-:Y:S01]  /*2740*/  @!P1 LEA.HI.X R7, R2, R21, R3, 0x1, P4 ;  /* 0x0000001502079211 */ /* 0x000fe200020f0c03 */
[----:B------:R-:W-:Y:S01]  /*2750*/  @!P5 IMAD.X R2, RZ, RZ, UR27, P0 ;  /* 0x0000001bff02de24 */ /* 0x000fe200080e06ff */
[----:B------:R-:W-:Y:S01]  /*2760*/  ISETP.GE.AND P3, PT, R29, UR26, PT ;  /* 0x0000001a1d007c0c */ /* 0x000fe2000bf66270 */
[C---:B------:R-:W-:Y:S01]  /*2770*/  @!P6 IMAD R3, R0.reuse, R17, R5 ;  /* 0x000000110003e224 */ /* 0x040fe200078e0205 */
[----:B------:R-:W-:Y:S01]  /*2780*/  ISETP.GE.AND P0, PT, R35, UR26, PT ;  /* 0x0000001a23007c0c */ /* 0x000fe2000bf06270 */
[----:B------:R-:W-:Y:S01]  /*2790*/  @!P6 IMAD.WIDE.U32 R4, R0, R16, R24 ;  /* 0x000000100004e225 */ /* 0x000fe200078e0018 */
[----:B------:R1:W-:Y:S03]  /*27a0*/  @!P1 LDGSTS.E.BYPASS.LTC128B.128 [R118+0x2800], desc[UR16][R6.64] ;  /* 0x0280000006769fae */ /* 0x0003e6000b981a10 */
[----:B----4-:R-:W-:Y:S01]  /*27b0*/  @!P5 IMAD R0, R2, R14, RZ ;  /* 0x0000000e0200d224 */ /* 0x010fe200078e02ff */
[----:B--2---:R-:W-:Y:S01]  /*27c0*/  @!P6 LEA R10, P1, R4, R18, 0x1 ;  /* 0x00000012040ae211 */ /* 0x004fe200078208ff */
[----:B------:R-:W-:-:S02]  /*27d0*/  @!P6 IMAD.IADD R5, R5, 0x1, R3 ;  /* 0x000000010505e824 */ /* 0x000fc400078e0203 */
[----:B------:R-:W-:-:S03]  /*27e0*/  @!P5 IMAD.WIDE.U32 R2, R8, R14, R26 ;  /* 0x0000000e0802d225 */ /* 0x000fc600078e001a */
[----:B------:R-:W-:Y:S01]  /*27f0*/  @!P6 LEA.HI.X R11, R4, R19, R5, 0x1, P1 ;  /* 0x00000013040be211 */ /* 0x000fe200008f0c05 */
[----:B------:R-:W-:Y:S01]  /*2800*/  IMAD.U32 R5, RZ, RZ, UR12 ;  /* 0x0000000cff057e24 */ /* 0x000fe2000f8e00ff */
[----:B------:R-:W-:Y:S01]  /*2810*/  VOTEU.ALL UP0, P0 ;  /* 0x0000000000ff7886 */ /* 0x000fe20000000000 */
[----:B------:R-:W-:Y:S02]  /*2820*/  IMAD.U32 R4, RZ, RZ, UR13 ;  /* 0x0000000dff047e24 */ /* 0x000fe4000f8e00ff */
[----:B------:R2:W-:Y:S01]  /*2830*/  @!P6 LDGSTS.E.BYPASS.LTC128B.128 [R118+0x3000], desc[UR16][R10.64] ;  /* 0x030000000a76efae */ /* 0x0005e2000b981a10 */
[----:B------:R-:W-:Y:S01]  /*2840*/  ISETP.GE.AND P6, PT, R30, UR26, PT ;  /* 0x0000001a1e007c0c */ /* 0x000fe2000bfc6270 */
[----:B------:R-:W-:-:S04]  /*2850*/  @!UP0 UIADD3 UR8, UP1, UPT, UR30, UR8, URZ ;  /* 0x000000081e088290 */ /* 0x000fc8000ff3e0ff */
[----:B------:R-:W-:Y:S02]  /*2860*/  @!UP0 UIADD3.X UR5, UPT, UPT, UR4, UR9, UR5, UP1, !UPT ;  /* 0x0000000904058290 */ /* 0x000fe40008ffe405 */
[----:B------:R-:W-:Y:S01]  /*2870*/  IMAD.U32 R14, RZ, RZ, UR8 ;  /* 0x00000008ff0e7e24 */ /* 0x000fe2000f8e00ff */
[----:B------:R-:W-:Y:S01]  /*2880*/  UIMAD.WIDE.U32 UR8, UR12, 0x40, URZ ;  /* 0x000000400c0878a5 */ /* 0x000fe2000f8e00ff */
[----:B-1----:R-:W-:Y:S01]  /*2890*/  @!P5 IMAD R6, R8, R15, R0 ;  /* 0x0000000f0806d224 */ /* 0x002fe200078e0200 */
[----:B-----5:R-:W-:Y:S01]  /*28a0*/  @!P5 LEA R8, P4, R2, R22, 0x1 ;  /* 0x000000160208d211 */ /* 0x020fe200078808ff */
[----:B------:R-:W-:Y:S02]  /*28b0*/  IMAD.U32 R0, RZ, RZ, UR12 ;  /* 0x0000000cff007e24 */ /* 0x000fe4000f8e00ff */
[----:B------:R-:W-:Y:S01]  /*28c0*/  VOTEU.ALL UP0, P6 ;  /* 0x0000000000ff7886 */ /* 0x000fe20003000000 */
[----:B------:R-:W-:Y:S02]  /*28d0*/  @!P5 IMAD.IADD R3, R3, 0x1, R6 ;  /* 0x000000010303d824 */ /* 0x000fe400078e0206 */
[----:B------:R-:W-:Y:S01]  /*28e0*/  IMAD.SHL.U32 R22, R213, 0x40, RZ ;  /* 0x00000040d5167824 */ /* 0x000fe200078e00ff */
[----:B------:R-:W-:Y:S01]  /*28f0*/  @!P3 LEA R0, P1, R0, UR30, 0x4 ;  /* 0x0000001e0000bc11 */ /* 0x000fe2000f8220ff */
[----:B------:R-:W-:Y:S01]  /*2900*/  @!UP0 UIADD3 UR8, UP1, UPT, UR30, UR8, URZ ;  /* 0x000000081e088290 */ /* 0x000fe2000ff3e0ff */
[----:B------:R-:W-:Y:S01]  /*2910*/  @!P5 LEA.HI.X R9, R2, R23, R3, 0x1, P4 ;  /* 0x000000170209d211 */ /* 0x000fe200020f0c03 */
[----:B------:R-:W-:Y:S01]  /*2920*/  IMAD.U32 R3, RZ, RZ, UR31 ;  /* 0x0000001fff037e24 */ /* 0x000fe2000f8e00ff */
[----:B------:R-:W-:Y:S01]  /*2930*/  @!P3 LEA.HI.X R4, R5, UR4, R4, 0x4, P1 ;  /* 0x000000040504bc11 */ /* 0x000fe200088f2404 */
[----:B------:R-:W-:Y:S01]  /*2940*/  IMAD.U32 R2, RZ, RZ, UR30 ;  /* 0x0000001eff027e24 */ /* 0x000fe2000f8e00ff */
[----:B------:R-:W-:Y:S01]  /*2950*/  ISETP.GE.AND P1, PT, R34, UR26, PT ;  /* 0x0000001a22007c0c */ /* 0x000fe2000bf26270 */
[----:B------:R-:W-:Y:S01]  /*2960*/  IMAD.U32 R3, RZ, RZ, UR4 ;  /* 0x00000004ff037e24 */ /* 0x000fe2000f8e00ff */
[CC--:B------:R-:W-:Y:S01]  /*2970*/  @!P3 LEA R6, P4, R0.reuse, R251.reuse, 0x1 ;  /* 0x000000fb0006b211 */ /* 0x0c0fe200078808ff */
[----:B------:R1:W-:Y:S01]  /*2980*/  @!P5 LDGSTS.E.BYPASS.LTC128B.128 [R118+0x3800], desc[UR16][R8.64] ;  /* 0x038000000876dfae */ /* 0x0003e2000b981a10 */
[----:B------:R-:W-:Y:S01]  /*2990*/  IMAD.U32 R5, RZ, RZ, UR5 ;  /* 0x00000005ff057e24 */ /* 0x000fe2000f8e00ff */
[----:B------:R-:W-:Y:S01]  /*29a0*/  USHF.L.U32 UR5, UR13, 0x6, URZ ;  /* 0x000000060d057899 */ /* 0x000fe200080006ff */
[-C--:B------:R-:W-:Y:S01]  /*29b0*/  @!P3 LEA.HI.X R7, R0, R250.reuse, R4, 0x1, P4 ;  /* 0x000000fa0007b211 */ /* 0x080fe200020f0c04 */
[----:B------:R-:W-:Y:S01]  /*29c0*/  IMAD.U32 R0, RZ, RZ, UR12 ;  /* 0x0000000cff007e24 */ /* 0x000fe2000f8e00ff */
[----:B------:R3:W-:Y:S01]  /*29d0*/  @!P2 LDGSTS.E.BYPASS.LTC128B.128 [R118+0x4000], desc[UR16][R12.64] ;  /* 0x040000000c76afae */ /* 0x0007e2000b981a10 */
[----:B------:R-:W-:Y:S01]  /*29e0*/  @!P0 LEA R4, P4, R14, R251, 0x1 ;  /* 0x000000fb0e048211 */ /* 0x000fe200078808ff */
[----:B------:R-:W-:Y:S01]  /*29f0*/  @!UP0 UIADD3.X UR5, UPT, UPT, UR4, UR9, UR5, UP1, !UPT ;  /* 0x0000000904058290 */ /* 0x000fe20008ffe405 */
[----:B--2---:R-:W-:Y:S01]  /*2a00*/  IMAD.U32 R10, RZ, RZ, UR8 ;  /* 0x00000008ff0a7e24 */ /* 0x004fe2000f8e00ff */
[----:B------:R2:W-:Y:S01]  /*2a10*/  @!P3 LDGSTS.E.BYPASS.LTC128B.128 [R118+0x4800], desc[UR16][R6.64] ;  /* 0x048000000676bfae */ /* 0x0005e2000b981a10 */
[----:B------:R-:W-:Y:S01]  /*2a20*/  @!P1 IMAD.WIDE.U32 R2, R0, 0x30, R2 ;  /* 0x0000003000029825 */ /* 0x000fe200078e0002 */
[----:B------:R-:W-:Y:S01]  /*2a30*/  @!P0 LEA.HI.X R5, R14, R250, R5, 0x1, P4 ;  /* 0x000000fa0e058211 */ /* 0x000fe200020f0c05 */
[----:B------:R-:W4:Y:S01]  /*2a40*/  LDCU.64 UR8, c[0x0][0x390] ;  /* 0x00007200ff0877ac */ /* 0x000f220008000a00 */
[----:B------:R-:W-:Y:S01]  /*2a50*/  ISETP.GE.AND P5, PT, R32, UR26, PT ;  /* 0x0000001a20007c0c */ /* 0x000fe2000bfa6270 */
[----:B------:R-:W-:Y:S01]  /*2a60*/  IMAD.U32 R0, RZ, RZ, UR13 ;  /* 0x0000000dff007e24 */ /* 0x000fe2000f8e00ff */
[----:B------:R-:W-:Y:S01]  /*2a70*/  ISETP.GE.AND P4, PT, R31, UR26, PT ;  /* 0x0000001a1f007c0c */ /* 0x000fe2000bf86270 */
[----:B------:R5:W-:Y:S01]  /*2a80*/  @!P0 LDGSTS.E.BYPASS.LTC128B.128 [R118+0x5000], desc[UR16][R4.64] ;  /* 0x0500000004768fae */ /* 0x000be2000b981a10 */
[----:B------:R-:W-:Y:S01]  /*2a90*/  IMAD.U32 R11, RZ, RZ, UR12 ;  /* 0x0000000cff0b7e24 */ /* 0x000fe2000f8e00ff */
[----:B------:R-:W-:Y:S01]  /*2aa0*/  ISETP.GE.AND P0, PT, R29, UR26, PT ;  /* 0x0000001a1d007c0c */ /* 0x000fe2000bf06270 */
[----:B------:R-:W-:Y:S01]  /*2ab0*/  @!P1 IMAD R0, R0, 0x30, RZ ;  /* 0x0000003000009824 */ /* 0x000fe200078e02ff */
[----:B------:R-:W-:Y:S01]  /*2ac0*/  LOP3.LUT R245, R22, 0x200, RZ, 0xc0, !PT ;  /* 0x0000020016f57812 */ /* 0x000fe200078ec0ff */
[----:B------:R-:W-:Y:S02]  /*2ad0*/  STL [R1+0x34], R22 ;  /* 0x0000341601007387 */ /* 0x000fe40000100800 */
[----:B------:R-:W-:-:S02]  /*2ae0*/  @!P1 IMAD.IADD R0, R3, 0x1, R0 ;  /* 0x0000000103009824 */ /* 0x000fc400078e0200 */
[----:B------:R-:W-:Y:S02]  /*2af0*/  IMAD.U32 R3, RZ, RZ, UR31 ;  /* 0x0000001fff037e24 */ /* 0x000fe4000f8e00ff */
[----:B------:R-:W-:Y:S02]  /*2b00*/  IMAD.U32 R3, RZ, RZ, UR4 ;  /* 0x00000004ff037e24 */ /* 0x000fe4000f8e00ff */
[----:B-1----:R-:W-:Y:S02]  /*2b10*/  IMAD.U32 R9, RZ, RZ, UR31 ;  /* 0x0000001fff097e24 */ /* 0x002fe4000f8e00ff */
[----:B------:R-:W-:Y:S02]  /*2b20*/  IMAD.U32 R9, RZ, RZ, UR4 ;  /* 0x00000004ff097e24 */ /* 0x000fe4000f8e00ff */
[----:B------:R-:W-:Y:S02]  /*2b30*/  IMAD.U32 R8, RZ, RZ, UR30 ;  /* 0x0000001eff087e24 */ /* 0x000fe4000f8e00ff */
[----:B---3--:R-:W-:Y:S01]  /*2b40*/  IMAD.U32 R13, RZ, RZ, UR13 ;  /* 0x0000000dff0d7e24 */ /* 0x008fe2000f8e00ff */
[----:B--2---:R-:W-:-:S04]  /*2b50*/  @!P1 LEA R6, P3, R2, R251, 0x1 ;  /* 0x000000fb02069211 */ /* 0x004fc800078608ff */
[-C--:B------:R-:W-:Y:S01]  /*2b60*/  @!P1 LEA.HI.X R7, R2, R250.reuse, R0, 0x1, P3 ;  /* 0x000000fa02079211 */ /* 0x080fe200018f0c00 */
[----:B------:R-:W-:Y:S01]  /*2b70*/  IMAD.U32 R0, RZ, RZ, UR5 ;  /* 0x00000005ff007e24 */ /* 0x000fe2000f8e00ff */
[----:B------:R-:W-:Y:S01]  /*2b80*/  ISETP.GE.AND P3, PT, R33, UR26, PT ;  /* 0x0000001a21007c0c */ /* 0x000fe2000bf66270 */
[----:B-----5:R-:W-:Y:S02]  /*2b90*/  IMAD.U32 R5, RZ, RZ, UR31 ;  /* 0x0000001fff057e24 */ /* 0x020fe4000f8e00ff */
[----:B------:R1:W-:Y:S01]  /*2ba0*/  @!P1 LDGSTS.E.BYPASS.LTC128B.128 [R118+0x5800], desc[UR16][R6.64] ;  /* 0x0580000006769fae */ /* 0x0003e2000b981a10 */
[C---:B------:R-:W-:Y:S01]  /*2bb0*/  @!P6 LEA R14, P1, R10.reuse, R251, 0x1 ;  /* 0x000000fb0a0ee211 */ /* 0x040fe200078208ff */
[----:B------:R-:W-:Y:S02]  /*2bc0*/  IMAD.U32 R4, RZ, RZ, UR30 ;  /* 0x0000001eff047e24 */ /* 0x000fe4000f8e00ff */
[----:B------:R-:W-:Y:S01]  /*2bd0*/  IMAD.U32 R5, RZ, RZ, UR4 ;  /* 0x00000004ff057e24 */ /* 0x000fe2000f8e00ff */
[----:B------:R-:W-:Y:S01]  /*2be0*/  @!P6 LEA.HI.X R15, R10, R250, R0, 0x1, P1 ;  /* 0x000000fa0a0fe211 */ /* 0x000fe200008f0c00 */
[----:B------:R-:W-:Y:S01]  /*2bf0*/  IMAD.U32 R0, RZ, RZ, UR13 ;  /* 0x0000000dff007e24 */ /* 0x000fe2000f8e00ff */
[----:B------:R-:W-:Y:S01]  /*2c00*/  IADD3 R10, P1, PT, R214, UR24, RZ ;  /* 0x00000018d60a7c10 */ /* 0x000fe2000ff3e0ff */
[----:B------:R-:W-:Y:S01]  /*2c10*/  IMAD.U32 R2, RZ, RZ, UR30 ;  /* 0x0000001eff027e24 */ /* 0x000fe2000f8e00ff */
[----:B------:R-:W2:Y:S01]  /*2c20*/  LDCU.64 UR4, c[0x0][0x3d8] ;  /* 0x00007b00ff0477ac */ /* 0x000ea20008000a00 */
[----:B------:R-:W-:Y:S01]  /*2c30*/  @!P5 IMAD R0, R0, 0x50, RZ ;  /* 0x000000500000d824 */ /* 0x000fe200078e02ff */
[----:B------:R-:W-:Y:S01]  /*2c40*/  @!P6 LDGSTS.E.BYPASS.LTC128B.128 [R118+0x6000], desc[UR16][R14.64] ;  /* 0x060000000e76efae */ /* 0x000fe2000b981a10 */
[----:B------:R-:W-:Y:S01]  /*2c50*/  ISETP.GE.AND P6, PT, R35, UR26, PT ;  /* 0x0000001a23007c0c */ /* 0x000fe2000bfc6270 */
[----:B------:R-:W-:-:S04]  /*2c60*/  USHF.L.U32 UR30, UR10, 0x7, URZ ;  /* 0x000000070a1e7899 */ /* 0x000fc800080006ff */
[----:B------:R-:W-:-:S04]  /*2c70*/  UIMAD.WIDE.U32 UR30, UR30, UR28, URZ ;  /* 0x0000001c1e1e72a5 */ /* 0x000fc8000f8e00ff */
[----:B------:R-:W-:-:S04]  /*2c80*/  UIADD3 UR29, UPT, UPT, UR31, UR29, URZ ;  /* 0x0000001d1f1d7290 */ /* 0x000fc8000fffe0ff */
[----:B------:R-:W-:Y:S01]  /*2c90*/  VOTEU.ALL UP0, P6 ;  /* 0x0000000000ff7886 */ /* 0x000fe20003000000 */
[----:B-1----:R-:W-:Y:S01]  /*2ca0*/  IMAD.U32 R6, RZ, RZ, UR12 ;  /* 0x0000000cff067e24 */ /* 0x002fe2000f8e00ff */
[----:B--2---:R-:W-:-:S03]  /*2cb0*/  UIMAD UR27, UR25, UR4, URZ ;  /* 0x00000004191b72a4 */ /* 0x004fc6000f8e02ff */
[----:B------:R-:W-:Y:S01]  /*2cc0*/  @!P5 IMAD.WIDE.U32 R6, R6, 0x50, R4 ;  /* 0x000000500606d825 */ /* 0x000fe200078e0004 */
[----:B------:R-:W-:-:S03]  /*2cd0*/  UIMAD UR27, UR15, UR5, UR27 ;  /* 0x000000050f1b72a4 */ /* 0x000fc6000f8e021b */
[----:B------:R-:W-:-:S04]  /*2ce0*/  @!P4 IMAD.WIDE.U32 R4, R11, 0x60, R2 ;  /* 0x000000600b04c825 */ /* 0x000fc800078e0002 */
[----:B------:R-:W-:Y:S01]  /*2cf0*/  IMAD.X R11, RZ, RZ, UR23, P1 ;  /* 0x00000017ff0b7e24 */ /* 0x000fe200088e06ff */
[----:B------:R-:W-:Y:S01]  /*2d00*/  @!P5 LEA R12, P1, R6, R251, 0x1 ;  /* 0x000000fb060cd211 */ /* 0x000fe200078208ff */
[----:B------:R-:W-:Y:S02]  /*2d10*/  IMAD.U32 R2, RZ, RZ, UR12 ;  /* 0x0000000cff027e24 */ /* 0x000fe4000f8e00ff */
[----:B------:R-:W-:Y:S02]  /*2d20*/  @!P5 IMAD.IADD R3, R7, 0x1, R0 ;  /* 0x000000010703d824 */ /* 0x000fe400078e0200 */
[----:B------:R-:W-:-:S04]  /*2d30*/  IMAD.WIDE.U32 R10, R212, UR10, R10 ;  /* 0x0000000ad40a7c25 */ /* 0x000fc8000f8e000a */
[----:B------:R-:W-:-:S04]  /*2d40*/  @!P3 IMAD.WIDE.U32 R8, R2, 0x70, R8 ;  /* 0x000000700208b825 */ /* 0x000fc800078e0008 */
[----:B------:R-:W-:Y:S02]  /*2d50*/  IMAD.U32 R0, RZ, RZ, UR13 ;  /* 0x0000000dff007e24 */ /* 0x000fe4000f8e00ff */
[----:B------:R-:W-:Y:S01]  /*2d60*/  @!P4 IMAD R2, R13, 0x60, RZ ;  /* 0x000000600d02c824 */ /* 0x000fe200078e02ff */
[-C--:B------:R-:W-:Y:S01]  /*2d70*/  @!P5 LEA.HI.X R13, R6, R250.reuse, R3, 0x1, P1 ;  /* 0x000000fa060dd211 */ /* 0x080fe200008f0c03 */
[----:B------:R-:W-:Y:S01]  /*2d80*/  IMAD.IADD R3, R11, 0x1, R36 ;  /* 0x000000010b037824 */ /* 0x000fe200078e0224 */
[-C--:B------:R-:W-:Y:S01]  /*2d90*/  @!P4 LEA R6, P1, R4, R251.reuse, 0x1 ;  /* 0x000000fb0406c211 */ /* 0x080fe200078208ff */
[----:B------:R-:W-:Y:S02]  /*2da0*/  @!P3 IMAD R11, R0, 0x70, RZ ;  /* 0x00000070000bb824 */ /* 0x000fe400078e02ff */
[----:B------:R-:W-:Y:S01]  /*2db0*/  @!P4 IMAD.IADD R0, R5, 0x1, R2 ;  /* 0x000000010500c824 */ /* 0x000fe200078e0202 */
[----:B------:R4:W-:Y:S01]  /*2dc0*/  @!P5 LDGSTS.E.BYPASS.LTC128B.128 [R118+0x6800], desc[UR16][R12.64] ;  /* 0x068000000c76dfae */ /* 0x0009e2000b981a10 */
[----:B------:R-:W-:Y:S01]  /*2dd0*/  IMAD.MOV.U32 R2, RZ, RZ, R10 ;  /* 0x000000ffff027224 */ /* 0x000fe200078e000a */
[----:B------:R-:W-:Y:S01]  /*2de0*/  ISETP.GE.AND P5, PT, R34, UR26, PT ;  /* 0x0000001a22007c0c */ /* 0x000fe2000bfa6270 */
[----:B------:R-:W-:Y:S01]  /*2df0*/  IMAD.U32 R5, RZ, RZ, UR4 ;  /* 0x00000004ff057e24 */ /* 0x000fe2000f8e00ff */
[----:B------:R-:W-:Y:S01]  /*2e00*/  @!P4 LEA.HI.X R7, R4, R250, R0, 0x1, P1 ;  /* 0x000000fa0407c211 */ /* 0x000fe200008f0c00 */
[----:B------:R-:W-:Y:S01]  /*2e10*/  @!P3 IMAD.IADD R0, R9, 0x1, R11 ;  /* 0x000000010900b824 */ /* 0x000fe200078e020b */
[----:B------:R-:W-:Y:S01]  /*2e20*/  @!P3 LEA R4, P1, R8, R251, 0x1 ;  /* 0x000000fb0804b211 */ /* 0x000fe200078208ff */
[----:B------:R-:W-:-:S02]  /*2e30*/  IMAD.WIDE.U32 R2, R5, UR15, R2 ;  /* 0x0000000f05027c25 */ /* 0x000fc4000f8e0002 */
[----:B------:R1:W-:Y:S01]  /*2e40*/  @!P4 LDGSTS.E.BYPASS.LTC128B.128 [R118+0x7000], desc[UR16][R6.64] ;  /* 0x070000000676cfae */ /* 0x0003e2000b981a10 */
[----:B------:R-:W-:Y:S01]  /*2e50*/  @!P3 LEA.HI.X R5, R8, R250, R0, 0x1, P1 ;  /* 0x000000fa0805b211 */ /* 0x000fe200008f0c00 */
[----:B------:R-:W-:Y:S01]  /*2e60*/  VIADD R0, R3, UR27 ;  /* 0x0000001b03007c36 */ /* 0x000fe20008000000 */
[----:B------:R-:W-:Y:S01]  /*2e70*/  ISETP.GE.AND P4, PT, R30, UR26, PT ;  /* 0x0000001a1e007c0c */ /* 0x000fe2000bf86270 */
[----:B------:R-:W-:Y:S01]  /*2e80*/  USHF.L.U32 UR27, UR11, 0x5, URZ ;  /* 0x000000050b1b7899 */ /* 0x000fe200080006ff */
[----:B------:R-:W-:Y:S01]  /*2e90*/  IMAD.U32 R8, RZ, RZ, UR30 ;  /* 0x0000001eff087e24 */ /* 0x000fe2000f8e00ff */
[----:B------:R2:W-:Y:S01]  /*2ea0*/  @!P3 LDGSTS.E.BYPASS.LTC128B.128 [R118+0x7800], desc[UR16][R4.64] ;  /* 0x078000000476bfae */ /* 0x0005e2000b981a10 */
[----:B------:R-:W-:Y:S01]  /*2eb0*/  ISETP.GE.AND P3, PT, R32, UR26, PT ;  /* 0x0000001a20007c0c */ /* 0x000fe2000bf66270 */
[----:B------:R-:W-:Y:S02]  /*2ec0*/  IMAD.U32 R9, RZ, RZ, UR31 ;  /* 0x0000001fff097e24 */ /* 0x000fe4000f8e00ff */
[----:B------:R-:W0:Y:S01]  /*2ed0*/  LDGDEPBAR ;  /* 0x00000000000079af */ /* 0x000e220000000000 */
[----:B------:R-:W-:Y:S01]  /*2ee0*/  IMAD.U32 R9, RZ, RZ, UR29 ;  /* 0x0000001dff097e24 */ /* 0x000fe2000f8e00ff */
[----:B----4-:R-:W-:-:S04]  /*2ef0*/  LEA R13, P1, R2, UR8, 0x1 ;  /* 0x00000008020d7c11 */ /* 0x010fc8000f8208ff */
[----:B------:R-:W-:Y:S01]  /*2f00*/  LEA.HI.X R12, R2, UR9, R0, 0x1, P1 ;  /* 0x00000009020c7c11 */ /* 0x000fe200088f0c00 */
[----:B------:R-:W-:Y:S02]  /*2f10*/  IMAD.U32 R0, RZ, RZ, UR29 ;  /* 0x0000001dff007e24 */ /* 0x000fe4000f8e00ff */
[----:B-1----:R-:W-:Y:S02]  /*2f20*/  IMAD.U32 R6, RZ, RZ, UR10 ;  /* 0x0000000aff067e24 */ /* 0x002fe4000f8e00ff */
[----:B------:R-:W-:Y:S02]  /*2f30*/  IMAD.U32 R7, RZ, RZ, UR31 ;  /* 0x0000001fff077e24 */ /* 0x000fe4000f8e00ff */
[----:B------:R-:W-:Y:S02]  /*2f40*/  IMAD.U32 R7, RZ, RZ, UR29 ;  /* 0x0000001dff077e24 */ /* 0x000fe4000f8e00ff */
[----:B--2---:R-:W-:Y:S01]  /*2f50*/  IMAD.U32 R4, RZ, RZ, UR30 ;  /* 0x0000001eff047e24 */ /* 0x004fe2000f8e00ff */
[----:B------:R-:W-:-:S04]  /*2f60*/  DEPBAR.LE SB0, 0x0 ;  /* 0x000080000000791a */ /* 0x000fc80000000000 */
[----:B------:R-:W-:Y:S01]  /*2f70*/  BAR.SYNC.DEFER_BLOCKING 0x0 ;  /* 0x0000000000007b1d */ /* 0x000fe20000010000 */
[C---:B------:R-:W-:Y:S01]  /*2f80*/  @!P2 LEA R2, P1, R4.reuse, R13, 0x1 ;  /* 0x0000000d0402a211 */ /* 0x040fe200078208ff */
[----:B------:R-:W-:Y:S02]  /*2f90*/  IMAD.U32 R5, RZ, RZ, UR31 ;  /* 0x0000001fff057e24 */ /* 0x000fe4000f8e00ff */
[----:B------:R-:W-:Y:S01]  /*2fa0*/  IMAD.U32 R5, RZ, RZ, UR10 ;  /* 0x0000000aff057e24 */ /* 0x000fe2000f8e00ff */
[----:B------:R-:W-:Y:S01]  /*2fb0*/  @!P2 LEA.HI.X R3, R4, R12, R0, 0x1, P1 ;  /* 0x0000000c0403a211 */ /* 0x000fe200008f0c00 */
[----:B------:R-:W-:Y:S01]  /*2fc0*/  IMAD.U32 R4, RZ, RZ, UR11 ;  /* 0x0000000bff047e24 */ /* 0x000fe2000f8e00ff */
[----:B------:R-:W-:Y:S01]  /*2fd0*/  @!P0 LEA R0, P1, R6, UR30, 0x4 ;  /* 0x0000001e06008c11 */ /* 0x000fe2000f8220ff */
[----:B------:R-:W-:-:S03]  /*2fe0*/  IMAD.U32 R6, RZ, RZ, UR30 ;  /* 0x0000001eff067e24 */ /* 0x000fc6000f8e00ff */
[----:B------:R-:W-:Y:S02]  /*2ff0*/  @!P0 LEA.HI.X R5, R5, UR29, R4, 0x4, P1 ;  /* 0x0000001d05058c11 */ /* 0x000fe400088f2404 */
[----:B------:R-:W-:-:S04]  /*3000*/  @!P0 LEA R4, P1, R0, R13, 0x1 ;  /* 0x0000000d00048211 */ /* 0x000fc800078208ff */
[----:B------:R-:W-:Y:S01]  /*3010*/  @!P0 LEA.HI.X R5, R0, R12, R5, 0x1, P1 ;  /* 0x0000000c00058211 */ /* 0x000fe200008f0c05 */
[----:B------:R-:W-:Y:S01]  /*3020*/  IMAD.U32 R0, RZ, RZ, UR10 ;  /* 0x0000000aff007e24 */ /* 0x000fe2000f8e00ff */
[----:B------:R-:W-:Y:S01]  /*3030*/  ISETP.GE.AND P1, PT, R33, UR26, PT ;  /* 0x0000001a21007c0c */ /* 0x000fe2000bf26270 */
[----:B------:R-:W-:Y:S01]  /*3040*/  @!PT LDS RZ, [RZ] ;  /* 0x00000000fffff984 */ /* 0x000fe20000000800 */
[----:B------:R-:W-:Y:S01]  /*3050*/  @!PT LDS RZ, [RZ] ;  /* 0x00000000fffff984 */ /* 0x000fe20000000800 */
[----:B------:R-:W-:Y:S01]  /*3060*/  @!PT LDS RZ, [RZ] ;  /* 0x00000000fffff984 */ /* 0x000fe20000000800 */
[----:B------:R1:W-:Y:S04]  /*3070*/  @!P2 LDGSTS.E.BYPASS.LTC128B.128 [R118+0x8000], desc[UR16][R2.64] ;  /* 0x080000000276afae */ /* 0x0003e8000b981a10 */
[----:B------:R-:W-:Y:S01]  /*3080*/  @P2 STS.128 [R118+0x8000], RZ ;  /* 0x008000ff76002388 */ /* 0x000fe20000000c00 */
[----:B------:R-:W-:Y:S01]  /*3090*/  ISETP.GE.AND P2, PT, R31, UR26, PT ;  /* 0x0000001a1f007c0c */ /* 0x000fe2000bf46270 */
[----:B------:R-:W-:Y:S02]  /*30a0*/  @!UP0 UIADD3 UR26, UP1, UPT, UR30, UR32, URZ ;  /* 0x000000201e1a8290 */ /* 0x000fe4000ff3e0ff */
[----:B------:R-:W-:Y:S02]  /*30b0*/  @P0 STS.128 [R118+0x8800], RZ ;  /* 0x008800ff76000388 */ /* 0x000fe40000000c00 */
[----:B------:R-:W-:-:S02]  /*30c0*/  @!UP0 UIADD3.X UR27, UPT, UPT, UR29, UR33, UR27, UP1, !UPT ;  /* 0x000000211d1b8290 */ /* 0x000fc40008ffe41b */
[----:B------:R-:W-:Y:S01]  /*30d0*/  IMAD.U32 R11, RZ, RZ, UR26 ;  /* 0x0000001aff0b7e24 */ /* 0x000fe2000f8e00ff */
[----:B------:R-:W-:Y:S01]  /*30e0*/  @!PT LDS RZ, [RZ] ;  /* 0x00000000fffff984 */ /* 0x000fe20000000800 */
[----:B------:R-:W-:Y:S01]  /*30f0*/  @!PT LDS RZ, [RZ] ;  /* 0x00000000fffff984 */ /* 0x000fe20000000800 */
[----:B------:R-:W-:Y:S01]  /*3100*/  @!PT LDS RZ, [RZ] ;  /* 0x00000000fffff984 */ /* 0x000fe20000000800 */
[----:B------:R2:W-:Y:S01]  /*3110*/  @!P0 LDGSTS.E.BYPASS.LTC128B.128 [R118+0x8800], desc[UR16][R4.64] ;  /* 0x0880000004768fae */ /* 0x0005e2000b981a10 */
[----:B------:R-:W-:Y:S01]  /*3120*/  VOTEU.ALL UP0, P4 ;  /* 0x0000000000ff7886 */ /* 0x000fe20002000000 */
[----:B------:R-:W-:Y:S01]  /*3130*/  UIMAD.WIDE.U32 UR32, UR10, 0x40, URZ ;  /* 0x000000400a2078a5 */ /* 0x000fe2000f8e00ff */
[----:B------:R-:W-:Y:S01]  /*3140*/  IMAD.U32 R10, RZ, RZ, UR27 ;  /* 0x0000001bff0a7e24 */ /* 0x000fe2000f8e00ff */
[C---:B------:R-:W-:Y:S01]  /*3150*/  @!P6 LEA R20, P0, R11.reuse, R13, 0x1 ;  /* 0x0000000d0b14e211 */ /* 0x040fe200078008ff */
[----:B------:R-:W-:Y:S01]  /*3160*/  USHF.L.U32 UR26, UR11, 0x6, URZ ;  /* 0x000000060b1a7899 */ /* 0x000fe200080006ff */
[----:B------:R-:W-:Y:S02]  /*3170*/  @P6 STS.128 [R118+0x9000], RZ ;  /* 0x009000ff76006388 */ /* 0x000fe40000000c00 */
[----:B------:R-:W-:Y:S01]  /*3180*/  @!P6 LEA.HI.X R21, R11, R12, R10, 0x1, P0 ;  /* 0x0000000c0b15e211 */ /* 0x000fe200000f0c0a */
[----:B------:R-:W-:-:S04]  /*3190*/  IMAD.U32 R11, RZ, RZ, UR11 ;  /* 0x0000000bff0b7e24 */ /* 0x000fc8000f8e00ff */
[----:B------:R-:W-:Y:S01]  /*31a0*/  @!PT LDS RZ, [RZ] ;  /* 0x00000000fffff984 */ /* 0x000fe20000000800 */
[----:B------:R-:W-:Y:S01]  /*31b0*/  @!PT LDS RZ, [RZ] ;  /* 0x00000000fffff984 */ /* 0x000fe20000000800 */
[----:B------:R-:W-:Y:S01]  /*31c0*/  @!PT LDS RZ, [RZ] ;  /* 0x00000000fffff984 */ /* 0x000fe20000000800 */
[----:B------:R-:W-:Y:S01]  /*31d0*/  @!P6 LDGSTS.E.BYPASS.LTC128B.128 [R118+0x9000], desc[UR16][R20.64] ;  /* 0x090000001476efae */ /* 0x000fe2000b981a10 */
[----:B-1----:R-:W-:Y:S01]  /*31e0*/  IMAD.U32 R3, RZ, RZ, UR31 ;  /* 0x0000001fff037e24 */ /* 0x002fe2000f8e00ff */
[----:B------:R-:W-:Y:S01]  /*31f0*/  LOP3.LUT P6, RZ, R213, 0x4, RZ, 0xc0, !PT ;  /* 0x00000004d5ff7812 */ /* 0x000fe200078cc0ff */
[----:B------:R-:W-:Y:S01]  /*3200*/  IMAD.U32 R2, RZ, RZ, UR30 ;  /* 0x0000001eff027e24 */ /* 0x000fe2000f8e00ff */
[----:B------:R-:W-:Y:S01]  /*3210*/  @!UP0 UIADD3 UR30, UP1, UPT, UR30, UR32, URZ ;  /* 0x000000201e1e8290 */ /* 0x000fe2000ff3e0ff */
[----:B------:R-:W-:Y:S01]  /*3220*/  IMAD.U32 R3, RZ, RZ, UR29 ;  /* 0x0000001dff037e24 */ /* 0x000fe2000f8e00ff */
[----:B------:R-:W-:Y:S02]  /*3230*/  @P5 STS.128 [R118+0x9800], RZ ;  /* 0x009800ff76005388 */ /* 0x000fe40000000c00 */
[----:B------:R-:W-:Y:S02]  /*3240*/  @!UP0 UIADD3.X UR26, UPT, UPT, UR29, UR33, UR26, UP1, !UPT ;  /* 0x000000211d1a8290 */ /* 0x000fe40008ffe41a */
[----:B------:R-:W-:Y:S01]  /*3250*/  IMAD.U32 R15, RZ, RZ, UR30 ;  /* 0x0000001eff0f7e24 */ /* 0x000fe2000f8e00ff */
[----:B------:R-:W-:Y:S01]  /*3260*/  UISETP.NE.AND UP1, UPT, UR18, 0x1, UPT ;  /* 0x000000011200788c */ /* 0x000fe2000bf25270 */
[----:B--2---:R-:W-:-:S04]  /*3270*/  @!P5 IMAD.WIDE.U32 R4, R0, 0x30, R2 ;  /* 0x000000300004d825 */ /* 0x004fc800078e0002 */
[----:B------:R-:W-:Y:S01]  /*3280*/  IMAD.U32 R0, RZ, RZ, UR11 ;  /* 0x0000000bff007e24 */ /* 0x000fe2000f8e00ff */
[----:B------:R-:W-:Y:S01]  /*3290*/  @!P5 LEA R18, P0, R4, R13, 0x1 ;  /* 0x0000000d0412d211 */ /* 0x000fe200078008ff */
[----:B------:R-:W-:Y:S02]  /*32a0*/  IMAD.U32 R14, RZ, RZ, UR26 ;  /* 0x0000001aff0e7e24 */ /* 0x000fe4000f8e00ff */
[----:B------:R-:W-:Y:S02]  /*32b0*/  @!P5 IMAD R10, R0, 0x30, RZ ;  /* 0x00000030000ad824 */ /* 0x000fe400078e02ff */
[----:B------:R-:W-:Y:S02]  /*32c0*/  IMAD.U32 R0, RZ, RZ, UR10 ;  /* 0x0000000aff007e24 */ /* 0x000fe4000f8e00ff */
[----:B------:R-:W-:Y:S02]  /*32d0*/  @!P5 IMAD.IADD R10, R5, 0x1, R10 ;  /* 0x00000001050ad824 */ /* 0x000fe400078e020a */
[----:B------:R-:W-:-:S03]  /*32e0*/  @!P3 IMAD.WIDE.U32 R8, R0, 0x50, R8 ;  /* 0x000000500008b825 */ /* 0x000fc600078e0008 */
[-C--:B------:R-:W-:Y:S01]  /*32f0*/  @!P5 LEA.HI.X R19, R4, R12.reuse, R10, 0x1, P0 ;  /* 0x0000000c0413d211 */ /* 0x080fe200000f0c0a */
[----:B------:R-:W-:Y:S01]  /*3300*/  IMAD.U32 R0, RZ, RZ, UR11 ;  /* 0x0000000bff007e24 */ /* 0x000fe2000f8e00ff */
[CC--:B------:R-:W-:Y:S01]  /*3310*/  @!P4 LEA R16, P0, R15.reuse, R13.reuse, 0x1 ;  /* 0x0000000d0f10c211 */ /* 0x0c0fe200078008ff */
[----:B------:R-:W-:Y:S02]  /*3320*/  IMAD.U32 R4, RZ, RZ, UR10 ;  /* 0x0000000aff047e24 */ /* 0x000fe4000f8e00ff */
[----:B------:R-:W-:Y:S01]  /*3330*/  @!P3 IMAD R10, R0, 0x50, RZ ;  /* 0x00000050000ab824 */ /* 0x000fe200078e02ff */
[-C--:B------:R-:W-:Y:S01]  /*3340*/  @!P4 LEA.HI.X R17, R15, R12.reuse, R14, 0x1, P0 ;  /* 0x0000000c0f11c211 */ /* 0x080fe200000f0c0e */
[----:B------:R-:W-:Y:S01]  /*3350*/  IMAD.U32 R3, RZ, RZ, UR31 ;  /* 0x0000001fff037e24 */ /* 0x000fe2000f8e00ff */
[----:B------:R-:W-:Y:S01]  /*3360*/  @!PT LDS RZ, [RZ] ;  /* 0x00000000fffff984 */ /* 0x000fe20000000800 */
[----:B------:R-:W-:Y:S01]  /*3370*/  @!PT LDS RZ, [RZ] ;  /* 0x00000000fffff984 */ /* 0x000fe20000000800 */
[----:B------:R-:W-:Y:S01]  /*3380*/  @!PT LDS RZ, [RZ] ;  /* 0x00000000fffff984 */ /* 0x000fe20000000800 */
[----:B------:R-:W-:Y:S01]  /*3390*/  @!P5 LDGSTS.E.BYPASS.LTC128B.128 [R118+0x9800], desc[UR16][R18.64] ;  /* 0x098000001276dfae */ /* 0x000fe2000b981a10 */
[----:B------:R-:W-:Y:S01]  /*33a0*/  IMAD.U32 R3, RZ, RZ, UR29 ;  /* 0x0000001dff037e24 */ /* 0x000fe2000f8e00ff */
[----:B------:R-:W-:Y:S01]  /*33b0*/  LOP3.LUT P5, RZ, R213, 0x2, RZ, 0xc0, !PT ;  /* 0x00000002d5ff7812 */ /* 0x000fe200078ac0ff */
[----:B------:R-:W-:Y:S01]  /*33c0*/  @!P2 IMAD.WIDE.U32 R4, R4, 0x60, R6 ;  /* 0x000000600404a825 */ /* 0x000fe200078e0006 */
[----:B------:R-:W-:Y:S02]  /*33d0*/  @P4 STS.128 [R118+0xa000], RZ ;  /* 0x00a000ff76004388 */ /* 0x000fe40000000c00 */
[----:B------:R-:W-:Y:S01]  /*33e0*/  SEL R116, R248, 0xffffffe0, !P5 ;  /* 0xffffffe0f8747807 */ /* 0x000fe20006800000 */
[----:B------:R-:W-:Y:S01]  /*33f0*/  IMAD.U32 R0, RZ, RZ, UR10 ;  /* 0x0000000aff007e24 */ /* 0x000fe2000f8e00ff */
[----:B------:R-:W-:Y:S01]  /*3400*/  @!PT LDS RZ, [RZ] ;  /* 0x00000000fffff984 */ /* 0x000fe20000000800 */
[----:B------:R-:W-:Y:S01]  /*3410*/  @!PT LDS RZ, [RZ] ;  /* 0x00000000fffff984 */ /* 0x000fe20000000800 */
[----:B------:R-:W-:Y:S01]  /*3420*/  @!PT LDS RZ, [RZ] ;  /* 0x00000000fffff984 */ /* 0x000fe20000000800 */
[----:B------:R-:W-:Y:S01]  /*3430*/  @!P4 LDGSTS.E.BYPASS.LTC128B.128 [R118+0xa000], desc[UR16][R16.64] ;  /* 0x0a0000001076cfae */ /* 0x000fe2000b981a10 */
[----:B------:R-:W-:Y:S01]  /*3440*/  @!P3 IMAD.IADD R6, R9, 0x1, R10 ;  /* 0x000000010906b824 */ /* 0x000fe200078e020a */
[----:B------:R-:W-:Y:S01]  /*3450*/  @!P3 LEA R10, P0, R8, R13, 0x1 ;  /* 0x0000000d080ab211 */ /* 0x000fe200078008ff */
[----:B------:R-:W-:Y:S01]  /*3460*/  @!P2 IMAD R7, R11, 0x60, RZ ;  /* 0x000000600b07a824 */ /* 0x000fe200078e02ff */
[----:B------:R-:W-:Y:S01]  /*3470*/  @P3 STS.128 [R118+0xa800], RZ ;  /* 0x00a800ff76003388 */ /* 0x000fe20000000c00 */
[----:B------:R-:W-:Y:S01]  /*3480*/  @!P1 IMAD.WIDE.U32 R2, R0, 0x70, R2 ;  /* 0x0000007000029825 */ /* 0x000fe200078e0002 */
[----:B------:R-:W-:-:S02]  /*3490*/  @!P3 LEA.HI.X R11, R8, R12, R6, 0x1, P0 ;  /* 0x0000000c080bb211 */ /* 0x000fc400000f0c06 */
[-C--:B------:R-:W-:Y:S01]  /*34a0*/  @!P2 LEA R6, P0, R4, R13.reuse, 0x1 ;  /* 0x0000000d0406a211 */ /* 0x080fe200078008ff */
[----:B------:R-:W-:Y:S01]  /*34b0*/  IMAD.U32 R0, RZ, RZ, UR11 ;  /* 0x0000000bff007e24 */ /* 0x000fe2000f8e00ff */
[----:B------:R-:W-:Y:S01]  /*34c0*/  LOP3.LUT R8, R214, 0x1c0, R22, 0xf8, !PT ;  /* 0x000001c0d6087812 */ /* 0x000fe200078ef816 */
[----:B------:R-:W-:Y:S01]  /*34d0*/  @!P2 IMAD.IADD R5, R5, 0x1, R7 ;  /* 0x000000010505a824 */ /* 0x000fe200078e0207 */
[----:B------:R-:W-:Y:S01]  /*34e0*/  @!PT LDS RZ, [RZ] ;  /* 0x00000000fffff984 */ /* 0x000fe20000000800 */
[----:B------:R-:W-:Y:S01]  /*34f0*/  @!PT LDS RZ, [RZ] ;  /* 0x00000000fffff984 */ /* 0x000fe20000000800 */
[----:B------:R-:W-:Y:S01]  /*3500*/  @!PT LDS RZ, [RZ] ;  /* 0x00000000fffff984 */ /* 0x000fe20000000800 */
[----:B------:R1:W-:Y:S01]  /*3510*/  @!P3 LDGSTS.E.BYPASS.LTC128B.128 [R118+0xa800], desc[UR16][R10.64] ;  /* 0x0a8000000a76bfae */ /* 0x0003e2000b981a10 */
[----:B------:R-:W-:Y:S01]  /*3520*/  @!P1 IMAD R0, R0, 0x70, RZ ;  /* 0x0000007000009824 */ /* 0x000fe200078e02ff */
[----:B------:R-:W-:Y:S02]  /*3530*/  LOP3.LUT R9, R8, 0x8, R213, 0x78, !PT ;  /* 0x0000000808097812 */ /* 0x000fe400078e78d5 */
[----:B------:R-:W-:Y:S01]  /*3540*/  @!P2 LEA.HI.X R7, R4, R12, R5, 0x1, P0 ;  /* 0x0000000c0407a211 */ /* 0x000fe200000f0c05 */
[----:B------:R-:W-:Y:S01]  /*3550*/  @!P1 IMAD.IADD R0, R3, 0x1, R0 ;  /* 0x0000000103009824 */ /* 0x000fe200078e0200 */
[----:B------:R-:W-:Y:S01]  /*3560*/  LOP3.LUT R5, R22, 0x400, RZ, 0xc0, !PT ;  /* 0x0000040016057812 */ /* 0x000fe200078ec0ff */
[----:B------:R-:W-:Y:S01]  /*3570*/  @P2 STS.128 [R118+0xb000], RZ ;  /* 0x00b000ff76002388 */ /* 0x000fe20000000c00 */
[----:B------:R-:W-:-:S03]  /*3580*/  @!P1 LEA R4, P0, R2, R13, 0x1 ;  /* 0x0000000d02049211 */ /* 0x000fc600078008ff */
[----:B------:R-:W-:Y:S01]  /*3590*/  IMAD R117, R9, 0x2, R5 ;  /* 0x0000000209757824 */ /* 0x000fe200078e0205 */
[----:B------:R-:W-:Y:S01]  /*35a0*/  @!P1 LEA.HI.X R5, R2, R12, R0, 0x1, P0 ;  /* 0x0000000c02059211 */ /* 0x000fe200000f0c00 */
[----:B------:R-:W-:Y:S01]  /*35b0*/  IMAD.SHL.U32 R0, R213, 0x20, RZ ;  /* 0x00000020d5007824 */ /* 0x000fe200078e00ff */
[----:B------:R-:W-:Y:S01]  /*35c0*/  LOP3.LUT R2, R8, 0x8, R215, 0x78, !PT ;  /* 0x0000000808027812 */ /* 0x000fe200078e78d7 */
[----:B------:R-:W-:Y:S01]  /*35d0*/  @!PT LDS RZ, [RZ] ;  /* 0x00000000fffff984 */ /* 0x000fe20000000800 */
[----:B------:R-:W-:Y:S01]  /*35e0*/  @!PT LDS RZ, [RZ] ;  /* 0x00000000fffff984 */ /* 0x000fe20000000800 */
[----:B------:R-:W-:Y:S01]  /*35f0*/  @!PT LDS RZ, [RZ] ;  /* 0x00000000fffff984 */ /* 0x000fe20000000800 */
[----:B------:R-:W-:Y:S01]  /*3600*/  @!P2 LDGSTS.E.BYPASS.LTC128B.128 [R118+0xb000], desc[UR16][R6.64] ;  /* 0x0b0000000676afae */ /* 0x000fe2000b981a10 */
[----:B------:R-:W-:Y:S02]  /*3610*/  VIADD R3, R117, UR6 ;  /* 0x0000000675037c36 */ /* 0x000fe40008000000 */
[----:B------:R-:W-:Y:S01]  /*3620*/  LOP3.LUT R0, R245, 0x7c00, R0, 0xf8, !PT ;  /* 0x00007c00f5007812 */ /* 0x000fe200078ef800 */
[----:B------:R-:W-:Y:S03]  /*3630*/  @P1 STS.128 [R118+0xb800], RZ ;  /* 0x00b800ff76001388 */ /* 0x000fe60000000c00 */
[----:B------:R-:W-:Y:S01]  /*3640*/  LOP3.LUT R0, R0, R2, RZ, 0xfc, !PT ;  /* 0x0000000200007212 */ /* 0x000fe200078efcff */
[----:B------:R-:W-:Y:S01]  /*3650*/  @!PT LDS RZ, [RZ] ;  /* 0x00000000fffff984 */ /* 0x000fe20000000800 */
[----:B------:R-:W-:Y:S01]  /*3660*/  @!PT LDS RZ, [RZ] ;  /* 0x00000000fffff984 */ /* 0x000fe20000000800 */
[----:B------:R-:W-:Y:S01]  /*3670*/  @!PT LDS RZ, [RZ] ;  /* 0x00000000fffff984 */ /* 0x000fe20000000800 */
[----:B------:R2:W-:Y:S03]  /*3680*/  @!P1 LDGSTS.E.BYPASS.LTC128B.128 [R118+0xb800], desc[UR16][R4.64] ;  /* 0x0b80000004769fae */ /* 0x0005e6000b981a10 */
[----:B------:R-:W-:Y:S01]  /*3690*/  LEA R244, R0, UR6, 0x1 ;  /* 0x0000000600f47c11 */ /* 0x000fe2000f8e08ff */
[----:B------:R-:W-:Y:S01]  /*36a0*/  LDSM.16.M88.4 R12, [R117+UR6+0x4000] ;  /* 0x00400006750c783b */ /* 0x000fe20008000200 */
[----:B------:R-:W-:-:S03]  /*36b0*/  P2R R0, PR, RZ, 0x20 ;  /* 0x00000020ff007803 */ /* 0x000fc60000000000 */
[----:B-1----:R-:W1:Y:S04]  /*36c0*/  LDSM.16.M88.4 R8, [R244] ;  /* 0x00000000f408783b */ /* 0x002e680000000200 */
[----:B------:R-:W3:Y:S04]  /*36d0*/  LDSM.16.M88.4 R40, [R117+UR6+0x4800] ;  /* 0x004800067528783b */ /* 0x000ee80008000200 */
[----:B------:R-:W-:Y:S04]  /*36e0*/  LDSM.16.M88.4 R16, [R117+UR6+0x7800] ;  /* 0x007800067510783b */ /* 0x000fe80008000200 */
[----:B------:R4:W-:Y:S04]  /*36f0*/  STL [R1+0x9c], R2 ;  /* 0x00009c0201007387 */ /* 0x0009e80000100800 */
[----:B------:R-:W-:Y:S04]  /*3700*/  LDSM.16.M88.4 R36, [R117+UR6+0x5000] ;  /* 0x005000067524783b */ /* 0x000fe80008000200 */
[----:B--2---:R-:W2:Y:S04]  /*3710*/  LDSM.16.M88.4 R4, [R244+0x2000] ;  /* 0x00200000f404783b */ /* 0x004ea80000000200 */
[----:B------:R-:W5:Y:S04]  /*3720*/  LDSM.16.M88.4 R32, [R117+UR6+0x5800] ;  /* 0x005800067520783b */ /* 0x000f680008000200 */
[----:B------:R-:W5:Y:S04]  /*3730*/  LDSM.16.M88.4 R28, [R117+UR6+0x6000] ;  /* 0x00600006751c783b */ /* 0x000f680008000200 */
[----:B------:R-:W5:Y:S04]  /*3740*/  LDSM.16.M88.4 R24, [R117+UR6+0x6800] ;  /* 0x006800067518783b */ /* 0x000f680008000200 */
[----:B------:R-:W5:Y:S01]  /*3750*/  LDSM.16.M88.4 R20, [R117+UR6+0x7000] ;  /* 0x007000067514783b */ /* 0x000f620008000200 */
[----:B----4-:R-:W-:-:S03]  /*3760*/  IMAD.IADD R2, R244, 0x1, R116 ;  /* 0x00000001f4027824 */ /* 0x010fc600078e0274 */
[----:B------:R4:W-:Y:S01]  /*3770*/  STL [R1+0xac], R0 ;  /* 0x0000ac0001007387 */ /* 0x0009e20000100800 */
[C---:B-1----:R-:W-:Y:S03]  /*3780*/  HMMA.16816.F32.BF16 R168, R8.reuse, R12, RZ ;  /* 0x0000000c08a8723c */ /* 0x042fe600000418ff */
[----:B------:R-:W0:Y:S05]  /*3790*/  LDGDEPBAR ;  /* 0x00000000000079af */ /* 0x000e2a0000000000 */
[C---:B------:R-:W-:Y:S08]  /*37a0*/  HMMA.16816.F32.BF16 R44, R8.reuse, R14, RZ ;  /* 0x0000000e082c723c */ /* 0x040ff000000418ff */
[----:B---3--:R-:W-:Y:S01]  /*37b0*/  HMMA.16816.F32.BF16 R124, R8, R42, RZ ;  /* 0x0000002a087c723c */ /* 0x008fe200000418ff */
[----:B----4-:R-:W-:-:S07]  /*37c0*/  IMAD.IADD R0, R3, 0x1, R116 ;  /* 0x0000000103007824 */ /* 0x010fce00078e0274 */
[C---:B--2---:R-:W-:Y:S03]  /*37d0*/  HMMA.16816.F32.BF16 R100, R4.reuse, R12, RZ ;  /* 0x0000000c0464723c */ /* 0x044fe600000418ff */
[----:B------:R-:W-:Y:S01]  /*37e0*/  IMAD.MOV.U32 R178, RZ, RZ, R44 ;  /* 0x000000ffffb27224 */ /* 0x000fe200078e002c */
[----:B------:R-:W-:Y:S01]  /*37f0*/  LDSM.16.M88.4 R68, [R0+0x7800] ;  /* 0x007800000044783b */ /* 0x000fe20000000200 */
[----:B------:R-:W-:Y:S02]  /*3800*/  IMAD.MOV.U32 R177, RZ, RZ, R45 ;  /* 0x000000ffffb17224 */ /* 0x000fe400078e002d */
[----:B------:R-:W-:Y:S01]  /*3810*/  IMAD.MOV.U32 R176, RZ, RZ, R46 ;  /* 0x000000ffffb07224 */ /* 0x000fe200078e002e */
[----:B------:R-:W-:Y:S01]  /*3820*/  HMMA.16816.F32.BF16 R112, R4, R14, RZ ;  /* 0x0000000e0470723c */ /* 0x000fe200000418ff */
[----:B------:R-:W1:Y:S01]  /*3830*/  LDSM.16.M88.4 R12, [R2+0x2000] ;  /* 0x00200000020c783b */ /* 0x000e620000000200 */
[----:B------:R-:W-:-:S03]  /*3840*/  IMAD.MOV.U32 R119, RZ, RZ, R47 ;  /* 0x000000ffff777224 */ /* 0x000fc600078e002f */
[----:B------:R-:W2:Y:S03]  /*3850*/  LDSM.16.M88.4 R76, [R0+0x6800] ;  /* 0x00680000004c783b */ /* 0x000ea60000000200 */
[C---:B------:R-:W-:Y:S01]  /*3860*/  HMMA.16816.F32.BF16 R104, R4.reuse, R16, RZ ;  /* 0x000000100468723c */ /* 0x040fe200000418ff */
[----:B------:R-:W3:Y:S04]  /*3870*/  LDSM.16.M88.4 R80, [R0+0x6000] ;  /* 0x006000000050783b */ /* 0x000ee80000000200 */
[----:B------:R-:W4:Y:S03]  /*3880*/  LDSM.16.M88.4 R96, [R0+0x4000] ;  /* 0x004000000060783b */ /* 0x000f260000000200 */
[C---:B------:R-:W-:Y:S01]  /*3890*/  HMMA.16816.F32.BF16 R64, R4.reuse, R40, RZ ;  /* 0x000000280440723c */ /* 0x040fe200000418ff */
[----:B------:R-:W4:Y:S04]  /*38a0*/  LDSM.16.M88.4 R88, [R0+0x5000] ;  /* 0x005000000058783b */ /* 0x000f280000000200 */
[----:B------:R-:W4:Y:S03]  /*38b0*/  LDSM.16.M88.4 R84, [R0+0x5800] ;  /* 0x005800000054783b */ /* 0x000f260000000200 */
[C---:B------:R-:W-:Y:S01]  /*38c0*/  HMMA.16816.F32.BF16 R60, R4.reuse, R36, RZ ;  /* 0x00000024043c723c */ /* 0x040fe200000418ff */
[----:B------:R-:W4:Y:S04]  /*38d0*/  LDSM.16.M88.4 R92, [R0+0x4800] ;  /* 0x00480000005c783b */ /* 0x000f280000000200 */
[----:B------:R1:W-:Y:S03]  /*38e0*/  LDSM.16.M88.4 R72, [R0+0x7000] ;  /* 0x007000000048783b */ /* 0x0003e60000000200 */
[C---:B-----5:R-:W-:Y:S08]  /*38f0*/  HMMA.16816.F32.BF16 R56, R4.reuse, R32, RZ ;  /* 0x000000200438723c */ /* 0x060ff000000418ff */
[C---:B------:R-:W-:Y:S08]  /*3900*/  HMMA.16816.F32.BF16 R52, R4.reuse, R28, RZ ;  /* 0x0000001c0434723c */ /* 0x040ff000000418ff */
[----:B------:R-:W-:Y:S01]  /*3910*/  HMMA.16816.F32.BF16 R48, R4, R24, RZ ;  /* 0x000000180430723c */ /* 0x000fe200000418ff */
[----:B-1----:R-:W-:-:S07]  /*3920*/  IMAD.MOV.U32 R0, RZ, RZ, R127 ;  /* 0x000000ffff007224 */ /* 0x002fce00078e007f */
[C---:B------:R-:W-:Y:S08]  /*3930*/  HMMA.16816.F32.BF16 R44, R4.reuse, R20, RZ ;  /* 0x00000014042c723c */ /* 0x040ff000000418ff */
[----:B------:R-:W-:Y:S01]  /*3940*/  HMMA.16816.F32.BF16 R108, R4, R42, RZ ;  /* 0x0000002a046c723c */ /* 0x000fe200000418ff */
[----:B------:R-:W-:-:S07]  /*3950*/  IMAD.MOV.U32 R42, RZ, RZ, R124 ;  /* 0x000000ffff2a7224 */ /* 0x000fce00078e007c */
[C---:B------:R-:W-:Y:S08]  /*3960*/  HMMA.16816.F32.BF16 R120, R4.reuse, R38, RZ ;  /* 0x000000260478723c */ /* 0x040ff000000418ff */
[C---:B------:R-:W-:Y:S08]  /*3970*/  HMMA.16816.F32.BF16 R136, R4.reuse, R34, RZ ;  /* 0x000000220488723c */ /* 0x040ff000000418ff */
[C---:B------:R-:W-:Y:S08]  /*3980*/  HMMA.16816.F32.BF16 R148, R4.reuse, R30, RZ ;  /* 0x0000001e0494723c */ /* 0x040ff000000418ff */
[C---:B------:R-:W-:Y:S08]  /*3990*/  HMMA.16816.F32.BF16 R156, R4.reuse, R26, RZ ;  /* 0x0000001a049c723c */ /* 0x040ff000000418ff */
[C---:B------:R-:W-:Y:S08]  /*39a0*/  HMMA.16816.F32.BF16 R152, R4.reuse, R22, RZ ;  /* 0x000000160498723c */ /* 0x040ff000000418ff */
[----:B------:R-:W-:Y:S01]  /*39b0*/  HMMA.16816.F32.BF16 R144, R4, R18, RZ ;  /* 0x000000120490723c */ /* 0x000fe200000418ff */
[----:B------:R1:W5:Y:S07]  /*39c0*/  LDSM.16.M88.4 R4, [R2] ;  /* 0x000000000204783b */ /* 0x00036e0000000200 */
[----:B------:R-:W-:Y:S01]  /*39d0*/  HMMA.16816.F32.BF16 R172, R12, R68, R104 ;  /* 0x000000440cac723c */ /* 0x000fe20000041868 */
[----:B------:R-:W-:-:S02]  /*39e0*/  IMAD.MOV.U32 R107, RZ, RZ, R0 ;  /* 0x000000ffff6b7224 */ /* 0x000fc400078e0000 */
[----:B------:R-:W-:Y:S02]  /*39f0*/  IMAD.MOV.U32 R0, RZ, RZ, 0x40 ;  /* 0x00000040ff007424 */ /* 0x000fe400078e00ff */
[----:B------:R-:W-:-:S03]  /*3a00*/  IMAD.MOV.U32 R104, RZ, RZ, R42 ;  /* 0x000000ffff687224 */ /* 0x000fc600078e002a */
[C---:B------:R-:W-:Y:S01]  /*3a10*/  HMMA.16816.F32.BF16 R164, R8.reuse, R40, RZ ;  /* 0x0000002808a4723c */ /* 0x040fe200000418ff */
[----:B------:R-:W-:Y:S02]  /*3a20*/  IMAD.MOV.U32 R41, RZ, RZ, R125 ;  /* 0x000000ffff297224 */ /* 0x000fe400078e007d */
[----:B------:R-:W-:Y:S02]  /*3a30*/  IMAD.MOV.U32 R40, RZ, RZ, R126 ;  /* 0x000000ffff287224 */ /* 0x000fe400078e007e */
[----:B------:R-:W-:Y:S02]  /*3a40*/  IMAD.MOV.U32 R105, RZ, RZ, R41 ;  /* 0x000000ffff697224 */ /* 0x000fe400078e0029 */
[----:B------:R-:W-:Y:S01]  /*3a50*/  IMAD.MOV.U32 R106, RZ, RZ, R40 ;  /* 0x000000ffff6a7224 */ /* 0x000fe200078e0028 */
        /* <DEDUP_REMOVED lines=11> */
[----:B------:R-:W-:Y:S01]  /*3b10*/  HMMA.16816.F32.BF16 R220, R8, R18, RZ ;  /* 0x0000001208dc723c */ /* 0x000fe200000418ff */
[----:B------:R-:W-:-:S05]  /*3b20*/  SEL R8, R0, 0xffffffc0, !P6 ;  /* 0xffffffc000087807 */ /* 0x000fca0007000000 */
[--C-:B-1----:R-:W-:Y:S01]  /*3b30*/  IMAD.IADD R2, R244, 0x1, R8.reuse ;  /* 0x00000001f4027824 */ /* 0x102fe200078e0208 */
[----:B------:R1:W-:Y:S01]  /*3b40*/  STL [R1+0x30], R8 ;  /* 0x0000300801007387 */ /* 0x0003e20000100800 */
[----:B------:R-:W-:Y:S01]  /*3b50*/  IMAD.IADD R0, R3, 0x1, R8 ;  /* 0x0000000103007824 */ /* 0x000fe200078e0208 */
[C---:B--2---:R-:W-:Y:S01]  /*3b60*/  HMMA.16816.F32.BF16 R192, R12.reuse, R76, R48 ;  /* 0x0000004c0cc0723c */ /* 0x044fe20000041830 */
[----:B------:R-:W-:Y:S01]  /*3b70*/  IMAD.IADD R3, R116, 0x1, R2 ;  /* 0x0000000174037824 */ /* 0x000fe200078e0202 */
[----:B------:R-:W-:Y:S04]  /*3b80*/  LDSM.16.M88.4 R16, [R2+0x2000] ;  /* 0x002000000210783b */ /* 0x000fe80000000200 */
[----:B------:R-:W2:Y:S02]  /*3b90*/  LDSM.16.M88.4 R36, [R0+0x7000] ;  /* 0x007000000024783b */ /* 0x000ea40000000200 */
[C---:B---3--:R-:W-:Y:S02]  /*3ba0*/  HMMA.16816.F32.BF16 R196, R12.reuse, R80, R52 ;  /* 0x000000500cc4723c */ /* 0x048fe40000041834 */
[----:B------:R-:W3:Y:S04]  /*3bb0*/  LDSM.16.M88.4 R48, [R0+0x5800] ;  /* 0x005800000030783b */ /* 0x000ee80000000200 */
[----:B------:R-:W3:Y:S02]  /*3bc0*/  LDSM.16.M88.4 R52, [R0+0x5000] ;  /* 0x005000000034783b */ /* 0x000ee40000000200 */
[C---:B----4-:R-:W-:Y:S02]  /*3bd0*/  HMMA.16816.F32.BF16 R216, R12.reuse, R96, R100 ;  /* 0x000000600cd8723c */ /* 0x050fe40000041864 */
[----:B------:R-:W-:Y:S04]  /*3be0*/  LDSM.16.M88.4 R40, [R0+0x6800] ;  /* 0x006800000028783b */ /* 0x000fe80000000200 */
[----:B------:R-:W-:Y:S02]  /*3bf0*/  LDSM.16.M88.4 R32, [R0+0x7800] ;  /* 0x007800000020783b */ /* 0x000fe40000000200 */
[----:B------:R-:W-:Y:S01]  /*3c00*/  HMMA.16816.F32.BF16 R100, R12, R98, R112 ;  /* 0x000000620c64723c */ /* 0x000fe20000041870 */
[----:B------:R-:W-:-:S02]  /*3c10*/  IMAD.MOV.U32 R112, RZ, RZ, R178 ;  /* 0x000000ffff707224 */ /* 0x000fc400078e00b2 */
[----:B------:R-:W-:Y:S02]  /*3c20*/  IMAD.MOV.U32 R113, RZ, RZ, R177 ;  /* 0x000000ffff717224 */ /* 0x000fe400078e00b1 */
[----:B------:R-:W-:Y:S02]  /*3c30*/  IMAD.MOV.U32 R114, RZ, RZ, R176 ;  /* 0x000000ffff727224 */ /* 0x000fe400078e00b0 */
[----:B------:R-:W-:Y:S01]  /*3c40*/  IMAD.MOV.U32 R115, RZ, RZ, R119 ;  /* 0x000000ffff737224 */ /* 0x000fe200078e0077 */
[C---:B------:R-:W-:Y:S01]  /*3c50*/  HMMA.16816.F32.BF16 R204, R12.reuse, R88, R60 ;  /* 0x000000580ccc723c */ /* 0x040fe2000004183c */
[----:B------:R-:W4:Y:S07]  /*3c60*/  LDSM.16.M88.4 R60, [R0+0x4000] ;  /* 0x00400000003c783b */ /* 0x000f2e0000000200 */
[C---:B------:R-:W-:Y:S01]  /*3c70*/  HMMA.16816.F32.BF16 R200, R12.reuse, R84, R56 ;  /* 0x000000540cc8723c */ /* 0x040fe20000041838 */
[----:B------:R-:W4:Y:S07]  /*3c80*/  LDSM.16.M88.4 R56, [R0+0x4800] ;  /* 0x004800000038783b */ /* 0x000f2e0000000200 */
[C---:B------:R-:W-:Y:S08]  /*3c90*/  HMMA.16816.F32.BF16 R208, R12.reuse, R92, R64 ;  /* 0x0000005c0cd0723c */ /* 0x040ff00000041840 */
[C---:B------:R-:W-:Y:S08]  /*3ca0*/  HMMA.16816.F32.BF16 R24, R12.reuse, R86, R136 ;  /* 0x000000560c18723c */ /* 0x040ff00000041888 */
[C---:B------:R-:W-:Y:S08]  /*3cb0*/  HMMA.16816.F32.BF16 R188, R12.reuse, R82, R148 ;  /* 0x000000520cbc723c */ /* 0x040ff00000041894 */
[C---:B------:R-:W-:Y:S08]  /*3cc0*/  HMMA.16816.F32.BF16 R184, R12.reuse, R78, R156 ;  /* 0x0000004e0cb8723c */ /* 0x040ff0000004189c */
[----:B------:R-:W-:Y:S08]  /*3cd0*/  HMMA.16816.F32.BF16 R136, R12, R70, R144 ;  /* 0x000000460c88723c */ /* 0x000ff00000041890 */
[----:B-----5:R-:W-:Y:S08]  /*3ce0*/  HMMA.16816.F32.BF16 R64, R4, R96, R168 ;  /* 0x000000600440723c */ /* 0x020ff000000418a8 */
[C---:B------:R-:W-:Y:S01]  /*3cf0*/  HMMA.16816.F32.BF16 R180, R12.reuse, R72, R44 ;  /* 0x000000480cb4723c */ /* 0x040fe2000004182c */
[----:B------:R-:W5:Y:S07]  /*3d00*/  LDSM.16.M88.4 R44, [R0+0x6000] ;  /* 0x00600000002c783b */ /* 0x000f6e0000000200 */
[----:B------:R-:W-:Y:S08]  /*3d10*/  HMMA.16816.F32.BF16 R20, R12, R94, R108 ;  /* 0x0000005e0c14723c */ /* 0x000ff0000004186c */
[C---:B------:R-:W-:Y:S08]  /*3d20*/  HMMA.16816.F32.BF16 R144, R4.reuse, R92, R164 ;  /* 0x0000005c0490723c */ /* 0x040ff000000418a4 */
[C---:B------:R-:W-:Y:S08]  /*3d30*/  HMMA.16816.F32.BF16 R156, R4.reuse, R84, R140 ;  /* 0x00000054049c723c */ /* 0x040ff0000004188c */
[C---:B------:R-:W-:Y:S08]  /*3d40*/  HMMA.16816.F32.BF16 R148, R4.reuse, R80, R132 ;  /* 0x000000500494723c */ /* 0x040ff00000041884 */
[----:B------:R-:W-:Y:S08]  /*3d50*/  HMMA.16816.F32.BF16 R96, R4, R98, R112 ;  /* 0x000000620460723c */ /* 0x000ff00000041870 */
[----:B-1----:R-:W-:Y:S08]  /*3d60*/  HMMA.16816.F32.BF16 R8, R12, R90, R120 ;  /* 0x0000005a0c08723c */ /* 0x002ff00000041878 */
        /* <DEDUP_REMOVED lines=10> */
[----:B------:R-:W-:Y:S01]  /*3e10*/  HMMA.16816.F32.BF16 R80, R4, R70, R220 ;  /* 0x000000460450723c */ /* 0x000fe200000418dc */
[----:B------:R1:W5:Y:S07]  /*3e20*/  LDSM.16.M88.4 R4, [R2] ;  /* 0x000000000204783b */ /* 0x00036e0000000200 */
[----:B--2---:R-:W-:Y:S08]  /*3e30*/  HMMA.16816.F32.BF16 R220, R16, R36, R180 ;  /* 0x0000002410dc723c */ /* 0x004ff000000418b4 */
[----:B------:R-:W-:Y:S01]  /*3e40*/  HMMA.16816.F32.BF16 R176, R12, R74, R152 ;  /* 0x0000004a0cb0723c */ /* 0x000fe20000041898 */
[----:B------:R-:W-:Y:S01]  /*3e50*/  LDSM.16.M88.4 R12, [R3] ;  /* 0x00000000030c783b */ /* 0x000fe20000000200 */
[----:B-1----:R-:W-:-:S06]  /*3e60*/  IMAD.IADD R2, R116, 0x1, R0 ;  /* 0x0000000174027824 */ /* 0x002fcc00078e0200 */
[----:B---3--:R-:W-:Y:S01]  /*3e70*/  HMMA.16816.F32.BF16 R180, R16, R50, R24 ;  /* 0x0000003210b4723c */ /* 0x008fe20000041818 */
[----:B------:R-:W-:Y:S01]  /*3e80*/  SHF.R.U32.HI R0, RZ, 0x2, R213 ;  /* 0x00000002ff007819 */ /* 0x000fe200000116d5 */
[----:B------:R-:W1:Y:S03]  /*3e90*/  LDSM.16.M88.4 R24, [R2+0x4000] ;  /* 0x004000000218783b */ /* 0x000e660000000200 */
[----:B------:R-:W-:-:S03]  /*3ea0*/  LOP3.LUT R0, R0, 0x7, RZ, 0xc0, !PT ;  /* 0x0000000700007812 */ /* 0x000fc600078ec0ff */
[C---:B------:R-:W-:Y:S01]  /*3eb0*/  HMMA.16816.F32.BF16 R152, R16.reuse, R54, R8 ;  /* 0x000000361098723c */ /* 0x040fe20000041808 */
[----:B------:R2:W3:Y:S04]  /*3ec0*/  LDSM.16.M88.4 R8, [R3+0x2000] ;  /* 0x002000000308783b */ /* 0x0004e80000000200 */
[----:B------:R-:W3:Y:S03]  /*3ed0*/  LDSM.16.M88.4 R28, [R2+0x5000] ;  /* 0x00500000021c783b */ /* 0x000ee60000000200 */
[C---:B----4-:R-:W-:Y:S08]  /*3ee0*/  HMMA.16816.F32.BF16 R84, R16.reuse, R62, R100 ;  /* 0x0000003e1054723c */ /* 0x050ff00000041864 */
[C---:B------:R-:W-:Y:S01]  /*3ef0*/  HMMA.16816.F32.BF16 R100, R16.reuse, R58, R20 ;  /* 0x0000003a1064723c */ /* 0x040fe20000041814 */
[----:B------:R-:W4:Y:S07]  /*3f00*/  LDSM.16.M88.4 R20, [R2+0x4800] ;  /* 0x004800000214783b */ /* 0x000f2e0000000200 */
[----:B------:R-:W-:Y:S01]  /*3f10*/  HMMA.16816.F32.BF16 R72, R16, R60, R216 ;  /* 0x0000003c1048723c */ /* 0x000fe200000418d8 */
[----:B--2---:R-:W-:-:S07]  /*3f20*/  LOP3.LUT R3, R215, 0x1f0, RZ, 0xc0, !PT ;  /* 0x000001f0d7037812 */ /* 0x004fce00078ec0ff */
[C---:B------:R-:W-:Y:S08]  /*3f30*/  HMMA.16816.F32.BF16 R164, R16.reuse, R52, R204 ;  /* 0x0000003410a4723c */ /* 0x040ff000000418cc */
[C---:B-----5:R-:W-:Y:S08]  /*3f40*/  HMMA.16816.F32.BF16 R204, R16.reuse, R44, R196 ;  /* 0x0000002c10cc723c */ /* 0x060ff000000418c4 */
[C---:B------:R-:W-:Y:S08]  /*3f50*/  HMMA.16816.F32.BF16 R216, R16.reuse, R40, R192 ;  /* 0x0000002810d8723c */ /* 0x040ff000000418c0 */
[C---:B------:R-:W-:Y:S08]  /*3f60*/  HMMA.16816.F32.BF16 R120, R16.reuse, R56, R208 ;  /* 0x000000381078723c */ /* 0x040ff000000418d0 */
[C---:B------:R-:W-:Y:S08]  /*3f70*/  HMMA.16816.F32.BF16 R200, R16.reuse, R48, R200 ;  /* 0x0000003010c8723c */ /* 0x040ff000000418c8 */
        /* <DEDUP_REMOVED lines=21> */
[----:B------:R-:W-:Y:S01]  /*40d0*/  HMMA.16816.F32.BF16 R208, R4, R34, R80 ;  /* 0x0000002204d0723c */ /* 0x000fe20000041850 */
[----:B------:R-:W-:Y:S01]  /*40e0*/  IMAD.U32 R4, RZ, RZ, UR20 ;  /* 0x00000014ff047e24 */ /* 0x000fe2000f8e00ff */
[----:B------:R-:W5:Y:S01]  /*40f0*/  LDSM.16.M88.4 R32, [R2+0x6000] ;  /* 0x006000000220783b */ /* 0x000f620000000200 */
[----:B------:R-:W-:-:S03]  /*4100*/  IMAD.U32 R5, RZ, RZ, UR19 ;  /* 0x00000013ff057e24 */ /* 0x000fc6000f8e00ff */
[----:B------:R-:W-:Y:S01]  /*4110*/  IADD3 R4, PT, PT, R3, 0x1, R4 ;  /* 0x0000000103047810 */ /* 0x000fe20007ffe004 */
[----:B------:R-:W-:Y:S01]  /*4120*/  IMAD.SHL.U32 R3, R213, 0x2, RZ ;  /* 0x00000002d5037824 */ /* 0x000fe200078e00ff */
[C---:B-1----:R-:W-:Y:S01]  /*4130*/  HMMA.16816.F32.BF16 R44, R12.reuse, R24, R16 ;  /* 0x000000180c2c723c */ /* 0x042fe20000041810 */
[----:B------:R-:W-:Y:S01]  /*4140*/  IMAD.MOV.U32 R19, RZ, RZ, 0x8 ;  /* 0x00000008ff137424 */ /* 0x000fe200078e00ff */
[----:B------:R-:W-:Y:S01]  /*4150*/  IADD3 R4, PT, PT, R4, -UR22, R0 ;  /* 0x8000001604047c10 */ /* 0x000fe2000fffe000 */
[----:B------:R-:W-:Y:S01]  /*4160*/  IMAD.U32 R0, RZ, RZ, UR18 ;  /* 0x00000012ff007e24 */ /* 0x000fe2000f8e00ff */
[----:B------:R-:W-:Y:S01]  /*4170*/  LOP3.LUT R3, R3, 0x6, RZ, 0xc0, !PT ;  /* 0x0000000603037812 */ /* 0x000fe200078ec0ff */
[----:B------:R-:W-:Y:S02]  /*4180*/  IMAD.MOV.U32 R18, RZ, RZ, 0x40 ;  /* 0x00000040ff127424 */ /* 0x000fe400078e00ff */
[----:B------:R-:W-:Y:S01]  /*4190*/  IMAD.MOV.U32 R17, RZ, RZ, 0x48 ;  /* 0x00000048ff117424 */ /* 0x000fe200078e00ff */
[----:B------:R-:W-:Y:S01]  /*41a0*/  HMMA.16816.F32.BF16 R36, R12, R26, R60 ;  /* 0x0000001a0c24723c */ /* 0x000fe2000004183c */
[----:B------:R-:W-:Y:S01]  /*41b0*/  IMAD R0, R0, 0x80, R3 ;  /* 0x0000008000007824 */ /* 0x000fe200078e0203 */
[----:B------:R-:W-:-:S03]  /*41c0*/  IADD3 R3, PT, PT, R4, UR21, R5 ;  /* 0x0000001504037c10 */ /* 0x000fc6000fffe005 */
[C---:B------:R-:W-:Y:S01]  /*41d0*/  VIADD R4, R0.reuse, 0xffffff80 ;  /* 0xffffff8000047836 */ /* 0x040fe20000000000 */
[C---:B------:R-:W-:Y:S01]  /*41e0*/  VIMNMX R16, PT, PT, R3.reuse, UR21, PT ;  /* 0x0000001503107c48 */ /* 0x040fe2000bfe0100 */
[C---:B------:R-:W-:Y:S01]  /*41f0*/  VIADD R7, R0.reuse, 0xffffffa0 ;  /* 0xffffffa000077836 */ /* 0x040fe20000000000 */
[----:B---3--:R-:W-:Y:S01]  /*4200*/  HMMA.16816.F32.BF16 R104, R8, R26, R84 ;  /* 0x0000001a0868723c */ /* 0x008fe20000041854 */
[C---:B------:R-:W-:Y:S01]  /*4210*/  VIADD R26, R0.reuse, 0xffffff81 ;  /* 0xffffff81001a7836 */ /* 0x040fe20000000000 */
[----:B------:R-:W-:Y:S01]  /*4220*/  VIADDMNMX R19, R3, R19, UR21, PT ;  /* 0x0000001503137e46 */ /* 0x000fe2000b800113 */
[----:B------:R-:W-:Y:S01]  /*4230*/  VIADD R6, R0, 0xffffffa1 ;  /* 0xffffffa100067836 */ /* 0x000fe20000000000 */
[-C--:B------:R-:W-:Y:S01]  /*4240*/  ISETP.GE.AND P4, PT, R4, R16.reuse, PT ;  /* 0x000000100400720c */ /* 0x080fe20003f86270 */
[----:B------:R-:W-:Y:S01]  /*4250*/  VIADD R5, R0, 0xffffffa8 ;  /* 0xffffffa800057836 */ /* 0x000fe20000000000 */
[----:B------:R-:W-:Y:S01]  /*4260*/  ISETP.GE.AND P3, PT, R26, R16, PT ;  /* 0x000000101a00720c */ /* 0x000fe20003f66270 */
[----:B------:R-:W-:Y:S01]  /*4270*/  VIADD R27, R0, 0xfffffff0 ;  /* 0xfffffff0001b7836 */ /* 0x000fe20000000000 */
[----:B------:R-:W-:Y:S01]  /*4280*/  HMMA.16816.F32.BF16 R84, R12, R28, R64 ;  /* 0x0000001c0c54723c */ /* 0x000fe20000041840 */
[----:B------:R-:W-:-:S02]  /*4290*/  ISETP.GE.AND P2, PT, R4, R19, PT ;  /* 0x000000130400720c */ /* 0x000fc40003f46270 */
[----:B------:R-:W-:Y:S02]  /*42a0*/  FSEL R133, R45, -INF , !P3 ;  /* 0xff8000002d857808 */ /* 0x000fe40005800000 */
[----:B------:R-:W-:Y:S02]  /*42b0*/  FSEL R135, R46, -INF , !P2 ;  /* 0xff8000002e877808 */ /* 0x000fe40005000000 */
[----:B------:R-:W-:Y:S01]  /*42c0*/  FSEL R131, R44, -INF , !P4 ;  /* 0xff8000002c837808 */ /* 0x000fe20006000000 */
[----:B------:R-:W-:Y:S01]  /*42d0*/  HMMA.16816.F32.BF16 R88, R8, R28, R164 ;  /* 0x0000001c0858723c */ /* 0x000fe200000418a4 */
[C---:B------:R-:W-:Y:S02]  /*42e0*/  VIADDMNMX R18, R3.reuse, R18, UR21, PT ;  /* 0x0000001503127e46 */ /* 0x040fe4000b800112 */
[----:B------:R-:W-:Y:S01]  /*42f0*/  VIADDMNMX R17, R3, R17, UR21, PT ;  /* 0x0000001503117e46 */ /* 0x000fe2000b800111 */
[----:B------:R-:W-:Y:S01]  /*4300*/  VIADD R3, R0, 0xffffffb0 ;  /* 0xffffffb000037836 */ /* 0x000fe20000000000 */
[----:B------:R-:W-:-:S02]  /*4310*/  ISETP.GE.AND P0, PT, R4, R18, PT ;  /* 0x000000120400720c */ /* 0x000fc40003f06270 */
[----:B------:R-:W-:Y:S01]  /*4320*/  ISETP.GE.AND P1, PT, R4, R17, PT ;  /* 0x000000110400720c */ /* 0x000fe20003f26270 */
[----:B------:R-:W-:Y:S01]  /*4330*/  HMMA.16816.F32.BF16 R96, R8, R30, R152 ;  /* 0x0000001e0860723c */ /* 0x000fe20000041898 */
[----:B------:R-:W-:-:S07]  /*4340*/  VIADD R4, R0, 0xffffffa9 ;  /* 0xffffffa900047836 */ /* 0x000fce0000000000 */
[----:B------:R-:W-:Y:S01]  /*4350*/  HMMA.16816.F32.BF16 R76, R12, R30, R76 ;  /* 0x0000001e0c4c723c */ /* 0x000fe2000004184c */
[----:B------:R-:W1:Y:S07]  /*4360*/  LDSM.16.M88.4 R28, [R2+0x6800] ;  /* 0x00680000021c783b */ /* 0x000e6e0000000200 */
[----:B------:R-:W-:Y:S01]  /*4370*/  HMMA.16816.F32.BF16 R108, R8, R24, R72 ;  /* 0x00000018086c723c */ /* 0x000fe20000041848 */
[C---:B------:R-:W-:Y:S02]  /*4380*/  VIADD R24, R0.reuse, 0xffffff89 ;  /* 0xffffff8900187836 */ /* 0x040fe40000000000 */
[----:B------:R-:W-:-:S03]  /*4390*/  VIADD R25, R0, 0xffffff88 ;  /* 0xffffff8800197836 */ /* 0x000fc60000000000 */
[C---:B------:R-:W-:Y:S02]  /*43a0*/  ISETP.GE.AND P3, PT, R24.reuse, R16, PT ;  /* 0x000000101800720c */ /* 0x040fe40003f66270 */
[C---:B----4-:R-:W-:Y:S01]  /*43b0*/  HMMA.16816.F32.BF16 R80, R12.reuse, R20, R68 ;  /* 0x000000140c50723c */ /* 0x050fe20000041844 */
[-C--:B------:R-:W-:Y:S02]  /*43c0*/  ISETP.GE.AND P2, PT, R24, R19.reuse, PT ;  /* 0x000000131800720c */ /* 0x080fe40003f46270 */
[----:B------:R-:W-:Y:S02]  /*43d0*/  FSEL R137, R37, -INF , !P3 ;  /* 0xff80000025897808 */ /* 0x000fe40005800000 */
[----:B------:R-:W-:Y:S02]  /*43e0*/  ISETP.GE.AND P3, PT, R25, R19, PT ;  /* 0x000000131900720c */ /* 0x000fe40003f66270 */
[----:B------:R-:W-:Y:S01]  /*43f0*/  FSEL R138, R39, -INF , !P2 ;  /* 0xff800000278a7808 */ /* 0x000fe20005000000 */
[----:B------:R-:W-:Y:S01]  /*4400*/  HMMA.16816.F32.BF16 R68, R12, R22, R56 ;  /* 0x000000160c44723c */ /* 0x000fe20000041838 */
[----:B------:R-:W-:-:S02]  /*4410*/  FSEL R136, R38, -INF , !P3 ;  /* 0xff80000026887808 */ /* 0x000fc40005800000 */
[----:B------:R-:W-:Y:S02]  /*4420*/  ISETP.GE.AND P4, PT, R25, R16, PT ;  /* 0x000000101900720c */ /* 0x000fe40003f86270 */
[----:B------:R-:W-:Y:S02]  /*4430*/  FSEL R125, R110, -INF , !P1 ;  /* 0xff8000006e7d7808 */ /* 0x000fe40004800000 */
[----:B------:R-:W-:Y:S01]  /*4440*/  FSEL R132, R36, -INF , !P4 ;  /* 0xff80000024847808 */ /* 0x000fe20006000000 */
[----:B------:R-:W-:Y:S01]  /*4450*/  HMMA.16816.F32.BF16 R92, R8, R22, R100 ;  /* 0x00000016085c723c */ /* 0x000fe20000041864 */
[----:B------:R-:W-:Y:S01]  /*4460*/  VIADD R23, R0, 0xffffff90 ;  /* 0xffffff9000177836 */ /* 0x000fe20000000000 */
[----:B------:R-:W-:Y:S01]  /*4470*/  ISETP.GE.AND P4, PT, R26, R19, PT ;  /* 0x000000131a00720c */ /* 0x000fe20003f86270 */
[----:B------:R-:W-:Y:S01]  /*4480*/  VIADD R22, R0, 0xffffff91 ;  /* 0xffffff9100167836 */ /* 0x000fe20000000000 */
[----:B------:R-:W3:Y:S01]  /*4490*/  LDSM.16.M88.4 R36, [R2+0x7000] ;  /* 0x007000000224783b */ /* 0x000ee20000000200 */
[----:B------:R-:W-:-:S02]  /*44a0*/  FSEL R113, R108, -INF , !P0 ;  /* 0xff8000006c717808 */ /* 0x000fc40004000000 */
[-C--:B------:R-:W-:Y:S01]  /*44b0*/  ISETP.GE.AND P2, PT, R23, R16.reuse, PT ;  /* 0x000000101700720c */ /* 0x080fe20003f46270 */
[C---:B------:R-:W-:Y:S01]  /*44c0*/  HMMA.16816.F32.BF16 R120, R8.reuse, R20, R120 ;  /* 0x000000140878723c */ /* 0x040fe20000041878 */
[----:B------:R-:W-:Y:S01]  /*44d0*/  VIADD R21, R0, 0xffffff98 ;  /* 0xffffff9800157836 */ /* 0x000fe20000000000 */
[-C--:B------:R-:W-:Y:S01]  /*44e0*/  ISETP.GE.AND P3, PT, R22, R16.reuse, PT ;  /* 0x000000101600720c */ /* 0x080fe20003f66270 */
[----:B------:R-:W-:Y:S01]  /*44f0*/  VIADD R20, R0, 0xffffff99 ;  /* 0xffffff9900147836 */ /* 0x000fe20000000000 */
[----:B------:R-:W-:Y:S02]  /*4500*/  FSEL R155, R80, -INF , !P2 ;  /* 0xff800000509b7808 */ /* 0x000fe40005000000 */
[----:B------:R-:W-:Y:S02]  /*4510*/  FSEL R154, R81, -INF , !P3 ;  /* 0xff800000519a7808 */ /* 0x000fe40005800000 */
[-C--:B------:R-:W-:Y:S01]  /*4520*/  ISETP.GE.AND P2, PT, R21, R16.reuse, PT ;  /* 0x000000101500720c */ /* 0x080fe20003f46270 */
[----:B--2---:R-:W-:Y:S01]  /*4530*/  HMMA.16816.F32.BF16 R48, R8, R42, R180 ;  /* 0x0000002a0830723c */ /* 0x004fe200000418b4 */
[----:B------:R-:W-:-:S02]  /*4540*/  ISETP.GE.AND P3, PT, R20, R16, PT ;  /* 0x000000101400720c */ /* 0x000fc40003f66270 */
[----:B------:R-:W-:Y:S02]  /*4550*/  FSEL R180, R68, -INF , !P2 ;  /* 0xff80000044b47808 */ /* 0x000fe40005000000 */
[----:B------:R-:W-:Y:S02]  /*4560*/  FSEL R167, R69, -INF , !P3 ;  /* 0xff80000045a77808 */ /* 0x000fe40005800000 */
[-C--:B------:R-:W-:Y:S01]  /*4570*/  ISETP.GE.AND P2, PT, R23, R19.reuse, PT ;  /* 0x000000131700720c */ /* 0x080fe20003f46270 */
[----:B------:R-:W-:Y:S01]  /*4580*/  HMMA.16816.F32.BF16 R72, R12, R40, R52 ;  /* 0x000000280c48723c */ /* 0x000fe20000041834 */
[----:B------:R-:W-:Y:S02]  /*4590*/  ISETP.GE.AND P3, PT, R21, R19, PT ;  /* 0x000000131500720c */ /* 0x000fe40003f66270 */
[----:B------:R-:W-:Y:S02]  /*45a0*/  FSEL R166, R82, -INF , !P2 ;  /* 0xff80000052a67808 */ /* 0x000fe40005000000 */
[----:B------:R-:W-:-:S02]  /*45b0*/  FSEL R164, R70, -INF , !P3 ;  /* 0xff80000046a47808 */ /* 0x000fc40005800000 */
[-C--:B------:R-:W-:Y:S01]  /*45c0*/  ISETP.GE.AND P2, PT, R20, R19.reuse, PT ;  /* 0x000000131400720c */ /* 0x080fe20003f46270 */
[C---:B-----5:R-:W-:Y:S01]  /*45d0*/  HMMA.16816.F32.BF16 R56, R8.reuse, R34, R188 ;  /* 0x000000220838723c */ /* 0x060fe200000418bc */
[----:B------:R-:W-:Y:S02]  /*45e0*/  ISETP.GE.AND P3, PT, R7, R16, PT ;  /* 0x000000100700720c */ /* 0x000fe40003f66270 */
[----:B------:R-:W-:Y:S02]  /*45f0*/  FSEL R134, R47, -INF , !P4 ;  /* 0xff8000002f867808 */ /* 0x000fe40006000000 */
[----:B------:R-:W-:Y:S01]  /*4600*/  ISETP.GE.AND P4, PT, R22, R19, PT ;  /* 0x000000131600720c */ /* 0x000fe20003f86270 */
[----:B------:R2:W4:Y:S01]  /*4610*/  LDSM.16.M88.4 R44, [R2+0x7800] ;  /* 0x00780000022c783b */ /* 0x0005220000000200 */
[----:B------:R-:W-:Y:S01]  /*4620*/  FSEL R181, R71, -INF , !P2 ;  /* 0xff80000047b57808 */ /* 0x000fe20005000000 */
[----:B-1----:R-:W-:Y:S01]  /*4630*/  HMMA.16816.F32.BF16 R64, R8, R28, R216 ;  /* 0x0000001c0840723c */ /* 0x002fe200000418d8 */
[----:B------:R-:W-:Y:S01]  /*4640*/  FSEL R189, R84, -INF , !P3 ;  /* 0xff80000054bd7808 */ /* 0x000fe20005800000 */
[----:B------:R-:W-:-:S04]  /*4650*/  DEPBAR.LE SB0, 0x0 ;  /* 0x000080000000791a */ /* 0x000fc80000000000 */
[-C--:B------:R-:W-:Y:S02]  /*4660*/  ISETP.GE.AND P2, PT, R6, R16.reuse, PT ;  /* 0x000000100600720c */ /* 0x080fe40003f46270 */
[-C--:B------:R-:W-:Y:S01]  /*4670*/  ISETP.GE.AND P3, PT, R7, R19.reuse, PT ;  /* 0x000000130700720c */ /* 0x080fe20003f66270 */
[C---:B------:R-:W-:Y:S01]  /*4680*/  HMMA.16816.F32.BF16 R68, R8.reuse, R30, R184 ;  /* 0x0000001e0844723c */ /* 0x040fe200000418b8 */
[----:B------:R-:W-:Y:S02]  /*4690*/  FSEL R165, R83, -INF , !P4 ;  /* 0xff80000053a57808 */ /* 0x000fe40006000000 */
[----:B------:R-:W-:Y:S02]  /*46a0*/  FSEL R188, R85, -INF , !P2 ;  /* 0xff80000055bc7808 */ /* 0x000fe40005000000 */
[----:B------:R-:W-:Y:S02]  /*46b0*/  ISETP.GE.AND P4, PT, R5, R16, PT ;  /* 0x000000100500720c */ /* 0x000fe40003f86270 */
[----:B------:R-:W-:Y:S01]  /*46c0*/  FSEL R185, R86, -INF , !P3 ;  /* 0xff80000056b97808 */ /* 0x000fe20005800000 */
[----:B------:R-:W-:Y:S01]  /*46d0*/  HMMA.16816.F32.BF16 R52, R8, R32, R204 ;  /* 0x000000200834723c */ /* 0x000fe200000418cc */
[----:B------:R-:W-:-:S02]  /*46e0*/  ISETP.GE.AND P2, PT, R6, R19, PT ;  /* 0x000000130600720c */ /* 0x000fc40003f46270 */
[----:B------:R-:W-:Y:S01]  /*46f0*/  ISETP.GE.AND P3, PT, R5, R19, PT ;  /* 0x000000130500720c */ /* 0x000fe20003f66270 */
[----:B--2---:R-:W-:Y:S01]  /*4700*/  VIADD R2, R0, 0xffffffb1 ;  /* 0xffffffb100027836 */ /* 0x004fe20000000000 */
[----:B------:R-:W-:Y:S02]  /*4710*/  FSEL R182, R76, -INF , !P4 ;  /* 0xff8000004cb67808 */ /* 0x000fe40006000000 */
[----:B------:R-:W-:Y:S01]  /*4720*/  FSEL R184, R87, -INF , !P2 ;  /* 0xff80000057b87808 */ /* 0x000fe20005000000 */
[----:B------:R-:W-:Y:S01]  /*4730*/  HMMA.16816.F32.BF16 R60, R8, R40, R200 ;  /* 0x00000028083c723c */ /* 0x000fe200000418c8 */
[-C--:B------:R-:W-:Y:S02]  /*4740*/  ISETP.GE.AND P4, PT, R3, R16.reuse, PT ;  /* 0x000000100300720c */ /* 0x080fe40003f86270 */
[----:B------:R-:W-:Y:S02]  /*4750*/  FSEL R187, R78, -INF , !P3 ;  /* 0xff8000004ebb7808 */ /* 0x000fe40005800000 */
[----:B------:R-:W-:-:S02]  /*4760*/  ISETP.GE.AND P2, PT, R4, R16, PT ;  /* 0x000000100400720c */ /* 0x000fc40003f46270 */
[----:B------:R-:W-:Y:S01]  /*4770*/  ISETP.GE.AND P3, PT, R2, R16, PT ;  /* 0x000000100200720c */ /* 0x000fe20003f66270 */
[----:B------:R-:W-:Y:S01]  /*4780*/  HMMA.16816.F32.BF16 R100, R12, R34, R168 ;  /* 0x000000220c64723c */ /* 0x000fe200000418a8 */
[----:B------:R-:W-:Y:S01]  /*4790*/  FSEL R216, R72, -INF , !P4 ;  /* 0xff80000048d87808 */ /* 0x000fe20006000000 */
[C---:B------:R-:W-:Y:S01]  /*47a0*/  VIADD R35, R0.reuse, 0xffffffd1 ;  /* 0xffffffd100237836 */ /* 0x040fe20000000000 */
[----:B------:R-:W-:Y:S01]  /*47b0*/  FSEL R183, R77, -INF , !P2 ;  /* 0xff8000004db77808 */ /* 0x000fe20005000000 */
[----:B------:R-:W-:Y:S01]  /*47c0*/  VIADD R34, R0, 0xffffffd8 ;  /* 0xffffffd800227836 */ /* 0x000fe20000000000 */
[----:B------:R-:W-:Y:S01]  /*47d0*/  FSEL R207, R73, -INF , !P3 ;  /* 0xff80000049cf7808 */ /* 0x000fe20005800000 */
[----:B------:R-:W-:Y:S01]  /*47e0*/  BAR.SYNC.DEFER_BLOCKING 0x0 ;  /* 0x0000000000007b1d */ /* 0x000fe20000010000 */
[-C--:B------:R-:W-:Y:S01]  /*47f0*/  ISETP.GE.AND P4, PT, R2, R19.reuse, PT ;  /* 0x000000130200720c */ /* 0x080fe20003f86270 */
[----:B---3--:R-:W-:Y:S01]  /*4800*/  HMMA.16816.F32.BF16 R80, R8, R36, R220 ;  /* 0x000000240850723c */ /* 0x008fe200000418dc */
[----:B------:R-:W-:-:S02]  /*4810*/  ISETP.GE.AND P2, PT, R4, R19, PT ;  /* 0x000000130400720c */ /* 0x000fc40003f46270 */
[-C--:B------:R-:W-:Y:S02]  /*4820*/  ISETP.GE.AND P3, PT, R26, R18.reuse, PT ;  /* 0x000000121a00720c */ /* 0x080fe40003f66270 */
[----:B------:R-:W-:Y:S02]  /*4830*/  FSEL R217, R75, -INF , !P4 ;  /* 0xff8000004bd97808 */ /* 0x000fe40006000000 */
[----:B------:R-:W-:Y:S01]  /*4840*/  FSEL R186, R79, -INF , !P2 ;  /* 0xff8000004fba7808 */ /* 0x000fe20005000000 */
[----:B----4-:R-:W-:Y:S01]  /*4850*/  HMMA.16816.F32.BF16 R84, R8, R44, R224 ;  /* 0x0000002c0854723c */ /* 0x010fe200000418e0 */
[----:B------:R-:W-:Y:S02]  /*4860*/  ISETP.GE.AND P4, PT, R25, R18, PT ;  /* 0x000000121900720c */ /* 0x000fe40003f86270 */
[----:B------:R-:W-:Y:S02]  /*4870*/  FSEL R114, R109, -INF , !P3 ;  /* 0xff8000006d727808 */ /* 0x000fe40005800000 */
[----:B------:R-:W-:-:S02]  /*4880*/  ISETP.GE.AND P2, PT, R3, R19, PT ;  /* 0x000000130300720c */ /* 0x000fc40003f46270 */
[C---:B------:R-:W-:Y:S01]  /*4890*/  ISETP.GE.AND P1, PT, R24.reuse, R18, PT ;  /* 0x000000121800720c */ /* 0x040fe20003f26270 */
[C---:B------:R-:W-:Y:S01]  /*48a0*/  HMMA.16816.F32.BF16 R76, R8.reuse, R38, R192 ;  /* 0x00000026084c723c */ /* 0x040fe200000418c0 */
[-C--:B------:R-:W-:Y:S02]  /*48b0*/  ISETP.GE.AND P3, PT, R24, R17.reuse, PT ;  /* 0x000000111800720c */ /* 0x080fe40003f66270 */
[-C--:B------:R-:W-:Y:S01]  /*48c0*/  ISETP.GE.AND P0, PT, R25, R17.reuse, PT ;  /* 0x000000111900720c */ /* 0x080fe20003f06270 */
[----:B------:R-:W-:Y:S01]  /*48d0*/  VIADD R25, R0, 0xfffffff8 ;  /* 0xfffffff800197836 */ /* 0x000fe20000000000 */
[----:B------:R-:W-:Y:S02]  /*48e0*/  FSEL R112, R104, -INF , !P4 ;  /* 0xff80000068707808 */ /* 0x000fe40006000000 */
[----:B------:R-:W-:Y:S01]  /*48f0*/  FSEL R218, R74, -INF , !P2 ;  /* 0xff8000004ada7808 */ /* 0x000fe20005000000 */
[----:B------:R-:W-:Y:S01]  /*4900*/  HMMA.16816.F32.BF16 R8, R8, R46, R196 ;  /* 0x0000002e0808723c */ /* 0x000fe200000418c4 */
[----:B------:R-:W-:-:S02]  /*4910*/  ISETP.GE.AND P4, PT, R23, R17, PT ;  /* 0x000000111700720c */ /* 0x000fc40003f86270 */
[----:B------:R-:W-:Y:S02]  /*4920*/  FSEL R115, R105, -INF , !P1 ;  /* 0xff80000069737808 */ /* 0x000fe40004800000 */
[----:B------:R-:W-:Y:S02]  /*4930*/  FSEL R126, R107, -INF , !P3 ;  /* 0xff8000006b7e7808 */ /* 0x000fe40005800000 */
[-C--:B------:R-:W-:Y:S01]  /*4940*/  ISETP.GE.AND P2, PT, R26, R17.reuse, PT ;  /* 0x000000111a00720c */ /* 0x080fe20003f46270 */
[C---:B------:R-:W-:Y:S01]  /*4950*/  HMMA.16816.F32.BF16 R72, R12.reuse, R36, R140 ;  /* 0x000000240c48723c */ /* 0x040fe2000004188c */
[----:B------:R-:W-:Y:S01]  /*4960*/  FSEL R124, R106, -INF , !P0 ;  /* 0xff8000006a7c7808 */ /* 0x000fe20004000000 */
[----:B------:R-:W-:Y:S01]  /*4970*/  VIADD R37, R0, 0xffffffc9 ;  /* 0xffffffc900257836 */ /* 0x000fe20000000000 */
[----:B------:R-:W-:Y:S01]  /*4980*/  ISETP.GE.AND P1, PT, R22, R17, PT ;  /* 0x000000111600720c */ /* 0x000fe20003f26270 */
[C---:B------:R-:W-:Y:S01]  /*4990*/  VIADD R36, R0.reuse, 0xffffffd0 ;  /* 0xffffffd000247836 */ /* 0x040fe20000000000 */
[-C--:B------:R-:W-:Y:S01]  /*49a0*/  ISETP.GE.AND P3, PT, R21, R18.reuse, PT ;  /* 0x000000121500720c */ /* 0x080fe20003f66270 */
[----:B------:R-:W-:Y:S01]  /*49b0*/  VIADD R26, R0, 0xfffffff1 ;  /* 0xfffffff1001a7836 */ /* 0x000fe20000000000 */
[-C--:B------:R-:W-:Y:S01]  /*49c0*/  ISETP.GE.AND P0, PT, R22, R18.reuse, PT ;  /* 0x000000121600720c */ /* 0x080fe20003f06270 */
[C---:B------:R-:W-:Y:S01]  /*49d0*/  HMMA.16816.F32.BF16 R104, R12.reuse, R32, R156 ;  /* 0x000000200c68723c */ /* 0x040fe2000004189c */
[----:B------:R-:W-:Y:S01]  /*49e0*/  FSEL R129, R122, -INF , !P4 ;  /* 0xff8000007a817808 */ /* 0x000fe20006000000 */
[C---:B------:R-:W-:Y:S01]  /*49f0*/  VIADD R33, R0.reuse, 0xffffffd9 ;  /* 0xffffffd900217836 */ /* 0x040fe20000000000 */
[----:B------:R-:W-:Y:S01]  /*4a00*/  FSEL R119, R111, -INF , !P2 ;  /* 0xff8000006f777808 */ /* 0x000fe20005000000 */
[C---:B------:R-:W-:Y:S01]  /*4a10*/  VIADD R32, R0.reuse, 0xffffffe0 ;  /* 0xffffffe000207836 */ /* 0x040fe20000000000 */
[----:B------:R-:W-:Y:S01]  /*4a20*/  FSEL R128, R123, -INF , !P1 ;  /* 0xff8000007b807808 */ /* 0x000fe20004800000 */
[----:B------:R-:W-:Y:S01]  /*4a30*/  VIADD R22, R0, 0xfffffff9 ;  /* 0xfffffff900167836 */ /* 0x000fe20000000000 */
[----:B------:R-:W-:Y:S01]  /*4a40*/  FSEL R122, R92, -INF , !P3 ;  /* 0xff8000005c7a7808 */ /* 0x000fe20005800000 */
[----:B------:R-:W-:Y:S01]  /*4a50*/  HMMA.16816.F32.BF16 R108, R12, R42, R144 ;  /* 0x0000002a0c6c723c */ /* 0x000fe20000041890 */
[----:B------:R-:W-:-:S02]  /*4a60*/  ISETP.GE.AND P2, PT, R23, R18, PT ;  /* 0x000000121700720c */ /* 0x000fc40003f46270 */
[----:B------:R-:W-:Y:S02]  /*4a70*/  FSEL R121, R121, -INF , !P0 ;  /* 0xff80000079797808 */ /* 0x000fe40004000000 */
[C---:B------:R-:W-:Y:S02]  /*4a80*/  ISETP.GE.AND P1, PT, R7.reuse, R18, PT ;  /* 0x000000120700720c */ /* 0x040fe40003f26270 */
[-C--:B------:R-:W-:Y:S01]  /*4a90*/  ISETP.GE.AND P3, PT, R7, R17.reuse, PT ;  /* 0x000000110700720c */ /* 0x080fe20003f66270 */
[----:B------:R-:W-:Y:S01]  /*4aa0*/  HMMA.16816.F32.BF16 R40, R12, R38, R172 ;  /* 0x000000260c28723c */ /* 0x000fe200000418ac */
[----:B------:R-:W-:Y:S02]  /*4ab0*/  ISETP.GE.AND P0, PT, R20, R17, PT ;  /* 0x000000111400720c */ /* 0x000fe40003f06270 */
[----:B------:R-:W-:Y:S02]  /*4ac0*/  FSEL R120, R120, -INF , !P2 ;  /* 0xff80000078787808 */ /* 0x000fe40005000000 */
[----:B------:R-:W-:-:S02]  /*4ad0*/  FSEL R152, R88, -INF , !P1 ;  /* 0xff80000058987808 */ /* 0x000fc40004800000 */
[----:B------:R-:W-:Y:S02]  /*4ae0*/  FSEL R157, R90, -INF , !P3 ;  /* 0xff8000005a9d7808 */ /* 0x000fe40005800000 */
[-C--:B------:R-:W-:Y:S02]  /*4af0*/  ISETP.GE.AND P2, PT, R21, R17.reuse, PT ;  /* 0x000000111500720c */ /* 0x080fe40003f46270 */
[----:B------:R-:W-:Y:S02]  /*4b00*/  FSEL R127, R95, -INF , !P0 ;  /* 0xff8000005f7f7808 */ /* 0x000fe40004000000 */
[C---:B------:R-:W-:Y:S02]  /*4b10*/  ISETP.GE.AND P1, PT, R5.reuse, R17, PT ;  /* 0x000000110500720c */ /* 0x040fe40003f26270 */
[-C--:B------:R-:W-:Y:S02]  /*4b20*/  ISETP.GE.AND P3, PT, R4, R18.reuse, PT ;  /* 0x000000120400720c */ /* 0x080fe40003f66270 */
[----:B------:R-:W-:-:S02]  /*4b30*/  ISETP.GE.AND P0, PT, R5, R18, PT ;  /* 0x000000120500720c */ /* 0x000fc40003f06270 */
[----:B------:R-:W-:Y:S02]  /*4b40*/  FSEL R130, R94, -INF , !P2 ;  /* 0xff8000005e827808 */ /* 0x000fe40005000000 */
[----:B------:R-:W-:Y:S02]  /*4b50*/  FSEL R153, R98, -INF , !P1 ;  /* 0xff80000062997808 */ /* 0x000fe40004800000 */
[----:B------:R-:W-:Y:S02]  /*4b60*/  FSEL R144, R97, -INF , !P3 ;  /* 0xff80000061907808 */ /* 0x000fe40005800000 */
[-C--:B------:R-:W-:Y:S02]  /*4b70*/  ISETP.GE.AND P4, PT, R20, R18.reuse, PT ;  /* 0x000000121400720c */ /* 0x080fe40003f86270 */
[----:B------:R-:W-:Y:S02]  /*4b80*/  ISETP.GE.AND P2, PT, R6, R18, PT ;  /* 0x000000120600720c */ /* 0x000fe40003f46270 */
[----:B------:R-:W-:-:S02]  /*4b90*/  FSEL R145, R96, -INF , !P0 ;  /* 0xff80000060917808 */ /* 0x000fc40004000000 */
[CC--:B------:R-:W-:Y:S02]  /*4ba0*/  ISETP.GE.AND P1, PT, R2.reuse, R18.reuse, PT ;  /* 0x000000120200720c */ /* 0x0c0fe40003f26270 */
[-C--:B------:R-:W-:Y:S01]  /*4bb0*/  ISETP.GE.AND P3, PT, R2, R17.reuse, PT ;  /* 0x000000110200720c */ /* 0x080fe20003f66270 */
[----:B------:R-:W-:Y:S01]  /*4bc0*/  VIADD R2, R0, 0xffffffb8 ;  /* 0xffffffb800027836 */ /* 0x000fe20000000000 */
[-C--:B------:R-:W-:Y:S02]  /*4bd0*/  ISETP.GE.AND P0, PT, R3, R17.reuse, PT ;  /* 0x000000110300720c */ /* 0x080fe40003f06270 */
        /* <DEDUP_REMOVED lines=8> */
[----:B------:R-:W-:Y:S01]  /*4c60*/  VIADD R29, R0, 0xffffffe9 ;  /* 0xffffffe9001d7836 */ /* 0x000fe20000000000 */
[----:B------:R-:W-:-:S02]  /*4c70*/  ISETP.GE.AND P0, PT, R2, R18, PT ;  /* 0x000000120200720c */ /* 0x000fc40003f06270 */
[----:B------:R-:W-:Y:S02]  /*4c80*/  FSEL R156, R91, -INF , !P4 ;  /* 0xff8000005b9c7808 */ /* 0x000fe40006000000 */
[----:B------:R-:W-:Y:S01]  /*4c90*/  ISETP.GE.AND P4, PT, R3, R18, PT ;  /* 0x000000120300720c */ /* 0x000fe20003f86270 */
[----:B------:R-:W-:Y:S01]  /*4ca0*/  VIADD R3, R0, 0xffffffc0 ;  /* 0xffffffc000037836 */ /* 0x000fe20000000000 */
[----:B------:R-:W-:Y:S01]  /*4cb0*/  FSEL R140, R48, -INF , !P0 ;  /* 0xff800000308c7808 */ /* 0x000fe20004000000 */
[----:B------:R-:W-:Y:S01]  /*4cc0*/  HMMA.16816.F32.BF16 R88, R12, R30, R148 ;  /* 0x0000001e0c58723c */ /* 0x000fe20000041894 */
[----:B------:R-:W-:Y:S01]  /*4cd0*/  ISETP.GE.AND P0, PT, R4, R17, PT ;  /* 0x000000110400720c */ /* 0x000fe20003f06270 */
[C---:B------:R-:W-:Y:S01]  /*4ce0*/  VIADD R31, R0.reuse, 0xffffffe1 ;  /* 0xffffffe1001f7836 */ /* 0x040fe20000000000 */
[----:B------:R-:W-:Y:S01]  /*4cf0*/  FSEL R148, R61, -INF , !P1 ;  /* 0xff8000003d947808 */ /* 0x000fe20004800000 */
[----:B------:R-:W-:Y:S01]  /*4d00*/  VIADD R30, R0, 0xffffffe8 ;  /* 0xffffffe8001e7836 */ /* 0x000fe20000000000 */
[----:B------:R-:W-:-:S02]  /*4d10*/  FSEL R150, R51, -INF , !P0 ;  /* 0xff80000033967808 */ /* 0x000fc40004000000 */
[-C--:B------:R-:W-:Y:S02]  /*4d20*/  ISETP.GE.AND P1, PT, R2, R17.reuse, PT ;  /* 0x000000110200720c */ /* 0x080fe40003f26270 */
[----:B------:R-:W-:Y:S02]  /*4d30*/  ISETP.GE.AND P0, PT, R3, R17, PT ;  /* 0x000000110300720c */ /* 0x000fe40003f06270 */
[----:B------:R-:W-:Y:S02]  /*4d40*/  FSEL R147, R99, -INF , !P2 ;  /* 0xff80000063937808 */ /* 0x000fe40005000000 */
[----:B------:R-:W-:Y:S02]  /*4d50*/  FSEL R149, R60, -INF , !P4 ;  /* 0xff8000003c957808 */ /* 0x000fe40006000000 */
[C---:B------:R-:W-:Y:S02]  /*4d60*/  ISETP.GE.AND P2, PT, R2.reuse, R16, PT ;  /* 0x000000100200720c */ /* 0x040fe40003f46270 */
[----:B------:R-:W-:Y:S01]  /*4d70*/  ISETP.GE.AND P4, PT, R2, R19, PT ;  /* 0x000000130200720c */ /* 0x000fe20003f86270 */
[----:B------:R-:W-:Y:S01]  /*4d80*/  VIADD R2, R0, 0xffffffc1 ;  /* 0xffffffc100027836 */ /* 0x000fe20000000000 */
[----:B------:R-:W-:-:S02]  /*4d90*/  FSEL R159, R50, -INF , !P1 ;  /* 0xff800000329f7808 */ /* 0x000fc40004800000 */
[----:B------:R-:W-:Y:S02]  /*4da0*/  FSEL R197, R54, -INF , !P0 ;  /* 0xff80000036c57808 */ /* 0x000fe40004000000 */
[-C--:B------:R-:W-:Y:S02]  /*4db0*/  ISETP.GE.AND P1, PT, R3, R18.reuse, PT ;  /* 0x000000120300720c */ /* 0x080fe40003f26270 */
[----:B------:R-:W-:Y:S02]  /*4dc0*/  ISETP.GE.AND P0, PT, R28, R18, PT ;  /* 0x000000121c00720c */ /* 0x000fe40003f06270 */
[----:B------:R-:W-:Y:S02]  /*4dd0*/  FSEL R191, R52, -INF , !P1 ;  /* 0xff80000034bf7808 */ /* 0x000fe40004800000 */
[----:B------:R-:W-:Y:S02]  /*4de0*/  FSEL R192, R56, -INF , !P0 ;  /* 0xff80000038c07808 */ /* 0x000fe40004000000 */
[----:B------:R-:W-:-:S02]  /*4df0*/  ISETP.GE.AND P1, PT, R2, R17, PT ;  /* 0x000000110200720c */ /* 0x000fc40003f26270 */
[-C--:B------:R-:W-:Y:S02]  /*4e00*/  ISETP.GE.AND P0, PT, R37, R17.reuse, PT ;  /* 0x000000112500720c */ /* 0x080fe40003f06270 */
[----:B------:R-:W-:Y:S02]  /*4e10*/  FSEL R196, R55, -INF , !P1 ;  /* 0xff80000037c47808 */ /* 0x000fe40004800000 */
[----:B------:R-:W-:Y:S02]  /*4e20*/  FSEL R194, R59, -INF , !P0 ;  /* 0xff8000003bc27808 */ /* 0x000fe40004000000 */
[----:B------:R-:W-:Y:S02]  /*4e30*/  ISETP.GE.AND P1, PT, R28, R17, PT ;  /* 0x000000111c00720c */ /* 0x000fe40003f26270 */
[----:B------:R-:W-:Y:S02]  /*4e40*/  ISETP.GE.AND P0, PT, R36, R18, PT ;  /* 0x000000122400720c */ /* 0x000fe40003f06270 */
[----:B------:R-:W-:-:S02]  /*4e50*/  FSEL R195, R58, -INF , !P1 ;  /* 0xff8000003ac37808 */ /* 0x000fc40004800000 */
[----:B------:R-:W-:Y:S02]  /*4e60*/  FSEL R219, R64, -INF , !P0 ;  /* 0xff80000040db7808 */ /* 0x000fe40004000000 */
[-C--:B------:R-:W-:Y:S02]  /*4e70*/  ISETP.GE.AND P1, PT, R36, R17.reuse, PT ;  /* 0x000000112400720c */ /* 0x080fe40003f26270 */
[----:B------:R-:W-:Y:S02]  /*4e80*/  ISETP.GE.AND P0, PT, R35, R17, PT ;  /* 0x000000112300720c */ /* 0x000fe40003f06270 */
[----:B------:R-:W-:Y:S02]  /*4e90*/  FSEL R223, R66, -INF , !P1 ;  /* 0xff80000042df7808 */ /* 0x000fe40004800000 */
[----:B------:R-:W-:Y:S02]  /*4ea0*/  FSEL R226, R67, -INF , !P0 ;  /* 0xff80000043e27808 */ /* 0x000fe40004000000 */
[----:B------:R-:W-:-:S02]  /*4eb0*/  ISETP.GE.AND P1, PT, R34, R18, PT ;  /* 0x000000122200720c */ /* 0x000fc40003f26270 */
[----:B------:R-:W-:Y:S02]  /*4ec0*/  ISETP.GE.AND P0, PT, R34, R17, PT ;  /* 0x000000112200720c */ /* 0x000fe40003f06270 */
[----:B------:R-:W-:Y:S02]  /*4ed0*/  FSEL R161, R63, -INF , !P3 ;  /* 0xff8000003fa17808 */ /* 0x000fe40005800000 */
[----:B------:R-:W-:Y:S02]  /*4ee0*/  ISETP.GE.AND P3, PT, R4, R18, PT ;  /* 0x000000120400720c */ /* 0x000fe40003f66270 */
[----:B------:R-:W-:Y:S02]  /*4ef0*/  FSEL R221, R68, -INF , !P1 ;  /* 0xff80000044dd7808 */ /* 0x000fe40004800000 */
[----:B------:R-:W-:Y:S02]  /*4f00*/  FSEL R225, R70, -INF , !P0 ;  /* 0xff80000046e17808 */ /* 0x000fe40004000000 */
[----:B------:R-:W-:-:S02]  /*4f10*/  ISETP.GE.AND P1, PT, R4, R16, PT ;  /* 0x000000100400720c */ /* 0x000fc40003f26270 */
[----:B------:R-:W-:Y:S02]  /*4f20*/  ISETP.GE.AND P0, PT, R33, R17, PT ;  /* 0x000000112100720c */ /* 0x000fe40003f06270 */
[----:B------:R-:W-:Y:S02]  /*4f30*/  FSEL R142, R49, -INF , !P3 ;  /* 0xff800000318e7808 */ /* 0x000fe40005800000 */
[----:B------:R-:W-:Y:S01]  /*4f40*/  ISETP.GE.AND P3, PT, R2, R18, PT ;  /* 0x000000120200720c */ /* 0x000fe20003f66270 */
[----:B------:R-:W-:Y:S01]  /*4f50*/  HMMA.16816.F32.BF16 R48, R12, R44, R176 ;  /* 0x0000002c0c30723c */ /* 0x000fe200000418b0 */
[----:B------:R-:W-:Y:S02]  /*4f60*/  FSEL R224, R71, -INF , !P0 ;  /* 0xff80000047e07808 */ /* 0x000fe40004000000 */
[----:B------:R-:W-:Y:S02]  /*4f70*/  FSEL R163, R109, -INF , !P1 ;  /* 0xff8000006da37808 */ /* 0x000fe40004800000 */
[----:B------:R-:W-:-:S02]  /*4f80*/  ISETP.GE.AND P0, PT, R3, R16, PT ;  /* 0x000000100300720c */ /* 0x000fc40003f06270 */
[----:B------:R-:W-:Y:S01]  /*4f90*/  ISETP.GE.AND P1, PT, R2, R16, PT ;  /* 0x000000100200720c */ /* 0x000fe20003f26270 */
[----:B------:R-:W-:Y:S01]  /*4fa0*/  HMMA.16816.F32.BF16 R44, R12, R46, R208 ;  /* 0x0000002e0c2c723c */ /* 0x000fe200000418d0 */
[----:B------:R-:W-:Y:S02]  /*4fb0*/  FSEL R190, R53, -INF , !P3 ;  /* 0xff80000035be7808 */ /* 0x000fe40005800000 */
[----:B------:R-:W-:Y:S02]  /*4fc0*/  ISETP.GE.AND P3, PT, R37, R18, PT ;  /* 0x000000122500720c */ /* 0x000fe40003f66270 */
[----:B------:R-:W-:Y:S02]  /*4fd0*/  FSEL R198, R104, -INF , !P0 ;  /* 0xff80000068c67808 */ /* 0x000fe40004000000 */
[----:B------:R-:W-:Y:S02]  /*4fe0*/  FSEL R175, R105, -INF , !P1 ;  /* 0xff80000069af7808 */ /* 0x000fe40004800000 */
[----:B------:R-:W-:-:S02]  /*4ff0*/  ISETP.GE.AND P0, PT, R28, R16, PT ;  /* 0x000000101c00720c */ /* 0x000fc40003f06270 */
[----:B------:R-:W-:Y:S02]  /*5000*/  ISETP.GE.AND P1, PT, R37, R16, PT ;  /* 0x000000102500720c */ /* 0x000fe40003f26270 */
[----:B------:R-:W-:Y:S02]  /*5010*/  FSEL R193, R57, -INF , !P3 ;  /* 0xff80000039c17808 */ /* 0x000fe40005800000 */
[----:B------:R-:W-:Y:S02]  /*5020*/  FSEL R162, R108, -INF , !P2 ;  /* 0xff8000006ca27808 */ /* 0x000fe40005000000 */
[-C--:B------:R-:W-:Y:S02]  /*5030*/  ISETP.GE.AND P3, PT, R35, R18.reuse, PT ;  /* 0x000000122300720c */ /* 0x080fe40003f66270 */
[----:B------:R-:W-:Y:S02]  /*5040*/  ISETP.GE.AND P2, PT, R31, R18, PT ;  /* 0x000000121f00720c */ /* 0x000fe40003f46270 */
[----:B------:R-:W-:-:S02]  /*5050*/  FSEL R174, R100, -INF , !P0 ;  /* 0xff80000064ae7808 */ /* 0x000fc40004000000 */
[----:B------:R-:W-:Y:S02]  /*5060*/  FSEL R199, R101, -INF , !P1 ;  /* 0xff80000065c77808 */ /* 0x000fe40004800000 */
[CC--:B------:R-:W-:Y:S02]  /*5070*/  ISETP.GE.AND P0, PT, R32.reuse, R18.reuse, PT ;  /* 0x000000122000720c */ /* 0x0c0fe40003f06270 */
        /* <DEDUP_REMOVED lines=13> */
[----:B------:R-:W-:Y:S02]  /*5150*/  FMNMX3.FTZ R4, R113, R114, R112, !PT ;  /* 0x0000007271047276 */ /* 0x000fe40007810070 */
[----:B------:R-:W-:Y:S02]  /*5160*/  FMNMX3.FTZ R3, R125, R119, R124, !PT ;  /* 0x000000777d037276 */ /* 0x000fe4000781007c */
        /* <DEDUP_REMOVED lines=14> */
[C---:B------:R-:W-:Y:S02]  /*5250*/  ISETP.GE.AND P1, PT, R30.reuse, R18, PT ;  /* 0x000000121e00720c */ /* 0x040fe40003f26270 */
[----:B------:R-:W-:Y:S02]  /*5260*/  ISETP.GE.AND P0, PT, R30, R17, PT ;  /* 0x000000111e00720c */ /* 0x000fe40003f06270 */
[----:B------:R-:W-:Y:S02]  /*5270*/  FMNMX3.FTZ R4, R4, R123, R152, !PT ;  /* 0x0000007b04047276 */ /* 0x000fe40007810098 */
[----:B------:R-:W-:Y:S02]  /*5280*/  FMNMX3.FTZ R3, R3, R127, R157, !PT ;  /* 0x0000007f03037276 */ /* 0x000fe4000781009d */
[----:B------:R-:W-:-:S02]  /*5290*/  FSEL R242, R76, -INF , !P1 ;  /* 0xff8000004cf27808 */ /* 0x000fc40004800000 */
[----:B------:R-:W-:Y:S02]  /*52a0*/  FSEL R98, R78, -INF , !P0 ;  /* 0xff8000004e627808 */ /* 0x000fe40004000000 */
[----:B------:R-:W-:Y:S02]  /*52b0*/  FMNMX3.FTZ R4, R4, R146, R145, !PT ;  /* 0x0000009204047276 */ /* 0x000fe40007810091 */
[----:B------:R-:W-:Y:S02]  /*52c0*/  FMNMX3.FTZ R3, R3, R156, R153, !PT ;  /* 0x0000009c03037276 */ /* 0x000fe40007810099 */
[C---:B------:R-:W-:Y:S02]  /*52d0*/  ISETP.GE.AND P1, PT, R29.reuse, R18, PT ;  /* 0x000000121d00720c */ /* 0x040fe40003f26270 */
[----:B------:R-:W-:Y:S02]  /*52e0*/  ISETP.GE.AND P0, PT, R29, R17, PT ;  /* 0x000000111d00720c */ /* 0x000fe40003f06270 */
[----:B------:R-:W-:-:S02]  /*52f0*/  FMNMX3.FTZ R4, R4, R144, R149, !PT ;  /* 0x0000009004047276 */ /* 0x000fc40007810095 */
[----:B------:R-:W-:Y:S02]  /*5300*/  FMNMX3.FTZ R3, R3, R147, R168, !PT ;  /* 0x0000009303037276 */ /* 0x000fe400078100a8 */
[----:B------:R-:W-:Y:S02]  /*5310*/  FSEL R241, R77, -INF , !P1 ;  /* 0xff8000004df17808 */ /* 0x000fe40004800000 */
[----:B------:R-:W-:Y:S02]  /*5320*/  FSEL R97, R79, -INF , !P0 ;  /* 0xff8000004f617808 */ /* 0x000fe40004000000 */
[----:B------:R-:W-:Y:S02]  /*5330*/  ISETP.GE.AND P1, PT, R30, R16, PT ;  /* 0x000000101e00720c */ /* 0x000fe40003f26270 */
        /* <DEDUP_REMOVED lines=17> */
[----:B------:R-:W-:Y:S02]  /*5450*/  FMNMX3.FTZ R3, R4, R193, R219, !PT ;  /* 0x000000c104037276 */ /* 0x000fe400078100db */
[----:B------:R-:W-:Y:S02]  /*5460*/  FMNMX3.FTZ R0, R0, R194, R223, !PT ;  /* 0x000000c200007276 */ /* 0x000fe400078100df */
[----:B------:R-:W-:-:S02]  /*5470*/  ISETP.GE.AND P1, PT, R29, R16, PT ;  /* 0x000000101d00720c */ /* 0x000fc40003f26270 */
[----:B------:R-:W-:Y:S02]  /*5480*/  ISETP.GE.AND P0, PT, R26, R16, PT ;  /* 0x000000101a00720c */ /* 0x000fe40003f06270 */
[----:B------:R-:W-:Y:S02]  /*5490*/  FMNMX3.FTZ R3, R3, R222, R221, !PT ;  /* 0x000000de03037276 */ /* 0x000fe400078100dd */
[----:B------:R-:W-:Y:S02]  /*54a0*/  FMNMX3.FTZ R0, R0, R226, R225, !PT ;  /* 0x000000e200007276 */ /* 0x000fe400078100e1 */
[----:B------:R-:W-:Y:S02]  /*54b0*/  FSEL R229, R41, -INF , !P1 ;  /* 0xff80000029e57808 */ /* 0x000fe40004800000 */
[----:B------:R-:W-:Y:S02]  /*54c0*/  FSEL R227, R49, -INF , !P0 ;  /* 0xff80000031e37808 */ /* 0x000fe40004000000 */
        /* <DEDUP_REMOVED lines=11> */
[----:B------:R-:W-:Y:S02]  /*5580*/  ISETP.GE.AND P0, PT, R22, R17, PT ;  /* 0x000000111600720c */ /* 0x000fe40003f06270 */
[----:B------:R-:W-:-:S02]  /*5590*/  FMNMX3.FTZ R2, R2, R241, R249, !PT ;  /* 0x000000f102027276 */ /* 0x000fc400078100f9 */
[----:B------:R-:W-:Y:S02]  /*55a0*/  FMNMX3.FTZ R0, R0, R97, R86, !PT ;  /* 0x0000006100007276 */ /* 0x000fe40007810056 */
[----:B------:R-:W-:Y:S02]  /*55b0*/  FSEL R237, R11, -INF , !P0 ;  /* 0xff8000000bed7808 */ /* 0x000fe40004000000 */
[----:B------:R-:W-:Y:S02]  /*55c0*/  FMNMX3.FTZ R2, R2, R243, R239, !PT ;  /* 0x000000f302027276 */ /* 0x000fe400078100ef */
[----:B------:R-:W-:Y:S02]  /*55d0*/  FMNMX3.FTZ R0, R0, R252, R240, !PT ;  /* 0x000000fc00007276 */ /* 0x000fe400078100f0 */
[----:B------:R-:W-:Y:S02]  /*55e0*/  FMNMX.FTZ R24, R238, R2, !PT ;  /* 0x00000002ee187209 */ /* 0x000fe40007810000 */
[----:B------:R-:W-:Y:S01]  /*55f0*/  FMNMX.FTZ R23, R237, R0, !PT ;  /* 0x00000000ed177209 */ /* 0x000fe20007810000 */
[----:B------:R-:W-:Y:S06]  /*5600*/  BRA.U !UP1, `(.L_x_87) ;  /* 0x0000000509087547 */ /* 0x000fec000b800000 */
[----:B------:R-:W-:Y:S02]  /*5610*/  UIADD3 UR26, UPT, UPT, UR18, -0x2, URZ ;  /* 0xfffffffe121a7890 */ /* 0x000fe4000fffe0ff */
[----:B------:R-:W-:Y:S02]  /*5620*/  USHF.L.U32 UR20, UR12, 0x4, URZ ;  /* 0x000000040c147899 */ /* 0x000fe400080006ff */
[----:B------:R-:W-:Y:S02]  /*5630*/  UIMAD.WIDE.U32 UR30, UR26, UR12, URZ ;  /* 0x0000000c1a1e72a5 */ /* 0x000fe4000f8e00ff */
[----:B------:R-:W-:Y:S02]  /*5640*/  USHF.L.U64.HI UR19, UR12, 0x4, UR13 ;  /* 0x000000040c137899 */ /* 0x000fe4000801020d */
[----:B------:R-:W-:Y:S02]  /*5650*/  UIMAD UR26, UR26, UR13, UR31 ;  /* 0x0000000d1a1a72a4 */ /* 0x000fe4000f8e021f */
[----:B------:R-:W-:Y:S01]  /*5660*/  ULEA UR22, UP0, UR30, UR20, 0x7 ;  /* 0x000000141e167291 */ /* 0x000fe2000f8038ff */
[----:B------:R-:W-:Y:S01]  /*5670*/  IMAD.U32 R2, RZ, RZ, UR30 ;  /* 0x0000001eff027e24 */ /* 0x000fe2000f8e00ff */
[----:B------:R-:W-:Y:S01]  /*5680*/  USHF.L.U32 UR29, UR12, 0x5, URZ ;  /* 0x000000050c1d7899 */ /* 0x000fe200080006ff */
[----:B------:R-:W-:Y:S01]  /*5690*/  IMAD.U32 R3, RZ, RZ, UR31 ;  /* 0x0000001fff037e24 */ /* 0x000fe2000f8e00ff */
[----:B------:R-:W-:Y:S01]  /*56a0*/  ULEA.HI.X UR21, UR30, UR19, UR26, 0x7, UP0 ;  /* 0x000000131e157291 */ /* 0x000fe200080f3c1a */
[----:B------:R-:W-:Y:S01]  /*56b0*/  IMAD.U32 R0, RZ, RZ, UR26 ;  /* 0x0000001aff007e24 */ /* 0x000fe2000f8e00ff */
[CC--:B------:R-:W-:Y:S01]  /*56c0*/  LEA R20, P0, R2.reuse, R251.reuse, 0x8 ;  /* 0x000000fb02147211 */ /* 0x0c0fe200078040ff */
[----:B------:R-:W-:Y:S01]  /*56d0*/  UIADD3 UR27, UP0, UPT, UR22, UR20, URZ ;  /* 0x00000014161b7290 */ /* 0x000fe2000ff1e0ff */
[----:B------:R-:W-:Y:S01]  /*56e0*/  IMAD.U32 R3, RZ, RZ, UR22 ;  /* 0x00000016ff037e24 */ /* 0x000fe2000f8e00ff */
[----:B------:R-:W-:Y:S01]  /*56f0*/  USHF.L.U64.HI UR28, UR12, 0x5, UR13 ;  /* 0x000000050c1c7899 */ /* 0x000fe2000801020d */
[-C--:B------:R-:W-:Y:S01]  /*5700*/  LEA.HI.X R21, R2, R250.reuse, R0, 0x8, P0 ;  /* 0x000000fa02157211 */ /* 0x080fe200000f4400 */
[----:B------:R-:W-:Y:S01]  /*5710*/  UIADD3.X UR26, UPT, UPT, UR21, UR19, URZ, UP0, !UPT ;  /* 0x00000013151a7290 */ /* 0x000fe200087fe4ff */
[----:B------:R-:W-:Y:S01]  /*5720*/  IMAD.U32 R0, RZ, RZ, UR21 ;  /* 0x00000015ff007e24 */ /* 0x000fe2000f8e00ff */
[CC--:B------:R-:W-:Y:S01]  /*5730*/  LEA R14, P0, R3.reuse, R251.reuse, 0x1 ;  /* 0x000000fb030e7211 */ /* 0x0c0fe200078008ff */
[----:B------:R-:W-:Y:S01]  /*5740*/  UIADD3 UR30, UP0, UPT, UR29, UR22, URZ ;  /* 0x000000161d1e7290 */ /* 0x000fe2000ff1e0ff */
[----:B------:R-:W-:Y:S01]  /*5750*/  IMAD.U32 R2, RZ, RZ, UR27 ;  /* 0x0000001bff027e24 */ /* 0x000fe2000f8e00ff */
[----:B------:R-:W-:Y:S01]  /*5760*/  @!PT LDS RZ, [RZ] ;  /* 0x00000000fffff984 */ /* 0x000fe20000000800 */
[----:B------:R-:W-:Y:S01]  /*5770*/  @!PT LDS RZ, [RZ] ;  /* 0x00000000fffff984 */ /* 0x000fe20000000800 */
[----:B------:R-:W-:Y:S01]  /*5780*/  @!PT LDS RZ, [RZ] ;  /* 0x00000000fffff984 */ /* 0x000fe20000000800 */
[----:B------:R1:W-:Y:S01]  /*5790*/  LDGSTS.E.BYPASS.LTC128B.128 [R118+0x4000], desc[UR16][R20.64] ;  /* 0x0400000014767fae */ /* 0x0003e2000b981a10 */
[-C--:B------:R-:W-:Y:S01]  /*57a0*/  LEA.HI.X R15, R3, R250.reuse, R0, 0x1, P0 ;  /* 0x000000fa030f7211 */ /* 0x080fe200000f0c00 */
[----:B------:R-:W-:Y:S01]  /*57b0*/  UIADD3.X UR27, UPT, UPT, UR28, UR21, URZ, UP0, !UPT ;  /* 0x000000151c1b7290 */ /* 0x000fe200087fe4ff */
[----:B------:R-:W-:Y:S01]  /*57c0*/  IMAD.U32 R0, RZ, RZ, UR26 ;  /* 0x0000001aff007e24 */ /* 0x000fe2000f8e00ff */
[CC--:B------:R-:W-:Y:S01]  /*57d0*/  LEA R12, P0, R2.reuse, R251.reuse, 0x1 ;  /* 0x000000fb020c7211 */ /* 0x0c0fe200078008ff */
[----:B------:R-:W-:Y:S01]  /*57e0*/  UIADD3 UR26, UP0, UPT, UR30, UR20, URZ ;  /* 0x000000141e1a7290 */ /* 0x000fe2000ff1e0ff */
[----:B------:R-:W-:Y:S01]  /*57f0*/  IMAD.U32 R3, RZ, RZ, UR30 ;  /* 0x0000001eff037e24 */ /* 0x000fe2000f8e00ff */
[----:B------:R1:W-:Y:S01]  /*5800*/  LDGSTS.E.BYPASS.LTC128B.128 [R118+0x4800], desc[UR16][R14.64] ;  /* 0x048000000e767fae */ /* 0x0003e2000b981a10 */
[-C--:B------:R-:W-:Y:S01]  /*5810*/  LEA.HI.X R13, R2, R250.reuse, R0, 0x1, P0 ;  /* 0x000000fa020d7211 */ /* 0x080fe200000f0c00 */
[----:B------:R-:W-:Y:S01]  /*5820*/  UIADD3.X UR30, UPT, UPT, UR27, UR19, URZ, UP0, !UPT ;  /* 0x000000131b1e7290 */ /* 0x000fe200087fe4ff */
[----:B------:R-:W-:Y:S01]  /*5830*/  MOV R0, UR27 ;  /* 0x0000001b00007c02 */ /* 0x000fe20008000f00 */
[----:B------:R-:W-:Y:S01]  /*5840*/  ULEA UR22, UP0, UR12, UR22, 0x6 ;  /* 0x000000160c167291 */ /* 0x000fe2000f8030ff */
[CC--:B------:R-:W-:Y:S01]  /*5850*/  LEA R10, P0, R3.reuse, R251.reuse, 0x1 ;  /* 0x000000fb030a7211 */ /* 0x0c0fe200078008ff */
[----:B------:R-:W-:Y:S01]  /*5860*/  IMAD.U32 R2, RZ, RZ, UR26 ;  /* 0x0000001aff027e24 */ /* 0x000fe2000f8e00ff */
[----:B------:R1:W-:Y:S01]  /*5870*/  LDGSTS.E.BYPASS.LTC128B.128 [R118+0x5000], desc[UR16][R12.64] ;  /* 0x050000000c767fae */ /* 0x0003e2000b981a10 */
[----:B------:R-:W-:Y:S01]  /*5880*/  ULEA.HI.X UR21, UR12, UR21, UR13, 0x6, UP0 ;  /* 0x000000150c157291 */ /* 0x000fe200080f340d */
[-C--:B------:R-:W-:Y:S01]  /*5890*/  LEA.HI.X R11, R3, R250.reuse, R0, 0x1, P0 ;  /* 0x000000fa030b7211 */ /* 0x080fe200000f0c00 */
[----:B------:R-:W-:Y:S01]  /*58a0*/  IMAD.U32 R0, RZ, RZ, UR30 ;  /* 0x0000001eff007e24 */ /* 0x000fe2000f8e00ff */
[CC--:B------:R-:W-:Y:S01]  /*58b0*/  LEA R8, P0, R2.reuse, R251.reuse, 0x1 ;  /* 0x000000fb02087211 */ /* 0x0c0fe200078008ff */
[----:B------:R-:W-:Y:S01]  /*58c0*/  UIADD3 UR20, UP0, UPT, UR22, UR20, URZ ;  /* 0x0000001416147290 */ /* 0x000fe2000ff1e0ff */
[----:B------:R-:W-:Y:S01]  /*58d0*/  IMAD.U32 R3, RZ, RZ, UR22 ;  /* 0x00000016ff037e24 */ /* 0x000fe2000f8e00ff */
[----:B------:R1:W-:Y:S01]  /*58e0*/  LDGSTS.E.BYPASS.LTC128B.128 [R118+0x5800], desc[UR16][R10.64] ;  /* 0x058000000a767fae */ /* 0x0003e2000b981a10 */
[-C--:B------:R-:W-:Y:S01]  /*58f0*/  LEA.HI.X R9, R2, R250.reuse, R0, 0x1, P0 ;  /* 0x000000fa02097211 */ /* 0x080fe200000f0c00 */
[----:B------:R-:W-:Y:S01]  /*5900*/  UIADD3.X UR19, UPT, UPT, UR21, UR19, URZ, UP0, !UPT ;  /* 0x0000001315137290 */ /* 0x000fe200087fe4ff */
[----:B------:R-:W-:Y:S01]  /*5910*/  IMAD.U32 R0, RZ, RZ, UR21 ;  /* 0x00000015ff007e24 */ /* 0x000fe2000f8e00ff */
[CC--:B------:R-:W-:Y:S01]  /*5920*/  LEA R6, P0, R3.reuse, R251.reuse, 0x1 ;  /* 0x000000fb03067211 */ /* 0x0c0fe200078008ff */
[----:B------:R-:W-:Y:S01]  /*5930*/  UIADD3 UR22, UP0, UPT, UR22, UR29, URZ ;  /* 0x0000001d16167290 */ /* 0x000fe2000ff1e0ff */
[----:B------:R-:W-:Y:S01]  /*5940*/  MOV R2, UR20 ;  /* 0x0000001400027c02 */ /* 0x000fe20008000f00 */
[----:B------:R1:W-:Y:S01]  /*5950*/  LDGSTS.E.BYPASS.LTC128B.128 [R118+0x6000], desc[UR16][R8.64] ;  /* 0x0600000008767fae */ /* 0x0003e2000b981a10 */
[-C--:B------:R-:W-:Y:S01]  /*5960*/  LEA.HI.X R7, R3, R250.reuse, R0, 0x1, P0 ;  /* 0x000000fa03077211 */ /* 0x080fe200000f0c00 */
[----:B------:R-:W-:Y:S01]  /*5970*/  UIADD3.X UR21, UPT, UPT, UR21, UR28, URZ, UP0, !UPT ;  /* 0x0000001c15157290 */ /* 0x000fe200087fe4ff */
[----:B------:R-:W-:Y:S01]  /*5980*/  IMAD.U32 R0, RZ, RZ, UR19 ;  /* 0x00000013ff007e24 */ /* 0x000fe2000f8e00ff */
[CC--:B------:R-:W-:Y:S01]  /*5990*/  LEA R4, P0, R2.reuse, R251.reuse, 0x1 ;  /* 0x000000fb02047211 */ /* 0x0c0fe200078008ff */
[----:B------:R-:W-:Y:S01]  /*59a0*/  IMAD.U32 R3, RZ, RZ, UR22 ;  /* 0x00000016ff037e24 */ /* 0x000fe2000f8e00ff */
[----:B------:R1:W-:Y:S02]  /*59b0*/  LDGSTS.E.BYPASS.LTC128B.128 [R118+0x6800], desc[UR16][R6.64] ;  /* 0x0680000006767fae */ /* 0x0003e4000b981a10 */
[----:B------:R-:W-:Y:S01]  /*59c0*/  LEA.HI.X R5, R2, R250, R0, 0x1, P0 ;  /* 0x000000fa02057211 */ /* 0x000fe200000f0c00 */
[----:B------:R-:W-:Y:S01]  /*59d0*/  IMAD.U32 R0, RZ, RZ, UR21 ;  /* 0x00000015ff007e24 */ /* 0x000fe2000f8e00ff */
[----:B------:R-:W-:-:S03]  /*59e0*/  LEA R2, P0, R3, R251, 0x1 ;  /* 0x000000fb03027211 */ /* 0x000fc600078008ff */
[----:B------:R1:W-:Y:S01]  /*59f0*/  LDGSTS.E.BYPASS.LTC128B.128 [R118+0x7000], desc[UR16][R4.64] ;  /* 0x0700000004767fae */ /* 0x0003e2000b981a10 */
[----:B------:R-:W-:-:S05]  /*5a00*/  LEA.HI.X R3, R3, R250, R0, 0x1, P0 ;  /* 0x000000fa03037211 */ /* 0x000fca00000f0c00 */
[----:B------:R1:W-:Y:S04]  /*5a10*/  LDGSTS.E.BYPASS.LTC128B.128 [R118+0x7800], desc[UR16][R2.64] ;  /* 0x0780000002767fae */ /* 0x0003e8000b981a10 */
[----:B------:R-:W0:Y:S02]  /*5a20*/  LDGDEPBAR ;  /* 0x00000000000079af */ /* 0x000e240000000000 */
.L_x_87:
[----:B-1----:R-:W2:Y:S04]  /*5a30*/  LDL R5, [R1+0x9c] ;  /* 0x00009c0001057983 */ /* 0x002ea80000100800 */
[----:B------:R-:W3:Y:S01]  /*5a40*/  LDL R8, [R1+0x30] ;  /* 0x0000300001087983 */ /* 0x000ee20000100800 */
[----:B------:R-:W-:Y:S01]  /*5a50*/  ISETP.GE.AND P0, PT, R28, R19, PT ;  /* 0x000000131c00720c */ /* 0x000fe20003f06270 */
[----:B------:R-:W1:Y:S02]  /*5a60*/  LDCU UR19, c[0x0][0x45c] ;  /* 0x00008b80ff1377ac */ /* 0x000e640008000800 */
[----:B------:R-:W4:Y:S04]  /*5a70*/  SHFL.BFLY PT, R2, R24, 0x2, 0x1f ;  /* 0x0c401f0018027f89 */ /* 0x000f2800000e0000 */
[----:B------:R-:W1:Y:S01]  /*5a80*/  SHFL.BFLY PT, R0, R23, 0x2, 0x1f ;  /* 0x0c401f0017007f89 */ /* 0x000e6200000e0000 */
[----:B----4-:R-:W-:-:S02]  /*5a90*/  FMNMX.FTZ R3, R24, R2, !PT ;  /* 0x0000000218037209 */ /* 0x010fc40007810000 */
[----:B------:R-:W-:Y:S02]  /*5aa0*/  FMNMX3.FTZ R2, R131, R133, R132, !PT ;  /* 0x0000008583027276 */ /* 0x000fe40007810084 */
[----:B-1----:R-:W-:Y:S02]  /*5ab0*/  FMNMX.FTZ R4, R23, R0, !PT ;  /* 0x0000000017047209 */ /* 0x002fe40007810000 */
[----:B------:R-:W-:Y:S01]  /*5ac0*/  FMNMX3.FTZ R0, R135, R134, R136, !PT ;  /* 0x0000008687007276 */ /* 0x000fe20007810088 */
[----:B------:R-:W1:Y:S01]  /*5ad0*/  SHFL.BFLY PT, R6, R3, 0x1, 0x1f ;  /* 0x0c201f0003067f89 */ /* 0x000e6200000e0000 */
[----:B------:R-:W-:Y:S02]  /*5ae0*/  FMNMX3.FTZ R2, R2, R137, R155, !PT ;  /* 0x0000008902027276 */ /* 0x000fe4000781009b */
[----:B------:R-:W-:Y:S02]  /*5af0*/  FMNMX3.FTZ R0, R0, R138, R166, !PT ;  /* 0x0000008a00007276 */ /* 0x000fe400078100a6 */
[----:B------:R-:W-:-:S02]  /*5b00*/  FMNMX3.FTZ R2, R2, R154, R180, !PT ;  /* 0x0000009a02027276 */ /* 0x000fc400078100b4 */
[----:B------:R-:W-:Y:S02]  /*5b10*/  FMNMX3.FTZ R0, R0, R165, R164, !PT ;  /* 0x000000a500007276 */ /* 0x000fe400078100a4 */
[----:B------:R-:W-:Y:S02]  /*5b20*/  FMNMX3.FTZ R2, R2, R167, R189, !PT ;  /* 0x000000a702027276 */ /* 0x000fe400078100bd */
[----:B------:R-:W-:Y:S02]  /*5b30*/  FMNMX3.FTZ R0, R0, R181, R185, !PT ;  /* 0x000000b500007276 */ /* 0x000fe400078100b9 */
[----:B------:R-:W-:Y:S02]  /*5b40*/  FMNMX3.FTZ R2, R2, R188, R182, !PT ;  /* 0x000000bc02027276 */ /* 0x000fe400078100b6 */
[----:B------:R-:W-:Y:S02]  /*5b50*/  FMNMX3.FTZ R0, R0, R184, R187, !PT ;  /* 0x000000b800007276 */ /* 0x000fe400078100bb */
[----:B------:R-:W-:-:S02]  /*5b60*/  FSEL R158, R102, -INF , !P0 ;  /* 0xff800000669e7808 */ /* 0x000fc40004000000 */
[----:B------:R-:W-:Y:S02]  /*5b70*/  ISETP.GE.AND P0, PT, R33, R19, PT ;  /* 0x000000132100720c */ /* 0x000fe40003f06270 */
[----:B------:R-:W-:Y:S01]  /*5b80*/  FMNMX3.FTZ R2, R2, R183, R216, !PT ;  /* 0x000000b702027276 */ /* 0x000fe200078100d8 */
[----:B------:R-:W4:Y:S01]  /*5b90*/  SHFL.BFLY PT, R7, R4, 0x1, 0x1f ;  /* 0x0c201f0004077f89 */ /* 0x000f2200000e0000 */
[----:B------:R-:W-:Y:S02]  /*5ba0*/  FSEL R139, R110, -INF , !P4 ;  /* 0xff8000006e8b7808 */ /* 0x000fe40006000000 */
[----:B------:R-:W-:Y:S02]  /*5bb0*/  FMNMX3.FTZ R0, R0, R186, R218, !PT ;  /* 0x000000ba00007276 */ /* 0x000fe400078100da */
[----:B------:R-:W-:Y:S02]  /*5bc0*/  FSEL R208, R91, -INF , !P0 ;  /* 0xff8000005bd07808 */ /* 0x000fe40004000000 */
[----:B------:R-:W-:-:S02]  /*5bd0*/  FMNMX3.FTZ R2, R2, R207, R162, !PT ;  /* 0x000000cf02027276 */ /* 0x000fc400078100a2 */
[----:B------:R-:W-:Y:S02]  /*5be0*/  FSEL R118, R111, -INF , !P3 ;  /* 0xff8000006f767808 */ /* 0x000fe40005800000 */
[----:B------:R-:W-:Y:S02]  /*5bf0*/  FSEL R143, R106, -INF , !P2 ;  /* 0xff8000006a8f7808 */ /* 0x000fe40005000000 */
[----:B------:R-:W-:Y:S02]  /*5c00*/  ISETP.GE.AND P0, PT, R27, R19, PT ;  /* 0x000000131b00720c */ /* 0x000fe40003f06270 */
[----:B------:R-:W-:Y:S02]  /*5c10*/  FMNMX3.FTZ R0, R0, R217, R139, !PT ;  /* 0x000000d900007276 */ /* 0x000fe4000781008b */
[----:B------:R-:W-:Y:S02]  /*5c20*/  FMNMX3.FTZ R2, R2, R163, R198, !PT ;  /* 0x000000a302027276 */ /* 0x000fe400078100c6 */
[----:B------:R-:W-:-:S02]  /*5c30*/  FSEL R141, R107, -INF , !P1 ;  /* 0xff8000006b8d7808 */ /* 0x000fc40004800000 */
[----:B------:R-:W-:Y:S02]  /*5c40*/  FSEL R203, R50, -INF , !P0 ;  /* 0xff80000032cb7808 */ /* 0x000fe40004000000 */
[----:B-1----:R-:W-:Y:S02]  /*5c50*/  FMNMX.FTZ R170, R3, R6, !PT ;  /* 0x0000000603aa7209 */ /* 0x002fe40007810000 */
[----:B------:R-:W-:Y:S02]  /*5c60*/  FMNMX3.FTZ R0, R0, R118, R143, !PT ;  /* 0x0000007600007276 */ /* 0x000fe4000781008f */
[-C--:B------:R-:W-:Y:S02]  /*5c70*/  ISETP.GE.AND P0, PT, R22, R19.reuse, PT ;  /* 0x000000131600720c */ /* 0x080fe40003f06270 */
[-C--:B------:R-:W-:Y:S02]  /*5c80*/  ISETP.GE.AND P4, PT, R37, R19.reuse, PT ;  /* 0x000000132500720c */ /* 0x080fe40003f86270 */
[----:B------:R-:W-:-:S02]  /*5c90*/  ISETP.GE.AND P3, PT, R36, R19, PT ;  /* 0x000000132400720c */ /* 0x000fc40003f66270 */
[----:B------:R-:W-:Y:S02]  /*5ca0*/  FMNMX3.FTZ R3, R2, R175, R174, !PT ;  /* 0x000000af02037276 */ /* 0x000fe400078100ae */
[----:B------:R-:W-:Y:S01]  /*5cb0*/  FMNMX3.FTZ R2, R0, R141, R158, !PT ;  /* 0x0000008d00027276 */ /* 0x000fe2000781009e */
[----:B------:R-:W-:Y:S01]  /*5cc0*/  FMUL.FTZ R0, R170, UR19 ;  /* 0x00000013aa007c20 */ /* 0x000fe20008410000 */
[----:B------:R-:W-:Y:S02]  /*5cd0*/  FSEL R178, R47, -INF , !P0 ;  /* 0xff8000002fb27808 */ /* 0x000fe40004000000 */
[-C--:B------:R-:W-:Y:S02]  /*5ce0*/  ISETP.GE.AND P2, PT, R35, R19.reuse, PT ;  /* 0x000000132300720c */ /* 0x080fe40003f46270 */
[----:B------:R-:W-:Y:S02]  /*5cf0*/  ISETP.GE.AND P1, PT, R34, R19, PT ;  /* 0x000000132200720c */ /* 0x000fe40003f26270 */
[----:B------:R-:W-:-:S02]  /*5d00*/  FSEL R151, R103, -INF , !P4 ;  /* 0xff80000067977808 */ /* 0x000fc40006000000 */
[----:B------:R-:W-:Y:S02]  /*5d10*/  FSEL R202, R94, -INF , !P3 ;  /* 0xff8000005eca7808 */ /* 0x000fe40005800000 */
[----:B------:R-:W-:Y:S02]  /*5d20*/  FSETP.NEU.FTZ.AND P0, PT, R170, -INF , PT ;  /* 0xff800000aa00780b */ /* 0x000fe40003f1d000 */
[----:B------:R-:W-:Y:S02]  /*5d30*/  ISETP.GE.AND P4, PT, R32, R19, PT ;  /* 0x000000132000720c */ /* 0x000fe40003f86270 */
[----:B------:R-:W-:Y:S02]  /*5d40*/  FSEL R201, R95, -INF , !P2 ;  /* 0xff8000005fc97808 */ /* 0x000fe40005000000 */
[----:B------:R-:W-:Y:S02]  /*5d50*/  FSEL R205, R90, -INF , !P1 ;  /* 0xff8000005acd7808 */ /* 0x000fe40004800000 */
[----:B------:R-:W-:-:S02]  /*5d60*/  FMNMX3.FTZ R3, R3, R199, R234, !PT ;  /* 0x000000c703037276 */ /* 0x000fc400078100ea */
[----:B------:R-:W-:Y:S02]  /*5d70*/  FMNMX3.FTZ R2, R2, R151, R202, !PT ;  /* 0x0000009702027276 */ /* 0x000fe400078100ca */
[----:B------:R-:W-:Y:S02]  /*5d80*/  FSEL R210, R74, -INF , !P4 ;  /* 0xff8000004ad27808 */ /* 0x000fe40006000000 */
[----:B------:R-:W-:Y:S02]  /*5d90*/  FMNMX3.FTZ R3, R3, R233, R232, !PT ;  /* 0x000000e903037276 */ /* 0x000fe400078100e8 */
[-C--:B------:R-:W-:Y:S02]  /*5da0*/  ISETP.GE.AND P3, PT, R31, R19.reuse, PT ;  /* 0x000000131f00720c */ /* 0x080fe40003f66270 */
[----:B------:R-:W-:Y:S02]  /*5db0*/  ISETP.GE.AND P2, PT, R30, R19, PT ;  /* 0x000000131e00720c */ /* 0x000fe40003f46270 */
[----:B----4-:R-:W-:-:S02]  /*5dc0*/  FMNMX.FTZ R169, R4, R7, !PT ;  /* 0x0000000704a97209 */ /* 0x010fc40007810000 */
[----:B------:R-:W-:Y:S01]  /*5dd0*/  FMNMX3.FTZ R4, R3, R231, R235, !PT ;  /* 0x000000e703047276 */ /* 0x000fe200078100eb */
[----:B------:R-:W-:Y:S01]  /*5de0*/  STL [R1+0x104], R252 ;  /* 0x000104fc01007387 */ /* 0x000fe20000100800 */
[----:B------:R-:W-:Y:S02]  /*5df0*/  ISETP.GE.AND P1, PT, R29, R19, PT ;  /* 0x000000131d00720c */ /* 0x000fe40003f26270 */
[----:B------:R-:W-:Y:S01]  /*5e00*/  FSEL R209, R75, -INF , !P3 ;  /* 0xff8000004bd17808 */ /* 0x000fe20005800000 */
[----:B------:R1:W-:Y:S01]  /*5e10*/  STL [R1+0x100], R240 ;  /* 0x000100f001007387 */ /* 0x0003e20000100800 */
[----:B------:R-:W-:Y:S02]  /*5e20*/  FSEL R206, R42, -INF , !P2 ;  /* 0xff8000002ace7808 */ /* 0x000fe40005000000 */
[----:B------:R-:W-:Y:S02]  /*5e30*/  ISETP.GE.AND P3, PT, R25, R16, PT ;  /* 0x000000101900720c */ /* 0x000fe40003f66270 */
[----:B------:R-:W-:-:S02]  /*5e40*/  FMNMX3.FTZ R4, R4, R236, R230, !PT ;  /* 0x000000ec04047276 */ /* 0x000fc400078100e6 */
[-C--:B------:R-:W-:Y:S02]  /*5e50*/  ISETP.GE.AND P4, PT, R26, R19.reuse, PT ;  /* 0x000000131a00720c */ /* 0x080fe40003f86270 */
[----:B------:R-:W-:Y:S02]  /*5e60*/  ISETP.GE.AND P2, PT, R25, R19, PT ;  /* 0x000000131900720c */ /* 0x000fe40003f46270 */
[----:B------:R-:W-:Y:S02]  /*5e70*/  FSEL R204, R43, -INF , !P1 ;  /* 0xff8000002bcc7808 */ /* 0x000fe40004800000 */
[----:B------:R-:W-:Y:S02]  /*5e80*/  ISETP.GE.AND P1, PT, R22, R16, PT ;  /* 0x000000101600720c */ /* 0x000fe40003f26270 */
[----:B------:R-:W-:Y:S02]  /*5e90*/  FSEL R177, R44, -INF , !P3 ;  /* 0xff8000002cb17808 */ /* 0x000fe40005800000 */
[----:B------:R-:W-:-:S02]  /*5ea0*/  FMNMX3.FTZ R4, R4, R229, R228, !PT ;  /* 0x000000e504047276 */ /* 0x000fc400078100e4 */
[----:B------:R-:W-:Y:S02]  /*5eb0*/  FSEL R200, R51, -INF , !P4 ;  /* 0xff80000033c87808 */ /* 0x000fe40006000000 */
[----:B------:R-:W-:Y:S02]  /*5ec0*/  FSEL R179, R46, -INF , !P2 ;  /* 0xff8000002eb37808 */ /* 0x000fe40005000000 */
[----:B------:R-:W-:Y:S02]  /*5ed0*/  FSEL R176, R45, -INF , !P1 ;  /* 0xff8000002db07808 */ /* 0x000fe40004800000 */
[----:B------:R-:W-:Y:S01]  /*5ee0*/  FMNMX3.FTZ R4, R4, R227, R177, !PT ;  /* 0x000000e304047276 */ /* 0x000fe200078100b1 */
[----:B------:R-:W-:Y:S01]  /*5ef0*/  FMUL.FTZ R3, R169, UR19 ;  /* 0x00000013a9037c20 */ /* 0x000fe20008410000 */
[----:B------:R-:W-:Y:S04]  /*5f00*/  STL [R1+0xfc], R237 ;  /* 0x0000fced01007387 */ /* 0x000fe80000100800 */
        /* <DEDUP_REMOVED lines=13> */
[----:B------:R-:W-:Y:S01]  /*5fe0*/  STL [R1+0xe4], R169 ;  /* 0x0000e4a901007387 */ /* 0x000fe20000100800 */
[----:B--2---:R-:W-:-:S04]  /*5ff0*/  IADD3 R5, PT, PT, R245, R5, RZ ;  /* 0x00000005f5057210 */ /* 0x004fc80007ffe0ff */
[----:B------:R-:W-:-:S04]  /*6000*/  LEA R211, R5, UR6, 0x1 ;  /* 0x0000000605d37c11 */ /* 0x000fc8000f8e08ff */
[----:B---3--:R-:W-:Y:S01]  /*6010*/  IADD3 R173, PT, PT, R8, R211, RZ ;  /* 0x000000d308ad7210 */ /* 0x008fe20007ffe0ff */
[----:B------:R-:W-:Y:S01]  /*6020*/  LDSM.16.MT88.4 R48, [R211+0x8000] ;  /* 0x00800000d330783b */ /* 0x000fe20000004200 */
[----:B------:R-:W-:Y:S02]  /*6030*/  FSEL R8, R0, RZ, P0 ;  /* 0x000000ff00087208 */ /* 0x000fe40000000000 */
[----:B------:R-:W-:Y:S01]  /*6040*/  FMNMX3.FTZ R0, R2, R201, R205, !PT ;  /* 0x000000c902007276 */ /* 0x000fe200078100cd */
[----:B------:R-:W-:Y:S01]  /*6050*/  IMAD.IADD R160, R116, 0x1, R211 ;  /* 0x0000000174a07824 */ /* 0x000fe200078e02d3 */
[----:B------:R-:W-:Y:S01]  /*6060*/  LDSM.16.MT88.4 R76, [R173+0x8000] ;  /* 0x00800000ad4c783b */ /* 0x000fe20000004200 */
[----:B------:R-:W-:Y:S01]  /*6070*/  FFMA.FTZ R2, R113, UR19, -R8 ;  /* 0x0000001371027c23 */ /* 0x000fe20008010808 */
[----:B------:R-:W-:Y:S01]  /*6080*/  FMNMX3.FTZ R5, R0, R208, R210, !PT ;  /* 0x000000d000057276 */ /* 0x000fe200078100d2 */
[----:B------:R-:W-:Y:S01]  /*6090*/  FFMA.FTZ R0, R114, UR19, -R8 ;  /* 0x0000001372007c23 */ /* 0x000fe20008010808 */
[----:B------:R-:W-:Y:S01]  /*60a0*/  FSETP.NEU.FTZ.AND P0, PT, R169, -INF , PT ;  /* 0xff800000a900780b */ /* 0x000fe20003f1d000 */
[----:B------:R2:W3:Y:S01]  /*60b0*/  MUFU.EX2 R6, R2 ;  /* 0x0000000200067308 */ /* 0x0004e20000000800 */
[----:B------:R-:W-:Y:S01]  /*60c0*/  IADD3 R116, PT, PT, R116, R173, RZ ;  /* 0x000000ad74747210 */ /* 0x000fe20007ffe0ff */
[----:B------:R-:W-:Y:S02]  /*60d0*/  LDSM.16.MT88.4 R52, [R160+0x8000] ;  /* 0x00800000a034783b */ /* 0x000fe40000004200 */
[----:B-1----:R1:W-:Y:S01]  /*60e0*/  MUFU.EX2 R240, R0 ;  /* 0x0000000000f07308 */ /* 0x0023e20000000800 */
[----:B------:R-:W-:Y:S01]  /*60f0*/  FSEL R3, R3, RZ, P0 ;  /* 0x000000ff03037208 */ /* 0x000fe20000000000 */
[----:B------:R-:W-:Y:S01]  /*6100*/  LDSM.16.MT88.4 R80, [R116+0x8000] ;  /* 0x008000007450783b */ /* 0x000fe20000004200 */
[----:B------:R-:W-:-:S03]  /*6110*/  MOV R252, R171 ;  /* 0x000000ab00fc7202 */ /* 0x000fc60000000f00 */
[----:B------:R-:W-:Y:S01]  /*6120*/  LDSM.16.MT88.4 R56, [R173+0x8800] ;  /* 0x00880000ad38783b */ /* 0x000fe20000004200 */
[----:B--2---:R-:W-:-:S03]  /*6130*/  FFMA.FTZ R2, R112, UR19, -R8 ;  /* 0x0000001370027c23 */ /* 0x004fc60008010808 */
[----:B------:R-:W-:Y:S01]  /*6140*/  LDSM.16.MT88.4 R64, [R211+0x8800] ;  /* 0x00880000d340783b */ /* 0x000fe20000004200 */
[----:B-1----:R-:W-:Y:S01]  /*6150*/  FFMA.FTZ R0, R115, UR19, -R8 ;  /* 0x0000001373007c23 */ /* 0x002fe20008010808 */
[----:B------:R1:W2:Y:S02]  /*6160*/  MUFU.EX2 R11, R2 ;  /* 0x00000002000b7308 */ /* 0x0002a40000000800 */
[----:B------:R-:W-:Y:S02]  /*6170*/  LDSM.16.MT88.4 R68, [R116+0x8800] ;  /* 0x008800007444783b */ /* 0x000fe40000004200 */
[----:B------:R4:W2:Y:S02]  /*6180*/  MUFU.EX2 R12, R0 ;  /* 0x00000000000c7308 */ /* 0x0008a40000000800 */
[----:B------:R-:W-:Y:S01]  /*6190*/  LDSM.16.MT88.4 R60, [R160+0x8800] ;  /* 0x00880000a03c783b */ /* 0x000fe20000004200 */
[----:B-1----:R-:W-:-:S04]  /*61a0*/  FMNMX3.FTZ R2, R5, R209, R206, !PT ;  /* 0x000000d105027276 */ /* 0x002fc800078100ce */
[----:B----4-:R-:W-:-:S04]  /*61b0*/  FMNMX3.FTZ R0, R2, R204, R203, !PT ;  /* 0x000000cc02007276 */ /* 0x010fc800078100cb */
[----:B------:R-:W-:Y:S02]  /*61c0*/  FMNMX3.FTZ R2, R0, R200, R179, !PT ;  /* 0x000000c800027276 */ /* 0x000fe400078100b3 */
[----:B------:R-:W-:Y:S02]  /*61d0*/  FMNMX.FTZ R0, R176, R4, !PT ;  /* 0x00000004b0007209 */ /* 0x000fe40007810000 */
[----:B------:R-:W-:-:S03]  /*61e0*/  FMNMX.FTZ R2, R178, R2, !PT ;  /* 0x00000002b2027209 */ /* 0x000fc60007810000 */
[----:B------:R-:W1:Y:S04]  /*61f0*/  SHFL.BFLY PT, R10, R0, 0x2, 0x1f ;  /* 0x0c401f00000a7f89 */ /* 0x000e6800000e0000 */
[----:B------:R-:W4:Y:S01]  /*6200*/  SHFL.BFLY PT, R9, R2, 0x2, 0x1f ;  /* 0x0c401f0002097f89 */ /* 0x000f2200000e0000 */
[--C-:B------:R-:W-:Y:S01]  /*6210*/  FFMA.FTZ R5, R125, UR19, -R3.reuse ;  /* 0x000000137d057c23 */ /* 0x100fe20008010803 */
[----:B---3--:R-:W-:Y:S01]  /*6220*/  MOV R125, R6 ;  /* 0x00000006007d7202 */ /* 0x008fe20000000f00 */
[----:B------:R-:W-:Y:S01]  /*6230*/  FFMA.FTZ R6, R119, UR19, -R3 ;  /* 0x0000001377067c23 */ /* 0x000fe20008010803 */
[----:B--2---:R2:W-:Y:S03]  /*6240*/  STL [R1+0x90], R11 ;  /* 0x0000900b01007387 */ /* 0x0045e60000100800 */
[----:B------:R3:W-:Y:S01]  /*6250*/  MUFU.EX2 R115, R6 ;  /* 0x0000000600737308 */ /* 0x0007e20000000800 */
[----:B------:R-:W-:Y:S01]  /*6260*/  STL [R1+0x98], R12 ;  /* 0x0000980c01007387 */ /* 0x000fe20000100800 */
[----:B-1----:R-:W-:-:S02]  /*6270*/  FMNMX.FTZ R0, R0, R10, !PT ;  /* 0x0000000a00007209 */ /* 0x002fc40007810000 */
[----:B---3--:R-:W-:Y:S02]  /*6280*/  F2FP.BF16.F32.PACK_AB R6, R12, R11 ;  /* 0x0000000b0c06723e */ /* 0x008fe400000010ff */
[----:B----4-:R-:W-:Y:S01]  /*6290*/  FMNMX.FTZ R2, R2, R9, !PT ;  /* 0x0000000902027209 */ /* 0x010fe20007810000 */
[----:B------:R-:W1:Y:S01]  /*62a0*/  SHFL.BFLY PT, R12, R0, 0x1, 0x1f ;  /* 0x0c201f00000c7f89 */ /* 0x000e6200000e0000 */
[----:B--2---:R-:W-:-:S04]  /*62b0*/  FFMA.FTZ R11, R120, UR19, -R8 ;  /* 0x00000013780b7c23 */ /* 0x004fc80008010808 */
[----:B------:R2:W-:Y:S01]  /*62c0*/  MUFU.EX2 R13, R11 ;  /* 0x0000000b000d7308 */ /* 0x0005e20000000800 */
[----:B------:R-:W-:-:S03]  /*62d0*/  FFMA.FTZ R4, R126, UR19, -R3 ;  /* 0x000000137e047c23 */ /* 0x000fc60008010803 */
[----:B------:R3:W-:Y:S01]  /*62e0*/  MUFU.EX2 R213, R5 ;  /* 0x0000000500d57308 */ /* 0x0007e20000000800 */
[----:B--2---:R-:W2:Y:S03]  /*62f0*/  SHFL.BFLY PT, R11, R2, 0x1, 0x1f ;  /* 0x0c201f00020b7f89 */ /* 0x004ea600000e0000 */
[----:B------:R-:W4:Y:S01]  /*6300*/  MUFU.EX2 R7, R4 ;  /* 0x0000000400077308 */ /* 0x000f220000000800 */
[----:B---3--:R-:W-:-:S04]  /*6310*/  FFMA.FTZ R5, R124, UR19, -R3 ;  /* 0x000000137c057c23 */ /* 0x008fc80008010803 */
[----:B------:R3:W3:Y:S01]  /*6320*/  MUFU.EX2 R17, R5 ;  /* 0x0000000500117308 */ /* 0x0006e20000000800 */
[----:B-1----:R-:W-:Y:S01]  /*6330*/  FMNMX.FTZ R172, R0, R12, !PT ;  /* 0x0000000c00ac7209 */ /* 0x002fe20007810000 */
[----:B------:R-:W-:-:S03]  /*6340*/  FFMA.FTZ R9, R121, UR19, -R8 ;  /* 0x0000001379097c23 */ /* 0x000fc60008010808 */
[----:B------:R-:W-:Y:S01]  /*6350*/  FSETP.NEU.FTZ.AND P0, PT, R172, -INF , PT ;  /* 0xff800000ac00780b */ /* 0x000fe20003f1d000 */
[----:B----4-:R1:W-:Y:S01]  /*6360*/  STL [R1+0x84], R7 ;  /* 0x0000840701007387 */ /* 0x0103e20000100800 */
[----:B------:R-:W-:Y:S01]  /*6370*/  F2FP.BF16.F32.PACK_AB R4, R240, R125 ;  /* 0x0000007df004723e */ /* 0x000fe200000010ff */
[----:B------:R4:W1:Y:S01]  /*6380*/  MUFU.EX2 R19, R9 ;  /* 0x0000000900137308 */ /* 0x0008620000000800 */
[----:B--2---:R-:W-:Y:S01]  /*6390*/  FMNMX.FTZ R171, R2, R11, !PT ;  /* 0x0000000b02ab7209 */ /* 0x004fe20007810000 */
[----:B------:R-:W-:Y:S01]  /*63a0*/  FMUL.FTZ R2, R172, UR19 ;  /* 0x00000013ac027c20 */ /* 0x000fe20008410000 */
[----:B---3--:R-:W-:-:S04]  /*63b0*/  F2FP.BF16.F32.PACK_AB R5, R115, R213 ;  /* 0x000000d57305723e */ /* 0x008fc800000010ff */
[----:B------:R-:W-:Y:S01]  /*63c0*/  FSEL R2, R2, RZ, P0 ;  /* 0x000000ff02027208 */ /* 0x000fe20000000000 */
[----:B----4-:R-:W-:Y:S01]  /*63d0*/  FFMA.FTZ R9, R123, UR19, -R8 ;  /* 0x000000137b097c23 */ /* 0x010fe20008010808 */
[----:B------:R-:W-:Y:S01]  /*63e0*/  FMUL.FTZ R0, R171, UR19 ;  /* 0x00000013ab007c20 */ /* 0x000fe20008410000 */
[----:B-1----:R-:W-:Y:S02]  /*63f0*/  F2FP.BF16.F32.PACK_AB R7, R7, R17 ;  /* 0x000000110707723e */ /* 0x002fe400000010ff */
[----:B------:R1:W-:Y:S01]  /*6400*/  MUFU.EX2 R114, R9 ;  /* 0x0000000900727308 */ /* 0x0003e20000000800 */
[----:B------:R-:W-:-:S04]  /*6410*/  FSETP.NEU.FTZ.AND P0, PT, R171, -INF , PT ;  /* 0xff800000ab00780b */ /* 0x000fc80003f1d000 */
[----:B------:R-:W-:Y:S01]  /*6420*/  HMMA.16816.F32.BF16 R36, R4, R48, RZ ;  /* 0x000000300424723c */ /* 0x000fe200000418ff */
[----:B------:R-:W-:Y:S01]  /*6430*/  FFMA.FTZ R10, R122, UR19, -R8 ;  /* 0x000000137a0a7c23 */ /* 0x000fe20008010808 */
[----:B------:R-:W-:-:S06]  /*6440*/  FSEL R0, R0, RZ, P0 ;  /* 0x000000ff00007208 */ /* 0x000fcc0000000000 */
[----:B------:R-:W-:Y:S01]  /*6450*/  HMMA.16816.F32.BF16 R72, R4, R52, RZ ;  /* 0x000000340448723c */ /* 0x000fe200000418ff */
[----:B-1----:R-:W-:-:S07]  /*6460*/  FFMA.FTZ R9, R128, UR19, -R3 ;  /* 0x0000001380097c23 */ /* 0x002fce0008010803 */
[C---:B------:R-:W-:Y:S01]  /*6470*/  HMMA.16816.F32.BF16 R44, R4.reuse, R76, RZ ;  /* 0x0000004c042c723c */ /* 0x040fe200000418ff */
[----:B------:R1:W2:Y:S07]  /*6480*/  MUFU.EX2 R16, R9 ;  /* 0x0000000900107308 */ /* 0x0002ae0000000800 */
[C---:B------:R-:W-:Y:S08]  /*6490*/  HMMA.16816.F32.BF16 R40, R4.reuse, R80, RZ ;  /* 0x000000500428723c */ /* 0x040ff000000418ff */
[C---:B------:R-:W-:Y:S08]  /*64a0*/  HMMA.16816.F32.BF16 R32, R4.reuse, R50, RZ ;  /* 0x000000320420723c */ /* 0x040ff000000418ff */
[C---:B------:R-:W-:Y:S08]  /*64b0*/  HMMA.16816.F32.BF16 R28, R4.reuse, R54, RZ ;  /* 0x00000036041c723c */ /* 0x040ff000000418ff */
[C---:B------:R-:W-:Y:S08]  /*64c0*/  HMMA.16816.F32.BF16 R24, R4.reuse, R78, RZ ;  /* 0x0000004e0418723c */ /* 0x040ff000000418ff */
[----:B------:R-:W-:Y:S01]  /*64d0*/  HMMA.16816.F32.BF16 R20, R4, R82, RZ ;  /* 0x000000520414723c */ /* 0x000fe200000418ff */
[--C-:B------:R-:W-:Y:S01]  /*64e0*/  FFMA.FTZ R4, R131, UR19, -R2.reuse ;  /* 0x0000001383047c23 */ /* 0x100fe20008010802 */
[----:B------:R-:W-:-:S03]  /*64f0*/  FFMA.FTZ R5, R133, UR19, -R2 ;  /* 0x0000001385057c23 */ /* 0x000fc60008010802 */
[----:B------:R3:W-:Y:S01]  /*6500*/  MUFU.EX2 R18, R4 ;  /* 0x0000000400127308 */ /* 0x0007e20000000800 */
[----:B-1----:R-:W-:Y:S01]  /*6510*/  FFMA.FTZ R9, R127, UR19, -R3 ;  /* 0x000000137f097c23 */ /* 0x002fe20008010803 */
[----:B------:R-:W-:Y:S02]  /*6520*/  IMAD.MOV.U32 R127, RZ, RZ, R13 ;  /* 0x000000ffff7f7224 */ /* 0x000fe400078e000d */
[----:B------:R1:W-:Y:S04]  /*6530*/  MUFU.EX2 R113, R5 ;  /* 0x0000000500717308 */ /* 0x0003e80000000800 */
[----:B------:R4:W2:Y:S01]  /*6540*/  MUFU.EX2 R119, R10 ;  /* 0x0000000a00777308 */ /* 0x0008a20000000800 */
[--C-:B---3--:R-:W-:Y:S01]  /*6550*/  FFMA.FTZ R4, R132, UR19, -R2.reuse ;  /* 0x0000001384047c23 */ /* 0x108fe20008010802 */
[----:B-1----:R-:W-:-:S03]  /*6560*/  FFMA.FTZ R5, R137, UR19, -R2 ;  /* 0x0000001389057c23 */ /* 0x002fc60008010802 */
[----:B------:R1:W-:Y:S01]  /*6570*/  MUFU.EX2 R137, R4 ;  /* 0x0000000400897308 */ /* 0x0003e20000000800 */
[--C-:B----4-:R-:W-:Y:S01]  /*6580*/  FFMA.FTZ R10, R129, UR19, -R3.reuse ;  /* 0x00000013810a7c23 */ /* 0x110fe20008010803 */
[----:B------:R-:W-:Y:S01]  /*6590*/  STL [R1+0xe8], R172 ;  /* 0x0000e8ac01007387 */ /* 0x000fe20000100800 */
[----:B------:R-:W-:Y:S02]  /*65a0*/  F2FP.BF16.F32.PACK_AB R12, R19, R127 ;  /* 0x0000007f130c723e */ /* 0x000fe400000010ff */
[----:B------:R3:W4:Y:S01]  /*65b0*/  MUFU.EX2 R248, R10 ;  /* 0x0000000a00f87308 */ /* 0x0007220000000800 */
[----:B------:R4:W-:Y:S01]  /*65c0*/  STL [R1+0xec], R19 ;  /* 0x0000ec1301007387 */ /* 0x0009e20000100800 */
[--C-:B------:R-:W-:Y:S01]  /*65d0*/  FFMA.FTZ R6, R134, UR19, -R0.reuse ;  /* 0x0000001386067c23 */ /* 0x100fe20008010800 */
[--C-:B-1----:R-:W-:Y:S02]  /*65e0*/  FFMA.FTZ R4, R135, UR19, -R0.reuse ;  /* 0x0000001387047c23 */ /* 0x102fe40008010800 */
[----:B--2---:R-:W-:Y:S02]  /*65f0*/  STL [R1+0xf0], R16 ;  /* 0x0000f01001007387 */ /* 0x004fe40000100800 */
[----:B------:R1:W-:Y:S01]  /*6600*/  MUFU.EX2 R135, R4 ;  /* 0x0000000400877308 */ /* 0x0003e20000000800 */
[----:B---3--:R-:W-:Y:S01]  /*6610*/  FFMA.FTZ R10, R130, UR19, -R3 ;  /* 0x00000013820a7c23 */ /* 0x008fe20008010803 */
[----:B------:R2:W-:Y:S02]  /*6620*/  STL [R1+0xf4], R171 ;  /* 0x0000f4ab01007387 */ /* 0x0005e40000100800 */
[----:B------:R3:W-:Y:S04]  /*6630*/  MUFU.EX2 R112, R9 ;  /* 0x0000000900707308 */ /* 0x0007e80000000800 */
[----:B------:R-:W2:Y:S04]  /*6640*/  MUFU.EX2 R126, R10 ;  /* 0x0000000a007e7308 */ /* 0x000ea80000000800 */
[----:B----4-:R4:W2:Y:S01]  /*6650*/  MUFU.EX2 R19, R5 ;  /* 0x0000000500137308 */ /* 0x0108a20000000800 */
[----:B-1----:R-:W-:-:S03]  /*6660*/  FFMA.FTZ R4, R138, UR19, -R0 ;  /* 0x000000138a047c23 */ /* 0x002fc60008010800 */
[----:B------:R-:W1:Y:S01]  /*6670*/  MUFU.EX2 R132, R6 ;  /* 0x0000000600847308 */ /* 0x000e620000000800 */
[----:B---3--:R-:W-:Y:S01]  /*6680*/  FFMA.FTZ R9, R155, UR19, -R2 ;  /* 0x000000139b097c23 */ /* 0x008fe20008010802 */
[----:B----4-:R-:W-:Y:S02]  /*6690*/  FFMA.FTZ R5, R136, UR19, -R0 ;  /* 0x0000001388057c23 */ /* 0x010fe40008010800 */
[----:B--2---:R-:W-:Y:S04]  /*66a0*/  MUFU.EX2 R171, R4 ;  /* 0x0000000400ab7308 */ /* 0x004fe80000000800 */
[----:B------:R-:W2:Y:S01]  /*66b0*/  MUFU.EX2 R133, R5 ;  /* 0x0000000500857308 */ /* 0x000ea20000000800 */
[----:B------:R-:W-:-:S03]  /*66c0*/  FFMA.FTZ R10, R154, UR19, -R2 ;  /* 0x000000139a0a7c23 */ /* 0x000fc60008010802 */
[----:B------:R3:W-:Y:S01]  /*66d0*/  MUFU.EX2 R124, R9 ;  /* 0x00000009007c7308 */ /* 0x0007e20000000800 */
[----:B------:R-:W-:-:S03]  /*66e0*/  F2FP.BF16.F32.PACK_AB R14, R114, R119 ;  /* 0x00000077720e723e */ /* 0x000fc600000010ff */
[----:B------:R4:W2:Y:S01]  /*66f0*/  MUFU.EX2 R169, R10 ;  /* 0x0000000a00a97308 */ /* 0x0008a20000000800 */
[----:B------:R-:W-:Y:S02]  /*6700*/  F2FP.BF16.F32.PACK_AB R13, R16, R248 ;  /* 0x000000f8100d723e */ /* 0x000fe400000010ff */
[----:B------:R-:W-:Y:S01]  /*6710*/  F2FP.BF16.F32.PACK_AB R15, R112, R126 ;  /* 0x0000007e700f723e */ /* 0x000fe200000010ff */
[----:B---3--:R-:W-:-:S04]  /*6720*/  FFMA.FTZ R9, R180, UR19, -R2 ;  /* 0x00000013b4097c23 */ /* 0x008fc80008010802 */
[----:B------:R3:W-:Y:S01]  /*6730*/  MUFU.EX2 R251, R9 ;  /* 0x0000000900fb7308 */ /* 0x0007e20000000800 */
[----:B----4-:R-:W-:Y:S01]  /*6740*/  FFMA.FTZ R10, R167, UR19, -R2 ;  /* 0x00000013a70a7c23 */ /* 0x010fe20008010802 */
[----:B------:R-:W-:Y:S02]  /*6750*/  F2FP.BF16.F32.PACK_AB R4, R113, R18 ;  /* 0x000000127104723e */ /* 0x000fe400000010ff */
[----:B------:R-:W-:Y:S01]  /*6760*/  F2FP.BF16.F32.PACK_AB R6, R19, R137 ;  /* 0x000000891306723e */ /* 0x000fe200000010ff */
[----:B------:R4:W-:Y:S01]  /*6770*/  MUFU.EX2 R117, R10 ;  /* 0x0000000a00757308 */ /* 0x0009e20000000800 */
[----:B-1----:R-:W-:Y:S02]  /*6780*/  F2FP.BF16.F32.PACK_AB R5, R132, R135 ;  /* 0x000000878405723e */ /* 0x002fe400000010ff */
[----:B--2---:R-:W-:Y:S01]  /*6790*/  F2FP.BF16.F32.PACK_AB R7, R171, R133 ;  /* 0x00000085ab07723e */ /* 0x004fe200000010ff */
[--C-:B------:R-:W-:Y:S01]  /*67a0*/  FFMA.FTZ R11, R165, UR19, -R0.reuse ;  /* 0x00000013a50b7c23 */ /* 0x100fe20008010800 */
[----:B---3--:R-:W-:-:S04]  /*67b0*/  FFMA.FTZ R9, R166, UR19, -R0 ;  /* 0x00000013a6097c23 */ /* 0x008fc80008010800 */
[----:B------:R1:W-:Y:S01]  /*67c0*/  MUFU.EX2 R134, R9 ;  /* 0x0000000900867308 */ /* 0x0003e20000000800 */
[----:B----4-:R-:W-:Y:S01]  /*67d0*/  FFMA.FTZ R10, R164, UR19, -R0 ;  /* 0x00000013a40a7c23 */ /* 0x010fe20008010800 */
[C---:B------:R-:W-:Y:S01]  /*67e0*/  HMMA.16816.F32.BF16 R92, R12.reuse, R56, R44 ;  /* 0x000000380c5c723c */ /* 0x040fe2000004182c */
[----:B------:R-:W-:Y:S01]  /*67f0*/  MOV R215, R86 ;  /* 0x0000005600d77202 */ /* 0x000fe20000000f00 */
[----:B------:R-:W2:Y:S01]  /*6800*/  MUFU.EX2 R170, R11 ;  /* 0x0000000b00aa7308 */ /* 0x000ea20000000800 */
[----:B------:R-:W-:Y:S01]  /*6810*/  MOV R212, R97 ;  /* 0x0000006100d47202 */ /* 0x000fe20000000f00 */
[----:B------:R-:W-:Y:S01]  /*6820*/  IMAD.MOV.U32 R244, RZ, RZ, R98 ;  /* 0x000000fffff47224 */ /* 0x000fe200078e0062 */
[----:B------:R-:W-:Y:S01]  /*6830*/  MOV R237, R96 ;  /* 0x0000006000ed7202 */ /* 0x000fe20000000f00 */
[----:B------:R-:W-:Y:S01]  /*6840*/  MUFU.EX2 R250, R10 ;  /* 0x0000000a00fa7308 */ /* 0x000fe20000000800 */
[----:B-1----:R-:W-:Y:S01]  /*6850*/  FFMA.FTZ R9, R181, UR19, -R0 ;  /* 0x00000013b5097c23 */ /* 0x002fe20008010800 */
[C---:B------:R-:W-:Y:S03]  /*6860*/  HMMA.16816.F32.BF16 R108, R12.reuse, R64, R36 ;  /* 0x000000400c6c723c */ /* 0x040fe60000041824 */
[----:B------:R-:W1:Y:S05]  /*6870*/  MUFU.EX2 R138, R9 ;  /* 0x00000009008a7308 */ /* 0x000e6a0000000800 */
[----:B------:R-:W-:Y:S08]  /*6880*/  HMMA.16816.F32.BF16 R120, R12, R68, R40 ;  /* 0x000000440c78723c */ /* 0x000ff00000041828 */
[----:B------:R-:W-:Y:S08]  /*6890*/  HMMA.16816.F32.BF16 R44, R4, R48, RZ ;  /* 0x00000030042c723c */ /* 0x000ff000000418ff */
[C---:B------:R-:W-:Y:S08]  /*68a0*/  HMMA.16816.F32.BF16 R84, R12.reuse, R60, R72 ;  /* 0x0000003c0c54723c */ /* 0x040ff00000041848 */
[C---:B------:R-:W-:Y:S08]  /*68b0*/  HMMA.16816.F32.BF16 R104, R12.reuse, R66, R32 ;  /* 0x000000420c68723c */ /* 0x040ff00000041820 */
[C---:B------:R-:W-:Y:S08]  /*68c0*/  HMMA.16816.F32.BF16 R88, R12.reuse, R62, R28 ;  /* 0x0000003e0c58723c */ /* 0x040ff0000004181c */
[C---:B------:R-:W-:Y:S08]  /*68d0*/  HMMA.16816.F32.BF16 R100, R12.reuse, R58, R24 ;  /* 0x0000003a0c64723c */ /* 0x040ff00000041818 */
[----:B------:R-:W-:Y:S08]  /*68e0*/  HMMA.16816.F32.BF16 R96, R12, R70, R20 ;  /* 0x000000460c60723c */ /* 0x000ff00000041814 */
[C---:B------:R-:W-:Y:S08]  /*68f0*/  HMMA.16816.F32.BF16 R40, R4.reuse, R50, RZ ;  /* 0x000000320428723c */ /* 0x040ff000000418ff */
[C---:B------:R-:W-:Y:S08]  /*6900*/  HMMA.16816.F32.BF16 R36, R4.reuse, R52, RZ ;  /* 0x000000340424723c */ /* 0x040ff000000418ff */
[C---:B------:R-:W-:Y:S08]  /*6910*/  HMMA.16816.F32.BF16 R28, R4.reuse, R54, RZ ;  /* 0x00000036041c723c */ /* 0x040ff000000418ff */
[C---:B------:R-:W-:Y:S08]  /*6920*/  HMMA.16816.F32.BF16 R20, R4.reuse, R76, RZ ;  /* 0x0000004c0414723c */ /* 0x040ff000000418ff */
[C---:B------:R-:W-:Y:S08]  /*6930*/  HMMA.16816.F32.BF16 R24, R4.reuse, R78, RZ ;  /* 0x0000004e0418723c */ /* 0x040ff000000418ff */
[C---:B------:R-:W-:Y:S08]  /*6940*/  HMMA.16816.F32.BF16 R12, R4.reuse, R80, RZ ;  /* 0x00000050040c723c */ /* 0x040ff000000418ff */
[----:B------:R-:W-:Y:S01]  /*6950*/  HMMA.16816.F32.BF16 R32, R4, R82, RZ ;  /* 0x000000520420723c */ /* 0x000fe200000418ff */
[----:B------:R-:W-:-:S02]  /*6960*/  F2FP.BF16.F32.PACK_AB R4, R169, R124 ;  /* 0x0000007ca904723e */ /* 0x000fc400000010ff */
[----:B--2---:R-:W-:Y:S02]  /*6970*/  F2FP.BF16.F32.PACK_AB R5, R170, R134 ;  /* 0x00000086aa05723e */ /* 0x004fe400000010ff */
[----:B------:R-:W-:Y:S02]  /*6980*/  F2FP.BF16.F32.PACK_AB R6, R117, R251 ;  /* 0x000000fb7506723e */ /* 0x000fe400000010ff */
[----:B-1----:R-:W-:Y:S01]  /*6990*/  F2FP.BF16.F32.PACK_AB R7, R138, R250 ;  /* 0x000000fa8a07723e */ /* 0x002fe200000010ff */
[----:B------:R-:W-:-:S06]  /*69a0*/  FFMA.FTZ R9, R152, UR19, -R8 ;  /* 0x0000001398097c23 */ /* 0x000fcc0008010808 */
[----:B------:R-:W-:Y:S01]  /*69b0*/  HMMA.16816.F32.BF16 R80, R4, R64, R44 ;  /* 0x000000400450723c */ /* 0x000fe2000004182c */
[----:B------:R1:W-:Y:S01]  /*69c0*/  MUFU.EX2 R131, R9 ;  /* 0x0000000900837308 */ /* 0x0003e20000000800 */
[----:B------:R-:W-:-:S06]  /*69d0*/  FFMA.FTZ R10, R145, UR19, -R8 ;  /* 0x00000013910a7c23 */ /* 0x000fcc0008010808 */
[C---:B------:R-:W-:Y:S08]  /*69e0*/  HMMA.16816.F32.BF16 R76, R4.reuse, R60, R36 ;  /* 0x0000003c044c723c */ /* 0x040ff00000041824 */
[----:B------:R-:W-:Y:S01]  /*69f0*/  HMMA.16816.F32.BF16 R44, R4, R66, R40 ;  /* 0x00000042042c723c */ /* 0x000fe20000041828 */
[----:B-1----:R-:W-:-:S07]  /*6a00*/  FFMA.FTZ R9, R144, UR19, -R8 ;  /* 0x0000001390097c23 */ /* 0x002fce0008010808 */
[C---:B------:R-:W-:Y:S01]  /*6a10*/  HMMA.16816.F32.BF16 R48, R4.reuse, R56, R20 ;  /* 0x000000380430723c */ /* 0x040fe20000041814 */
[----:B------:R-:W-:Y:S07]  /*6a20*/  LDSM.16.MT88.4 R20, [R160+0x9000] ;  /* 0x00900000a014783b */ /* 0x000fee0000004200 */
[C---:B------:R-:W-:Y:S01]  /*6a30*/  HMMA.16816.F32.BF16 R72, R4.reuse, R68, R12 ;  /* 0x000000440448723c */ /* 0x040fe2000004180c */
[----:B------:R-:W-:Y:S07]  /*6a40*/  LDSM.16.MT88.4 R12, [R173+0x9000] ;  /* 0x00900000ad0c783b */ /* 0x000fee0000004200 */
[C---:B------:R-:W-:Y:S01]  /*6a50*/  HMMA.16816.F32.BF16 R40, R4.reuse, R62, R28 ;  /* 0x0000003e0428723c */ /* 0x040fe2000004181c */
[----:B------:R-:W1:Y:S07]  /*6a60*/  LDSM.16.MT88.4 R28, [R211+0x9000] ;  /* 0x00900000d31c783b */ /* 0x000e6e0000004200 */
[C---:B------:R-:W-:Y:S01]  /*6a70*/  HMMA.16816.F32.BF16 R36, R4.reuse, R58, R24 ;  /* 0x0000003a0424723c */ /* 0x040fe20000041818 */
[----:B------:R-:W2:Y:S01]  /*6a80*/  LDSM.16.MT88.4 R24, [R116+0x9000] ;  /* 0x009000007418783b */ /* 0x000ea20000004200 */
[----:B------:R3:W-:Y:S04]  /*6a90*/  MUFU.EX2 R145, R10 ;  /* 0x0000000a00917308 */ /* 0x0007e80000000800 */
[----:B------:R4:W-:Y:S02]  /*6aa0*/  MUFU.EX2 R130, R9 ;  /* 0x0000000900827308 */ /* 0x0009e40000000800 */
[----:B------:R-:W-:Y:S01]  /*6ab0*/  HMMA.16816.F32.BF16 R52, R4, R70, R32 ;  /* 0x000000460434723c */ /* 0x000fe20000041820 */
[--C-:B------:R-:W-:Y:S01]  /*6ac0*/  FFMA.FTZ R5, R156, UR19, -R3.reuse ;  /* 0x000000139c057c23 */ /* 0x100fe20008010803 */
[--C-:B------:R-:W-:Y:S01]  /*6ad0*/  FFMA.FTZ R4, R153, UR19, -R3.reuse ;  /* 0x0000001399047c23 */ /* 0x100fe20008010803 */
[----:B------:R-:W-:Y:S01]  /*6ae0*/  MOV R153, R18 ;  /* 0x0000001200997202 */ /* 0x000fe20000000f00 */
[----:B------:R-:W-:Y:S01]  /*6af0*/  FFMA.FTZ R11, R146, UR19, -R8 ;  /* 0x00000013920b7c23 */ /* 0x000fe20008010808 */
[----:B---3--:R-:W-:Y:S01]  /*6b00*/  FFMA.FTZ R10, R157, UR19, -R3 ;  /* 0x000000139d0a7c23 */ /* 0x008fe20008010803 */
[----:B----4-:R-:W-:-:S03]  /*6b10*/  FFMA.FTZ R9, R189, UR19, -R2 ;  /* 0x00000013bd097c23 */ /* 0x010fc60008010802 */
[----:B------:R3:W-:Y:S01]  /*6b20*/  MUFU.EX2 R214, R10 ;  /* 0x0000000a00d67308 */ /* 0x0007e20000000800 */
[----:B------:R-:W-:Y:S02]  /*6b30*/  IMAD.MOV.U32 R129, RZ, RZ, R17 ;  /* 0x000000ffff817224 */ /* 0x000fe400078e0011 */
[----:B------:R-:W-:Y:S01]  /*6b40*/  IMAD.MOV.U32 R152, RZ, RZ, R117 ;  /* 0x000000ffff987224 */ /* 0x000fe200078e0075 */
[----:B------:R4:W-:Y:S01]  /*6b50*/  MUFU.EX2 R181, R9 ;  /* 0x0000000900b57308 */ /* 0x0009e20000000800 */
[----:B------:R-:W-:Y:S01]  /*6b60*/  MOV R157, R126 ;  /* 0x0000007e009d7202 */ /* 0x000fe20000000f00 */
[----:B------:R1:W-:Y:S02]  /*6b70*/  STL [R1+0xf8], R19 ;  /* 0x0000f81301007387 */ /* 0x0003e40000100800 */
[----:B------:R2:W-:Y:S01]  /*6b80*/  MUFU.EX2 R18, R5 ;  /* 0x0000000500127308 */ /* 0x0005e20000000800 */
[----:B------:R-:W-:Y:S01]  /*6b90*/  MOV R126, R215 ;  /* 0x000000d7007e7202 */ /* 0x000fe20000000f00 */
[----:B------:R-:W1:Y:S01]  /*6ba0*/  LDSM.16.MT88.4 R32, [R211+0x9800] ;  /* 0x00980000d320783b */ /* 0x000e620000004200 */
[--C-:B---3--:R-:W-:Y:S01]  /*6bb0*/  FFMA.FTZ R10, R188, UR19, -R2.reuse ;  /* 0x00000013bc0a7c23 */ /* 0x108fe20008010802 */
[----:B----4-:R-:W-:-:S03]  /*6bc0*/  FFMA.FTZ R9, R182, UR19, -R2 ;  /* 0x00000013b6097c23 */ /* 0x010fc60008010802 */
[----:B------:R3:W-:Y:S01]  /*6bd0*/  MUFU.EX2 R136, R10 ;  /* 0x0000000a00887308 */ /* 0x0007e20000000800 */
[----:B--2---:R-:W-:-:S03]  /*6be0*/  FFMA.FTZ R5, R147, UR19, -R3 ;  /* 0x0000001393057c23 */ /* 0x004fc60008010803 */
[----:B------:R2:W-:Y:S04]  /*6bf0*/  MUFU.EX2 R17, R9 ;  /* 0x0000000900117308 */ /* 0x0005e80000000800 */
[----:B------:R4:W1:Y:S04]  /*6c00*/  MUFU.EX2 R117, R11 ;  /* 0x0000000b00757308 */ /* 0x0008680000000800 */
[----:B------:R-:W-:Y:S01]  /*6c10*/  MUFU.EX2 R215, R4 ;  /* 0x0000000400d77308 */ /* 0x000fe20000000800 */
[----:B---3--:R-:W-:-:S03]  /*6c20*/  FFMA.FTZ R10, R183, UR19, -R2 ;  /* 0x00000013b70a7c23 */ /* 0x008fc60008010802 */
[----:B------:R-:W3:Y:S01]  /*6c30*/  MUFU.EX2 R128, R5 ;  /* 0x0000000500807308 */ /* 0x000ee20000000800 */
[----:B--2---:R-:W-:-:S03]  /*6c40*/  FFMA.FTZ R9, R185, UR19, -R0 ;  /* 0x00000013b9097c23 */ /* 0x004fc60008010800 */
[----:B------:R2:W-:Y:S01]  /*6c50*/  MUFU.EX2 R156, R10 ;  /* 0x0000000a009c7308 */ /* 0x0005e20000000800 */
[----:B----4-:R-:W-:-:S03]  /*6c60*/  FFMA.FTZ R11, R184, UR19, -R0 ;  /* 0x00000013b80b7c23 */ /* 0x010fc60008010800 */
[----:B------:R4:W-:Y:S01]  /*6c70*/  MUFU.EX2 R180, R9 ;  /* 0x0000000900b47308 */ /* 0x0009e20000000800 */
[----:B------:R-:W-:Y:S02]  /*6c80*/  MOV R245, R212 ;  /* 0x000000d400f57202 */ /* 0x000fe40000000f00 */
[----:B------:R-:W-:Y:S01]  /*6c90*/  MOV R189, R248 ;  /* 0x000000f800bd7202 */ /* 0x000fe20000000f00 */
[----:B------:R-:W3:Y:S01]  /*6ca0*/  MUFU.EX2 R212, R11 ;  /* 0x0000000b00d47308 */ /* 0x000ee20000000800 */
[--C-:B--2---:R-:W-:Y:S01]  /*6cb0*/  FFMA.FTZ R10, R187, UR19, -R0.reuse ;  /* 0x00000013bb0a7c23 */ /* 0x104fe20008010800 */
[----:B----4-:R-:W-:-:S03]  /*6cc0*/  FFMA.FTZ R9, R186, UR19, -R0 ;  /* 0x00000013ba097c23 */ /* 0x010fc60008010800 */
[----:B------:R-:W-:Y:S04]  /*6cd0*/  MUFU.EX2 R248, R10 ;  /* 0x0000000a00f87308 */ /* 0x000fe80000000800 */
[----:B-1----:R1:W2:Y:S01]  /*6ce0*/  MUFU.EX2 R19, R9 ;  /* 0x0000000900137308 */ /* 0x0022a20000000800 */
[----:B------:R-:W-:Y:S02]  /*6cf0*/  F2FP.BF16.F32.PACK_AB R4, R117, R131 ;  /* 0x000000837504723e */ /* 0x000fe400000010ff */
[----:B------:R-:W-:Y:S02]  /*6d00*/  F2FP.BF16.F32.PACK_AB R6, R130, R145 ;  /* 0x000000918206723e */ /* 0x000fe400000010ff */
[----:B------:R-:W-:Y:S02]  /*6d10*/  F2FP.BF16.F32.PACK_AB R5, R18, R214 ;  /* 0x000000d61205723e */ /* 0x000fe400000010ff */
[----:B---3--:R-:W-:-:S07]  /*6d20*/  F2FP.BF16.F32.PACK_AB R7, R128, R215 ;  /* 0x000000d78007723e */ /* 0x008fce00000010ff */
[----:B------:R-:W-:Y:S01]  /*6d30*/  HMMA.16816.F32.BF16 R60, R4, R28, R108 ;  /* 0x0000001c043c723c */ /* 0x000fe2000004186c */
[----:B-1----:R-:W-:-:S07]  /*6d40*/  FFMA.FTZ R9, R149, UR19, -R8 ;  /* 0x0000001395097c23 */ /* 0x002fce0008010808 */
[C---:B------:R-:W-:Y:S01]  /*6d50*/  HMMA.16816.F32.BF16 R84, R4.reuse, R20, R84 ;  /* 0x000000140454723c */ /* 0x040fe20000041854 */
[----:B------:R1:W-:Y:S07]  /*6d60*/  MUFU.EX2 R167, R9 ;  /* 0x0000000900a77308 */ /* 0x0003ee0000000800 */
[C---:B------:R-:W-:Y:S08]  /*6d70*/  HMMA.16816.F32.BF16 R92, R4.reuse, R12, R92 ;  /* 0x0000000c045c723c */ /* 0x040ff0000004185c */
[----:B------:R-:W-:Y:S01]  /*6d80*/  HMMA.16816.F32.BF16 R120, R4, R24, R120 ;  /* 0x000000180478723c */ /* 0x000fe20000041878 */
[----:B-1----:R-:W-:-:S07]  /*6d90*/  FFMA.FTZ R9, R140, UR19, -R8 ;  /* 0x000000138c097c23 */ /* 0x002fce0008010808 */
[C---:B------:R-:W-:Y:S08]  /*6da0*/  HMMA.16816.F32.BF16 R56, R4.reuse, R30, R104 ;  /* 0x0000001e0438723c */ /* 0x040ff00000041868 */
[C---:B------:R-:W-:Y:S08]  /*6db0*/  HMMA.16816.F32.BF16 R68, R4.reuse, R22, R88 ;  /* 0x000000160444723c */ /* 0x040ff00000041858 */
[C---:B------:R-:W-:Y:S08]  /*6dc0*/  HMMA.16816.F32.BF16 R100, R4.reuse, R14, R100 ;  /* 0x0000000e0464723c */ /* 0x040ff00000041864 */
[----:B------:R-:W-:Y:S01]  /*6dd0*/  HMMA.16816.F32.BF16 R96, R4, R26, R96 ;  /* 0x0000001a0460723c */ /* 0x000fe20000041860 */
[----:B------:R-:W-:-:S02]  /*6de0*/  F2FP.BF16.F32.PACK_AB R4, R136, R181 ;  /* 0x000000b58804723e */ /* 0x000fc400000010ff */
[----:B------:R-:W-:Y:S02]  /*6df0*/  F2FP.BF16.F32.PACK_AB R5, R212, R180 ;  /* 0x000000b4d405723e */ /* 0x000fe400000010ff */
[----:B------:R-:W-:Y:S02]  /*6e00*/  F2FP.BF16.F32.PACK_AB R6, R156, R17 ;  /* 0x000000119c06723e */ /* 0x000fe400000010ff */
[----:B--2---:R-:W-:Y:S02]  /*6e10*/  F2FP.BF16.F32.PACK_AB R7, R19, R248 ;  /* 0x000000f81307723e */ /* 0x004fe400000010ff */
[----:B------:R-:W-:Y:S01]  /*6e20*/  MOV R187, R129 ;  /* 0x0000008100bb7202 */ /* 0x000fe20000000f00 */
[----:B------:R-:W-:Y:S01]  /*6e30*/  FFMA.FTZ R10, R148, UR19, -R8 ;  /* 0x00000013940a7c23 */ /* 0x000fe20008010808 */
[----:B------:R1:W-:Y:S03]  /*6e40*/  MUFU.EX2 R129, R9 ;  /* 0x0000000900817308 */ /* 0x0003e60000000800 */
[C---:B------:R-:W-:Y:S01]  /*6e50*/  HMMA.16816.F32.BF16 R108, R4.reuse, R28, R80 ;  /* 0x0000001c046c723c */ /* 0x040fe20000041850 */
[----:B------:R-:W-:Y:S01]  /*6e60*/  MOV R155, R244 ;  /* 0x000000f4009b7202 */ /* 0x000fe20000000f00 */
[----:B------:R2:W3:Y:S06]  /*6e70*/  MUFU.EX2 R185, R10 ;  /* 0x0000000a00b97308 */ /* 0x0004ec0000000800 */
[----:B------:R-:W-:Y:S01]  /*6e80*/  HMMA.16816.F32.BF16 R80, R4, R20, R76 ;  /* 0x000000140450723c */ /* 0x000fe2000004184c */
[----:B-1----:R-:W-:-:S07]  /*6e90*/  FFMA.FTZ R9, R168, UR19, -R3 ;  /* 0x00000013a8097c23 */ /* 0x002fce0008010803 */
[----:B------:R-:W-:Y:S01]  /*6ea0*/  HMMA.16816.F32.BF16 R88, R4, R30, R44 ;  /* 0x0000001e0458723c */ /* 0x000fe2000004182c */
[----:B------:R-:W-:Y:S01]  /*6eb0*/  LDSM.16.MT88.4 R28, [R116+0x9800] ;  /* 0x00980000741c783b */ /* 0x000fe20000004200 */
[----:B------:R1:W-:Y:S01]  /*6ec0*/  MUFU.EX2 R244, R9 ;  /* 0x0000000900f47308 */ /* 0x0003e20000000800 */
[----:B--2---:R-:W-:-:S05]  /*6ed0*/  FFMA.FTZ R10, R142, UR19, -R8 ;  /* 0x000000138e0a7c23 */ /* 0x004fca0008010808 */
[C---:B------:R-:W-:Y:S01]  /*6ee0*/  HMMA.16816.F32.BF16 R76, R4.reuse, R22, R40 ;  /* 0x00000016044c723c */ /* 0x040fe20000041828 */
[----:B------:R-:W2:Y:S07]  /*6ef0*/  LDSM.16.MT88.4 R20, [R160+0x9800] ;  /* 0x00980000a014783b */ /* 0x000eae0000004200 */
[----:B------:R-:W-:Y:S01]  /*6f00*/  HMMA.16816.F32.BF16 R48, R4, R12, R48 ;  /* 0x0000000c0430723c */ /* 0x000fe20000041830 */
[----:B-1----:R-:W-:-:S07]  /*6f10*/  FFMA.FTZ R9, R150, UR19, -R3 ;  /* 0x0000001396097c23 */ /* 0x002fce0008010803 */
[----:B------:R-:W-:Y:S01]  /*6f20*/  HMMA.16816.F32.BF16 R44, R4, R14, R36 ;  /* 0x0000000e042c723c */ /* 0x000fe20000041824 */
[----:B------:R-:W1:Y:S01]  /*6f30*/  LDSM.16.MT88.4 R12, [R173+0x9800] ;  /* 0x00980000ad0c783b */ /* 0x000e620000004200 */
[----:B------:R4:W3:Y:S04]  /*6f40*/  MUFU.EX2 R144, R10 ;  /* 0x0000000a00907308 */ /* 0x0008e80000000800 */
[----:B------:R3:W-:Y:S01]  /*6f50*/  MUFU.EX2 R147, R9 ;  /* 0x0000000900937308 */ /* 0x0007e20000000800 */
[--C-:B------:R-:W-:Y:S01]  /*6f60*/  FFMA.FTZ R11, R161, UR19, -R3.reuse ;  /* 0x00000013a10b7c23 */ /* 0x100fe20008010803 */
[----:B------:R-:W-:Y:S01]  /*6f70*/  MOV R184, R125 ;  /* 0x0000007d00b87202 */ /* 0x000fe20000000f00 */
[----:B----4-:R-:W-:Y:S01]  /*6f80*/  FFMA.FTZ R10, R159, UR19, -R3 ;  /* 0x000000139f0a7c23 */ /* 0x010fe20008010803 */
[----:B---3--:R-:W-:-:S03]  /*6f90*/  FFMA.FTZ R9, R216, UR19, -R2 ;  /* 0x00000013d8097c23 */ /* 0x008fc60008010802 */
[----:B------:R3:W-:Y:S01]  /*6fa0*/  MUFU.EX2 R16, R10 ;  /* 0x0000000a00107308 */ /* 0x0007e20000000800 */
[----:B------:R-:W-:-:S03]  /*6fb0*/  MOV R125, R237 ;  /* 0x000000ed007d7202 */ /* 0x000fc60000000f00 */
[----:B------:R4:W-:Y:S01]  /*6fc0*/  MUFU.EX2 R154, R9 ;  /* 0x00000009009a7308 */ /* 0x0009e20000000800 */
[----:B------:R-:W-:Y:S02]  /*6fd0*/  IMAD.MOV.U32 R166, RZ, RZ, R213 ;  /* 0x000000ffffa67224 */ /* 0x000fe400078e00d5 */
[----:B------:R-:W-:Y:S01]  /*6fe0*/  IMAD.MOV.U32 R237, RZ, RZ, R252 ;  /* 0x000000ffffed7224 */ /* 0x000fe200078e00fc */
[----:B------:R2:W1:Y:S01]  /*6ff0*/  MUFU.EX2 R213, R11 ;  /* 0x0000000b00d57308 */ /* 0x0004620000000800 */
[--C-:B---3--:R-:W-:Y:S01]  /*7000*/  FFMA.FTZ R10, R207, UR19, -R2.reuse ;  /* 0x00000013cf0a7c23 */ /* 0x108fe20008010802 */
[----:B----4-:R-:W-:-:S03]  /*7010*/  FFMA.FTZ R9, R162, UR19, -R2 ;  /* 0x00000013a2097c23 */ /* 0x010fc60008010802 */
[----:B------:R3:W4:Y:S04]  /*7020*/  MUFU.EX2 R188, R10 ;  /* 0x0000000a00bc7308 */ /* 0x0007280000000800 */
[----:B------:R1:W-:Y:S01]  /*7030*/  MUFU.EX2 R252, R9 ;  /* 0x0000000900fc7308 */ /* 0x0003e20000000800 */
[----:B--2---:R-:W-:Y:S01]  /*7040*/  FFMA.FTZ R11, R217, UR19, -R0 ;  /* 0x00000013d90b7c23 */ /* 0x004fe20008010800 */
[----:B------:R-:W-:Y:S02]  /*7050*/  IMAD.MOV.U32 R186, RZ, RZ, R127 ;  /* 0x000000ffffba7224 */ /* 0x000fe400078e007f */
[----:B---3--:R-:W-:Y:S01]  /*7060*/  FFMA.FTZ R10, R163, UR19, -R2 ;  /* 0x00000013a30a7c23 */ /* 0x008fe20008010802 */
[----:B-1----:R-:W-:-:S03]  /*7070*/  FFMA.FTZ R9, R218, UR19, -R0 ;  /* 0x00000013da097c23 */ /* 0x002fc60008010800 */
[----:B------:R1:W-:Y:S04]  /*7080*/  MUFU.EX2 R146, R10 ;  /* 0x0000000a00927308 */ /* 0x0003e80000000800 */
[----:B------:R2:W-:Y:S01]  /*7090*/  MUFU.EX2 R165, R9 ;  /* 0x0000000900a57308 */ /* 0x0005e20000000800 */
[----:B------:R-:W-:-:S03]  /*70a0*/  IMAD.MOV.U32 R149, RZ, RZ, R126 ;  /* 0x000000ffff957224 */ /* 0x000fc600078e007e */
[----:B------:R-:W3:Y:S01]  /*70b0*/  MUFU.EX2 R172, R11 ;  /* 0x0000000b00ac7308 */ /* 0x000ee20000000800 */
[--C-:B-1----:R-:W-:Y:S01]  /*70c0*/  FFMA.FTZ R10, R139, UR19, -R0.reuse ;  /* 0x000000138b0a7c23 */ /* 0x102fe20008010800 */
[----:B--2---:R-:W-:-:S03]  /*70d0*/  FFMA.FTZ R9, R118, UR19, -R0 ;  /* 0x0000001376097c23 */ /* 0x004fc60008010800 */
[----:B------:R-:W-:Y:S01]  /*70e0*/  MUFU.EX2 R127, R10 ;  /* 0x0000000a007f7308 */ /* 0x000fe20000000800 */
[C---:B------:R-:W-:Y:S03]  /*70f0*/  HMMA.16816.F32.BF16 R36, R4.reuse, R24, R72 ;  /* 0x000000180424723c */ /* 0x040fe60000041848 */
[----:B------:R1:W2:Y:S05]  /*7100*/  MUFU.EX2 R126, R9 ;  /* 0x00000009007e7308 */ /* 0x0002aa0000000800 */
[----:B------:R-:W-:Y:S01]  /*7110*/  HMMA.16816.F32.BF16 R40, R4, R26, R52 ;  /* 0x0000001a0428723c */ /* 0x000fe20000041834 */
[----:B------:R-:W-:Y:S01]  /*7120*/  F2FP.BF16.F32.PACK_AB R4, R185, R167 ;  /* 0x000000a7b904723e */ /* 0x000fe200000010ff */
[----:B------:R-:W2:Y:S01]  /*7130*/  LDSM.16.MT88.4 R24, [R160+0xa000] ;  /* 0x00a00000a018783b */ /* 0x000ea20000004200 */
[----:B------:R-:W-:-:S02]  /*7140*/  F2FP.BF16.F32.PACK_AB R6, R144, R129 ;  /* 0x000000819006723e */ /* 0x000fc400000010ff */
[----:B------:R-:W-:Y:S02]  /*7150*/  F2FP.BF16.F32.PACK_AB R5, R213, R244 ;  /* 0x000000f4d505723e */ /* 0x000fe400000010ff */
[----:B------:R-:W-:Y:S01]  /*7160*/  F2FP.BF16.F32.PACK_AB R7, R147, R16 ;  /* 0x000000109307723e */ /* 0x000fe200000010ff */
[----:B-1----:R-:W-:-:S06]  /*7170*/  FFMA.FTZ R9, R191, UR19, -R8 ;  /* 0x00000013bf097c23 */ /* 0x002fcc0008010808 */
        /* <DEDUP_REMOVED lines=8> */
[C---:B------:R-:W-:Y:S08]  /*7200*/  HMMA.16816.F32.BF16 R120, R4.reuse, R28, R120 ;  /* 0x0000001c0478723c */ /* 0x040ff00000041878 */
[----:B------:R-:W-:Y:S01]  /*7210*/  HMMA.16816.F32.BF16 R72, R4, R30, R96 ;  /* 0x0000001e0448723c */ /* 0x000fe20000041860 */
[----:B----4-:R-:W-:-:S02]  /*7220*/  F2FP.BF16.F32.PACK_AB R4, R188, R154 ;  /* 0x0000009abc04723e */ /* 0x010fc400000010ff */
[----:B---3--:R-:W-:Y:S02]  /*7230*/  F2FP.BF16.F32.PACK_AB R5, R172, R165 ;  /* 0x000000a5ac05723e */ /* 0x008fe400000010ff */
[----:B------:R-:W-:Y:S02]  /*7240*/  F2FP.BF16.F32.PACK_AB R6, R146, R252 ;  /* 0x000000fc9206723e */ /* 0x000fe400000010ff */
[----:B--2---:R-:W-:-:S07]  /*7250*/  F2FP.BF16.F32.PACK_AB R7, R126, R127 ;  /* 0x0000007f7e07723e */ /* 0x004fce00000010ff */
[----:B------:R-:W-:Y:S01]  /*7260*/  HMMA.16816.F32.BF16 R48, R4, R12, R48 ;  /* 0x0000000c0430723c */ /* 0x000fe20000041830 */
[----:B------:R1:W2:Y:S01]  /*7270*/  MUFU.EX2 R12, R9 ;  /* 0x00000009000c7308 */ /* 0x0002a20000000800 */
[----:B------:R-:W-:Y:S01]  /*7280*/  FFMA.FTZ R10, R190, UR19, -R8 ;  /* 0x00000013be0a7c23 */ /* 0x000fe20008010808 */
[----:B------:R-:W-:-:S05]  /*7290*/  MOV R140, R149 ;  /* 0x00000095008c7202 */ /* 0x000fca0000000f00 */
[----:B------:R-:W-:Y:S01]  /*72a0*/  HMMA.16816.F32.BF16 R108, R4, R32, R108 ;  /* 0x00000020046c723c */ /* 0x000fe2000004186c */
[----:B-1----:R-:W-:-:S07]  /*72b0*/  FFMA.FTZ R9, R197, UR19, -R3 ;  /* 0x00000013c5097c23 */ /* 0x002fce0008010803 */
[C---:B------:R-:W-:Y:S01]  /*72c0*/  HMMA.16816.F32.BF16 R100, R4.reuse, R34, R88 ;  /* 0x000000220464723c */ /* 0x040fe20000041858 */
[----:B------:R-:W1:Y:S01]  /*72d0*/  LDSM.16.MT88.4 R32, [R211+0xa000] ;  /* 0x00a00000d320783b */ /* 0x000e620000004200 */
[----:B------:R3:W-:Y:S06]  /*72e0*/  MUFU.EX2 R150, R9 ;  /* 0x0000000900967308 */ /* 0x0007ec0000000800 */
[----:B------:R-:W-:Y:S01]  /*72f0*/  HMMA.16816.F32.BF16 R96, R4, R20, R80 ;  /* 0x000000140460723c */ /* 0x000fe20000041850 */
[----:B------:R4:W1:Y:S01]  /*7300*/  MUFU.EX2 R183, R10 ;  /* 0x0000000a00b77308 */ /* 0x0008620000000800 */
[----:B------:R-:W-:-:S06]  /*7310*/  MOV R164, R245 ;  /* 0x000000f500a47202 */ /* 0x000fcc0000000f00 */
[C---:B------:R-:W-:Y:S01]  /*7320*/  HMMA.16816.F32.BF16 R92, R4.reuse, R22, R76 ;  /* 0x00000016045c723c */ /* 0x040fe2000004184c */
[----:B---3--:R-:W-:Y:S01]  /*7330*/  FFMA.FTZ R9, R194, UR19, -R3 ;  /* 0x00000013c2097c23 */ /* 0x008fe20008010803 */
[----:B--2---:R-:W-:Y:S01]  /*7340*/  IMAD.MOV.U32 R194, RZ, RZ, R12 ;  /* 0x000000ffffc27224 */ /* 0x004fe200078e000c */
[----:B------:R-:W2:Y:S05]  /*7350*/  LDSM.16.MT88.4 R20, [R173+0xa000] ;  /* 0x00a00000ad14783b */ /* 0x000eaa0000004200 */
[----:B------:R-:W-:Y:S01]  /*7360*/  HMMA.16816.F32.BF16 R44, R4, R14, R44 ;  /* 0x0000000e042c723c */ /* 0x000fe2000004182c */
[----:B------:R-:W3:Y:S01]  /*7370*/  LDSM.16.MT88.4 R12, [R116+0xa000] ;  /* 0x00a00000740c783b */ /* 0x000ee20000004200 */
[----:B----4-:R-:W-:Y:S01]  /*7380*/  FFMA.FTZ R10, R193, UR19, -R8 ;  /* 0x00000013c10a7c23 */ /* 0x010fe20008010808 */
[----:B------:R-:W-:Y:S01]  /*7390*/  IMAD.MOV.U32 R149, RZ, RZ, R156 ;  /* 0x000000ffff957224 */ /* 0x000fe200078e009c */
[----:B------:R-:W-:-:S02]  /*73a0*/  MOV R245, R237 ;  /* 0x000000ed00f57202 */ /* 0x000fc40000000f00 */
[----:B------:R-:W-:Y:S01]  /*73b0*/  MOV R156, R152 ;  /* 0x00000098009c7202 */ /* 0x000fe20000000f00 */
[----:B------:R4:W1:Y:S01]  /*73c0*/  MUFU.EX2 R237, R10 ;  /* 0x0000000a00ed7308 */ /* 0x0008620000000800 */
[----:B------:R-:W-:-:S03]  /*73d0*/  MOV R216, R129 ;  /* 0x0000008100d87202 */ /* 0x000fc60000000f00 */
[----:B------:R1:W-:Y:S01]  /*73e0*/  MUFU.EX2 R152, R9 ;  /* 0x0000000900987308 */ /* 0x0003e20000000800 */
[----:B------:R-:W-:Y:S01]  /*73f0*/  IMAD.MOV.U32 R129, RZ, RZ, R245 ;  /* 0x000000ffff817224 */ /* 0x000fe200078e00f5 */
[----:B------:R-:W-:Y:S01]  /*7400*/  MOV R168, R240 ;  /* 0x000000f000a87202 */ /* 0x000fe20000000f00 */
[--C-:B------:R-:W-:Y:S01]  /*7410*/  FFMA.FTZ R11, R196, UR19, -R3.reuse ;  /* 0x00000013c40b7c23 */ /* 0x100fe20008010803 */
[----:B----4-:R-:W-:Y:S01]  /*7420*/  FFMA.FTZ R10, R195, UR19, -R3 ;  /* 0x00000013c30a7c23 */ /* 0x010fe20008010803 */
[----:B-1----:R-:W-:-:S03]  /*7430*/  FFMA.FTZ R9, R198, UR19, -R2 ;  /* 0x00000013c6097c23 */ /* 0x002fc60008010802 */
[----:B------:R1:W-:Y:S04]  /*7440*/  MUFU.EX2 R240, R10 ;  /* 0x0000000a00f07308 */ /* 0x0003e80000000800 */
[----:B------:R4:W-:Y:S01]  /*7450*/  MUFU.EX2 R245, R9 ;  /* 0x0000000900f57308 */ /* 0x0009e20000000800 */
[----:B------:R-:W-:Y:S02]  /*7460*/  MOV R142, R153 ;  /* 0x00000099008e7202 */ /* 0x000fe40000000f00 */
[----:B------:R-:W-:Y:S02]  /*7470*/  MOV R192, R182 ;  /* 0x000000b600c07202 */ /* 0x000fe40000000f00 */
[----:B------:R2:W3:Y:S01]  /*7480*/  MUFU.EX2 R182, R11 ;  /* 0x0000000b00b67308 */ /* 0x0004e20000000800 */
[--C-:B-1----:R-:W-:Y:S01]  /*7490*/  FFMA.FTZ R10, R175, UR19, -R2.reuse ;  /* 0x00000013af0a7c23 */ /* 0x102fe20008010802 */
[----:B----4-:R-:W-:-:S03]  /*74a0*/  FFMA.FTZ R9, R174, UR19, -R2 ;  /* 0x00000013ae097c23 */ /* 0x010fc60008010802 */
[----:B------:R1:W-:Y:S04]  /*74b0*/  MUFU.EX2 R148, R10 ;  /* 0x0000000a00947308 */ /* 0x0003e80000000800 */
[----:B------:R4:W-:Y:S01]  /*74c0*/  MUFU.EX2 R218, R9 ;  /* 0x0000000900da7308 */ /* 0x0009e20000000800 */
[----:B--2---:R-:W-:Y:S01]  /*74d0*/  FFMA.FTZ R11, R141, UR19, -R0 ;  /* 0x000000138d0b7c23 */ /* 0x004fe20008010800 */
[C---:B------:R-:W-:Y:S01]  /*74e0*/  HMMA.16816.F32.BF16 R84, R4.reuse, R28, R36 ;  /* 0x0000001c0454723c */ /* 0x040fe20000041824 */
[----:B-1----:R-:W-:Y:S01]  /*74f0*/  FFMA.FTZ R10, R199, UR19, -R2 ;  /* 0x00000013c70a7c23 */ /* 0x002fe20008010802 */
[----:B----4-:R-:W-:Y:S01]  /*7500*/  FFMA.FTZ R9, R143, UR19, -R0 ;  /* 0x000000138f097c23 */ /* 0x010fe20008010800 */
[----:B------:R-:W-:Y:S02]  /*7510*/  MOV R143, R168 ;  /* 0x000000a8008f7202 */ /* 0x000fe40000000f00 */
[----:B------:R-:W-:Y:S01]  /*7520*/  MOV R168, R142 ;  /* 0x0000008e00a87202 */ /* 0x000fe20000000f00 */
[----:B------:R-:W-:Y:S01]  /*7530*/  IMAD.MOV.U32 R142, RZ, RZ, R140 ;  /* 0x000000ffff8e7224 */ /* 0x000fe200078e008c */
[----:B------:R-:W-:Y:S01]  /*7540*/  MOV R140, R119 ;  /* 0x00000077008c7202 */ /* 0x000fe20000000f00 */
[----:B------:R1:W2:Y:S04]  /*7550*/  MUFU.EX2 R36, R10 ;  /* 0x0000000a00247308 */ /* 0x0002a80000000800 */
[----:B------:R4:W-:Y:S04]  /*7560*/  MUFU.EX2 R119, R9 ;  /* 0x0000000900777308 */ /* 0x0009e80000000800 */
[----:B------:R3:W2:Y:S01]  /*7570*/  MUFU.EX2 R118, R11 ;  /* 0x0000000b00767308 */ /* 0x0006a20000000800 */
[--C-:B-1----:R-:W-:Y:S01]  /*7580*/  FFMA.FTZ R10, R158, UR19, -R0.reuse ;  /* 0x000000139e0a7c23 */ /* 0x102fe20008010800 */
[----:B----4-:R-:W-:Y:S01]  /*7590*/  FFMA.FTZ R9, R151, UR19, -R0 ;  /* 0x0000001397097c23 */ /* 0x010fe20008010800 */
[----:B------:R-:W-:Y:S01]  /*75a0*/  IMAD.MOV.U32 R151, RZ, RZ, R166 ;  /* 0x000000ffff977224 */ /* 0x000fe200078e00a6 */
[----:B------:R-:W-:Y:S01]  /*75b0*/  MOV R166, R155 ;  /* 0x0000009b00a67202 */ /* 0x000fe20000000f00 */
[----:B------:R-:W-:Y:S01]  /*75c0*/  IMAD.MOV.U32 R155, RZ, RZ, R125 ;  /* 0x000000ffff9b7224 */ /* 0x000fe200078e007d */
[----:B---3--:R-:W-:Y:S01]  /*75d0*/  MOV R11, R184 ;  /* 0x000000b8000b7202 */ /* 0x008fe20000000f00 */
[----:B------:R-:W-:Y:S01]  /*75e0*/  MUFU.EX2 R125, R10 ;  /* 0x0000000a007d7308 */ /* 0x000fe20000000800 */
[----:B------:R-:W-:Y:S01]  /*75f0*/  MOV R184, R124 ;  /* 0x0000007c00b87202 */ /* 0x000fe20000000f00 */
[----:B------:R-:W-:Y:S02]  /*7600*/  HMMA.16816.F32.BF16 R28, R4, R30, R40 ;  /* 0x0000001e041c723c */ /* 0x000fe40000041828 */
[----:B------:R-:W1:Y:S01]  /*7610*/  MUFU.EX2 R124, R9 ;  /* 0x00000009007c7308 */ /* 0x000e620000000800 */
[----:B------:R-:W-:-:S02]  /*7620*/  F2FP.BF16.F32.PACK_AB R4, R183, R192 ;  /* 0x000000c0b704723e */ /* 0x000fc400000010ff */
[----:B------:R-:W-:Y:S02]  /*7630*/  F2FP.BF16.F32.PACK_AB R6, R237, R194 ;  /* 0x000000c2ed06723e */ /* 0x000fe400000010ff */
[----:B------:R-:W-:Y:S02]  /*7640*/  F2FP.BF16.F32.PACK_AB R5, R182, R150 ;  /* 0x00000096b605723e */ /* 0x000fe400000010ff */
[----:B------:R-:W-:Y:S01]  /*7650*/  F2FP.BF16.F32.PACK_AB R7, R152, R240 ;  /* 0x000000f09807723e */ /* 0x000fe200000010ff */
[----:B--2---:R-:W-:Y:S01]  /*7660*/  IMAD.MOV.U32 R141, RZ, RZ, R36 ;  /* 0x000000ffff8d7224 */ /* 0x004fe200078e0024 */
[----:B------:R-:W-:Y:S01]  /*7670*/  MOV R153, R157 ;  /* 0x0000009d00997202 */ /* 0x000fe20000000f00 */
[----:B------:R-:W-:Y:S01]  /*7680*/  IMAD.MOV.U32 R157, RZ, RZ, R138 ;  /* 0x000000ffff9d7224 */ /* 0x000fe200078e008a */
[----:B------:R-:W-:Y:S01]  /*7690*/  MOV R207, R136 ;  /* 0x0000008800cf7202 */ /* 0x000fe20000000f00 */
[----:B------:R-:W-:Y:S01]  /*76a0*/  IMAD.MOV.U32 R159, RZ, RZ, R115 ;  /* 0x000000ffff9f7224 */ /* 0x000fe200078e0073 */
[----:B------:R-:W-:Y:S01]  /*76b0*/  MOV R136, R114 ;  /* 0x0000007200887202 */ /* 0x000fe20000000f00 */
[----:B------:R-:W-:Y:S01]  /*76c0*/  HMMA.16816.F32.BF16 R88, R4, R24, R60 ;  /* 0x000000180458723c */ /* 0x000fe2000004183c */
[----:B------:R-:W-:-:S02]  /*76d0*/  MOV R161, R113 ;  /* 0x0000007100a17202 */ /* 0x000fc40000000f00 */
[----:B------:R-:W-:-:S05]  /*76e0*/  MOV R138, R112 ;  /* 0x00000070008a7202 */ /* 0x000fca0000000f00 */
[C---:B------:R-:W-:Y:S08]  /*76f0*/  HMMA.16816.F32.BF16 R112, R4.reuse, R32, R104 ;  /* 0x000000200470723c */ /* 0x040ff00000041868 */
[C---:B------:R-:W-:Y:S08]  /*7700*/  HMMA.16816.F32.BF16 R80, R4.reuse, R26, R56 ;  /* 0x0000001a0450723c */ /* 0x040ff00000041838 */
        /* <DEDUP_REMOVED lines=8> */
[----:B-1----:R-:W-:-:S07]  /*7790*/  F2FP.BF16.F32.PACK_AB R7, R124, R125 ;  /* 0x0000007d7c07723e */ /* 0x002fce00000010ff */
[C---:B------:R-:W-:Y:S08]  /*77a0*/  HMMA.16816.F32.BF16 R76, R4.reuse, R32, R108 ;  /* 0x00000020044c723c */ /* 0x040ff0000004186c */
[C---:B------:R-:W-:Y:S08]  /*77b0*/  HMMA.16816.F32.BF16 R72, R4.reuse, R34, R100 ;  /* 0x000000220448723c */ /* 0x040ff00000041864 */
[C---:B------:R-:W-:Y:S08]  /*77c0*/  HMMA.16816.F32.BF16 R68, R4.reuse, R24, R96 ;  /* 0x000000180444723c */ /* 0x040ff00000041860 */
[C---:B------:R-:W-:Y:S01]  /*77d0*/  HMMA.16816.F32.BF16 R64, R4.reuse, R26, R92 ;  /* 0x0000001a0440723c */ /* 0x040fe2000004185c */
[----:B------:R-:W1:Y:S07]  /*77e0*/  LDSM.16.MT88.4 R24, [R211+0xa800] ;  /* 0x00a80000d318783b */ /* 0x000e6e0000004200 */
[C---:B------:R-:W-:Y:S08]  /*77f0*/  HMMA.16816.F32.BF16 R48, R4.reuse, R20, R48 ;  /* 0x000000140430723c */ /* 0x040ff00000041830 */
[C---:B------:R-:W-:Y:S01]  /*7800*/  HMMA.16816.F32.BF16 R44, R4.reuse, R22, R44 ;  /* 0x00000016042c723c */ /* 0x040fe2000004182c */
[----:B------:R-:W2:Y:S07]  /*7810*/  LDSM.16.MT88.4 R20, [R160+0xa800] ;  /* 0x00a80000a014783b */ /* 0x000eae0000004200 */
[C---:B------:R-:W-:Y:S08]  /*7820*/  HMMA.16816.F32.BF16 R40, R4.reuse, R12, R84 ;  /* 0x0000000c0428723c */ /* 0x040ff00000041854 */
[----:B------:R-:W-:Y:S01]  /*7830*/  HMMA.16816.F32.BF16 R32, R4, R14, R28 ;  /* 0x0000000e0420723c */ /* 0x000fe2000004181c */
[----:B------:R-:W3:Y:S04]  /*7840*/  LDSM.16.MT88.4 R12, [R173+0xa800] ;  /* 0x00a80000ad0c783b */ /* 0x000ee80000004200 */
[----:B------:R-:W4:Y:S01]  /*7850*/  LDSM.16.MT88.4 R28, [R116+0xa800] ;  /* 0x00a80000741c783b */ /* 0x000f220000004200 */
[--C-:B------:R-:W-:Y:S01]  /*7860*/  FFMA.FTZ R10, R219, UR19, -R8.reuse ;  /* 0x00000013db0a7c23 */ /* 0x100fe20008010808 */
[----:B------:R-:W-:Y:S01]  /*7870*/  FFMA.FTZ R9, R222, UR19, -R8 ;  /* 0x00000013de097c23 */ /* 0x000fe20008010808 */
[----:B------:R-:W-:Y:S01]  /*7880*/  FFMA.FTZ R4, R226, UR19, -R3 ;  /* 0x00000013e2047c23 */ /* 0x000fe20008010803 */
[----:B------:R-:W-:-:S02]  /*7890*/  MOV R163, R207 ;  /* 0x000000cf00a37202 */ /* 0x000fc40000000f00 */
[----:B------:R-:W-:Y:S01]  /*78a0*/  MOV R162, R216 ;  /* 0x000000d800a27202 */ /* 0x000fe20000000f00 */
[----:B------:R1:W-:Y:S01]  /*78b0*/  MUFU.EX2 R207, R10 ;  /* 0x0000000a00cf7308 */ /* 0x0003e20000000800 */
[----:B------:R-:W-:Y:S01]  /*78c0*/  MOV R190, R131 ;  /* 0x0000008300be7202 */ /* 0x000fe20000000f00 */
[--C-:B------:R-:W-:Y:S01]  /*78d0*/  FFMA.FTZ R5, R223, UR19, -R3.reuse ;  /* 0x00000013df057c23 */ /* 0x100fe20008010803 */
[----:B------:R-:W-:Y:S01]  /*78e0*/  FFMA.FTZ R6, R225, UR19, -R3 ;  /* 0x00000013e1067c23 */ /* 0x000fe20008010803 */
[----:B------:R2:W-:Y:S04]  /*78f0*/  MUFU.EX2 R216, R9 ;  /* 0x0000000900d87308 */ /* 0x0005e80000000800 */
[----:B------:R2:W-:Y:S01]  /*7900*/  MUFU.EX2 R131, R4 ;  /* 0x0000000400837308 */ /* 0x0005e20000000800 */
[----:B------:R-:W-:-:S02]  /*7910*/  MOV R109, R168 ;  /* 0x000000a8006d7202 */ /* 0x000fc40000000f00 */
[----:B------:R-:W-:Y:S01]  /*7920*/  MOV R197, R130 ;  /* 0x0000008200c57202 */ /* 0x000fe20000000f00 */
[--C-:B-1----:R-:W-:Y:S01]  /*7930*/  FFMA.FTZ R10, R221, UR19, -R8.reuse ;  /* 0x00000013dd0a7c23 */ /* 0x102fe20008010808 */
[----:B--2---:R-:W-:Y:S01]  /*7940*/  FFMA.FTZ R9, R220, UR19, -R8 ;  /* 0x00000013dc097c23 */ /* 0x004fe20008010808 */
[----:B------:R-:W-:Y:S02]  /*7950*/  FFMA.FTZ R4, R224, UR19, -R3 ;  /* 0x00000013e0047c23 */ /* 0x000fe40008010803 */
[----:B------:R-:W-:Y:S04]  /*7960*/  MUFU.EX2 R217, R10 ;  /* 0x0000000a00d97308 */ /* 0x000fe80000000800 */
[----:B------:R-:W-:Y:S04]  /*7970*/  MUFU.EX2 R175, R9 ;  /* 0x0000000900af7308 */ /* 0x000fe80000000800 */
[----:B------:R-:W1:Y:S04]  /*7980*/  MUFU.EX2 R130, R5 ;  /* 0x0000000500827308 */ /* 0x000e680000000800 */
[----:B------:R2:W-:Y:S04]  /*7990*/  MUFU.EX2 R168, R6 ;  /* 0x0000000600a87308 */ /* 0x0005e80000000800 */
[----:B------:R3:W4:Y:S01]  /*79a0*/  MUFU.EX2 R174, R4 ;  /* 0x0000000400ae7308 */ /* 0x0007220000000800 */
[----:B------:R-:W-:-:S02]  /*79b0*/  MOV R120, R161 ;  /* 0x000000a100787202 */ /* 0x000fc40000000f00 */
[----:B-1----:R-:W-:Y:S02]  /*79c0*/  F2FP.BF16.F32.PACK_AB R5, R131, R130 ;  /* 0x000000828305723e */ /* 0x002fe400000010ff */
[----:B--2---:R-:W-:Y:S02]  /*79d0*/  F2FP.BF16.F32.PACK_AB R6, R175, R217 ;  /* 0x000000d9af06723e */ /* 0x004fe400000010ff */
[----:B---3--:R-:W-:Y:S02]  /*79e0*/  F2FP.BF16.F32.PACK_AB R4, R216, R207 ;  /* 0x000000cfd804723e */ /* 0x008fe400000010ff */
[----:B----4-:R-:W-:Y:S01]  /*79f0*/  F2FP.BF16.F32.PACK_AB R7, R174, R168 ;  /* 0x000000a8ae07723e */ /* 0x010fe200000010ff */
[----:B------:R-:W-:Y:S01]  /*7a00*/  IMAD.MOV.U32 R108, RZ, RZ, R142 ;  /* 0x000000ffff6c7224 */ /* 0x000fe200078e008e */
[----:B------:R-:W-:Y:S01]  /*7a10*/  MOV R139, R140 ;  /* 0x0000008c008b7202 */ /* 0x000fe20000000f00 */
        /* <DEDUP_REMOVED lines=20> */
[--C-:B------:R-:W-:Y:S01]  /*7b60*/  FFMA.FTZ R4, R234, UR19, -R2.reuse ;  /* 0x00000013ea047c23 */ /* 0x100fe20008010802 */
[----:B------:R-:W-:-:S03]  /*7b70*/  FFMA.FTZ R5, R233, UR19, -R2 ;  /* 0x00000013e9057c23 */ /* 0x000fc60008010802 */
[----:B------:R1:W-:Y:S01]  /*7b80*/  MUFU.EX2 R122, R4 ;  /* 0x00000004007a7308 */ /* 0x0003e20000000800 */
[----:B------:R-:W-:-:S03]  /*7b90*/  IMAD.MOV.U32 R195, RZ, RZ, R128 ;  /* 0x000000ffffc37224 */ /* 0x000fc600078e0080 */
[----:B------:R2:W3:Y:S01]  /*7ba0*/  MUFU.EX2 R123, R5 ;  /* 0x00000005007b7308 */ /* 0x0004e20000000800 */
[----:B------:R-:W-:Y:S01]  /*7bb0*/  MOV R222, R129 ;  /* 0x0000008100de7202 */ /* 0x000fe20000000f00 */
[----:B-1----:R-:W-:-:S04]  /*7bc0*/  FFMA.FTZ R4, R232, UR19, -R2 ;  /* 0x00000013e8047c23 */ /* 0x002fc80008010802 */
[----:B------:R1:W-:Y:S01]  /*7bd0*/  MUFU.EX2 R128, R4 ;  /* 0x0000000400807308 */ /* 0x0003e20000000800 */
[--C-:B--2---:R-:W-:Y:S01]  /*7be0*/  FFMA.FTZ R5, R231, UR19, -R2.reuse ;  /* 0x00000013e7057c23 */ /* 0x104fe20008010802 */
[----:B------:R-:W-:Y:S01]  /*7bf0*/  FFMA.FTZ R58, R235, UR19, -R2 ;  /* 0x00000013eb3a7c23 */ /* 0x000fe20008010802 */
[----:B------:R-:W-:Y:S01]  /*7c00*/  FFMA.FTZ R6, R201, UR19, -R0 ;  /* 0x00000013c9067c23 */ /* 0x000fe20008010800 */
[--C-:B------:R-:W-:Y:S01]  /*7c10*/  FFMA.FTZ R61, R236, UR19, -R2.reuse ;  /* 0x00000013ec3d7c23 */ /* 0x100fe20008010802 */
[----:B------:R2:W-:Y:S01]  /*7c20*/  MUFU.EX2 R129, R5 ;  /* 0x0000000500817308 */ /* 0x0005e20000000800 */
[--C-:B------:R-:W-:Y:S01]  /*7c30*/  FFMA.FTZ R60, R230, UR19, -R2.reuse ;  /* 0x00000013e63c7c23 */ /* 0x100fe20008010802 */
[--C-:B------:R-:W-:Y:S01]  /*7c40*/  FFMA.FTZ R59, R229, UR19, -R2.reuse ;  /* 0x00000013e53b7c23 */ /* 0x100fe20008010802 */
[--C-:B------:R-:W-:Y:S01]  /*7c50*/  FFMA.FTZ R94, R228, UR19, -R2.reuse ;  /* 0x00000013e45e7c23 */ /* 0x100fe20008010802 */
[----:B------:R-:W-:Y:S01]  /*7c60*/  FFMA.FTZ R98, R227, UR19, -R2 ;  /* 0x00000013e3627c23 */ /* 0x000fe20008010802 */
[----:B-1----:R-:W-:Y:S01]  /*7c70*/  FFMA.FTZ R4, R202, UR19, -R0 ;  /* 0x00000013ca047c23 */ /* 0x002fe20008010800 */
[--C-:B------:R-:W-:Y:S01]  /*7c80*/  FFMA.FTZ R97, R177, UR19, -R2.reuse ;  /* 0x00000013b1617c23 */ /* 0x100fe20008010802 */
[----:B------:R-:W-:Y:S01]  /*7c90*/  FFMA.FTZ R96, R176, UR19, -R2 ;  /* 0x00000013b0607c23 */ /* 0x000fe20008010802 */
[--C-:B------:R-:W-:Y:S01]  /*7ca0*/  FFMA.FTZ R57, R210, UR19, -R0.reuse ;  /* 0x00000013d2397c23 */ /* 0x100fe20008010800 */
[----:B------:R1:W-:Y:S01]  /*7cb0*/  MUFU.EX2 R62, R4 ;  /* 0x00000004003e7308 */ /* 0x0003e20000000800 */
[--C-:B--2---:R-:W-:Y:S01]  /*7cc0*/  FFMA.FTZ R5, R205, UR19, -R0.reuse ;  /* 0x00000013cd057c23 */ /* 0x104fe20008010800 */
[--C-:B------:R-:W-:Y:S01]  /*7cd0*/  FFMA.FTZ R56, R209, UR19, -R0.reuse ;  /* 0x00000013d1387c23 */ /* 0x100fe20008010800 */
[--C-:B------:R-:W-:Y:S01]  /*7ce0*/  FFMA.FTZ R39, R206, UR19, -R0.reuse ;  /* 0x00000013ce277c23 */ /* 0x100fe20008010800 */
[--C-:B------:R-:W-:Y:S01]  /*7cf0*/  FFMA.FTZ R38, R204, UR19, -R0.reuse ;  /* 0x00000013cc267c23 */ /* 0x100fe20008010800 */
[--C-:B------:R-:W-:Y:S01]  /*7d00*/  FFMA.FTZ R95, R203, UR19, -R0.reuse ;  /* 0x00000013cb5f7c23 */ /* 0x100fe20008010800 */
[--C-:B------:R-:W-:Y:S01]  /*7d10*/  FFMA.FTZ R99, R200, UR19, -R0.reuse ;  /* 0x00000013c8637c23 */ /* 0x100fe20008010800 */
[--C-:B------:R-:W-:Y:S01]  /*7d20*/  FFMA.FTZ R101, R179, UR19, -R0.reuse ;  /* 0x00000013b3657c23 */ /* 0x100fe20008010800 */
[----:B------:R-:W-:Y:S01]  /*7d30*/  FFMA.FTZ R100, R178, UR19, -R0 ;  /* 0x00000013b2647c23 */ /* 0x000fe20008010800 */
[----:B------:R-:W-:Y:S01]  /*7d40*/  FFMA.FTZ R2, R246, UR19, -R8 ;  /* 0x00000013f6027c23 */ /* 0x000fe20008010808 */
[----:B------:R-:W2:Y:S01]  /*7d50*/  MUFU.EX2 R63, R6 ;  /* 0x00000006003f7308 */ /* 0x000ea20000000800 */
[----:B-1----:R-:W-:Y:S01]  /*7d60*/  FFMA.FTZ R4, R208, UR19, -R0 ;  /* 0x00000013d0047c23 */ /* 0x002fe20008010800 */
[----:B------:R-:W-:-:S02]  /*7d70*/  FFMA.FTZ R0, R247, UR19, -R8 ;  /* 0x00000013f7007c23 */ /* 0x000fc40008010808 */
[----:B------:R-:W-:Y:S01]  /*7d80*/  MUFU.EX2 R92, R5 ;  /* 0x00000005005c7308 */ /* 0x000fe20000000800 */
[----:B------:R-:W-:-:S03]  /*7d90*/  MOV R221, R219 ;  /* 0x000000db00dd7202 */ /* 0x000fc60000000f00 */
[----:B------:R-:W1:Y:S01]  /*7da0*/  MUFU.EX2 R93, R4 ;  /* 0x00000004005d7308 */ /* 0x000e620000000800 */
[----:B------:R-:W-:-:S03]  /*7db0*/  MOV R219, R103 ;  /* 0x0000006700db7202 */ /* 0x000fc60000000f00 */
[----:B------:R4:W-:Y:S01]  /*7dc0*/  MUFU.EX2 R121, R0 ;  /* 0x0000000000797308 */ /* 0x0009e20000000800 */
[----:B------:R-:W-:-:S03]  /*7dd0*/  IMAD.MOV.U32 R103, RZ, RZ, R109 ;  /* 0x000000ffff677224 */ /* 0x000fc600078e006d */
[----:B------:R3:W1:Y:S01]  /*7de0*/  MUFU.EX2 R110, R2 ;  /* 0x00000002006e7308 */ /* 0x0006620000000800 */
[----:B------:R-:W-:Y:S01]  /*7df0*/  MOV R109, R151 ;  /* 0x00000097006d7202 */ /* 0x000fe20000000f00 */
[----:B------:R-:W-:Y:S01]  /*7e00*/  IMAD.MOV.U32 R151, RZ, RZ, R11 ;  /* 0x000000ffff977224 */ /* 0x000fe200078e000b */
[----:B------:R-:W-:Y:S01]  /*7e10*/  MOV R11, R143 ;  /* 0x0000008f000b7202 */ /* 0x000fe20000000f00 */
[----:B----4-:R-:W-:Y:S01]  /*7e20*/  FFMA.FTZ R0, R242, UR19, -R8 ;  /* 0x00000013f2007c23 */ /* 0x010fe20008010808 */
[--C-:B---3--:R-:W-:Y:S01]  /*7e30*/  FFMA.FTZ R2, R222, UR19, -R3.reuse ;  /* 0x00000013de027c23 */ /* 0x108fe20008010803 */
[----:B------:R-:W-:Y:S01]  /*7e40*/  IMAD.MOV.U32 R222, RZ, RZ, R102 ;  /* 0x000000ffffde7224 */ /* 0x000fe200078e0066 */
[----:B------:R-:W-:Y:S01]  /*7e50*/  MOV R102, R108 ;  /* 0x0000006c00667202 */ /* 0x000fe20000000f00 */
[----:B------:R3:W-:Y:S01]  /*7e60*/  MUFU.EX2 R111, R0 ;  /* 0x00000000006f7308 */ /* 0x0007e20000000800 */
[----:B------:R-:W-:Y:S02]  /*7e70*/  MOV R108, R120 ;  /* 0x00000078006c7202 */ /* 0x000fe40000000f00 */
[----:B------:R-:W-:Y:S01]  /*7e80*/  MOV R220, R222 ;  /* 0x000000de00dc7202 */ /* 0x000fe20000000f00 */
[----:B------:R-:W-:Y:S01]  /*7e90*/  IMAD.MOV.U32 R222, RZ, RZ, R102 ;  /* 0x000000ffffde7224 */ /* 0x000fe200078e0066 */
[----:B------:R-:W-:Y:S01]  /*7ea0*/  MOV R143, R191 ;  /* 0x000000bf008f7202 */ /* 0x000fe20000000f00 */
[----:B------:R4:W-:Y:S01]  /*7eb0*/  MUFU.EX2 R102, R2 ;  /* 0x0000000200667308 */ /* 0x0009e20000000800 */
[----:B------:R-:W-:Y:S01]  /*7ec0*/  F2FP.BF16.F32.PACK_AB R4, R123, R122 ;  /* 0x0000007a7b04723e */ /* 0x000fe200000010ff */
[----:B---3--:R-:W-:Y:S01]  /*7ed0*/  FFMA.FTZ R0, R221, UR19, -R3 ;  /* 0x00000013dd007c23 */ /* 0x008fe20008010803 */
[----:B------:R-:W-:-:S02]  /*7ee0*/  MOV R221, R219 ;  /* 0x000000db00dd7202 */ /* 0x000fc40000000f00 */
[----:B------:R-:W-:Y:S02]  /*7ef0*/  MOV R219, R103 ;  /* 0x0000006700db7202 */ /* 0x000fe40000000f00 */
[----:B------:R-:W-:Y:S01]  /*7f00*/  MOV R103, R108 ;  /* 0x0000006c00677202 */ /* 0x000fe20000000f00 */
[----:B------:R-:W-:Y:S01]  /*7f10*/  IMAD.MOV.U32 R108, RZ, RZ, R109 ;  /* 0x000000ffff6c7224 */ /* 0x000fe200078e006d */
[----:B------:R-:W-:Y:S01]  /*7f20*/  MOV R109, R151 ;  /* 0x00000097006d7202 */ /* 0x000fe20000000f00 */
[----:B----4-:R-:W-:Y:S01]  /*7f30*/  FFMA.FTZ R2, R220, UR19, -R3 ;  /* 0x00000013dc027c23 */ /* 0x010fe20008010803 */
[----:B------:R-:W-:Y:S01]  /*7f40*/  MOV R151, R11 ;  /* 0x0000000b00977202 */ /* 0x000fe20000000f00 */
[----:B------:R-:W-:Y:S01]  /*7f50*/  IMAD.MOV.U32 R220, RZ, RZ, R222 ;  /* 0x000000ffffdc7224 */ /* 0x000fe200078e00de */
[----:B--2---:R-:W-:Y:S02]  /*7f60*/  F2FP.BF16.F32.PACK_AB R5, R63, R62 ;  /* 0x0000003e3f05723e */ /* 0x004fe400000010ff */
[----:B------:R-:W-:-:S02]  /*7f70*/  F2FP.BF16.F32.PACK_AB R6, R129, R128 ;  /* 0x000000808106723e */ /* 0x000fc400000010ff */
[----:B-1----:R-:W-:Y:S02]  /*7f80*/  F2FP.BF16.F32.PACK_AB R7, R93, R92 ;  /* 0x0000005c5d07723e */ /* 0x002fe400000010ff */
[----:B------:R-:W-:Y:S02]  /*7f90*/  MOV R10, R221 ;  /* 0x000000dd000a7202 */ /* 0x000fe40000000f00 */
[----:B------:R-:W-:Y:S01]  /*7fa0*/  MOV R222, R103 ;  /* 0x0000006700de7202 */ /* 0x000fe20000000f00 */
[----:B------:R-:W-:Y:S01]  /*7fb0*/  IMAD.MOV.U32 R11, RZ, RZ, R143 ;  /* 0x000000ffff0b7224 */ /* 0x000fe200078e008f */
[----:B------:R-:W-:Y:S01]  /*7fc0*/  MOV R221, R219 ;  /* 0x000000db00dd7202 */ /* 0x000fe20000000f00 */
[----:B------:R-:W-:Y:S01]  /*7fd0*/  IMAD.MOV.U32 R219, RZ, RZ, R108 ;  /* 0x000000ffffdb7224 */ /* 0x000fe200078e006c */
[----:B------:R-:W-:Y:S02]  /*7fe0*/  MOV R103, R109 ;  /* 0x0000006d00677202 */ /* 0x000fe40000000f00 */
[----:B------:R-:W-:-:S02]  /*7ff0*/  MOV R109, R151 ;  /* 0x00000097006d7202 */ /* 0x000fc40000000f00 */
[----:B------:R-:W-:Y:S02]  /*8000*/  MOV R143, R240 ;  /* 0x000000f0008f7202 */ /* 0x000fe40000000f00 */
[----:B------:R-:W-:Y:S01]  /*8010*/  MOV R225, R220 ;  /* 0x000000dc00e17202 */ /* 0x000fe20000000f00 */
[C---:B------:R-:W-:Y:S01]  /*8020*/  HMMA.16816.F32.BF16 R52, R4.reuse, R12, R48 ;  /* 0x0000000c0434723c */ /* 0x040fe20000041830 */
[----:B------:R-:W-:Y:S01]  /*8030*/  MOV R226, R221 ;  /* 0x000000dd00e27202 */ /* 0x000fe20000000f00 */
[----:B------:R-:W-:Y:S01]  /*8040*/  IMAD.MOV.U32 R151, RZ, RZ, R11 ;  /* 0x000000ffff977224 */ /* 0x000fe200078e000b */
[----:B------:R-:W-:Y:S01]  /*8050*/  MOV R11, R143 ;  /* 0x0000008f000b7202 */ /* 0x000fe20000000f00 */
[----:B------:R-:W-:Y:S01]  /*8060*/  IMAD.MOV.U32 R223, RZ, RZ, R222 ;  /* 0x000000ffffdf7224 */ /* 0x000fe200078e00de */
[----:B------:R-:W-:Y:S01]  /*8070*/  MOV R220, R219 ;  /* 0x000000db00dc7202 */ /* 0x000fe20000000f00 */
[----:B------:R-:W-:Y:S01]  /*8080*/  IMAD.MOV.U32 R222, RZ, RZ, R109 ;  /* 0x000000ffffde7224 */ /* 0x000fe200078e006d */
[----:B------:R-:W-:Y:S01]  /*8090*/  MOV R143, R199 ;  /* 0x000000c7008f7202 */ /* 0x000fe20000000f00 */
[C---:B------:R-:W-:Y:S01]  /*80a0*/  HMMA.16816.F32.BF16 R48, R4.reuse, R14, R44 ;  /* 0x0000000e0430723c */ /* 0x040fe2000004182c */
[----:B------:R-:W-:Y:S01]  /*80b0*/  IMAD.MOV.U32 R199, RZ, RZ, R237 ;  /* 0x000000ffffc77224 */ /* 0x000fe200078e00ed */
[----:B------:R-:W-:Y:S01]  /*80c0*/  MOV R221, R103 ;  /* 0x0000006700dd7202 */ /* 0x000fe20000000f00 */
[----:B------:R-:W-:Y:S01]  /*80d0*/  IMAD.MOV.U32 R191, RZ, RZ, R252 ;  /* 0x000000ffffbf7224 */ /* 0x000fe200078e00fc */
[----:B------:R-:W-:Y:S01]  /*80e0*/  MOV R219, R151 ;  /* 0x0000009700db7202 */ /* 0x000fe20000000f00 */
[----:B------:R-:W2:Y:S03]  /*80f0*/  LDL.LU R252, [R1+0x104] ;  /* 0x0001040001fc7983 */ /* 0x000ea60000300800 */
[----:B------:R-:W-:Y:S01]  /*8100*/  HMMA.16816.F32.BF16 R44, R4, R28, R40 ;  /* 0x0000001c042c723c */ /* 0x000fe20000041828 */
[----:B------:R-:W-:Y:S01]  /*8110*/  FFMA.FTZ R28, R225, UR19, -R3 ;  /* 0x00000013e11c7c23 */ /* 0x000fe20008010803 */
[----:B------:R-:W-:Y:S01]  /*8120*/  IMAD.MOV.U32 R225, RZ, RZ, R226 ;  /* 0x000000ffffe17224 */ /* 0x000fe200078e00e2 */
[----:B------:R-:W-:Y:S01]  /*8130*/  MOV R226, R220 ;  /* 0x000000dc00e27202 */ /* 0x000fe20000000f00 */
[----:B------:R-:W3:Y:S01]  /*8140*/  LDL.LU R240, [R1+0x100] ;  /* 0x0001000001f07983 */ /* 0x000ee20000300800 */
[----:B------:R-:W-:Y:S01]  /*8150*/  MOV R220, R222 ;  /* 0x000000de00dc7202 */ /* 0x000fe20000000f00 */
[----:B------:R-:W-:Y:S01]  /*8160*/  IMAD.MOV.U32 R222, RZ, RZ, R141 ;  /* 0x000000ffffde7224 */ /* 0x000fe200078e008d */
[----:B------:R-:W-:Y:S01]  /*8170*/  MOV R224, R223 ;  /* 0x000000df00e07202 */ /* 0x000fe20000000f00 */
[----:B------:R-:W-:Y:S01]  /*8180*/  IMAD.MOV.U32 R223, RZ, RZ, R221 ;  /* 0x000000ffffdf7224 */ /* 0x000fe200078e00dd */
[----:B------:R-:W-:Y:S01]  /*8190*/  MOV R141, R199 ;  /* 0x000000c7008d7202 */ /* 0x000fe20000000f00 */
[----:B------:R-:W4:Y:S01]  /*81a0*/  LDL.LU R237, [R1+0xfc] ;  /* 0x0000fc0001ed7983 */ /* 0x000f220000300800 */
[----:B------:R-:W-:-:S02]  /*81b0*/  MOV R221, R219 ;  /* 0x000000db00dd7202 */ /* 0x000fc40000000f00 */
[----:B------:R-:W-:Y:S01]  /*81c0*/  MOV R199, R196 ;  /* 0x000000c400c77202 */ /* 0x000fe20000000f00 */
[----:B------:R-:W-:Y:S01]  /*81d0*/  IMAD.MOV.U32 R196, RZ, RZ, R139 ;  /* 0x000000ffffc47224 */ /* 0x000fe200078e008b */
[----:B------:R-:W-:Y:S01]  /*81e0*/  MOV R219, R143 ;  /* 0x0000008f00db7202 */ /* 0x000fe20000000f00 */
[----:B------:R-:W-:Y:S01]  /*81f0*/  IMAD.MOV.U32 R143, RZ, RZ, R198 ;  /* 0x000000ffff8f7224 */ /* 0x000fe200078e00c6 */
[----:B------:R-:W-:Y:S01]  /*8200*/  MOV R139, R142 ;  /* 0x0000008e008b7202 */ /* 0x000fe20000000f00 */
[----:B------:R-:W-:Y:S01]  /*8210*/  HMMA.16816.F32.BF16 R76, R4, R24, R76 ;  /* 0x00000018044c723c */ /* 0x000fe2000004184c */
[----:B------:R-:W-:-:S07]  /*8220*/  MOV R198, R193 ;  /* 0x000000c100c67202 */ /* 0x000fce0000000f00 */
[----:B------:R-:W-:Y:S01]  /*8230*/  HMMA.16816.F32.BF16 R72, R4, R26, R72 ;  /* 0x0000001a0448723c */ /* 0x000fe20000041848 */
[----:B------:R-:W-:-:S07]  /*8240*/  MOV R142, R149 ;  /* 0x00000095008e7202 */ /* 0x000fce0000000f00 */
[----:B------:R-:W-:Y:S01]  /*8250*/  HMMA.16816.F32.BF16 R68, R4, R20, R68 ;  /* 0x000000140444723c */ /* 0x000fe20000041844 */
[----:B------:R-:W-:Y:S01]  /*8260*/  MOV R193, R161 ;  /* 0x000000a100c17202 */ /* 0x000fe20000000f00 */
[----:B------:R-:W-:Y:S01]  /*8270*/  IMAD.MOV.U32 R161, RZ, RZ, R140 ;  /* 0x000000ffffa17224 */ /* 0x000fe200078e008c */
[----:B------:R-:W-:-:S05]  /*8280*/  MOV R149, R19 ;  /* 0x0000001300957202 */ /* 0x000fca0000000f00 */
[C---:B------:R-:W-:Y:S01]  /*8290*/  HMMA.16816.F32.BF16 R64, R4.reuse, R22, R64 ;  /* 0x000000160440723c */ /* 0x040fe20000041840 */
[----:B------:R-:W2:Y:S04]  /*82a0*/  LDL.LU R19, [R1+0xf8] ;  /* 0x0000f80001137983 */ /* 0x000ea80000300800 */
[----:B------:R-:W3:Y:S03]  /*82b0*/  LDL.LU R140, [R1+0x90] ;  /* 0x00009000018c7983 */ /* 0x000ee60000300800 */
[----:B------:R-:W-:Y:S01]  /*82c0*/  HMMA.16816.F32.BF16 R40, R4, R30, R32 ;  /* 0x0000001e0428723c */ /* 0x000fe20000041820 */
[----:B------:R-:W-:Y:S01]  /*82d0*/  FADD.FTZ R4, R225, R224 ;  /* 0x000000e0e1047221 */ /* 0x000fe20000010000 */
[----:B------:R-:W-:Y:S01]  /*82e0*/  IMAD.MOV.U32 R224, RZ, RZ, R223 ;  /* 0x000000ffffe07224 */ /* 0x000fe200078e00df */
[----:B------:R-:W-:Y:S01]  /*82f0*/  MOV R225, R221 ;  /* 0x000000dd00e17202 */ /* 0x000fe20000000f00 */
[----:B------:R-:W-:Y:S01]  /*8300*/  IMAD.MOV.U32 R221, RZ, RZ, R222 ;  /* 0x000000ffffdd7224 */ /* 0x000fe200078e00de */
[----:B------:R-:W-:Y:S01]  /*8310*/  MOV R223, R199 ;  /* 0x000000c700df7202 */ /* 0x000fe20000000f00 */
[----:B------:R-:W-:Y:S01]  /*8320*/  IMAD.MOV.U32 R232, RZ, RZ, R184 ;  /* 0x000000ffffe87224 */ /* 0x000fe200078e00b8 */
[----:B------:R-:W-:Y:S01]  /*8330*/  MOV R37, R220 ;  /* 0x000000dc00257202 */ /* 0x000fe20000000f00 */
[----:B------:R-:W1:Y:S01]  /*8340*/  LDSM.16.MT88.4 R20, [R160+0xb000] ;  /* 0x00b00000a014783b */ /* 0x000e620000004200 */
[----:B------:R-:W-:-:S02]  /*8350*/  MOV R222, R141 ;  /* 0x0000008d00de7202 */ /* 0x000fc40000000f00 */
[----:B------:R-:W-:Y:S01]  /*8360*/  MOV R199, R139 ;  /* 0x0000008b00c77202 */ /* 0x000fe20000000f00 */
[----:B------:R-:W-:Y:S01]  /*8370*/  FFMA.FTZ R9, R241, UR19, -R8 ;  /* 0x00000013f1097c23 */ /* 0x000fe20008010808 */
        /* <DEDUP_REMOVED lines=9> */
[----:B------:R2:W-:Y:S01]  /*8410*/  MUFU.EX2 R108, R0 ;  /* 0x00000000006c7308 */ /* 0x0005e20000000800 */
[----:B------:R-:W-:Y:S01]  /*8420*/  FFMA.FTZ R36, R249, UR19, -R8 ;  /* 0x00000013f9247c23 */ /* 0x000fe20008010808 */
[----:B------:R-:W1:Y:S04]  /*8430*/  LDSM.16.MT88.4 R24, [R211+0xb000] ;  /* 0x00b00000d318783b */ /* 0x000e680000004200 */
[----:B------:R-:W1:Y:S01]  /*8440*/  LDSM.16.MT88.4 R12, [R173+0xb000] ;  /* 0x00b00000ad0c783b */ /* 0x000e620000004200 */
[----:B---3--:R-:W-:-:S02]  /*8450*/  MOV R139, R140 ;  /* 0x0000008c008b7202 */ /* 0x008fc40000000f00 */
[----:B------:R-:W-:Y:S02]  /*8460*/  MOV R140, R171 ;  /* 0x000000ab008c7202 */ /* 0x000fe40000000f00 */
[----:B------:R3:W5:Y:S04]  /*8470*/  LDL.LU R171, [R1+0xf4] ;  /* 0x0000f40001ab7983 */ /* 0x0007680000300800 */
[----:B------:R-:W4:Y:S04]  /*8480*/  LDL.LU R186, [R1+0x98] ;  /* 0x0000980001ba7983 */ /* 0x000f280000300800 */
[----:B------:R-:W3:Y:S01]  /*8490*/  LDL.LU R187, [R1+0x84] ;  /* 0x0000840001bb7983 */ /* 0x000ee20000300800 */
[----:B------:R-:W-:Y:S01]  /*84a0*/  MOV R236, R139 ;  /* 0x0000008b00ec7202 */ /* 0x000fe20000000f00 */
[----:B------:R-:W-:Y:S01]  /*84b0*/  FADD.FTZ R31, R224, R37 ;  /* 0x00000025e01f7221 */ /* 0x000fe20000010000 */
[----:B------:R-:W-:Y:S01]  /*84c0*/  MOV R201, R142 ;  /* 0x0000008e00c97202 */ /* 0x000fe20000000f00 */
[----:B------:R-:W-:-:S02]  /*84d0*/  IMAD.MOV.U32 R235, RZ, RZ, R140 ;  /* 0x000000ffffeb7224 */ /* 0x000fc400078e008c */
[----:B------:R-:W-:Y:S01]  /*84e0*/  FADD.FTZ R32, R236, R31 ;  /* 0x0000001fec207221 */ /* 0x000fe20000010000 */
[----:B------:R-:W-:Y:S01]  /*84f0*/  MOV R236, R201 ;  /* 0x000000c900ec7202 */ /* 0x000fe20000000f00 */
[----:B------:R-:W-:Y:S01]  /*8500*/  IMAD.MOV.U32 R233, RZ, RZ, R196 ;  /* 0x000000ffffe97224 */ /* 0x000fe200078e00c4 */
[----:B------:R-:W-:Y:S01]  /*8510*/  MOV R201, R235 ;  /* 0x000000eb00c97202 */ /* 0x000fe20000000f00 */
[----:B------:R-:W-:Y:S01]  /*8520*/  FADD.FTZ R37, R226, R225 ;  /* 0x000000e1e2257221 */ /* 0x000fe20000010000 */
[----:B------:R-:W-:Y:S01]  /*8530*/  MOV R234, R198 ;  /* 0x000000c600ea7202 */ /* 0x000fe20000000f00 */
[----:B------:R-:W-:Y:S01]  /*8540*/  IMAD.MOV.U32 R225, RZ, RZ, R143 ;  /* 0x000000ffffe17224 */ /* 0x000fe200078e008f */
[----:B------:R-:W-:Y:S02]  /*8550*/  MOV R224, R199 ;  /* 0x000000c700e07202 */ /* 0x000fe40000000f00 */
[----:B------:R-:W-:Y:S01]  /*8560*/  MOV R226, R141 ;  /* 0x0000008d00e27202 */ /* 0x000fe20000000f00 */
[----:B------:R-:W-:-:S04]  /*8570*/  FADD.FTZ R30, R137, R4 ;  /* 0x00000004891e7221 */ /* 0x000fc80000010000 */
[----:B--2---:R-:W-:Y:S01]  /*8580*/  FADD.FTZ R30, R19, R30 ;  /* 0x0000001e131e7221 */ /* 0x004fe20000010000 */
[----:B------:R2:W1:Y:S01]  /*8590*/  MUFU.EX2 R120, R9 ;  /* 0x0000000900787308 */ /* 0x0004620000000800 */
[----:B------:R-:W-:Y:S01]  /*85a0*/  FFMA.FTZ R0, R10, UR19, -R3 ;  /* 0x000000130a007c23 */ /* 0x000fe20008010803 */
[--C-:B------:R-:W-:Y:S01]  /*85b0*/  FFMA.FTZ R35, R243, UR19, -R8.reuse ;  /* 0x00000013f3237c23 */ /* 0x100fe20008010808 */
[--C-:B------:R-:W-:Y:S01]  /*85c0*/  FFMA.FTZ R34, R239, UR19, -R8.reuse ;  /* 0x00000013ef227c23 */ /* 0x100fe20008010808 */
[----:B------:R-:W-:Y:S01]  /*85d0*/  FFMA.FTZ R33, R238, UR19, -R8 ;  /* 0x00000013ee217c23 */ /* 0x000fe20008010808 */
[----:B----4-:R-:W-:Y:S01]  /*85e0*/  MOV R202, R186 ;  /* 0x000000ba00ca7202 */ /* 0x010fe20000000f00 */
[----:B--2---:R-:W2:Y:S01]  /*85f0*/  LDSM.16.MT88.4 R8, [R116+0xb000] ;  /* 0x00b000007408783b */ /* 0x004ea20000004200 */
[----:B---3--:R-:W-:-:S03]  /*8600*/  MOV R231, R187 ;  /* 0x000000bb00e77202 */ /* 0x008fc60000000f00 */
[----:B------:R-:W-:Y:S01]  /*8610*/  IMAD.MOV.U32 R235, RZ, RZ, R202 ;  /* 0x000000ffffeb7224 */ /* 0x000fe200078e00ca */
[----:B------:R-:W-:Y:S02]  /*8620*/  MOV R202, R231 ;  /* 0x000000e700ca7202 */ /* 0x000fe40000000f00 */
        /* <DEDUP_REMOVED lines=16> */
[----:B------:R-:W-:Y:S02]  /*8730*/  IMAD.MOV.U32 R162, RZ, RZ, R16 ;  /* 0x000000ffffa27224 */ /* 0x000fe400078e0010 */
[----:B------:R-:W3:Y:S04]  /*8740*/  LDL.LU R16, [R1+0xf0] ;  /* 0x0000f00001107983 */ /* 0x000ee80000300800 */
[----:B------:R-:W4:Y:S01]  /*8750*/  LDL.LU R19, [R1+0xec] ;  /* 0x0000ec0001137983 */ /* 0x000f220000300800 */
[----:B------:R-:W-:Y:S04]  /*8760*/  MUFU.EX2 R109, R2 ;  /* 0x00000002006d7308 */ /* 0x000fe80000000800 */
[----:B------:R-:W2:Y:S01]  /*8770*/  MUFU.EX2 R103, R0 ;  /* 0x0000000000677308 */ /* 0x000ea20000000800 */
[----:B------:R-:W-:Y:S01]  /*8780*/  FADD.FTZ R5, R135, R132 ;  /* 0x0000008487057221 */ /* 0x000fe20000010000 */
[----:B------:R-:W-:-:S02]  /*8790*/  F2FP.BF16.F32.PACK_AB R4, R110, R121 ;  /* 0x000000796e04723e */ /* 0x000fc400000010ff */
[----:B-1----:R-:W-:Y:S01]  /*87a0*/  F2FP.BF16.F32.PACK_AB R6, R120, R111 ;  /* 0x0000006f7806723e */ /* 0x002fe200000010ff */
[----:B------:R-:W-:Y:S01]  /*87b0*/  FADD.FTZ R29, R133, R5 ;  /* 0x00000005851d7221 */ /* 0x000fe20000010000 */
[----:B------:R-:W-:Y:S02]  /*87c0*/  F2FP.BF16.F32.PACK_AB R5, R108, R102 ;  /* 0x000000666c05723e */ /* 0x000fe400000010ff */
[----:B--2---:R-:W-:Y:S01]  /*87d0*/  F2FP.BF16.F32.PACK_AB R7, R103, R109 ;  /* 0x0000006d6707723e */ /* 0x004fe200000010ff */
[----:B------:R-:W-:Y:S04]  /*87e0*/  MUFU.EX2 R39, R39 ;  /* 0x0000002700277308 */ /* 0x000fe80000000800 */
[----:B------:R-:W-:Y:S02]  /*87f0*/  MUFU.EX2 R38, R38 ;  /* 0x0000002600267308 */ /* 0x000fe40000000800 */
[C---:B------:R-:W-:Y:S02]  /*8800*/  HMMA.16816.F32.BF16 R140, R4.reuse, R22, R80 ;  /* 0x00000016048c723c */ /* 0x040fe40000041850 */
[----:B------:R-:W-:Y:S04]  /*8810*/  MUFU.EX2 R80, R61 ;  /* 0x0000003d00507308 */ /* 0x000fe80000000800 */
[----:B------:R-:W-:Y:S04]  /*8820*/  MUFU.EX2 R82, R60 ;  /* 0x0000003c00527308 */ /* 0x000fe80000000800 */
[----:B------:R-:W1:Y:S04]  /*8830*/  MUFU.EX2 R81, R58 ;  /* 0x0000003a00517308 */ /* 0x000e680000000800 */
[----:B------:R-:W-:Y:S04]  /*8840*/  MUFU.EX2 R83, R59 ;  /* 0x0000003b00537308 */ /* 0x000fe80000000800 */
[----:B------:R-:W-:Y:S04]  /*8850*/  MUFU.EX2 R61, R57 ;  /* 0x00000039003d7308 */ /* 0x000fe80000000800 */
[----:B------:R2:W1:Y:S01]  /*8860*/  MUFU.EX2 R60, R56 ;  /* 0x00000038003c7308 */ /* 0x0004620000000800 */
[----:B------:R-:W-:Y:S01]  /*8870*/  MOV R196, R185 ;  /* 0x000000b900c47202 */ /* 0x000fe20000000f00 */
[----:B------:R-:W-:Y:S01]  /*8880*/  IMAD.MOV.U32 R199, RZ, RZ, R136 ;  /* 0x000000ffffc77224 */ /* 0x000fe200078e0088 */
[----:B------:R-:W-:Y:S01]  /*8890*/  MOV R198, R138 ;  /* 0x0000008a00c67202 */ /* 0x000fe20000000f00 */
[----:B------:R-:W-:Y:S01]  /*88a0*/  HMMA.16816.F32.BF16 R176, R4, R24, R112 ;  /* 0x0000001804b0723c */ /* 0x000fe20000041870 */
[----:B------:R-:W-:Y:S01]  /*88b0*/  MOV R227, R161 ;  /* 0x000000a100e37202 */ /* 0x000fe20000000f00 */
[----:B------:R-:W-:Y:S01]  /*88c0*/  FADD.FTZ R32, R235, R32 ;  /* 0x00000020eb207221 */ /* 0x000fe20000010000 */
[----:B------:R-:W-:-:S05]  /*88d0*/  IMAD.MOV.U32 R208, RZ, RZ, R189 ;  /* 0x000000ffffd07224 */ /* 0x000fca00078e00bd */
[----:B------:R-:W-:Y:S01]  /*88e0*/  HMMA.16816.F32.BF16 R184, R4, R26, R104 ;  /* 0x0000001a04b8723c */ /* 0x000fe20000041868 */
[----:B------:R-:W-:-:S07]  /*88f0*/  MOV R228, R224 ;  /* 0x000000e000e47202 */ /* 0x000fce0000000f00 */
[----:B------:R-:W-:Y:S01]  /*8900*/  HMMA.16816.F32.BF16 R136, R4, R20, R88 ;  /* 0x000000140488723c */ /* 0x000fe20000041858 */
[----:B------:R-:W-:-:S07]  /*8910*/  IMAD.MOV.U32 R229, RZ, RZ, R234 ;  /* 0x000000ffffe57224 */ /* 0x000fce00078e00ea */
[C---:B------:R-:W-:Y:S08]  /*8920*/  HMMA.16816.F32.BF16 R152, R4.reuse, R12, R152 ;  /* 0x0000000c0498723c */ /* 0x040ff00000041898 */
[C---:B------:R-:W-:Y:S08]  /*8930*/  HMMA.16816.F32.BF16 R156, R4.reuse, R14, R156 ;  /* 0x0000000e049c723c */ /* 0x040ff0000004189c */
[C---:B------:R-:W-:Y:S08]  /*8940*/  HMMA.16816.F32.BF16 R164, R4.reuse, R8, R164 ;  /* 0x0000000804a4723c */ /* 0x040ff000000418a4 */
[----:B--2---:R-:W-:Y:S01]  /*8950*/  HMMA.16816.F32.BF16 R56, R4, R10, R84 ;  /* 0x0000000a0438723c */ /* 0x004fe20000041854 */
[----:B-1----:R-:W-:-:S02]  /*8960*/  F2FP.BF16.F32.PACK_AB R4, R80, R81 ;  /* 0x000000515004723e */ /* 0x002fc400000010ff */
[----:B------:R-:W-:Y:S02]  /*8970*/  F2FP.BF16.F32.PACK_AB R5, R60, R61 ;  /* 0x0000003d3c05723e */ /* 0x000fe400000010ff */
[----:B------:R-:W-:Y:S02]  /*8980*/  F2FP.BF16.F32.PACK_AB R6, R83, R82 ;  /* 0x000000525306723e */ /* 0x000fe400000010ff */
[----:B------:R-:W-:Y:S02]  /*8990*/  F2FP.BF16.F32.PACK_AB R7, R38, R39 ;  /* 0x000000272607723e */ /* 0x000fe400000010ff */
[----:B------:R-:W-:Y:S02]  /*89a0*/  MOV R230, R232 ;  /* 0x000000e800e67202 */ /* 0x000fe40000000f00 */
[----:B------:R-:W-:-:S03]  /*89b0*/  MOV R205, R233 ;  /* 0x000000e900cd7202 */ /* 0x000fc60000000f00 */
[C---:B------:R-:W-:Y:S01]  /*89c0*/  HMMA.16816.F32.BF16 R52, R4.reuse, R12, R52 ;  /* 0x0000000c0434723c */ /* 0x040fe20000041834 */
[----:B------:R-:W-:Y:S01]  /*89d0*/  FADD.FTZ R12, R227, R32 ;  /* 0x00000020e30c7221 */ /* 0x000fe20000010000 */
[----:B------:R-:W-:Y:S01]  /*89e0*/  MOV R227, R208 ;  /* 0x000000d000e37202 */ /* 0x000fe20000000f00 */
[----:B------:R-:W-:Y:S01]  /*89f0*/  FFMA.FTZ R2, R252, UR19, -R3 ;  /* 0x00000013fc027c23 */ /* 0x000fe20008010803 */
[----:B------:R-:W-:Y:S01]  /*8a00*/  FADD.FTZ R31, R236, R37 ;  /* 0x00000025ec1f7221 */ /* 0x000fe20000010000 */
[----:B------:R-:W-:Y:S02]  /*8a10*/  IMAD.MOV.U32 R208, RZ, RZ, R228 ;  /* 0x000000ffffd07224 */ /* 0x000fe400078e00e4 */
[----:B------:R-:W-:Y:S01]  /*8a20*/  FADD.FTZ R30, R231, R30 ;  /* 0x0000001ee71e7221 */ /* 0x000fe20000010000 */
[----:B------:R-:W-:Y:S01]  /*8a30*/  MOV R228, R229 ;  /* 0x000000e500e47202 */ /* 0x000fe20000000f00 */
[--C-:B------:R-:W-:Y:S01]  /*8a40*/  FFMA.FTZ R0, R240, UR19, -R3.reuse ;  /* 0x00000013f0007c23 */ /* 0x100fe20008010803 */
[----:B------:R-:W-:Y:S01]  /*8a50*/  MOV R229, R205 ;  /* 0x000000cd00e57202 */ /* 0x000fe20000000f00 */
[----:B------:R-:W-:Y:S01]  /*8a60*/  FFMA.FTZ R3, R237, UR19, -R3 ;  /* 0x00000013ed037c23 */ /* 0x000fe20008010803 */
[----:B------:R-:W-:Y:S01]  /*8a70*/  HMMA.16816.F32.BF16 R76, R4, R24, R76 ;  /* 0x00000018044c723c */ /* 0x000fe2000004184c */
[----:B------:R-:W-:-:S02]  /*8a80*/  IMAD.MOV.U32 R205, RZ, RZ, R230 ;  /* 0x000000ffffcd7224 */ /* 0x000fc400078e00e6 */
[----:B------:R-:W-:Y:S01]  /*8a90*/  FADD.FTZ R31, R202, R31 ;  /* 0x0000001fca1f7221 */ /* 0x000fe20000010000 */
[----:B------:R1:W-:Y:S01]  /*8aa0*/  MUFU.EX2 R25, R2 ;  /* 0x0000000200197308 */ /* 0x0003e20000000800 */
[----:B------:R-:W-:Y:S01]  /*8ab0*/  MOV R230, R199 ;  /* 0x000000c700e67202 */ /* 0x000fe20000000f00 */
[----:B------:R-:W-:Y:S01]  /*8ac0*/  IMAD.MOV.U32 R206, RZ, RZ, R228 ;  /* 0x000000ffffce7224 */ /* 0x000fe200078e00e4 */
[----:B------:R-:W-:Y:S01]  /*8ad0*/  MOV R204, R208 ;  /* 0x000000d000cc7202 */ /* 0x000fe20000000f00 */
[----:B------:R-:W-:Y:S01]  /*8ae0*/  HMMA.16816.F32.BF16 R44, R4, R8, R44 ;  /* 0x00000008042c723c */ /* 0x000fe2000004182c */
[----:B------:R-:W-:Y:S02]  /*8af0*/  MOV R232, R197 ;  /* 0x000000c500e87202 */ /* 0x000fe40000000f00 */
[----:B------:R-:W-:Y:S02]  /*8b00*/  MOV R197, R188 ;  /* 0x000000bc00c57202 */ /* 0x000fe40000000f00 */
[----:B------:R-:W-:-:S02]  /*8b10*/  MOV R199, R198 ;  /* 0x000000c600c77202 */ /* 0x000fc40000000f00 */
[----:B------:R-:W-:Y:S01]  /*8b20*/  MOV R209, R229 ;  /* 0x000000e500d17202 */ /* 0x000fe20000000f00 */
[----:B------:R-:W-:Y:S01]  /*8b30*/  HMMA.16816.F32.BF16 R72, R4, R26, R72 ;  /* 0x0000001a0448723c */ /* 0x000fe20000041848 */
[----:B-1----:R-:W-:Y:S01]  /*8b40*/  FADD.FTZ R2, R169, R30 ;  /* 0x0000001ea9027221 */ /* 0x002fe20000010000 */
[----:B------:R1:W-:Y:S01]  /*8b50*/  MUFU.EX2 R27, R3 ;  /* 0x00000003001b7308 */ /* 0x0003e20000000800 */
[----:B------:R-:W-:Y:S02]  /*8b60*/  MOV R210, R205 ;  /* 0x000000cd00d27202 */ /* 0x000fe40000000f00 */
[----:B------:R-:W-:Y:S02]  /*8b70*/  MOV R208, R199 ;  /* 0x000000c700d07202 */ /* 0x000fe40000000f00 */
[----:B------:R-:W-:Y:S01]  /*8b80*/  MOV R205, R197 ;  /* 0x000000c500cd7202 */ /* 0x000fe20000000f00 */
[----:B------:R-:W-:Y:S01]  /*8b90*/  FADD.FTZ R29, R201, R29 ;  /* 0x0000001dc91d7221 */ /* 0x000fe20000010000 */
[----:B------:R-:W-:Y:S01]  /*8ba0*/  MOV R236, R225 ;  /* 0x000000e100ec7202 */ /* 0x000fe20000000f00 */
[----:B------:R-:W-:-:S02]  /*8bb0*/  IMAD.MOV.U32 R201, RZ, RZ, R226 ;  /* 0x000000ffffc97224 */ /* 0x000fc400078e00e2 */
[----:B-1----:R-:W-:Y:S01]  /*8bc0*/  FADD.FTZ R3, R227, R31 ;  /* 0x0000001fe3037221 */ /* 0x002fe20000010000 */
[----:B------:R-:W-:Y:S01]  /*8bd0*/  IMAD.MOV.U32 R227, RZ, RZ, R230 ;  /* 0x000000ffffe37224 */ /* 0x000fe200078e00e6 */
[----:B------:R-:W-:Y:S01]  /*8be0*/  MOV R230, R244 ;  /* 0x000000f400e67202 */ /* 0x000fe20000000f00 */
[----:B------:R-:W-:Y:S01]  /*8bf0*/  IMAD.MOV.U32 R202, RZ, RZ, R194 ;  /* 0x000000ffffca7224 */ /* 0x000fe200078e00c2 */
[----:B------:R-:W-:Y:S02]  /*8c00*/  MOV R235, R223 ;  /* 0x000000df00eb7202 */ /* 0x000fe40000000f00 */
[----:B------:R-:W-:Y:S01]  /*8c10*/  MOV R231, R195 ;  /* 0x000000c300e77202 */ /* 0x000fe20000000f00 */
[----:B------:R-:W-:Y:S02]  /*8c20*/  IMAD.MOV.U32 R233, RZ, RZ, R190 ;  /* 0x000000ffffe97224 */ /* 0x000fe400078e00be */
[----:B------:R-:W-:Y:S01]  /*8c30*/  FADD.FTZ R29, R134, R29 ;  /* 0x0000001d861d7221 */ /* 0x000fe20000010000 */
[----:B------:R-:W-:Y:S01]  /*8c40*/  MOV R234, R191 ;  /* 0x000000bf00ea7202 */ /* 0x000fe20000000f00 */
[----:B------:R-:W-:Y:S01]  /*8c50*/  IMAD.MOV.U32 R225, RZ, RZ, R162 ;  /* 0x000000ffffe17224 */ /* 0x000fe200078e00a2 */
[----:B------:R-:W-:Y:S01]  /*8c60*/  MOV R224, R163 ;  /* 0x000000a300e07202 */ /* 0x000fe20000000f00 */
[----:B------:R1:W-:Y:S01]  /*8c70*/  MUFU.EX2 R26, R0 ;  /* 0x00000000001a7308 */ /* 0x0003e20000000800 */
[----:B------:R-:W-:Y:S01]  /*8c80*/  MOV R223, R151 ;  /* 0x0000009700df7202 */ /* 0x000fe20000000f00 */
[----:B------:R-:W-:Y:S01]  /*8c90*/  IMAD.MOV.U32 R151, RZ, RZ, R145 ;  /* 0x000000ffff977224 */ /* 0x000fe200078e0091 */
[----:B------:R-:W-:Y:S01]  /*8ca0*/  MOV R226, R146 ;  /* 0x0000009200e27202 */ /* 0x000fe20000000f00 */
[----:B------:R-:W-:Y:S01]  /*8cb0*/  HMMA.16816.F32.BF16 R68, R4, R20, R68 ;  /* 0x000000140444723c */ /* 0x000fe20000041844 */
[----:B------:R-:W-:-:S07]  /*8cc0*/  MOV R194, R144 ;  /* 0x0000009000c27202 */ /* 0x000fce0000000f00 */
[----:B------:R-:W-:Y:S01]  /*8cd0*/  HMMA.16816.F32.BF16 R64, R4, R22, R64 ;  /* 0x000000160440723c */ /* 0x000fe20000041840 */
[----:B------:R-:W-:Y:S01]  /*8ce0*/  MOV R195, R147 ;  /* 0x0000009300c37202 */ /* 0x000fe20000000f00 */
[----:B-1----:R-:W-:-:S06]  /*8cf0*/  FADD.FTZ R0, R170, R29 ;  /* 0x0000001daa007221 */ /* 0x002fcc0000010000 */
[----:B------:R-:W-:Y:S01]  /*8d00*/  HMMA.16816.F32.BF16 R48, R4, R14, R48 ;  /* 0x0000000e0430723c */ /* 0x000fe20000041830 */
[----:B------:R-:W-:-:S07]  /*8d10*/  FADD.FTZ R9, R250, R0 ;  /* 0x00000000fa097221 */ /* 0x000fce0000010000 */
[----:B------:R-:W-:Y:S01]  /*8d20*/  HMMA.16816.F32.BF16 R40, R4, R10, R40 ;  /* 0x0000000a0428723c */ /* 0x000fe20000041828 */
[----:B------:R-:W-:Y:S02]  /*8d30*/  MOV R242, R193 ;  /* 0x000000c100f27202 */ /* 0x000fe40000000f00 */
[----:B------:R-:W-:Y:S01]  /*8d40*/  MOV R246, R149 ;  /* 0x0000009500f67202 */ /* 0x000fe20000000f00 */
[----:B------:R-:W-:Y:S01]  /*8d50*/  IMAD.MOV.U32 R198, RZ, RZ, R196 ;  /* 0x000000ffffc67224 */ /* 0x000fe200078e00c4 */
[----:B------:R-:W-:Y:S01]  /*8d60*/  MOV R196, R172 ;  /* 0x000000ac00c47202 */ /* 0x000fe20000000f00 */
[----:B------:R-:W-:Y:S03]  /*8d70*/  LDSM.16.MT88.4 R144, [R160+0xb800] ;  /* 0x00b80000a090783b */ /* 0x000fe60000004200 */
[----:B------:R-:W-:Y:S01]  /*8d80*/  MOV R229, R198 ;  /* 0x000000c600e57202 */ /* 0x000fe20000000f00 */
[----:B------:R-:W-:Y:S01]  /*8d90*/  IMAD.MOV.U32 R228, RZ, RZ, R196 ;  /* 0x000000ffffe47224 */ /* 0x000fe200078e00c4 */
[----:B------:R-:W1:Y:S04]  /*8da0*/  LDSM.16.MT88.4 R188, [R211+0xb800] ;  /* 0x00b80000d3bc783b */ /* 0x000e680000004200 */
[----:B------:R-:W2:Y:S04]  /*8db0*/  LDSM.16.MT88.4 R160, [R173+0xb800] ;  /* 0x00b80000ada0783b */ /* 0x000ea80000004200 */
[----:B------:R-:W2:Y:S01]  /*8dc0*/  LDSM.16.MT88.4 R20, [R116+0xb800] ;  /* 0x00b800007414783b */ /* 0x000ea20000004200 */
[----:B----4-:R-:W-:Y:S01]  /*8dd0*/  FADD.FTZ R8, R19, R12 ;  /* 0x0000000c13087221 */ /* 0x010fe20000010000 */
[----:B------:R-:W-:Y:S01]  /*8de0*/  FADD.FTZ R12, R251, R2 ;  /* 0x00000002fb0c7221 */ /* 0x000fe20000010000 */
[----:B---3--:R-:W-:Y:S01]  /*8df0*/  FADD.FTZ R3, R16, R3 ;  /* 0x0000000310037221 */ /* 0x008fe20000010000 */
[----:B------:R-:W3:Y:S01]  /*8e00*/  MUFU.EX2 R94, R94 ;  /* 0x0000005e005e7308 */ /* 0x000ee20000000800 */
[----:B------:R-:W-:Y:S01]  /*8e10*/  FADD.FTZ R2, R204, R8 ;  /* 0x00000008cc027221 */ /* 0x000fe20000010000 */
[----:B------:R-:W-:Y:S01]  /*8e20*/  MOV R204, R206 ;  /* 0x000000ce00cc7202 */ /* 0x000fe20000000f00 */
[----:B------:R-:W-:Y:S01]  /*8e30*/  IMAD.MOV.U32 R206, RZ, RZ, R209 ;  /* 0x000000ffffce7224 */ /* 0x000fe200078e00d1 */
[----:B------:R-:W-:Y:S01]  /*8e40*/  MOV R209, R210 ;  /* 0x000000d200d17202 */ /* 0x000fe20000000f00 */
[----:B------:R-:W4:Y:S01]  /*8e50*/  MUFU.EX2 R10, R95 ;  /* 0x0000005f000a7308 */ /* 0x000f220000000800 */
[----:B------:R-:W-:Y:S01]  /*8e60*/  MOV R210, R227 ;  /* 0x000000e300d27202 */ /* 0x000fe20000000f00 */
[----:B------:R1:W5:Y:S01]  /*8e70*/  LDL.LU R172, [R1+0xe8] ;  /* 0x0000e80001ac7983 */ /* 0x0003620000300800 */
[----:B------:R-:W-:Y:S01]  /*8e80*/  MOV R227, R208 ;  /* 0x000000d000e37202 */ /* 0x000fe20000000f00 */
[----:B------:R-:W-:Y:S01]  /*8e90*/  IMAD.MOV.U32 R208, RZ, RZ, R205 ;  /* 0x000000ffffd07224 */ /* 0x000fe200078e00cd */
        /* <DEDUP_REMOVED lines=8> */
[----:B------:R-:W-:Y:S01]  /*8f20*/  MOV R202, R231 ;  /* 0x000000e700ca7202 */ /* 0x000fe20000000f00 */
[----:B------:R-:W2:Y:S01]  /*8f30*/  MUFU.EX2 R36, R36 ;  /* 0x0000002400247308 */ /* 0x000ea20000000800 */
[----:B------:R-:W-:Y:S01]  /*8f40*/  MOV R231, R232 ;  /* 0x000000e800e77202 */ /* 0x000fe20000000f00 */
[----:B------:R-:W-:Y:S01]  /*8f50*/  IMAD.MOV.U32 R232, RZ, RZ, R233 ;  /* 0x000000ffffe87224 */ /* 0x000fe200078e00e9 */
[----:B------:R-:W-:Y:S01]  /*8f60*/  MOV R233, R234 ;  /* 0x000000ea00e97202 */ /* 0x000fe20000000f00 */
[----:B------:R-:W1:Y:S01]  /*8f70*/  MUFU.EX2 R28, R28 ;  /* 0x0000001c001c7308 */ /* 0x000e620000000800 */
        /* <DEDUP_REMOVED lines=13> */
[----:B------:R-:W-:-:S02]  /*9050*/  IMAD.MOV.U32 R195, RZ, RZ, R215 ;  /* 0x000000ffffc37224 */ /* 0x000fc400078e00d7 */
[----:B------:R-:W-:Y:S01]  /*9060*/  FADD.FTZ R0, R239, R5 ;  /* 0x00000005ef007221 */ /* 0x000fe20000010000 */
[----:B------:R-:W-:Y:S01]  /*9070*/  IMAD.MOV.U32 R239, RZ, RZ, R243 ;  /* 0x000000ffffef7224 */ /* 0x000fe200078e00f3 */
[----:B------:R-:W-:Y:S01]  /*9080*/  MOV R249, R226 ;  /* 0x000000e200f97202 */ /* 0x000fe20000000f00 */
[----:B------:R-:W-:Y:S02]  /*9090*/  IMAD.MOV.U32 R241, RZ, RZ, R195 ;  /* 0x000000fffff17224 */ /* 0x000fe400078e00c3 */
[----:B------:R-:W-:Y:S01]  /*90a0*/  FADD.FTZ R6, R180, R3 ;  /* 0x00000003b4067221 */ /* 0x000fe20000010000 */
[----:B------:R-:W-:Y:S01]  /*90b0*/  FADD.FTZ R4, R214, R2 ;  /* 0x00000002d6047221 */ /* 0x000fe20000010000 */
        /* <DEDUP_REMOVED lines=10> */
[----:B------:R-:W1:Y:S01]  /*9160*/  MUFU.EX2 R98, R98 ;  /* 0x0000006200627308 */ /* 0x000e620000000800 */
        /* <DEDUP_REMOVED lines=18> */
[----:B------:R-:W-:-:S02]  /*9290*/  IMAD.MOV.U32 R208, RZ, RZ, R228 ;  /* 0x000000ffffd07224 */ /* 0x000fc400078e00e4 */
[----:B------:R-:W-:Y:S01]  /*92a0*/  FADD.FTZ R4, R204, R4 ;  /* 0x00000004cc047221 */ /* 0x000fe20000010000 */
[----:B------:R-:W-:Y:S01]  /*92b0*/  MOV R228, R229 ;  /* 0x000000e500e47202 */ /* 0x000fe20000000f00 */
[----:B------:R-:W-:Y:S01]  /*92c0*/  FADD.FTZ R3, R206, R3 ;  /* 0x00000003ce037221 */ /* 0x000fe20000010000 */
[----:B------:R-:W-:Y:S01]  /*92d0*/  MOV R229, R213 ;  /* 0x000000d500e57202 */ /* 0x000fe20000000f00 */
[----:B------:R-:W-:Y:S01]  /*92e0*/  FADD.FTZ R2, R209, R2 ;  /* 0x00000002d1027221 */ /* 0x000fe20000010000 */
[----:B------:R-:W-:Y:S01]  /*92f0*/  FADD.FTZ R0, R210, R0 ;  /* 0x00000000d2007221 */ /* 0x000fe20000010000 */
[----:B------:R-:W-:Y:S02]  /*9300*/  IMAD.MOV.U32 R205, RZ, RZ, R232 ;  /* 0x000000ffffcd7224 */ /* 0x000fe400078e00e8 */
[----:B------:R-:W-:Y:S01]  /*9310*/  FADD.FTZ R4, R227, R4 ;  /* 0x00000004e3047221 */ /* 0x000fe20000010000 */
[----:B------:R-:W-:Y:S01]  /*9320*/  MOV R230, R234 ;  /* 0x000000ea00e67202 */ /* 0x000fe20000000f00 */
[----:B------:R-:W-:Y:S01]  /*9330*/  FADD.FTZ R3, R208, R3 ;  /* 0x00000003d0037221 */ /* 0x000fe20000010000 */
        /* <DEDUP_REMOVED lines=64> */
[----:B------:R-:W-:-:S02]  /*9740*/  FADD.FTZ R0, R109, R0 ;  /* 0x000000006d007221 */ /* 0x000fc40000010000 */
[----:B------:R-:W1:Y:S01]  /*9750*/  MUFU.EX2 R13, R97 ;  /* 0x00000061000d7308 */ /* 0x000e620000000800 */
[----:B------:R-:W-:Y:S01]  /*9760*/  FADD.FTZ R4, R83, R4 ;  /* 0x0000000453047221 */ /* 0x000fe20000010000 */
[----:B------:R-:W-:Y:S02]  /*9770*/  FADD.FTZ R3, R38, R3 ;  /* 0x0000000326037221 */ /* 0x000fe40000010000 */
[----:B------:R-:W1:Y:S01]  /*9780*/  MUFU.EX2 R14, R101 ;  /* 0x00000065000e7308 */ /* 0x000e620000000800 */
[----:B------:R-:W-:-:S03]  /*9790*/  FADD.FTZ R2, R120, R2 ;  /* 0x0000000278027221 */ /* 0x000fc60000010000 */
[----:B------:R-:W1:Y:S01]  /*97a0*/  MUFU.EX2 R34, R34 ;  /* 0x0000002200227308 */ /* 0x000e620000000800 */
[----:B------:R-:W-:Y:S01]  /*97b0*/  FADD.FTZ R0, R103, R0 ;  /* 0x0000000067007221 */ /* 0x000fe20000010000 */
[----:B---3--:R-:W-:Y:S02]  /*97c0*/  FADD.FTZ R4, R94, R4 ;  /* 0x000000045e047221 */ /* 0x008fe40000010000 */
[----:B------:R-:W3:Y:S01]  /*97d0*/  MUFU.EX2 R15, R96 ;  /* 0x00000060000f7308 */ /* 0x000ee20000000800 */
[----:B----4-:R-:W-:-:S03]  /*97e0*/  FADD.FTZ R3, R10, R3 ;  /* 0x000000030a037221 */ /* 0x010fc60000010000 */
[----:B------:R-:W-:Y:S01]  /*97f0*/  MUFU.EX2 R33, R33 ;  /* 0x0000002100217308 */ /* 0x000fe20000000800 */
[----:B--2---:R-:W-:-:S03]  /*9800*/  FADD.FTZ R2, R36, R2 ;  /* 0x0000000224027221 */ /* 0x004fc60000010000 */
[----:B------:R-:W2:Y:S01]  /*9810*/  MUFU.EX2 R24, R100 ;  /* 0x0000006400187308 */ /* 0x000ea20000000800 */
[----:B-1----:R-:W-:Y:S01]  /*9820*/  FADD.FTZ R0, R28, R0 ;  /* 0x000000001c007221 */ /* 0x002fe20000010000 */
[----:B------:R1:W5:Y:S01]  /*9830*/  LDL.LU R170, [R1+0xe0] ;  /* 0x0000e00001aa7983 */ /* 0x0003620000300800 */
[----:B------:R-:W-:Y:S01]  /*9840*/  FADD.FTZ R4, R98, R4 ;  /* 0x0000000462047221 */ /* 0x000fe20000010000 */
[----:B------:R-:W-:Y:S01]  /*9850*/  FADD.FTZ R3, R11, R3 ;  /* 0x000000030b037221 */ /* 0x000fe20000010000 */
[----:B------:R-:W-:Y:S01]  /*9860*/  FADD.FTZ R2, R35, R2 ;  /* 0x0000000223027221 */ /* 0x000fe20000010000 */
[----:B------:R1:W5:Y:S01]  /*9870*/  LDL.LU R19, [R1+0xdc] ;  /* 0x0000dc0001137983 */ /* 0x0003620000300800 */
[----:B------:R-:W-:Y:S01]  /*9880*/  FADD.FTZ R0, R25, R0 ;  /* 0x0000000019007221 */ /* 0x000fe20000010000 */
[----:B------:R-:W-:Y:S02]  /*9890*/  FADD.FTZ R4, R13, R4 ;  /* 0x000000040d047221 */ /* 0x000fe40000010000 */
[----:B------:R1:W5:Y:S01]  /*98a0*/  LDL.LU R16, [R1+0xd8] ;  /* 0x0000d80001107983 */ /* 0x0003620000300800 */
[----:B------:R-:W-:-:S03]  /*98b0*/  FADD.FTZ R3, R14, R3 ;  /* 0x000000030e037221 */ /* 0x000fc60000010000 */
[----:B------:R1:W5:Y:S01]  /*98c0*/  LDL.LU R251, [R1+0xd4] ;  /* 0x0000d40001fb7983 */ /* 0x0003620000300800 */
[----:B------:R-:W-:-:S03]  /*98d0*/  FADD.FTZ R2, R34, R2 ;  /* 0x0000000222027221 */ /* 0x000fc60000010000 */
[----:B------:R1:W5:Y:S01]  /*98e0*/  LDL.LU R250, [R1+0xd0] ;  /* 0x0000d00001fa7983 */ /* 0x0003620000300800 */
[----:B------:R-:W-:-:S03]  /*98f0*/  FADD.FTZ R0, R26, R0 ;  /* 0x000000001a007221 */ /* 0x000fc60000010000 */
[----:B------:R1:W5:Y:S01]  /*9900*/  LDL.LU R244, [R1+0xcc] ;  /* 0x0000cc0001f47983 */ /* 0x0003620000300800 */
[----:B---3--:R-:W-:-:S03]  /*9910*/  FADD.FTZ R4, R15, R4 ;  /* 0x000000040f047221 */ /* 0x008fc60000010000 */
[----:B------:R1:W5:Y:S01]  /*9920*/  LDL.LU R215, [R1+0xc8] ;  /* 0x0000c80001d77983 */ /* 0x0003620000300800 */
[----:B------:R-:W-:Y:S01]  /*9930*/  F2FP.BF16.F32.PACK_AB R196, R35, R36 ;  /* 0x0000002423c4723e */ /* 0x000fe200000010ff */
[----:B--2---:R-:W-:Y:S02]  /*9940*/  FADD.FTZ R3, R24, R3 ;  /* 0x0000000318037221 */ /* 0x004fe40000010000 */
[----:B------:R1:W5:Y:S01]  /*9950*/  LDL.LU R214, [R1+0xc4] ;  /* 0x0000c40001d67983 */ /* 0x0003620000300800 */
[C---:B------:R-:W-:Y:S01]  /*9960*/  F2FP.BF16.F32.PACK_AB R198, R33.reuse, R34 ;  /* 0x0000002221c6723e */ /* 0x040fe200000010ff */
[----:B------:R-:W-:Y:S01]  /*9970*/  FADD.FTZ R2, R33, R2 ;  /* 0x0000000221027221 */ /* 0x000fe20000010000 */
[----:B------:R-:W-:Y:S01]  /*9980*/  F2FP.BF16.F32.PACK_AB R197, R25, R28 ;  /* 0x0000001c19c5723e */ /* 0x000fe200000010ff */
[----:B------:R1:W5:Y:S01]  /*9990*/  LDL.LU R213, [R1+0xc0] ;  /* 0x0000c00001d57983 */ /* 0x0003620000300800 */
[----:B------:R-:W-:Y:S02]  /*99a0*/  F2FP.BF16.F32.PACK_AB R199, R27, R26 ;  /* 0x0000001a1bc7723e */ /* 0x000fe400000010ff */
[----:B------:R-:W-:Y:S01]  /*99b0*/  F2FP.BF16.F32.PACK_AB R200, R98, R94 ;  /* 0x0000005e62c8723e */ /* 0x000fe200000010ff */
[----:B------:R1:W5:Y:S01]  /*99c0*/  LDL.LU R212, [R1+0xbc] ;  /* 0x0000bc0001d47983 */ /* 0x0003620000300800 */
[----:B------:R-:W-:-:S02]  /*99d0*/  F2FP.BF16.F32.PACK_AB R201, R11, R10 ;  /* 0x0000000a0bc9723e */ /* 0x000fc400000010ff */
[----:B------:R-:W-:Y:S01]  /*99e0*/  F2FP.BF16.F32.PACK_AB R202, R15, R13 ;  /* 0x0000000d0fca723e */ /* 0x000fe200000010ff */
[----:B------:R1:W5:Y:S01]  /*99f0*/  LDL.LU R117, [R1+0xb8] ;  /* 0x0000b80001757983 */ /* 0x0003620000300800 */
[----:B------:R-:W-:Y:S01]  /*9a00*/  F2FP.BF16.F32.PACK_AB R203, R24, R14 ;  /* 0x0000000e18cb723e */ /* 0x000fe200000010ff */
[----:B------:R-:W-:Y:S02]  /*9a10*/  FADD.FTZ R0, R27, R0 ;  /* 0x000000001b007221 */ /* 0x000fe40000010000 */
[----:B------:R1:W5:Y:S04]  /*9a20*/  LDL.LU R18, [R1+0xb4] ;  /* 0x0000b40001127983 */ /* 0x0003680000300800 */
[----:B------:R1:W5:Y:S01]  /*9a30*/  LDL.LU R17, [R1+0xb0] ;  /* 0x0000b00001117983 */ /* 0x0003620000300800 */
[C---:B------:R-:W-:Y:S03]  /*9a40*/  HMMA.16816.F32.BF16 R176, R196.reuse, R188, R176 ;  /* 0x000000bcc4b0723c */ /* 0x040fe600000418b0 */
[----:B------:R1:W-:Y:S04]  /*9a50*/  STL [R1+0x38], R4 ;  /* 0x0000380401007387 */ /* 0x0003e80000100800 */
[----:B------:R1:W-:Y:S01]  /*9a60*/  STL [R1+0x3c], R3 ;  /* 0x00003c0301007387 */ /* 0x0003e20000100800 */
[C---:B------:R-:W-:Y:S03]  /*9a70*/  HMMA.16816.F32.BF16 R184, R196.reuse, R190, R184 ;  /* 0x000000bec4b8723c */ /* 0x040fe600000418b8 */
[----:B------:R1:W-:Y:S04]  /*9a80*/  STL [R1+0x40], R2 ;  /* 0x0000400201007387 */ /* 0x0003e80000100800 */
[----:B------:R1:W-:Y:S01]  /*9a90*/  STL [R1+0x44], R0 ;  /* 0x0000440001007387 */ /* 0x0003e20000100800 */
        /* <DEDUP_REMOVED lines=14> */
[----:B------:R-:W-:Y:S01]  /*9b80*/  MOV R248, 0x20 ;  /* 0x0000002000f87802 */ /* 0x000fe20000000f00 */
[----:B------:R-:W-:Y:S01]  /*9b90*/  UMOV UR19, 0xffffffff ;  /* 0xffffffff00137882 */ /* 0x000fe20000000000 */
[----:B------:R-:W-:-:S02]  /*9ba0*/  NOP ;  /* 0x0000000000007918 */ /* 0x000fc40000000000 */
[----:B-1----:R-:W-:-:S15]  /*9bb0*/  BRA.U !UP1, `(.L_x_88) ;  /* 0x0000008d096c7547 */ /* 0x002fde000b800000 */
[----:B------:R-:W1:Y:S01]  /*9bc0*/  LDCU.64 UR10, c[0x0][0x3c0] ;  /* 0x00007800ff0a77ac */ /* 0x000e620008000a00 */
[----:B------:R-:W2:Y:S01]  /*9bd0*/  LDL.LU R219, [R1+0x30] ;  /* 0x0000300001db7983 */ /* 0x000ea20000300800 */
[----:B-----5:R-:W-:Y:S01]  /*9be0*/  SHF.R.U32.HI R212, RZ, 0x3, R213 ;  /* 0x00000003ffd47819 */ /* 0x020fe200000116d5 */
[----:B------:R-:W-:-:S04]  /*9bf0*/  DEPBAR.LE SB0, 0x0 ;  /* 0x000080000000791a */ /* 0x000fc80000000000 */
[----:B------:R-:W-:Y:S01]  /*9c00*/  STL [R1+0xe0], R144 ;  /* 0x0000e09001007387 */ /* 0x000fe20000100800 */
[----:B------:R-:W3:Y:S01]  /*9c10*/  LDCU.64 UR4, c[0x0][0x3d8] ;  /* 0x00007b00ff0477ac */ /* 0x000ee20008000a00 */
[----:B------:R-:W-:Y:S02]  /*9c20*/  IADD3 R2, P0, PT, R214, UR24, RZ ;  /* 0x00000018d6027c10 */ /* 0x000fe4000ff1e0ff */
[----:B------:R-:W-:Y:S01]  /*9c30*/  STL [R1+0xdc], R143 ;  /* 0x0000dc8f01007387 */ /* 0x000fe20000100800 */
[----:B------:R-:W4:Y:S02]  /*9c40*/  LDCU.64 UR8, c[0x0][0x390] ;  /* 0x00007200ff0877ac */ /* 0x000f240008000a00 */
[----:B------:R-:W-:Y:S01]  /*9c50*/  IMAD.X R3, RZ, RZ, UR23, P0 ;  /* 0x00000017ff037e24 */ /* 0x000fe200080e06ff */
[----:B------:R-:W-:Y:S01]  /*9c60*/  STL [R1+0xd8], R142 ;  /* 0x0000d88e01007387 */ /* 0x000fe20000100800 */
[----:B------:R-:W-:Y:S01]  /*9c70*/  USHF.R.S32.HI UR25, URZ, 0x1f, UR15 ;  /* 0x0000001fff197899 */ /* 0x000fe2000801140f */
[----:B-1----:R-:W-:-:S02]  /*9c80*/  IMAD R0, R212, UR11, RZ ;  /* 0x0000000bd4007c24 */ /* 0x002fc4000f8e02ff */
[----:B------:R-:W-:Y:S01]  /*9c90*/  STL [R1+0xd4], R141 ;  /* 0x0000d48d01007387 */ /* 0x000fe20000100800 */
[----:B------:R-:W-:Y:S01]  /*9ca0*/  IMAD.WIDE.U32 R2, R212, UR10, R2 ;  /* 0x0000000ad4027c25 */ /* 0x000fe2000f8e0002 */
[----:B------:R-:W-:Y:S02]  /*9cb0*/  UIADD3 UR26, UPT, UPT, UR18, -0x2, URZ ;  /* 0xfffffffe121a7890 */ /* 0x000fe4000fffe0ff */
[----:B------:R-:W-:Y:S01]  /*9cc0*/  STL [R1+0xd0], R140 ;  /* 0x0000d08c01007387 */ /* 0x000fe20000100800 */
[----:B------:R-:W-:Y:S01]  /*9cd0*/  IMAD.IADD R3, R3, 0x1, R0 ;  /* 0x0000000103037824 */ /* 0x000fe200078e0200 */
[----:B------:R-:W-:Y:S02]  /*9ce0*/  UIMAD.WIDE.U32 UR30, UR26, UR10, URZ ;  /* 0x0000000a1a1e72a5 */ /* 0x000fe4000f8e00ff */
[----:B------:R-:W-:Y:S01]  /*9cf0*/  STL [R1+0xcc], R139 ;  /* 0x0000cc8b01007387 */ /* 0x000fe20000100800 */
[----:B---3--:R-:W-:Y:S02]  /*9d00*/  UIMAD UR21, UR25, UR4, URZ ;  /* 0x00000004191572a4 */ /* 0x008fe4000f8e02ff */
[----:B------:R-:W-:Y:S01]  /*9d10*/  UIMAD UR26, UR26, UR11, URZ ;  /* 0x0000000b1a1a72a4 */ /* 0x000fe2000f8e02ff */
[----:B------:R-:W-:Y:S04]  /*9d20*/  STL [R1+0xc8], R138 ;  /* 0x0000c88a01007387 */ /* 0x000fe80000100800 */
[----:B------:R-:W-:Y:S04]  /*9d30*/  STL [R1+0xc4], R137 ;  /* 0x0000c48901007387 */ /* 0x000fe80000100800 */
[----:B------:R-:W-:Y:S04]  /*9d40*/  STL [R1+0xc0], R136 ;  /* 0x0000c08801007387 */ /* 0x000fe80000100800 */
[----:B------:R-:W-:Y:S04]  /*9d50*/  STL [R1+0xbc], R135 ;  /* 0x0000bc8701007387 */ /* 0x000fe80000100800 */
[----:B------:R-:W-:Y:S04]  /*9d60*/  STL [R1+0xb8], R134 ;  /* 0x0000b88601007387 */ /* 0x000fe80000100800 */
[----:B------:R-:W-:Y:S04]  /*9d70*/  STL [R1+0xb4], R133 ;  /* 0x0000b48501007387 */ /* 0x000fe80000100800 */
[----:B------:R-:W-:Y:S04]  /*9d80*/  STL [R1+0xb0], R132 ;  /* 0x0000b08401007387 */ /* 0x000fe80000100800 */
[----:B------:R1:W-:Y:S04]  /*9d90*/  STL [R1+0xa4], R0 ;  /* 0x0000a40001007387 */ /* 0x0003e80000100800 */
[----:B------:R-:W3:Y:S01]  /*9da0*/  LDL R222, [R1+0x48] ;  /* 0x0000480001de7983 */ /* 0x000ee20000100800 */
[----:B------:R-:W-:Y:S01]  /*9db0*/  USHF.L.U32 UR20, UR10, 0x4, URZ ;  /* 0x000000040a147899 */ /* 0x000fe200080006ff */
[----:B------:R-:W-:Y:S01]  /*9dc0*/  IMAD.U32 R5, RZ, RZ, UR31 ;  /* 0x0000001fff057e24 */ /* 0x000fe2000f8e00ff */
[----:B------:R-:W-:Y:S01]  /*9dd0*/  UIMAD UR21, UR15, UR5, UR21 ;  /* 0x000000050f1572a4 */ /* 0x000fe2000f8e0215 */
[----:B------:R-:W-:Y:S01]  /*9de0*/  MOV R4, UR30 ;  /* 0x0000001e00047c02 */ /* 0x000fe20008000f00 */
[----:B------:R-:W-:Y:S01]  /*9df0*/  USHF.L.U64.HI UR19, UR10, 0x4, UR11 ;  /* 0x000000040a137899 */ /* 0x000fe2000801020b */
[----:B------:R-:W-:Y:S01]  /*9e00*/  SEL R168, R248, 0xffffffe0, !P5 ;  /* 0xffffffe0f8a87807 */ /* 0x000fe20006800000 */
[----:B------:R-:W-:Y:S01]  /*9e10*/  UIADD3 UR26, UPT, UPT, UR31, UR26, URZ ;  /* 0x0000001a1f1a7290 */ /* 0x000fe2000fffe0ff */
[----:B------:R-:W-:Y:S01]  /*9e20*/  VIADD R72, R117, UR6 ;  /* 0x0000000675487c36 */ /* 0x000fe20008000000 */
[----:B------:R-:W-:-:S02]  /*9e30*/  ULEA UR22, UP0, UR30, UR20, 0x7 ;  /* 0x000000141e167291 */ /* 0x000fc4000f8038ff */
[----:B------:R-:W-:Y:S02]  /*9e40*/  USHF.L.U32 UR29, UR10, 0x5, URZ ;  /* 0x000000050a1d7899 */ /* 0x000fe400080006ff */
[----:B------:R-:W-:Y:S01]  /*9e50*/  UIADD3 UR27, UP1, UPT, UR22, UR20, URZ ;  /* 0x00000014161b7290 */ /* 0x000fe2000ff3e0ff */
[----:B------:R-:W-:Y:S01]  /*9e60*/  IMAD.U32 R5, RZ, RZ, UR26 ;  /* 0x0000001aff057e24 */ /* 0x000fe2000f8e00ff */
[----:B------:R-:W-:Y:S01]  /*9e70*/  USHF.L.U64.HI UR28, UR10, 0x5, UR11 ;  /* 0x000000050a1c7899 */ /* 0x000fe2000801020b */
[----:B------:R-:W-:Y:S02]  /*9e80*/  IMAD.U32 R6, RZ, RZ, UR22 ;  /* 0x00000016ff067e24 */ /* 0x000fe4000f8e00ff */
[----:B-1----:R-:W-:-:S04]  /*9e90*/  IMAD.U32 R0, RZ, RZ, UR4 ;  /* 0x00000004ff007e24 */ /* 0x002fc8000f8e00ff */
[----:B------:R-:W-:-:S04]  /*9ea0*/  IMAD.WIDE.U32 R2, R0, UR15, R2 ;  /* 0x0000000f00027c25 */ /* 0x000fc8000f8e0002 */
[----:B------:R-:W-:Y:S01]  /*9eb0*/  VIADD R3, R3, UR21 ;  /* 0x0000001503037c36 */ /* 0x000fe20008000000 */
[----:B------:R-:W-:Y:S01]  /*9ec0*/  ULEA.HI.X UR21, UR30, UR19, UR26, 0x7, UP0 ;  /* 0x000000131e157291 */ /* 0x000fe200080f3c1a */
[----:B------:R-:W-:Y:S01]  /*9ed0*/  BAR.SYNC.DEFER_BLOCKING 0x0 ;  /* 0x0000000000007b1d */ /* 0x000fe20000010000 */
[C---:B----4-:R-:W-:Y:S01]  /*9ee0*/  LEA R0, P0, R2.reuse, UR8, 0x1 ;  /* 0x0000000802007c11 */ /* 0x050fe2000f8008ff */
[----:B------:R-:W-:Y:S02]  /*9ef0*/  UIADD3 UR31, UP0, UPT, UR29, UR22, URZ ;  /* 0x000000161d1f7290 */ /* 0x000fe4000ff1e0ff */
[----:B------:R-:W-:Y:S01]  /*9f00*/  UIADD3.X UR26, UPT, UPT, UR21, UR19, URZ, UP1, !UPT ;  /* 0x00000013151a7290 */ /* 0x000fe20008ffe4ff */
[----:B------:R-:W-:Y:S01]  /*9f10*/  LEA.HI.X R2, R2, UR9, R3, 0x1, P0 ;  /* 0x0000000902027c11 */ /* 0x000fe200080f0c03 */
[----:B------:R-:W-:Y:S01]  /*9f20*/  IMAD.U32 R3, RZ, RZ, UR21 ;  /* 0x00000015ff037e24 */ /* 0x000fe2000f8e00ff */
[-C--:B------:R-:W-:Y:S01]  /*9f30*/  LEA R20, P0, R6, R0.reuse, 0x1 ;  /* 0x0000000006147211 */ /* 0x080fe200078008ff */
[----:B------:R-:W-:Y:S01]  /*9f40*/  UIADD3.X UR30, UPT, UPT, UR28, UR21, URZ, UP0, !UPT ;  /* 0x000000151c1e7290 */ /* 0x000fe200087fe4ff */
[----:B------:R-:W-:Y:S01]  /*9f50*/  LEA R22, P1, R4, R0, 0x8 ;  /* 0x0000000004167211 */ /* 0x000fe200078240ff */
[----:B------:R-:W-:Y:S01]  /*9f60*/  UIADD3 UR32, UP0, UPT, UR31, UR20, URZ ;  /* 0x000000141f207290 */ /* 0x000fe2000ff1e0ff */
[----:B------:R-:W-:-:S02]  /*9f70*/  LEA.HI.X R21, R6, R2, R3, 0x1, P0 ;  /* 0x0000000206157211 */ /* 0x000fc400000f0c03 */
[----:B------:R-:W-:Y:S01]  /*9f80*/  MOV R6, UR27 ;  /* 0x0000001b00067c02 */ /* 0x000fe20008000f00 */
[----:B------:R-:W-:Y:S01]  /*9f90*/  UIADD3.X UR27, UPT, UPT, UR30, UR19, URZ, UP0, !UPT ;  /* 0x000000131e1b7290 */ /* 0x000fe200087fe4ff */
[----:B------:R-:W-:Y:S01]  /*9fa0*/  LEA.HI.X R23, R4, R2, R5, 0x8, P1 ;  /* 0x0000000204177211 */ /* 0x000fe200008f4405 */
[----:B------:R-:W-:Y:S01]  /*9fb0*/  IMAD.U32 R4, RZ, RZ, UR26 ;  /* 0x0000001aff047e24 */ /* 0x000fe2000f8e00ff */
[C---:B------:R-:W-:Y:S01]  /*9fc0*/  LEA R14, P1, R6.reuse, R0, 0x1 ;  /* 0x00000000060e7211 */ /* 0x040fe200078208ff */
[----:B------:R-:W-:Y:S01]  /*9fd0*/  IMAD.U32 R5, RZ, RZ, UR31 ;  /* 0x0000001fff057e24 */ /* 0x000fe2000f8e00ff */
[----:B------:R-:W-:Y:S01]  /*9fe0*/  ULEA UR22, UP0, UR10, UR22, 0x6 ;  /* 0x000000160a167291 */ /* 0x000fe2000f8030ff */
[----:B------:R-:W-:Y:S01]  /*9ff0*/  IMAD.U32 R3, RZ, RZ, UR30 ;  /* 0x0000001eff037e24 */ /* 0x000fe2000f8e00ff */
[----:B------:R-:W-:Y:S01]  /*a000*/  LEA.HI.X R15, R6, R2, R4, 0x1, P1 ;  /* 0x00000002060f7211 */ /* 0x000fe200008f0c04 */
[----:B------:R-:W-:Y:S01]  /*a010*/  IMAD.U32 R6, RZ, RZ, UR32 ;  /* 0x00000020ff067e24 */ /* 0x000fe2000f8e00ff */
[----:B------:R-:W-:Y:S01]  /*a020*/  ULEA.HI.X UR21, UR10, UR21, UR11, 0x6, UP0 ;  /* 0x000000150a157291 */ /* 0x000fe200080f340b */
[C---:B------:R-:W-:Y:S01]  /*a030*/  LEA R12, P0, R5.reuse, R0, 0x1 ;  /* 0x00000000050c7211 */ /* 0x040fe200078008ff */
[----:B------:R-:W-:Y:S01]  /*a040*/  UIADD3 UR20, UP1, UPT, UR22, UR20, URZ ;  /* 0x0000001416147290 */ /* 0x000fe2000ff3e0ff */
[----:B------:R-:W-:Y:S01]  /*a050*/  IMAD.U32 R9, RZ, RZ, UR22 ;  /* 0x00000016ff097e24 */ /* 0x000fe2000f8e00ff */
[----:B------:R-:W-:Y:S01]  /*a060*/  UIADD3 UR29, UP0, UPT, UR22, UR29, URZ ;  /* 0x0000001d161d7290 */ /* 0x000fe2000ff1e0ff */
[----:B------:R-:W-:Y:S01]  /*a070*/  LEA.HI.X R13, R5, R2, R3, 0x1, P0 ;  /* 0x00000002050d7211 */ /* 0x000fe200000f0c03 */
[----:B------:R-:W-:Y:S01]  /*a080*/  UIADD3.X UR19, UPT, UPT, UR21, UR19, URZ, UP1, !UPT ;  /* 0x0000001315137290 */ /* 0x000fe20008ffe4ff */
[----:B------:R-:W-:Y:S01]  /*a090*/  MOV R3, UR27 ;  /* 0x0000001b00037c02 */ /* 0x000fe20008000f00 */
[----:B------:R-:W-:Y:S01]  /*a0a0*/  UIADD3.X UR28, UPT, UPT, UR21, UR28, URZ, UP0, !UPT ;  /* 0x0000001c151c7290 */ /* 0x000fe200087fe4ff */
[CC--:B------:R-:W-:Y:S01]  /*a0b0*/  LEA R10, P0, R6.reuse, R0.reuse, 0x1 ;  /* 0x00000000060a7211 */ /* 0x0c0fe200078008ff */
[----:B------:R-:W-:Y:S01]  /*a0c0*/  IMAD.U32 R25, RZ, RZ, UR20 ;  /* 0x00000014ff197e24 */ /* 0x000fe2000f8e00ff */
[----:B------:R-:W-:Y:S01]  /*a0d0*/  LEA R8, P2, R9, R0, 0x1 ;  /* 0x0000000009087211 */ /* 0x000fe200078408ff */
[----:B------:R-:W-:Y:S01]  /*a0e0*/  IMAD.U32 R24, RZ, RZ, UR29 ;  /* 0x0000001dff187e24 */ /* 0x000fe2000f8e00ff */
[----:B------:R-:W-:Y:S01]  /*a0f0*/  LEA.HI.X R11, R6, R2, R3, 0x1, P0 ;  /* 0x00000002060b7211 */ /* 0x000fe200000f0c03 */
[----:B------:R-:W-:Y:S01]  /*a100*/  IMAD.U32 R7, RZ, RZ, UR21 ;  /* 0x00000015ff077e24 */ /* 0x000fe2000f8e00ff */
[----:B------:R-:W-:Y:S01]  /*a110*/  MOV R5, UR19 ;  /* 0x0000001300057c02 */ /* 0x000fe20008000f00 */
[----:B------:R-:W-:Y:S01]  /*a120*/  IMAD.U32 R3, RZ, RZ, UR28 ;  /* 0x0000001cff037e24 */ /* 0x000fe2000f8e00ff */
[----:B------:R-:W-:-:S02]  /*a130*/  LEA R6, P1, R25, R0, 0x1 ;  /* 0x0000000019067211 */ /* 0x000fc400078208ff */
[-C--:B------:R-:W-:Y:S02]  /*a140*/  LEA.HI.X R9, R9, R2.reuse, R7, 0x1, P2 ;  /* 0x0000000209097211 */ /* 0x080fe400010f0c07 */
[----:B------:R-:W-:Y:S01]  /*a150*/  LEA.HI.X R7, R25, R2, R5, 0x1, P1 ;  /* 0x0000000219077211 */ /* 0x000fe200008f0c05 */
[----:B--2---:R-:W-:-:S05]  /*a160*/  IMAD.MOV.U32 R231, RZ, RZ, R219 ;  /* 0x000000ffffe77224 */ /* 0x004fca00078e00db */
[----:B------:R-:W-:Y:S02]  /*a170*/  MOV R247, R231 ;  /* 0x000000e700f77202 */ /* 0x000fe40000000f00 */
[----:B---3--:R-:W-:-:S04]  /*a180*/  LOP3.LUT R4, R222, 0x1f8, RZ, 0xc0, !PT ;  /* 0x000001f8de047812 */ /* 0x008fc800078ec0ff */
[----:B------:R-:W-:Y:S02]  /*a190*/  LOP3.LUT R26, R4, 0x38, R213, 0x78, !PT ;  /* 0x00000038041a7812 */ /* 0x000fe400078e78d5 */
[----:B------:R-:W-:Y:S02]  /*a1a0*/  LEA R4, P0, R24, R0, 0x1 ;  /* 0x0000000018047211 */ /* 0x000fe400078008ff */
[----:B------:R-:W-:Y:S01]  /*a1b0*/  LOP3.LUT R0, R26, 0x1e00, R222, 0xf8, !PT ;  /* 0x00001e001a007812 */ /* 0x000fe200078ef8de */
[----:B------:R-:W-:Y:S01]  /*a1c0*/  STL [R1+0xa8], R26 ;  /* 0x0000a81a01007387 */ /* 0x000fe20000100800 */
[----:B------:R-:W-:Y:S02]  /*a1d0*/  LEA.HI.X R5, R24, R2, R3, 0x1, P0 ;  /* 0x0000000218057211 */ /* 0x000fe400000f0c03 */
[----:B------:R-:W-:Y:S01]  /*a1e0*/  LEA R2, R0, UR6, 0x1 ;  /* 0x0000000600027c11 */ /* 0x000fe2000f8e08ff */
[----:B------:R-:W-:Y:S01]  /*a1f0*/  IMAD.IADD R0, R72, 0x1, R168 ;  /* 0x0000000148007824 */ /* 0x000fe200078e02a8 */
[----:B------:R-:W-:-:S03]  /*a200*/  IADD3 R3, PT, PT, R244, R168, RZ ;  /* 0x000000a8f4037210 */ /* 0x000fc60007ffe0ff */
[----:B------:R-:W-:Y:S01]  /*a210*/  @!PT LDS RZ, [RZ] ;  /* 0x00000000fffff984 */ /* 0x000fe20000000800 */
[----:B------:R-:W-:Y:S01]  /*a220*/  @!PT LDS RZ, [RZ] ;  /* 0x00000000fffff984 */ /* 0x000fe20000000800 */
[----:B------:R-:W-:Y:S01]  /*a230*/  @!PT LDS RZ, [RZ] ;  /* 0x00000000fffff984 */ /* 0x000fe20000000800 */
[----:B------:R-:W-:Y:S04]  /*a240*/  LDGSTS.E.BYPASS.LTC128B.128 [R2+0x8000], desc[UR16][R22.64] ;  /* 0x0800000016027fae */ /* 0x000fe8000b981a10 */
[----:B------:R-:W-:Y:S04]  /*a250*/  LDGSTS.E.BYPASS.LTC128B.128 [R2+0x8800], desc[UR16][R20.64] ;  /* 0x0880000014027fae */ /* 0x000fe8000b981a10 */
[----:B------:R-:W-:Y:S04]  /*a260*/  LDGSTS.E.BYPASS.LTC128B.128 [R2+0x9000], desc[UR16][R14.64] ;  /* 0x090000000e027fae */ /* 0x000fe8000b981a10 */
[----:B------:R-:W-:Y:S04]  /*a270*/  LDGSTS.E.BYPASS.LTC128B.128 [R2+0x9800], desc[UR16][R12.64] ;  /* 0x098000000c027fae */ /* 0x000fe8000b981a10 */
[----:B------:R-:W-:Y:S04]  /*a280*/  LDGSTS.E.BYPASS.LTC128B.128 [R2+0xa000], desc[UR16][R10.64] ;  /* 0x0a0000000a027fae */ /* 0x000fe8000b981a10 */
[----:B------:R1:W-:Y:S04]  /*a290*/  LDGSTS.E.BYPASS.LTC128B.128 [R2+0xa800], desc[UR16][R8.64] ;  /* 0x0a80000008027fae */ /* 0x0003e8000b981a10 */
[----:B------:R-:W-:Y:S04]  /*a2a0*/  LDGSTS.E.BYPASS.LTC128B.128 [R2+0xb000], desc[UR16][R6.64] ;  /* 0x0b00000006027fae */ /* 0x000fe8000b981a10 */
[----:B------:R2:W-:Y:S04]  /*a2b0*/  LDGSTS.E.BYPASS.LTC128B.128 [R2+0xb800], desc[UR16][R4.64] ;  /* 0x0b80000004027fae */ /* 0x0005e8000b981a10 */
[----:B------:R-:W-:Y:S04]  /*a2c0*/  LDSM.16.M88.4 R60, [R117+UR6+0x5000] ;  /* 0x00500006753c783b */ /* 0x000fe80008000200 */
[----:B------:R-:W-:Y:S04]  /*a2d0*/  LDSM.16.M88.4 R56, [R117+UR6+0x5800] ;  /* 0x005800067538783b */ /* 0x000fe80008000200 */
[----:B------:R-:W-:Y:S04]  /*a2e0*/  LDSM.16.M88.4 R28, [R0+0x5000] ;  /* 0x00500000001c783b */ /* 0x000fe80000000200 */
[----:B------:R-:W-:Y:S04]  /*a2f0*/  LDSM.16.M88.4 R52, [R117+UR6+0x6000] ;  /* 0x006000067534783b */ /* 0x000fe80008000200 */
[----:B-1----:R-:W1:Y:S04]  /*a300*/  LDSM.16.M88.4 R8, [R244+0x2000] ;  /* 0x00200000f408783b */ /* 0x002e680000000200 */
[----:B------:R-:W-:Y:S04]  /*a310*/  LDSM.16.M88.4 R24, [R0+0x5800] ;  /* 0x005800000018783b */ /* 0x000fe80000000200 */
[----:B--2---:R-:W2:Y:S04]  /*a320*/  LDSM.16.M88.4 R4, [R3+0x2000] ;  /* 0x002000000304783b */ /* 0x004ea80000000200 */
[----:B------:R-:W3:Y:S04]  /*a330*/  LDSM.16.M88.4 R48, [R117+UR6+0x6800] ;  /* 0x006800067530783b */ /* 0x000ee80008000200 */
[----:B------:R-:W-:Y:S04]  /*a340*/  LDSM.16.M88.4 R20, [R0+0x6000] ;  /* 0x006000000014783b */ /* 0x000fe80000000200 */
[----:B------:R-:W4:Y:S04]  /*a350*/  LDSM.16.M88.4 R44, [R117+UR6+0x7000] ;  /* 0x00700006752c783b */ /* 0x000f280008000200 */
[----:B------:R-:W-:Y:S04]  /*a360*/  LDSM.16.M88.4 R76, [R0+0x6800] ;  /* 0x00680000004c783b */ /* 0x000fe80000000200 */
[----:B------:R-:W4:Y:S04]  /*a370*/  LDSM.16.M88.4 R40, [R117+UR6+0x7800] ;  /* 0x007800067528783b */ /* 0x000f280008000200 */
[----:B------:R-:W-:Y:S04]  /*a380*/  LDSM.16.M88.4 R84, [R0+0x7000] ;  /* 0x007000000054783b */ /* 0x000fe80000000200 */
[----:B------:R-:W-:Y:S01]  /*a390*/  LDSM.16.M88.4 R80, [R0+0x7800] ;  /* 0x007800000050783b */ /* 0x000fe20000000200 */
[C---:B-1----:R-:W-:Y:S03]  /*a3a0*/  HMMA.16816.F32.BF16 R92, R8.reuse, R60, RZ ;  /* 0x0000003c085c723c */ /* 0x042fe600000418ff */
[----:B------:R-:W1:Y:S04]  /*a3b0*/  LDSM.16.M88.4 R68, [R117+UR6+0x4000] ;  /* 0x004000067544783b */ /* 0x000e680008000200 */
[----:B------:R-:W1:Y:S01]  /*a3c0*/  LDSM.16.M88.4 R64, [R117+UR6+0x4800] ;  /* 0x004800067540783b */ /* 0x000e620008000200 */
[C---:B------:R-:W-:Y:S03]  /*a3d0*/  HMMA.16816.F32.BF16 R224, R8.reuse, R56, RZ ;  /* 0x0000003808e0723c */ /* 0x040fe600000418ff */
[----:B------:R-:W1:Y:S04]  /*a3e0*/  LDSM.16.M88.4 R32, [R0+0x4800] ;  /* 0x004800000020783b */ /* 0x000e680000000200 */
[----:B------:R1:W1:Y:S01]  /*a3f0*/  LDSM.16.M88.4 R36, [R0+0x4000] ;  /* 0x004000000024783b */ /* 0x0002620000000200 */
[----:B------:R-:W-:Y:S03]  /*a400*/  HMMA.16816.F32.BF16 R128, R8, R52, RZ ;  /* 0x000000340880723c */ /* 0x000fe600000418ff */
[----:B------:R-:W1:Y:S04]  /*a410*/  LDSM.16.M88.4 R12, [R244] ;  /* 0x00000000f40c783b */ /* 0x000e680000000200 */
[----:B------:R-:W0:Y:S01]  /*a420*/  LDGDEPBAR ;  /* 0x00000000000079af */ /* 0x000e220000000000 */
[C---:B--2---:R-:W-:Y:S08]  /*a430*/  HMMA.16816.F32.BF16 R132, R4.reuse, R28, R92 ;  /* 0x0000001c0484723c */ /* 0x044ff0000004185c */
[----:B------:R-:W-:Y:S08]  /*a440*/  HMMA.16816.F32.BF16 R92, R4, R24, R224 ;  /* 0x00000018045c723c */ /* 0x000ff000000418e0 */
[----:B---3--:R-:W-:Y:S03]  /*a450*/  HMMA.16816.F32.BF16 R120, R8, R48, RZ ;  /* 0x000000300878723c */ /* 0x008fe600000418ff */
[----:B------:R-:W-:-:S02]  /*a460*/  IMAD.MOV.U32 R142, RZ, RZ, R132 ;  /* 0x000000ffff8e7224 */ /* 0x000fc400078e0084 */
[----:B------:R-:W-:Y:S02]  /*a470*/  IMAD.MOV.U32 R141, RZ, RZ, R133 ;  /* 0x000000ffff8d7224 */ /* 0x000fe400078e0085 */
[----:B------:R-:W-:Y:S01]  /*a480*/  IMAD.MOV.U32 R140, RZ, RZ, R134 ;  /* 0x000000ffff8c7224 */ /* 0x000fe200078e0086 */
[C---:B----4-:R-:W-:Y:S01]  /*a490*/  HMMA.16816.F32.BF16 R112, R8.reuse, R44, RZ ;  /* 0x0000002c0870723c */ /* 0x050fe200000418ff */
[----:B------:R-:W-:Y:S02]  /*a4a0*/  IMAD.MOV.U32 R139, RZ, RZ, R135 ;  /* 0x000000ffff8b7224 */ /* 0x000fe400078e0087 */
[----:B------:R-:W-:Y:S01]  /*a4b0*/  MOV R227, R92 ;  /* 0x0000005c00e37202 */ /* 0x000fe20000000f00 */
[----:B------:R-:W-:Y:S02]  /*a4c0*/  IMAD.MOV.U32 R226, RZ, RZ, R93 ;  /* 0x000000ffffe27224 */ /* 0x000fe400078e005d */
[----:B------:R-:W-:Y:S02]  /*a4d0*/  IMAD.MOV.U32 R225, RZ, RZ, R94 ;  /* 0x000000ffffe17224 */ /* 0x000fe400078e005e */
[----:B------:R-:W-:Y:S01]  /*a4e0*/  IMAD.MOV.U32 R224, RZ, RZ, R95 ;  /* 0x000000ffffe07224 */ /* 0x000fe200078e005f */
[----:B------:R-:W-:Y:S08]  /*a4f0*/  HMMA.16816.F32.BF16 R104, R8, R40, RZ ;  /* 0x000000280868723c */ /* 0x000ff000000418ff */
[----:B------:R-:W-:Y:S08]  /*a500*/  HMMA.16816.F32.BF16 R92, R4, R20, R128 ;  /* 0x00000014045c723c */ /* 0x000ff00000041880 */
[C---:B------:R-:W-:Y:S08]  /*a510*/  HMMA.16816.F32.BF16 R124, R8.reuse, R54, RZ ;  /* 0x00000036087c723c */ /* 0x040ff000000418ff */
[----:B-1----:R-:W-:Y:S03]  /*a520*/  HMMA.16816.F32.BF16 R100, R8, R68, RZ ;  /* 0x000000440864723c */ /* 0x002fe600000418ff */
[----:B------:R-:W-:Y:S01]  /*a530*/  IMAD.MOV.U32 R134, RZ, RZ, R92 ;  /* 0x000000ffff867224 */ /* 0x000fe200078e005c */
[----:B------:R-:W-:Y:S01]  /*a540*/  MOV R248, R95 ;  /* 0x0000005f00f87202 */ /* 0x000fe20000000f00 */
[----:B------:R-:W-:-:S02]  /*a550*/  IMAD.MOV.U32 R133, RZ, RZ, R93 ;  /* 0x000000ffff857224 */ /* 0x000fc400078e005d */
[----:B------:R-:W-:Y:S01]  /*a560*/  IMAD.MOV.U32 R132, RZ, RZ, R94 ;  /* 0x000000ffff847224 */ /* 0x000fe200078e005e */
[----:B------:R-:W-:Y:S08]  /*a570*/  HMMA.16816.F32.BF16 R96, R8, R64, RZ ;  /* 0x000000400860723c */ /* 0x000ff000000418ff */
[----:B------:R-:W-:Y:S08]  /*a580*/  HMMA.16816.F32.BF16 R92, R4, R76, R120 ;  /* 0x0000004c045c723c */ /* 0x000ff00000041878 */
[C---:B------:R-:W-:Y:S08]  /*a590*/  HMMA.16816.F32.BF16 R220, R8.reuse, R70, RZ ;  /* 0x0000004608dc723c */ /* 0x040ff000000418ff */
[----:B------:R-:W-:Y:S03]  /*a5a0*/  HMMA.16816.F32.BF16 R216, R8, R66, RZ ;  /* 0x0000004208d8723c */ /* 0x000fe600000418ff */
        /* <DEDUP_REMOVED lines=14> */
[----:B------:R-:W-:Y:S01]  /*a690*/  HMMA.16816.F32.BF16 R88, R8, R42, RZ ;  /* 0x0000002a0858723c */ /* 0x000fe200000418ff */
[----:B------:R1:W2:Y:S07]  /*a6a0*/  LDSM.16.M88.4 R8, [R3] ;  /* 0x000000000308783b */ /* 0x0002ae0000000200 */
[----:B------:R-:W-:Y:S03]  /*a6b0*/  HMMA.16816.F32.BF16 R120, R4, R34, R216 ;  /* 0x000000220478723c */ /* 0x000fe600000418d8 */
[----:B------:R-:W-:Y:S01]  /*a6c0*/  IMAD.MOV.U32 R0, RZ, RZ, R93 ;  /* 0x000000ffff007224 */ /* 0x000fe200078e005d */
[----:B------:R-:W-:Y:S01]  /*a6d0*/  MOV R143, R95 ;  /* 0x0000005f008f7202 */ /* 0x000fe20000000f00 */
[----:B------:R-:W-:-:S03]  /*a6e0*/  IMAD.MOV.U32 R144, RZ, RZ, R94 ;  /* 0x000000ffff907224 */ /* 0x000fc600078e005e */
[----:B------:R-:W-:Y:S01]  /*a6f0*/  HMMA.16816.F32.BF16 R232, R4, R36, R100 ;  /* 0x0000002404e8723c */ /* 0x000fe20000041864 */
[----:B-1----:R-:W-:-:S07]  /*a700*/  IMAD.MOV.U32 R3, RZ, RZ, R92 ;  /* 0x000000ffff037224 */ /* 0x002fce00078e005c */
[C---:B------:R-:W-:Y:S08]  /*a710*/  HMMA.16816.F32.BF16 R236, R4.reuse, R32, R96 ;  /* 0x0000002004ec723c */ /* 0x040ff00000041860 */
[----:B------:R-:W-:Y:S01]  /*a720*/  HMMA.16816.F32.BF16 R92, R4, R22, R124 ;  /* 0x00000016045c723c */ /* 0x000fe2000004187c */
[----:B------:R-:W-:-:S07]  /*a730*/  IMAD.MOV.U32 R126, RZ, RZ, R242 ;  /* 0x000000ffff7e7224 */ /* 0x000fce00078e00f2 */
[C---:B------:R-:W-:Y:S08]  /*a740*/  HMMA.16816.F32.BF16 R228, R4.reuse, R38, R220 ;  /* 0x0000002604e4723c */ /* 0x040ff000000418dc */
[----:B------:R-:W-:Y:S03]  /*a750*/  HMMA.16816.F32.BF16 R208, R4, R30, R208 ;  /* 0x0000001e04d0723c */ /* 0x000fe600000418d0 */
[----:B------:R-:W-:Y:S01]  /*a760*/  IMAD.MOV.U32 R219, RZ, RZ, R92 ;  /* 0x000000ffffdb7224 */ /* 0x000fe200078e005c */
[----:B------:R-:W-:Y:S01]  /*a770*/  MOV R216, R95 ;  /* 0x0000005f00d87202 */ /* 0x000fe20000000f00 */
[----:B------:R-:W-:-:S02]  /*a780*/  IMAD.MOV.U32 R218, RZ, RZ, R93 ;  /* 0x000000ffffda7224 */ /* 0x000fc400078e005d */
[----:B------:R-:W-:Y:S01]  /*a790*/  IMAD.MOV.U32 R217, RZ, RZ, R94 ;  /* 0x000000ffffd97224 */ /* 0x000fe200078e005e */
[C---:B------:R-:W-:Y:S08]  /*a7a0*/  HMMA.16816.F32.BF16 R128, R4.reuse, R26, R204 ;  /* 0x0000001a0480723c */ /* 0x040ff000000418cc */
        /* <DEDUP_REMOVED lines=8> */
[C---:B------:R-:W-:Y:S08]  /*a830*/  HMMA.16816.F32.BF16 R92, R4.reuse, R86, R108 ;  /* 0x00000056045c723c */ /* 0x040ff0000004186c */
[----:B------:R-:W-:Y:S08]  /*a840*/  HMMA.16816.F32.BF16 R4, R4, R82, R88 ;  /* 0x000000520404723c */ /* 0x000ff00000041858 */
[----:B------:R-:W-:Y:S03]  /*a850*/  HMMA.16816.F32.BF16 R88, R12, R56, RZ ;  /* 0x000000380c58723c */ /* 0x000fe600000418ff */
[----:B------:R-:W-:Y:S01]  /*a860*/  IMAD.MOV.U32 R175, RZ, RZ, R92 ;  /* 0x000000ffffaf7224 */ /* 0x000fe200078e005c */
[----:B------:R-:W-:Y:S01]  /*a870*/  MOV R125, R95 ;  /* 0x0000005f007d7202 */ /* 0x000fe20000000f00 */
[----:B------:R-:W-:-:S02]  /*a880*/  IMAD.MOV.U32 R174, RZ, RZ, R93 ;  /* 0x000000ffffae7224 */ /* 0x000fc400078e005d */
[----:B------:R-:W-:Y:S01]  /*a890*/  IMAD.MOV.U32 R173, RZ, RZ, R94 ;  /* 0x000000ffffad7224 */ /* 0x000fe200078e005e */
[----:B--2---:R-:W-:Y:S03]  /*a8a0*/  HMMA.16816.F32.BF16 R104, R8, R32, R96 ;  /* 0x000000200868723c */ /* 0x004fe60000041860 */
[----:B------:R-:W-:Y:S01]  /*a8b0*/  IMAD.MOV.U32 R223, RZ, RZ, R4 ;  /* 0x000000ffffdf7224 */ /* 0x000fe200078e0004 */
[----:B------:R-:W-:Y:S01]  /*a8c0*/  MOV R220, R7 ;  /* 0x0000000700dc7202 */ /* 0x000fe20000000f00 */
[----:B------:R-:W-:Y:S02]  /*a8d0*/  IMAD.MOV.U32 R222, RZ, RZ, R5 ;  /* 0x000000ffffde7224 */ /* 0x000fe400078e0005 */
[----:B------:R-:W-:Y:S01]  /*a8e0*/  IMAD.MOV.U32 R221, RZ, RZ, R6 ;  /* 0x000000ffffdd7224 */ /* 0x000fe200078e0006 */
[C---:B------:R-:W-:Y:S08]  /*a8f0*/  HMMA.16816.F32.BF16 R92, R12.reuse, R60, RZ ;  /* 0x0000003c0c5c723c */ /* 0x040ff000000418ff */
[----:B------:R-:W-:Y:S08]  /*a900*/  HMMA.16816.F32.BF16 R4, R12, R52, RZ ;  /* 0x000000340c04723c */ /* 0x000ff000000418ff */
[C---:B------:R-:W-:Y:S08]  /*a910*/  HMMA.16816.F32.BF16 R204, R8.reuse, R24, R88 ;  /* 0x0000001808cc723c */ /* 0x040ff00000041858 */
[C---:B------:R-:W-:Y:S08]  /*a920*/  HMMA.16816.F32.BF16 R108, R8.reuse, R28, R92 ;  /* 0x0000001c086c723c */ /* 0x040ff0000004185c */
[----:B------:R-:W-:Y:S03]  /*a930*/  HMMA.16816.F32.BF16 R4, R8, R20, R4 ;  /* 0x000000140804723c */ /* 0x000fe60000041804 */
[----:B------:R-:W-:Y:S01]  /*a940*/  MOV R24, R207 ;  /* 0x000000cf00187202 */ /* 0x000fe20000000f00 */
[----:B------:R-:W-:Y:S01]  /*a950*/  IMAD.MOV.U32 R207, RZ, RZ, R0 ;  /* 0x000000ffffcf7224 */ /* 0x000fe200078e0000 */
[----:B------:R-:W-:Y:S01]  /*a960*/  MOV R0, R247 ;  /* 0x000000f700007202 */ /* 0x000fe20000000f00 */
[----:B------:R-:W-:-:S02]  /*a970*/  IMAD.MOV.U32 R25, RZ, RZ, R206 ;  /* 0x000000ffff197224 */ /* 0x000fc400078e00ce */
[C---:B------:R-:W-:Y:S01]  /*a980*/  HMMA.16816.F32.BF16 R92, R12.reuse, R58, RZ ;  /* 0x0000003a0c5c723c */ /* 0x040fe200000418ff */
[----:B------:R-:W-:Y:S02]  /*a990*/  IMAD.MOV.U32 R206, RZ, RZ, R3 ;  /* 0x000000ffffce7224 */ /* 0x000fe400078e0003 */
[----:B------:R-:W-:Y:S01]  /*a9a0*/  IMAD.MOV.U32 R29, RZ, RZ, R204 ;  /* 0x000000ffff1d7224 */ /* 0x000fe200078e00cc */
[----:B------:R-:W-:Y:S01]  /*a9b0*/  MOV R204, R245 ;  /* 0x000000f500cc7202 */ /* 0x000fe20000000f00 */
[----:B------:R-:W-:Y:S02]  /*a9c0*/  IMAD.MOV.U32 R28, RZ, RZ, R205 ;  /* 0x000000ffff1c7224 */ /* 0x000fe400078e00cd */
[--C-:B------:R-:W-:Y:S01]  /*a9d0*/  IMAD.IADD R3, R244, 0x1, R0.reuse ;  /* 0x00000001f4037824 */ /* 0x100fe200078e0200 */
[----:B------:R-:W-:Y:S01]  /*a9e0*/  HMMA.16816.F32.BF16 R56, R12, R44, RZ ;  /* 0x0000002c0c38723c */ /* 0x000fe200000418ff */
[----:B------:R-:W-:Y:S02]  /*a9f0*/  IMAD.IADD R0, R72, 0x1, R0 ;  /* 0x0000000148007824 */ /* 0x000fe400078e0200 */
[----:B------:R-:W-:Y:S01]  /*aa00*/  IMAD.MOV.U32 R241, RZ, RZ, R4 ;  /* 0x000000fffff17224 */ /* 0x000fe200078e0004 */
[----:B------:R-:W-:Y:S01]  /*aa10*/  MOV R20, R7 ;  /* 0x0000000700147202 */ /* 0x000fe20000000f00 */
[----:B------:R-:W-:-:S02]  /*aa20*/  IMAD.MOV.U32 R240, RZ, RZ, R5 ;  /* 0x000000fffff07224 */ /* 0x000fc400078e0005 */
[----:B------:R-:W-:Y:S01]  /*aa30*/  IMAD.MOV.U32 R21, RZ, RZ, R6 ;  /* 0x000000ffff157224 */ /* 0x000fe200078e0006 */
[----:B------:R-:W-:Y:S01]  /*aa40*/  HMMA.16816.F32.BF16 R96, R12, R42, RZ ;  /* 0x0000002a0c60723c */ /* 0x000fe200000418ff */
[----:B------:R-:W-:-:S04]  /*aa50*/  IMAD.MOV.U32 R205, RZ, RZ, R73 ;  /* 0x000000ffffcd7224 */ /* 0x000fc800078e0049 */
[----:B------:R-:W-:Y:S02]  /*aa60*/  IMAD.MOV.U32 R127, RZ, RZ, R205 ;  /* 0x000000ffff7f7224 */ /* 0x000fe400078e00cd */
[----:B------:R-:W-:Y:S01]  /*aa70*/  IMAD.MOV.U32 R205, RZ, RZ, R243 ;  /* 0x000000ffffcd7224 */ /* 0x000fe200078e00f3 */
[----:B------:R-:W-:Y:S08]  /*aa80*/  HMMA.16816.F32.BF16 R4, R12, R40, RZ ;  /* 0x000000280c04723c */ /* 0x000ff000000418ff */
[----:B------:R-:W-:Y:S01]  /*aa90*/  HMMA.16816.F32.BF16 R40, R8, R84, R56 ;  /* 0x000000540828723c */ /* 0x000fe20000041838 */
[----:B------:R-:W-:Y:S01]  /*aaa0*/  IMAD.MOV.U32 R56, RZ, RZ, R29 ;  /* 0x000000ffff387224 */ /* 0x000fe200078e001d */
[----:B------:R-:W-:Y:S01]  /*aab0*/  MOV R57, R28 ;  /* 0x0000001c00397202 */ /* 0x000fe20000000f00 */
[----:B------:R-:W-:Y:S01]  /*aac0*/  IMAD.MOV.U32 R58, RZ, RZ, R25 ;  /* 0x000000ffff3a7224 */ /* 0x000fe200078e0019 */
[----:B------:R-:W-:Y:S01]  /*aad0*/  MOV R85, R174 ;  /* 0x000000ae00557202 */ /* 0x000fe20000000f00 */
[----:B------:R-:W-:-:S02]  /*aae0*/  IMAD.MOV.U32 R59, RZ, RZ, R24 ;  /* 0x000000ffff3b7224 */ /* 0x000fc400078e0018 */
[----:B------:R-:W-:Y:S01]  /*aaf0*/  IMAD.MOV.U32 R84, RZ, RZ, R175 ;  /* 0x000000ffff547224 */ /* 0x000fe200078e00af */
[C---:B------:R-:W-:Y:S08]  /*ab00*/  HMMA.16816.F32.BF16 R64, R12.reuse, R66, RZ ;  /* 0x000000420c40723c */ /* 0x040ff000000418ff */
[----:B------:R-:W-:Y:S08]  /*ab10*/  HMMA.16816.F32.BF16 R88, R12, R62, RZ ;  /* 0x0000003e0c58723c */ /* 0x000ff000000418ff */
[----:B------:R-:W-:Y:S01]  /*ab20*/  HMMA.16816.F32.BF16 R4, R8, R80, R4 ;  /* 0x000000500804723c */ /* 0x000fe20000041804 */
[----:B------:R-:W-:-:S02]  /*ab30*/  IMAD.MOV.U32 R80, RZ, RZ, R220 ;  /* 0x000000ffff507224 */ /* 0x000fc400078e00dc */
[----:B------:R-:W-:-:S05]  /*ab40*/  IMAD.MOV.U32 R81, RZ, RZ, R173 ;  /* 0x000000ffff517224 */ /* 0x000fca00078e00ad */
[----:B------:R-:W-:Y:S08]  /*ab50*/  HMMA.16816.F32.BF16 R60, R12, R48, RZ ;  /* 0x000000300c3c723c */ /* 0x000ff000000418ff */
[----:B------:R-:W-:Y:S03]  /*ab60*/  HMMA.16816.F32.BF16 R112, R8, R36, R100 ;  /* 0x000000240870723c */ /* 0x000fe60000041864 */
[----:B------:R-:W-:Y:S01]  /*ab70*/  IMAD.MOV.U32 R252, RZ, RZ, R4 ;  /* 0x000000fffffc7224 */ /* 0x000fe200078e0004 */
[----:B------:R-:W-:Y:S01]  /*ab80*/  MOV R246, R7 ;  /* 0x0000000700f67202 */ /* 0x000fe20000000f00 */
[----:B------:R-:W-:-:S02]  /*ab90*/  IMAD.MOV.U32 R249, RZ, RZ, R5 ;  /* 0x000000fffff97224 */ /* 0x000fc400078e0005 */
[----:B------:R-:W-:Y:S01]  /*aba0*/  IMAD.MOV.U32 R247, RZ, RZ, R6 ;  /* 0x000000fffff77224 */ /* 0x000fe200078e0006 */
[C---:B------:R-:W-:Y:S01]  /*abb0*/  HMMA.16816.F32.BF16 R52, R12.reuse, R54, RZ ;  /* 0x000000360c34723c */ /* 0x040fe200000418ff */
[----:B------:R-:W-:Y:S07]  /*abc0*/  LDSM.16.M88.4 R4, [R3+0x2000] ;  /* 0x002000000304783b */ /* 0x000fee0000000200 */
[C---:B------:R-:W-:Y:S08]  /*abd0*/  HMMA.16816.F32.BF16 R48, R12.reuse, R50, RZ ;  /* 0x000000320c30723c */ /* 0x040ff000000418ff */
[----:B------:R-:W-:Y:S01]  /*abe0*/  HMMA.16816.F32.BF16 R100, R12, R46, RZ ;  /* 0x0000002e0c64723c */ /* 0x000fe200000418ff */
[----:B------:R-:W-:Y:S01]  /*abf0*/  IMAD.MOV.U32 R15, RZ, RZ, R40 ;  /* 0x000000ffff0f7224 */ /* 0x000fe200078e0028 */
[----:B------:R-:W-:Y:S01]  /*ac00*/  MOV R12, R43 ;  /* 0x0000002b000c7202 */ /* 0x000fe20000000f00 */
[----:B------:R-:W-:-:S02]  /*ac10*/  IMAD.MOV.U32 R14, RZ, RZ, R41 ;  /* 0x000000ffff0e7224 */ /* 0x000fc400078e0029 */
[----:B------:R-:W-:-:S03]  /*ac20*/  IMAD.MOV.U32 R13, RZ, RZ, R42 ;  /* 0x000000ffff0d7224 */ /* 0x000fc600078e002a */
[----:B------:R-:W-:Y:S01]  /*ac30*/  HMMA.16816.F32.BF16 R40, R8, R38, R68 ;  /* 0x000000260828723c */ /* 0x000fe20000041844 */
[----:B------:R-:W-:Y:S01]  /*ac40*/  IMAD.MOV.U32 R68, RZ, RZ, R12 ;  /* 0x000000ffff447224 */ /* 0x000fe200078e000c */
[----:B------:R-:W-:Y:S01]  /*ac50*/  MOV R70, R222 ;  /* 0x000000de00467202 */ /* 0x000fe20000000f00 */
[----:B------:R-:W-:Y:S02]  /*ac60*/  IMAD.MOV.U32 R69, RZ, RZ, R223 ;  /* 0x000000ffff457224 */ /* 0x000fe400078e00df */
[----:B------:R-:W-:-:S03]  /*ac70*/  IMAD.MOV.U32 R71, RZ, RZ, R221 ;  /* 0x000000ffff477224 */ /* 0x000fc600078e00dd */
[C---:B------:R-:W-:Y:S01]  /*ac80*/  HMMA.16816.F32.BF16 R36, R8.reuse, R34, R64 ;  /* 0x000000220824723c */ /* 0x040fe20000041840 */
[----:B------:R-:W-:Y:S01]  /*ac90*/  IMAD.MOV.U32 R65, RZ, RZ, R15 ;  /* 0x000000ffff417224 */ /* 0x000fe200078e000f */
[----:B------:R-:W-:Y:S01]  /*aca0*/  MOV R66, R14 ;  /* 0x0000000e00427202 */ /* 0x000fe20000000f00 */
[----:B------:R-:W-:Y:S02]  /*acb0*/  IMAD.MOV.U32 R67, RZ, RZ, R13 ;  /* 0x000000ffff437224 */ /* 0x000fe400078e000d */
[----:B------:R-:W-:Y:S03]  /*acc0*/  LDSM.16.M88.4 R12, [R3] ;  /* 0x00000000030c783b */ /* 0x000fe60000000200 */
[C---:B------:R-:W-:Y:S01]  /*acd0*/  HMMA.16816.F32.BF16 R32, R8.reuse, R30, R88 ;  /* 0x0000001e0820723c */ /* 0x040fe20000041858 */
[----:B------:R-:W1:Y:S07]  /*ace0*/  LDSM.16.M88.4 R28, [R0+0x4000] ;  /* 0x00400000001c783b */ /* 0x000e6e0000000200 */
[C---:B------:R-:W-:Y:S08]  /*acf0*/  HMMA.16816.F32.BF16 R60, R8.reuse, R76, R60 ;  /* 0x0000004c083c723c */ /* 0x040ff0000004183c */
[C---:B------:R-:W-:Y:S01]  /*ad00*/  HMMA.16816.F32.BF16 R44, R8.reuse, R26, R92 ;  /* 0x0000001a082c723c */ /* 0x040fe2000004185c */
[----:B------:R-:W2:Y:S07]  /*ad10*/  LDSM.16.M88.4 R24, [R0+0x4800] ;  /* 0x004800000018783b */ /* 0x000eae0000000200 */
[----:B------:R-:W-:Y:S03]  /*ad20*/  HMMA.16816.F32.BF16 R52, R8, R22, R52 ;  /* 0x000000160834723c */ /* 0x000fe60000041834 */
[----:B------:R-:W-:Y:S01]  /*ad30*/  IMAD.MOV.U32 R74, RZ, RZ, R62 ;  /* 0x000000ffff4a7224 */ /* 0x000fe200078e003e */
[----:B------:R-:W-:Y:S01]  /*ad40*/  MOV R73, R63 ;  /* 0x0000003f00497202 */ /* 0x000fe20000000f00 */
[----:B------:R-:W-:-:S02]  /*ad50*/  IMAD.MOV.U32 R62, RZ, RZ, R21 ;  /* 0x000000ffff3e7224 */ /* 0x000fc400078e0015 */
[----:B------:R-:W-:Y:S01]  /*ad60*/  IMAD.MOV.U32 R63, RZ, RZ, R20 ;  /* 0x000000ffff3f7224 */ /* 0x000fe200078e0014 */
[----:B------:R-:W-:Y:S01]  /*ad70*/  HMMA.16816.F32.BF16 R76, R8, R78, R48 ;  /* 0x0000004e084c723c */ /* 0x000fe20000041830 */
[----:B------:R-:W3:Y:S01]  /*ad80*/  LDSM.16.M88.4 R20, [R0+0x5000] ;  /* 0x005000000014783b */ /* 0x000ee20000000200 */
[----:B------:R-:W-:Y:S01]  /*ad90*/  IMAD.MOV.U32 R51, RZ, RZ, R68 ;  /* 0x000000ffff337224 */ /* 0x000fe200078e0044 */
[----:B------:R-:W-:Y:S01]  /*ada0*/  MOV R50, R67 ;  /* 0x0000004300327202 */ /* 0x000fe20000000f00 */
[----:B------:R-:W-:Y:S02]  /*adb0*/  IMAD.MOV.U32 R68, RZ, RZ, R69 ;  /* 0x000000ffff447224 */ /* 0x000fe400078e0045 */
[----:B------:R-:W-:Y:S02]  /*adc0*/  IMAD.MOV.U32 R116, RZ, RZ, R60 ;  /* 0x000000ffff747224 */ /* 0x000fe400078e003c */
[----:B------:R-:W-:Y:S01]  /*add0*/  IMAD.MOV.U32 R75, RZ, RZ, R61 ;  /* 0x000000ffff4b7224 */ /* 0x000fe200078e003d */
[----:B-1----:R-:W-:Y:S01]  /*ade0*/  HMMA.16816.F32.BF16 R88, R4, R28, R232 ;  /* 0x0000001c0458723c */ /* 0x002fe200000418e8 */
[----:B------:R-:W-:Y:S01]  /*adf0*/  IMAD.MOV.U32 R69, RZ, RZ, R70 ;  /* 0x000000ffff457224 */ /* 0x000fe200078e0046 */
[----:B------:R-:W-:Y:S01]  /*ae00*/  MOV R61, R240 ;  /* 0x000000f0003d7202 */ /* 0x000fe20000000f00 */
[----:B------:R-:W-:Y:S01]  /*ae10*/  IMAD.MOV.U32 R60, RZ, RZ, R241 ;  /* 0x000000ffff3c7224 */ /* 0x000fe200078e00f1 */
[----:B------:R-:W-:Y:S01]  /*ae20*/  MOV R70, R71 ;  /* 0x0000004700467202 */ /* 0x000fe20000000f00 */
[----:B------:R-:W-:Y:S01]  /*ae30*/  IMAD.MOV.U32 R71, RZ, RZ, R80 ;  /* 0x000000ffff477224 */ /* 0x000fe200078e0050 */
[----:B------:R-:W-:Y:S01]  /*ae40*/  MOV R67, R139 ;  /* 0x0000008b00437202 */ /* 0x000fe20000000f00 */
[----:B------:R-:W-:Y:S01]  /*ae50*/  IMAD.MOV.U32 R48, RZ, RZ, R65 ;  /* 0x000000ffff307224 */ /* 0x000fe200078e0041 */
[----:B------:R-:W-:Y:S01]  /*ae60*/  HMMA.16816.F32.BF16 R240, R8, R86, R100 ;  /* 0x0000005608f0723c */ /* 0x000fe20000041864 */
[----:B------:R-:W-:Y:S01]  /*ae70*/  IMAD.MOV.U32 R49, RZ, RZ, R66 ;  /* 0x000000ffff317224 */ /* 0x000fe200078e0042 */
[----:B------:R-:W-:Y:S01]  /*ae80*/  MOV R72, R116 ;  /* 0x0000007400487202 */ /* 0x000fe20000000f00 */
[----:B------:R-:W-:Y:S01]  /*ae90*/  IMAD.MOV.U32 R86, RZ, RZ, R81 ;  /* 0x000000ffff567224 */ /* 0x000fe200078e0051 */
[----:B------:R-:W-:Y:S01]  /*aea0*/  MOV R100, R206 ;  /* 0x000000ce00647202 */ /* 0x000fe20000000f00 */
[----:B------:R-:W-:-:S02]  /*aeb0*/  IMAD.MOV.U32 R80, RZ, RZ, R204 ;  /* 0x000000ffff507224 */ /* 0x000fc400078e00cc */
[----:B------:R-:W-:Y:S01]  /*aec0*/  IMAD.MOV.U32 R81, RZ, RZ, R205 ;  /* 0x000000ffff517224 */ /* 0x000fe200078e00cd */
[----:B------:R-:W-:Y:S01]  /*aed0*/  HMMA.16816.F32.BF16 R232, R12, R28, R112 ;  /* 0x0000001c0ce8723c */ /* 0x000fe20000041870 */
[----:B------:R-:W-:Y:S02]  /*aee0*/  IMAD.MOV.U32 R64, RZ, RZ, R142 ;  /* 0x000000ffff407224 */ /* 0x000fe400078e008e */
        /* <DEDUP_REMOVED lines=8> */
[----:B------:R-:W-:-:S02]  /*af70*/  IMAD.MOV.U32 R115, RZ, RZ, R216 ;  /* 0x000000ffff737224 */ /* 0x000fc400078e00d8 */
[----:B------:R-:W-:Y:S01]  /*af80*/  IMAD.MOV.U32 R173, RZ, RZ, R91 ;  /* 0x000000ffffad7224 */ /* 0x000fe200078e005b */
[----:B------:R-:W-:Y:S01]  /*af90*/  MOV R206, R225 ;  /* 0x000000e100ce7202 */ /* 0x000fe20000000f00 */
[----:B------:R-:W-:Y:S01]  /*afa0*/  IMAD.MOV.U32 R91, RZ, RZ, R127 ;  /* 0x000000ffff5b7224 */ /* 0x000fe200078e007f */
[-C--:B--2---:R-:W-:Y:S01]  /*afb0*/  HMMA.16816.F32.BF16 R216, R12, R24.reuse, R104 ;  /* 0x000000180cd8723c */ /* 0x084fe20000041868 */
[----:B------:R-:W-:Y:S01]  /*afc0*/  MOV R106, R80 ;  /* 0x00000050006a7202 */ /* 0x000fe20000000f00 */
[----:B------:R-:W-:Y:S01]  /*afd0*/  IMAD.MOV.U32 R107, RZ, RZ, R81 ;  /* 0x000000ffff6b7224 */ /* 0x000fe200078e0051 */
[----:B------:R-:W-:Y:S01]  /*afe0*/  LDSM.16.M88.4 R8, [R0+0x6800] ;  /* 0x006800000008783b */ /* 0x000fe20000000200 */
[----:B------:R-:W-:Y:S01]  /*aff0*/  IMAD.MOV.U32 R101, RZ, RZ, R207 ;  /* 0x000000ffff657224 */ /* 0x000fe200078e00cf */
[----:B------:R-:W-:Y:S01]  /*b000*/  MOV R96, R124 ;  /* 0x0000007c00607202 */ /* 0x000fe20000000f00 */
[----:B------:R-:W-:Y:S02]  /*b010*/  IMAD.MOV.U32 R204, RZ, RZ, R227 ;  /* 0x000000ffffcc7224 */ /* 0x000fe400078e00e3 */
[----:B------:R-:W-:Y:S01]  /*b020*/  HMMA.16816.F32.BF16 R92, R4, R24, R236 ;  /* 0x00000018045c723c */ /* 0x000fe200000418ec */
[----:B------:R-:W-:-:S02]  /*b030*/  IMAD.MOV.U32 R205, RZ, RZ, R226 ;  /* 0x000000ffffcd7224 */ /* 0x000fc400078e00e2 */
[----:B------:R-:W-:Y:S02]  /*b040*/  IMAD.MOV.U32 R207, RZ, RZ, R224 ;  /* 0x000000ffffcf7224 */ /* 0x000fe400078e00e0 */
[----:B------:R-:W-:Y:S02]  /*b050*/  IMAD.MOV.U32 R245, RZ, RZ, R88 ;  /* 0x000000fffff57224 */ /* 0x000fe400078e0058 */
[----:B------:R-:W-:Y:S01]  /*b060*/  IMAD.MOV.U32 R175, RZ, RZ, R89 ;  /* 0x000000ffffaf7224 */ /* 0x000fe200078e0059 */
[----:B------:R-:W-:Y:S01]  /*b070*/  HMMA.16816.F32.BF16 R80, R12, R26, R36 ;  /* 0x0000001a0c50723c */ /* 0x000fe20000041824 */
[----:B------:R-:W-:Y:S01]  /*b080*/  IMAD.MOV.U32 R36, RZ, RZ, R72 ;  /* 0x000000ffff247224 */ /* 0x000fe200078e0048 */
[----:B------:R-:W-:Y:S01]  /*b090*/  MOV R38, R74 ;  /* 0x0000004a00267202 */ /* 0x000fe20000000f00 */
[----:B------:R-:W-:Y:S02]  /*b0a0*/  IMAD.MOV.U32 R37, RZ, RZ, R75 ;  /* 0x000000ffff257224 */ /* 0x000fe400078e004b */
[----:B------:R-:W-:-:S02]  /*b0b0*/  IMAD.MOV.U32 R39, RZ, RZ, R73 ;  /* 0x000000ffff277224 */ /* 0x000fc400078e0049 */
[----:B------:R-:W-:Y:S01]  /*b0c0*/  IMAD.MOV.U32 R97, RZ, RZ, R119 ;  /* 0x000000ffff617224 */ /* 0x000fe200078e0077 */
[----:B---3--:R-:W-:Y:S01]  /*b0d0*/  HMMA.16816.F32.BF16 R236, R4, R22, R208 ;  /* 0x0000001604ec723c */ /* 0x008fe200000418d0 */
[----:B------:R-:W-:Y:S02]  /*b0e0*/  IMAD.MOV.U32 R104, RZ, RZ, R90 ;  /* 0x000000ffff687224 */ /* 0x000fe400078e005a */
[----:B------:R-:W-:Y:S02]  /*b0f0*/  IMAD.MOV.U32 R105, RZ, RZ, R91 ;  /* 0x000000ffff697224 */ /* 0x000fe400078e005b */
[----:B------:R-:W-:Y:S02]  /*b100*/  IMAD.MOV.U32 R98, RZ, RZ, R118 ;  /* 0x000000ffff627224 */ /* 0x000fe400078e0076 */
[----:B------:R-:W-:Y:S01]  /*b110*/  IMAD.MOV.U32 R99, RZ, RZ, R117 ;  /* 0x000000ffff637224 */ /* 0x000fe200078e0075 */
[----:B------:R-:W-:Y:S01]  /*b120*/  HMMA.16816.F32.BF16 R72, R12, R20, R108 ;  /* 0x000000140c48723c */ /* 0x000fe2000004186c */
[----:B------:R-:W-:-:S02]  /*b130*/  IMAD.MOV.U32 R87, RZ, RZ, R125 ;  /* 0x000000ffff577224 */ /* 0x000fc400078e007d */
[----:B------:R-:W-:-:S05]  /*b140*/  IMAD.MOV.U32 R102, RZ, RZ, R144 ;  /* 0x000000ffff667224 */ /* 0x000fca00078e0090 */
[----:B------:R-:W-:Y:S08]  /*b150*/  HMMA.16816.F32.BF16 R64, R4, R20, R64 ;  /* 0x000000140440723c */ /* 0x000ff00000041840 */
[----:B------:R-:W-:Y:S01]  /*b160*/  HMMA.16816.F32.BF16 R208, R12, R22, R32 ;  /* 0x000000160cd0723c */ /* 0x000fe20000041820 */
[----:B------:R-:W1:Y:S04]  /*b170*/  LDSM.16.M88.4 R20, [R0+0x6000] ;  /* 0x006000000014783b */ /* 0x000e680000000200 */
[----:B------:R-:W-:Y:S03]  /*b180*/  LDSM.16.M88.4 R32, [R0+0x7800] ;  /* 0x007800000020783b */ /* 0x000fe60000000200 */
[-C--:B------:R-:W-:Y:S08]  /*b190*/  HMMA.16816.F32.BF16 R228, R4, R30.reuse, R228 ;  /* 0x0000001e04e4723c */ /* 0x080ff000000418e4 */
[----:B------:R-:W-:Y:S01]  /*b1a0*/  HMMA.16816.F32.BF16 R224, R12, R30, R40 ;  /* 0x0000001e0ce0723c */ /* 0x000fe20000041828 */
[----:B------:R-:W2:Y:S07]  /*b1b0*/  LDSM.16.M88.4 R28, [R0+0x7000] ;  /* 0x00700000001c783b */ /* 0x000eae0000000200 */
[----:B------:R-:W-:Y:S01]  /*b1c0*/  HMMA.16816.F32.BF16 R88, R4, R26, R120 ;  /* 0x0000001a0458723c */ /* 0x000fe20000041878 */
[----:B------:R3:W4:Y:S01]  /*b1d0*/  LDSM.16.M88.4 R24, [R0+0x5800] ;  /* 0x005800000018783b */ /* 0x0007220000000200 */
[----:B------:R-:W-:Y:S01]  /*b1e0*/  IMAD.MOV.U32 R103, RZ, RZ, R143 ;  /* 0x000000ffff677224 */ /* 0x000fe200078e008f */
[----:B------:R-:W-:Y:S01]  /*b1f0*/  MOV R119, R135 ;  /* 0x0000008700777202 */ /* 0x000fe20000000f00 */
[----:B------:R-:W-:Y:S01]  /*b200*/  IMAD.MOV.U32 R116, RZ, RZ, R138 ;  /* 0x000000ffff747224 */ /* 0x000fe200078e008a */
[----:B------:R-:W-:Y:S01]  /*b210*/  MOV R127, R248 ;  /* 0x000000f8007f7202 */ /* 0x000fe20000000f00 */
[----:B------:R-:W-:Y:S01]  /*b220*/  IMAD.MOV.U32 R117, RZ, RZ, R137 ;  /* 0x000000ffff757224 */ /* 0x000fe200078e0089 */
[----:B------:R2:W5:Y:S01]  /*b230*/  LDL.LU R144, [R1+0xe0] ;  /* 0x0000e00001907983 */ /* 0x0005620000300800 */
[----:B------:R-:W-:-:S02]  /*b240*/  IMAD.MOV.U32 R118, RZ, RZ, R136 ;  /* 0x000000ffff767224 */ /* 0x000fc400078e0088 */
[----:B------:R-:W-:Y:S02]  /*b250*/  IMAD.MOV.U32 R124, RZ, RZ, R134 ;  /* 0x000000ffff7c7224 */ /* 0x000fe400078e0086 */
[----:B------:R-:W-:Y:S02]  /*b260*/  IMAD.MOV.U32 R125, RZ, RZ, R133 ;  /* 0x000000ffff7d7224 */ /* 0x000fe400078e0085 */
[----:B------:R-:W-:Y:S02]  /*b270*/  IMAD.MOV.U32 R126, RZ, RZ, R132 ;  /* 0x000000ffff7e7224 */ /* 0x000fe400078e0084 */
[C---:B------:R-:W-:Y:S01]  /*b280*/  IMAD.IADD R3, R168.reuse, 0x1, R3 ;  /* 0x00000001a8037824 */ /* 0x040fe200078e0203 */
[----:B-1----:R-:W-:Y:S08]  /*b290*/  HMMA.16816.F32.BF16 R120, R4, R22, R112 ;  /* 0x000000160478723c */ /* 0x002ff00000041870 */
[----:B------:R-:W-:Y:S01]  /*b2a0*/  HMMA.16816.F32.BF16 R76, R12, R10, R76 ;  /* 0x0000000a0c4c723c */ /* 0x000fe2000004184c */
[----:B---3--:R-:W-:-:S07]  /*b2b0*/  IMAD.IADD R0, R168, 0x1, R0 ;  /* 0x00000001a8007824 */ /* 0x008fce00078e0200 */
[----:B------:R-:W-:Y:S01]  /*b2c0*/  HMMA.16816.F32.BF16 R60, R12, R20, R60 ;  /* 0x000000140c3c723c */ /* 0x000fe2000004183c */
[----:B------:R-:W-:Y:S01]  /*b2d0*/  IMAD.MOV.U32 R40, RZ, RZ, R252 ;  /* 0x000000ffff287224 */ /* 0x000fe200078e00fc */
[----:B------:R-:W-:Y:S01]  /*b2e0*/  MOV R42, R247 ;  /* 0x000000f7002a7202 */ /* 0x000fe20000000f00 */
[----:B------:R-:W-:Y:S01]  /*b2f0*/  IMAD.MOV.U32 R41, RZ, RZ, R249 ;  /* 0x000000ffff297224 */ /* 0x000fe200078e00f9 */
[----:B------:R1:W5:Y:S04]  /*b300*/  LDL.LU R143, [R1+0xdc] ;  /* 0x0000dc00018f7983 */ /* 0x0003680000300800 */
[C---:B--2---:R-:W-:Y:S01]  /*b310*/  HMMA.16816.F32.BF16 R108, R4.reuse, R28, R104 ;  /* 0x0000001c046c723c */ /* 0x044fe20000041868 */
[----:B------:R-:W-:Y:S01]  /*b320*/  IMAD.MOV.U32 R43, RZ, RZ, R246 ;  /* 0x000000ffff2b7224 */ /* 0x000fe200078e00f6 */
[----:B------:R1:W5:Y:S04]  /*b330*/  LDL.LU R142, [R1+0xd8] ;  /* 0x0000d800018e7983 */ /* 0x0003680000300800 */
[----:B------:R1:W5:Y:S02]  /*b340*/  LDL.LU R141, [R1+0xd4] ;  /* 0x0000d400018d7983 */ /* 0x0003640000300800 */
[C---:B------:R-:W-:Y:S02]  /*b350*/  HMMA.16816.F32.BF16 R112, R4.reuse, R10, R96 ;  /* 0x0000000a0470723c */ /* 0x040fe40000041860 */
        /* <DEDUP_REMOVED lines=8> */
[C---:B----4-:R-:W-:Y:S02]  /*b3e0*/  HMMA.16816.F32.BF16 R204, R4.reuse, R24, R204 ;  /* 0x0000001804cc723c */ /* 0x050fe400000418cc */
[----:B------:R1:W5:Y:S04]  /*b3f0*/  LDL.LU R134, [R1+0xb8] ;  /* 0x0000b80001867983 */ /* 0x0003680000300800 */
[----:B------:R1:W5:Y:S02]  /*b400*/  LDL.LU R133, [R1+0xb4] ;  /* 0x0000b40001857983 */ /* 0x0003640000300800 */
[----:B------:R-:W-:Y:S02]  /*b410*/  HMMA.16816.F32.BF16 R124, R4, R20, R124 ;  /* 0x00000014047c723c */ /* 0x000fe4000004187c */
[----:B------:R1:W5:Y:S01]  /*b420*/  LDL.LU R132, [R1+0xb0] ;  /* 0x0000b00001847983 */ /* 0x0003620000300800 */
[----:B------:R-:W-:Y:S01]  /*b430*/  UISETP.GE.AND UP0, UPT, UR18, 0x3, UPT ;  /* 0x000000031200788c */ /* 0x000fe2000bf06270 */
[----:B------:R-:W-:-:S04]  /*b440*/  IMAD.MOV.U32 R248, RZ, RZ, 0x20 ;  /* 0x00000020fff87424 */ /* 0x000fc800078e00ff */
[C---:B------:R-:W-:Y:S08]  /*b450*/  HMMA.16816.F32.BF16 R116, R4.reuse, R8, R116 ;  /* 0x000000080474723c */ /* 0x040ff00000041874 */
[C---:B------:R-:W-:Y:S08]  /*b460*/  HMMA.16816.F32.BF16 R100, R4.reuse, R32, R100 ;  /* 0x000000200464723c */ /* 0x040ff00000041864 */
[----:B------:R-:W-:Y:S01]  /*b470*/  HMMA.16816.F32.BF16 R128, R4, R26, R128 ;  /* 0x0000001a0480723c */ /* 0x000fe20000041880 */
[----:B------:R-:W-:Y:S07]  /*b480*/  LDSM.16.M88.4 R4, [R3+0x2000] ;  /* 0x002000000304783b */ /* 0x000fee0000000200 */
[C---:B------:R-:W-:Y:S08]  /*b490*/  HMMA.16816.F32.BF16 R84, R12.reuse, R24, R56 ;  /* 0x000000180c54723c */ /* 0x040ff00000041838 */
[C---:B------:R-:W-:Y:S01]  /*b4a0*/  HMMA.16816.F32.BF16 R68, R12.reuse, R26, R44 ;  /* 0x0000001a0c44723c */ /* 0x040fe2000004182c */
[----:B------:R-:W2:Y:S07]  /*b4b0*/  LDSM.16.M88.4 R24, [R0+0x4000] ;  /* 0x004000000018783b */ /* 0x000eae0000000200 */
[C---:B------:R-:W-:Y:S01]  /*b4c0*/  HMMA.16816.F32.BF16 R56, R12.reuse, R22, R52 ;  /* 0x000000160c38723c */ /* 0x040fe20000041834 */
[----:B------:R-:W-:Y:S07]  /*b4d0*/  LDSM.16.M88.4 R20, [R0+0x4800] ;  /* 0x004800000014783b */ /* 0x000fee0000000200 */
[C---:B------:R-:W-:Y:S01]  /*b4e0*/  HMMA.16816.F32.BF16 R52, R12.reuse, R8, R36 ;  /* 0x000000080c34723c */ /* 0x040fe20000041824 */
[----:B------:R3:W4:Y:S04]  /*b4f0*/  LDSM.16.M88.4 R8, [R3] ;  /* 0x000000000308783b */ /* 0x0007280000000200 */
[----:B------:R-:W1:Y:S03]  /*b500*/  LDSM.16.M88.4 R36, [R0+0x5000] ;  /* 0x005000000024783b */ /* 0x000e660000000200 */
[C---:B------:R-:W-:Y:S08]  /*b510*/  HMMA.16816.F32.BF16 R48, R12.reuse, R28, R48 ;  /* 0x0000001c0c30723c */ /* 0x040ff00000041830 */
[----:B------:R-:W-:Y:S01]  /*b520*/  HMMA.16816.F32.BF16 R44, R12, R30, R240 ;  /* 0x0000001e0c2c723c */ /* 0x000fe200000418f0 */
[----:B------:R-:W-:Y:S01]  /*b530*/  MOV R240, R245 ;  /* 0x000000f500f07202 */ /* 0x000fe20000000f00 */
[----:B------:R-:W-:Y:S01]  /*b540*/  IMAD.MOV.U32 R241, RZ, RZ, R175 ;  /* 0x000000fffff17224 */ /* 0x000fe200078e00af */
[----:B------:R-:W-:Y:S01]  /*b550*/  LDSM.16.M88.4 R28, [R0+0x6000] ;  /* 0x00600000001c783b */ /* 0x000fe20000000200 */
[----:B------:R-:W-:-:S02]  /*b560*/  IMAD.MOV.U32 R242, RZ, RZ, R174 ;  /* 0x000000fffff27224 */ /* 0x000fc400078e00ae */
[----:B------:R-:W-:Y:S02]  /*b570*/  IMAD.MOV.U32 R243, RZ, RZ, R173 ;  /* 0x000000fffff37224 */ /* 0x000fe400078e00ad */
[----:B------:R-:W-:Y:S01]  /*b580*/  HMMA.16816.F32.BF16 R40, R12, R32, R40 ;  /* 0x000000200c28723c */ /* 0x000fe20000041828 */
[----:B---3--:R-:W-:-:S04]  /*b590*/  SHF.L.U32 R3, R213, 0x1, RZ ;  /* 0x00000001d5037819 */ /* 0x008fc800000006ff */
[----:B------:R-:W-:-:S03]  /*b5a0*/  LOP3.LUT R3, R3, 0x6, RZ, 0xc0, !PT ;  /* 0x0000000603037812 */ /* 0x000fc600078ec0ff */
[----:B------:R-:W-:Y:S01]  /*b5b0*/  HMMA.16816.F32.BF16 R220, R12, R34, R220 ;  /* 0x000000220cdc723c */ /* 0x000fe200000418dc */
[----:B------:R-:W3:Y:S07]  /*b5c0*/  LDSM.16.M88.4 R32, [R0+0x5800] ;  /* 0x005800000020783b */ /* 0x000eee0000000200 */
[C---:B--2---:R-:W-:Y:S08]  /*b5d0*/  HMMA.16816.F32.BF16 R12, R4.reuse, R26, R228 ;  /* 0x0000001a040c723c */ /* 0x044ff000000418e4 */
[-C--:B------:R-:W-:Y:S08]  /*b5e0*/  HMMA.16816.F32.BF16 R240, R4, R24.reuse, R240 ;  /* 0x0000001804f0723c */ /* 0x080ff000000418f0 */
[C---:B----4-:R-:W-:Y:S03]  /*b5f0*/  HMMA.16816.F32.BF16 R232, R8.reuse, R24, R232 ;  /* 0x0000001808e8723c */ /* 0x050fe600000418e8 */
[----:B------:R-:W-:Y:S04]  /*b600*/  STL.64 [R1+0x20], R12 ;  /* 0x0000200c01007387 */ /* 0x000fe80000100a00 */
[----:B------:R2:W-:Y:S01]  /*b610*/  STL.64 [R1+0x28], R14 ;  /* 0x0000280e01007387 */ /* 0x0005e20000100a00 */
[----:B------:R-:W-:Y:S08]  /*b620*/  HMMA.16816.F32.BF16 R224, R8, R26, R224 ;  /* 0x0000001a08e0723c */ /* 0x000ff000000418e0 */
[-C--:B------:R-:W-:Y:S08]  /*b630*/  HMMA.16816.F32.BF16 R24, R4, R20.reuse, R92 ;  /* 0x000000140418723c */ /* 0x080ff0000004185c */
[C---:B------:R-:W-:Y:S08]  /*b640*/  HMMA.16816.F32.BF16 R216, R8.reuse, R20, R216 ;  /* 0x0000001408d8723c */ /* 0x040ff000000418d8 */
[-C--:B------:R-:W-:Y:S03]  /*b650*/  HMMA.16816.F32.BF16 R80, R8, R22.reuse, R80 ;  /* 0x000000160850723c */ /* 0x080fe60000041850 */
[----:B------:R-:W-:Y:S04]  /*b660*/  STL.64 [R1+0x10], R24 ;  /* 0x0000101801007387 */ /* 0x000fe80000100a00 */
[----:B------:R-:W-:Y:S01]  /*b670*/  STL.64 [R1+0x18], R26 ;  /* 0x0000181a01007387 */ /* 0x000fe20000100a00 */
[----:B--2---:R-:W-:Y:S03]  /*b680*/  HMMA.16816.F32.BF16 R12, R4, R22, R88 ;  /* 0x00000016040c723c */ /* 0x004fe60000041858 */
[----:B------:R-:W2:Y:S04]  /*b690*/  LDSM.16.M88.4 R24, [R0+0x6800] ;  /* 0x006800000018783b */ /* 0x000ea80000000200 */
[----:B------:R-:W4:Y:S01]  /*b6a0*/  LDSM.16.M88.4 R20, [R0+0x7000] ;  /* 0x007000000014783b */ /* 0x000f220000000200 */
[----:B-1----:R-:W-:Y:S08]  /*b6b0*/  HMMA.16816.F32.BF16 R72, R8, R36, R72 ;  /* 0x000000240848723c */ /* 0x002ff00000041848 */
[C---:B---3--:R-:W-:Y:S03]  /*b6c0*/  HMMA.16816.F32.BF16 R228, R4.reuse, R32, R204 ;  /* 0x0000002004e4723c */ /* 0x048fe600000418cc */
[----:B------:R-:W-:Y:S04]  /*b6d0*/  STL.64 [R1], R12 ;  /* 0x0000000c01007387 */ /* 0x000fe80000100a00 */
[----:B------:R-:W-:Y:S01]  /*b6e0*/  STL.64 [R1+0x8], R14 ;  /* 0x0000080e01007387 */ /* 0x000fe20000100a00 */
[----:B------:R-:W-:Y:S03]  /*b6f0*/  HMMA.16816.F32.BF16 R92, R4, R36, R64 ;  /* 0x00000024045c723c */ /* 0x000fe60000041840 */
[----:B------:R1:W3:Y:S01]  /*b700*/  LDSM.16.M88.4 R12, [R0+0x7800] ;  /* 0x00780000000c783b */ /* 0x0002e20000000200 */
[----:B------:R-:W-:-:S04]  /*b710*/  DEPBAR.LE SB0, 0x0 ;  /* 0x000080000000791a */ /* 0x000fc80000000000 */
[C---:B------:R-:W-:Y:S08]  /*b720*/  HMMA.16816.F32.BF16 R204, R4.reuse, R34, R128 ;  /* 0x0000002204cc723c */ /* 0x040ff00000041880 */
[----:B------:R-:W-:Y:S08]  /*b730*/  HMMA.16816.F32.BF16 R128, R4, R28, R124 ;  /* 0x0000001c0480723c */ /* 0x000ff0000004187c */
[----:B------:R-:W-:Y:S01]  /*b740*/  HMMA.16816.F32.BF16 R208, R8, R38, R208 ;  /* 0x0000002608d0723c */ /* 0x000fe200000418d0 */
[----:B-1----:R-:W-:-:S04]  /*b750*/  IMAD.U32 R0, RZ, RZ, UR18 ;  /* 0x00000012ff007e24 */ /* 0x002fc8000f8e00ff */
[----:B------:R-:W-:-:S03]  /*b760*/  IMAD R0, R0, 0x80, R3 ;  /* 0x0000008000007824 */ /* 0x000fc600078e0203 */
[C---:B------:R-:W-:Y:S01]  /*b770*/  HMMA.16816.F32.BF16 R68, R8.reuse, R34, R68 ;  /* 0x000000220844723c */ /* 0x040fe20000041844 */
[C---:B------:R-:W-:Y:S01]  /*b780*/  VIADD R35, R0.reuse, 0xffffff08 ;  /* 0xffffff0800237836 */ /* 0x040fe20000000000 */
[C---:B------:R-:W-:Y:S01]  /*b790*/  IADD3 R36, PT, PT, R0.reuse, -0xff, RZ ;  /* 0xffffff0100247810 */ /* 0x040fe20007ffe0ff */
[C---:B------:R-:W-:Y:S02]  /*b7a0*/  VIADD R37, R0.reuse, 0xffffff00 ;  /* 0xffffff0000257836 */ /* 0x040fe40000000000 */
[----:B------:R-:W-:Y:S01]  /*b7b0*/  VIADD R34, R0, 0xffffff28 ;  /* 0xffffff2800227836 */ /* 0x000fe20000000000 */
[-C--:B------:R-:W-:Y:S02]  /*b7c0*/  ISETP.GE.AND P3, PT, R36, R16.reuse, PT ;  /* 0x000000102400720c */ /* 0x080fe40003f66270 */
[----:B------:R-:W-:Y:S01]  /*b7d0*/  HMMA.16816.F32.BF16 R64, R8, R28, R60 ;  /* 0x0000001c0840723c */ /* 0x000fe2000004183c */
[C---:B------:R-:W-:Y:S01]  /*b7e0*/  VIADD R28, R0.reuse, 0xffffff18 ;  /* 0xffffff18001c7836 */ /* 0x040fe20000000000 */
[-C--:B------:R-:W-:Y:S01]  /*b7f0*/  ISETP.GE.AND P1, PT, R35, R16.reuse, PT ;  /* 0x000000102300720c */ /* 0x080fe20003f26270 */
[----:B------:R-:W-:Y:S01]  /*b800*/  VIADD R3, R0, 0xffffff68 ;  /* 0xffffff6800037836 */ /* 0x000fe20000000000 */
[----:B------:R-:W-:-:S02]  /*b810*/  ISETP.GE.AND P4, PT, R37, R16, PT ;  /* 0x000000102500720c */ /* 0x000fc40003f86270 */
[C---:B------:R-:W-:Y:S02]  /*b820*/  IADD3 R29, PT, PT, R0.reuse, -0xef, RZ ;  /* 0xffffff11001d7810 */ /* 0x040fe40007ffe0ff */
[----:B------:R-:W-:Y:S08]  /*b830*/  HMMA.16816.F32.BF16 R124, R4, R30, R120 ;  /* 0x0000001e047c723c */ /* 0x000ff00000041878 */
[----:B------:R-:W-:Y:S01]  /*b840*/  HMMA.16816.F32.BF16 R84, R8, R32, R84 ;  /* 0x000000200854723c */ /* 0x000fe20000041854 */
[----:B------:R-:W-:-:S02]  /*b850*/  VIADD R33, R0, 0xffffff29 ;  /* 0xffffff2900217836 */ /* 0x000fc40000000000 */
[----:B------:R-:W-:-:S05]  /*b860*/  VIADD R32, R0, 0xffffff78 ;  /* 0xffffff7800207836 */ /* 0x000fca0000000000 */
[----:B------:R-:W-:Y:S01]  /*b870*/  HMMA.16816.F32.BF16 R60, R8, R30, R56 ;  /* 0x0000001e083c723c */ /* 0x000fe20000041838 */
[C---:B------:R-:W-:Y:S01]  /*b880*/  VIADD R31, R0.reuse, 0xffffff09 ;  /* 0xffffff09001f7836 */ /* 0x040fe20000000000 */
[----:B------:R-:W-:Y:S01]  /*b890*/  FSEL R57, R233, -INF , !P3 ;  /* 0xff800000e9397808 */ /* 0x000fe20005800000 */
[----:B------:R-:W-:Y:S01]  /*b8a0*/  VIADD R30, R0, 0xffffff10 ;  /* 0xffffff10001e7836 */ /* 0x000fe20000000000 */
[-C--:B------:R-:W-:Y:S02]  /*b8b0*/  ISETP.GE.AND P3, PT, R28, R16.reuse, PT ;  /* 0x000000101c00720c */ /* 0x080fe40003f66270 */
[-C--:B------:R-:W-:Y:S02]  /*b8c0*/  ISETP.GE.AND P2, PT, R31, R16.reuse, PT ;  /* 0x000000101f00720c */ /* 0x080fe40003f46270 */
[----:B--2---:R-:W-:Y:S01]  /*b8d0*/  HMMA.16816.F32.BF16 R112, R4, R26, R112 ;  /* 0x0000001a0470723c */ /* 0x004fe20000041870 */
[----:B------:R-:W-:Y:S02]  /*b8e0*/  ISETP.GE.AND P0, PT, R30, R16, PT ;  /* 0x000000101e00720c */ /* 0x000fe40003f06270 */
[----:B------:R-:W-:-:S02]  /*b8f0*/  FSEL R58, R224, -INF , !P1 ;  /* 0xff800000e03a7808 */ /* 0x000fc40004800000 */
[----:B------:R-:W-:Y:S02]  /*b900*/  FSEL R59, R225, -INF , !P2 ;  /* 0xff800000e13b7808 */ /* 0x000fe40005000000 */
[----:B------:R-:W-:Y:S01]  /*b910*/  FSEL R56, R232, -INF , !P4 ;  /* 0xff800000e8387808 */ /* 0x000fe20006000000 */
[----:B------:R-:W-:Y:S01]  /*b920*/  HMMA.16816.F32.BF16 R76, R8, R26, R76 ;  /* 0x0000001a084c723c */ /* 0x000fe2000004184c */
[C---:B------:R-:W-:Y:S01]  /*b930*/  VIADD R27, R0.reuse, 0xffffff19 ;  /* 0xffffff19001b7836 */ /* 0x040fe20000000000 */
[-C--:B------:R-:W-:Y:S01]  /*b940*/  ISETP.GE.AND P4, PT, R29, R16.reuse, PT ;  /* 0x000000101d00720c */ /* 0x080fe20003f86270 */
[----:B------:R-:W-:Y:S01]  /*b950*/  VIADD R26, R0, 0xffffff20 ;  /* 0xffffff20001a7836 */ /* 0x000fe20000000000 */
[----:B------:R-:W-:Y:S02]  /*b960*/  FSEL R91, R216, -INF , !P0 ;  /* 0xff800000d85b7808 */ /* 0x000fe40004000000 */
[-C--:B------:R-:W-:Y:S02]  /*b970*/  ISETP.GE.AND P1, PT, R27, R16.reuse, PT ;  /* 0x000000101b00720c */ /* 0x080fe40003f26270 */
[----:B------:R-:W-:Y:S01]  /*b980*/  HMMA.16816.F32.BF16 R116, R4, R24, R116 ;  /* 0x000000180474723c */ /* 0x000fe20000041874 */
[----:B------:R-:W-:-:S02]  /*b990*/  ISETP.GE.AND P2, PT, R26, R16, PT ;  /* 0x000000101a00720c */ /* 0x000fc40003f46270 */
[----:B------:R-:W-:Y:S02]  /*b9a0*/  FSEL R89, R80, -INF , !P3 ;  /* 0xff80000050597808 */ /* 0x000fe40005800000 */
[-C--:B------:R-:W-:Y:S02]  /*b9b0*/  ISETP.GE.AND P3, PT, R33, R16.reuse, PT ;  /* 0x000000102100720c */ /* 0x080fe40003f66270 */
[----:B------:R-:W-:Y:S01]  /*b9c0*/  FSEL R121, R81, -INF , !P1 ;  /* 0xff80000051797808 */ /* 0x000fe20004800000 */
[----:B----4-:R-:W-:Y:S01]  /*b9d0*/  HMMA.16816.F32.BF16 R108, R4, R20, R108 ;  /* 0x00000014046c723c */ /* 0x010fe2000004186c */
[----:B------:R-:W-:Y:S02]  /*b9e0*/  FSEL R174, R72, -INF , !P2 ;  /* 0xff80000048ae7808 */ /* 0x000fe40005000000 */
[----:B------:R-:W-:Y:S02]  /*b9f0*/  FSEL R90, R217, -INF , !P4 ;  /* 0xff800000d95a7808 */ /* 0x000fe40006000000 */
[----:B------:R-:W-:-:S02]  /*ba00*/  ISETP.GE.AND P4, PT, R34, R16, PT ;  /* 0x000000102200720c */ /* 0x000fc40003f86270 */
[----:B------:R-:W-:Y:S01]  /*ba10*/  FSEL R209, R209, -INF , !P3 ;  /* 0xff800000d1d17808 */ /* 0x000fe20005800000 */
[C---:B------:R-:W-:Y:S01]  /*ba20*/  HMMA.16816.F32.BF16 R52, R8.reuse, R24, R52 ;  /* 0x000000180834723c */ /* 0x040fe20000041834 */
[C---:B------:R-:W-:Y:S01]  /*ba30*/  IADD3 R25, PT, PT, R0.reuse, -0xdf, RZ ;  /* 0xffffff2100197810 */ /* 0x040fe20007ffe0ff */
[----:B------:R-:W-:Y:S01]  /*ba40*/  VIADD R24, R0, 0xffffff69 ;  /* 0xffffff6900187836 */ /* 0x000fe20000000000 */
[----:B------:R-:W-:Y:S02]  /*ba50*/  FSEL R208, R208, -INF , !P4 ;  /* 0xff800000d0d07808 */ /* 0x000fe40006000000 */
[-C--:B------:R-:W-:Y:S02]  /*ba60*/  ISETP.GE.AND P0, PT, R25, R16.reuse, PT ;  /* 0x000000101900720c */ /* 0x080fe40003f06270 */
[----:B------:R-:W-:Y:S01]  /*ba70*/  ISETP.GE.AND P5, PT, R32, R16, PT ;  /* 0x000000102000720c */ /* 0x000fe20003fa6270 */
[----:B------:R-:W-:Y:S01]  /*ba80*/  HMMA.16816.F32.BF16 R48, R8, R20, R48 ;  /* 0x000000140830723c */ /* 0x000fe20000041830 */
[C---:B------:R-:W-:Y:S01]  /*ba90*/  VIADD R21, R0.reuse, 0xffffff30 ;  /* 0xffffff3000157836 */ /* 0x040fe20000000000 */
[----:B------:R-:W-:-:S02]  /*baa0*/  IADD3 R20, PT, PT, R0, -0xcf, RZ ;  /* 0xffffff3100147810 */ /* 0x000fc40007ffe0ff */
[----:B------:R-:W-:Y:S02]  /*bab0*/  FSEL R173, R73, -INF , !P0 ;  /* 0xff80000049ad7808 */ /* 0x000fe40004000000 */
[-C--:B------:R-:W-:Y:S02]  /*bac0*/  ISETP.GE.AND P1, PT, R21, R16.reuse, PT ;  /* 0x000000101500720c */ /* 0x080fe40003f26270 */
[----:B---3--:R-:W-:Y:S01]  /*bad0*/  HMMA.16816.F32.BF16 R100, R4, R12, R100 ;  /* 0x0000000c0464723c */ /* 0x008fe20000041864 */
[----:B------:R-:W-:Y:S02]  /*bae0*/  ISETP.GE.AND P2, PT, R20, R16, PT ;  /* 0x000000101400720c */ /* 0x000fe40003f46270 */
[----:B------:R-:W-:Y:S02]  /*baf0*/  FSEL R232, R84, -INF , !P1 ;  /* 0xff80000054e87808 */ /* 0x000fe40004800000 */
[----:B------:R-:W-:-:S03]  /*bb00*/  FSEL R233, R85, -INF , !P2 ;  /* 0xff80000055e97808 */ /* 0x000fc60005000000 */
[----:B------:R-:W-:Y:S08]  /*bb10*/  HMMA.16816.F32.BF16 R96, R4, R14, R96 ;  /* 0x0000000e0460723c */ /* 0x000ff00000041860 */
[----:B------:R-:W-:Y:S01]  /*bb20*/  HMMA.16816.F32.BF16 R40, R8, R12, R40 ;  /* 0x0000000c0828723c */ /* 0x000fe20000041828 */
[C---:B------:R-:W-:Y:S01]  /*bb30*/  VIADD R13, R0.reuse, 0xffffff40 ;  /* 0xffffff40000d7836 */ /* 0x040fe20000000000 */
[----:B------:R-:W-:Y:S01]  /*bb40*/  IADD3 R12, PT, PT, R0, -0xbf, RZ ;  /* 0xffffff41000c7810 */ /* 0x000fe20007ffe0ff */
[----:B------:R-:W-:Y:S03]  /*bb50*/  BAR.SYNC.DEFER_BLOCKING 0x0 ;  /* 0x0000000000007b1d */ /* 0x000fe60000010000 */
[----:B------:R-:W-:-:S02]  /*bb60*/  ISETP.GE.AND P3, PT, R13, R16, PT ;  /* 0x000000100d00720c */ /* 0x000fc40003f66270 */
[----:B------:R-:W-:Y:S01]  /*bb70*/  HMMA.16816.F32.BF16 R220, R8, R14, R220 ;  /* 0x0000000e08dc723c */ /* 0x000fe200000418dc */
[----:B------:R-:W-:Y:S01]  /*bb80*/  VIADD R15, R0, 0xffffff38 ;  /* 0xffffff38000f7836 */ /* 0x000fe20000000000 */
[----:B------:R-:W-:Y:S01]  /*bb90*/  ISETP.GE.AND P1, PT, R12, R16, PT ;  /* 0x000000100c00720c */ /* 0x000fe20003f26270 */
[----:B------:R-:W-:-:S03]  /*bba0*/  VIADD R14, R0, 0xffffff39 ;  /* 0xffffff39000e7836 */ /* 0x000fc60000000000 */
[-C--:B------:R-:W-:Y:S02]  /*bbb0*/  ISETP.GE.AND P0, PT, R15, R16.reuse, PT ;  /* 0x000000100f00720c */ /* 0x080fe40003f06270 */
[----:B------:R-:W-:Y:S01]  /*bbc0*/  HMMA.16816.F32.BF16 R44, R8, R22, R44 ;  /* 0x00000016082c723c */ /* 0x000fe2000004182c */
[----:B------:R-:W-:Y:S01]  /*bbd0*/  VIADD R11, R0, 0xffffff48 ;  /* 0xffffff48000b7836 */ /* 0x000fe20000000000 */
[-C--:B------:R-:W-:Y:S01]  /*bbe0*/  ISETP.GE.AND P4, PT, R14, R16.reuse, PT ;  /* 0x000000100e00720c */ /* 0x080fe20003f86270 */
[----:B------:R-:W-:Y:S01]  /*bbf0*/  VIADD R10, R0, 0xffffff49 ;  /* 0xffffff49000a7836 */ /* 0x000fe20000000000 */
[----:B------:R-:W-:Y:S01]  /*bc00*/  FSEL R175, R68, -INF , !P0 ;  /* 0xff80000044af7808 */ /* 0x000fe20004000000 */
[----:B------:R-:W-:Y:S01]  /*bc10*/  VIADD R9, R0, 0xffffff50 ;  /* 0xffffff5000097836 */ /* 0x000fe20000000000 */
[----:B------:R-:W-:Y:S02]  /*bc20*/  ISETP.GE.AND P2, PT, R11, R16, PT ;  /* 0x000000100b00720c */ /* 0x000fe40003f46270 */
[----:B------:R-:W-:Y:S01]  /*bc30*/  HMMA.16816.F32.BF16 R236, R4, R38, R236 ;  /* 0x0000002604ec723c */ /* 0x000fe200000418ec */
[----:B------:R-:W-:-:S02]  /*bc40*/  FSEL R39, R64, -INF , !P3 ;  /* 0xff80000040277808 */ /* 0x000fc40005800000 */
[-C--:B------:R-:W-:Y:S02]  /*bc50*/  ISETP.GE.AND P0, PT, R10, R16.reuse, PT ;  /* 0x000000100a00720c */ /* 0x080fe40003f06270 */
[----:B------:R-:W-:Y:S01]  /*bc60*/  FSEL R38, R65, -INF , !P1 ;  /* 0xff80000041267808 */ /* 0x000fe20004800000 */
[----:B------:R-:W-:Y:S01]  /*bc70*/  STL [R1+0x70], R39 ;  /* 0x0000702701007387 */ /* 0x000fe20000100800 */
[----:B------:R-:W-:Y:S01]  /*bc80*/  FSEL R225, R60, -INF , !P2 ;  /* 0xff8000003ce17808 */ /* 0x000fe20005000000 */
[----:B------:R-:W-:Y:S01]  /*bc90*/  HMMA.16816.F32.BF16 R104, R4, R22, R104 ;  /* 0x000000160468723c */ /* 0x000fe20000041868 */
[C---:B------:R-:W-:Y:S01]  /*bca0*/  VIADD R7, R0.reuse, 0xffffff58 ;  /* 0xffffff5800077836 */ /* 0x040fe20000000000 */
[----:B------:R-:W-:Y:S01]  /*bcb0*/  FSEL R224, R69, -INF , !P4 ;  /* 0xff80000045e07808 */ /* 0x000fe20006000000 */
[C---:B------:R-:W-:Y:S01]  /*bcc0*/  VIADD R6, R0.reuse, 0xffffff59 ;  /* 0xffffff5900067836 */ /* 0x040fe20000000000 */
[-C--:B------:R-:W-:Y:S01]  /*bcd0*/  ISETP.GE.AND P4, PT, R9, R16.reuse, PT ;  /* 0x000000100900720c */ /* 0x080fe20003f86270 */
[----:B------:R-:W-:Y:S01]  /*bce0*/  VIADD R5, R0, 0xffffff60 ;  /* 0xffffff6000057836 */ /* 0x000fe20000000000 */
[-C--:B------:R-:W-:Y:S01]  /*bcf0*/  ISETP.GE.AND P1, PT, R7, R16.reuse, PT ;  /* 0x000000100700720c */ /* 0x080fe20003f26270 */
[----:B------:R1:W-:Y:S01]  /*bd00*/  STL [R1+0x6c], R38 ;  /* 0x00006c2601007387 */ /* 0x0003e20000100800 */
[----:B------:R-:W-:Y:S01]  /*bd10*/  ISETP.GE.AND P2, PT, R6, R16, PT ;  /* 0x000000100600720c */ /* 0x000fe20003f46270 */
[C---:B------:R-:W-:Y:S01]  /*bd20*/  VIADD R23, R0.reuse, 0xffffff70 ;  /* 0xffffff7000177836 */ /* 0x040fe20000000000 */
[C---:B------:R-:W-:Y:S01]  /*bd30*/  IADD3 R8, PT, PT, R0.reuse, -0xaf, RZ ;  /* 0xffffff5100087810 */ /* 0x040fe20007ffe0ff */
[----:B------:R-:W-:Y:S01]  /*bd40*/  STL [R1+0x68], R225 ;  /* 0x000068e101007387 */ /* 0x000fe20000100800 */
[----:B------:R-:W-:-:S02]  /*bd50*/  IADD3 R4, PT, PT, R0, -0x9f, RZ ;  /* 0xffffff6100047810 */ /* 0x000fc40007ffe0ff */
[----:B------:R-:W-:Y:S02]  /*bd60*/  FSEL R69, R61, -INF , !P0 ;  /* 0xff8000003d457808 */ /* 0x000fe40004000000 */
[----:B------:R-:W-:Y:S02]  /*bd70*/  FSEL R168, R76, -INF , !P1 ;  /* 0xff8000004ca87808 */ /* 0x000fe40004800000 */
[C---:B------:R-:W-:Y:S01]  /*bd80*/  IADD3 R22, PT, PT, R0.reuse, -0x8f, RZ ;  /* 0xffffff7100167810 */ /* 0x040fe20007ffe0ff */
[----:B------:R-:W-:Y:S01]  /*bd90*/  VIADD R0, R0, 0xffffff79 ;  /* 0xffffff7900007836 */ /* 0x000fe20000000000 */
[----:B------:R-:W-:Y:S01]  /*bda0*/  FSEL R84, R52, -INF , !P4 ;  /* 0xff80000034547808 */ /* 0x000fe20006000000 */
[----:B------:R-:W-:Y:S01]  /*bdb0*/  STL [R1+0x64], R69 ;  /* 0x0000644501007387 */ /* 0x000fe20000100800 */
[-C--:B------:R-:W-:Y:S02]  /*bdc0*/  ISETP.GE.AND P3, PT, R8, R16.reuse, PT ;  /* 0x000000100800720c */ /* 0x080fe40003f66270 */
[-C--:B------:R-:W-:Y:S01]  /*bdd0*/  ISETP.GE.AND P0, PT, R5, R16.reuse, PT ;  /* 0x000000100500720c */ /* 0x080fe20003f06270 */
[----:B------:R-:W-:Y:S01]  /*bde0*/  STL [R1+0x8c], R168 ;  /* 0x00008ca801007387 */ /* 0x000fe20000100800 */
[----:B------:R-:W-:-:S02]  /*bdf0*/  ISETP.GE.AND P4, PT, R4, R16, PT ;  /* 0x000000100400720c */ /* 0x000fc40003f86270 */
[-C--:B------:R-:W-:Y:S02]  /*be00*/  ISETP.GE.AND P1, PT, R24, R16.reuse, PT ;  /* 0x000000101800720c */ /* 0x080fe40003f26270 */
[----:B------:R-:W-:Y:S02]  /*be10*/  FSEL R245, R53, -INF , !P3 ;  /* 0xff80000035f57808 */ /* 0x000fe40005800000 */
[----:B-1----:R-:W-:Y:S02]  /*be20*/  FSEL R38, R77, -INF , !P2 ;  /* 0xff8000004d267808 */ /* 0x002fe40005000000 */
[----:B------:R-:W-:Y:S02]  /*be30*/  FSEL R39, R49, -INF , !P4 ;  /* 0xff80000031277808 */ /* 0x000fe40006000000 */
[-C--:B------:R-:W-:Y:S01]  /*be40*/  ISETP.GE.AND P3, PT, R3, R16.reuse, PT ;  /* 0x000000100300720c */ /* 0x080fe20003f66270 */
[----:B------:R1:W-:Y:S01]  /*be50*/  STL [R1+0x88], R38 ;  /* 0x0000882601007387 */ /* 0x0003e20000100800 */
[----:B------:R-:W-:-:S02]  /*be60*/  ISETP.GE.AND P2, PT, R23, R16, PT ;  /* 0x000000101700720c */ /* 0x000fc40003f46270 */
[-C--:B------:R-:W-:Y:S02]  /*be70*/  ISETP.GE.AND P4, PT, R0, R16.reuse, PT ;  /* 0x000000100000720c */ /* 0x080fe40003f86270 */
[----:B-1----:R-:W-:Y:S02]  /*be80*/  FSEL R38, R48, -INF , !P0 ;  /* 0xff80000030267808 */ /* 0x002fe40004000000 */
[----:B------:R-:W-:Y:S02]  /*be90*/  ISETP.GE.AND P0, PT, R22, R16, PT ;  /* 0x000000101600720c */ /* 0x000fe40003f06270 */
[----:B------:R-:W-:Y:S01]  /*bea0*/  FSEL R16, R45, -INF , !P1 ;  /* 0xff8000002d107808 */ /* 0x000fe20004800000 */
[----:B------:R1:W-:Y:S01]  /*beb0*/  STL [R1+0x84], R38 ;  /* 0x0000842601007387 */ /* 0x0003e20000100800 */
[----:B------:R-:W-:-:S03]  /*bec0*/  ISETP.GE.AND P1, PT, R37, R19, PT ;  /* 0x000000132500720c */ /* 0x000fc60003f26270 */
[----:B------:R-:W-:Y:S01]  /*bed0*/  STL [R1+0x80], R39 ;  /* 0x0000802701007387 */ /* 0x000fe20000100800 */
[----:B-1----:R-:W-:Y:S02]  /*bee0*/  FSEL R38, R44, -INF , !P3 ;  /* 0xff8000002c267808 */ /* 0x002fe40005800000 */
[----:B------:R-:W-:Y:S02]  /*bef0*/  FSEL R44, R234, -INF , !P1 ;  /* 0xff800000ea2c7808 */ /* 0x000fe40004800000 */
[-C--:B------:R-:W-:Y:S01]  /*bf00*/  ISETP.GE.AND P1, PT, R36, R19.reuse, PT ;  /* 0x000000132400720c */ /* 0x080fe20003f26270 */
[----:B------:R1:W-:Y:S01]  /*bf10*/  STL [R1+0x7c], R38 ;  /* 0x00007c2601007387 */ /* 0x0003e20000100800 */
[----:B------:R-:W-:Y:S02]  /*bf20*/  ISETP.GE.AND P3, PT, R35, R18, PT ;  /* 0x000000122300720c */ /* 0x000fe40003f66270 */
[----:B------:R-:W-:Y:S01]  /*bf30*/  FSEL R45, R235, -INF , !P1 ;  /* 0xff800000eb2d7808 */ /* 0x000fe20004800000 */
[----:B------:R2:W-:Y:S01]  /*bf40*/  STL [R1+0x78], R16 ;  /* 0x0000781001007387 */ /* 0x0005e20000100800 */
[----:B------:R-:W-:-:S04]  /*bf50*/  ISETP.GE.AND P1, PT, R35, R19, PT ;  /* 0x000000132300720c */ /* 0x000fc80003f26270 */
[----:B------:R-:W-:Y:S02]  /*bf60*/  FSEL R48, R226, -INF , !P1 ;  /* 0xff800000e2307808 */ /* 0x000fe40004800000 */
[-C--:B------:R-:W-:Y:S02]  /*bf70*/  ISETP.GE.AND P1, PT, R31, R19.reuse, PT ;  /* 0x000000131f00720c */ /* 0x080fe40003f26270 */
[----:B------:R-:W-:Y:S02]  /*bf80*/  FSEL R226, R40, -INF , !P2 ;  /* 0xff80000028e27808 */ /* 0x000fe40005000000 */
[----:B------:R-:W-:Y:S02]  /*bf90*/  FSEL R49, R227, -INF , !P1 ;  /* 0xff800000e3317808 */ /* 0x000fe40004800000 */
[----:B------:R-:W-:Y:S02]  /*bfa0*/  ISETP.GE.AND P1, PT, R30, R19, PT ;  /* 0x000000131e00720c */ /* 0x000fe40003f26270 */
[----:B------:R-:W-:-:S02]  /*bfb0*/  FSEL R227, R41, -INF , !P0 ;  /* 0xff80000029e37808 */ /* 0x000fc40004000000 */
[----:B------:R-:W-:Y:S02]  /*bfc0*/  FSEL R85, R218, -INF , !P1 ;  /* 0xff800000da557808 */ /* 0x000fe40004800000 */
[-C--:B------:R-:W-:Y:S02]  /*bfd0*/  ISETP.GE.AND P1, PT, R29, R19.reuse, PT ;  /* 0x000000131d00720c */ /* 0x080fe40003f26270 */
[-C--:B------:R-:W-:Y:S02]  /*bfe0*/  ISETP.GE.AND P0, PT, R25, R19.reuse, PT ;  /* 0x000000131900720c */ /* 0x080fe40003f06270 */
[----:B------:R-:W-:Y:S02]  /*bff0*/  FSEL R77, R219, -INF , !P1 ;  /* 0xff800000db4d7808 */ /* 0x000fe40004800000 */
[----:B------:R-:W-:Y:S02]  /*c000*/  ISETP.GE.AND P1, PT, R28, R19, PT ;  /* 0x000000131c00720c */ /* 0x000fe40003f26270 */
[----:B------:R-:W-:-:S02]  /*c010*/  ISETP.GE.AND P2, PT, R37, R18, PT ;  /* 0x000000122500720c */ /* 0x000fc40003f46270 */
[----:B------:R-:W-:Y:S02]  /*c020*/  FSEL R88, R82, -INF , !P1 ;  /* 0xff80000052587808 */ /* 0x000fe40004800000 */
[-C--:B------:R-:W-:Y:S02]  /*c030*/  ISETP.GE.AND P1, PT, R27, R19.reuse, PT ;  /* 0x000000131b00720c */ /* 0x080fe40003f26270 */
[----:B------:R-:W-:Y:S02]  /*c040*/  FSEL R122, R75, -INF , !P0 ;  /* 0xff8000004b7a7808 */ /* 0x000fe40004000000 */
[----:B------:R-:W-:Y:S02]  /*c050*/  FSEL R83, R83, -INF , !P1 ;  /* 0xff80000053537808 */ /* 0x000fe40004800000 */
[----:B------:R-:W-:Y:S02]  /*c060*/  ISETP.GE.AND P1, PT, R26, R19, PT ;  /* 0x000000131a00720c */ /* 0x000fe40003f26270 */
[----:B------:R-:W-:-:S02]  /*c070*/  ISETP.GE.AND P0, PT, R36, R18, PT ;  /* 0x000000122400720c */ /* 0x000fc40003f06270 */
[----:B------:R-:W-:Y:S02]  /*c080*/  FSEL R123, R74, -INF , !P1 ;  /* 0xff8000004a7b7808 */ /* 0x000fe40004800000 */
[-C--:B------:R-:W-:Y:S02]  /*c090*/  ISETP.GE.AND P1, PT, R37, R17.reuse, PT ;  /* 0x000000112500720c */ /* 0x080fe40003f26270 */
[----:B-1----:R-:W-:Y:S02]  /*c0a0*/  FSEL R38, R240, -INF , !P2 ;  /* 0xff800000f0267808 */ /* 0x002fe40005000000 */
[----:B------:R-:W-:Y:S02]  /*c0b0*/  FSEL R40, R242, -INF , !P1 ;  /* 0xff800000f2287808 */ /* 0x000fe40004800000 */
[----:B------:R-:W-:Y:S02]  /*c0c0*/  ISETP.GE.AND P2, PT, R36, R17, PT ;  /* 0x000000112400720c */ /* 0x000fe40003f46270 */
[----:B------:R-:W-:-:S02]  /*c0d0*/  FSEL R39, R241, -INF , !P0 ;  /* 0xff800000f1277808 */ /* 0x000fc40004000000 */
[----:B------:R-:W-:Y:S01]  /*c0e0*/  ISETP.GE.AND P1, PT, R35, R17, PT ;  /* 0x000000112300720c */ /* 0x000fe20003f26270 */
[----:B--2---:R-:W-:-:S12]  /*c0f0*/  BRA.U !UP0, `(.L_x_89) ;  /* 0x0000000508247547 */ /* 0x004fd8000b800000 */
[----:B------:R-:W-:Y:S02]  /*c100*/  UIADD3 UR26, UPT, UPT, UR18, -0x3, URZ ;  /* 0xfffffffd121a7890 */ /* 0x000fe4000fffe0ff */
[----:B------:R-:W-:Y:S02]  /*c110*/  USHF.L.U64.HI UR22, UR12, 0x4, UR13 ;  /* 0x000000040c167899 */ /* 0x000fe4000801020d */
[----:B------:R-:W-:-:S04]  /*c120*/  UIMAD.WIDE.U32 UR20, UR26, UR12, URZ ;  /* 0x0000000c1a1472a5 */ /* 0x000fc8000f8e00ff */
[----:B------:R-:W-:Y:S02]  /*c130*/  UIMAD UR26, UR26, UR13, UR21 ;  /* 0x0000000d1a1a72a4 */ /* 0x000fe4000f8e0215 */
[----:B------:R-:W-:Y:S01]  /*c140*/  IMAD.U32 R16, RZ, RZ, UR20 ;  /* 0x00000014ff107e24 */ /* 0x000fe2000f8e00ff */
[----:B------:R-:W-:Y:S01]  /*c150*/  USHF.L.U32 UR21, UR12, 0x4, URZ ;  /* 0x000000040c157899 */ /* 0x000fe200080006ff */
[----:B------:R-:W-:Y:S02]  /*c160*/  IMAD.U32 R37, RZ, RZ, UR20 ;  /* 0x00000014ff257e24 */ /* 0x000fe4000f8e00ff */
[----:B------:R-:W-:Y:S01]  /*c170*/  IMAD.U32 R35, RZ, RZ, UR26 ;  /* 0x0000001aff237e24 */ /* 0x000fe2000f8e00ff */
[----:B------:R-:W-:Y:S01]  /*c180*/  ULEA UR27, UP0, UR20, UR21, 0x7 ;  /* 0x00000015141b7291 */ /* 0x000fe2000f8038ff */
[----:B------:R-:W-:-:S03]  /*c190*/  LEA R36, P0, R16, R251, 0x8 ;  /* 0x000000fb10247211 */ /* 0x000fc600078040ff */
[----:B------:R-:W-:Y:S01]  /*c1a0*/  ULEA.HI.X UR26, UR20, UR22, UR26, 0x7, UP0 ;  /* 0x00000016141a7291 */ /* 0x000fe200080f3c1a */
[----:B------:R-:W-:Y:S01]  /*c1b0*/  LEA.HI.X R37, R37, R250, R35, 0x8, P0 ;  /* 0x000000fa25257211 */ /* 0x000fe200000f4423 */
[----:B------:R-:W-:Y:S01]  /*c1c0*/  IMAD.U32 R35, RZ, RZ, UR27 ;  /* 0x0000001bff237e24 */ /* 0x000fe2000f8e00ff */
[----:B------:R-:W-:-:S03]  /*c1d0*/  UIADD3 UR20, UP0, UPT, UR27, UR21, URZ ;  /* 0x000000151b147290 */ /* 0x000fc6000ff1e0ff */
[----:B------:R-:W-:Y:S01]  /*c1e0*/  @!PT LDS RZ, [RZ] ;  /* 0x00000000fffff984 */ /* 0x000fe20000000800 */
[----:B------:R-:W-:Y:S01]  /*c1f0*/  @!PT LDS RZ, [RZ] ;  /* 0x00000000fffff984 */ /* 0x000fe20000000800 */
[----:B------:R-:W-:Y:S01]  /*c200*/  @!PT LDS RZ, [RZ] ;  /* 0x00000000fffff984 */ /* 0x000fe20000000800 */
[----:B------:R1:W-:Y:S01]  /*c210*/  LDGSTS.E.BYPASS.LTC128B.128 [R2+0x4000], desc[UR16][R36.64] ;  /* 0x0400000024027fae */ /* 0x0003e2000b981a10 */
[----:B------:R-:W-:Y:S01]  /*c220*/  IMAD.U32 R16, RZ, RZ, UR26 ;  /* 0x0000001aff107e24 */ /* 0x000fe2000f8e00ff */
[----:B------:R-:W-:Y:S01]  /*c230*/  UIADD3.X UR19, UPT, UPT, UR26, UR22, URZ, UP0, !UPT ;  /* 0x000000161a137290 */ /* 0x000fe200087fe4ff */
[----:B-1----:R-:W-:Y:S02]  /*c240*/  MOV R37, UR27 ;  /* 0x0000001b00257c02 */ /* 0x002fe40008000f00 */
[----:B------:R-:W-:Y:S01]  /*c250*/  LEA R36, P0, R35, R251, 0x1 ;  /* 0x000000fb23247211 */ /* 0x000fe200078008ff */
[----:B------:R-:W-:-:S03]  /*c260*/  IMAD.U32 R35, RZ, RZ, UR20 ;  /* 0x00000014ff237e24 */ /* 0x000fc6000f8e00ff */
[----:B------:R-:W-:Y:S01]  /*c270*/  LEA.HI.X R37, R37, R250, R16, 0x1, P0 ;  /* 0x000000fa25257211 */ /* 0x000fe200000f0c10 */
[----:B------:R-:W-:Y:S01]  /*c280*/  IMAD.U32 R16, RZ, RZ, UR19 ;  /* 0x00000013ff107e24 */ /* 0x000fe2000f8e00ff */
[----:B------:R-:W-:-:S03]  /*c290*/  USHF.L.U32 UR19, UR12, 0x5, URZ ;  /* 0x000000050c137899 */ /* 0x000fc600080006ff */
[----:B------:R1:W-:Y:S01]  /*c2a0*/  LDGSTS.E.BYPASS.LTC128B.128 [R2+0x4800], desc[UR16][R36.64] ;  /* 0x0480000024027fae */ /* 0x0003e2000b981a10 */
[----:B------:R-:W-:Y:S01]  /*c2b0*/  UIADD3 UR29, UP0, UPT, UR27, UR19, URZ ;  /* 0x000000131b1d7290 */ /* 0x000fe2000ff1e0ff */
[----:B-1----:R-:W-:Y:S01]  /*c2c0*/  IMAD.U32 R37, RZ, RZ, UR20 ;  /* 0x00000014ff257e24 */ /* 0x002fe2000f8e00ff */
[----:B------:R-:W-:Y:S01]  /*c2d0*/  LEA R36, P0, R35, R251, 0x1 ;  /* 0x000000fb23247211 */ /* 0x000fe200078008ff */
[----:B------:R-:W-:-:S03]  /*c2e0*/  USHF.L.U64.HI UR20, UR12, 0x5, UR13 ;  /* 0x000000050c147899 */ /* 0x000fc6000801020d */
[----:B------:R-:W-:Y:S02]  /*c2f0*/  MOV R35, UR29 ;  /* 0x0000001d00237c02 */ /* 0x000fe40008000f00 */
[----:B------:R-:W-:Y:S01]  /*c300*/  LEA.HI.X R37, R37, R250, R16, 0x1, P0 ;  /* 0x000000fa25257211 */ /* 0x000fe200000f0c10 */
[----:B------:R-:W-:-:S04]  /*c310*/  UIADD3.X UR28, UPT, UPT, UR26, UR20, URZ, UP0, !UPT ;  /* 0x000000141a1c7290 */ /* 0x000fc800087fe4ff */
[----:B------:R1:W-:Y:S02]  /*c320*/  LDGSTS.E.BYPASS.LTC128B.128 [R2+0x5000], desc[UR16][R36.64] ;  /* 0x0500000024027fae */ /* 0x0003e4000b981a10 */
[----:B------:R-:W-:Y:S02]  /*c330*/  IMAD.U32 R16, RZ, RZ, UR28 ;  /* 0x0000001cff107e24 */ /* 0x000fe4000f8e00ff */
[----:B-1----:R-:W-:Y:S01]  /*c340*/  IMAD.U32 R37, RZ, RZ, UR29 ;  /* 0x0000001dff257e24 */ /* 0x002fe2000f8e00ff */
[----:B------:R-:W-:Y:S01]  /*c350*/  UIADD3 UR29, UP0, UPT, UR29, UR21, URZ ;  /* 0x000000151d1d7290 */ /* 0x000fe2000ff1e0ff */
[----:B------:R-:W-:-:S03]  /*c360*/  LEA R36, P0, R35, R251, 0x1 ;  /* 0x000000fb23247211 */ /* 0x000fc600078008ff */
[----:B------:R-:W-:Y:S01]  /*c370*/  UIADD3.X UR28, UPT, UPT, UR28, UR22, URZ, UP0, !UPT ;  /* 0x000000161c1c7290 */ /* 0x000fe200087fe4ff */
[----:B------:R-:W-:Y:S01]  /*c380*/  LEA.HI.X R37, R37, R250, R16, 0x1, P0 ;  /* 0x000000fa25257211 */ /* 0x000fe200000f0c10 */
[----:B------:R-:W-:Y:S01]  /*c390*/  IMAD.U32 R35, RZ, RZ, UR29 ;  /* 0x0000001dff237e24 */ /* 0x000fe2000f8e00ff */
[----:B------:R-:W-:-:S03]  /*c3a0*/  ULEA UR27, UP0, UR12, UR27, 0x6 ;  /* 0x0000001b0c1b7291 */ /* 0x000fc6000f8030ff */
[----:B------:R1:W-:Y:S01]  /*c3b0*/  LDGSTS.E.BYPASS.LTC128B.128 [R2+0x5800], desc[UR16][R36.64] ;  /* 0x0580000024027fae */ /* 0x0003e2000b981a10 */
[----:B------:R-:W-:Y:S01]  /*c3c0*/  IMAD.U32 R16, RZ, RZ, UR28 ;  /* 0x0000001cff107e24 */ /* 0x000fe2000f8e00ff */
[----:B------:R-:W-:Y:S02]  /*c3d0*/  ULEA.HI.X UR12, UR12, UR26, UR13, 0x6, UP0 ;  /* 0x0000001a0c0c7291 */ /* 0x000fe400080f340d */
[----:B------:R-:W-:-:S04]  /*c3e0*/  UIADD3 UR21, UP0, UPT, UR27, UR21, URZ ;  /* 0x000000151b157290 */ /* 0x000fc8000ff1e0ff */
[----:B------:R-:W-:Y:S02]  /*c3f0*/  UIADD3.X UR22, UPT, UPT, UR12, UR22, URZ, UP0, !UPT ;  /* 0x000000160c167290 */ /* 0x000fe400087fe4ff */
[----:B------:R-:W-:Y:S01]  /*c400*/  UIADD3 UR19, UP0, UPT, UR27, UR19, URZ ;  /* 0x000000131b137290 */ /* 0x000fe2000ff1e0ff */
[----:B-1----:R-:W-:Y:S02]  /*c410*/  MOV R37, UR29 ;  /* 0x0000001d00257c02 */ /* 0x002fe40008000f00 */
[----:B------:R-:W-:Y:S01]  /*c420*/  LEA R36, P0, R35, R251, 0x1 ;  /* 0x000000fb23247211 */ /* 0x000fe200078008ff */
[----:B------:R-:W-:-:S03]  /*c430*/  IMAD.U32 R35, RZ, RZ, UR27 ;  /* 0x0000001bff237e24 */ /* 0x000fc6000f8e00ff */
[----:B------:R-:W-:Y:S02]  /*c440*/  LEA.HI.X R37, R37, R250, R16, 0x1, P0 ;  /* 0x000000fa25257211 */ /* 0x000fe400000f0c10 */
[----:B------:R-:W-:Y:S01]  /*c450*/  MOV R16, UR12 ;  /* 0x0000000c00107c02 */ /* 0x000fe20008000f00 */
[----:B------:R-:W-:Y:S02]  /*c460*/  UIADD3.X UR12, UPT, UPT, UR12, UR20, URZ, UP0, !UPT ;  /* 0x000000140c0c7290 */ /* 0x000fe400087fe4ff */
[----:B------:R1:W-:Y:S02]  /*c470*/  LDGSTS.E.BYPASS.LTC128B.128 [R2+0x6000], desc[UR16][R36.64] ;  /* 0x0600000024027fae */ /* 0x0003e4000b981a10 */
[----:B-1----:R-:W-:Y:S01]  /*c480*/  IMAD.U32 R37, RZ, RZ, UR27 ;  /* 0x0000001bff257e24 */ /* 0x002fe2000f8e00ff */
[----:B------:R-:W-:Y:S01]  /*c490*/  LEA R36, P0, R35, R251, 0x1 ;  /* 0x000000fb23247211 */ /* 0x000fe200078008ff */
[----:B------:R-:W-:-:S03]  /*c4a0*/  IMAD.U32 R35, RZ, RZ, UR21 ;  /* 0x00000015ff237e24 */ /* 0x000fc6000f8e00ff */
[----:B------:R-:W-:Y:S01]  /*c4b0*/  LEA.HI.X R37, R37, R250, R16, 0x1, P0 ;  /* 0x000000fa25257211 */ /* 0x000fe200000f0c10 */
[----:B------:R-:W-:-:S04]  /*c4c0*/  IMAD.U32 R16, RZ, RZ, UR22 ;  /* 0x00000016ff107e24 */ /* 0x000fc8000f8e00ff */
[----:B------:R1:W-:Y:S02]  /*c4d0*/  LDGSTS.E.BYPASS.LTC128B.128 [R2+0x6800], desc[UR16][R36.64] ;  /* 0x0680000024027fae */ /* 0x0003e4000b981a10 */
[----:B-1----:R-:W-:Y:S01]  /*c4e0*/  IMAD.U32 R37, RZ, RZ, UR21 ;  /* 0x00000015ff257e24 */ /* 0x002fe2000f8e00ff */
[----:B------:R-:W-:Y:S02]  /*c4f0*/  LEA R36, P0, R35, R251, 0x1 ;  /* 0x000000fb23247211 */ /* 0x000fe400078008ff */
[----:B------:R-:W-:Y:S02]  /*c500*/  MOV R35, UR19 ;  /* 0x0000001300237c02 */ /* 0x000fe40008000f00 */
[----:B------:R-:W-:Y:S01]  /*c510*/  LEA.HI.X R37, R37, R250, R16, 0x1, P0 ;  /* 0x000000fa25257211 */ /* 0x000fe200000f0c10 */
[----:B------:R-:W-:-:S04]  /*c520*/  IMAD.U32 R16, RZ, RZ, UR12 ;  /* 0x0000000cff107e24 */ /* 0x000fc8000f8e00ff */
[----:B------:R1:W-:Y:S02]  /*c530*/  LDGSTS.E.BYPASS.LTC128B.128 [R2+0x7000], desc[UR16][R36.64] ;  /* 0x0700000024027fae */ /* 0x0003e4000b981a10 */
[----:B-1----:R-:W-:Y:S01]  /*c540*/  IMAD.U32 R37, RZ, RZ, UR19 ;  /* 0x00000013ff257e24 */ /* 0x002fe2000f8e00ff */
[----:B------:R-:W-:-:S04]  /*c550*/  LEA R36, P0, R35, R251, 0x1 ;  /* 0x000000fb23247211 */ /* 0x000fc800078008ff */
[----:B------:R-:W-:-:S05]  /*c560*/  LEA.HI.X R37, R37, R250, R16, 0x1, P0 ;  /* 0x000000fa25257211 */ /* 0x000fca00000f0c10 */
[----:B------:R1:W-:Y:S04]  /*c570*/  LDGSTS.E.BYPASS.LTC128B.128 [R2+0x7800], desc[UR16][R36.64] ;  /* 0x0780000024027fae */ /* 0x0003e8000b981a10 */
[----:B------:R-:W0:Y:S02]  /*c580*/  LDGDEPBAR ;  /* 0x00000000000079af */ /* 0x000e240000000000 */
.L_x_89:
[----:B------:R-:W2:Y:S01]  /*c590*/  LDL.LU R41, [R1+0x34] ;  /* 0x0000340001297983 */ /* 0x000ea20000300800 */
[----:B------:R-:W-:Y:S01]  /*c5a0*/  ISETP.GE.AND P0, PT, R31, R18, PT ;  /* 0x000000121f00720c */ /* 0x000fe20003f06270 */
[----:B------:R-:W3:Y:S02]  /*c5b0*/  LDCU UR12, c[0x0][0x45c] ;  /* 0x00008b80ff0c77ac */ /* 0x000ee40008000800 */
[----:B-1----:R-:W2:Y:S04]  /*c5c0*/  LDL.LU R36, [R1+0x9c] ;  /* 0x00009c0001247983 */ /* 0x002ea80000300800 */
[----:B------:R-:W4:Y:S04]  /*c5d0*/  LDL.LU R35, [R1+0x20] ;  /* 0x0000200001237983 */ /* 0x000f280000300800 */
[----:B------:R-:W3:Y:S04]  /*c5e0*/  LDL.LU R37, [R1+0x28] ;  /* 0x0000280001257983 */ /* 0x000ee80000300800 */
[----:B------:R-:W3:Y:S04]  /*c5f0*/  LDL.LU R73, [R1+0x24] ;  /* 0x0000240001497983 */ /* 0x000ee80000300800 */
[----:B------:R-:W3:Y:S04]  /*c600*/  LDL.LU R72, [R1+0x2c] ;  /* 0x00002c0001487983 */ /* 0x000ee80000300800 */
[----:B------:R-:W3:Y:S04]  /*c610*/  LDL.LU R52, [R1+0x10] ;  /* 0x0000100001347983 */ /* 0x000ee80000300800 */
[----:B------:R-:W3:Y:S04]  /*c620*/  LDL.LU R68, [R1+0x18] ;  /* 0x0000180001447983 */ /* 0x000ee80000300800 */
[----:B------:R-:W3:Y:S04]  /*c630*/  LDL.LU R53, [R1+0x14] ;  /* 0x0000140001357983 */ /* 0x000ee80000300800 */
[----:B------:R-:W3:Y:S04]  /*c640*/  LDL.LU R65, [R1+0x1c] ;  /* 0x00001c0001417983 */ /* 0x000ee80000300800 */
[----:B------:R-:W3:Y:S04]  /*c650*/  LDL.LU R64, [R1] ;  /* 0x0000000001407983 */ /* 0x000ee80000300800 */
[----:B------:R-:W3:Y:S04]  /*c660*/  LDL.LU R61, [R1+0x8] ;  /* 0x00000800013d7983 */ /* 0x000ee80000300800 */
[----:B------:R-:W3:Y:S04]  /*c670*/  LDL.LU R60, [R1+0x4] ;  /* 0x00000400013c7983 */ /* 0x000ee80000300800 */
[----:B------:R-:W3:Y:S04]  /*c680*/  LDL.LU R16, [R1+0xc] ;  /* 0x00000c0001107983 */ /* 0x000ee80000300800 */
[----:B------:R-:W3:Y:S04]  /*c690*/  LDL R2, [R1+0xac] ;  /* 0x0000ac0001027983 */ /* 0x000ee80000100800 */
[----:B------:R-:W-:Y:S04]  /*c6a0*/  STL [R1+0xc8], R251 ;  /* 0x0000c8fb01007387 */ /* 0x000fe80000100800 */
[----:B------:R-:W-:Y:S04]  /*c6b0*/  STL [R1+0xc4], R250 ;  /* 0x0000c4fa01007387 */ /* 0x000fe80000100800 */
[----:B------:R-:W-:Y:S04]  /*c6c0*/  STL [R1+0xc0], R244 ;  /* 0x0000c0f401007387 */ /* 0x000fe80000100800 */
[----:B------:R-:W-:Y:S04]  /*c6d0*/  STL [R1+0xbc], R215 ;  /* 0x0000bcd701007387 */ /* 0x000fe80000100800 */
[----:B------:R-:W-:Y:S04]  /*c6e0*/  STL [R1+0xb8], R214 ;  /* 0x0000b8d601007387 */ /* 0x000fe80000100800 */
[----:B------:R-:W-:Y:S04]  /*c6f0*/  STL [R1+0xb4], R213 ;  /* 0x0000b4d501007387 */ /* 0x000fe80000100800 */
[----:B------:R-:W-:Y:S01]  /*c700*/  STL [R1+0xb0], R212 ;  /* 0x0000b0d401007387 */ /* 0x000fe20000100800 */
[----:B--2---:R-:W-:-:S02]  /*c710*/  LOP3.LUT R41, R36, 0x200, R41, 0xf8, !PT ;  /* 0x0000020024297812 */ /* 0x004fc400078ef829 */
[----:B------:R-:W-:Y:S02]  /*c720*/  FSEL R36, R243, -INF , !P2 ;  /* 0xff800000f3247808 */ /* 0x000fe40005000000 */
[----:B------:R-:W-:Y:S02]  /*c730*/  ISETP.GE.AND P2, PT, R31, R17, PT ;  /* 0x000000111f00720c */ /* 0x000fe40003f46270 */
[----:B----4-:R-:W-:Y:S02]  /*c740*/  FSEL R35, R35, -INF , !P3 ;  /* 0xff80000023237808 */ /* 0x010fe40005800000 */
[----:B---3--:R-:W-:Y:S02]  /*c750*/  FSEL R37, R37, -INF , !P1 ;  /* 0xff80000025257808 */ /* 0x008fe40004800000 */
[----:B------:R-:W-:Y:S02]  /*c760*/  ISETP.GE.AND P1, PT, R30, R18, PT ;  /* 0x000000121e00720c */ /* 0x000fe40003f26270 */
[----:B------:R-:W-:-:S02]  /*c770*/  FSEL R31, R73, -INF , !P0 ;  /* 0xff800000491f7808 */ /* 0x000fc40004000000 */
[-C--:B------:R-:W-:Y:S02]  /*c780*/  ISETP.GE.AND P0, PT, R30, R17.reuse, PT ;  /* 0x000000111e00720c */ /* 0x080fe40003f06270 */
[----:B------:R-:W-:Y:S02]  /*c790*/  FSEL R30, R72, -INF , !P2 ;  /* 0xff800000481e7808 */ /* 0x000fe40005000000 */
[----:B------:R-:W-:Y:S02]  /*c7a0*/  ISETP.GE.AND P3, PT, R25, R18, PT ;  /* 0x000000121900720c */ /* 0x000fe40003f66270 */
[----:B------:R-:W-:Y:S02]  /*c7b0*/  FSEL R52, R52, -INF , !P1 ;  /* 0xff80000034347808 */ /* 0x000fe40004800000 */
[----:B------:R-:W-:Y:S02]  /*c7c0*/  ISETP.GE.AND P1, PT, R29, R17, PT ;  /* 0x000000111d00720c */ /* 0x000fe40003f26270 */
[----:B------:R-:W-:-:S02]  /*c7d0*/  FSEL R76, R68, -INF , !P0 ;  /* 0xff800000444c7808 */ /* 0x000fc40004000000 */
[-C--:B------:R-:W-:Y:S02]  /*c7e0*/  ISETP.GE.AND P0, PT, R28, R18.reuse, PT ;  /* 0x000000121c00720c */ /* 0x080fe40003f06270 */
[-C--:B------:R-:W-:Y:S02]  /*c7f0*/  ISETP.GE.AND P2, PT, R29, R18.reuse, PT ;  /* 0x000000121d00720c */ /* 0x080fe40003f46270 */
[----:B------:R-:W-:Y:S02]  /*c800*/  FSEL R81, R93, -INF , !P3 ;  /* 0xff8000005d517808 */ /* 0x000fe40005800000 */
[----:B------:R-:W-:Y:S02]  /*c810*/  FSEL R75, R65, -INF , !P1 ;  /* 0xff800000414b7808 */ /* 0x000fe40004800000 */
[----:B------:R-:W-:Y:S02]  /*c820*/  ISETP.GE.AND P1, PT, R27, R18, PT ;  /* 0x000000121b00720c */ /* 0x000fe40003f26270 */
[----:B------:R-:W-:-:S02]  /*c830*/  FSEL R72, R64, -INF , !P0 ;  /* 0xff80000040487808 */ /* 0x000fc40004000000 */
[-C--:B------:R-:W-:Y:S02]  /*c840*/  ISETP.GE.AND P0, PT, R27, R17.reuse, PT ;  /* 0x000000111b00720c */ /* 0x080fe40003f06270 */
[----:B------:R-:W-:Y:S02]  /*c850*/  FSEL R53, R53, -INF , !P2 ;  /* 0xff80000035357808 */ /* 0x000fe40005000000 */
[-C--:B------:R-:W-:Y:S02]  /*c860*/  ISETP.GE.AND P2, PT, R28, R17.reuse, PT ;  /* 0x000000111c00720c */ /* 0x080fe40003f46270 */
[----:B------:R-:W-:Y:S02]  /*c870*/  FSEL R27, R60, -INF , !P1 ;  /* 0xff8000003c1b7808 */ /* 0x000fe40004800000 */
[----:B------:R-:W-:Y:S02]  /*c880*/  ISETP.GE.AND P1, PT, R26, R17, PT ;  /* 0x000000111a00720c */ /* 0x000fe40003f26270 */
[----:B------:R-:W-:-:S02]  /*c890*/  FSEL R73, R16, -INF , !P0 ;  /* 0xff80000010497808 */ /* 0x000fc40004000000 */
[----:B------:R-:W-:Y:S02]  /*c8a0*/  FSEL R94, R94, -INF , !P1 ;  /* 0xff8000005e5e7808 */ /* 0x000fe40004800000 */
[----:B------:R-:W-:Y:S02]  /*c8b0*/  ISETP.GE.AND P1, PT, R34, R18, PT ;  /* 0x000000122200720c */ /* 0x000fe40003f26270 */
[-C--:B------:R-:W-:Y:S02]  /*c8c0*/  ISETP.GE.AND P0, PT, R25, R17.reuse, PT ;  /* 0x000000111900720c */ /* 0x080fe40003f06270 */
[----:B------:R-:W-:Y:S02]  /*c8d0*/  FSEL R82, R236, -INF , !P1 ;  /* 0xff800000ec527808 */ /* 0x000fe40004800000 */
[----:B------:R-:W-:Y:S02]  /*c8e0*/  ISETP.GE.AND P1, PT, R33, R17, PT ;  /* 0x000000112100720c */ /* 0x000fe40003f26270 */
[----:B------:R-:W-:-:S02]  /*c8f0*/  FSEL R93, R95, -INF , !P0 ;  /* 0xff8000005f5d7808 */ /* 0x000fc40004000000 */
[----:B------:R-:W-:Y:S02]  /*c900*/  FSEL R95, R239, -INF , !P1 ;  /* 0xff800000ef5f7808 */ /* 0x000fe40004800000 */
[-C--:B------:R-:W-:Y:S02]  /*c910*/  ISETP.GE.AND P1, PT, R21, R17.reuse, PT ;  /* 0x000000111500720c */ /* 0x080fe40003f26270 */
[----:B------:R-:W-:Y:S02]  /*c920*/  FSEL R74, R61, -INF , !P2 ;  /* 0xff8000003d4a7808 */ /* 0x000fe40005000000 */
[----:B------:R-:W-:Y:S02]  /*c930*/  FSEL R230, R230, -INF , !P1 ;  /* 0xff800000e6e67808 */ /* 0x000fe40004800000 */
[----:B------:R-:W-:Y:S02]  /*c940*/  ISETP.GE.AND P1, PT, R20, R17, PT ;  /* 0x000000111400720c */ /* 0x000fe40003f26270 */
[----:B------:R-:W-:-:S02]  /*c950*/  ISETP.GE.AND P2, PT, R26, R18, PT ;  /* 0x000000121a00720c */ /* 0x000fc40003f46270 */
[-C--:B------:R-:W-:Y:S02]  /*c960*/  ISETP.GE.AND P0, PT, R33, R18.reuse, PT ;  /* 0x000000122100720c */ /* 0x080fe40003f06270 */
[----:B------:R-:W-:Y:S02]  /*c970*/  FSEL R231, R231, -INF , !P1 ;  /* 0xff800000e7e77808 */ /* 0x000fe40004800000 */
[----:B------:R-:W-:Y:S02]  /*c980*/  ISETP.GE.AND P1, PT, R15, R17, PT ;  /* 0x000000110f00720c */ /* 0x000fe40003f26270 */
[----:B------:R-:W-:Y:S02]  /*c990*/  FSEL R80, R92, -INF , !P2 ;  /* 0xff8000005c507808 */ /* 0x000fe40005000000 */
[----:B------:R-:W-:Y:S02]  /*c9a0*/  FSEL R92, R237, -INF , !P0 ;  /* 0xff800000ed5c7808 */ /* 0x000fe40004000000 */
[----:B------:R-:W-:-:S02]  /*c9b0*/  ISETP.GE.AND P0, PT, R21, R18, PT ;  /* 0x000000121500720c */ /* 0x000fc40003f06270 */
[----:B------:R-:W-:Y:S02]  /*c9c0*/  FSEL R206, R206, -INF , !P1 ;  /* 0xff800000cece7808 */ /* 0x000fe40004800000 */
[-C--:B------:R-:W-:Y:S02]  /*c9d0*/  ISETP.GE.AND P1, PT, R14, R17.reuse, PT ;  /* 0x000000110e00720c */ /* 0x080fe40003f26270 */
[----:B------:R-:W-:Y:S02]  /*c9e0*/  FSEL R228, R228, -INF , !P0 ;  /* 0xff800000e4e47808 */ /* 0x000fe40004000000 */
[----:B------:R-:W-:Y:S02]  /*c9f0*/  ISETP.GE.AND P0, PT, R20, R18, PT ;  /* 0x000000121400720c */ /* 0x000fe40003f06270 */
        /* <DEDUP_REMOVED lines=15> */
[----:B------:R-:W-:Y:S02]  /*caf0*/  ISETP.GE.AND P0, PT, R12, R18, PT ;  /* 0x000000120c00720c */ /* 0x000fe40003f06270 */
[----:B------:R-:W-:Y:S02]  /*cb00*/  FSEL R28, R127, -INF , !P1 ;  /* 0xff8000007f1c7808 */ /* 0x000fe40004800000 */
[----:B------:R-:W-:Y:S02]  /*cb10*/  ISETP.GE.AND P1, PT, R9, R17, PT ;  /* 0x000000110900720c */ /* 0x000fe40003f26270 */
[----:B------:R-:W-:Y:S02]  /*cb20*/  FSEL R16, R220, -INF , !P5 ;  /* 0xff800000dc107808 */ /* 0x000fe40006800000 */
[----:B------:R-:W-:-:S02]  /*cb30*/  ISETP.NE.AND P5, PT, R2, RZ, PT ;  /* 0x000000ff0200720c */ /* 0x000fc40003fa5270 */
[----:B------:R-:W-:Y:S01]  /*cb40*/  FSEL R216, R129, -INF , !P0 ;  /* 0xff80000081d87808 */ /* 0x000fe20004000000 */
[----:B------:R1:W-:Y:S01]  /*cb50*/  STL [R1+0x4c], R16 ;  /* 0x00004c1001007387 */ /* 0x0003e20000100800 */
[----:B------:R-:W-:Y:S02]  /*cb60*/  ISETP.GE.AND P0, PT, R11, R18, PT ;  /* 0x000000120b00720c */ /* 0x000fe40003f06270 */
[----:B------:R-:W-:Y:S02]  /*cb70*/  FMNMX3.FTZ R2, R170, R38, R39, !PT ;  /* 0x00000026aa027276 */ /* 0x000fe40007810027 */
[----:B------:R-:W-:Y:S02]  /*cb80*/  FSEL R61, R118, -INF , !P1 ;  /* 0xff800000763d7808 */ /* 0x000fe40004800000 */
[----:B------:R-:W-:Y:S02]  /*cb90*/  ISETP.GE.AND P1, PT, R8, R17, PT ;  /* 0x000000110800720c */ /* 0x000fe40003f26270 */
[----:B------:R-:W-:-:S02]  /*cba0*/  FSEL R219, R124, -INF , !P0 ;  /* 0xff8000007cdb7808 */ /* 0x000fc40004000000 */
[-C--:B------:R-:W-:Y:S02]  /*cbb0*/  ISETP.GE.AND P0, PT, R10, R18.reuse, PT ;  /* 0x000000120a00720c */ /* 0x080fe40003f06270 */
[----:B------:R-:W-:Y:S02]  /*cbc0*/  FSEL R119, R119, -INF , !P1 ;  /* 0xff80000077777808 */ /* 0x000fe40004800000 */
[----:B------:R-:W-:Y:S02]  /*cbd0*/  ISETP.GE.AND P1, PT, R7, R17, PT ;  /* 0x000000110700720c */ /* 0x000fe40003f26270 */
[----:B------:R-:W-:Y:S01]  /*cbe0*/  FSEL R218, R125, -INF , !P0 ;  /* 0xff8000007dda7808 */ /* 0x000fe20004000000 */
[----:B------:R-:W-:Y:S01]  /*cbf0*/  STL [R1+0x74], R119 ;  /* 0x0000747701007387 */ /* 0x000fe20000100800 */
[----:B------:R-:W-:Y:S02]  /*cc00*/  ISETP.GE.AND P0, PT, R9, R18, PT ;  /* 0x000000120900720c */ /* 0x000fe40003f06270 */
[----:B------:R-:W-:-:S02]  /*cc10*/  FSEL R131, R114, -INF , !P1 ;  /* 0xff80000072837808 */ /* 0x000fc40004800000 */
[----:B------:R-:W-:Y:S02]  /*cc20*/  ISETP.GE.AND P1, PT, R6, R17, PT ;  /* 0x000000110600720c */ /* 0x000fe40003f26270 */
[----:B-1----:R-:W-:Y:S02]  /*cc30*/  FMNMX3.FTZ R16, R2, R35, R31, !PT ;  /* 0x0000002302107276 */ /* 0x002fe4000781001f */
[----:B------:R-:W-:Y:S02]  /*cc40*/  FMNMX3.FTZ R2, R169, R40, R36, !PT ;  /* 0x00000028a9027276 */ /* 0x000fe40007810024 */
[----:B------:R-:W-:Y:S02]  /*cc50*/  FSEL R116, R116, -INF , !P0 ;  /* 0xff80000074747808 */ /* 0x000fe40004000000 */
[----:B------:R-:W-:Y:S02]  /*cc60*/  FMNMX3.FTZ R2, R2, R37, R30, !PT ;  /* 0x0000002502027276 */ /* 0x000fe4000781001e */
[----:B------:R-:W-:-:S02]  /*cc70*/  ISETP.GE.AND P0, PT, R8, R18, PT ;  /* 0x000000120800720c */ /* 0x000fc40003f06270 */
[----:B------:R-:W-:Y:S02]  /*cc80*/  FMNMX3.FTZ R2, R2, R76, R75, !PT ;  /* 0x0000004c02027276 */ /* 0x000fe4000781004b */
[----:B------:R-:W-:Y:S02]  /*cc90*/  FSEL R129, R115, -INF , !P1 ;  /* 0xff80000073817808 */ /* 0x000fe40004800000 */
[-C--:B------:R-:W-:Y:S02]  /*cca0*/  ISETP.GE.AND P3, PT, R34, R17.reuse, PT ;  /* 0x000000112200720c */ /* 0x080fe40003f66270 */
[----:B------:R-:W-:Y:S02]  /*ccb0*/  ISETP.GE.AND P1, PT, R5, R17, PT ;  /* 0x000000110500720c */ /* 0x000fe40003f26270 */
[----:B------:R-:W-:Y:S02]  /*ccc0*/  FMNMX3.FTZ R2, R2, R74, R73, !PT ;  /* 0x0000004a02027276 */ /* 0x000fe40007810049 */
[----:B------:R-:W-:-:S02]  /*ccd0*/  FMNMX3.FTZ R16, R16, R52, R53, !PT ;  /* 0x0000003410107276 */ /* 0x000fc40007810035 */
[----:B------:R-:W-:Y:S02]  /*cce0*/  FSEL R117, R117, -INF , !P0 ;  /* 0xff80000075757808 */ /* 0x000fe40004000000 */
[----:B------:R-:W-:Y:S02]  /*ccf0*/  ISETP.GE.AND P0, PT, R7, R18, PT ;  /* 0x000000120700720c */ /* 0x000fe40003f06270 */
[----:B------:R-:W-:Y:S02]  /*cd00*/  FSEL R120, R238, -INF , !P3 ;  /* 0xff800000ee787808 */ /* 0x000fe40005800000 */
[----:B------:R-:W-:Y:S02]  /*cd10*/  FSEL R29, R110, -INF , !P1 ;  /* 0xff8000006e1d7808 */ /* 0x000fe40004800000 */
[----:B------:R-:W-:Y:S02]  /*cd20*/  FMNMX3.FTZ R2, R2, R94, R93, !PT ;  /* 0x0000005e02027276 */ /* 0x000fe4000781005d */
[----:B------:R-:W-:-:S02]  /*cd30*/  ISETP.GE.AND P1, PT, R4, R17, PT ;  /* 0x000000110400720c */ /* 0x000fc40003f26270 */
[----:B------:R-:W-:Y:S02]  /*cd40*/  FMNMX3.FTZ R16, R16, R72, R27, !PT ;  /* 0x0000004810107276 */ /* 0x000fe4000781001b */
[----:B------:R-:W-:Y:S02]  /*cd50*/  FSEL R112, R112, -INF , !P0 ;  /* 0xff80000070707808 */ /* 0x000fe40004000000 */
[----:B------:R-:W-:Y:S02]  /*cd60*/  ISETP.GE.AND P0, PT, R6, R18, PT ;  /* 0x000000120600720c */ /* 0x000fe40003f06270 */
[----:B------:R-:W-:Y:S01]  /*cd70*/  FMNMX3.FTZ R2, R2, R120, R95, !PT ;  /* 0x0000007802027276 */ /* 0x000fe2000781005f */
[----:B------:R-:W-:Y:S01]  /*cd80*/  STL [R1+0x5c], R112 ;  /* 0x00005c7001007387 */ /* 0x000fe20000100800 */
[----:B------:R-:W-:Y:S02]  /*cd90*/  FSEL R214, R111, -INF , !P1 ;  /* 0xff8000006fd67808 */ /* 0x000fe40004800000 */
[----:B------:R-:W-:-:S02]  /*cda0*/  FMNMX3.FTZ R16, R16, R80, R81, !PT ;  /* 0x0000005010107276 */ /* 0x000fc40007810051 */
[----:B------:R-:W-:Y:S02]  /*cdb0*/  ISETP.GE.AND P1, PT, R3, R17, PT ;  /* 0x000000110300720c */ /* 0x000fe40003f26270 */
[----:B------:R-:W-:Y:S02]  /*cdc0*/  FSEL R113, R113, -INF , !P0 ;  /* 0xff80000071717808 */ /* 0x000fe40004000000 */
[----:B------:R-:W-:Y:S02]  /*cdd0*/  FMNMX3.FTZ R2, R2, R230, R231, !PT ;  /* 0x000000e602027276 */ /* 0x000fe400078100e7 */
[----:B------:R-:W-:Y:S01]  /*cde0*/  ISETP.GE.AND P0, PT, R5, R18, PT ;  /* 0x000000120500720c */ /* 0x000fe20003f06270 */
[----:B------:R-:W-:Y:S01]  /*cdf0*/  STL [R1+0x54], R113 ;  /* 0x0000547101007387 */ /* 0x000fe20000100800 */
[----:B------:R-:W-:Y:S02]  /*ce00*/  FMNMX3.FTZ R16, R16, R82, R92, !PT ;  /* 0x0000005210107276 */ /* 0x000fe4000781005c */
[----:B------:R-:W-:-:S02]  /*ce10*/  FSEL R238, R106, -INF , !P1 ;  /* 0xff8000006aee7808 */ /* 0x000fc40004800000 */
[----:B------:R-:W-:Y:S02]  /*ce20*/  ISETP.GE.AND P1, PT, R24, R17, PT ;  /* 0x000000111800720c */ /* 0x000fe40003f26270 */
[----:B------:R-:W-:Y:S02]  /*ce30*/  FMNMX3.FTZ R2, R2, R206, R207, !PT ;  /* 0x000000ce02027276 */ /* 0x000fe400078100cf */
[----:B------:R-:W-:Y:S02]  /*ce40*/  FSEL R130, R108, -INF , !P0 ;  /* 0xff8000006c827808 */ /* 0x000fe40004000000 */
[----:B------:R-:W-:Y:S02]  /*ce50*/  FMNMX3.FTZ R16, R16, R228, R229, !PT ;  /* 0x000000e410107276 */ /* 0x000fe400078100e5 */
[----:B------:R-:W-:Y:S02]  /*ce60*/  ISETP.GE.AND P0, PT, R4, R18, PT ;  /* 0x000000120400720c */ /* 0x000fe40003f06270 */
[----:B------:R-:W-:-:S02]  /*ce70*/  FSEL R244, R107, -INF , !P1 ;  /* 0xff8000006bf47808 */ /* 0x000fc40004800000 */
[----:B------:R-:W-:Y:S02]  /*ce80*/  ISETP.GE.AND P1, PT, R23, R17, PT ;  /* 0x000000111700720c */ /* 0x000fe40003f26270 */
[----:B------:R-:W-:Y:S02]  /*ce90*/  FMNMX3.FTZ R2, R2, R26, R64, !PT ;  /* 0x0000001a02027276 */ /* 0x000fe40007810040 */
[----:B------:R-:W-:Y:S02]  /*cea0*/  FMNMX3.FTZ R16, R16, R204, R205, !PT ;  /* 0x000000cc10107276 */ /* 0x000fe400078100cd */
[----:B------:R-:W-:Y:S02]  /*ceb0*/  FSEL R239, R109, -INF , !P0 ;  /* 0xff8000006def7808 */ /* 0x000fe40004000000 */
[----:B------:R-:W-:Y:S02]  /*cec0*/  ISETP.GE.AND P0, PT, R3, R18, PT ;  /* 0x000000120300720c */ /* 0x000fe40003f06270 */
[----:B------:R-:W-:-:S02]  /*ced0*/  FSEL R68, R102, -INF , !P1 ;  /* 0xff80000066447808 */ /* 0x000fc40004800000 */
[----:B------:R-:W-:Y:S02]  /*cee0*/  FMNMX3.FTZ R2, R2, R65, R28, !PT ;  /* 0x0000004102027276 */ /* 0x000fe4000781001c */
[-C--:B------:R-:W-:Y:S02]  /*cef0*/  ISETP.GE.AND P1, PT, R32, R18.reuse, PT ;  /* 0x000000122000720c */ /* 0x080fe40003f26270 */
[----:B------:R-:W-:Y:S02]  /*cf00*/  FMNMX3.FTZ R16, R16, R217, R216, !PT ;  /* 0x000000d910107276 */ /* 0x000fe400078100d8 */
[----:B------:R-:W-:Y:S02]  /*cf10*/  FSEL R104, R104, -INF , !P0 ;  /* 0xff80000068687808 */ /* 0x000fe40004000000 */
[----:B------:R-:W-:Y:S02]  /*cf20*/  ISETP.GE.AND P0, PT, R24, R18, PT ;  /* 0x000000121800720c */ /* 0x000fe40003f06270 */
[----:B------:R-:W-:Y:S01]  /*cf30*/  FMNMX3.FTZ R2, R2, R61, R119, !PT ;  /* 0x0000003d02027276 */ /* 0x000fe20007810077 */
[----:B------:R-:W-:Y:S01]  /*cf40*/  STL [R1+0x60], R104 ;  /* 0x0000606801007387 */ /* 0x000fe20000100800 */
[----:B------:R-:W-:-:S02]  /*cf50*/  FSEL R236, R96, -INF , !P1 ;  /* 0xff80000060ec7808 */ /* 0x000fc40004800000 */
[----:B------:R-:W-:Y:S02]  /*cf60*/  FMNMX3.FTZ R16, R16, R219, R218, !PT ;  /* 0x000000db10107276 */ /* 0x000fe400078100da */
[----:B------:R-:W-:Y:S02]  /*cf70*/  ISETP.GE.AND P1, PT, R22, R17, PT ;  /* 0x000000111600720c */ /* 0x000fe40003f26270 */
[----:B------:R-:W-:Y:S02]  /*cf80*/  FSEL R105, R105, -INF , !P0 ;  /* 0xff80000069697808 */ /* 0x000fe40004000000 */
[----:B------:R-:W-:Y:S02]  /*cf90*/  FMNMX3.FTZ R2, R2, R131, R129, !PT ;  /* 0x0000008302027276 */ /* 0x000fe40007810081 */
[----:B------:R-:W-:Y:S01]  /*cfa0*/  ISETP.GE.AND P0, PT, R23, R18, PT ;  /* 0x000000121700720c */ /* 0x000fe20003f06270 */
[----:B------:R1:W-:Y:S01]  /*cfb0*/  STL [R1+0x58], R105 ;  /* 0x0000586901007387 */ /* 0x0003e20000100800 */
[----:B------:R-:W-:-:S02]  /*cfc0*/  FMNMX3.FTZ R16, R16, R116, R117, !PT ;  /* 0x0000007410107276 */ /* 0x000fc40007810075 */
[----:B------:R-:W-:Y:S02]  /*cfd0*/  FSEL R212, R103, -INF , !P1 ;  /* 0xff80000067d47808 */ /* 0x000fe40004800000 */
[----:B------:R-:W-:Y:S02]  /*cfe0*/  ISETP.GE.AND P1, PT, R32, R17, PT ;  /* 0x000000112000720c */ /* 0x000fe40003f26270 */
[----:B------:R-:W-:Y:S02]  /*cff0*/  FMNMX3.FTZ R2, R2, R29, R214, !PT ;  /* 0x0000001d02027276 */ /* 0x000fe400078100d6 */
[----:B------:R-:W-:Y:S02]  /*d000*/  FSEL R234, R100, -INF , !P0 ;  /* 0xff80000064ea7808 */ /* 0x000fe40004000000 */
[----:B------:R-:W-:Y:S02]  /*d010*/  FMNMX3.FTZ R16, R16, R112, R113, !PT ;  /* 0x0000007010107276 */ /* 0x000fe40007810071 */
[----:B------:R-:W-:-:S02]  /*d020*/  ISETP.GE.AND P0, PT, R22, R18, PT ;  /* 0x000000121600720c */ /* 0x000fc40003f06270 */
[----:B------:R-:W-:Y:S02]  /*d030*/  FSEL R60, R98, -INF , !P1 ;  /* 0xff800000623c7808 */ /* 0x000fe40004800000 */
[----:B------:R-:W-:Y:S02]  /*d040*/  ISETP.GE.AND P1, PT, R0, R17, PT ;  /* 0x000000110000720c */ /* 0x000fe40003f26270 */
[----:B------:R-:W-:Y:S02]  /*d050*/  FMNMX3.FTZ R2, R2, R238, R244, !PT ;  /* 0x000000ee02027276 */ /* 0x000fe400078100f4 */
[----:B------:R-:W-:Y:S02]  /*d060*/  FMNMX3.FTZ R16, R16, R130, R239, !PT ;  /* 0x0000008210107276 */ /* 0x000fe400078100ef */
[----:B------:R-:W-:Y:S02]  /*d070*/  FSEL R101, R101, -INF , !P0 ;  /* 0xff80000065657808 */ /* 0x000fe40004000000 */
[----:B------:R-:W-:-:S02]  /*d080*/  ISETP.GE.AND P0, PT, R0, R18, PT ;  /* 0x000000120000720c */ /* 0x000fc40003f06270 */
[----:B------:R-:W-:Y:S01]  /*d090*/  FSEL R18, R99, -INF , !P1 ;  /* 0xff80000063127808 */ /* 0x000fe20004800000 */
[----:B------:R-:W-:Y:S01]  /*d0a0*/  STL [R1+0x50], R101 ;  /* 0x0000506501007387 */ /* 0x000fe20000100800 */
[----:B------:R-:W-:Y:S02]  /*d0b0*/  FMNMX3.FTZ R2, R2, R68, R212, !PT ;  /* 0x0000004402027276 */ /* 0x000fe400078100d4 */
[----:B------:R-:W-:Y:S01]  /*d0c0*/  FMNMX3.FTZ R16, R16, R104, R105, !PT ;  /* 0x0000006810107276 */ /* 0x000fe20007810069 */
[----:B------:R-:W-:Y:S01]  /*d0d0*/  STL [R1+0xcc], R214 ;  /* 0x0000ccd601007387 */ /* 0x000fe20000100800 */
[----:B------:R-:W-:Y:S02]  /*d0e0*/  ISETP.GE.AND P2, PT, R34, R19, PT ;  /* 0x000000132200720c */ /* 0x000fe40003f46270 */
[----:B------:R-:W-:Y:S01]  /*d0f0*/  FMNMX3.FTZ R2, R2, R60, R18, !PT ;  /* 0x0000003c02027276 */ /* 0x000fe20007810012 */
[----:B------:R-:W-:Y:S01]  /*d100*/  STL [R1+0xd0], R244 ;  /* 0x0000d0f401007387 */ /* 0x000fe20000100800 */
[----:B------:R-:W-:-:S02]  /*d110*/  FSEL R251, R97, -INF , !P0 ;  /* 0xff80000061fb7808 */ /* 0x000fc40004000000 */
[----:B------:R-:W-:Y:S02]  /*d120*/  FMNMX3.FTZ R16, R16, R234, R101, !PT ;  /* 0x000000ea10107276 */ /* 0x000fe40007810065 */
[----:B------:R-:W-:Y:S01]  /*d130*/  FSEL R210, R210, -INF , !P2 ;  /* 0xff800000d2d27808 */ /* 0x000fe20005000000 */
[----:B------:R-:W-:Y:S01]  /*d140*/  STL [R1+0xd4], R251 ;  /* 0x0000d4fb01007387 */ /* 0x000fe20000100800 */
[-C--:B------:R-:W-:Y:S02]  /*d150*/  ISETP.GE.AND P2, PT, R15, R19.reuse, PT ;  /* 0x000000130f00720c */ /* 0x080fe40003f46270 */
[----:B------:R-:W-:Y:S01]  /*d160*/  FMNMX3.FTZ R16, R16, R236, R251, !PT ;  /* 0x000000ec10107276 */ /* 0x000fe200078100fb */
[----:B------:R-:W2:Y:S01]  /*d170*/  SHFL.BFLY PT, R15, R2, 0x2, 0x1f ;  /* 0x0c401f00020f7f89 */ /* 0x000ea200000e0000 */
[-C--:B------:R-:W-:Y:S02]  /*d180*/  ISETP.GE.AND P0, PT, R21, R19.reuse, PT ;  /* 0x000000131500720c */ /* 0x080fe40003f06270 */
[----:B------:R-:W-:Y:S01]  /*d190*/  ISETP.GE.AND P1, PT, R20, R19, PT ;  /* 0x000000131400720c */ /* 0x000fe20003f26270 */
[----:B------:R-:W3:Y:S01]  /*d1a0*/  SHFL.BFLY PT, R17, R16, 0x2, 0x1f ;  /* 0x0c401f0010117f89 */ /* 0x000ee200000e0000 */
[----:B------:R-:W-:-:S02]  /*d1b0*/  LEA R25, R41, UR6, 0x1 ;  /* 0x0000000629197c11 */ /* 0x000fc4000f8e08ff */
[----:B------:R-:W-:Y:S01]  /*d1c0*/  FSEL R106, R86, -INF , !P0 ;  /* 0xff800000566a7808 */ /* 0x000fe20004000000 */
[----:B------:R4:W-:Y:S01]  /*d1d0*/  STL [R1+0xd8], R212 ;  /* 0x0000d8d401007387 */ /* 0x0009e20000100800 */
[----:B-1----:R-:W-:Y:S02]  /*d1e0*/  FSEL R105, R87, -INF , !P1 ;  /* 0xff80000057697808 */ /* 0x002fe40004800000 */
[-C--:B------:R-:W-:Y:S01]  /*d1f0*/  ISETP.GE.AND P0, PT, R13, R19.reuse, PT ;  /* 0x000000130d00720c */ /* 0x080fe20003f06270 */
[C---:B------:R-:W-:Y:S01]  /*d200*/  VIADD R13, R25.reuse, 0x8000 ;  /* 0x00008000190d7836 */ /* 0x040fe20000000000 */
[----:B------:R-:W-:Y:S01]  /*d210*/  ISETP.GE.AND P1, PT, R12, R19, PT ;  /* 0x000000130c00720c */ /* 0x000fe20003f26270 */
[----:B------:R1:W-:Y:S01]  /*d220*/  STL [R1+0x94], R18 ;  /* 0x0000941201007387 */ /* 0x0003e20000100800 */
[----:B------:R-:W-:Y:S02]  /*d230*/  MOV R125, R84 ;  /* 0x00000054007d7202 */ /* 0x000fe40000000f00 */
[----:B------:R-:W-:Y:S01]  /*d240*/  IADD3 R84, PT, PT, R25, 0x8040, RZ ;  /* 0x0000804019547810 */ /* 0x000fe20007ffe0ff */
[----:B------:R-:W-:Y:S01]  /*d250*/  @P6 VIADD R84, R13, 0xffffffc0 ;  /* 0xffffffc00d546836 */ /* 0x000fe20000000000 */
[----:B------:R-:W-:-:S02]  /*d260*/  FSEL R109, R67, -INF , !P1 ;  /* 0xff800000436d7808 */ /* 0x000fc40004800000 */
[----:B------:R-:W-:Y:S02]  /*d270*/  ISETP.GE.AND P3, PT, R33, R19, PT ;  /* 0x000000132100720c */ /* 0x000fe40003f66270 */
[----:B--2---:R-:W-:Y:S02]  /*d280*/  FMNMX.FTZ R2, R2, R15, !PT ;  /* 0x0000000f02027209 */ /* 0x004fe40007810000 */
[----:B------:R-:W-:Y:S02]  /*d290*/  ISETP.GE.AND P1, PT, R8, R19, PT ;  /* 0x000000130800720c */ /* 0x000fe40003f26270 */
[----:B---3--:R-:W-:Y:S01]  /*d2a0*/  FMNMX.FTZ R13, R16, R17, !PT ;  /* 0x00000011100d7209 */ /* 0x008fe20007810000 */
[----:B------:R-:W2:Y:S01]  /*d2b0*/  SHFL.BFLY PT, R8, R2, 0x1, 0x1f ;  /* 0x0c201f0002087f89 */ /* 0x000ea200000e0000 */
[----:B------:R-:W-:Y:S02]  /*d2c0*/  FSEL R104, R70, -INF , !P2 ;  /* 0xff80000046687808 */ /* 0x000fe40005000000 */
[----:B------:R-:W-:Y:S01]  /*d2d0*/  ISETP.GE.AND P2, PT, R11, R19, PT ;  /* 0x000000130b00720c */ /* 0x000fe20003f46270 */
[----:B------:R-:W-:Y:S01]  /*d2e0*/  IMAD.MOV.U32 R126, RZ, RZ, R175 ;  /* 0x000000ffff7e7224 */ /* 0x000fe200078e00af */
[----:B------:R-:W3:Y:S01]  /*d2f0*/  SHFL.BFLY PT, R11, R13, 0x1, 0x1f ;  /* 0x0c201f000d0b7f89 */ /* 0x000ee200000e0000 */
[----:B------:R-:W-:-:S02]  /*d300*/  FSEL R211, R211, -INF , !P3 ;  /* 0xff800000d3d37808 */ /* 0x000fc40005800000 */
[-C--:B------:R-:W-:Y:S01]  /*d310*/  ISETP.GE.AND P3, PT, R14, R19.reuse, PT ;  /* 0x000000130e00720c */ /* 0x080fe20003f66270 */
[----:B----4-:R-:W4:Y:S01]  /*d320*/  LDL.LU R212, [R1+0x4c] ;  /* 0x00004c0001d47983 */ /* 0x010f220000300800 */
[----:B------:R-:W-:Y:S02]  /*d330*/  FSEL R114, R55, -INF , !P1 ;  /* 0xff80000037727808 */ /* 0x000fe40004800000 */
[-C--:B------:R-:W-:Y:S01]  /*d340*/  ISETP.GE.AND P1, PT, R4, R19.reuse, PT ;  /* 0x000000130400720c */ /* 0x080fe20003f26270 */
[----:B------:R-:W4:Y:S01]  /*d350*/  LDL R215, [R1+0x6c] ;  /* 0x00006c0001d77983 */ /* 0x000f220000100800 */
[----:B------:R-:W-:Y:S02]  /*d360*/  FSEL R86, R71, -INF , !P3 ;  /* 0xff80000047567808 */ /* 0x000fe40005800000 */
[----:B------:R-:W-:Y:S01]  /*d370*/  FSEL R108, R62, -INF , !P2 ;  /* 0xff8000003e6c7808 */ /* 0x000fe20005000000 */
[----:B------:R-:W4:Y:S01]  /*d380*/  LDL R250, [R1+0x70] ;  /* 0x0000700001fa7983 */ /* 0x000f220000100800 */
[----:B------:R-:W-:-:S02]  /*d390*/  ISETP.GE.AND P3, PT, R10, R19, PT ;  /* 0x000000130a00720c */ /* 0x000fc40003f66270 */
[-C--:B------:R-:W-:Y:S02]  /*d3a0*/  ISETP.GE.AND P2, PT, R7, R19.reuse, PT ;  /* 0x000000130700720c */ /* 0x080fe40003f46270 */
[----:B------:R-:W-:Y:S02]  /*d3b0*/  FSEL R243, R51, -INF , !P1 ;  /* 0xff80000033f37808 */ /* 0x000fe40004800000 */
[----:B------:R-:W-:Y:S02]  /*d3c0*/  ISETP.GE.AND P1, PT, R22, R19, PT ;  /* 0x000000131600720c */ /* 0x000fe40003f26270 */
[----:B------:R-:W-:Y:S02]  /*d3d0*/  FSEL R252, R63, -INF , !P3 ;  /* 0xff8000003ffc7808 */ /* 0x000fe40005800000 */
[----:B-1----:R-:W-:Y:S02]  /*d3e0*/  FSEL R18, R78, -INF , !P2 ;  /* 0xff8000004e127808 */ /* 0x002fe40005000000 */
[----:B--2---:R-:W-:-:S02]  /*d3f0*/  FMNMX.FTZ R235, R2, R8, !PT ;  /* 0x0000000802eb7209 */ /* 0x004fc40007810000 */
[-C--:B------:R-:W-:Y:S02]  /*d400*/  ISETP.GE.AND P3, PT, R6, R19.reuse, PT ;  /* 0x000000130600720c */ /* 0x080fe40003f66270 */
[-C--:B------:R-:W-:Y:S02]  /*d410*/  ISETP.GE.AND P2, PT, R3, R19.reuse, PT ;  /* 0x000000130300720c */ /* 0x080fe40003f46270 */
[----:B------:R-:W-:Y:S02]  /*d420*/  FMNMX3.FTZ R3, R172, R56, R57, !PT ;  /* 0x00000038ac037276 */ /* 0x000fe40007810039 */
[----:B------:R-:W-:Y:S02]  /*d430*/  FSEL R247, R66, -INF , !P0 ;  /* 0xff80000042f77808 */ /* 0x000fe40004000000 */
[----:B------:R-:W-:Y:S02]  /*d440*/  FSEL R175, R43, -INF , !P1 ;  /* 0xff8000002baf7808 */ /* 0x000fe40004800000 */
[----:B------:R-:W-:-:S02]  /*d450*/  ISETP.GE.AND P0, PT, R9, R19, PT ;  /* 0x000000130900720c */ /* 0x000fc40003f06270 */
[----:B------:R-:W-:Y:S02]  /*d460*/  FSETP.NEU.FTZ.AND P1, PT, R235, -INF , PT ;  /* 0xff800000eb00780b */ /* 0x000fe40003f3d000 */
[----:B------:R-:W-:Y:S02]  /*d470*/  FSEL R249, R79, -INF , !P3 ;  /* 0xff8000004ff97808 */ /* 0x000fe40005800000 */
[----:B---3--:R-:W-:Y:S02]  /*d480*/  FMNMX.FTZ R237, R13, R11, !PT ;  /* 0x0000000b0ded7209 */ /* 0x008fe40007810000 */
[----:B------:R-:W-:Y:S02]  /*d490*/  ISETP.GE.AND P3, PT, R24, R19, PT ;  /* 0x000000131800720c */ /* 0x000fe40003f66270 */
[----:B------:R-:W-:Y:S01]  /*d4a0*/  MOV R220, R245 ;  /* 0x000000f500dc7202 */ /* 0x000fe20000000f00 */
[----:B------:R-:W-:Y:S01]  /*d4b0*/  STL [R1], R18 ;  /* 0x0000001201007387 */ /* 0x000fe20000100800 */
[----:B------:R-:W-:-:S02]  /*d4c0*/  FMNMX3.FTZ R2, R171, R44, R45, !PT ;  /* 0x0000002cab027276 */ /* 0x000fc4000781002d */
[----:B------:R-:W-:Y:S01]  /*d4d0*/  FMNMX3.FTZ R3, R3, R58, R59, !PT ;  /* 0x0000003a03037276 */ /* 0x000fe2000781003b */
[----:B------:R-:W-:Y:S01]  /*d4e0*/  IMAD.MOV.U32 R128, RZ, RZ, R227 ;  /* 0x000000ffff807224 */ /* 0x000fe200078e00e3 */
[----:B------:R-:W-:Y:S01]  /*d4f0*/  FSEL R246, R54, -INF , !P0 ;  /* 0xff80000036f67808 */ /* 0x000fe20004000000 */
[----:B------:R-:W-:Y:S01]  /*d500*/  LDSM.16.MT88.4 R12, [R84] ;  /* 0x00000000540c783b */ /* 0x000fe20000004200 */
[----:B------:R-:W-:Y:S02]  /*d510*/  FSEL R4, R235, RZ, P1 ;  /* 0x000000ffeb047208 */ /* 0x000fe40000800000 */
[----:B------:R-:W-:Y:S01]  /*d520*/  ISETP.GE.AND P0, PT, R5, R19, PT ;  /* 0x000000130500720c */ /* 0x000fe20003f06270 */
[----:B------:R-:W-:Y:S01]  /*d530*/  FMUL.FTZ R5, R237, UR12 ;  /* 0x0000000ced057c20 */ /* 0x000fe20008410000 */
[----:B------:R-:W-:Y:S02]  /*d540*/  FSEL R242, R47, -INF , !P3 ;  /* 0xff8000002ff27808 */ /* 0x000fe40005800000 */
[----:B------:R-:W-:-:S02]  /*d550*/  FMNMX3.FTZ R2, R2, R48, R49, !PT ;  /* 0x0000003002027276 */ /* 0x000fc40007810031 */
[----:B------:R-:W-:Y:S02]  /*d560*/  FMNMX3.FTZ R3, R3, R91, R90, !PT ;  /* 0x0000005b03037276 */ /* 0x000fe4000781005a */
[----:B------:R-:W-:Y:S01]  /*d570*/  FSETP.NEU.FTZ.AND P3, PT, R237, -INF , PT ;  /* 0xff800000ed00780b */ /* 0x000fe20003f7d000 */
[----:B------:R-:W-:Y:S01]  /*d580*/  FADD.FTZ R9, R169, -R4 ;  /* 0x80000004a9097221 */ /* 0x000fe20000010000 */
[----:B------:R-:W-:Y:S02]  /*d590*/  FMNMX3.FTZ R2, R2, R85, R77, !PT ;  /* 0x0000005502027276 */ /* 0x000fe4000781004d */
[----:B------:R-:W-:Y:S02]  /*d5a0*/  FMNMX3.FTZ R4, R3, R89, R121, !PT ;  /* 0x0000005903047276 */ /* 0x000fe40007810079 */
[----:B------:R-:W-:Y:S02]  /*d5b0*/  FSEL R3, R5, RZ, P3 ;  /* 0x000000ff05037208 */ /* 0x000fe40001800000 */
[----:B------:R-:W-:-:S02]  /*d5c0*/  FMNMX3.FTZ R2, R2, R88, R83, !PT ;  /* 0x0000005802027276 */ /* 0x000fc40007810053 */
[----:B------:R-:W-:Y:S01]  /*d5d0*/  FMNMX3.FTZ R4, R4, R174, R173, !PT ;  /* 0x000000ae04047276 */ /* 0x000fe200078100ad */
[----:B------:R-:W-:Y:S01]  /*d5e0*/  FFMA.FTZ R6, R38, UR12, -R3 ;  /* 0x0000000c26067c23 */ /* 0x000fe20008010803 */
[----:B------:R-:W-:Y:S02]  /*d5f0*/  FSEL R245, R50, -INF , !P0 ;  /* 0xff80000032f57808 */ /* 0x000fe40004000000 */
[----:B------:R-:W-:Y:S02]  /*d600*/  ISETP.GE.AND P0, PT, R23, R19, PT ;  /* 0x000000131700720c */ /* 0x000fe40003f06270 */
[----:B------:R-:W-:Y:S02]  /*d610*/  FMNMX3.FTZ R2, R2, R123, R122, !PT ;  /* 0x0000007b02027276 */ /* 0x000fe4000781007a */
[----:B------:R-:W-:Y:S01]  /*d620*/  FMNMX3.FTZ R7, R4, R208, R209, !PT ;  /* 0x000000d004077276 */ /* 0x000fe200078100d1 */
[----:B------:R-:W-:Y:S01]  /*d630*/  FFMA.FTZ R4, R39, UR12, -R3 ;  /* 0x0000000c27047c23 */ /* 0x000fe20008010803 */
[----:B------:R-:W-:Y:S01]  /*d640*/  FSEL R241, R42, -INF , !P0 ;  /* 0xff8000002af17808 */ /* 0x000fe20004000000 */
[----:B------:R-:W1:Y:S01]  /*d650*/  MUFU.EX2 R6, R6 ;  /* 0x0000000600067308 */ /* 0x000e620000000800 */
[----:B------:R-:W-:Y:S01]  /*d660*/  FMNMX3.FTZ R5, R2, R210, R211, !PT ;  /* 0x000000d202057276 */ /* 0x000fe200078100d3 */
[----:B------:R-:W-:Y:S01]  /*d670*/  FMUL.FTZ R2, R235, UR12 ;  /* 0x0000000ceb027c20 */ /* 0x000fe20008410000 */
[----:B------:R-:W-:Y:S01]  /*d680*/  ISETP.GE.AND P0, PT, R0, R19, PT ;  /* 0x000000130000720c */ /* 0x000fe20003f06270 */
[----:B------:R2:W-:Y:S01]  /*d690*/  STL [R1+0xdc], R237 ;  /* 0x0000dced01007387 */ /* 0x0005e20000100800 */
[----:B------:R-:W-:-:S02]  /*d6a0*/  FSEL R0, R237, RZ, P3 ;  /* 0x000000ffed007208 */ /* 0x000fc40001800000 */
[----:B------:R-:W-:Y:S01]  /*d6b0*/  FSEL R8, R2, RZ, P1 ;  /* 0x000000ff02087208 */ /* 0x000fe20000800000 */
[----:B------:R-:W-:Y:S01]  /*d6c0*/  FFMA.FTZ R2, R31, UR12, -R3 ;  /* 0x0000000c1f027c23 */ /* 0x000fe20008010803 */
[----:B------:R-:W-:Y:S01]  /*d6d0*/  FSEL R240, R46, -INF , !P2 ;  /* 0xff8000002ef07808 */ /* 0x000fe20005000000 */
[----:B------:R-:W-:Y:S01]  /*d6e0*/  FADD.FTZ R10, R170, -R0 ;  /* 0x80000000aa0a7221 */ /* 0x000fe20000010000 */
[----:B------:R-:W-:Y:S02]  /*d6f0*/  SEL R0, R248, 0xffffffe0, !P5 ;  /* 0xffffffe0f8007807 */ /* 0x000fe40006800000 */
[----:B------:R-:W-:Y:S01]  /*d700*/  MOV R124, R226 ;  /* 0x000000e2007c7202 */ /* 0x000fe20000000f00 */
[----:B------:R-:W-:Y:S01]  /*d710*/  MUFU.EX2 R248, R2 ;  /* 0x0000000200f87308 */ /* 0x000fe20000000800 */
[----:B------:R3:W-:Y:S01]  /*d720*/  STL [R1+0xe0], R235 ;  /* 0x0000e0eb01007387 */ /* 0x0007e20000100800 */
[----:B------:R-:W-:Y:S01]  /*d730*/  FSEL R113, R221, -INF , !P4 ;  /* 0xff800000dd717808 */ /* 0x000fe20006000000 */
[----:B------:R-:W-:-:S02]  /*d740*/  FMUL.FTZ R9, R9, UR12 ;  /* 0x0000000c09097c20 */ /* 0x000fc40008410000 */
[----:B------:R-:W-:Y:S01]  /*d750*/  LDSM.16.MT88.4 R20, [R25+0x8000] ;  /* 0x008000001914783b */ /* 0x000fe20000004200 */
[----:B--2---:R2:W-:Y:S03]  /*d760*/  MUFU.EX2 R237, R4 ;  /* 0x0000000400ed7308 */ /* 0x0045e60000000800 */
[----:B-1----:R-:W-:Y:S04]  /*d770*/  STL [R1+0xa0], R6 ;  /* 0x0000a00601007387 */ /* 0x002fe80000100800 */
[----:B---3--:R-:W3:Y:S01]  /*d780*/  LDL.LU R235, [R1+0x78] ;  /* 0x0000780001eb7983 */ /* 0x008ee20000300800 */
[----:B--2---:R-:W-:-:S04]  /*d790*/  FMNMX3.FTZ R4, R5, R106, R105, !PT ;  /* 0x0000006a05047276 */ /* 0x004fc80007810069 */
[----:B------:R-:W-:-:S04]  /*d7a0*/  FMNMX3.FTZ R4, R4, R104, R86, !PT ;  /* 0x0000006804047276 */ /* 0x000fc80007810056 */
[----:B------:R-:W-:Y:S01]  /*d7b0*/  FMNMX3.FTZ R2, R4, R247, R109, !PT ;  /* 0x000000f704027276 */ /* 0x000fe2000781006d */
[----:B------:R1:W-:Y:S03]  /*d7c0*/  STL [R1+0xe4], R247 ;  /* 0x0000e4f701007387 */ /* 0x0003e60000100800 */
[----:B------:R-:W-:-:S04]  /*d7d0*/  FMNMX3.FTZ R2, R2, R108, R252, !PT ;  /* 0x0000006c02027276 */ /* 0x000fc800078100fc */
[----:B------:R-:W-:Y:S01]  /*d7e0*/  FMNMX3.FTZ R2, R2, R246, R114, !PT ;  /* 0x000000f602027276 */ /* 0x000fe20007810072 */
[----:B-1----:R-:W3:Y:S04]  /*d7f0*/  LDL.LU R247, [R1+0x7c] ;  /* 0x00007c0001f77983 */ /* 0x002ee80000300800 */
[----:B------:R1:W-:Y:S04]  /*d800*/  STL [R1+0xe8], R252 ;  /* 0x0000e8fc01007387 */ /* 0x0003e80000100800 */
[----:B-1----:R-:W2:Y:S04]  /*d810*/  LDL.LU R252, [R1+0x80] ;  /* 0x0000800001fc7983 */ /* 0x002ea80000300800 */
[----:B------:R1:W-:Y:S04]  /*d820*/  STL [R1+0xf0], R246 ;  /* 0x0000f0f601007387 */ /* 0x0003e80000100800 */
[----:B-1----:R-:W3:Y:S04]  /*d830*/  LDL.LU R246, [R1+0x88] ;  /* 0x0000880001f67983 */ /* 0x002ee80000300800 */
[----:B------:R1:W-:Y:S04]  /*d840*/  STL [R1+0xec], R114 ;  /* 0x0000ec7201007387 */ /* 0x0003e80000100800 */
[----:B-1----:R-:W2:Y:S01]  /*d850*/  LDL.LU R114, [R1+0x84] ;  /* 0x0000840001727983 */ /* 0x002ea20000300800 */
[----:B------:R-:W-:-:S04]  /*d860*/  FMNMX3.FTZ R7, R7, R232, R233, !PT ;  /* 0x000000e807077276 */ /* 0x000fc800078100e9 */
[----:B------:R-:W-:-:S04]  /*d870*/  FMNMX3.FTZ R5, R7, R126, R224, !PT ;  /* 0x0000007e07057276 */ /* 0x000fc800078100e0 */
[----:B----4-:R-:W-:-:S04]  /*d880*/  FMNMX3.FTZ R5, R5, R250, R215, !PT ;  /* 0x000000fa05057276 */ /* 0x010fc800078100d7 */
[----:B------:R-:W-:-:S04]  /*d890*/  FMNMX3.FTZ R5, R5, R225, R69, !PT ;  /* 0x000000e105057276 */ /* 0x000fc80007810045 */
[----:B------:R-:W-:-:S04]  /*d8a0*/  FMNMX3.FTZ R5, R5, R125, R220, !PT ;  /* 0x0000007d05057276 */ /* 0x000fc800078100dc */
[----:B---3--:R-:W-:Y:S01]  /*d8b0*/  FMNMX3.FTZ R5, R5, R168, R246, !PT ;  /* 0x000000a805057276 */ /* 0x008fe200078100f6 */
[----:B------:R1:W-:Y:S04]  /*d8c0*/  STL [R1+0xf4], R246 ;  /* 0x0000f4f601007387 */ /* 0x0003e80000100800 */
[----:B-1----:R-:W3:Y:S01]  /*d8d0*/  LDL.LU R246, [R1+0xa0] ;  /* 0x0000a00001f67983 */ /* 0x002ee20000300800 */
[----:B------:R-:W-:Y:S01]  /*d8e0*/  FMNMX3.FTZ R2, R2, R18, R249, !PT ;  /* 0x0000001202027276 */ /* 0x000fe200078100f9 */
[----:B------:R-:W-:Y:S01]  /*d8f0*/  FFMA.FTZ R4, R36, UR12, -R8 ;  /* 0x0000000c24047c23 */ /* 0x000fe20008010808 */
[----:B--2---:R-:W-:Y:S02]  /*d900*/  FMNMX3.FTZ R5, R5, R114, R252, !PT ;  /* 0x0000007205057276 */ /* 0x004fe400078100fc */
[----:B------:R-:W-:Y:S01]  /*d910*/  FMNMX3.FTZ R2, R2, R245, R243, !PT ;  /* 0x000000f502027276 */ /* 0x000fe200078100f3 */
[----:B------:R1:W-:Y:S01]  /*d920*/  MUFU.EX2 R118, R4 ;  /* 0x0000000400767308 */ /* 0x0003e20000000800 */
[----:B------:R-:W-:-:S02]  /*d930*/  FMNMX3.FTZ R5, R5, R247, R235, !PT ;  /* 0x000000f705057276 */ /* 0x000fc400078100eb */
[----:B------:R-:W-:Y:S02]  /*d940*/  FMNMX3.FTZ R2, R2, R240, R242, !PT ;  /* 0x000000f002027276 */ /* 0x000fe400078100f2 */
[----:B------:R-:W-:Y:S02]  /*d950*/  ISETP.GE.AND P2, PT, R32, R19, PT ;  /* 0x000000132000720c */ /* 0x000fe40003f46270 */
[----:B------:R-:W-:Y:S01]  /*d960*/  FMNMX3.FTZ R5, R5, R124, R128, !PT ;  /* 0x0000007c05057276 */ /* 0x000fe20007810080 */
[----:B-1----:R-:W-:Y:S01]  /*d970*/  FFMA.FTZ R4, R30, UR12, -R8 ;  /* 0x0000000c1e047c23 */ /* 0x002fe20008010808 */
[----:B------:R-:W-:-:S03]  /*d980*/  FSEL R169, R222, -INF , !P2 ;  /* 0xff800000dea97808 */ /* 0x000fc60005000000 */
[----:B------:R1:W-:Y:S01]  /*d990*/  MUFU.EX2 R127, R4 ;  /* 0x00000004007f7308 */ /* 0x0003e20000000800 */
[----:B------:R-:W-:Y:S01]  /*d9a0*/  FSEL R168, R223, -INF , !P0 ;  /* 0xff800000dfa87808 */ /* 0x000fe20004000000 */
[----:B------:R-:W-:Y:S01]  /*d9b0*/  FMUL.FTZ R10, R10, UR12 ;  /* 0x0000000c0a0a7c20 */ /* 0x000fe20008410000 */
[C---:B------:R-:W-:Y:S01]  /*d9c0*/  IADD3 R112, PT, PT, R0.reuse, R25, RZ ;  /* 0x0000001900707210 */ /* 0x040fe20007ffe0ff */
[----:B------:R-:W-:Y:S01]  /*d9d0*/  IMAD.IADD R87, R0, 0x1, R84 ;  /* 0x0000000100577824 */ /* 0x000fe200078e0254 */
[----:B------:R2:W-:Y:S01]  /*d9e0*/  MUFU.EX2 R43, R9 ;  /* 0x00000009002b7308 */ /* 0x0005e20000000800 */
[----:B-1----:R-:W-:-:S03]  /*d9f0*/  FMNMX3.FTZ R4, R2, R241, R175, !PT ;  /* 0x000000f102047276 */ /* 0x002fc600078100af */
[----:B------:R1:W4:Y:S01]  /*da00*/  MUFU.EX2 R42, R10 ;  /* 0x0000000a002a7308 */ /* 0x0003220000000800 */
[----:B------:R-:W-:Y:S01]  /*da10*/  FMNMX3.FTZ R2, R5, R212, R113, !PT ;  /* 0x000000d405027276 */ /* 0x000fe20007810071 */
[----:B------:R-:W-:Y:S01]  /*da20*/  LDSM.16.MT88.4 R16, [R112+0x8000] ;  /* 0x008000007010783b */ /* 0x000fe20000004200 */
[----:B------:R-:W-:-:S03]  /*da30*/  FMNMX3.FTZ R0, R4, R169, R168, !PT ;  /* 0x000000a904007276 */ /* 0x000fc600078100a8 */
[----:B--2---:R-:W2:Y:S04]  /*da40*/  SHFL.BFLY PT, R9, R2, 0x2, 0x1f ;  /* 0x0c401f0002097f89 */ /* 0x004ea800000e0000 */
[----:B-1----:R-:W1:Y:S01]  /*da50*/  SHFL.BFLY PT, R10, R0, 0x2, 0x1f ;  /* 0x0c401f00000a7f89 */ /* 0x002e6200000e0000 */
[----:B------:R-:W-:Y:S01]  /*da60*/  IMAD.MOV.U32 R222, RZ, RZ, R29 ;  /* 0x000000ffffde7224 */ /* 0x000fe200078e001d */
[----:B------:R-:W-:Y:S02]  /*da70*/  MOV R223, R28 ;  /* 0x0000001c00df7202 */ /* 0x000fe40000000f00 */
[----:B------:R-:W-:Y:S01]  /*da80*/  LDSM.16.MT88.4 R28, [R87] ;  /* 0x00000000571c783b */ /* 0x000fe20000004200 */
[----:B------:R-:W-:Y:S01]  /*da90*/  FFMA.FTZ R6, R35, UR12, -R3 ;  /* 0x0000000c23067c23 */ /* 0x000fe20008010803 */
[----:B--2---:R-:W-:-:S02]  /*daa0*/  FMNMX.FTZ R2, R2, R9, !PT ;  /* 0x0000000902027209 */ /* 0x004fc40007810000 */
[----:B-1----:R-:W-:-:S03]  /*dab0*/  FMNMX.FTZ R0, R0, R10, !PT ;  /* 0x0000000a00007209 */ /* 0x002fc60007810000 */
[----:B------:R-:W1:Y:S01]  /*dac0*/  SHFL.BFLY PT, R10, R2, 0x1, 0x1f ;  /* 0x0c201f00020a7f89 */ /* 0x000e6200000e0000 */
[----:B------:R2:W-:Y:S03]  /*dad0*/  MUFU.EX2 R251, R6 ;  /* 0x0000000600fb7308 */ /* 0x0005e60000000800 */
[----:B------:R-:W4:Y:S01]  /*dae0*/  SHFL.BFLY PT, R9, R0, 0x1, 0x1f ;  /* 0x0c201f0000097f89 */ /* 0x000f2200000e0000 */
[----:B--2---:R-:W-:-:S04]  /*daf0*/  FFMA.FTZ R6, R40, UR12, -R8 ;  /* 0x0000000c28067c23 */ /* 0x004fc80008010808 */
[----:B------:R2:W4:Y:S02]  /*db00*/  MUFU.EX2 R170, R6 ;  /* 0x0000000600aa7308 */ /* 0x0005240000000800 */
[----:B--2---:R-:W-:-:S04]  /*db10*/  FFMA.FTZ R6, R37, UR12, -R8 ;  /* 0x0000000c25067c23 */ /* 0x004fc80008010808 */
[----:B------:R2:W2:Y:S01]  /*db20*/  MUFU.EX2 R221, R6 ;  /* 0x0000000600dd7308 */ /* 0x0004a20000000800 */
[----:B-1----:R-:W-:Y:S01]  /*db30*/  FMNMX.FTZ R226, R2, R10, !PT ;  /* 0x0000000a02e27209 */ /* 0x002fe20007810000 */
[----:B----45:R-:W-:-:S03]  /*db40*/  FMUL.FTZ R136, R136, R42 ;  /* 0x0000002a88887220 */ /* 0x030fc60000410000 */
[----:B------:R-:W-:Y:S01]  /*db50*/  FSETP.NEU.FTZ.AND P0, PT, R226, -INF , PT ;  /* 0xff800000e200780b */ /* 0x000fe20003f1d000 */
[----:B------:R-:W-:Y:S01]  /*db60*/  FMUL.FTZ R137, R137, R42 ;  /* 0x0000002a89897220 */ /* 0x000fe20000410000 */
[----:B------:R-:W-:Y:S01]  /*db70*/  F2FP.BF16.F32.PACK_AB R5, R118, R170 ;  /* 0x000000aa7605723e */ /* 0x000fe200000010ff */
[-C--:B------:R-:W-:Y:S01]  /*db80*/  FMUL.FTZ R138, R138, R43.reuse ;  /* 0x0000002b8a8a7220 */ /* 0x080fe20000410000 */
[----:B------:R-:W-:Y:S01]  /*db90*/  FMUL.FTZ R139, R139, R43 ;  /* 0x0000002b8b8b7220 */ /* 0x000fe20000410000 */
[----:B------:R-:W-:Y:S01]  /*dba0*/  FMNMX.FTZ R225, R0, R9, !PT ;  /* 0x0000000900e17209 */ /* 0x000fe20007810000 */
[-C--:B------:R-:W-:Y:S01]  /*dbb0*/  FMUL.FTZ R164, R164, R42.reuse ;  /* 0x0000002aa4a47220 */ /* 0x080fe20000410000 */
[----:B------:R-:W-:Y:S02]  /*dbc0*/  FSEL R0, R226, RZ, P0 ;  /* 0x000000ffe2007208 */ /* 0x000fe40000000000 */
[----:B--2---:R-:W-:Y:S02]  /*dbd0*/  F2FP.BF16.F32.PACK_AB R6, R248, R251 ;  /* 0x000000fbf806723e */ /* 0x004fe400000010ff */
[----:B------:R-:W-:Y:S01]  /*dbe0*/  F2FP.BF16.F32.PACK_AB R7, R127, R221 ;  /* 0x000000dd7f07723e */ /* 0x000fe200000010ff */
[-C--:B------:R-:W-:Y:S01]  /*dbf0*/  FMUL.FTZ R165, R165, R42.reuse ;  /* 0x0000002aa5a57220 */ /* 0x080fe20000410000 */
[-C--:B------:R-:W-:Y:S01]  /*dc00*/  FMUL.FTZ R166, R166, R43.reuse ;  /* 0x0000002ba6a67220 */ /* 0x080fe20000410000 */
[-C--:B------:R-:W-:Y:S01]  /*dc10*/  FMUL.FTZ R167, R167, R43.reuse ;  /* 0x0000002ba7a77220 */ /* 0x080fe20000410000 */
[----:B------:R-:W-:Y:S01]  /*dc20*/  FMUL.FTZ R2, R226, UR12 ;  /* 0x0000000ce2027c20 */ /* 0x000fe20008410000 */
[-C--:B------:R-:W-:Y:S01]  /*dc30*/  FMUL.FTZ R176, R176, R42.reuse ;  /* 0x0000002ab0b07220 */ /* 0x080fe20000410000 */
        /* <DEDUP_REMOVED lines=20> */
[----:B------:R-:W-:Y:S01]  /*dd80*/  FMUL.FTZ R197, R197, R42 ;  /* 0x0000002ac5c57220 */ /* 0x000fe20000410000 */
[-C--:B------:R-:W-:Y:S01]  /*dd90*/  FMUL.FTZ R198, R198, R43.reuse ;  /* 0x0000002bc6c67220 */ /* 0x080fe20000410000 */
[----:B------:R-:W-:Y:S01]  /*dda0*/  FMUL.FTZ R199, R199, R43 ;  /* 0x0000002bc7c77220 */ /* 0x000fe20000410000 */
[----:B------:R-:W-:Y:S01]  /*ddb0*/  FADD.FTZ R9, R172, -R0 ;  /* 0x80000000ac097221 */ /* 0x000fe20000010000 */
[----:B------:R-:W-:Y:S01]  /*ddc0*/  FSEL R2, R2, RZ, P0 ;  /* 0x000000ff02027208 */ /* 0x000fe20000000000 */
[C---:B------:R-:W-:Y:S01]  /*ddd0*/  FMUL.FTZ R0, R225.reuse, UR12 ;  /* 0x0000000ce1007c20 */ /* 0x040fe20008410000 */
[----:B------:R-:W-:-:S04]  /*dde0*/  FSETP.NEU.FTZ.AND P0, PT, R225, -INF , PT ;  /* 0xff800000e100780b */ /* 0x000fc80003f1d000 */
[----:B------:R-:W-:Y:S01]  /*ddf0*/  FSEL R0, R0, RZ, P0 ;  /* 0x000000ff00007208 */ /* 0x000fe20000000000 */
[----:B------:R-:W-:Y:S01]  /*de00*/  FFMA.FTZ R10, R53, UR12, -R3 ;  /* 0x0000000c350a7c23 */ /* 0x000fe20008010803 */
[----:B------:R-:W-:Y:S01]  /*de10*/  FFMA.FTZ R11, R75, UR12, -R8 ;  /* 0x0000000c4b0b7c23 */ /* 0x000fe20008010808 */
[----:B---3--:R-:W-:-:S07]  /*de20*/  F2FP.BF16.F32.PACK_AB R4, R237, R246 ;  /* 0x000000f6ed04723e */ /* 0x008fce00000010ff */
[----:B------:R-:W-:Y:S01]  /*de30*/  HMMA.16816.F32.BF16 R36, R4, R16, R136 ;  /* 0x000000100424723c */ /* 0x000fe20000041888 */
[----:B------:R-:W-:Y:S01]  /*de40*/  IMAD.MOV.U32 R138, RZ, RZ, R65 ;  /* 0x000000ffff8a7224 */ /* 0x000fe200078e0041 */
[----:B------:R-:W-:Y:S01]  /*de50*/  MOV R137, R64 ;  /* 0x0000004000897202 */ /* 0x000fe20000000f00 */
[----:B------:R-:W-:-:S05]  /*de60*/  IMAD.MOV.U32 R136, RZ, RZ, R61 ;  /* 0x000000ffff887224 */ /* 0x000fca00078e003d */
[----:B------:R-:W-:Y:S01]  /*de70*/  HMMA.16816.F32.BF16 R64, R4, R28, R164 ;  /* 0x0000001c0440723c */ /* 0x000fe200000418a4 */
[----:B------:R-:W-:-:S07]  /*de80*/  MOV R166, R60 ;  /* 0x0000003c00a67202 */ /* 0x000fce0000000f00 */
[C---:B------:R-:W-:Y:S08]  /*de90*/  HMMA.16816.F32.BF16 R32, R4.reuse, R20, R176 ;  /* 0x000000140420723c */ /* 0x040ff000000418b0 */
[C---:B------:R-:W-:Y:S08]  /*dea0*/  HMMA.16816.F32.BF16 R184, R4.reuse, R22, R184 ;  /* 0x0000001604b8723c */ /* 0x040ff000000418b8 */
[C---:B------:R-:W-:Y:S08]  /*deb0*/  HMMA.16816.F32.BF16 R140, R4.reuse, R18, R140 ;  /* 0x00000012048c723c */ /* 0x040ff0000004188c */
[C---:B------:R-:W-:Y:S08]  /*dec0*/  HMMA.16816.F32.BF16 R152, R4.reuse, R12, R152 ;  /* 0x0000000c0498723c */ /* 0x040ff00000041898 */
[C---:B------:R-:W-:Y:S08]  /*ded0*/  HMMA.16816.F32.BF16 R156, R4.reuse, R14, R156 ;  /* 0x0000000e049c723c */ /* 0x040ff0000004189c */
[----:B------:R-:W-:Y:S01]  /*dee0*/  HMMA.16816.F32.BF16 R60, R4, R30, R196 ;  /* 0x0000001e043c723c */ /* 0x000fe200000418c4 */
[--C-:B------:R-:W-:Y:S01]  /*def0*/  FFMA.FTZ R4, R56, UR12, -R2.reuse ;  /* 0x0000000c38047c23 */ /* 0x100fe20008010802 */
[----:B------:R-:W-:Y:S01]  /*df00*/  FFMA.FTZ R5, R57, UR12, -R2 ;  /* 0x0000000c39057c23 */ /* 0x000fe20008010802 */
[----:B------:R-:W-:-:S02]  /*df10*/  FSEL R6, R225, RZ, P0 ;  /* 0x000000ffe1067208 */ /* 0x000fc40000000000 */
[----:B------:R1:W-:Y:S04]  /*df20*/  MUFU.EX2 R115, R4 ;  /* 0x0000000400737308 */ /* 0x0003e80000000800 */
[----:B------:R2:W-:Y:S01]  /*df30*/  MUFU.EX2 R199, R5 ;  /* 0x0000000500c77308 */ /* 0x0005e20000000800 */
[----:B------:R-:W-:Y:S01]  /*df40*/  FADD.FTZ R6, R171, -R6 ;  /* 0x80000006ab067221 */ /* 0x000fe20000010000 */
[----:B-1----:R-:W-:Y:S01]  /*df50*/  FFMA.FTZ R4, R58, UR12, -R2 ;  /* 0x0000000c3a047c23 */ /* 0x002fe20008010802 */
[----:B--2---:R-:W-:-:S03]  /*df60*/  FFMA.FTZ R5, R44, UR12, -R0 ;  /* 0x0000000c2c057c23 */ /* 0x004fc60008010800 */
[----:B------:R1:W-:Y:S04]  /*df70*/  MUFU.EX2 R227, R4 ;  /* 0x0000000400e37308 */ /* 0x0003e80000000800 */
[----:B------:R2:W-:Y:S01]  /*df80*/  MUFU.EX2 R107, R5 ;  /* 0x00000005006b7308 */ /* 0x0005e20000000800 */
[----:B------:R-:W-:Y:S01]  /*df90*/  FFMA.FTZ R7, R59, UR12, -R2 ;  /* 0x0000000c3b077c23 */ /* 0x000fe20008010802 */
[----:B------:R-:W-:Y:S01]  /*dfa0*/  FMUL.FTZ R6, R6, UR12 ;  /* 0x0000000c06067c20 */ /* 0x000fe20008410000 */
[----:B-1----:R-:W-:Y:S01]  /*dfb0*/  FFMA.FTZ R4, R45, UR12, -R0 ;  /* 0x0000000c2d047c23 */ /* 0x002fe20008010800 */
[----:B--2---:R-:W-:-:S03]  /*dfc0*/  FMUL.FTZ R5, R9, UR12 ;  /* 0x0000000c09057c20 */ /* 0x004fc60008410000 */
[----:B------:R1:W-:Y:S04]  /*dfd0*/  MUFU.EX2 R197, R4 ;  /* 0x0000000400c57308 */ /* 0x0003e80000000800 */
[----:B------:R2:W3:Y:S04]  /*dfe0*/  MUFU.EX2 R41, R5 ;  /* 0x0000000500297308 */ /* 0x0004e80000000800 */
[----:B------:R-:W-:Y:S01]  /*dff0*/  MUFU.EX2 R171, R7 ;  /* 0x0000000700ab7308 */ /* 0x000fe20000000800 */
[--C-:B-1----:R-:W-:Y:S01]  /*e000*/  FFMA.FTZ R4, R49, UR12, -R0.reuse ;  /* 0x0000000c31047c23 */ /* 0x102fe20008010800 */
[----:B--2---:R-:W-:-:S02]  /*e010*/  FFMA.FTZ R5, R48, UR12, -R0 ;  /* 0x0000000c30057c23 */ /* 0x004fc40008010800 */
[----:B------:R-:W1:Y:S04]  /*e020*/  MUFU.EX2 R40, R6 ;  /* 0x0000000600287308 */ /* 0x000e680000000800 */
[----:B------:R2:W-:Y:S04]  /*e030*/  MUFU.EX2 R196, R5 ;  /* 0x0000000500c47308 */ /* 0x0005e80000000800 */
[----:B------:R4:W4:Y:S01]  /*e040*/  MUFU.EX2 R119, R4 ;  /* 0x0000000400777308 */ /* 0x0009220000000800 */
[-C--:B---3--:R-:W-:Y:S01]  /*e050*/  FMUL.FTZ R180, R180, R41.reuse ;  /* 0x00000029b4b47220 */ /* 0x088fe20000410000 */
[----:B------:R-:W-:Y:S01]  /*e060*/  FMUL.FTZ R181, R181, R41 ;  /* 0x00000029b5b57220 */ /* 0x000fe20000410000 */
[-C--:B-1----:R-:W-:Y:S01]  /*e070*/  FMUL.FTZ R182, R182, R40.reuse ;  /* 0x00000028b6b67220 */ /* 0x082fe20000410000 */
[----:B------:R-:W-:Y:S01]  /*e080*/  FMUL.FTZ R183, R183, R40 ;  /* 0x00000028b7b77220 */ /* 0x000fe20000410000 */
[----:B------:R-:W-:-:S02]  /*e090*/  F2FP.BF16.F32.PACK_AB R6, R171, R227 ;  /* 0x000000e3ab06723e */ /* 0x000fc400000010ff */
[----:B--2---:R-:W-:Y:S02]  /*e0a0*/  F2FP.BF16.F32.PACK_AB R5, R197, R107 ;  /* 0x0000006bc505723e */ /* 0x004fe400000010ff */
[----:B----4-:R-:W-:Y:S02]  /*e0b0*/  F2FP.BF16.F32.PACK_AB R4, R199, R115 ;  /* 0x00000073c704723e */ /* 0x010fe400000010ff */
[----:B------:R-:W-:Y:S02]  /*e0c0*/  F2FP.BF16.F32.PACK_AB R7, R119, R196 ;  /* 0x000000c47707723e */ /* 0x000fe400000010ff */
[----:B------:R-:W-:Y:S01]  /*e0d0*/  MOV R139, R68 ;  /* 0x00000044008b7202 */ /* 0x000fe20000000f00 */
[----:B------:R1:W-:Y:S04]  /*e0e0*/  MUFU.EX2 R179, R10 ;  /* 0x0000000a00b37308 */ /* 0x0003e80000000800 */
[----:B------:R-:W-:Y:S01]  /*e0f0*/  HMMA.16816.F32.BF16 R68, R4, R20, R180 ;  /* 0x000000140444723c */ /* 0x000fe200000418b4 */
[----:B------:R-:W-:Y:S01]  /*e100*/  MOV R181, R25 ;  /* 0x0000001900b57202 */ /* 0x000fe20000000f00 */
[----:B------:R-:W-:-:S02]  /*e110*/  IMAD.MOV.U32 R183, RZ, RZ, R26 ;  /* 0x000000ffffb77224 */ /* 0x000fc400078e001a */
[--C-:B------:R-:W-:Y:S01]  /*e120*/  FFMA.FTZ R9, R52, UR12, -R3.reuse ;  /* 0x0000000c34097c23 */ /* 0x100fe20008010803 */
[--C-:B-1----:R-:W-:Y:S02]  /*e130*/  FFMA.FTZ R10, R27, UR12, -R3.reuse ;  /* 0x0000000c1b0a7c23 */ /* 0x102fe40008010803 */
[----:B------:R-:W1:Y:S01]  /*e140*/  LDSM.16.MT88.4 R24, [R181+0x8800] ;  /* 0x00880000b518783b */ /* 0x000e620000004200 */
[----:B------:R2:W3:Y:S01]  /*e150*/  MUFU.EX2 R176, R9 ;  /* 0x0000000900b07308 */ /* 0x0004e20000000800 */
[-C--:B------:R-:W-:Y:S01]  /*e160*/  FMUL.FTZ R188, R188, R41.reuse ;  /* 0x00000029bcbc7220 */ /* 0x080fe20000410000 */
[----:B------:R-:W-:Y:S02]  /*e170*/  FMUL.FTZ R189, R189, R41 ;  /* 0x00000029bdbd7220 */ /* 0x000fe40000410000 */
[----:B------:R4:W-:Y:S01]  /*e180*/  MUFU.EX2 R214, R10 ;  /* 0x0000000a00d67308 */ /* 0x0009e20000000800 */
[----:B--2---:R-:W-:-:S04]  /*e190*/  FFMA.FTZ R9, R72, UR12, -R3 ;  /* 0x0000000c48097c23 */ /* 0x004fc80008010803 */
[----:B------:R2:W-:Y:S01]  /*e1a0*/  MUFU.EX2 R213, R9 ;  /* 0x0000000900d57308 */ /* 0x0005e20000000800 */
[--C-:B----4-:R-:W-:Y:S01]  /*e1b0*/  FFMA.FTZ R10, R74, UR12, -R8.reuse ;  /* 0x0000000c4a0a7c23 */ /* 0x110fe20008010808 */
[-C--:B------:R-:W-:Y:S01]  /*e1c0*/  FMUL.FTZ R190, R190, R40.reuse ;  /* 0x00000028bebe7220 */ /* 0x080fe20000410000 */
[-C--:B------:R-:W-:Y:S01]  /*e1d0*/  FMUL.FTZ R191, R191, R40.reuse ;  /* 0x00000028bfbf7220 */ /* 0x080fe20000410000 */
[-C--:B------:R-:W-:Y:S01]  /*e1e0*/  FMUL.FTZ R132, R132, R41.reuse ;  /* 0x0000002984847220 */ /* 0x080fe20000410000 */
[-C--:B------:R-:W-:Y:S01]  /*e1f0*/  FMUL.FTZ R133, R133, R41.reuse ;  /* 0x0000002985857220 */ /* 0x080fe20000410000 */
[-C--:B------:R-:W-:Y:S01]  /*e200*/  FMUL.FTZ R134, R134, R40.reuse ;  /* 0x0000002886867220 */ /* 0x080fe20000410000 */
[-C--:B------:R-:W-:Y:S01]  /*e210*/  FMUL.FTZ R135, R135, R40.reuse ;  /* 0x0000002887877220 */ /* 0x080fe20000410000 */
[-C--:B------:R-:W-:Y:S01]  /*e220*/  FMUL.FTZ R144, R144, R41.reuse ;  /* 0x0000002990907220 */ /* 0x080fe20000410000 */
[----:B--2---:R-:W-:Y:S01]  /*e230*/  FFMA.FTZ R9, R76, UR12, -R8 ;  /* 0x0000000c4c097c23 */ /* 0x004fe20008010808 */
[----:B------:R-:W-:Y:S01]  /*e240*/  FMUL.FTZ R145, R145, R41 ;  /* 0x0000002991917220 */ /* 0x000fe20000410000 */
[----:B------:R-:W-:-:S02]  /*e250*/  FMUL.FTZ R146, R146, R40 ;  /* 0x0000002892927220 */ /* 0x000fc40000410000 */
[----:B------:R2:W-:Y:S01]  /*e260*/  MUFU.EX2 R177, R9 ;  /* 0x0000000900b17308 */ /* 0x0005e20000000800 */
        /* <DEDUP_REMOVED lines=9> */
[----:B------:R-:W4:Y:S01]  /*e300*/  MUFU.EX2 R178, R11 ;  /* 0x0000000b00b27308 */ /* 0x000f220000000800 */
[----:B--2---:R-:W-:-:S03]  /*e310*/  FFMA.FTZ R9, R73, UR12, -R8 ;  /* 0x0000000c49097c23 */ /* 0x004fc60008010808 */
[----:B------:R-:W-:Y:S04]  /*e320*/  MUFU.EX2 R110, R10 ;  /* 0x0000000a006e7308 */ /* 0x000fe80000000800 */
[----:B------:R2:W1:Y:S01]  /*e330*/  MUFU.EX2 R111, R9 ;  /* 0x00000009006f7308 */ /* 0x0004620000000800 */
[----:B------:R-:W-:Y:S01]  /*e340*/  HMMA.16816.F32.BF16 R188, R4, R22, R188 ;  /* 0x0000001604bc723c */ /* 0x000fe200000418bc */
[-C--:B------:R-:W-:Y:S01]  /*e350*/  FMUL.FTZ R192, R192, R41.reuse ;  /* 0x00000029c0c07220 */ /* 0x080fe20000410000 */
[-C--:B------:R-:W-:Y:S01]  /*e360*/  FMUL.FTZ R193, R193, R41.reuse ;  /* 0x00000029c1c17220 */ /* 0x080fe20000410000 */
[-C--:B------:R-:W-:Y:S01]  /*e370*/  FMUL.FTZ R194, R194, R40.reuse ;  /* 0x00000028c2c27220 */ /* 0x080fe20000410000 */
[----:B------:R-:W-:Y:S01]  /*e380*/  FMUL.FTZ R195, R195, R40 ;  /* 0x00000028c3c37220 */ /* 0x000fe20000410000 */
[----:B------:R-:W1:Y:S01]  /*e390*/  LDSM.16.MT88.4 R20, [R112+0x8800] ;  /* 0x008800007014783b */ /* 0x000e620000004200 */
[----:B------:R-:W-:-:S02]  /*e3a0*/  FMUL.FTZ R200, R200, R41 ;  /* 0x00000029c8c87220 */ /* 0x000fc40000410000 */
[----:B------:R-:W-:Y:S01]  /*e3b0*/  HMMA.16816.F32.BF16 R132, R4, R16, R132 ;  /* 0x000000100484723c */ /* 0x000fe20000041884 */
[----:B------:R-:W-:Y:S01]  /*e3c0*/  FMUL.FTZ R201, R201, R41 ;  /* 0x00000029c9c97220 */ /* 0x000fe20000410000 */
[-C--:B------:R-:W-:Y:S01]  /*e3d0*/  FMUL.FTZ R202, R202, R40.reuse ;  /* 0x00000028caca7220 */ /* 0x080fe20000410000 */
[----:B------:R-:W-:-:S05]  /*e3e0*/  FMUL.FTZ R203, R203, R40 ;  /* 0x00000028cbcb7220 */ /* 0x000fca0000410000 */
[C---:B------:R-:W-:Y:S01]  /*e3f0*/  HMMA.16816.F32.BF16 R144, R4.reuse, R18, R144 ;  /* 0x000000120490723c */ /* 0x040fe20000041890 */
[----:B------:R-:W-:Y:S07]  /*e400*/  LDSM.16.MT88.4 R16, [R87+0x800] ;  /* 0x000800005710783b */ /* 0x000fee0000004200 */
[C---:B------:R-:W-:Y:S08]  /*e410*/  HMMA.16816.F32.BF16 R148, R4.reuse, R12, R148 ;  /* 0x0000000c0494723c */ /* 0x040ff00000041894 */
[----:B------:R-:W-:Y:S01]  /*e420*/  HMMA.16816.F32.BF16 R160, R4, R14, R160 ;  /* 0x0000000e04a0723c */ /* 0x000fe200000418a0 */
[----:B------:R-:W1:Y:S01]  /*e430*/  LDSM.16.MT88.4 R12, [R84+0x800] ;  /* 0x00080000540c783b */ /* 0x000e620000004200 */
[----:B--2---:R-:W-:-:S06]  /*e440*/  FFMA.FTZ R9, R91, UR12, -R2 ;  /* 0x0000000c5b097c23 */ /* 0x004fcc0008010802 */
[----:B------:R-:W-:Y:S01]  /*e450*/  HMMA.16816.F32.BF16 R192, R4, R28, R192 ;  /* 0x0000001c04c0723c */ /* 0x000fe200000418c0 */
[----:B------:R2:W-:Y:S01]  /*e460*/  MUFU.EX2 R198, R9 ;  /* 0x0000000900c67308 */ /* 0x0005e20000000800 */
[----:B------:R-:W-:-:S06]  /*e470*/  FFMA.FTZ R10, R90, UR12, -R2 ;  /* 0x0000000c5a0a7c23 */ /* 0x000fcc0008010802 */
[----:B------:R-:W-:Y:S01]  /*e480*/  HMMA.16816.F32.BF16 R28, R4, R30, R200 ;  /* 0x0000001e041c723c */ /* 0x000fe200000418c8 */
[----:B---3--:R-:W-:Y:S02]  /*e490*/  F2FP.BF16.F32.PACK_AB R4, R179, R176 ;  /* 0x000000b0b304723e */ /* 0x008fe400000010ff */
[----:B----4-:R-:W-:Y:S02]  /*e4a0*/  F2FP.BF16.F32.PACK_AB R5, R178, R177 ;  /* 0x000000b1b205723e */ /* 0x010fe400000010ff */
[----:B------:R-:W-:Y:S02]  /*e4b0*/  F2FP.BF16.F32.PACK_AB R6, R214, R213 ;  /* 0x000000d5d606723e */ /* 0x000fe400000010ff */
[----:B-1----:R-:W-:Y:S01]  /*e4c0*/  F2FP.BF16.F32.PACK_AB R7, R111, R110 ;  /* 0x0000006e6f07723e */ /* 0x002fe200000010ff */
[----:B--2---:R-:W-:Y:S01]  /*e4d0*/  FFMA.FTZ R9, R89, UR12, -R2 ;  /* 0x0000000c59097c23 */ /* 0x004fe20008010802 */
[----:B------:R1:W2:Y:S05]  /*e4e0*/  MUFU.EX2 R201, R10 ;  /* 0x0000000a00c97308 */ /* 0x0002aa0000000800 */
[----:B------:R-:W-:Y:S01]  /*e4f0*/  HMMA.16816.F32.BF16 R44, R4, R26, R184 ;  /* 0x0000001a042c723c */ /* 0x000fe200000418b8 */
[----:B------:R3:W-:Y:S01]  /*e500*/  MUFU.EX2 R187, R9 ;  /* 0x0000000900bb7308 */ /* 0x0007e20000000800 */
[----:B------:R-:W-:Y:S01]  /*e510*/  FFMA.FTZ R11, R77, UR12, -R0 ;  /* 0x0000000c4d0b7c23 */ /* 0x000fe20008010800 */
[----:B-1----:R-:W-:Y:S01]  /*e520*/  FFMA.FTZ R10, R121, UR12, -R2 ;  /* 0x0000000c790a7c23 */ /* 0x002fe20008010802 */
[----:B---3--:R-:W-:-:S03]  /*e530*/  FFMA.FTZ R9, R85, UR12, -R0 ;  /* 0x0000000c55097c23 */ /* 0x008fc60008010800 */
[----:B------:R1:W-:Y:S04]  /*e540*/  MUFU.EX2 R203, R10 ;  /* 0x0000000a00cb7308 */ /* 0x0003e80000000800 */
[----:B------:R3:W-:Y:S04]  /*e550*/  MUFU.EX2 R184, R9 ;  /* 0x0000000900b87308 */ /* 0x0007e80000000800 */
[----:B------:R-:W4:Y:S01]  /*e560*/  MUFU.EX2 R185, R11 ;  /* 0x0000000b00b97308 */ /* 0x000f220000000800 */
[--C-:B-1----:R-:W-:Y:S01]  /*e570*/  FFMA.FTZ R10, R88, UR12, -R0.reuse ;  /* 0x0000000c580a7c23 */ /* 0x102fe20008010800 */
[----:B---3--:R-:W-:-:S03]  /*e580*/  FFMA.FTZ R9, R83, UR12, -R0 ;  /* 0x0000000c53097c23 */ /* 0x008fc60008010800 */
[----:B------:R-:W-:Y:S04]  /*e590*/  MUFU.EX2 R186, R10 ;  /* 0x0000000a00ba7308 */ /* 0x000fe80000000800 */
[----:B------:R1:W3:Y:S01]  /*e5a0*/  MUFU.EX2 R202, R9 ;  /* 0x0000000900ca7308 */ /* 0x0002e20000000800 */
[C---:B------:R-:W-:Y:S08]  /*e5b0*/  HMMA.16816.F32.BF16 R32, R4.reuse, R24, R32 ;  /* 0x000000180420723c */ /* 0x040ff00000041820 */
[----:B------:R-:W-:Y:S01]  /*e5c0*/  HMMA.16816.F32.BF16 R36, R4, R20, R36 ;  /* 0x000000140424723c */ /* 0x000fe20000041824 */
[----:B-1----:R-:W-:-:S07]  /*e5d0*/  FFMA.FTZ R9, R80, UR12, -R3 ;  /* 0x0000000c50097c23 */ /* 0x002fce0008010803 */
[C---:B------:R-:W-:Y:S08]  /*e5e0*/  HMMA.16816.F32.BF16 R56, R4.reuse, R22, R140 ;  /* 0x000000160438723c */ /* 0x040ff0000004188c */
[C---:B------:R-:W-:Y:S08]  /*e5f0*/  HMMA.16816.F32.BF16 R48, R4.reuse, R12, R152 ;  /* 0x0000000c0430723c */ /* 0x040ff00000041898 */
[C---:B------:R-:W-:Y:S01]  /*e600*/  HMMA.16816.F32.BF16 R52, R4.reuse, R14, R156 ;  /* 0x0000000e0434723c */ /* 0x040fe2000004189c */
[----:B------:R1:W-:Y:S07]  /*e610*/  MUFU.EX2 R156, R9 ;  /* 0x00000009009c7308 */ /* 0x0003ee0000000800 */
[C---:B------:R-:W-:Y:S08]  /*e620*/  HMMA.16816.F32.BF16 R64, R4.reuse, R16, R64 ;  /* 0x000000100440723c */ /* 0x040ff00000041840 */
[----:B------:R-:W-:Y:S01]  /*e630*/  HMMA.16816.F32.BF16 R60, R4, R18, R60 ;  /* 0x00000012043c723c */ /* 0x000fe2000004183c */
[----:B--2---:R-:W-:-:S02]  /*e640*/  F2FP.BF16.F32.PACK_AB R4, R201, R198 ;  /* 0x000000c6c904723e */ /* 0x004fc400000010ff */
[----:B----4-:R-:W-:Y:S02]  /*e650*/  F2FP.BF16.F32.PACK_AB R5, R185, R184 ;  /* 0x000000b8b905723e */ /* 0x010fe400000010ff */
[----:B------:R-:W-:Y:S02]  /*e660*/  F2FP.BF16.F32.PACK_AB R6, R203, R187 ;  /* 0x000000bbcb06723e */ /* 0x000fe400000010ff */
[----:B---3--:R-:W-:Y:S01]  /*e670*/  F2FP.BF16.F32.PACK_AB R7, R202, R186 ;  /* 0x000000baca07723e */ /* 0x008fe200000010ff */
[--C-:B-1----:R-:W-:Y:S01]  /*e680*/  FFMA.FTZ R9, R82, UR12, -R3.reuse ;  /* 0x0000000c52097c23 */ /* 0x102fe20008010803 */
[----:B------:R-:W-:-:S03]  /*e690*/  FFMA.FTZ R10, R81, UR12, -R3 ;  /* 0x0000000c510a7c23 */ /* 0x000fc60008010803 */
[----:B------:R1:W-:Y:S02]  /*e6a0*/  MUFU.EX2 R244, R9 ;  /* 0x0000000900f47308 */ /* 0x0003e40000000800 */
[C---:B------:R-:W-:Y:S08]  /*e6b0*/  HMMA.16816.F32.BF16 R68, R4.reuse, R24, R68 ;  /* 0x000000180444723c */ /* 0x040ff00000041844 */
[----:B------:R-:W-:Y:S01]  /*e6c0*/  HMMA.16816.F32.BF16 R188, R4, R26, R188 ;  /* 0x0000001a04bc723c */ /* 0x000fe200000418bc */
[----:B------:R-:W2:Y:S01]  /*e6d0*/  LDSM.16.MT88.4 R24, [R181+0x9000] ;  /* 0x00900000b518783b */ /* 0x000ea20000004200 */
[----:B-1----:R-:W-:-:S06]  /*e6e0*/  FFMA.FTZ R9, R94, UR12, -R8 ;  /* 0x0000000c5e097c23 */ /* 0x002fcc0008010808 */
[C---:B------:R-:W-:Y:S01]  /*e6f0*/  HMMA.16816.F32.BF16 R132, R4.reuse, R20, R132 ;  /* 0x000000140484723c */ /* 0x040fe20000041884 */
[----:B------:R1:W-:Y:S07]  /*e700*/  MUFU.EX2 R250, R9 ;  /* 0x0000000900fa7308 */ /* 0x0003ee0000000800 */
[C---:B------:R-:W-:Y:S01]  /*e710*/  HMMA.16816.F32.BF16 R144, R4.reuse, R22, R144 ;  /* 0x000000160490723c */ /* 0x040fe20000041890 */
[----:B------:R-:W3:Y:S07]  /*e720*/  LDSM.16.MT88.4 R20, [R112+0x9000] ;  /* 0x009000007014783b */ /* 0x000eee0000004200 */
[----:B------:R-:W-:Y:S01]  /*e730*/  HMMA.16816.F32.BF16 R148, R4, R12, R148 ;  /* 0x0000000c0494723c */ /* 0x000fe20000041894 */
[----:B-1----:R-:W-:-:S07]  /*e740*/  FFMA.FTZ R9, R95, UR12, -R8 ;  /* 0x0000000c5f097c23 */ /* 0x002fce0008010808 */
[C---:B------:R-:W-:Y:S01]  /*e750*/  HMMA.16816.F32.BF16 R76, R4.reuse, R14, R160 ;  /* 0x0000000e044c723c */ /* 0x040fe200000418a0 */
[----:B------:R-:W1:Y:S07]  /*e760*/  LDSM.16.MT88.4 R12, [R84+0x1000] ;  /* 0x00100000540c783b */ /* 0x000e6e0000004200 */
[C---:B------:R-:W-:Y:S01]  /*e770*/  HMMA.16816.F32.BF16 R88, R4.reuse, R16, R192 ;  /* 0x000000100458723c */ /* 0x040fe200000418c0 */
[----:B------:R4:W2:Y:S07]  /*e780*/  MUFU.EX2 R192, R10 ;  /* 0x0000000a00c07308 */ /* 0x0008ae0000000800 */
[----:B------:R-:W-:Y:S01]  /*e790*/  HMMA.16816.F32.BF16 R28, R4, R18, R28 ;  /* 0x00000012041c723c */ /* 0x000fe2000004181c */
[----:B------:R-:W1:Y:S01]  /*e7a0*/  LDSM.16.MT88.4 R16, [R87+0x1000] ;  /* 0x001000005710783b */ /* 0x000e620000004200 */
[----:B------:R2:W-:Y:S01]  /*e7b0*/  MUFU.EX2 R182, R9 ;  /* 0x0000000900b67308 */ /* 0x0005e20000000800 */
[----:B----4-:R-:W-:-:S04]  /*e7c0*/  FFMA.FTZ R10, R92, UR12, -R3 ;  /* 0x0000000c5c0a7c23 */ /* 0x010fc80008010803 */
[----:B------:R4:W3:Y:S01]  /*e7d0*/  MUFU.EX2 R215, R10 ;  /* 0x0000000a00d77308 */ /* 0x0008e20000000800 */
[----:B--2---:R-:W-:Y:S01]  /*e7e0*/  FFMA.FTZ R9, R174, UR12, -R2 ;  /* 0x0000000cae097c23 */ /* 0x004fe20008010802 */
[----:B------:R-:W-:-:S03]  /*e7f0*/  FFMA.FTZ R11, R93, UR12, -R8 ;  /* 0x0000000c5d0b7c23 */ /* 0x000fc60008010808 */
[----:B------:R2:W-:Y:S01]  /*e800*/  MUFU.EX2 R200, R9 ;  /* 0x0000000900c87308 */ /* 0x0005e20000000800 */
[----:B----4-:R-:W-:-:S04]  /*e810*/  FFMA.FTZ R10, R120, UR12, -R8 ;  /* 0x0000000c780a7c23 */ /* 0x010fc80008010808 */
[----:B------:R4:W-:Y:S01]  /*e820*/  MUFU.EX2 R172, R10 ;  /* 0x0000000a00ac7308 */ /* 0x0009e20000000800 */
[----:B--2---:R-:W-:-:S03]  /*e830*/  FFMA.FTZ R9, R208, UR12, -R2 ;  /* 0x0000000cd0097c23 */ /* 0x004fc60008010802 */
[----:B------:R-:W2:Y:S04]  /*e840*/  MUFU.EX2 R167, R11 ;  /* 0x0000000b00a77308 */ /* 0x000ea80000000800 */
[----:B------:R3:W-:Y:S01]  /*e850*/  MUFU.EX2 R163, R9 ;  /* 0x0000000900a37308 */ /* 0x0007e20000000800 */
[----:B----4-:R-:W-:-:S04]  /*e860*/  FFMA.FTZ R10, R173, UR12, -R2 ;  /* 0x0000000cad0a7c23 */ /* 0x010fc80008010802 */
[----:B------:R4:W1:Y:S01]  /*e870*/  MUFU.EX2 R165, R10 ;  /* 0x0000000a00a57308 */ /* 0x0008620000000800 */
[--C-:B---3--:R-:W-:Y:S01]  /*e880*/  FFMA.FTZ R9, R123, UR12, -R0.reuse ;  /* 0x0000000c7b097c23 */ /* 0x108fe20008010800 */
[----:B------:R-:W-:Y:S01]  /*e890*/  FFMA.FTZ R11, R122, UR12, -R0 ;  /* 0x0000000c7a0b7c23 */ /* 0x000fe20008010800 */
[----:B------:R-:W-:Y:S02]  /*e8a0*/  F2FP.BF16.F32.PACK_AB R4, R192, R156 ;  /* 0x0000009cc004723e */ /* 0x000fe400000010ff */
[----:B------:R-:W-:Y:S01]  /*e8b0*/  F2FP.BF16.F32.PACK_AB R6, R215, R244 ;  /* 0x000000f4d706723e */ /* 0x000fe200000010ff */
[----:B----4-:R-:W-:Y:S01]  /*e8c0*/  FFMA.FTZ R10, R209, UR12, -R2 ;  /* 0x0000000cd10a7c23 */ /* 0x010fe20008010802 */
[----:B------:R3:W-:Y:S01]  /*e8d0*/  MUFU.EX2 R195, R9 ;  /* 0x0000000900c37308 */ /* 0x0007e20000000800 */
[----:B--2---:R-:W-:Y:S02]  /*e8e0*/  F2FP.BF16.F32.PACK_AB R5, R167, R250 ;  /* 0x000000faa705723e */ /* 0x004fe400000010ff */
[----:B------:R-:W-:Y:S01]  /*e8f0*/  F2FP.BF16.F32.PACK_AB R7, R182, R172 ;  /* 0x000000acb607723e */ /* 0x000fe200000010ff */
[----:B------:R2:W-:Y:S01]  /*e900*/  MUFU.EX2 R157, R10 ;  /* 0x0000000a009d7308 */ /* 0x0005e20000000800 */
[----:B------:R-:W-:Y:S01]  /*e910*/  IMAD.MOV.U32 R154, RZ, RZ, R166 ;  /* 0x000000ffff9a7224 */ /* 0x000fe200078e00a6 */
[----:B------:R-:W-:Y:S01]  /*e920*/  MOV R140, R223 ;  /* 0x000000df008c7202 */ /* 0x000fe20000000f00 */
[----:B------:R-:W-:Y:S01]  /*e930*/  IMAD.MOV.U32 R208, RZ, RZ, R232 ;  /* 0x000000ffffd07224 */ /* 0x000fe200078e00e8 */
[----:B------:R-:W4:Y:S01]  /*e940*/  MUFU.EX2 R164, R11 ;  /* 0x0000000b00a47308 */ /* 0x000f220000000800 */
[----:B------:R-:W-:-:S02]  /*e950*/  MOV R143, R239 ;  /* 0x000000ef008f7202 */ /* 0x000fc40000000f00 */
[----:B------:R-:W-:Y:S01]  /*e960*/  MOV R174, R233 ;  /* 0x000000e900ae7202 */ /* 0x000fe20000000f00 */
[----:B------:R-:W-:Y:S01]  /*e970*/  IMAD.MOV.U32 R120, RZ, RZ, R109 ;  /* 0x000000ffff787224 */ /* 0x000fe200078e006d */
[----:B------:R-:W-:Y:S01]  /*e980*/  MOV R93, R183 ;  /* 0x000000b7005d7202 */ /* 0x000fe20000000f00 */
[----:B---3--:R-:W-:Y:S01]  /*e990*/  FFMA.FTZ R9, R211, UR12, -R0 ;  /* 0x0000000cd3097c23 */ /* 0x008fe20008010800 */
[----:B------:R-:W-:Y:S01]  /*e9a0*/  IMAD.MOV.U32 R141, RZ, RZ, R222 ;  /* 0x000000ffff8d7224 */ /* 0x000fe200078e00de */
[----:B------:R-:W-:Y:S01]  /*e9b0*/  MOV R94, R136 ;  /* 0x00000088005e7202 */ /* 0x000fe20000000f00 */
[----:B------:R-:W-:Y:S02]  /*e9c0*/  IMAD.MOV.U32 R92, RZ, RZ, R137 ;  /* 0x000000ffff5c7224 */ /* 0x000fe400078e0089 */
[----:B--2---:R-:W-:Y:S01]  /*e9d0*/  FFMA.FTZ R10, R210, UR12, -R0 ;  /* 0x0000000cd20a7c23 */ /* 0x004fe20008010800 */
[----:B------:R-:W-:Y:S01]  /*e9e0*/  MUFU.EX2 R209, R9 ;  /* 0x0000000900d17308 */ /* 0x000fe20000000800 */
[----:B------:R-:W-:Y:S01]  /*e9f0*/  MOV R158, R138 ;  /* 0x0000008a009e7202 */ /* 0x000fe20000000f00 */
[----:B------:R-:W-:Y:S01]  /*ea00*/  IMAD.MOV.U32 R155, RZ, RZ, R139 ;  /* 0x000000ffff9b7224 */ /* 0x000fe200078e008b */
[----:B------:R-:W-:Y:S01]  /*ea10*/  MOV R142, R127 ;  /* 0x0000007f008e7202 */ /* 0x000fe20000000f00 */
[----:B------:R-:W2:Y:S01]  /*ea20*/  MUFU.EX2 R173, R10 ;  /* 0x0000000a00ad7308 */ /* 0x000ea20000000800 */
[C---:B------:R-:W-:Y:S01]  /*ea30*/  HMMA.16816.F32.BF16 R96, R4.reuse, R24, R32 ;  /* 0x000000180460723c */ /* 0x040fe20000041820 */
[----:B------:R-:W-:Y:S01]  /*ea40*/  IMAD.MOV.U32 R121, RZ, RZ, R119 ;  /* 0x000000ffff797224 */ /* 0x000fe200078e0077 */
[----:B------:R-:W-:Y:S01]  /*ea50*/  MOV R160, R118 ;  /* 0x0000007600a07202 */ /* 0x000fe20000000f00 */
[----:B------:R-:W-:Y:S01]  /*ea60*/  IMAD.MOV.U32 R95, RZ, RZ, R126 ;  /* 0x000000ffff5f7224 */ /* 0x000fe200078e007e */
[----:B------:R-:W-:Y:S01]  /*ea70*/  MOV R194, R116 ;  /* 0x0000007400c27202 */ /* 0x000fe20000000f00 */
[----:B------:R-:W-:Y:S01]  /*ea80*/  IMAD.MOV.U32 R161, RZ, RZ, R131 ;  /* 0x000000ffffa17224 */ /* 0x000fe200078e0083 */
[----:B------:R-:W-:Y:S01]  /*ea90*/  MOV R162, R117 ;  /* 0x0000007500a27202 */ /* 0x000fe20000000f00 */
[----:B------:R-:W-:Y:S01]  /*eaa0*/  IMAD.MOV.U32 R159, RZ, RZ, R129 ;  /* 0x000000ffff9f7224 */ /* 0x000fe200078e0081 */
[C---:B------:R-:W-:Y:S01]  /*eab0*/  HMMA.16816.F32.BF16 R100, R4.reuse, R26, R44 ;  /* 0x0000001a0464723c */ /* 0x040fe2000004182c */
[----:B------:R-:W-:Y:S01]  /*eac0*/  MOV R152, R130 ;  /* 0x0000008200987202 */ /* 0x000fe20000000f00 */
[----:B------:R-:W-:Y:S01]  /*ead0*/  IMAD.MOV.U32 R153, RZ, RZ, R111 ;  /* 0x000000ffff997224 */ /* 0x000fe200078e006f */
[----:B------:R-:W-:Y:S01]  /*eae0*/  MOV R193, R128 ;  /* 0x0000008000c17202 */ /* 0x000fe20000000f00 */
[----:B------:R-:W-:Y:S01]  /*eaf0*/  IMAD.MOV.U32 R85, RZ, RZ, R110 ;  /* 0x000000ffff557224 */ /* 0x000fe200078e006e */
[----:B------:R-:W-:Y:S01]  /*eb00*/  MOV R180, R108 ;  /* 0x0000006c00b47202 */ /* 0x000fe20000000f00 */
[----:B------:R-:W3:Y:S02]  /*eb10*/  LDL.LU R123, [R1+0x38] ;  /* 0x00003800017b7983 */ /* 0x000ee40000300800 */
[C---:B------:R-:W-:Y:S08]  /*eb20*/  HMMA.16816.F32.BF16 R72, R4.reuse, R20, R36 ;  /* 0x000000140448723c */ /* 0x040ff00000041824 */
[C---:B------:R-:W-:Y:S08]  /*eb30*/  HMMA.16816.F32.BF16 R56, R4.reuse, R22, R56 ;  /* 0x000000160438723c */ /* 0x040ff00000041838 */
[C---:B-1----:R-:W-:Y:S08]  /*eb40*/  HMMA.16816.F32.BF16 R48, R4.reuse, R12, R48 ;  /* 0x0000000c0430723c */ /* 0x042ff00000041830 */
[C---:B------:R-:W-:Y:S08]  /*eb50*/  HMMA.16816.F32.BF16 R44, R4.reuse, R14, R52 ;  /* 0x0000000e042c723c */ /* 0x040ff00000041834 */
[C---:B------:R-:W-:Y:S08]  /*eb60*/  HMMA.16816.F32.BF16 R36, R4.reuse, R16, R64 ;  /* 0x000000100424723c */ /* 0x040ff00000041840 */
[----:B------:R-:W-:Y:S01]  /*eb70*/  HMMA.16816.F32.BF16 R32, R4, R18, R60 ;  /* 0x000000120420723c */ /* 0x000fe2000004183c */
[----:B------:R-:W-:-:S02]  /*eb80*/  F2FP.BF16.F32.PACK_AB R4, R165, R200 ;  /* 0x000000c8a504723e */ /* 0x000fc400000010ff */
[----:B----4-:R-:W-:Y:S02]  /*eb90*/  F2FP.BF16.F32.PACK_AB R5, R164, R195 ;  /* 0x000000c3a405723e */ /* 0x010fe400000010ff */
[----:B------:R-:W-:Y:S02]  /*eba0*/  F2FP.BF16.F32.PACK_AB R6, R157, R163 ;  /* 0x000000a39d06723e */ /* 0x000fe400000010ff */
[----:B--2---:R-:W-:-:S07]  /*ebb0*/  F2FP.BF16.F32.PACK_AB R7, R209, R173 ;  /* 0x000000add107723e */ /* 0x004fce00000010ff */
[----:B------:R-:W-:Y:S01]  /*ebc0*/  HMMA.16816.F32.BF16 R64, R4, R26, R188 ;  /* 0x0000001a0440723c */ /* 0x000fe200000418bc */
[----:B------:R-:W-:-:S07]  /*ebd0*/  IMAD.MOV.U32 R191, RZ, RZ, R181 ;  /* 0x000000ffffbf7224 */ /* 0x000fce00078e00b5 */
[C---:B------:R-:W-:Y:S08]  /*ebe0*/  HMMA.16816.F32.BF16 R68, R4.reuse, R24, R68 ;  /* 0x000000180444723c */ /* 0x040ff00000041844 */
[C---:B------:R-:W-:Y:S08]  /*ebf0*/  HMMA.16816.F32.BF16 R60, R4.reuse, R20, R132 ;  /* 0x00000014043c723c */ /* 0x040ff00000041884 */
[C---:B------:R-:W-:Y:S01]  /*ec00*/  HMMA.16816.F32.BF16 R52, R4.reuse, R22, R144 ;  /* 0x000000160434723c */ /* 0x040fe20000041890 */
[----:B------:R-:W-:Y:S07]  /*ec10*/  LDSM.16.MT88.4 R20, [R84+0x1800] ;  /* 0x001800005414783b */ /* 0x000fee0000004200 */
[C---:B------:R-:W-:Y:S08]  /*ec20*/  HMMA.16816.F32.BF16 R24, R4.reuse, R12, R148 ;  /* 0x0000000c0418723c */ /* 0x040ff00000041894 */
[C---:B------:R-:W-:Y:S01]  /*ec30*/  HMMA.16816.F32.BF16 R76, R4.reuse, R14, R76 ;  /* 0x0000000e044c723c */ /* 0x040fe2000004184c */
[----:B------:R-:W-:Y:S07]  /*ec40*/  LDSM.16.MT88.4 R12, [R112+0x9800] ;  /* 0x00980000700c783b */ /* 0x000fee0000004200 */
[C---:B------:R-:W-:Y:S08]  /*ec50*/  HMMA.16816.F32.BF16 R88, R4.reuse, R16, R88 ;  /* 0x000000100458723c */ /* 0x040ff00000041858 */
[----:B------:R-:W-:Y:S01]  /*ec60*/  HMMA.16816.F32.BF16 R80, R4, R18, R28 ;  /* 0x000000120450723c */ /* 0x000fe2000004181c */
[----:B------:R-:W1:Y:S04]  /*ec70*/  LDSM.16.MT88.4 R16, [R191+0x9800] ;  /* 0x00980000bf10783b */ /* 0x000e680000004200 */
[----:B------:R-:W2:Y:S01]  /*ec80*/  LDSM.16.MT88.4 R28, [R87+0x1800] ;  /* 0x00180000571c783b */ /* 0x000ea20000004200 */
[--C-:B------:R-:W-:Y:S01]  /*ec90*/  FFMA.FTZ R10, R228, UR12, -R3.reuse ;  /* 0x0000000ce40a7c23 */ /* 0x100fe20008010803 */
[----:B------:R-:W-:Y:S01]  /*eca0*/  FFMA.FTZ R9, R229, UR12, -R3 ;  /* 0x0000000ce5097c23 */ /* 0x000fe20008010803 */
[----:B------:R-:W-:Y:S01]  /*ecb0*/  FFMA.FTZ R4, R231, UR12, -R8 ;  /* 0x0000000ce7047c23 */ /* 0x000fe20008010808 */
[----:B------:R-:W-:Y:S01]  /*ecc0*/  IMAD.MOV.U32 R181, RZ, RZ, R238 ;  /* 0x000000ffffb57224 */ /* 0x000fe200078e00ee */
[----:B------:R-:W-:Y:S01]  /*ecd0*/  MOV R166, R236 ;  /* 0x000000ec00a67202 */ /* 0x000fe20000000f00 */
[----:B------:R4:W-:Y:S01]  /*ece0*/  MUFU.EX2 R238, R9 ;  /* 0x0000000900ee7308 */ /* 0x0009e20000000800 */
[--C-:B------:R-:W-:Y:S01]  /*ecf0*/  FFMA.FTZ R5, R230, UR12, -R8.reuse ;  /* 0x0000000ce6057c23 */ /* 0x100fe20008010808 */
[----:B------:R-:W-:-:S02]  /*ed00*/  FFMA.FTZ R6, R206, UR12, -R8 ;  /* 0x0000000cce067c23 */ /* 0x000fc40008010808 */
[----:B------:R4:W-:Y:S04]  /*ed10*/  MUFU.EX2 R236, R10 ;  /* 0x0000000a00ec7308 */ /* 0x0009e80000000800 */
[----:B------:R1:W-:Y:S01]  /*ed20*/  MUFU.EX2 R231, R4 ;  /* 0x0000000400e77308 */ /* 0x0003e20000000800 */
[----:B------:R-:W-:Y:S02]  /*ed30*/  IMAD.MOV.U32 R223, RZ, RZ, R234 ;  /* 0x000000ffffdf7224 */ /* 0x000fe400078e00ea */
[--C-:B----4-:R-:W-:Y:S01]  /*ed40*/  FFMA.FTZ R9, R205, UR12, -R3.reuse ;  /* 0x0000000ccd097c23 */ /* 0x110fe20008010803 */
[----:B------:R-:W-:Y:S01]  /*ed50*/  FFMA.FTZ R10, R204, UR12, -R3 ;  /* 0x0000000ccc0a7c23 */ /* 0x000fe20008010803 */
[----:B-1----:R-:W-:-:S03]  /*ed60*/  FFMA.FTZ R4, R207, UR12, -R8 ;  /* 0x0000000ccf047c23 */ /* 0x002fc60008010808 */
[----:B------:R-:W-:Y:S04]  /*ed70*/  MUFU.EX2 R239, R10 ;  /* 0x0000000a00ef7308 */ /* 0x000fe80000000800 */
[----:B------:R-:W-:Y:S04]  /*ed80*/  MUFU.EX2 R234, R9 ;  /* 0x0000000900ea7308 */ /* 0x000fe80000000800 */
[----:B------:R-:W1:Y:S04]  /*ed90*/  MUFU.EX2 R230, R5 ;  /* 0x0000000500e67308 */ /* 0x000e680000000800 */
[----:B------:R4:W-:Y:S04]  /*eda0*/  MUFU.EX2 R232, R6 ;  /* 0x0000000600e87308 */ /* 0x0009e80000000800 */
[----:B------:R2:W2:Y:S01]  /*edb0*/  MUFU.EX2 R233, R4 ;  /* 0x0000000400e97308 */ /* 0x0004a20000000800 */
[----:B-1----:R-:W-:-:S02]  /*edc0*/  F2FP.BF16.F32.PACK_AB R5, R231, R230 ;  /* 0x000000e6e705723e */ /* 0x002fc400000010ff */
[----:B----4-:R-:W-:Y:S02]  /*edd0*/  F2FP.BF16.F32.PACK_AB R6, R234, R239 ;  /* 0x000000efea06723e */ /* 0x010fe400000010ff */
[----:B--2---:R-:W-:Y:S02]  /*ede0*/  F2FP.BF16.F32.PACK_AB R4, R238, R236 ;  /* 0x000000ecee04723e */ /* 0x004fe400000010ff */
[----:B------:R-:W-:Y:S01]  /*edf0*/  F2FP.BF16.F32.PACK_AB R7, R233, R232 ;  /* 0x000000e8e907723e */ /* 0x000fe200000010ff */
[----:B------:R-:W-:Y:S01]  /*ee00*/  IMAD.MOV.U32 R183, RZ, RZ, R124 ;  /* 0x000000ffffb77224 */ /* 0x000fe200078e007c */
[----:B------:R-:W-:-:S05]  /*ee10*/  MOV R222, R125 ;  /* 0x0000007d00de7202 */ /* 0x000fca0000000f00 */
[----:B------:R-:W-:Y:S01]  /*ee20*/  HMMA.16816.F32.BF16 R96, R4, R16, R96 ;  /* 0x000000100460723c */ /* 0x000fe20000041860 */
[----:B------:R-:W-:-:S07]  /*ee30*/  MOV R145, R158 ;  /* 0x0000009e00917202 */ /* 0x000fce0000000f00 */
        /* <DEDUP_REMOVED lines=8> */
[----:B------:R-:W-:Y:S01]  /*eec0*/  MOV R174, R120 ;  /* 0x0000007800ae7202 */ /* 0x000fe20000000f00 */
[----:B------:R-:W-:Y:S01]  /*eed0*/  FFMA.FTZ R4, R208, UR12, -R2 ;  /* 0x0000000cd0047c23 */ /* 0x000fe20008010802 */
[----:B------:R-:W-:Y:S01]  /*eee0*/  IMAD.MOV.U32 R151, RZ, RZ, R145 ;  /* 0x000000ffff977224 */ /* 0x000fe200078e0091 */
[----:B------:R-:W2:Y:S02]  /*eef0*/  LDL.LU R208, [R1+0x3c] ;  /* 0x00003c0001d07983 */ /* 0x000ea40000300800 */
[----:B------:R-:W-:-:S02]  /*ef00*/  IMAD.MOV.U32 R211, RZ, RZ, R174 ;  /* 0x000000ffffd37224 */ /* 0x000fc400078e00ae */
[----:B------:R-:W-:Y:S01]  /*ef10*/  FFMA.FTZ R9, R217, UR12, -R3 ;  /* 0x0000000cd9097c23 */ /* 0x000fe20008010803 */
[----:B------:R-:W-:Y:S02]  /*ef20*/  MOV R158, R142 ;  /* 0x0000008e009e7202 */ /* 0x000fe40000000f00 */
[----:B------:R-:W-:Y:S01]  /*ef30*/  MOV R144, R93 ;  /* 0x0000005d00907202 */ /* 0x000fe20000000f00 */
[----:B------:R-:W-:Y:S01]  /*ef40*/  IMAD.MOV.U32 R145, RZ, RZ, R211 ;  /* 0x000000ffff917224 */ /* 0x000fe200078e00d3 */
[----:B------:R-:W-:Y:S01]  /*ef50*/  MOV R146, R140 ;  /* 0x0000008c00927202 */ /* 0x000fe20000000f00 */
[----:B------:R-:W4:Y:S01]  /*ef60*/  LDL.LU R211, [R1] ;  /* 0x0000000001d37983 */ /* 0x000f220000300800 */
[----:B------:R-:W-:Y:S02]  /*ef70*/  MOV R142, R222 ;  /* 0x000000de008e7202 */ /* 0x000fe40000000f00 */
[----:B------:R1:W-:Y:S01]  /*ef80*/  MUFU.EX2 R222, R9 ;  /* 0x0000000900de7308 */ /* 0x0003e20000000800 */
[----:B------:R-:W-:-:S02]  /*ef90*/  IMAD.MOV.U32 R140, RZ, RZ, R221 ;  /* 0x000000ffff8c7224 */ /* 0x000fc400078e00dd */
[----:B------:R-:W-:Y:S01]  /*efa0*/  FFMA.FTZ R10, R216, UR12, -R3 ;  /* 0x0000000cd80a7c23 */ /* 0x000fe20008010803 */
[----:B------:R-:W-:Y:S01]  /*efb0*/  IMAD.MOV.U32 R147, RZ, RZ, R157 ;  /* 0x000000ffff937224 */ /* 0x000fe200078e009d */
[----:B------:R-:W-:Y:S01]  /*efc0*/  MOV R11, R92 ;  /* 0x0000005c000b7202 */ /* 0x000fe20000000f00 */
[----:B------:R-:W-:Y:S01]  /*efd0*/  IMAD.MOV.U32 R157, RZ, RZ, R141 ;  /* 0x000000ffff9d7224 */ /* 0x000fe200078e008d */
[----:B------:R-:W-:Y:S01]  /*efe0*/  MOV R141, R220 ;  /* 0x000000dc008d7202 */ /* 0x000fe20000000f00 */
[----:B------:R-:W-:Y:S01]  /*eff0*/  FFMA.FTZ R6, R105, UR12, -R0 ;  /* 0x0000000c69067c23 */ /* 0x000fe20008010800 */
[----:B------:R-:W-:Y:S02]  /*f000*/  IMAD.MOV.U32 R190, RZ, RZ, R155 ;  /* 0x000000ffffbe7224 */ /* 0x000fe400078e009b */
[----:B---3--:R-:W-:Y:S01]  /*f010*/  FFMA.FTZ R150, R123, R41, R115 ;  /* 0x000000297b967223 */ /* 0x008fe20000010073 */
[----:B-1----:R-:W-:Y:S01]  /*f020*/  FFMA.FTZ R9, R219, UR12, -R3 ;  /* 0x0000000cdb097c23 */ /* 0x002fe20008010803 */
[--C-:B------:R-:W-:Y:S01]  /*f030*/  FFMA.FTZ R183, R183, UR12, -R2.reuse ;  /* 0x0000000cb7b77c23 */ /* 0x100fe20008010802 */
[----:B------:R-:W-:Y:S01]  /*f040*/  FFMA.FTZ R193, R193, UR12, -R2 ;  /* 0x0000000cc1c17c23 */ /* 0x000fe20008010802 */
[----:B------:R-:W-:Y:S01]  /*f050*/  LDSM.16.MT88.4 R32, [R87+0x2000] ;  /* 0x002000005720783b */ /* 0x000fe20000004200 */
[----:B------:R1:W-:Y:S01]  /*f060*/  MUFU.EX2 R221, R9 ;  /* 0x0000000900dd7308 */ /* 0x0003e20000000800 */
[----:B------:R-:W-:-:S03]  /*f070*/  MOV R148, R151 ;  /* 0x0000009700947202 */ /* 0x000fc60000000f00 */
[----:B------:R3:W-:Y:S01]  /*f080*/  MUFU.EX2 R220, R10 ;  /* 0x0000000a00dc7308 */ /* 0x0007e20000000800 */
[----:B------:R-:W-:Y:S02]  /*f090*/  IMAD.MOV.U32 R174, RZ, RZ, R94 ;  /* 0x000000ffffae7224 */ /* 0x000fe400078e005e */
[----:B-1----:R-:W-:Y:S01]  /*f0a0*/  FFMA.FTZ R9, R144, UR12, -R8 ;  /* 0x0000000c90097c23 */ /* 0x002fe20008010808 */
[----:B------:R-:W-:Y:S02]  /*f0b0*/  MOV R144, R146 ;  /* 0x0000009200907202 */ /* 0x000fe40000000f00 */
[----:B------:R-:W-:Y:S01]  /*f0c0*/  MOV R146, R180 ;  /* 0x000000b400927202 */ /* 0x000fe20000000f00 */
[----:B---3--:R-:W-:Y:S01]  /*f0d0*/  FFMA.FTZ R10, R218, UR12, -R3 ;  /* 0x0000000cda0a7c23 */ /* 0x008fe20008010803 */
[----:B------:R-:W-:Y:S02]  /*f0e0*/  IMAD.MOV.U32 R180, RZ, RZ, R223 ;  /* 0x000000ffffb47224 */ /* 0x000fe400078e00df */
[----:B------:R-:W-:Y:S01]  /*f0f0*/  IMAD.MOV.U32 R151, RZ, RZ, R144 ;  /* 0x000000ffff977224 */ /* 0x000fe200078e0090 */
[----:B------:R-:W-:Y:S01]  /*f100*/  MOV R144, R145 ;  /* 0x0000009100907202 */ /* 0x000fe20000000f00 */
[----:B------:R1:W-:Y:S01]  /*f110*/  MUFU.EX2 R223, R10 ;  /* 0x0000000a00df7308 */ /* 0x0003e20000000800 */
[----:B------:R-:W-:-:S03]  /*f120*/  IMAD.MOV.U32 R145, RZ, RZ, R146 ;  /* 0x000000ffff917224 */ /* 0x000fc600078e0092 */
[----:B------:R3:W-:Y:S01]  /*f130*/  MUFU.EX2 R216, R9 ;  /* 0x0000000900d87308 */ /* 0x0007e20000000800 */
[--C-:B-1----:R-:W-:Y:S01]  /*f140*/  FFMA.FTZ R10, R148, UR12, -R8.reuse ;  /* 0x0000000c940a7c23 */ /* 0x102fe20008010808 */
[----:B------:R-:W-:Y:S01]  /*f150*/  IMAD.MOV.U32 R148, RZ, RZ, R151 ;  /* 0x000000ffff947224 */ /* 0x000fe200078e0097 */
[----:B------:R-:W-:Y:S01]  /*f160*/  MOV R151, R144 ;  /* 0x0000009000977202 */ /* 0x000fe20000000f00 */
[----:B------:R-:W-:Y:S02]  /*f170*/  IMAD.MOV.U32 R144, RZ, RZ, R145 ;  /* 0x000000ffff907224 */ /* 0x000fe400078e0091 */
[----:B---3--:R-:W-:Y:S01]  /*f180*/  FFMA.FTZ R9, R148, UR12, -R8 ;  /* 0x0000000c94097c23 */ /* 0x008fe20008010808 */
[----:B----4-:R-:W-:Y:S01]  /*f190*/  MOV R146, R211 ;  /* 0x000000d300927202 */ /* 0x010fe20000000f00 */
[----:B------:R-:W-:Y:S01]  /*f1a0*/  IMAD.MOV.U32 R211, RZ, RZ, R174 ;  /* 0x000000ffffd37224 */ /* 0x000fe200078e00ae */
[----:B------:R-:W-:Y:S02]  /*f1b0*/  MOV R174, R154 ;  /* 0x0000009a00ae7202 */ /* 0x000fe40000000f00 */
[----:B------:R-:W-:Y:S01]  /*f1c0*/  MOV R145, R146 ;  /* 0x0000009200917202 */ /* 0x000fe20000000f00 */
[----:B------:R-:W3:Y:S01]  /*f1d0*/  LDL.LU R154, [R1+0x60] ;  /* 0x00006000019a7983 */ /* 0x000ee20000300800 */
[----:B------:R-:W-:-:S03]  /*f1e0*/  IMAD.MOV.U32 R146, RZ, RZ, R147 ;  /* 0x000000ffff927224 */ /* 0x000fc600078e0093 */
[----:B------:R-:W4:Y:S04]  /*f1f0*/  LDL.LU R147, [R1+0x74] ;  /* 0x0000740001937983 */ /* 0x000f280000300800 */
[----:B------:R-:W2:Y:S01]  /*f200*/  LDL.LU R148, [R1+0x40] ;  /* 0x0000400001947983 */ /* 0x000ea20000300800 */
[----:B------:R-:W-:Y:S01]  /*f210*/  MOV R204, R151 ;  /* 0x0000009700cc7202 */ /* 0x000fe20000000f00 */
[----:B------:R-:W-:Y:S01]  /*f220*/  IMAD.MOV.U32 R151, RZ, RZ, R144 ;  /* 0x000000ffff977224 */ /* 0x000fe200078e0090 */
[----:B------:R-:W-:Y:S01]  /*f230*/  MOV R144, R145 ;  /* 0x0000009100907202 */ /* 0x000fe20000000f00 */
[----:B------:R-:W-:Y:S02]  /*f240*/  IMAD.MOV.U32 R145, RZ, RZ, R146 ;  /* 0x000000ffff917224 */ /* 0x000fe400078e0092 */
[----:B--2---:R-:W-:-:S02]  /*f250*/  FFMA.FTZ R148, R148, R42, R246 ;  /* 0x0000002a94947223 */ /* 0x004fc400000100f6 */
[----:B------:R-:W2:Y:S04]  /*f260*/  LDL.LU R246, [R1+0xf4] ;  /* 0x0000f40001f67983 */ /* 0x000ea80000300800 */
[----:B------:R-:W3:Y:S04]  /*f270*/  LDL.LU R146, [R1+0x44] ;  /* 0x0000440001927983 */ /* 0x000ee80000300800 */
[----:B------:R-:W4:Y:S01]  /*f280*/  LDL.LU R205, [R1+0x70] ;  /* 0x0000700001cd7983 */ /* 0x000f220000300800 */
[----:B------:R-:W-:-:S04]  /*f290*/  FFMA.FTZ R11, R11, UR12, -R8 ;  /* 0x0000000c0b0b7c23 */ /* 0x000fc80008010808 */
[----:B------:R-:W-:Y:S04]  /*f2a0*/  MUFU.EX2 R218, R11 ;  /* 0x0000000b00da7308 */ /* 0x000fe80000000800 */
[----:B------:R1:W-:Y:S01]  /*f2b0*/  MUFU.EX2 R36, R4 ;  /* 0x0000000400247308 */ /* 0x0003e20000000800 */
[----:B------:R-:W-:Y:S01]  /*f2c0*/  MOV R120, R227 ;  /* 0x000000e300787202 */ /* 0x000fe20000000f00 */
[----:B-1----:R-:W-:Y:S01]  /*f2d0*/  FFMA.FTZ R4, R95, UR12, -R2 ;  /* 0x0000000c5f047c23 */ /* 0x002fe20008010802 */
[----:B------:R-:W-:Y:S02]  /*f2e0*/  IMAD.MOV.U32 R95, RZ, RZ, R160 ;  /* 0x000000ffff5f7224 */ /* 0x000fe400078e00a0 */
[----:B------:R1:W-:Y:S04]  /*f2f0*/  MUFU.EX2 R160, R5 ;  /* 0x0000000500a07308 */ /* 0x0003e80000000800 */
[----:B------:R1:W-:Y:S01]  /*f300*/  MUFU.EX2 R189, R4 ;  /* 0x0000000400bd7308 */ /* 0x0003e20000000800 */
[----:B----4-:R-:W-:-:S02]  /*f310*/  FFMA.FTZ R11, R205, UR12, -R2 ;  /* 0x0000000ccd0b7c23 */ /* 0x010fc40008010802 */
[----:B------:R-:W4:Y:S01]  /*f320*/  LDL.LU R205, [R1+0x6c] ;  /* 0x00006c0001cd7983 */ /* 0x000f220000300800 */
[----:B-1----:R-:W-:Y:S01]  /*f330*/  FFMA.FTZ R5, R224, UR12, -R2 ;  /* 0x0000000ce0057c23 */ /* 0x002fe20008010802 */
[----:B------:R-:W-:-:S03]  /*f340*/  FFMA.FTZ R4, R106, UR12, -R0 ;  /* 0x0000000c6a047c23 */ /* 0x000fc60008010800 */
[----:B------:R1:W2:Y:S04]  /*f350*/  MUFU.EX2 R188, R5 ;  /* 0x0000000500bc7308 */ /* 0x0002a80000000800 */
[----:B------:R3:W-:Y:S04]  /*f360*/  MUFU.EX2 R224, R4 ;  /* 0x0000000400e07308 */ /* 0x0007e80000000800 */
[----:B------:R2:W2:Y:S01]  /*f370*/  MUFU.EX2 R227, R6 ;  /* 0x0000000600e37308 */ /* 0x0004a20000000800 */
[--C-:B-1----:R-:W-:Y:S01]  /*f380*/  FFMA.FTZ R5, R104, UR12, -R0.reuse ;  /* 0x0000000c68057c23 */ /* 0x102fe20008010800 */
[----:B---3--:R-:W-:-:S03]  /*f390*/  FFMA.FTZ R4, R86, UR12, -R0 ;  /* 0x0000000c56047c23 */ /* 0x008fc60008010800 */
[----:B------:R1:W-:Y:S04]  /*f3a0*/  MUFU.EX2 R228, R5 ;  /* 0x0000000500e47308 */ /* 0x0003e80000000800 */
[----:B------:R3:W3:Y:S01]  /*f3b0*/  MUFU.EX2 R229, R4 ;  /* 0x0000000400e57308 */ /* 0x0006e20000000800 */
[----:B--2---:R-:W-:Y:S02]  /*f3c0*/  F2FP.BF16.F32.PACK_AB R6, R188, R189 ;  /* 0x000000bdbc06723e */ /* 0x004fe400000010ff */
[----:B-1----:R-:W-:Y:S02]  /*f3d0*/  F2FP.BF16.F32.PACK_AB R5, R227, R224 ;  /* 0x000000e0e305723e */ /* 0x002fe400000010ff */
[----:B---3--:R-:W-:Y:S02]  /*f3e0*/  F2FP.BF16.F32.PACK_AB R4, R160, R36 ;  /* 0x00000024a004723e */ /* 0x008fe400000010ff */
[----:B------:R-:W-:-:S07]  /*f3f0*/  F2FP.BF16.F32.PACK_AB R7, R229, R228 ;  /* 0x000000e4e507723e */ /* 0x000fce00000010ff */
[C---:B------:R-:W-:Y:S01]  /*f400*/  HMMA.16816.F32.BF16 R76, R4.reuse, R22, R76 ;  /* 0x00000016044c723c */ /* 0x040fe2000004184c */
[--C-:B----4-:R-:W-:Y:S02]  /*f410*/  FFMA.FTZ R23, R205, UR12, -R2.reuse ;  /* 0x0000000ccd177c23 */ /* 0x110fe40008010802 */
[----:B------:R-:W2:Y:S02]  /*f420*/  LDL.LU R205, [R1+0x68] ;  /* 0x0000680001cd7983 */ /* 0x000ea40000300800 */
[--C-:B--2---:R-:W-:Y:S02]  /*f430*/  FFMA.FTZ R22, R205, UR12, -R2.reuse ;  /* 0x0000000ccd167c23 */ /* 0x104fe40008010802 */
[----:B------:R-:W2:Y:S01]  /*f440*/  LDL.LU R205, [R1+0x64] ;  /* 0x0000640001cd7983 */ /* 0x000ea20000300800 */
[----:B------:R-:W-:Y:S01]  /*f450*/  HMMA.16816.F32.BF16 R72, R4, R20, R24 ;  /* 0x000000140448723c */ /* 0x000fe20000041818 */
[----:B------:R-:W-:Y:S02]  /*f460*/  IMAD.MOV.U32 R155, RZ, RZ, R121 ;  /* 0x000000ffff9b7224 */ /* 0x000fe400078e0079 */
[--C-:B------:R-:W-:Y:S01]  /*f470*/  FFMA.FTZ R115, R246, UR12, -R2.reuse ;  /* 0x0000000cf6737c23 */ /* 0x100fe20008010802 */
[----:B------:R-:W1:Y:S01]  /*f480*/  LDSM.16.MT88.4 R24, [R191+0xa000] ;  /* 0x00a00000bf18783b */ /* 0x000e620000004200 */
[----:B--2---:R-:W-:Y:S01]  /*f490*/  FFMA.FTZ R21, R205, UR12, -R2 ;  /* 0x0000000ccd157c23 */ /* 0x004fe20008010802 */
        /* <DEDUP_REMOVED lines=10> */
[----:B------:R-:W-:-:S02]  /*f540*/  MOV R158, R155 ;  /* 0x0000009b009e7202 */ /* 0x000fc40000000f00 */
[----:B------:R-:W2:Y:S01]  /*f550*/  LDL.LU R155, [R1+0x94] ;  /* 0x00009400019b7983 */ /* 0x000ea20000300800 */
        /* <DEDUP_REMOVED lines=39> */
[----:B--2---:R-:W-:Y:S01]  /*f7d0*/  MOV R158, R155 ;  /* 0x0000009b009e7202 */ /* 0x004fe20000000f00 */
[----:B------:R-:W-:-:S02]  /*f7e0*/  IMAD.MOV.U32 R155, RZ, RZ, R140 ;  /* 0x000000ffff9b7224 */ /* 0x000fc400078e008c */
[----:B------:R-:W2:Y:S01]  /*f7f0*/  LDL.LU R140, [R1+0x8c] ;  /* 0x00008c00018c7983 */ /* 0x000ea20000300800 */
[----:B------:R-:W-:Y:S01]  /*f800*/  MOV R157, R158 ;  /* 0x0000009e009d7202 */ /* 0x000fe20000000f00 */
[----:B------:R-:W-:Y:S02]  /*f810*/  IMAD.MOV.U32 R158, RZ, RZ, R155 ;  /* 0x000000ffff9e7224 */ /* 0x000fe400078e009b */
[----:B------:R-:W3:Y:S02]  /*f820*/  LDL.LU R246, [R1+0xf0] ;  /* 0x0000f00001f67983 */ /* 0x000ee40000300800 */
[----:B------:R-:W-:Y:S01]  /*f830*/  IMAD.MOV.U32 R156, RZ, RZ, R157 ;  /* 0x000000ffff9c7224 */ /* 0x000fe200078e009d */
[----:B------:R-:W-:Y:S01]  /*f840*/  MOV R157, R158 ;  /* 0x0000009e009d7202 */ /* 0x000fe20000000f00 */
[--C-:B------:R-:W-:Y:S01]  /*f850*/  FFMA.FTZ R155, R114, UR12, -R2.reuse ;  /* 0x0000000c729b7c23 */ /* 0x100fe20008010802 */
[----:B------:R-:W-:Y:S01]  /*f860*/  FFMA.FTZ R158, R252, UR12, -R2 ;  /* 0x0000000cfc9e7c23 */ /* 0x000fe20008010802 */
[----:B------:R-:W4:Y:S01]  /*f870*/  LDL.LU R114, [R1+0xec] ;  /* 0x0000ec0001727983 */ /* 0x000f220000300800 */
[----:B------:R-:W-:Y:S01]  /*f880*/  MOV R211, R156 ;  /* 0x0000009c00d37202 */ /* 0x000fe20000000f00 */
[----:B------:R-:W-:-:S02]  /*f890*/  IMAD.MOV.U32 R156, RZ, RZ, R157 ;  /* 0x000000ffff9c7224 */ /* 0x000fc400078e009d */
[----:B------:R-:W-:Y:S01]  /*f8a0*/  FFMA.FTZ R157, R247, UR12, -R2 ;  /* 0x0000000cf79d7c23 */ /* 0x000fe20008010802 */
[----:B------:R-:W3:Y:S04]  /*f8b0*/  LDL.LU R252, [R1+0xe8] ;  /* 0x0000e80001fc7983 */ /* 0x000ee80000300800 */
[----:B------:R-:W3:Y:S01]  /*f8c0*/  LDL.LU R247, [R1+0xe4] ;  /* 0x0000e40001f77983 */ /* 0x000ee20000300800 */
        /* <DEDUP_REMOVED lines=27> */
[----:B------:R-:W-:-:S02]  /*fa80*/  IMAD.MOV.U32 R39, RZ, RZ, R48 ;  /* 0x000000ffff277224 */ /* 0x000fc400078e0030 */
[----:B------:R-:W-:Y:S01]  /*fa90*/  FFMA.FTZ R149, R208, R40, R107 ;  /* 0x00000028d0957223 */ /* 0x000fe2000001006b */
[----:B------:R-:W-:Y:S01]  /*faa0*/  MOV R210, R95 ;  /* 0x0000005f00d27202 */ /* 0x000fe20000000f00 */
[----:B------:R-:W-:Y:S01]  /*fab0*/  MUFU.EX2 R219, R10 ;  /* 0x0000000a00db7308 */ /* 0x000fe20000000800 */
[----:B------:R-:W-:Y:S01]  /*fac0*/  MOV R151, R144 ;  /* 0x0000009000977202 */ /* 0x000fe20000000f00 */
[----:B------:R-:W-:Y:S01]  /*fad0*/  IMAD.MOV.U32 R208, RZ, RZ, R120 ;  /* 0x000000ffffd07224 */ /* 0x000fe200078e0078 */
[----:B------:R-:W-:Y:S01]  /*fae0*/  MOV R48, R49 ;  /* 0x0000003100307202 */ /* 0x000fe20000000f00 */
[----:B------:R-:W1:Y:S01]  /*faf0*/  MUFU.EX2 R217, R9 ;  /* 0x0000000900d97308 */ /* 0x000e620000000800 */
        /* <DEDUP_REMOVED lines=13> */
[----:B------:R-:W-:Y:S01]  /*fbd0*/  FFMA.FTZ R20, R39, UR12, -R0 ;  /* 0x0000000c27147c23 */ /* 0x000fe20008010800 */
        /* <DEDUP_REMOVED lines=10> */
[----:B------:R-:W-:Y:S01]  /*fc80*/  MOV R145, R147 ;  /* 0x0000009300917202 */ /* 0x000fe20000000f00 */
[----:B------:R-:W-:Y:S01]  /*fc90*/  IMAD.MOV.U32 R147, RZ, RZ, R211 ;  /* 0x000000ffff937224 */ /* 0x000fe200078e00d3 */
[----:B------:R-:W-:Y:S01]  /*fca0*/  MOV R211, R210 ;  /* 0x000000d200d37202 */ /* 0x000fe20000000f00 */
[----:B------:R-:W-:Y:S01]  /*fcb0*/  IMAD.MOV.U32 R210, RZ, RZ, R208 ;  /* 0x000000ffffd27224 */ /* 0x000fe200078e00d0 */
[----:B------:R-:W-:-:S03]  /*fcc0*/  MOV R208, R161 ;  /* 0x000000a100d07202 */ /* 0x000fc60000000f00 */
[----:B------:R-:W-:Y:S01]  /*fcd0*/  HMMA.16816.F32.BF16 R104, R4, R18, R64 ;  /* 0x000000120468723c */ /* 0x000fe20000041840 */
[----:B------:R-:W-:Y:S01]  /*fce0*/  IMAD.MOV.U32 R161, RZ, RZ, R162 ;  /* 0x000000ffffa17224 */ /* 0x000fe200078e00a2 */
[----:B------:R-:W-:-:S06]  /*fcf0*/  MOV R162, R159 ;  /* 0x0000009f00a27202 */ /* 0x000fcc0000000f00 */
[----:B------:R-:W-:Y:S01]  /*fd00*/  HMMA.16816.F32.BF16 R92, R4, R12, R60 ;  /* 0x0000000c045c723c */ /* 0x000fe2000004183c */
[----:B------:R-:W-:-:S07]  /*fd10*/  IMAD.MOV.U32 R159, RZ, RZ, R152 ;  /* 0x000000ffff9f7224 */ /* 0x000fce00078e0098 */
[----:B------:R-:W-:Y:S01]  /*fd20*/  HMMA.16816.F32.BF16 R68, R4, R14, R52 ;  /* 0x0000000e0444723c */ /* 0x000fe20000041834 */
[----:B------:R-:W-:-:S07]  /*fd30*/  MOV R152, R153 ;  /* 0x0000009900987202 */ /* 0x000fce0000000f00 */
[C---:B------:R-:W-:Y:S08]  /*fd40*/  HMMA.16816.F32.BF16 R56, R4.reuse, R28, R88 ;  /* 0x0000001c0438723c */ /* 0x040ff00000041858 */
[----:B------:R-:W-:Y:S01]  /*fd50*/  HMMA.16816.F32.BF16 R44, R4, R30, R80 ;  /* 0x0000001e042c723c */ /* 0x000fe20000041850 */
[----:B------:R-:W-:Y:S02]  /*fd60*/  F2FP.BF16.F32.PACK_AB R4, R220, R222 ;  /* 0x000000dedc04723e */ /* 0x000fe400000010ff */
[----:B------:R-:W-:Y:S01]  /*fd70*/  MOV R40, R48 ;  /* 0x0000003000287202 */ /* 0x000fe20000000f00 */
[----:B------:R-:W-:Y:S01]  /*fd80*/  FFMA.FTZ R146, R146, R43, R170 ;  /* 0x0000002b92927223 */ /* 0x000fe200000100aa */
[----:B------:R-:W-:Y:S01]  /*fd90*/  F2FP.BF16.F32.PACK_AB R5, R218, R216 ;  /* 0x000000d8da05723e */ /* 0x000fe200000010ff */
[--C-:B------:R-:W-:Y:S01]  /*fda0*/  FFMA.FTZ R142, R142, UR12, -R2.reuse ;  /* 0x0000000c8e8e7c23 */ /* 0x100fe20008010802 */
[----:B------:R-:W-:Y:S01]  /*fdb0*/  F2FP.BF16.F32.PACK_AB R6, R223, R221 ;  /* 0x000000dddf06723e */ /* 0x000fe200000010ff */
[--C-:B------:R-:W-:Y:S01]  /*fdc0*/  FFMA.FTZ R141, R141, UR12, -R2.reuse ;  /* 0x0000000c8d8d7c23 */ /* 0x100fe20008010802 */
[----:B-1----:R-:W-:Y:S01]  /*fdd0*/  F2FP.BF16.F32.PACK_AB R7, R217, R219 ;  /* 0x000000dbd907723e */ /* 0x002fe200000010ff */
[----:B------:R-:W-:Y:S01]  /*fde0*/  IMAD.MOV.U32 R153, RZ, RZ, R143 ;  /* 0x000000ffff997224 */ /* 0x000fe200078e008f */
[----:B------:R-:W-:Y:S01]  /*fdf0*/  MOV R31, R147 ;  /* 0x00000093001f7202 */ /* 0x000fe20000000f00 */
[----:B------:R-:W-:Y:S01]  /*fe00*/  IMAD.MOV.U32 R30, RZ, RZ, R145 ;  /* 0x000000ffff1e7224 */ /* 0x000fe200078e0091 */
[----:B------:R-:W-:Y:S01]  /*fe10*/  MOV R83, R205 ;  /* 0x000000cd00537202 */ /* 0x000fe20000000f00 */
[--C-:B------:R-:W-:Y:S01]  /*fe20*/  FFMA.FTZ R156, R235, UR12, -R2.reuse ;  /* 0x0000000ceb9c7c23 */ /* 0x100fe20008010802 */
[--C-:B------:R-:W-:Y:S01]  /*fe30*/  FFMA.FTZ R194, R212, UR12, -R2.reuse ;  /* 0x0000000cd4c27c23 */ /* 0x100fe20008010802 */
[----:B------:R-:W-:Y:S01]  /*fe40*/  HMMA.16816.F32.BF16 R64, R4, R24, R96 ;  /* 0x000000180440723c */ /* 0x000fe20000041860 */
[----:B------:R-:W-:Y:S01]  /*fe50*/  MOV R97, R210 ;  /* 0x000000d200617202 */ /* 0x000fe20000000f00 */
[----:B------:R-:W-:Y:S01]  /*fe60*/  IMAD.MOV.U32 R147, RZ, RZ, R159 ;  /* 0x000000ffff937224 */ /* 0x000fe200078e009f */
        /* <DEDUP_REMOVED lines=12> */
[--C-:B------:R-:W-:Y:S01]  /*ff30*/  FFMA.FTZ R9, R38, UR12, -R0.reuse ;  /* 0x0000000c26097c23 */ /* 0x100fe20008010800 */
        /* <DEDUP_REMOVED lines=8> */
[----:B------:R-:W-:Y:S01]  /*ffc0*/  FFMA.FTZ R167, R168, UR12, -R0 ;  /* 0x0000000ca8a77c23 */ /* 0x000fe20008010800 */
[----:B------:R-:W3:Y:S01]  /*ffd0*/  LDL.LU R235, [R1+0xe0] ;  /* 0x0000e00001eb7983 */ /* 0x000ee20000300800 */
[----:B------:R-:W-:Y:S01]  /*ffe0*/  MOV R81, R251 ;  /* 0x000000fb00517202 */ /* 0x000fe20000000f00 */
[----:B------:R1:W-:Y:S02]  /*fff0*/  MUFU.EX2 R210, R9 ;  /* 0x0000000900d27308 */ /* 0x0003e40000000800 */
[----:B------:R-:W3:Y:S04]  /*10000*/  LDL.LU R237, [R1+0xdc] ;  /* 0x0000dc0001ed7983 */ /* 0x000ee80000300800 */
[----:B------:R-:W3:Y:S04]  /*10010*/  LDL.LU R212, [R1+0xd8] ;  /* 0x0000d80001d47983 */ /* 0x000ee80000300800 */
[----:B------:R-:W3:Y:S04]  /*10020*/  LDL.LU R251, [R1+0xd4] ;  /* 0x0000d40001fb7983 */ /* 0x000ee80000300800 */
[----:B------:R-:W1:Y:S01]  /*10030*/  LDSM.16.MT88.4 R16, [R112+0xa000] ;  /* 0x00a000007010783b */ /* 0x000e620000004200 */
[----:B--2---:R-:W-:Y:S01]  /*10040*/  FFMA.FTZ R140, R140, UR12, -R2 ;  /* 0x0000000c8c8c7c23 */ /* 0x004fe20008010802 */
[--C-:B----4-:R-:W-:Y:S01]  /*10050*/  FFMA.FTZ R86, R114, UR12, -R0.reuse ;  /* 0x0000000c72567c23 */ /* 0x110fe20008010800 */
[--C-:B---3--:R-:W-:Y:S01]  /*10060*/  FFMA.FTZ R85, R246, UR12, -R0.reuse ;  /* 0x0000000cf6557c23 */ /* 0x108fe20008010800 */
[--C-:B------:R-:W-:Y:S01]  /*10070*/  FFMA.FTZ R114, R40, UR12, -R0.reuse ;  /* 0x0000000c28727c23 */ /* 0x100fe20008010800 */
[--C-:B------:R-:W-:Y:S01]  /*10080*/  FFMA.FTZ R10, R247, UR12, -R0.reuse ;  /* 0x0000000cf70a7c23 */ /* 0x100fe20008010800 */
[----:B------:R-:W-:Y:S01]  /*10090*/  FFMA.FTZ R2, R252, UR12, -R0 ;  /* 0x0000000cfc027c23 */ /* 0x000fe20008010800 */
[----:B------:R-:W-:Y:S01]  /*100a0*/  FFMA.FTZ R0, R97, UR12, -R3 ;  /* 0x0000000c61007c23 */ /* 0x000fe20008010803 */
[----:B------:R-:W-:Y:S01]  /*100b0*/  IMAD.MOV.U32 R97, RZ, RZ, R98 ;  /* 0x000000ffff617224 */ /* 0x000fe200078e0062 */
[----:B------:R-:W2:Y:S01]  /*100c0*/  MUFU.EX2 R11, R11 ;  /* 0x0000000b000b7308 */ /* 0x000ea20000000800 */
[----:B------:R-:W-:Y:S01]  /*100d0*/  MOV R37, R50 ;  /* 0x0000003200257202 */ /* 0x000fe20000000f00 */
[----:B------:R-:W-:-:S02]  /*100e0*/  IMAD.MOV.U32 R41, RZ, RZ, R49 ;  /* 0x000000ffff297224 */ /* 0x000fc400078e0031 */
[----:B-1----:R-:W-:Y:S01]  /*100f0*/  FFMA.FTZ R9, R97, UR12, -R3 ;  /* 0x0000000c61097c23 */ /* 0x002fe20008010803 */
[----:B------:R-:W1:Y:S04]  /*10100*/  LDSM.16.MT88.4 R12, [R84+0x2000] ;  /* 0x00200000540c783b */ /* 0x000e680000004200 */
[----:B------:R-:W3:Y:S01]  /*10110*/  LDL.LU R97, [R1+0x5c] ;  /* 0x00005c0001617983 */ /* 0x000ee20000300800 */
[----:B------:R-:W-:Y:S02]  /*10120*/  IMAD.MOV.U32 R80, RZ, RZ, R211 ;  /* 0x000000ffff507224 */ /* 0x000fe400078e00d3 */
[----:B------:R-:W-:Y:S02]  /*10130*/  IMAD.MOV.U32 R211, RZ, RZ, R208 ;  /* 0x000000ffffd37224 */ /* 0x000fe400078e00d0 */
[----:B------:R3:W-:Y:S01]  /*10140*/  MUFU.EX2 R208, R10 ;  /* 0x0000000a00d07308 */ /* 0x0007e20000000800 */
[----:B------:R-:W-:-:S02]  /*10150*/  IMAD.MOV.U32 R38, RZ, RZ, R51 ;  /* 0x000000ffff267224 */ /* 0x000fc400078e0033 */
[----:B------:R-:W-:Y:S02]  /*10160*/  IMAD.MOV.U32 R88, RZ, RZ, R39 ;  /* 0x000000ffff587224 */ /* 0x000fe400078e0027 */
[----:B---3--:R-:W-:Y:S02]  /*10170*/  FFMA.FTZ R10, R97, UR12, -R3 ;  /* 0x0000000c610a7c23 */ /* 0x008fe40008010803 */
[----:B------:R-:W3:Y:S01]  /*10180*/  LDL.LU R97, [R1+0x54] ;  /* 0x0000540001617983 */ /* 0x000ee20000300800 */
        /* <DEDUP_REMOVED lines=8> */
[----:B------:R-:W-:Y:S01]  /*10210*/  IMAD.MOV.U32 R91, RZ, RZ, R207 ;  /* 0x000000ffff5b7224 */ /* 0x000fe200078e00cf */
[----:B------:R-:W-:Y:S01]  /*10220*/  MOV R207, R206 ;  /* 0x000000ce00cf7202 */ /* 0x000fe20000000f00 */
[----:B--2---:R-:W-:Y:S01]  /*10230*/  IMAD.MOV.U32 R252, RZ, RZ, R11 ;  /* 0x000000fffffc7224 */ /* 0x004fe200078e000b */
[----:B------:R-:W-:Y:S01]  /*10240*/  MOV R96, R88 ;  /* 0x0000005800607202 */ /* 0x000fe20000000f00 */
[----:B------:R-:W-:Y:S01]  /*10250*/  IMAD.MOV.U32 R206, RZ, RZ, R204 ;  /* 0x000000ffffce7224 */ /* 0x000fe200078e00cc */
[----:B------:R-:W-:-:S02]  /*10260*/  MOV R204, R209 ;  /* 0x000000d100cc7202 */ /* 0x000fc40000000f00 */
[----:B------:R-:W-:Y:S02]  /*10270*/  MOV R88, R90 ;  /* 0x0000005a00587202 */ /* 0x000fe40000000f00 */
[----:B------:R-:W-:Y:S01]  /*10280*/  MOV R90, R207 ;  /* 0x000000cf005a7202 */ /* 0x000fe20000000f00 */
[C---:B------:R-:W-:Y:S01]  /*10290*/  HMMA.16816.F32.BF16 R52, R4.reuse, R16, R108 ;  /* 0x000000100434723c */ /* 0x040fe2000004186c */
[----:B------:R-:W-:Y:S02]  /*102a0*/  MOV R207, R204 ;  /* 0x000000cc00cf7202 */ /* 0x000fe40000000f00 */
[----:B------:R-:W-:Y:S02]  /*102b0*/  MOV R204, R244 ;  /* 0x000000f400cc7202 */ /* 0x000fe40000000f00 */
[----:B------:R-:W2:Y:S03]  /*102c0*/  LDL.LU R244, [R1+0xd0] ;  /* 0x0000d00001f47983 */ /* 0x000ea60000300800 */
[----:B------:R-:W-:Y:S01]  /*102d0*/  HMMA.16816.F32.BF16 R60, R4, R26, R100 ;  /* 0x0000001a043c723c */ /* 0x000fe20000041864 */
[----:B------:R-:W-:-:S02]  /*102e0*/  MOV R100, R88 ;  /* 0x0000005800647202 */ /* 0x000fc40000000f00 */
[----:B------:R-:W-:Y:S02]  /*102f0*/  MOV R101, R90 ;  /* 0x0000005a00657202 */ /* 0x000fe40000000f00 */
[----:B------:R-:W-:Y:S01]  /*10300*/  MOV R103, R207 ;  /* 0x000000cf00677202 */ /* 0x000fe20000000f00 */
[----:B---3--:R-:W-:Y:S01]  /*10310*/  FFMA.FTZ R11, R97, UR12, -R3 ;  /* 0x0000000c610b7c23 */ /* 0x008fe20008010803 */
[----:B------:R-:W-:Y:S02]  /*10320*/  IMAD.MOV.U32 R97, RZ, RZ, R83 ;  /* 0x000000ffff617224 */ /* 0x000fe400078e0053 */
[----:B------:R-:W-:Y:S02]  /*10330*/  IMAD.MOV.U32 R83, RZ, RZ, R89 ;  /* 0x000000ffff537224 */ /* 0x000fe400078e0059 */
[----:B------:R-:W-:Y:S02]  /*10340*/  IMAD.MOV.U32 R89, RZ, RZ, R91 ;  /* 0x000000ffff597224 */ /* 0x000fe400078e005b */
[----:B------:R-:W-:-:S02]  /*10350*/  IMAD.MOV.U32 R91, RZ, RZ, R206 ;  /* 0x000000ffff5b7224 */ /* 0x000fc400078e00ce */
[----:B------:R-:W-:Y:S02]  /*10360*/  IMAD.MOV.U32 R206, RZ, RZ, R211 ;  /* 0x000000ffffce7224 */ /* 0x000fe400078e00d3 */
[----:B------:R-:W-:Y:S02]  /*10370*/  IMAD.MOV.U32 R111, RZ, RZ, R83 ;  /* 0x000000ffff6f7224 */ /* 0x000fe400078e0053 */
[----:B------:R-:W-:Y:S02]  /*10380*/  IMAD.MOV.U32 R102, RZ, RZ, R91 ;  /* 0x000000ffff667224 */ /* 0x000fe400078e005b */
[----:B------:R-:W-:Y:S01]  /*10390*/  IMAD.MOV.U32 R207, RZ, RZ, R206 ;  /* 0x000000ffffcf7224 */ /* 0x000fe200078e00ce */
[----:B------:R-:W-:Y:S01]  /*103a0*/  MOV R206, R204 ;  /* 0x000000cc00ce7202 */ /* 0x000fe20000000f00 */
[----:B------:R-:W-:Y:S01]  /*103b0*/  IMAD.MOV.U32 R110, RZ, RZ, R111 ;  /* 0x000000ffff6e7224 */ /* 0x000fe200078e006f */
[----:B------:R-:W-:Y:S01]  /*103c0*/  MOV R111, R100 ;  /* 0x00000064006f7202 */ /* 0x000fe20000000f00 */
[----:B------:R-:W-:-:S02]  /*103d0*/  IMAD.MOV.U32 R204, RZ, RZ, R162 ;  /* 0x000000ffffcc7224 */ /* 0x000fc400078e00a2 */
        /* <DEDUP_REMOVED lines=14> */
[----:B------:R-:W-:Y:S02]  /*104c0*/  MOV R162, R214 ;  /* 0x000000d600a27202 */ /* 0x000fe40000000f00 */
[----:B------:R-:W-:Y:S01]  /*104d0*/  MOV R207, R206 ;  /* 0x000000ce00cf7202 */ /* 0x000fe20000000f00 */
[----:B------:R-:W3:Y:S01]  /*104e0*/  LDL.LU R214, [R1+0xcc] ;  /* 0x0000cc0001d67983 */ /* 0x000ee20000300800 */
[----:B------:R-:W-:Y:S01]  /*104f0*/  MOV R163, R143 ;  /* 0x0000008f00a37202 */ /* 0x000fe20000000f00 */
[----:B------:R-:W-:Y:S01]  /*10500*/  IMAD.MOV.U32 R206, RZ, RZ, R204 ;  /* 0x000000ffffce7224 */ /* 0x000fe200078e00cc */
[----:B------:R-:W-:Y:S01]  /*10510*/  MOV R204, R164 ;  /* 0x000000a400cc7202 */ /* 0x000fe20000000f00 */
[----:B------:R-:W4:Y:S04]  /*10520*/  LDL.LU R143, [R1+0x58] ;  /* 0x00005800018f7983 */ /* 0x000f280000300800 */
[----:B------:R-:W3:Y:S01]  /*10530*/  LDL.LU R164, [R1+0x50] ;  /* 0x0000500001a47983 */ /* 0x000ee20000300800 */
[----:B------:R-:W2:Y:S01]  /*10540*/  MUFU.EX2 R247, R23 ;  /* 0x0000001700f77308 */ /* 0x000ea20000000800 */
[----:B------:R-:W-:Y:S01]  /*10550*/  IMAD.MOV.U32 R108, RZ, RZ, R109 ;  /* 0x000000ffff6c7224 */ /* 0x000fe200078e006d */
[----:B------:R-:W-:-:S02]  /*10560*/  MOV R109, R110 ;  /* 0x0000006e006d7202 */ /* 0x000fc40000000f00 */
[----:B------:R-:W-:Y:S01]  /*10570*/  MUFU.EX2 R246, R22 ;  /* 0x0000001600f67308 */ /* 0x000fe20000000800 */
[----:B------:R-:W-:-:S03]  /*10580*/  IMAD.MOV.U32 R110, RZ, RZ, R111 ;  /* 0x000000ffff6e7224 */ /* 0x000fc600078e006f */
[----:B------:R-:W2:Y:S01]  /*10590*/  MUFU.EX2 R245, R21 ;  /* 0x0000001500f57308 */ /* 0x000ea20000000800 */
[----:B------:R-:W-:-:S03]  /*105a0*/  MOV R111, R100 ;  /* 0x00000064006f7202 */ /* 0x000fc60000000f00 */
[----:B------:R2:W-:Y:S04]  /*105b0*/  MUFU.EX2 R209, R20 ;  /* 0x0000001400d17308 */ /* 0x0005e80000000800 */
[----:B------:R2:W2:Y:S01]  /*105c0*/  MUFU.EX2 R211, R2 ;  /* 0x0000000200d37308 */ /* 0x0004a20000000800 */
        /* <DEDUP_REMOVED lines=15> */
[----:B------:R-:W-:Y:S01]  /*106c0*/  MOV R110, R102 ;  /* 0x00000066006e7202 */ /* 0x000fe20000000f00 */
[----:B------:R-:W-:Y:S01]  /*106d0*/  IMAD.MOV.U32 R168, RZ, RZ, R109 ;  /* 0x000000ffffa87224 */ /* 0x000fe200078e006d */
[----:B------:R-:W-:Y:S01]  /*106e0*/  MOV R240, R204 ;  /* 0x000000cc00f07202 */ /* 0x000fe20000000f00 */
[--C-:B------:R-:W-:Y:S01]  /*106f0*/  FFMA.FTZ R147, R147, UR12, -R3.reuse ;  /* 0x0000000c93937c23 */ /* 0x100fe20008010803 */
[--C-:B------:R-:W-:Y:S01]  /*10700*/  FFMA.FTZ R145, R145, UR12, -R3.reuse ;  /* 0x0000000c91917c23 */ /* 0x100fe20008010803 */
[--C-:B------:R-:W-:Y:S01]  /*10710*/  FFMA.FTZ R144, R144, UR12, -R3.reuse ;  /* 0x0000000c90907c23 */ /* 0x100fe20008010803 */
[--C-:B------:R-:W-:Y:S01]  /*10720*/  FFMA.FTZ R159, R159, UR12, -R3.reuse ;  /* 0x0000000c9f9f7c23 */ /* 0x100fe20008010803 */
[C---:B-1----:R-:W-:Y:S01]  /*10730*/  HMMA.16816.F32.BF16 R36, R4.reuse, R12, R132 ;  /* 0x0000000c0424723c */ /* 0x042fe20000041884 */
[--C-:B------:R-:W-:Y:S01]  /*10740*/  FFMA.FTZ R166, R166, UR12, -R3.reuse ;  /* 0x0000000ca6a67c23 */ /* 0x100fe20008010803 */
[----:B------:R-:W-:Y:S01]  /*10750*/  FFMA.FTZ R165, R251, UR12, -R3 ;  /* 0x0000000cfba57c23 */ /* 0x000fe20008010803 */
[----:B--2---:R-:W-:Y:S05]  /*10760*/  LDSM.16.MT88.4 R20, [R112+0xa800] ;  /* 0x00a800007014783b */ /* 0x004fea0000004200 */
[C---:B------:R-:W-:Y:S01]  /*10770*/  HMMA.16816.F32.BF16 R40, R4.reuse, R14, R128 ;  /* 0x0000000e0428723c */ /* 0x040fe20000041880 */
[----:B------:R1:W-:Y:S01]  /*10780*/  MUFU.EX2 R204, R0 ;  /* 0x0000000000cc7308 */ /* 0x0003e20000000800 */
[----:B------:R-:W-:Y:S01]  /*10790*/  IMAD.MOV.U32 R2, RZ, RZ, R175 ;  /* 0x000000ffff027224 */ /* 0x000fe200078e00af */
[----:B------:R2:W5:Y:S05]  /*107a0*/  LDL.LU R251, [R1+0xc8] ;  /* 0x0000c80001fb7983 */ /* 0x00056a0000300800 */
[----:B------:R-:W-:Y:S01]  /*107b0*/  HMMA.16816.F32.BF16 R88, R4, R32, R136 ;  /* 0x000000200458723c */ /* 0x000fe20000041888 */
[----:B------:R-:W-:-:S07]  /*107c0*/  IMAD.MOV.U32 R175, RZ, RZ, R97 ;  /* 0x000000ffffaf7224 */ /* 0x000fce00078e0061 */
[----:B------:R-:W-:Y:S01]  /*107d0*/  HMMA.16816.F32.BF16 R100, R4, R34, R124 ;  /* 0x000000220464723c */ /* 0x000fe2000004187c */
[----:B------:R-:W-:Y:S02]  /*107e0*/  F2FP.BF16.F32.PACK_AB R4, R247, R252 ;  /* 0x000000fcf704723e */ /* 0x000fe400000010ff */
[----:B------:R-:W-:Y:S02]  /*107f0*/  F2FP.BF16.F32.PACK_AB R5, R210, R208 ;  /* 0x000000d0d205723e */ /* 0x000fe400000010ff */
[----:B------:R-:W-:Y:S02]  /*10800*/  F2FP.BF16.F32.PACK_AB R6, R245, R246 ;  /* 0x000000f6f506723e */ /* 0x000fe400000010ff */
[----:B------:R-:W-:Y:S01]  /*10810*/  F2FP.BF16.F32.PACK_AB R7, R211, R209 ;  /* 0x000000d1d307723e */ /* 0x000fe200000010ff */
[----:B-1----:R-:W-:Y:S01]  /*10820*/  FFMA.FTZ R0, R168, UR12, -R8 ;  /* 0x0000000ca8007c23 */ /* 0x002fe20008010808 */
[----:B------:R-:W-:Y:S01]  /*10830*/  MOV R127, R240 ;  /* 0x000000f0007f7202 */ /* 0x000fe20000000f00 */
[----:B------:R-:W-:Y:S01]  /*10840*/  IMAD.MOV.U32 R168, RZ, RZ, R243 ;  /* 0x000000ffffa87224 */ /* 0x000fe200078e00f3 */
[----:B------:R-:W-:Y:S01]  /*10850*/  MOV R240, R170 ;  /* 0x000000aa00f07202 */ /* 0x000fe20000000f00 */
[----:B------:R-:W-:Y:S01]  /*10860*/  IMAD.MOV.U32 R97, RZ, RZ, R80 ;  /* 0x000000ffff617224 */ /* 0x000fe200078e0050 */
[----:B------:R-:W-:Y:S01]  /*10870*/  MOV R170, R28 ;  /* 0x0000001c00aa7202 */ /* 0x000fe20000000f00 */
[----:B------:R-:W-:Y:S01]  /*10880*/  HMMA.16816.F32.BF16 R128, R4, R16, R92 ;  /* 0x000000100480723c */ /* 0x000fe2000004185c */
[----:B------:R-:W-:Y:S01]  /*10890*/  IMAD.MOV.U32 R242, RZ, RZ, R206 ;  /* 0x000000fffff27224 */ /* 0x000fe200078e00ce */
[----:B------:R-:W-:Y:S01]  /*108a0*/  MOV R125, R241 ;  /* 0x000000f1007d7202 */ /* 0x000fe20000000f00 */
[----:B------:R-:W-:-:S02]  /*108b0*/  IMAD.MOV.U32 R243, RZ, RZ, R30 ;  /* 0x000000fffff37224 */ /* 0x000fc400078e001e */
[----:B------:R-:W-:-:S03]  /*108c0*/  IMAD.MOV.U32 R80, RZ, RZ, R29 ;  /* 0x000000ffff507224 */ /* 0x000fc600078e001d */
[C---:B------:R-:W-:Y:S01]  /*108d0*/  HMMA.16816.F32.BF16 R136, R4.reuse, R18, R68 ;  /* 0x000000120488723c */ /* 0x040fe20000041844 */
[----:B------:R-:W1:Y:S01]  /*108e0*/  LDSM.16.MT88.4 R16, [R191+0xa800] ;  /* 0x00a80000bf10783b */ /* 0x000e620000004200 */
[----:B------:R-:W-:Y:S01]  /*108f0*/  IMAD.MOV.U32 R126, RZ, RZ, R242 ;  /* 0x000000ffff7e7224 */ /* 0x000fe200078e00f2 */
[----:B------:R-:W-:Y:S01]  /*10900*/  MOV R241, R98 ;  /* 0x0000006200f17202 */ /* 0x000fe20000000f00 */
[----:B------:R-:W-:Y:S01]  /*10910*/  IMAD.MOV.U32 R242, RZ, RZ, R99 ;  /* 0x000000fffff27224 */ /* 0x000fe200078e0063 */
[----:B------:R-:W-:Y:S01]  /*10920*/  MOV R98, R81 ;  /* 0x0000005100627202 */ /* 0x000fe20000000f00 */
[----:B------:R-:W-:Y:S02]  /*10930*/  IMAD.MOV.U32 R99, RZ, RZ, R82 ;  /* 0x000000ffff637224 */ /* 0x000fe400078e0052 */
[----:B------:R-:W-:Y:S01]  /*10940*/  HMMA.16816.F32.BF16 R120, R4, R24, R120 ;  /* 0x000000180478723c */ /* 0x000fe20000041878 */
[----:B------:R-:W-:Y:S01]  /*10950*/  IMAD.MOV.U32 R25, RZ, RZ, R168 ;  /* 0x000000ffff197224 */ /* 0x000fe200078e00a8 */
[----:B------:R-:W-:Y:S01]  /*10960*/  MOV R81, R205 ;  /* 0x000000cd00517202 */ /* 0x000fe20000000f00 */
[----:B------:R-:W-:Y:S01]  /*10970*/  IMAD.MOV.U32 R82, RZ, RZ, R244 ;  /* 0x000000ffff527224 */ /* 0x000fe200078e00f4 */
[----:B------:R-:W-:-:S04]  /*10980*/  MOV R168, R175 ;  /* 0x000000af00a87202 */ /* 0x000fc80000000f00 */
[----:B------:R-:W-:Y:S01]  /*10990*/  HMMA.16816.F32.BF16 R116, R4, R26, R104 ;  /* 0x0000001a0474723c */ /* 0x000fe20000041868 */
        /* <DEDUP_REMOVED lines=11> */
[----:B------:R-:W-:Y:S02]  /*10a50*/  IMAD.MOV.U32 R83, RZ, RZ, R174 ;  /* 0x000000ffff537224 */ /* 0x000fe400078e00ae */
[----:B------:R-:W-:Y:S01]  /*10a60*/  FFMA.FTZ R2, R2, UR12, -R8 ;  /* 0x0000000c02027c23 */ /* 0x000fe20008010808 */
[----:B------:R2:W-:Y:S01]  /*10a70*/  MUFU.EX2 R174, R0 ;  /* 0x0000000000ae7308 */ /* 0x0005e20000000800 */
[----:B------:R-:W-:Y:S01]  /*10a80*/  MOV R111, R207 ;  /* 0x000000cf006f7202 */ /* 0x000fe20000000f00 */
[----:B------:R-:W-:Y:S01]  /*10a90*/  IMAD.MOV.U32 R107, RZ, RZ, R126 ;  /* 0x000000ffff6b7224 */ /* 0x000fe200078e007e */
[----:B------:R-:W-:Y:S01]  /*10aa0*/  MOV R24, R127 ;  /* 0x0000007f00187202 */ /* 0x000fe20000000f00 */
[----:B------:R1:W-:Y:S01]  /*10ab0*/  MUFU.EX2 R207, R10 ;  /* 0x0000000a00cf7308 */ /* 0x0003e20000000800 */
[----:B------:R-:W-:Y:S01]  /*10ac0*/  HMMA.16816.F32.BF16 R124, R4, R14, R76 ;  /* 0x0000000e047c723c */ /* 0x000fe2000004184c */
[----:B------:R-:W-:Y:S01]  /*10ad0*/  IMAD.MOV.U32 R108, RZ, RZ, R109 ;  /* 0x000000ffff6c7224 */ /* 0x000fe200078e006d */
[----:B------:R-:W-:Y:S01]  /*10ae0*/  MOV R109, R172 ;  /* 0x000000ac006d7202 */ /* 0x000fe20000000f00 */
[----:B------:R-:W-:Y:S01]  /*10af0*/  IMAD.MOV.U32 R14, RZ, RZ, R173 ;  /* 0x000000ffff0e7224 */ /* 0x000fe200078e00ad */
[----:B------:R-:W1:Y:S01]  /*10b00*/  MUFU.EX2 R206, R9 ;  /* 0x0000000900ce7308 */ /* 0x000e620000000800 */
[----:B--2---:R-:W-:-:S03]  /*10b10*/  FFMA.FTZ R0, R104, UR12, -R8 ;  /* 0x0000000c68007c23 */ /* 0x004fc60008010808 */
[----:B------:R2:W2:Y:S01]  /*10b20*/  MUFU.EX2 R205, R11 ;  /* 0x0000000b00cd7308 */ /* 0x0004a20000000800 */
[----:B-1----:R-:W-:-:S03]  /*10b30*/  IMAD.MOV.U32 R10, RZ, RZ, R175 ;  /* 0x000000ffff0a7224 */ /* 0x002fc600078e00af */
[----:B------:R-:W-:Y:S04]  /*10b40*/  MUFU.EX2 R173, R2 ;  /* 0x0000000200ad7308 */ /* 0x000fe80000000800 */
[----:B------:R1:W1:Y:S01]  /*10b50*/  MUFU.EX2 R175, R0 ;  /* 0x0000000000af7308 */ /* 0x0002620000000800 */
[----:B------:R-:W-:Y:S01]  /*10b60*/  HMMA.16816.F32.BF16 R132, R4, R12, R72 ;  /* 0x0000000c0484723c */ /* 0x000fe20000041848 */
[----:B------:R-:W-:Y:S02]  /*10b70*/  MOV R12, R108 ;  /* 0x0000006c000c7202 */ /* 0x000fe40000000f00 */
[----:B------:R-:W-:Y:S01]  /*10b80*/  MOV R15, R110 ;  /* 0x0000006e000f7202 */ /* 0x000fe20000000f00 */
[----:B--2---:R-:W-:-:S04]  /*10b90*/  IMAD.MOV.U32 R11, RZ, RZ, R109 ;  /* 0x000000ffff0b7224 */ /* 0x004fc800078e006d */
[C---:B------:R-:W-:Y:S01]  /*10ba0*/  HMMA.16816.F32.BF16 R72, R4.reuse, R34, R44 ;  /* 0x000000220448723c */ /* 0x040fe2000004182c */
[----:B------:R-:W-:Y:S01]  /*10bb0*/  IMAD.MOV.U32 R44, RZ, RZ, R80 ;  /* 0x000000ffff2c7224 */ /* 0x000fe200078e0050 */
[----:B------:R-:W-:Y:S01]  /*10bc0*/  MOV R45, R81 ;  /* 0x00000051002d7202 */ /* 0x000fe20000000f00 */
[----:B------:R-:W-:Y:S01]  /*10bd0*/  IMAD.MOV.U32 R46, RZ, RZ, R82 ;  /* 0x000000ffff2e7224 */ /* 0x000fe200078e0052 */
[----:B------:R-:W-:Y:S02]  /*10be0*/  MOV R47, R83 ;  /* 0x00000053002f7202 */ /* 0x000fe40000000f00 */
[----:B-1----:R-:W-:Y:S01]  /*10bf0*/  MOV R0, R111 ;  /* 0x0000006f00007202 */ /* 0x002fe20000000f00 */
[----:B------:R-:W-:Y:S01]  /*10c00*/  IMAD.MOV.U32 R35, RZ, RZ, R44 ;  /* 0x000000ffff237224 */ /* 0x000fe200078e002c */
[----:B------:R-:W-:Y:S01]  /*10c10*/  HMMA.16816.F32.BF16 R108, R4, R32, R56 ;  /* 0x00000020046c723c */ /* 0x000fe20000041838 */
        /* <DEDUP_REMOVED lines=9> */
[----:B------:R-:W-:-:S02]  /*10cb0*/  F2FP.BF16.F32.PACK_AB R4, R206, R204 ;  /* 0x000000ccce04723e */ /* 0x000fc400000010ff */
[----:B------:R-:W-:Y:S02]  /*10cc0*/  F2FP.BF16.F32.PACK_AB R6, R205, R207 ;  /* 0x000000cfcd06723e */ /* 0x000fe400000010ff */
[----:B------:R-:W-:Y:S02]  /*10cd0*/  F2FP.BF16.F32.PACK_AB R7, R175, R173 ;  /* 0x000000adaf07723e */ /* 0x000fe400000010ff */
        /* <DEDUP_REMOVED lines=12> */
[----:B------:R-:W-:Y:S01]  /*10da0*/  LDSM.16.MT88.4 R24, [R87+0x2800] ;  /* 0x002800005718783b */ /* 0x000fe20000004200 */
[----:B------:R-:W-:-:S02]  /*10db0*/  MOV R69, R168 ;  /* 0x000000a800457202 */ /* 0x000fc40000000f00 */
[----:B------:R-:W-:Y:S02]  /*10dc0*/  MOV R71, R242 ;  /* 0x000000f200477202 */ /* 0x000fe40000000f00 */
[----:B------:R-:W-:Y:S04]  /*10dd0*/  MUFU.EX2 R242, R140 ;  /* 0x0000008c00f27308 */ /* 0x000fe80000000800 */
[----:B------:R-:W-:Y:S04]  /*10de0*/  MUFU.EX2 R241, R141 ;  /* 0x0000008d00f17308 */ /* 0x000fe80000000800 */
[----:B------:R-:W-:Y:S04]  /*10df0*/  MUFU.EX2 R243, R115 ;  /* 0x0000007300f37308 */ /* 0x000fe80000000800 */
[----:B------:R-:W-:Y:S01]  /*10e00*/  MUFU.EX2 R168, R85 ;  /* 0x0000005500a87308 */ /* 0x000fe20000000800 */
[----:B------:R-:W-:Y:S01]  /*10e10*/  FFMA.FTZ R2, R2, UR12, -R8 ;  /* 0x0000000c02027c23 */ /* 0x000fe20008010808 */
[--C-:B----4-:R-:W-:Y:S01]  /*10e20*/  FFMA.FTZ R143, R143, UR12, -R3.reuse ;  /* 0x0000000c8f8f7c23 */ /* 0x110fe20008010803 */
[----:B---3--:R-:W-:Y:S01]  /*10e30*/  FFMA.FTZ R164, R164, UR12, -R3 ;  /* 0x0000000ca4a47c23 */ /* 0x008fe20008010803 */
[----:B------:R-:W-:-:S02]  /*10e40*/  MOV R3, R169 ;  /* 0x000000a900037202 */ /* 0x000fc40000000f00 */
[----:B------:R-:W-:Y:S02]  /*10e50*/  MOV R169, R96 ;  /* 0x0000006000a97202 */ /* 0x000fe40000000f00 */
[----:B------:R-:W-:Y:S02]  /*10e60*/  MOV R96, R31 ;  /* 0x0000001f00607202 */ /* 0x000fe40000000f00 */
[----:B------:R-:W1:Y:S01]  /*10e70*/  LDSM.16.MT88.4 R28, [R84+0x2800] ;  /* 0x00280000541c783b */ /* 0x000e620000004200 */
[----:B------:R-:W-:-:S04]  /*10e80*/  FFMA.FTZ R3, R3, UR12, -R8 ;  /* 0x0000000c03037c23 */ /* 0x000fc80008010808 */
[----:B------:R-:W2:Y:S01]  /*10e90*/  MUFU.EX2 R172, R3 ;  /* 0x0000000300ac7308 */ /* 0x000ea20000000800 */
[----:B------:R-:W-:-:S04]  /*10ea0*/  IMAD.MOV.U32 R56, RZ, RZ, R96 ;  /* 0x000000ffff387224 */ /* 0x000fc800078e0060 */
[----:B------:R-:W-:Y:S01]  /*10eb0*/  IMAD.MOV.U32 R33, RZ, RZ, R56 ;  /* 0x000000ffff217224 */ /* 0x000fe200078e0038 */
[----:B------:R-:W-:Y:S01]  /*10ec0*/  MOV R56, R57 ;  /* 0x0000003900387202 */ /* 0x000fe20000000f00 */
[----:B------:R-:W-:Y:S01]  /*10ed0*/  IMAD.MOV.U32 R57, RZ, RZ, R58 ;  /* 0x000000ffff397224 */ /* 0x000fe200078e003a */
[----:B------:R-:W-:Y:S02]  /*10ee0*/  MOV R58, R59 ;  /* 0x0000003b003a7202 */ /* 0x000fe40000000f00 */
[----:B--2---:R-:W-:Y:S01]  /*10ef0*/  F2FP.BF16.F32.PACK_AB R5, R172, R174 ;  /* 0x000000aeac05723e */ /* 0x004fe200000010ff */
[----:B------:R-:W-:Y:S01]  /*10f00*/  IMAD.MOV.U32 R59, RZ, RZ, R0 ;  /* 0x000000ffff3b7224 */ /* 0x000fe200078e0000 */
[----:B------:R-:W-:Y:S01]  /*10f10*/  MOV R32, R33 ;  /* 0x0000002100207202 */ /* 0x000fe20000000f00 */
[----:B------:R-:W-:Y:S01]  /*10f20*/  IMAD.MOV.U32 R33, RZ, RZ, R56 ;  /* 0x000000ffff217224 */ /* 0x000fe200078e0038 */
[----:B------:R-:W-:-:S03]  /*10f30*/  MOV R56, R57 ;  /* 0x0000003900387202 */ /* 0x000fc60000000f00 */
        /* <DEDUP_REMOVED lines=11> */
[----:B------:R-:W-:-:S05]  /*10ff0*/  MOV R63, R65 ;  /* 0x00000041003f7202 */ /* 0x000fca0000000f00 */
[----:B-1----:R-:W-:Y:S01]  /*11000*/  HMMA.16816.F32.BF16 R76, R4, R28, R36 ;  /* 0x0000001c044c723c */ /* 0x002fe20000041824 */
[--C-:B------:R-:W-:Y:S01]  /*11010*/  FFMA.FTZ R37, R34, UR12, -R8.reuse ;  /* 0x0000000c22257c23 */ /* 0x100fe20008010808 */
[----:B------:R-:W-:Y:S02]  /*11020*/  IMAD.MOV.U32 R34, RZ, RZ, R47 ;  /* 0x000000ffff227224 */ /* 0x000fe400078e002f */
        /* <DEDUP_REMOVED lines=25> */
[----:B-1----:R-:W-:Y:S01]  /*111c0*/  FFMA.FTZ R142, R64, UR12, -R8 ;  /* 0x0000000c408e7c23 */ /* 0x002fe20008010808 */
        /* <DEDUP_REMOVED lines=40> */
[----:B------:R-:W1:Y:S01]  /*11450*/  MUFU.EX2 R170, R86 ;  /* 0x0000005600aa7308 */ /* 0x000e620000000800 */
[----:B------:R-:W-:Y:S01]  /*11460*/  MOV R67, R34 ;  /* 0x0000002200437202 */ /* 0x000fe20000000f00 */
[----:B------:R-:W-:-:S02]  /*11470*/  IMAD.MOV.U32 R34, RZ, RZ, R35 ;  /* 0x000000ffff227224 */ /* 0x000fc400078e0023 */
[----:B------:R3:W-:Y:S01]  /*11480*/  MUFU.EX2 R169, R114 ;  /* 0x0000007200a97308 */ /* 0x0007e20000000800 */
[----:B------:R-:W-:-:S03]  /*11490*/  MOV R35, R44 ;  /* 0x0000002c00237202 */ /* 0x000fc60000000f00 */
[----:B------:R-:W4:Y:S01]  /*114a0*/  MUFU.EX2 R171, R113 ;  /* 0x0000007100ab7308 */ /* 0x000f220000000800 */
        /* <DEDUP_REMOVED lines=8> */
[----:B------:R-:W-:Y:S02]  /*11530*/  IMAD.MOV.U32 R11, RZ, RZ, R12 ;  /* 0x000000ffff0b7224 */ /* 0x000fe400078e000c */
[----:B------:R-:W-:Y:S01]  /*11540*/  FADD.FTZ R3, R3, R148 ;  /* 0x0000009403037221 */ /* 0x000fe20000010000 */
[----:B------:R-:W-:Y:S01]  /*11550*/  HMMA.16816.F32.BF16 R92, R4, R20, R52 ;  /* 0x00000014045c723c */ /* 0x000fe20000041834 */
[----:B------:R-:W-:Y:S01]  /*11560*/  MOV R12, R10 ;  /* 0x0000000a000c7202 */ /* 0x000fe20000000f00 */
[--C-:B------:R-:W-:Y:S01]  /*11570*/  FFMA.FTZ R0, R214, UR12, -R8.reuse ;  /* 0x0000000cd6007c23 */ /* 0x100fe20008010808 */
[--C-:B---3--:R-:W-:Y:S01]  /*11580*/  FFMA.FTZ R114, R63, UR12, -R8.reuse ;  /* 0x0000000c3f727c23 */ /* 0x108fe20008010808 */
[----:B------:R-:W-:Y:S01]  /*11590*/  FFMA.FTZ R141, R212, UR12, -R8 ;  /* 0x0000000cd48d7c23 */ /* 0x000fe20008010808 */
[----:B------:R-:W-:-:S02]  /*115a0*/  IMAD.MOV.U32 R10, RZ, RZ, R9 ;  /* 0x000000ffff0a7224 */ /* 0x000fc400078e0009 */
[----:B------:R-:W-:Y:S01]  /*115b0*/  FADD.FTZ R8, R197, R149 ;  /* 0x00000095c5087221 */ /* 0x000fe20000010000 */
[----:B------:R-:W-:Y:S01]  /*115c0*/  HMMA.16816.F32.BF16 R80, R4, R22, R48 ;  /* 0x000000160450723c */ /* 0x000fe20000041830 */
[----:B------:R-:W-:Y:S01]  /*115d0*/  FADD.FTZ R39, R66, R3 ;  /* 0x0000000342277221 */ /* 0x000fe20000010000 */
[----:B------:R-:W-:Y:S01]  /*115e0*/  IMAD.MOV.U32 R197, RZ, RZ, R34 ;  /* 0x000000ffffc57224 */ /* 0x000fe200078e0022 */
[----:B------:R-:W-:Y:S01]  /*115f0*/  MOV R115, R35 ;  /* 0x0000002300737202 */ /* 0x000fe20000000f00 */
[----:B------:R-:W-:Y:S01]  /*11600*/  IMAD.MOV.U32 R66, RZ, RZ, R46 ;  /* 0x000000ffff427224 */ /* 0x000fe200078e002e */
[----:B------:R-:W-:-:S03]  /*11610*/  MOV R35, R33 ;  /* 0x0000002100237202 */ /* 0x000fc60000000f00 */
[----:B------:R-:W-:Y:S01]  /*11620*/  HMMA.16816.F32.BF16 R56, R4, R30, R40 ;  /* 0x0000001e0438723c */ /* 0x000fe20000041828 */
[----:B------:R-:W-:Y:S02]  /*11630*/  IMAD.MOV.U32 R34, RZ, RZ, R32 ;  /* 0x000000ffff227224 */ /* 0x000fe400078e0020 */
[----:B------:R-:W-:Y:S01]  /*11640*/  FADD.FTZ R9, R199, R150 ;  /* 0x00000096c7097221 */ /* 0x000fe20000010000 */
[----:B------:R-:W-:-:S04]  /*11650*/  IMAD.MOV.U32 R46, RZ, RZ, R11 ;  /* 0x000000ffff2e7224 */ /* 0x000fc800078e000b */
[----:B------:R-:W-:Y:S01]  /*11660*/  HMMA.16816.F32.BF16 R52, R4, R24, R88 ;  /* 0x000000180434723c */ /* 0x000fe20000041858 */
[----:B------:R-:W-:Y:S02]  /*11670*/  IMAD.MOV.U32 R32, RZ, RZ, R10 ;  /* 0x000000ffff207224 */ /* 0x000fe400078e000a */
[----:B------:R-:W-:Y:S01]  /*11680*/  FADD.FTZ R38, R64, R146 ;  /* 0x0000009240267221 */ /* 0x000fe20000010000 */
[----:B------:R-:W-:-:S04]  /*11690*/  IMAD.MOV.U32 R33, RZ, RZ, R71 ;  /* 0x000000ffff217224 */ /* 0x000fc800078e0047 */
[----:B------:R-:W-:Y:S01]  /*116a0*/  HMMA.16816.F32.BF16 R48, R4, R26, R100 ;  /* 0x0000001a0430723c */ /* 0x000fe20000041864 */
[----:B--2---:R-:W-:Y:S02]  /*116b0*/  F2FP.BF16.F32.PACK_AB R4, R241, R240 ;  /* 0x000000f0f104723e */ /* 0x004fe400000010ff */
[----:B-1----:R-:W-:Y:S02]  /*116c0*/  F2FP.BF16.F32.PACK_AB R5, R170, R168 ;  /* 0x000000a8aa05723e */ /* 0x002fe400000010ff */
[----:B------:R-:W-:Y:S02]  /*116d0*/  F2FP.BF16.F32.PACK_AB R6, R243, R242 ;  /* 0x000000f2f306723e */ /* 0x000fe400000010ff */
[----:B----4-:R-:W-:Y:S01]  /*116e0*/  F2FP.BF16.F32.PACK_AB R7, R171, R169 ;  /* 0x000000a9ab07723e */ /* 0x010fe200000010ff */
[----:B------:R-:W-:Y:S01]  /*116f0*/  IMAD.MOV.U32 R10, RZ, RZ, R69 ;  /* 0x000000ffff0a7224 */ /* 0x000fe200078e0045 */
[----:B------:R-:W-:Y:S01]  /*11700*/  MOV R11, R68 ;  /* 0x00000044000b7202 */ /* 0x000fe20000000f00 */
[----:B------:R-:W-:Y:S01]  /*11710*/  FADD.FTZ R146, R196, R8 ;  /* 0x00000008c4927221 */ /* 0x000fe20000010000 */
[----:B------:R-:W-:Y:S01]  /*11720*/  MOV R196, R70 ;  /* 0x0000004600c47202 */ /* 0x000fe20000000f00 */
[----:B------:R-:W-:Y:S01]  /*11730*/  FADD.FTZ R148, R65, R9 ;  /* 0x0000000941947221 */ /* 0x000fe20000010000 */
[----:B------:R-:W-:Y:S01]  /*11740*/  MOV R199, R67 ;  /* 0x0000004300c77202 */ /* 0x000fe20000000f00 */
[C---:B------:R-:W-:Y:S01]  /*11750*/  HMMA.16816.F32.BF16 R68, R4.reuse, R16, R120 ;  /* 0x000000100444723c */ /* 0x040fe20000041878 */
[----:B------:R1:W-:Y:S01]  /*11760*/  MUFU.EX2 R102, R147 ;  /* 0x0000009300667308 */ /* 0x0003e20000000800 */
[----:B------:R-:W-:Y:S01]  /*11770*/  IMAD.MOV.U32 R64, RZ, RZ, R44 ;  /* 0x000000ffff407224 */ /* 0x000fe200078e002c */
[----:B------:R-:W-:Y:S01]  /*11780*/  MOV R65, R45 ;  /* 0x0000002d00417202 */ /* 0x000fe20000000f00 */
[----:B------:R-:W-:Y:S01]  /*11790*/  IMAD.MOV.U32 R121, RZ, RZ, R35 ;  /* 0x000000ffff797224 */ /* 0x000fe200078e0023 */
[----:B------:R-:W-:Y:S01]  /*117a0*/  MOV R67, R47 ;  /* 0x0000002f00437202 */ /* 0x000fe20000000f00 */
[----:B------:R-:W-:Y:S01]  /*117b0*/  IMAD.MOV.U32 R44, RZ, RZ, R14 ;  /* 0x000000ffff2c7224 */ /* 0x000fe200078e000e */
[----:B------:R-:W-:Y:S01]  /*117c0*/  MOV R120, R34 ;  /* 0x0000002200787202 */ /* 0x000fe20000000f00 */
[----:B------:R-:W-:Y:S01]  /*117d0*/  HMMA.16816.F32.BF16 R40, R4, R20, R128 ;  /* 0x000000140428723c */ /* 0x000fe20000041880 */
[----:B------:R-:W-:Y:S01]  /*117e0*/  MOV R129, R32 ;  /* 0x0000002000817202 */ /* 0x000fe20000000f00 */
[----:B------:R-:W-:Y:S01]  /*117f0*/  IMAD.MOV.U32 R3, RZ, RZ, R11 ;  /* 0x000000ffff037224 */ /* 0x000fe200078e000b */
[----:B------:R-:W-:-:S02]  /*11800*/  MOV R45, R15 ;  /* 0x0000000f002d7202 */ /* 0x000fc40000000f00 */
[----:B------:R-:W-:Y:S02]  /*11810*/  MOV R47, R12 ;  /* 0x0000000c002f7202 */ /* 0x000fe40000000f00 */
[----:B-1----:R-:W-:Y:S01]  /*11820*/  MOV R147, R33 ;  /* 0x0000002100937202 */ /* 0x002fe20000000f00 */
[----:B------:R-:W-:Y:S01]  /*11830*/  HMMA.16816.F32.BF16 R60, R4, R18, R116 ;  /* 0x00000012043c723c */ /* 0x000fe20000041874 */
[----:B------:R-:W-:Y:S01]  /*11840*/  MOV R123, R13 ;  /* 0x0000000d007b7202 */ /* 0x000fe20000000f00 */
[----:B------:R-:W1:Y:S01]  /*11850*/  LDSM.16.MT88.4 R16, [R191+0xb000] ;  /* 0x00b00000bf10783b */ /* 0x000e620000004200 */
[----:B------:R-:W-:-:S03]  /*11860*/  MOV R128, R10 ;  /* 0x0000000a00807202 */ /* 0x000fc60000000f00 */
[----:B------:R-:W2:Y:S02]  /*11870*/  LDSM.16.MT88.4 R12, [R112+0xb000] ;  /* 0x00b00000700c783b */ /* 0x000ea40000004200 */
[C---:B------:R-:W-:Y:S02]  /*11880*/  HMMA.16816.F32.BF16 R32, R4.reuse, R22, R136 ;  /* 0x000000160420723c */ /* 0x040fe40000041888 */
[----:B------:R-:W3:Y:S04]  /*11890*/  LDSM.16.MT88.4 R8, [R84+0x3000] ;  /* 0x003000005408783b */ /* 0x000ee80000004200 */
[----:B------:R-:W4:Y:S01]  /*118a0*/  LDSM.16.MT88.4 R20, [R87+0x3000] ;  /* 0x003000005714783b */ /* 0x000f220000004200 */
[----:B------:R-:W-:Y:S01]  /*118b0*/  IMAD.MOV.U32 R131, RZ, RZ, R115 ;  /* 0x000000ffff837224 */ /* 0x000fe200078e0073 */
[----:B------:R-:W1:Y:S04]  /*118c0*/  MUFU.EX2 R103, R145 ;  /* 0x0000009100677308 */ /* 0x000e680000000800 */
[----:B------:R-:W-:Y:S04]  /*118d0*/  MUFU.EX2 R113, R144 ;  /* 0x0000009000717308 */ /* 0x000fe80000000800 */
[----:B------:R-:W-:Y:S04]  /*118e0*/  MUFU.EX2 R115, R143 ;  /* 0x0000008f00737308 */ /* 0x000fe80000000800 */
[----:B------:R-:W-:Y:S04]  /*118f0*/  MUFU.EX2 R90, R2 ;  /* 0x00000002005a7308 */ /* 0x000fe80000000800 */
[----:B------:R1:W2:Y:S04]  /*11900*/  MUFU.EX2 R100, R0 ;  /* 0x0000000000647308 */ /* 0x0002a80000000800 */
[----:B------:R-:W-:Y:S04]  /*11910*/  MUFU.EX2 R101, R37 ;  /* 0x0000002500657308 */ /* 0x000fe80000000800 */
[----:B------:R-:W3:Y:S01]  /*11920*/  MUFU.EX2 R91, R36 ;  /* 0x00000024005b7308 */ /* 0x000ee20000000800 */
        /* <DEDUP_REMOVED lines=9> */
[----:B------:R-:W-:Y:S04]  /*119c0*/  MUFU.EX2 R109, R155 ;  /* 0x0000009b006d7308 */ /* 0x000fe80000000800 */
[----:B------:R-:W4:Y:S01]  /*119d0*/  MUFU.EX2 R108, R158 ;  /* 0x0000009e006c7308 */ /* 0x000f220000000800 */
[C---:B------:R-:W-:Y:S03]  /*119e0*/  HMMA.16816.F32.BF16 R44, R4.reuse, R28, R132 ;  /* 0x0000001c042c723c */ /* 0x040fe60000041884 */
[----:B------:R-:W-:Y:S04]  /*119f0*/  MUFU.EX2 R110, R157 ;  /* 0x0000009d006e7308 */ /* 0x000fe80000000800 */
[----:B------:R-:W-:Y:S04]  /*11a00*/  MUFU.EX2 R111, R156 ;  /* 0x0000009c006f7308 */ /* 0x000fe80000000800 */
[----:B------:R-:W-:Y:S04]  /*11a10*/  MUFU.EX2 R86, R151 ;  /* 0x0000009700567308 */ /* 0x000fe80000000800 */
[----:B------:R-:W4:Y:S04]  /*11a20*/  MUFU.EX2 R85, R153 ;  /* 0x0000009900557308 */ /* 0x000f280000000800 */
[----:B------:R-:W-:Y:S04]  /*11a30*/  MUFU.EX2 R88, R154 ;  /* 0x0000009a00587308 */ /* 0x000fe80000000800 */
[----:B------:R-:W4:Y:S01]  /*11a40*/  MUFU.EX2 R89, R152 ;  /* 0x0000009800597308 */ /* 0x000f220000000800 */
[----:B------:R-:W-:Y:S01]  /*11a50*/  HMMA.16816.F32.BF16 R28, R4, R30, R124 ;  /* 0x0000001e041c723c */ /* 0x000fe2000004187c */
[----:B-1----:R-:W-:-:S07]  /*11a60*/  FADD.FTZ R0, R147, R38 ;  /* 0x0000002693007221 */ /* 0x002fce0000010000 */
[----:B------:R-:W-:Y:S01]  /*11a70*/  HMMA.16816.F32.BF16 R72, R4, R26, R72 ;  /* 0x0000001a0448723c */ /* 0x000fe20000041848 */
[----:B------:R-:W-:Y:S02]  /*11a80*/  F2FP.BF16.F32.PACK_AB R4, R103, R102 ;  /* 0x000000666704723e */ /* 0x000fe400000010ff */
[----:B--2---:R-:W-:Y:S02]  /*11a90*/  F2FP.BF16.F32.PACK_AB R5, R100, R90 ;  /* 0x0000005a6405723e */ /* 0x004fe400000010ff */
[----:B------:R-:W-:Y:S02]  /*11aa0*/  F2FP.BF16.F32.PACK_AB R6, R115, R113 ;  /* 0x000000717306723e */ /* 0x000fe400000010ff */
[----:B---3--:R-:W-:Y:S01]  /*11ab0*/  F2FP.BF16.F32.PACK_AB R7, R91, R101 ;  /* 0x000000655b07723e */ /* 0x008fe200000010ff */
[----:B------:R-:W-:Y:S01]  /*11ac0*/  FADD.FTZ R24, R128, R148 ;  /* 0x0000009480187221 */ /* 0x000fe20000010000 */
[----:B------:R-:W-:Y:S01]  /*11ad0*/  FADD.FTZ R3, R3, R146 ;  /* 0x0000009203037221 */ /* 0x000fe20000010000 */
[----:B------:R-:W-:Y:S01]  /*11ae0*/  FADD.FTZ R2, R129, R39 ;  /* 0x0000002781027221 */ /* 0x000fe20000010000 */
[----:B------:R-:W-:Y:S01]  /*11af0*/  IMAD.MOV.U32 R249, RZ, RZ, R250 ;  /* 0x000000fffff97224 */ /* 0x000fe200078e00fa */
[----:B------:R-:W-:-:S02]  /*11b00*/  MOV R160, R161 ;  /* 0x000000a100a07202 */ /* 0x000fc40000000f00 */
[----:B------:R-:W-:Y:S01]  /*11b10*/  HMMA.16816.F32.BF16 R104, R4, R16, R104 ;  /* 0x000000100468723c */ /* 0x000fe20000041868 */
[----:B------:R-:W-:Y:S01]  /*11b20*/  FADD.FTZ R0, R130, R0 ;  /* 0x0000000082007221 */ /* 0x000fe20000010000 */
[----:B------:R-:W-:Y:S02]  /*11b30*/  IMAD.MOV.U32 R161, RZ, RZ, R162 ;  /* 0x000000ffffa17224 */ /* 0x000fe400078e00a2 */
[----:B------:R-:W-:Y:S01]  /*11b40*/  FADD.FTZ R26, R198, R24 ;  /* 0x00000018c61a7221 */ /* 0x000fe20000010000 */
[----:B------:R-:W-:-:S03]  /*11b50*/  MOV R162, R163 ;  /* 0x000000a300a27202 */ /* 0x000fc60000000f00 */
[----:B------:R-:W-:Y:S01]  /*11b60*/  HMMA.16816.F32.BF16 R96, R4, R18, R96 ;  /* 0x000000120460723c */ /* 0x000fe20000041860 */
[----:B------:R-:W-:Y:S01]  /*11b70*/  FADD.FTZ R25, R184, R3 ;  /* 0x00000003b8197221 */ /* 0x000fe20000010000 */
[----:B------:R-:W-:Y:S02]  /*11b80*/  IMAD.MOV.U32 R163, RZ, RZ, R213 ;  /* 0x000000ffffa37224 */ /* 0x000fe400078e00d5 */
[----:B------:R-:W-:-:S04]  /*11b90*/  FADD.FTZ R24, R176, R2 ;  /* 0x00000002b0187221 */ /* 0x000fc80000010000 */
[----:B------:R-:W-:Y:S01]  /*11ba0*/  HMMA.16816.F32.BF16 R92, R4, R12, R92 ;  /* 0x0000000c045c723c */ /* 0x000fe2000004185c */
[----:B------:R-:W-:Y:S01]  /*11bb0*/  MOV R129, R196 ;  /* 0x000000c400817202 */ /* 0x000fe20000000f00 */
[----:B------:R-:W-:-:S06]  /*11bc0*/  FADD.FTZ R0, R177, R0 ;  /* 0x00000000b1007221 */ /* 0x000fcc0000010000 */
[----:B------:R-:W-:Y:S01]  /*11bd0*/  HMMA.16816.F32.BF16 R80, R4, R14, R80 ;  /* 0x0000000e0450723c */ /* 0x000fe20000041850 */
[----:B------:R-:W-:-:S07]  /*11be0*/  MOV R128, R197 ;  /* 0x000000c500807202 */ /* 0x000fce0000000f00 */
[----:B------:R-:W-:Y:S01]  /*11bf0*/  HMMA.16816.F32.BF16 R76, R4, R8, R76 ;  /* 0x00000008044c723c */ /* 0x000fe2000004184c */
[----:B------:R-:W-:-:S07]  /*11c00*/  MOV R196, R249 ;  /* 0x000000f900c47202 */ /* 0x000fce0000000f00 */
[----:B------:R-:W-:Y:S01]  /*11c10*/  HMMA.16816.F32.BF16 R56, R4, R10, R56 ;  /* 0x0000000a0438723c */ /* 0x000fe20000041838 */
[----:B------:R-:W-:-:S07]  /*11c20*/  FADD.FTZ R3, R201, R26 ;  /* 0x0000001ac9037221 */ /* 0x000fce0000010000 */
[C---:B----4-:R-:W-:Y:S08]  /*11c30*/  HMMA.16816.F32.BF16 R52, R4.reuse, R20, R52 ;  /* 0x000000140434723c */ /* 0x050ff00000041834 */
[----:B------:R-:W-:Y:S01]  /*11c40*/  HMMA.16816.F32.BF16 R48, R4, R22, R48 ;  /* 0x000000160430723c */ /* 0x000fe20000041830 */
[----:B------:R-:W-:Y:S01]  /*11c50*/  F2FP.BF16.F32.PACK_AB R4, R108, R109 ;  /* 0x0000006d6c04723e */ /* 0x000fe200000010ff */
[----:B------:R1:W-:Y:S01]  /*11c60*/  LDSM.16.MT88.4 R144, [R112+0xb800] ;  /* 0x00b800007090783b */ /* 0x0003e20000004200 */
[----:B------:R-:W-:-:S02]  /*11c70*/  F2FP.BF16.F32.PACK_AB R5, R85, R86 ;  /* 0x000000565505723e */ /* 0x000fc400000010ff */
[----:B------:R-:W-:Y:S01]  /*11c80*/  F2FP.BF16.F32.PACK_AB R6, R111, R110 ;  /* 0x0000006e6f06723e */ /* 0x000fe200000010ff */
[----:B------:R-:W-:Y:S01]  /*11c90*/  MUFU.EX2 R36, R164 ;  /* 0x000000a400247308 */ /* 0x000fe20000000800 */
[----:B------:R-:W-:Y:S01]  /*11ca0*/  F2FP.BF16.F32.PACK_AB R7, R89, R88 ;  /* 0x000000585907723e */ /* 0x000fe200000010ff */
[----:B------:R-:W-:Y:S01]  /*11cb0*/  IMAD.MOV.U32 R130, RZ, RZ, R123 ;  /* 0x000000ffff827224 */ /* 0x000fe200078e007b */
[----:B------:R-:W-:Y:S01]  /*11cc0*/  MOV R197, R190 ;  /* 0x000000be00c57202 */ /* 0x000fe20000000f00 */
[----:B------:R-:W-:Y:S01]  /*11cd0*/  FADD.FTZ R2, R185, R25 ;  /* 0x00000019b9027221 */ /* 0x000fe20000010000 */
[----:B------:R-:W-:Y:S01]  /*11ce0*/  IMAD.MOV.U32 R123, RZ, RZ, R199 ;  /* 0x000000ffff7b7224 */ /* 0x000fe200078e00c7 */
[----:B------:R-:W-:Y:S01]  /*11cf0*/  MOV R126, R162 ;  /* 0x000000a2007e7202 */ /* 0x000fe20000000f00 */
[----:B------:R-:W-:Y:S01]  /*11d00*/  IMAD.MOV.U32 R125, RZ, RZ, R163 ;  /* 0x000000ffff7d7224 */ /* 0x000fe200078e00a3 */
[C---:B------:R-:W-:Y:S01]  /*11d10*/  HMMA.16816.F32.BF16 R44, R4.reuse, R8, R44 ;  /* 0x00000008042c723c */ /* 0x040fe2000004182c */
[----:B------:R-:W-:Y:S01]  /*11d20*/  FADD.FTZ R8, R179, R24 ;  /* 0x00000018b3087221 */ /* 0x000fe20000010000 */
[----:B------:R-:W-:Y:S01]  /*11d30*/  FADD.FTZ R0, R178, R0 ;  /* 0x00000000b2007221 */ /* 0x000fe20000010000 */
[----:B------:R-:W-:Y:S01]  /*11d40*/  FADD.FTZ R9, R187, R3 ;  /* 0x00000003bb097221 */ /* 0x000fe20000010000 */
[----:B------:R-:W-:Y:S01]  /*11d50*/  IMAD.MOV.U32 R134, RZ, RZ, R196 ;  /* 0x000000ffff867224 */ /* 0x000fe200078e00c4 */
[----:B------:R-:W-:Y:S01]  /*11d60*/  MOV R133, R197 ;  /* 0x000000c500857202 */ /* 0x000fe20000000f00 */
[----:B------:R-:W-:Y:S01]  /*11d70*/  FADD.FTZ R3, R186, R2 ;  /* 0x00000002ba037221 */ /* 0x000fe20000010000 */
[----:B------:R-:W-:Y:S01]  /*11d80*/  MOV R127, R161 ;  /* 0x000000a1007f7202 */ /* 0x000fe20000000f00 */
[----:B------:R-:W-:Y:S01]  /*11d90*/  HMMA.16816.F32.BF16 R64, R4, R20, R64 ;  /* 0x000000140440723c */ /* 0x000fe20000041840 */
[----:B------:R-:W-:Y:S01]  /*11da0*/  FADD.FTZ R2, R125, R8 ;  /* 0x000000087d027221 */ /* 0x000fe20000010000 */
[----:B------:R-:W-:Y:S01]  /*11db0*/  MOV R135, R123 ;  /* 0x0000007b00877202 */ /* 0x000fe20000000f00 */
[----:B------:R-:W-:-:S02]  /*11dc0*/  IMAD.MOV.U32 R132, RZ, RZ, R160 ;  /* 0x000000ffff847224 */ /* 0x000fc400078e00a0 */
[----:B------:R-:W-:Y:S01]  /*11dd0*/  FADD.FTZ R0, R126, R0 ;  /* 0x000000007e007221 */ /* 0x000fe20000010000 */
[----:B------:R-:W-:Y:S01]  /*11de0*/  FADD.FTZ R3, R202, R3 ;  /* 0x00000003ca037221 */ /* 0x000fe20000010000 */
[----:B-1----:R-:W-:Y:S01]  /*11df0*/  MOV R112, R133 ;  /* 0x0000008500707202 */ /* 0x002fe20000000f00 */
[----:B------:R-:W-:Y:S01]  /*11e00*/  MUFU.EX2 R38, R166 ;  /* 0x000000a600267308 */ /* 0x000fe20000000800 */
[C---:B------:R-:W-:Y:S01]  /*11e10*/  HMMA.16816.F32.BF16 R68, R4.reuse, R16, R68 ;  /* 0x000000100444723c */ /* 0x040fe20000041844 */
[----:B------:R-:W-:Y:S01]  /*11e20*/  FADD.FTZ R2, R127, R2 ;  /* 0x000000027f027221 */ /* 0x000fe20000010000 */
[----:B------:R-:W-:Y:S01]  /*11e30*/  MOV R124, R134 ;  /* 0x00000086007c7202 */ /* 0x000fe20000000f00 */
[----:B------:R-:W-:Y:S01]  /*11e40*/  FADD.FTZ R0, R132, R0 ;  /* 0x0000000084007221 */ /* 0x000fe20000010000 */
[----:B------:R-:W-:Y:S01]  /*11e50*/  MUFU.EX2 R27, R142 ;  /* 0x0000008e001b7308 */ /* 0x000fe20000000800 */
[----:B------:R1:W5:Y:S03]  /*11e60*/  LDL.LU R250, [R1+0xc4] ;  /* 0x0000c40001fa7983 */ /* 0x0003660000300800 */
[----:B------:R-:W-:Y:S01]  /*11e70*/  HMMA.16816.F32.BF16 R60, R4, R18, R60 ;  /* 0x00000012043c723c */ /* 0x000fe2000004183c */
[----:B------:R-:W-:Y:S01]  /*11e80*/  IMAD.MOV.U32 R125, RZ, RZ, R135 ;  /* 0x000000ffff7d7224 */ /* 0x000fe200078e0087 */
[----:B------:R-:W-:-:S06]  /*11e90*/  MOV R126, R128 ;  /* 0x00000080007e7202 */ /* 0x000fcc0000000f00 */
[----:B------:R-:W-:Y:S01]  /*11ea0*/  HMMA.16816.F32.BF16 R40, R4, R12, R40 ;  /* 0x0000000c0428723c */ /* 0x000fe20000041828 */
[----:B------:R-:W-:Y:S01]  /*11eb0*/  MOV R127, R129 ;  /* 0x00000081007f7202 */ /* 0x000fe20000000f00 */
[----:B------:R-:W-:-:S06]  /*11ec0*/  FADD.FTZ R3, R195, R3 ;  /* 0x00000003c3037221 */ /* 0x000fcc0000010000 */
[----:B------:R-:W-:Y:S01]  /*11ed0*/  HMMA.16816.F32.BF16 R32, R4, R14, R32 ;  /* 0x0000000e0420723c */ /* 0x000fe20000041820 */
[----:B------:R-:W-:-:S07]  /*11ee0*/  FADD.FTZ R2, R112, R2 ;  /* 0x0000000270027221 */ /* 0x000fce0000010000 */
[C---:B------:R-:W-:Y:S08]  /*11ef0*/  HMMA.16816.F32.BF16 R28, R4.reuse, R10, R28 ;  /* 0x0000000a041c723c */ /* 0x040ff0000004181c */
[----:B------:R-:W-:Y:S01]  /*11f00*/  HMMA.16816.F32.BF16 R20, R4, R22, R72 ;  /* 0x000000160414723c */ /* 0x000fe20000041848 */
[----:B------:R-:W-:Y:S01]  /*11f10*/  FADD.FTZ R4, R203, R9 ;  /* 0x00000009cb047221 */ /* 0x000fe20000010000 */
[----:B------:R-:W-:Y:S01]  /*11f20*/  IMAD.MOV.U32 R128, RZ, RZ, R130 ;  /* 0x000000ffff807224 */ /* 0x000fe200078e0082 */
[----:B------:R-:W-:Y:S01]  /*11f30*/  MOV R129, R131 ;  /* 0x0000008300817202 */ /* 0x000fe20000000f00 */
[----:B------:R-:W-:Y:S01]  /*11f40*/  FADD.FTZ R0, R124, R0 ;  /* 0x000000007c007221 */ /* 0x000fe20000010000 */
[----:B------:R-:W-:Y:S01]  /*11f50*/  FADD.FTZ R4, R200, R4 ;  /* 0x00000004c8047221 */ /* 0x000fe20000010000 */
[----:B------:R-:W-:Y:S01]  /*11f60*/  MOV R130, R116 ;  /* 0x0000007400827202 */ /* 0x000fe20000000f00 */
[----:B------:R-:W-:Y:S01]  /*11f70*/  FADD.FTZ R3, R126, R3 ;  /* 0x000000037e037221 */ /* 0x000fe20000010000 */
[----:B------:R-:W-:-:S02]  /*11f80*/  IMAD.MOV.U32 R199, RZ, RZ, R189 ;  /* 0x000000ffffc77224 */ /* 0x000fc400078e00bd */
[----:B------:R-:W-:Y:S01]  /*11f90*/  FADD.FTZ R4, R125, R4 ;  /* 0x000000047d047221 */ /* 0x000fe20000010000 */
[----:B------:R-:W-:Y:S01]  /*11fa0*/  IMAD.MOV.U32 R131, RZ, RZ, R117 ;  /* 0x000000ffff837224 */ /* 0x000fe200078e0075 */
[----:B------:R-:W-:Y:S01]  /*11fb0*/  MOV R116, R118 ;  /* 0x0000007600747202 */ /* 0x000fe20000000f00 */
[----:B------:R-:W-:Y:S01]  /*11fc0*/  FADD.FTZ R2, R127, R2 ;  /* 0x000000027f027221 */ /* 0x000fe20000010000 */
[----:B------:R-:W-:Y:S01]  /*11fd0*/  MOV R117, R119 ;  /* 0x0000007700757202 */ /* 0x000fe20000000f00 */
[----:B------:R-:W-:Y:S01]  /*11fe0*/  FADD.FTZ R0, R128, R0 ;  /* 0x0000000080007221 */ /* 0x000fe20000010000 */
[----:B------:R-:W-:Y:S01]  /*11ff0*/  FADD.FTZ R4, R129, R4 ;  /* 0x0000000481047221 */ /* 0x000fe20000010000 */
[----:B------:R-:W-:Y:S01]  /*12000*/  IMAD.MOV.U32 R118, RZ, RZ, R120 ;  /* 0x000000ffff767224 */ /* 0x000fe200078e0078 */
[----:B------:R-:W-:Y:S01]  /*12010*/  MOV R119, R121 ;  /* 0x0000007900777202 */ /* 0x000fe20000000f00 */
[----:B------:R-:W-:Y:S01]  /*12020*/  FADD.FTZ R3, R130, R3 ;  /* 0x0000000382037221 */ /* 0x000fe20000010000 */
[----:B------:R-:W-:Y:S01]  /*12030*/  MOV R120, R122 ;  /* 0x0000007a00787202 */ /* 0x000fe20000000f00 */
[----:B------:R-:W-:Y:S01]  /*12040*/  FADD.FTZ R2, R131, R2 ;  /* 0x0000000283027221 */ /* 0x000fe20000010000 */
[----:B------:R-:W-:Y:S01]  /*12050*/  FADD.FTZ R0, R116, R0 ;  /* 0x0000000074007221 */ /* 0x000fe20000010000 */
[----:B------:R-:W-:-:S02]  /*12060*/  IMAD.MOV.U32 R121, RZ, RZ, R149 ;  /* 0x000000ffff797224 */ /* 0x000fc400078e0095 */
        /* <DEDUP_REMOVED lines=51> */
[----:B------:R-:W2:Y:S01]  /*123a0*/  LDSM.16.MT88.4 R188, [R191+0xb800] ;  /* 0x00b80000bfbc783b */ /* 0x000ea20000004200 */
[----:B------:R-:W-:Y:S01]  /*123b0*/  FADD.FTZ R4, R243, R4 ;  /* 0x00000004f3047221 */ /* 0x000fe20000010000 */
[----:B------:R-:W-:-:S02]  /*123c0*/  FADD.FTZ R3, R171, R3 ;  /* 0x00000003ab037221 */ /* 0x000fc40000010000 */
[----:B------:R-:W3:Y:S01]  /*123d0*/  LDSM.16.MT88.4 R160, [R84+0x3800] ;  /* 0x0038000054a0783b */ /* 0x000ee20000004200 */
[----:B------:R-:W-:Y:S01]  /*123e0*/  FADD.FTZ R2, R205, R2 ;  /* 0x00000002cd027221 */ /* 0x000fe20000010000 */
[----:B------:R-:W-:Y:S02]  /*123f0*/  FADD.FTZ R0, R175, R0 ;  /* 0x00000000af007221 */ /* 0x000fe40000010000 */
[----:B------:R-:W4:Y:S01]  /*12400*/  LDSM.16.MT88.4 R12, [R87+0x3800] ;  /* 0x00380000570c783b */ /* 0x000f220000004200 */
        /* <DEDUP_REMOVED lines=8> */
[----:B------:R-:W-:Y:S01]  /*12490*/  FADD.FTZ R2, R103, R2 ;  /* 0x0000000267027221 */ /* 0x000fe20000010000 */
[----:B------:R1:W5:Y:S01]  /*124a0*/  LDL.LU R244, [R1+0xc0] ;  /* 0x0000c00001f47983 */ /* 0x0003620000300800 */
[----:B------:R-:W1:Y:S01]  /*124b0*/  MUFU.EX2 R19, R159 ;  /* 0x0000009f00137308 */ /* 0x000e620000000800 */
[----:B------:R-:W-:-:S03]  /*124c0*/  FADD.FTZ R0, R100, R0 ;  /* 0x0000000064007221 */ /* 0x000fc60000010000 */
[----:B------:R-:W2:Y:S01]  /*124d0*/  MUFU.EX2 R17, R114 ;  /* 0x0000007200117308 */ /* 0x000ea20000000800 */
[----:B------:R-:W-:-:S03]  /*124e0*/  FADD.FTZ R4, R110, R4 ;  /* 0x000000046e047221 */ /* 0x000fc60000010000 */
[----:B------:R-:W2:Y:S01]  /*124f0*/  MUFU.EX2 R25, R193 ;  /* 0x000000c100197308 */ /* 0x000ea20000000800 */
[----:B------:R-:W-:-:S03]  /*12500*/  FADD.FTZ R3, R88, R3 ;  /* 0x0000000358037221 */ /* 0x000fc60000010000 */
[----:B------:R-:W3:Y:S01]  /*12510*/  MUFU.EX2 R6, R181 ;  /* 0x000000b500067308 */ /* 0x000ee20000000800 */
[----:B------:R-:W-:Y:S01]  /*12520*/  FADD.FTZ R2, R113, R2 ;  /* 0x0000000271027221 */ /* 0x000fe20000010000 */
[----:B------:R-:W-:Y:S02]  /*12530*/  FADD.FTZ R0, R101, R0 ;  /* 0x0000000065007221 */ /* 0x000fe40000010000 */
[----:B------:R-:W4:Y:S01]  /*12540*/  MUFU.EX2 R18, R141 ;  /* 0x0000008d00127308 */ /* 0x000f220000000800 */
[----:B------:R-:W-:-:S03]  /*12550*/  FADD.FTZ R4, R111, R4 ;  /* 0x000000046f047221 */ /* 0x000fc60000010000 */
[----:B------:R-:W4:Y:S01]  /*12560*/  MUFU.EX2 R7, R194 ;  /* 0x000000c200077308 */ /* 0x000f220000000800 */
[----:B------:R-:W-:-:S03]  /*12570*/  FADD.FTZ R3, R89, R3 ;  /* 0x0000000359037221 */ /* 0x000fc60000010000 */
[----:B------:R-:W4:Y:S01]  /*12580*/  MUFU.EX2 R10, R180 ;  /* 0x000000b4000a7308 */ /* 0x000f220000000800 */
[----:B------:R-:W-:Y:S01]  /*12590*/  FADD.FTZ R2, R115, R2 ;  /* 0x0000000273027221 */ /* 0x000fe20000010000 */
[----:B------:R-:W-:Y:S02]  /*125a0*/  FADD.FTZ R0, R91, R0 ;  /* 0x000000005b007221 */ /* 0x000fe40000010000 */
[----:B------:R-:W4:Y:S01]  /*125b0*/  MUFU.EX2 R11, R192 ;  /* 0x000000c0000b7308 */ /* 0x000f220000000800 */
[----:B-1----:R-:W-:Y:S01]  /*125c0*/  FADD.FTZ R4, R24, R4 ;  /* 0x0000000418047221 */ /* 0x002fe20000010000 */
[----:B------:R-:W-:Y:S02]  /*125d0*/  FADD.FTZ R3, R5, R3 ;  /* 0x0000000305037221 */ /* 0x000fe40000010000 */
[----:B------:R-:W1:Y:S01]  /*125e0*/  MUFU.EX2 R39, R165 ;  /* 0x000000a500277308 */ /* 0x000e620000000800 */
[----:B------:R-:W-:-:S03]  /*125f0*/  FADD.FTZ R2, R19, R2 ;  /* 0x0000000213027221 */ /* 0x000fc60000010000 */
[----:B------:R-:W-:Y:S04]  /*12600*/  MUFU.EX2 R37, R140 ;  /* 0x0000008c00257308 */ /* 0x000fe80000000800 */
[----:B------:R-:W1:Y:S01]  /*12610*/  MUFU.EX2 R16, R167 ;  /* 0x000000a700107308 */ /* 0x000e620000000800 */
[----:B--2---:R-:W-:Y:S01]  /*12620*/  FADD.FTZ R0, R17, R0 ;  /* 0x0000000011007221 */ /* 0x004fe20000010000 */
[----:B------:R-:W-:Y:S01]  /*12630*/  FADD.FTZ R4, R25, R4 ;  /* 0x0000000419047221 */ /* 0x000fe20000010000 */
[----:B---3--:R-:W-:Y:S01]  /*12640*/  FADD.FTZ R3, R6, R3 ;  /* 0x0000000306037221 */ /* 0x008fe20000010000 */
[----:B------:R-:W-:Y:S01]  /*12650*/  FADD.FTZ R2, R36, R2 ;  /* 0x0000000224027221 */ /* 0x000fe20000010000 */
[----:B----4-:R-:W-:Y:S01]  /*12660*/  FADD.FTZ R0, R18, R0 ;  /* 0x0000000012007221 */ /* 0x010fe20000010000 */
[----:B------:R-:W-:Y:S01]  /*12670*/  FADD.FTZ R4, R7, R4 ;  /* 0x0000000407047221 */ /* 0x000fe20000010000 */
[----:B------:R-:W-:Y:S01]  /*12680*/  FADD.FTZ R3, R10, R3 ;  /* 0x000000030a037221 */ /* 0x000fe20000010000 */
[----:B------:R-:W-:Y:S01]  /*12690*/  FADD.FTZ R2, R38, R2 ;  /* 0x0000000226027221 */ /* 0x000fe20000010000 */
[----:B------:R-:W-:Y:S01]  /*126a0*/  FADD.FTZ R0, R27, R0 ;  /* 0x000000001b007221 */ /* 0x000fe20000010000 */
[----:B------:R-:W-:Y:S01]  /*126b0*/  FADD.FTZ R4, R11, R4 ;  /* 0x000000040b047221 */ /* 0x000fe20000010000 */
[----:B------:R2:W5:Y:S01]  /*126c0*/  LDL.LU R215, [R1+0xbc] ;  /* 0x0000bc0001d77983 */ /* 0x0005620000300800 */
[----:B------:R-:W-:Y:S01]  /*126d0*/  F2FP.BF16.F32.PACK_AB R196, R36, R19 ;  /* 0x0000001324c4723e */ /* 0x000fe200000010ff */
[C---:B-1----:R-:W-:Y:S01]  /*126e0*/  FADD.FTZ R2, R39.reuse, R2 ;  /* 0x0000000227027221 */ /* 0x042fe20000010000 */
[----:B------:R-:W-:Y:S01]  /*126f0*/  F2FP.BF16.F32.PACK_AB R197, R18, R17 ;  /* 0x0000001112c5723e */ /* 0x000fe200000010ff */
[----:B------:R-:W-:Y:S01]  /*12700*/  FADD.FTZ R3, R16, R3 ;  /* 0x0000000310037221 */ /* 0x000fe20000010000 */
[----:B------:R-:W-:Y:S01]  /*12710*/  F2FP.BF16.F32.PACK_AB R198, R39, R38 ;  /* 0x0000002627c6723e */ /* 0x000fe200000010ff */
[----:B------:R2:W5:Y:S01]  /*12720*/  LDL.LU R214, [R1+0xb8] ;  /* 0x0000b80001d67983 */ /* 0x0005620000300800 */
[----:B------:R-:W-:-:S02]  /*12730*/  F2FP.BF16.F32.PACK_AB R199, R37, R27 ;  /* 0x0000001b25c7723e */ /* 0x000fc400000010ff */
[----:B------:R-:W-:Y:S01]  /*12740*/  F2FP.BF16.F32.PACK_AB R200, R25, R24 ;  /* 0x0000001819c8723e */ /* 0x000fe200000010ff */
[----:B------:R2:W5:Y:S01]  /*12750*/  LDL.LU R213, [R1+0xb4] ;  /* 0x0000b40001d57983 */ /* 0x0005620000300800 */
[----:B------:R-:W-:Y:S02]  /*12760*/  F2FP.BF16.F32.PACK_AB R201, R6, R5 ;  /* 0x0000000506c9723e */ /* 0x000fe400000010ff */
[----:B------:R-:W-:Y:S02]  /*12770*/  F2FP.BF16.F32.PACK_AB R202, R11, R7 ;  /* 0x000000070bca723e */ /* 0x000fe400000010ff */
[----:B------:R-:W-:Y:S01]  /*12780*/  F2FP.BF16.F32.PACK_AB R203, R16, R10 ;  /* 0x0000000a10cb723e */ /* 0x000fe200000010ff */
[----:B------:R-:W-:Y:S01]  /*12790*/  FADD.FTZ R0, R37, R0 ;  /* 0x0000000025007221 */ /* 0x000fe20000010000 */
        /* <DEDUP_REMOVED lines=21> */
[----:B------:R-:W-:Y:S01]  /*128f0*/  UISETP.LT.AND UP0, UPT, UR18, 0x2, UPT ;  /* 0x000000021200788c */ /* 0x000fe2000bf01270 */
[----:B------:R-:W-:Y:S01]  /*12900*/  MOV R248, 0x20 ;  /* 0x0000002000f87802 */ /* 0x000fe20000000f00 */
[----:B------:R-:W-:Y:S01]  /*12910*/  IMAD.MOV.U32 R170, RZ, RZ, R237 ;  /* 0x000000ffffaa7224 */ /* 0x000fe200078e00ed */
[----:B------:R-:W-:Y:S01]  /*12920*/  MOV R169, R235 ;  /* 0x000000eb00a97202 */ /* 0x000fe20000000f00 */
[----:B------:R-:W-:Y:S01]  /*12930*/  USEL UR18, UR18, 0x2, !UP0 ;  /* 0x0000000212127887 */ /* 0x000fe2000c000000 */
[----:B------:R-:W-:-:S02]  /*12940*/  MOV R171, R225 ;  /* 0x000000e100ab7202 */ /* 0x000fc40000000f00 */
[----:B------:R-:W-:Y:S01]  /*12950*/  MOV R172, R226 ;  /* 0x000000e200ac7202 */ /* 0x000fe20000000f00 */
[----:B--2---:R-:W-:-:S12]  /*12960*/  UIADD3 UR19, UPT, UPT, UR18, -0x3, URZ ;  /* 0xfffffffd12137890 */ /* 0x004fd8000fffe0ff */
.L_x_88:
[----:B------:R-:W-:-:S09]  /*12970*/  UISETP.GE.AND UP0, UPT, UR19, URZ, UPT ;  /* 0x000000ff1300728c */ /* 0x000fd2000bf06270 */
[----:B------:R-:W-:Y:S05]  /*12980*/  BRA.U !UP0, `(.L_x_90) ;  /* 0x0000004908207547 */ /* 0x000fea000b800000 */
[----:B------:R-:W2:Y:S04]  /*12990*/  LDL.LU R2, [R1+0xac] ;  /* 0x0000ac0001027983 */ /* 0x000ea80000300800 */
[----:B------:R-:W3:Y:S04]  /*129a0*/  LDL.LU R0, [R1+0xa4] ;  /* 0x0000a40001007983 */ /* 0x000ee80000300800 */
[----:B------:R-:W4:Y:S04]  /*129b0*/  LDL.LU R6, [R1+0x48] ;  /* 0x0000480001067983 */ /* 0x000f280000300800 */
[----:B------:R-:W4:Y:S01]  /*129c0*/  LDL.LU R5, [R1+0xa8] ;  /* 0x0000a80001057983 */ /* 0x000f220000300800 */
[----:B------:R-:W-:Y:S01]  /*129d0*/  IMAD.U32 R3, RZ, RZ, UR23 ;  /* 0x00000017ff037e24 */ /* 0x000fe2000f8e00ff */
[----:B------:R-:W-:Y:S01]  /*129e0*/  UIMAD.WIDE.U32 UR12, UR19, UR10, URZ ;  /* 0x0000000a130c72a5 */ /* 0x000fe2000f8e00ff */
[----:B-----5:R-:W-:Y:S01]  /*129f0*/  IMAD.SHL.U32 R240, R213, 0x40, RZ ;  /* 0x00000040d5f07824 */ /* 0x020fe200078e00ff */
[----:B------:R-:W-:Y:S01]  /*12a00*/  S2UR UR6, SR_CgaCtaId ;  /* 0x00000000000679c3 */ /* 0x000fe20000008800 */
[----:B------:R-:W-:Y:S01]  /*12a10*/  IMAD.MOV.U32 R241, RZ, RZ, 0x40 ;  /* 0x00000040fff17424 */ /* 0x000fe200078e00ff */
[----:B------:R-:W-:Y:S01]  /*12a20*/  MOV R243, 0x20 ;  /* 0x0000002000f37802 */ /* 0x000fe20000000f00 */
[----:B------:R-:W-:Y:S01]  /*12a30*/  IMAD.MOV.U32 R174, RZ, RZ, R169 ;  /* 0x000000ffffae7224 */ /* 0x000fe200078e00a9 */
[----:B------:R-:W-:Y:S01]  /*12a40*/  MOV R173, R170 ;  /* 0x000000aa00ad7202 */ /* 0x000fe20000000f00 */
[----:B------:R-:W-:Y:S01]  /*12a50*/  IMAD.MOV.U32 R168, RZ, RZ, R171 ;  /* 0x000000ffffa87224 */ /* 0x000fe200078e00ab */
[----:B------:R-:W-:-:S05]  /*12a60*/  SEL R241, R241, 0xffffffc0, !P6 ;  /* 0xffffffc0f1f17807 */ /* 0x000fca0007000000 */
[----:B------:R-:W-:Y:S01]  /*12a70*/  IMAD.IADD R245, R244, 0x1, R241 ;  /* 0x00000001f4f57824 */ /* 0x000fe200078e02f1 */
[----:B--2---:R-:W-:Y:S01]  /*12a80*/  ISETP.NE.AND P1, PT, R2, RZ, PT ;  /* 0x000000ff0200720c */ /* 0x004fe20003f25270 */
[----:B------:R-:W-:-:S03]  /*12a90*/  IMAD.U32 R2, RZ, RZ, UR24 ;  /* 0x00000018ff027e24 */ /* 0x000fc6000f8e00ff */
[----:B------:R-:W-:Y:S01]  /*12aa0*/  SEL R243, R243, 0xffffffe0, !P1 ;  /* 0xffffffe0f3f37807 */ /* 0x000fe20004800000 */
[----:B------:R-:W-:-:S04]  /*12ab0*/  IMAD.WIDE.U32 R2, R212, UR10, R2 ;  /* 0x0000000ad4027c25 */ /* 0x000fc8000f8e0002 */
[----:B---3--:R-:W-:Y:S01]  /*12ac0*/  IMAD.IADD R3, R0, 0x1, R3 ;  /* 0x0000000100037824 */ /* 0x008fe200078e0203 */
[----:B------:R-:W-:Y:S01]  /*12ad0*/  MOV R0, UR4 ;  /* 0x0000000400007c02 */ /* 0x000fe20008000f00 */
[----:B------:R-:W-:Y:S01]  /*12ae0*/  UIMAD UR4, UR25, UR4, URZ ;  /* 0x00000004190472a4 */ /* 0x000fe2000f8e02ff */
[----:B----4-:R-:W-:Y:S01]  /*12af0*/  LOP3.LUT R249, R5, 0x1e00, R6, 0xf8, !PT ;  /* 0x00001e0005f97812 */ /* 0x010fe200078ef806 */
[----:B------:R-:W-:Y:S02]  /*12b00*/  IMAD.IADD R246, R244, 0x1, R243 ;  /* 0x00000001f4f67824 */ /* 0x000fe400078e02f3 */
[----:B------:R-:W-:Y:S01]  /*12b10*/  IMAD.WIDE.U32 R2, R0, UR15, R2 ;  /* 0x0000000f00027c25 */ /* 0x000fe2000f8e0002 */
[----:B------:R-:W-:Y:S01]  /*12b20*/  UIMAD UR4, UR15, UR5, UR4 ;  /* 0x000000050f0472a4 */ /* 0x000fe2000f8e0204 */
[----:B------:R-:W1:Y:S02]  /*12b30*/  S2UR UR5, SR_CgaCtaId ;  /* 0x00000000000579c3 */ /* 0x000e640000008800 */
[----:B------:R-:W-:Y:S01]  /*12b40*/  IMAD.IADD R247, R243, 0x1, R245 ;  /* 0x00000001f3f77824 */ /* 0x000fe200078e02f5 */
[C---:B------:R-:W-:Y:S01]  /*12b50*/  IADD3 R0, P0, PT, R214.reuse, R2, RZ ;  /* 0x00000002d6007210 */ /* 0x040fe20007f1e0ff */
[----:B------:R-:W-:Y:S01]  /*12b60*/  IMAD.U32 R2, RZ, RZ, UR12 ;  /* 0x0000000cff027e24 */ /* 0x000fe2000f8e00ff */
[----:B------:R-:W-:-:S02]  /*12b70*/  LOP3.LUT R214, R214, 0x1c0, R240, 0xf8, !PT ;  /* 0x000001c0d6d67812 */ /* 0x000fc400078ef8f0 */
[----:B------:R-:W-:Y:S01]  /*12b80*/  IADD3.X R4, PT, PT, R3, UR4, RZ, P0, !PT ;  /* 0x0000000403047c10 */ /* 0x000fe200087fe4ff */
[----:B------:R-:W-:Y:S01]  /*12b90*/  UIMAD UR4, UR19, UR11, UR13 ;  /* 0x0000000b130472a4 */ /* 0x000fe2000f8e020d */
[----:B------:R-:W-:Y:S01]  /*12ba0*/  IMAD.U32 R3, RZ, RZ, UR13 ;  /* 0x0000000dff037e24 */ /* 0x000fe2000f8e00ff */
[----:B------:R-:W-:Y:S01]  /*12bb0*/  LOP3.LUT R213, R214, 0x8, R213, 0x78, !PT ;  /* 0x00000008d6d57812 */ /* 0x000fe200078e78d5 */
[----:B------:R-:W-:Y:S01]  /*12bc0*/  USHF.L.U64.HI UR11, UR10, 0x5, UR11 ;  /* 0x000000050a0b7899 */ /* 0x000fe2000801020b */
[C---:B------:R-:W-:Y:S01]  /*12bd0*/  SHF.L.U64.HI R4, R0.reuse, 0x1, R4 ;  /* 0x0000000100047819 */ /* 0x040fe20000010204 */
[----:B------:R-:W-:Y:S01]  /*12be0*/  USHF.L.U32 UR10, UR10, 0x5, URZ ;  /* 0x000000050a0a7899 */ /* 0x000fe200080006ff */
[----:B------:R-:W-:Y:S01]  /*12bf0*/  SHF.L.U32 R0, R0, 0x1, RZ ;  /* 0x0000000100007819 */ /* 0x000fe200000006ff */
[----:B------:R-:W-:Y:S01]  /*12c00*/  IMAD.U32 R3, RZ, RZ, UR4 ;  /* 0x00000004ff037e24 */ /* 0x000fe2000f8e00ff */
[----:B------:R-:W-:Y:S01]  /*12c10*/  LOP3.LUT R240, R240, 0x400, RZ, 0xc0, !PT ;  /* 0x00000400f0f07812 */ /* 0x000fe200078ec0ff */
[----:B------:R-:W-:Y:S01]  /*12c20*/  UMOV UR4, 0x400 ;  /* 0x0000040000047882 */ /* 0x000fe20000000000 */
[----:B------:R-:W-:Y:S01]  /*12c30*/  LEA R0, P0, R2, R0, 0x8 ;  /* 0x0000000002007211 */ /* 0x000fe200078040ff */
[----:B------:R-:W-:-:S02]  /*12c40*/  UIADD3 UR19, UPT, UPT, UR19, 0x1, URZ ;  /* 0x0000000113137890 */ /* 0x000fc4000fffe0ff */
[----:B------:R-:W-:Y:S01]  /*12c50*/  IMAD R240, R213, 0x2, R240 ;  /* 0x00000002d5f07824 */ /* 0x000fe200078e02f0 */
[----:B------:R-:W-:Y:S01]  /*12c60*/  LEA.HI.X R2, R2, R4, R3, 0x8, P0 ;  /* 0x0000000402027211 */ /* 0x000fe200000f4403 */
[----:B------:R-:W-:Y:S01]  /*12c70*/  IMAD.MOV.U32 R3, RZ, RZ, R172 ;  /* 0x000000ffff037224 */ /* 0x000fe200078e00ac */
[----:B------:R-:W-:Y:S01]  /*12c80*/  IADD3 R0, P0, PT, R0, UR8, RZ ;  /* 0x0000000800007c10 */ /* 0x000fe2000ff1e0ff */
[----:B-1----:R-:W-:Y:S01]  /*12c90*/  ULEA UR5, UR5, UR4, 0x18 ;  /* 0x0000000405057291 */ /* 0x002fe2000f8ec0ff */
[----:B------:R-:W-:Y:S02]  /*12ca0*/  UMOV UR8, 0x400 ;  /* 0x0000040000087882 */ /* 0x000fe40000000000 */
[----:B------:R-:W-:Y:S01]  /*12cb0*/  IADD3.X R252, PT, PT, R2, UR9, RZ, P0, !PT ;  /* 0x0000000902fc7c10 */ /* 0x000fe200087fe4ff */
[----:B------:R1:W-:Y:S01]  /*12cc0*/  STL [R1], R0 ;  /* 0x0000000001007387 */ /* 0x0003e20000100800 */
[----:B------:R-:W2:Y:S01]  /*12cd0*/  LDCU UR4, c[0x0][0x45c] ;  /* 0x00008b80ff0477ac */ /* 0x000ea20008000800 */
[----:B------:R-:W-:Y:S01]  /*12ce0*/  VIADD R242, R240, UR5 ;  /* 0x00000005f0f27c36 */ /* 0x000fe20008000000 */
[----:B------:R-:W-:Y:S01]  /*12cf0*/  LEA R249, R249, UR5, 0x1 ;  /* 0x00000005f9f97c11 */ /* 0x000fe2000f8e08ff */
[----:B------:R-:W-:-:S03]  /*12d00*/  ULEA UR6, UR6, UR8, 0x18 ;  /* 0x0000000806067291 */ /* 0x000fc6000f8ec0ff */
[C---:B------:R-:W-:Y:S02]  /*12d10*/  IADD3 R241, PT, PT, R242.reuse, R241, RZ ;  /* 0x000000f1f2f17210 */ /* 0x040fe40007ffe0ff */
[----:B------:R-:W-:-:S03]  /*12d20*/  IADD3 R242, PT, PT, R242, R243, RZ ;  /* 0x000000f3f2f27210 */ /* 0x000fc60007ffe0ff */
[----:B------:R-:W-:Y:S01]  /*12d30*/  IMAD.IADD R243, R243, 0x1, R241 ;  /* 0x00000001f3f37824 */ /* 0x000fe200078e02f1 */
[----:B------:R-:W-:Y:S06]  /*12d40*/  BRA `(.L_x_91) ;  /* 0x0000000000cc7947 */ /* 0x000fec0003800000 */
.L_x_93:
[----:B------:R-:W1:Y:S01]  /*12d50*/  LDC.64 R170, c[0x0][0x3b8] ;  /* 0x0000ee00ffaa7b82 */ /* 0x000e620000000a00 */
[----:B------:R-:W-:Y:S01]  /*12d60*/  UIADD3 UR8, UPT, UPT, UR19, -0x2, URZ ;  /* 0xfffffffe13087890 */ /* 0x000fe2000fffe0ff */
[C-C-:B-1----:R-:W-:Y:S05]  /*12d70*/  SHF.L.U64.HI R175, R170.reuse, 0x4, R171.reuse ;  /* 0x00000004aaaf7819 */ /* 0x142fea00000102ab */
[C---:B------:R-:W-:Y:S01]  /*12d80*/  IMAD.WIDE.U32 R204, R170.reuse, UR8, RZ ;  /* 0x00000008aacc7c25 */ /* 0x040fe2000f8e00ff */
[----:B------:R-:W-:Y:S03]  /*12d90*/  SHF.L.U64.HI R209, R170, 0x5, R171 ;  /* 0x00000005aad17819 */ /* 0x000fe600000102ab */
[----:B------:R-:W-:Y:S01]  /*12da0*/  IMAD R205, R171, UR8, R205 ;  /* 0x00000008abcd7c24 */ /* 0x000fe2000f8e02cd */
[----:B------:R-:W-:Y:S01]  /*12db0*/  LEA R206, P1, R204, R251, 0x8 ;  /* 0x000000fbccce7211 */ /* 0x000fe200078240ff */
[----:B------:R-:W-:Y:S03]  /*12dc0*/  IMAD.SHL.U32 R208, R170, 0x10, RZ ;  /* 0x00000010aad07824 */ /* 0x000fe600078e00ff */
[C-C-:B------:R-:W-:Y:S02]  /*12dd0*/  LEA.HI.X R207, R204.reuse, R250, R205.reuse, 0x8, P1 ;  /* 0x000000facccf7211 */ /* 0x140fe400008f44cd */
[CC--:B------:R-:W-:Y:S03]  /*12de0*/  LEA R2, P0, R204.reuse, R208.reuse, 0x7 ;  /* 0x000000d0cc027211 */ /* 0x0c0fe600078038ff */
[----:B------:R-:W-:Y:S01]  /*12df0*/  @!PT LDS RZ, [RZ] ;  /* 0x00000000fffff984 */ /* 0x000fe20000000800 */
[----:B------:R-:W-:Y:S01]  /*12e00*/  @!PT LDS RZ, [RZ] ;  /* 0x00000000fffff984 */ /* 0x000fe20000000800 */
[----:B------:R-:W-:Y:S01]  /*12e10*/  @!PT LDS RZ, [RZ] ;  /* 0x00000000fffff984 */ /* 0x000fe20000000800 */
[----:B------:R1:W-:Y:S01]  /*12e20*/  LDGSTS.E.BYPASS.LTC128B.128 [R249+0x4000], desc[UR16][R206.64] ;  /* 0x04000000cef97fae */ /* 0x0003e2000b981a10 */
[----:B------:R-:W-:Y:S01]  /*12e30*/  LEA.HI.X R172, R204, R175, R205, 0x7, P0 ;  /* 0x000000afccac7211 */ /* 0x000fe200000f3ccd */
[----:B------:R-:W-:Y:S01]  /*12e40*/  IMAD.SHL.U32 R205, R170, 0x20, RZ ;  /* 0x00000020aacd7824 */ /* 0x000fe200078e00ff */
[----:B------:R-:W-:Y:S02]  /*12e50*/  IADD3 R204, P0, PT, R2, R208, RZ ;  /* 0x000000d002cc7210 */ /* 0x000fe40007f1e0ff */
[----:B------:R-:W-:Y:S02]  /*12e60*/  LEA R169, P1, R170, R2, 0x6 ;  /* 0x00000002aaa97211 */ /* 0x000fe400078230ff */
[----:B------:R-:W-:Y:S01]  /*12e70*/  LEA R214, P2, R2, R251, 0x1 ;  /* 0x000000fb02d67211 */ /* 0x000fe200078408ff */
[----:B------:R-:W-:Y:S01]  /*12e80*/  IMAD.X R210, R172, 0x1, R175, P0 ;  /* 0x00000001acd27824 */ /* 0x000fe200000e06af */
[----:B------:R-:W-:Y:S02]  /*12e90*/  LEA.HI.X R171, R170, R172, R171, 0x6, P1 ;  /* 0x000000acaaab7211 */ /* 0x000fe400008f34ab */
[----:B------:R-:W-:Y:S02]  /*12ea0*/  IADD3 R170, P0, PT, R2, R205, RZ ;  /* 0x000000cd02aa7210 */ /* 0x000fe40007f1e0ff */
[-C--:B------:R-:W-:Y:S02]  /*12eb0*/  LEA R212, P1, R204, R251.reuse, 0x1 ;  /* 0x000000fbccd47211 */ /* 0x080fe400078208ff */
[-C--:B------:R-:W-:Y:S01]  /*12ec0*/  LEA.HI.X R215, R2, R250.reuse, R172, 0x1, P2 ;  /* 0x000000fa02d77211 */ /* 0x080fe200010f0cac */
[----:B------:R-:W-:Y:S01]  /*12ed0*/  IMAD.X R172, R172, 0x1, R209, P0 ;  /* 0x00000001acac7824 */ /* 0x000fe200000e06d1 */
[----:B------:R-:W-:Y:S02]  /*12ee0*/  LEA.HI.X R213, R204, R250, R210, 0x1, P1 ;  /* 0x000000faccd57211 */ /* 0x000fe400008f0cd2 */
[C---:B------:R-:W-:Y:S01]  /*12ef0*/  LEA R210, P4, R170.reuse, R251, 0x1 ;  /* 0x000000fbaad27211 */ /* 0x040fe200078808ff */
[----:B------:R2:W-:Y:S01]  /*12f00*/  LDGSTS.E.BYPASS.LTC128B.128 [R249+0x4800], desc[UR16][R214.64] ;  /* 0x04800000d6f97fae */ /* 0x0005e2000b981a10 */
[C---:B------:R-:W-:Y:S02]  /*12f10*/  IADD3 R2, P0, PT, R169.reuse, R205, RZ ;  /* 0x000000cda9027210 */ /* 0x040fe40007f1e0ff */
[C---:B------:R-:W-:Y:S01]  /*12f20*/  IADD3 R216, P1, PT, R169.reuse, R208, RZ ;  /* 0x000000d0a9d87210 */ /* 0x040fe20007f3e0ff */
[----:B------:R2:W-:Y:S01]  /*12f30*/  LDGSTS.E.BYPASS.LTC128B.128 [R249+0x5000], desc[UR16][R212.64] ;  /* 0x05000000d4f97fae */ /* 0x0005e2000b981a10 */
[C---:B------:R-:W-:Y:S02]  /*12f40*/  LEA.HI.X R211, R170.reuse, R250, R172, 0x1, P4 ;  /* 0x000000faaad37211 */ /* 0x040fe400020f0cac */
[----:B-1----:R-:W-:Y:S02]  /*12f50*/  IADD3 R207, P3, PT, R170, R208, RZ ;  /* 0x000000d0aacf7210 */ /* 0x002fe40007f7e0ff */
[-C--:B------:R-:W-:Y:S01]  /*12f60*/  LEA R208, P2, R169, R251.reuse, 0x1 ;  /* 0x000000fba9d07211 */ /* 0x080fe200078408ff */
[----:B------:R2:W-:Y:S02]  /*12f70*/  LDGSTS.E.BYPASS.LTC128B.128 [R249+0x5800], desc[UR16][R210.64] ;  /* 0x05800000d2f97fae */ /* 0x0005e4000b981a10 */
[----:B------:R-:W-:Y:S02]  /*12f80*/  IMAD.X R205, R172, 0x1, R175, P3 ;  /* 0x00000001accd7824 */ /* 0x000fe400018e06af */
[----:B------:R-:W-:Y:S01]  /*12f90*/  IMAD.X R172, R171, 0x1, R209, P0 ;  /* 0x00000001abac7824 */ /* 0x000fe200000e06d1 */
[-C--:B------:R-:W-:Y:S01]  /*12fa0*/  LEA.HI.X R209, R169, R250.reuse, R171, 0x1, P2 ;  /* 0x000000faa9d17211 */ /* 0x080fe200010f0cab */
[----:B------:R-:W-:Y:S01]  /*12fb0*/  IMAD.X R175, R171, 0x1, R175, P1 ;  /* 0x00000001abaf7824 */ /* 0x000fe200008e06af */
[CC--:B------:R-:W-:Y:S02]  /*12fc0*/  LEA R206, P2, R207.reuse, R251.reuse, 0x1 ;  /* 0x000000fbcfce7211 */ /* 0x0c0fe400078408ff */
[-C--:B------:R-:W-:Y:S02]  /*12fd0*/  LEA R204, P1, R216, R251.reuse, 0x1 ;  /* 0x000000fbd8cc7211 */ /* 0x080fe400078208ff */
[-C--:B------:R-:W-:Y:S02]  /*12fe0*/  LEA.HI.X R207, R207, R250.reuse, R205, 0x1, P2 ;  /* 0x000000facfcf7211 */ /* 0x080fe400010f0ccd */
[----:B------:R-:W-:Y:S02]  /*12ff0*/  LEA R170, P0, R2, R251, 0x1 ;  /* 0x000000fb02aa7211 */ /* 0x000fe400078008ff */
        /* <DEDUP_REMOVED lines=8> */
.L_x_91:
[----:B-1-3--:R-:W3:Y:S01]  /*13080*/  LDL R0, [R1] ;  /* 0x0000000001007983 */ /* 0x00aee20000100800 */
[----:B------:R-:W-:Y:S04]  /*13090*/  DEPBAR.LE SB0, 0x0 ;  /* 0x000080000000791a */ /* 0x000fe80000000000 */
[----:B------:R-:W-:Y:S01]  /*130a0*/  BAR.SYNC.DEFER_BLOCKING 0x0 ;  /* 0x0000000000007b1d */ /* 0x000fe20000010000 */
[----:B------:R-:W-:Y:S01]  /*130b0*/  IMAD.MOV.U32 R15, RZ, RZ, R252 ;  /* 0x000000ffff0f7224 */ /* 0x000fe200078e00fc */
[----:B------:R-:W-:Y:S01]  /*130c0*/  UISETP.NE.AND UP0, UPT, UR19, 0x1, UPT ;  /* 0x000000011300788c */ /* 0x000fe2000bf05270 */
[----:B---3--:R-:W-:Y:S01]  /*130d0*/  IMAD.MOV.U32 R14, RZ, RZ, R0 ;  /* 0x000000ffff0e7224 */ /* 0x008fe200078e0000 */
[----:B------:R-:W-:Y:S04]  /*130e0*/  IADD3 R4, P0, PT, R0, UR10, RZ ;  /* 0x0000000a00047c10 */ /* 0x000fe8000ff1e0ff */
[----:B------:R-:W-:Y:S01]  /*130f0*/  @!PT LDS RZ, [RZ] ;  /* 0x00000000fffff984 */ /* 0x000fe20000000800 */
[----:B------:R-:W-:Y:S01]  /*13100*/  @!PT LDS RZ, [RZ] ;  /* 0x00000000fffff984 */ /* 0x000fe20000000800 */
[----:B------:R-:W-:Y:S01]  /*13110*/  @!PT LDS RZ, [RZ] ;  /* 0x00000000fffff984 */ /* 0x000fe20000000800 */
[----:B------:R-:W-:Y:S01]  /*13120*/  LDGSTS.E.BYPASS.LTC128B.128 [R249+0x8000], desc[UR16][R14.64] ;  /* 0x080000000ef97fae */ /* 0x000fe2000b981a10 */
[----:B------:R-:W-:Y:S02]  /*13130*/  IADD3.X R5, PT, PT, R252, UR11, RZ, P0, !PT ;  /* 0x0000000bfc057c10 */ /* 0x000fe400087fe4ff */
[----:B------:R-:W-:Y:S04]  /*13140*/  IADD3 R12, P0, PT, R4, UR10, RZ ;  /* 0x0000000a040c7c10 */ /* 0x000fe8000ff1e0ff */
[----:B------:R-:W-:Y:S01]  /*13150*/  IADD3.X R13, PT, PT, R5, UR11, RZ, P0, !PT ;  /* 0x0000000b050d7c10 */ /* 0x000fe200087fe4ff */
[----:B------:R1:W-:Y:S01]  /*13160*/  LDGSTS.E.BYPASS.LTC128B.128 [R249+0x8800], desc[UR16][R4.64] ;  /* 0x0880000004f97fae */ /* 0x0003e2000b981a10 */
[----:B------:R-:W-:Y:S04]  /*13170*/  IADD3 R10, P0, PT, R12, UR10, RZ ;  /* 0x0000000a0c0a7c10 */ /* 0x000fe8000ff1e0ff */
[----:B------:R-:W-:Y:S02]  /*13180*/  IADD3.X R11, PT, PT, R13, UR11, RZ, P0, !PT ;  /* 0x0000000b0d0b7c10 */ /* 0x000fe400087fe4ff */
[----:B------:R-:W-:Y:S01]  /*13190*/  IADD3 R8, P0, PT, R10, UR10, RZ ;  /* 0x0000000a0a087c10 */ /* 0x000fe2000ff1e0ff */
[----:B------:R3:W-:Y:S03]  /*131a0*/  LDGSTS.E.BYPASS.LTC128B.128 [R249+0x9000], desc[UR16][R12.64] ;  /* 0x090000000cf97fae */ /* 0x0007e6000b981a10 */
[----:B------:R-:W-:Y:S02]  /*131b0*/  IADD3.X R9, PT, PT, R11, UR11, RZ, P0, !PT ;  /* 0x0000000b0b097c10 */ /* 0x000fe400087fe4ff */
[----:B------:R-:W-:Y:S03]  /*131c0*/  IADD3 R6, P0, PT, R8, UR10, RZ ;  /* 0x0000000a08067c10 */ /* 0x000fe6000ff1e0ff */
[----:B------:R-:W-:Y:S01]  /*131d0*/  LDGSTS.E.BYPASS.LTC128B.128 [R249+0x9800], desc[UR16][R10.64] ;  /* 0x098000000af97fae */ /* 0x000fe2000b981a10 */
[----:B------:R-:W-:Y:S07]  /*131e0*/  IADD3.X R7, PT, PT, R9, UR11, RZ, P0, !PT ;  /* 0x0000000b09077c10 */ /* 0x000fee00087fe4ff */
[----:B------:R-:W-:Y:S01]  /*131f0*/  LDGSTS.E.BYPASS.LTC128B.128 [R249+0xa000], desc[UR16][R8.64] ;  /* 0x0a00000008f97fae */ /* 0x000fe2000b981a10 */
[----:B-1----:R-:W-:Y:S04]  /*13200*/  IADD3 R4, P0, PT, R6, UR10, RZ ;  /* 0x0000000a06047c10 */ /* 0x002fe8000ff1e0ff */
[----:B------:R-:W-:Y:S03]  /*13210*/  IADD3.X R5, PT, PT, R7, UR11, RZ, P0, !PT ;  /* 0x0000000b07057c10 */ /* 0x000fe600087fe4ff */
[----:B------:R-:W-:Y:S01]  /*13220*/  LDGSTS.E.BYPASS.LTC128B.128 [R249+0xa800], desc[UR16][R6.64] ;  /* 0x0a80000006f97fae */ /* 0x000fe2000b981a10 */
[----:B---3--:R-:W-:Y:S04]  /*13230*/  IADD3 R12, P0, PT, R4, UR10, RZ ;  /* 0x0000000a040c7c10 */ /* 0x008fe8000ff1e0ff */
[----:B------:R-:W-:Y:S03]  /*13240*/  IADD3.X R13, PT, PT, R5, UR11, RZ, P0, !PT ;  /* 0x0000000b050d7c10 */ /* 0x000fe600087fe4ff */
[----:B------:R1:W-:Y:S08]  /*13250*/  LDGSTS.E.BYPASS.LTC128B.128 [R249+0xb000], desc[UR16][R4.64] ;  /* 0x0b00000004f97fae */ /* 0x0003f0000b981a10 */
[----:B------:R3:W-:Y:S08]  /*13260*/  LDGSTS.E.BYPASS.LTC128B.128 [R249+0xb800], desc[UR16][R12.64] ;  /* 0x0b8000000cf97fae */ /* 0x0007f0000b981a10 */
[----:B------:R-:W-:Y:S08]  /*13270*/  LDSM.16.M88.4 R128, [R244] ;  /* 0x00000000f480783b */ /* 0x000ff00000000200 */
[----:B------:R-:W1:Y:S08]  /*13280*/  LDSM.16.M88.4 R16, [R240+UR5+0x4000] ;  /* 0x00400005f010783b */ /* 0x000e700008000200 */
[----:B------:R-:W4:Y:S08]  /*13290*/  LDSM.16.M88.4 R124, [R244+0x2000] ;  /* 0x00200000f47c783b */ /* 0x000f300000000200 */
[----:B------:R-:W5:Y:S08]  /*132a0*/  LDSM.16.M88.4 R32, [R240+UR5+0x4800] ;  /* 0x00480005f020783b */ /* 0x000f700008000200 */
[----:B------:R-:W0:Y:S08]  /*132b0*/  LDGDEPBAR ;  /* 0x00000000000079af */ /* 0x000e300000000000 */
[----:B------:R-:W2:Y:S08]  /*132c0*/  LDSM.16.M88.4 R48, [R240+UR5+0x5000] ;  /* 0x00500005f030783b */ /* 0x000eb00008000200 */
[----:B------:R-:W2:Y:S01]  /*132d0*/  LDSM.16.M88.4 R64, [R240+UR5+0x5800] ;  /* 0x00580005f040783b */ /* 0x000ea20008000200 */
[-C--:B-1----:R-:W-:Y:S07]  /*132e0*/  HMMA.16816.F32.BF16 R4, R128, R16.reuse, RZ ;  /* 0x000000108004723c */ /* 0x082fee00000418ff */
[----:B------:R-:W1:Y:S01]  /*132f0*/  LDSM.16.M88.4 R80, [R240+UR5+0x6000] ;  /* 0x00600005f050783b */ /* 0x000e620008000200 */
[C---:B----4-:R-:W-:Y:S07]  /*13300*/  HMMA.16816.F32.BF16 R8, R124.reuse, R16, RZ ;  /* 0x000000107c08723c */ /* 0x050fee00000418ff */
[----:B------:R-:W4:Y:S01]  /*13310*/  LDSM.16.M88.4 R96, [R240+UR5+0x6800] ;  /* 0x00680005f060783b */ /* 0x000f220008000200 */
[-C--:B---3--:R-:W-:Y:S07]  /*13320*/  HMMA.16816.F32.BF16 R12, R124, R18.reuse, RZ ;  /* 0x000000127c0c723c */ /* 0x088fee00000418ff */
[----:B------:R-:W3:Y:S01]  /*13330*/  LDSM.16.M88.4 R112, [R240+UR5+0x7000] ;  /* 0x00700005f070783b */ /* 0x000ee20008000200 */
[C---:B------:R-:W-:Y:S07]  /*13340*/  HMMA.16816.F32.BF16 R16, R128.reuse, R18, RZ ;  /* 0x000000128010723c */ /* 0x040fee00000418ff */
[----:B------:R-:W3:Y:S01]  /*13350*/  LDSM.16.M88.4 R204, [R240+UR5+0x7800] ;  /* 0x00780005f0cc783b */ /* 0x000ee20008000200 */
[-C--:B-----5:R-:W-:Y:S07]  /*13360*/  HMMA.16816.F32.BF16 R20, R128, R32.reuse, RZ ;  /* 0x000000208014723c */ /* 0x0a0fee00000418ff */
[----:B------:R-:W-:Y:S01]  /*13370*/  LDSM.16.M88.4 R208, [R246] ;  /* 0x00000000f6d0783b */ /* 0x000fe20000000200 */
[C---:B------:R-:W-:Y:S07]  /*13380*/  HMMA.16816.F32.BF16 R24, R124.reuse, R32, RZ ;  /* 0x000000207c18723c */ /* 0x040fee00000418ff */
[----:B------:R-:W5:Y:S01]  /*13390*/  LDSM.16.M88.4 R212, [R242+0x4000] ;  /* 0x00400000f2d4783b */ /* 0x000f620000000200 */
[-C--:B------:R-:W-:Y:S07]  /*133a0*/  HMMA.16816.F32.BF16 R28, R124, R34.reuse, RZ ;  /* 0x000000227c1c723c */ /* 0x080fee00000418ff */
[----:B------:R-:W5:Y:S01]  /*133b0*/  LDSM.16.M88.4 R216, [R246+0x2000] ;  /* 0x00200000f6d8783b */ /* 0x000f620000000200 */
[C---:B------:R-:W-:Y:S07]  /*133c0*/  HMMA.16816.F32.BF16 R32, R128.reuse, R34, RZ ;  /* 0x000000228020723c */ /* 0x040fee00000418ff */
[----:B------:R-:W5:Y:S01]  /*133d0*/  LDSM.16.M88.4 R220, [R242+0x4800] ;  /* 0x00480000f2dc783b */ /* 0x000f620000000200 */
[-C--:B--2---:R-:W-:Y:S07]  /*133e0*/  HMMA.16816.F32.BF16 R36, R128, R48.reuse, RZ ;  /* 0x000000308024723c */ /* 0x084fee00000418ff */
[----:B------:R-:W-:Y:S01]  /*133f0*/  LDSM.16.M88.4 R224, [R242+0x5800] ;  /* 0x00580000f2e0783b */ /* 0x000fe20000000200 */
[C---:B------:R-:W-:Y:S07]  /*13400*/  HMMA.16816.F32.BF16 R40, R124.reuse, R48, RZ ;  /* 0x000000307c28723c */ /* 0x040fee00000418ff */
[----:B------:R-:W-:Y:S01]  /*13410*/  LDSM.16.M88.4 R228, [R242+0x6000] ;  /* 0x00600000f2e4783b */ /* 0x000fe20000000200 */
[-C--:B------:R-:W-:Y:S07]  /*13420*/  HMMA.16816.F32.BF16 R44, R124, R50.reuse, RZ ;  /* 0x000000327c2c723c */ /* 0x080fee00000418ff */
[----:B------:R-:W-:Y:S01]  /*13430*/  LDSM.16.M88.4 R232, [R242+0x6800] ;  /* 0x00680000f2e8783b */ /* 0x000fe20000000200 */
[C---:B------:R-:W-:Y:S07]  /*13440*/  HMMA.16816.F32.BF16 R48, R128.reuse, R50, RZ ;  /* 0x000000328030723c */ /* 0x040fee00000418ff */
[----:B------:R-:W-:Y:S01]  /*13450*/  LDSM.16.M88.4 R236, [R242+0x7000] ;  /* 0x00700000f2ec783b */ /* 0x000fe20000000200 */
        /* <DEDUP_REMOVED lines=8> */
[-C--:B----4-:R-:W-:Y:S08]  /*134e0*/  HMMA.16816.F32.BF16 R84, R128, R96.reuse, RZ ;  /* 0x000000608054723c */ /* 0x090ff000000418ff */
[C---:B------:R-:W-:Y:S08]  /*134f0*/  HMMA.16816.F32.BF16 R88, R124.reuse, R96, RZ ;  /* 0x000000607c58723c */ /* 0x040ff000000418ff */
[-C--:B------:R-:W-:Y:S08]  /*13500*/  HMMA.16816.F32.BF16 R92, R124, R98.reuse, RZ ;  /* 0x000000627c5c723c */ /* 0x080ff000000418ff */
[C---:B------:R-:W-:Y:S08]  /*13510*/  HMMA.16816.F32.BF16 R96, R128.reuse, R98, RZ ;  /* 0x000000628060723c */ /* 0x040ff000000418ff */
[-C--:B---3--:R-:W-:Y:S08]  /*13520*/  HMMA.16816.F32.BF16 R100, R128, R112.reuse, RZ ;  /* 0x000000708064723c */ /* 0x088ff000000418ff */
        /* <DEDUP_REMOVED lines=8> */
[-C--:B-----5:R-:W-:Y:S08]  /*135b0*/  HMMA.16816.F32.BF16 R4, R208, R212.reuse, R4 ;  /* 0x000000d4d004723c */ /* 0x0a0ff00000041804 */
        /* <DEDUP_REMOVED lines=13> */
[----:B------:R-:W1:Y:S07]  /*13690*/  LDSM.16.M88.4 R204, [R245] ;  /* 0x00000000f5cc783b */ /* 0x000e6e0000000200 */
        /* <DEDUP_REMOVED lines=15> */
[-C--:B------:R-:W-:Y:S08]  /*13790*/  HMMA.16816.F32.BF16 R100, R208, R236.reuse, R100 ;  /* 0x000000ecd064723c */ /* 0x080ff00000041864 */
[C---:B------:R-:W-:Y:S08]  /*137a0*/  HMMA.16816.F32.BF16 R104, R216.reuse, R236, R104 ;  /* 0x000000ecd868723c */ /* 0x040ff00000041868 */
[-C--:B------:R-:W-:Y:S08]  /*137b0*/  HMMA.16816.F32.BF16 R108, R216, R238.reuse, R108 ;  /* 0x000000eed86c723c */ /* 0x080ff0000004186c */
[C---:B------:R-:W-:Y:S01]  /*137c0*/  HMMA.16816.F32.BF16 R112, R208.reuse, R238, R112 ;  /* 0x000000eed070723c */ /* 0x040fe20000041870 */
[----:B------:R-:W5:Y:S07]  /*137d0*/  LDSM.16.M88.4 R236, [R241+0x5800] ;  /* 0x00580000f1ec783b */ /* 0x000f6e0000000200 */
[-C--:B--2---:R-:W-:Y:S08]  /*137e0*/  HMMA.16816.F32.BF16 R116, R208, R212.reuse, R116 ;  /* 0x000000d4d074723c */ /* 0x084ff00000041874 */
[C---:B------:R-:W-:Y:S08]  /*137f0*/  HMMA.16816.F32.BF16 R120, R216.reuse, R212, R120 ;  /* 0x000000d4d878723c */ /* 0x040ff00000041878 */
[-C--:B------:R-:W-:Y:S01]  /*13800*/  HMMA.16816.F32.BF16 R124, R216, R214.reuse, R124 ;  /* 0x000000d6d87c723c */ /* 0x080fe2000004187c */
[----:B------:R-:W2:Y:S07]  /*13810*/  LDSM.16.M88.4 R216, [R241+0x6000] ;  /* 0x00600000f1d8783b */ /* 0x000eae0000000200 */
[----:B------:R-:W-:Y:S01]  /*13820*/  HMMA.16816.F32.BF16 R128, R208, R214, R128 ;  /* 0x000000d6d080723c */ /* 0x000fe20000041880 */
[----:B------:R-:W2:Y:S07]  /*13830*/  LDSM.16.M88.4 R208, [R241+0x6800] ;  /* 0x00680000f1d0783b */ /* 0x000eae0000000200 */
[-C--:B-1----:R-:W-:Y:S01]  /*13840*/  HMMA.16816.F32.BF16 R4, R204, R220.reuse, R4 ;  /* 0x000000dccc04723c */ /* 0x082fe20000041804 */
[----:B------:R-:W1:Y:S07]  /*13850*/  LDSM.16.M88.4 R212, [R241+0x7000] ;  /* 0x00700000f1d4783b */ /* 0x000e6e0000000200 */
[C---:B---3--:R-:W-:Y:S08]  /*13860*/  HMMA.16816.F32.BF16 R8, R224.reuse, R220, R8 ;  /* 0x000000dce008723c */ /* 0x048ff00000041808 */
[-C--:B------:R-:W-:Y:S08]  /*13870*/  HMMA.16816.F32.BF16 R12, R224, R222.reuse, R12 ;  /* 0x000000dee00c723c */ /* 0x080ff0000004180c */
[C---:B------:R-:W-:Y:S01]  /*13880*/  HMMA.16816.F32.BF16 R16, R204.reuse, R222, R16 ;  /* 0x000000decc10723c */ /* 0x040fe20000041810 */
[----:B------:R-:W3:Y:S07]  /*13890*/  LDSM.16.M88.4 R220, [R241+0x7800] ;  /* 0x00780000f1dc783b */ /* 0x000eee0000000200 */
[-C--:B----4-:R-:W-:Y:S08]  /*138a0*/  HMMA.16816.F32.BF16 R20, R204, R228.reuse, R20 ;  /* 0x000000e4cc14723c */ /* 0x090ff00000041814 */
[C---:B------:R-:W-:Y:S08]  /*138b0*/  HMMA.16816.F32.BF16 R24, R224.reuse, R228, R24 ;  /* 0x000000e4e018723c */ /* 0x040ff00000041818 */
[-C--:B------:R-:W-:Y:S08]  /*138c0*/  HMMA.16816.F32.BF16 R28, R224, R230.reuse, R28 ;  /* 0x000000e6e01c723c */ /* 0x080ff0000004181c */
[C---:B------:R-:W-:Y:S01]  /*138d0*/  HMMA.16816.F32.BF16 R32, R204.reuse, R230, R32 ;  /* 0x000000e6cc20723c */ /* 0x040fe20000041820 */
[----:B------:R-:W-:Y:S07]  /*138e0*/  LDSM.16.M88.4 R228, [R247] ;  /* 0x00000000f7e4783b */ /* 0x000fee0000000200 */
[-C--:B-----5:R-:W-:Y:S08]  /*138f0*/  HMMA.16816.F32.BF16 R36, R204, R232.reuse, R36 ;  /* 0x000000e8cc24723c */ /* 0x0a0ff00000041824 */
        /* <DEDUP_REMOVED lines=23> */
[----:B------:R-:W-:Y:S07]  /*13a70*/  LDSM.16.M88.4 R212, [R243+0x6000] ;  /* 0x00600000f3d4783b */ /* 0x000fee0000000200 */
[-C--:B---3--:R-:W-:Y:S08]  /*13a80*/  HMMA.16816.F32.BF16 R116, R204, R220.reuse, R116 ;  /* 0x000000dccc74723c */ /* 0x088ff00000041874 */
[C---:B------:R-:W-:Y:S08]  /*13a90*/  HMMA.16816.F32.BF16 R120, R224.reuse, R220, R120 ;  /* 0x000000dce078723c */ /* 0x040ff00000041878 */
[-C--:B------:R-:W-:Y:S01]  /*13aa0*/  HMMA.16816.F32.BF16 R124, R224, R222.reuse, R124 ;  /* 0x000000dee07c723c */ /* 0x080fe2000004187c */
[----:B------:R-:W-:Y:S07]  /*13ab0*/  LDSM.16.M88.4 R224, [R243+0x7000] ;  /* 0x00700000f3e0783b */ /* 0x000fee0000000200 */
[----:B------:R-:W-:Y:S01]  /*13ac0*/  HMMA.16816.F32.BF16 R128, R204, R222, R128 ;  /* 0x000000decc80723c */ /* 0x000fe20000041880 */
[----:B------:R-:W1:Y:S07]  /*13ad0*/  LDSM.16.M88.4 R204, [R243+0x5000] ;  /* 0x00500000f3cc783b */ /* 0x000e6e0000000200 */
[-C--:B----4-:R-:W-:Y:S01]  /*13ae0*/  HMMA.16816.F32.BF16 R4, R228, R232.reuse, R4 ;  /* 0x000000e8e404723c */ /* 0x090fe20000041804 */
[----:B------:R-:W3:Y:S07]  /*13af0*/  LDSM.16.M88.4 R220, [R243+0x6800] ;  /* 0x00680000f3dc783b */ /* 0x000eee0000000200 */
[C---:B-----5:R-:W-:Y:S08]  /*13b00*/  HMMA.16816.F32.BF16 R8, R236.reuse, R232, R8 ;  /* 0x000000e8ec08723c */ /* 0x060ff00000041808 */
[-C--:B------:R-:W-:Y:S03]  /*13b10*/  HMMA.16816.F32.BF16 R12, R236, R234.reuse, R12 ;  /* 0x000000eaec0c723c */ /* 0x080fe6000004180c */
[----:B------:R-:W-:Y:S02]  /*13b20*/  FMNMX3.FTZ R170, R3, R4, R5, !PT ;  /* 0x0000000403aa7276 */ /* 0x000fe40007810005 */
[----:B------:R-:W-:Y:S03]  /*13b30*/  FMNMX3.FTZ R169, R168, R6, R7, !PT ;  /* 0x00000006a8a97276 */ /* 0x000fe60007810007 */
[C---:B------:R-:W-:Y:S01]  /*13b40*/  HMMA.16816.F32.BF16 R16, R228.reuse, R234, R16 ;  /* 0x000000eae410723c */ /* 0x040fe20000041810 */
[----:B------:R-:W4:Y:S01]  /*13b50*/  LDSM.16.M88.4 R232, [R243+0x7800] ;  /* 0x00780000f3e8783b */ /* 0x000f220000000200 */
[----:B------:R-:W-:Y:S04]  /*13b60*/  DEPBAR.LE SB0, 0x0 ;  /* 0x000080000000791a */ /* 0x000fe80000000000 */
[----:B------:R-:W-:Y:S02]  /*13b70*/  FMNMX3.FTZ R2, R173, R8, R9, !PT ;  /* 0x00000008ad027276 */ /* 0x000fe40007810009 */
[-C--:B--2---:R-:W-:Y:S01]  /*13b80*/  HMMA.16816.F32.BF16 R20, R228, R216.reuse, R20 ;  /* 0x000000d8e414723c */ /* 0x084fe20000041814 */
[----:B------:R-:W-:Y:S04]  /*13b90*/  BAR.SYNC.DEFER_BLOCKING 0x0 ;  /* 0x0000000000007b1d */ /* 0x000fe80000010000 */
[----:B------:R-:W-:Y:S02]  /*13ba0*/  FMNMX3.FTZ R0, R174, R10, R11, !PT ;  /* 0x0000000aae007276 */ /* 0x000fe4000781000b */
[----:B------:R-:W-:Y:S01]  /*13bb0*/  FMNMX3.FTZ R2, R2, R12, R13, !PT ;  /* 0x0000000c02027276 */ /* 0x000fe2000781000d */
[C---:B------:R-:W-:Y:S04]  /*13bc0*/  HMMA.16816.F32.BF16 R24, R236.reuse, R216, R24 ;  /* 0x000000d8ec18723c */ /* 0x040fe80000041818 */
[----:B------:R-:W-:Y:S02]  /*13bd0*/  FMNMX3.FTZ R0, R0, R14, R15, !PT ;  /* 0x0000000e00007276 */ /* 0x000fe4000781000f */
[----:B------:R-:W-:Y:S02]  /*13be0*/  FMNMX3.FTZ R170, R170, R16, R17, !PT ;  /* 0x00000010aaaa7276 */ /* 0x000fe40007810011 */
[-C--:B------:R-:W-:Y:S03]  /*13bf0*/  HMMA.16816.F32.BF16 R28, R236, R218.reuse, R28 ;  /* 0x000000daec1c723c */ /* 0x080fe6000004181c */
[----:B------:R-:W-:Y:S02]  /*13c00*/  FMNMX3.FTZ R169, R169, R18, R19, !PT ;  /* 0x00000012a9a97276 */ /* 0x000fe40007810013 */
[----:B------:R-:W-:Y:S03]  /*13c10*/  FMNMX3.FTZ R217, R170, R20, R21, !PT ;  /* 0x00000014aad97276 */ /* 0x000fe60007810015 */
[C---:B------:R-:W-:Y:S04]  /*13c20*/  HMMA.16816.F32.BF16 R32, R228.reuse, R218, R32 ;  /* 0x000000dae420723c */ /* 0x040fe80000041820 */
[----:B------:R-:W-:Y:S02]  /*13c30*/  FMNMX3.FTZ R219, R2, R24, R25, !PT ;  /* 0x0000001802db7276 */ /* 0x000fe40007810019 */
[----:B------:R-:W-:Y:S02]  /*13c40*/  FMNMX3.FTZ R0, R0, R26, R27, !PT ;  /* 0x0000001a00007276 */ /* 0x000fe4000781001b */
[-C--:B-1----:R-:W-:Y:S03]  /*13c50*/  HMMA.16816.F32.BF16 R36, R228, R204.reuse, R36 ;  /* 0x000000cce424723c */ /* 0x082fe60000041824 */
        /* <DEDUP_REMOVED lines=36> */
[-C--:B---3--:R-:W-:Y:S03]  /*13ea0*/  HMMA.16816.F32.BF16 R84, R228, R220.reuse, R84 ;  /* 0x000000dce454723c */ /* 0x088fe60000041854 */
        /* <DEDUP_REMOVED lines=23> */
[-C--:B----4-:R-:W-:Y:S03]  /*14020*/  HMMA.16816.F32.BF16 R116, R228, R232.reuse, R116 ;  /* 0x000000e8e474723c */ /* 0x090fe60000041874 */
        /* <DEDUP_REMOVED lines=8> */
[----:B------:R-:W-:Y:S04]  /*140b0*/  HMMA.16816.F32.BF16 R128, R228, R234, R128 ;  /* 0x000000eae480723c */ /* 0x000fe80000041880 */
[----:B------:R-:W-:Y:S02]  /*140c0*/  FMNMX3.FTZ R219, R219, R120, R121, !PT ;  /* 0x00000078dbdb7276 */ /* 0x000fe40007810079 */
[----:B------:R-:W-:Y:S05]  /*140d0*/  FMNMX3.FTZ R0, R0, R122, R123, !PT ;  /* 0x0000007a00007276 */ /* 0x000fea000781007b */
[----:B------:R-:W-:Y:S02]  /*140e0*/  FMNMX3.FTZ R219, R219, R124, R125, !PT ;  /* 0x0000007cdbdb7276 */ /* 0x000fe4000781007d */
[----:B------:R-:W-:Y:S06]  /*140f0*/  FMNMX3.FTZ R0, R0, R126, R127, !PT ;  /* 0x0000007e00007276 */ /* 0x000fec000781007f */
[----:B------:R-:W-:Y:S02]  /*14100*/  FMNMX3.FTZ R217, R217, R128, R129, !PT ;  /* 0x00000080d9d97276 */ /* 0x000fe40007810081 */
[----:B------:R-:W-:Y:S01]  /*14110*/  FMNMX3.FTZ R218, R2, R130, R131, !PT ;  /* 0x0000008202da7276 */ /* 0x000fe20007810083 */
[----:B------:R-:W-:Y:S06]  /*14120*/  BRA.U.ANY UP0, `(.L_x_93) ;  /* 0xffffffed00087547 */ /* 0x000fec000b93ffff */
.L_x_92:
[----:B------:R-:W1:Y:S01]  /*14130*/  SHFL.BFLY PT, R172, R217, 0x2, 0x1f ;  /* 0x0c401f00d9ac7f89 */ /* 0x000e6200000e0000 */
[----:B------:R-:W-:Y:S07]  /*14140*/  UIADD3 UR19, UPT, UPT, UR19, -0x1, URZ ;  /* 0xffffffff13137890 */ /* 0x000fee000fffe0ff */
[----:B--2---:R-:W2:Y:S01]  /*14150*/  SHFL.BFLY PT, R170, R219, 0x2, 0x1f ;  /* 0x0c401f00dbaa7f89 */ /* 0x004ea200000e0000 */
[----:B------:R-:W-:Y:S07]  /*14160*/  UISETP.NE.AND UP0, UPT, UR19, URZ, UPT ;  /* 0x000000ff1300728c */ /* 0x000fee000bf05270 */
[----:B------:R-:W3:Y:S08]  /*14170*/  SHFL.BFLY PT, R2, R0, 0x2, 0x1f ;  /* 0x0c401f0000027f89 */ /* 0x000ef000000e0000 */
[----:B------:R-:W4:Y:S01]  /*14180*/  SHFL.BFLY PT, R171, R218, 0x2, 0x1f ;  /* 0x0c401f00daab7f89 */ /* 0x000f2200000e0000 */
[----:B------:R-:W5:Y:S02]  /*14190*/  S2R R205, SR_TID.X ;  /* 0x0000000000cd7919 */ /* 0x000f640000002100 */
[----:B-----5:R-:W-:Y:S02]  /*141a0*/  MOV R213, R205 ;  /* 0x000000cd00d57202 */ /* 0x020fe40000000f00 */
[----:B-1----:R-:W-:Y:S02]  /*141b0*/  FMNMX.FTZ R172, R217, R172, !PT ;  /* 0x000000acd9ac7209 */ /* 0x002fe40007810000 */
[----:B--2---:R-:W-:Y:S02]  /*141c0*/  FMNMX.FTZ R170, R219, R170, !PT ;  /* 0x000000aadbaa7209 */ /* 0x004fe40007810000 */
        /* <DEDUP_REMOVED lines=60> */
[--C-:B------:R-:W-:Y:S01]  /*14590*/  FFMA.FTZ R9, R9, UR4, -R217.reuse ;  /* 0x0000000409097c23 */ /* 0x100fe200080108d9 */
[----:B------:R-:W-:Y:S01]  /*145a0*/  SEL R175, R248, 0xffffffe0, !P0 ;  /* 0xffffffe0f8af7807 */ /* 0x000fe20004000000 */
[----:B------:R-:W-:Y:S07]  /*145b0*/  FFMA.FTZ R13, R13, UR4, -R217 ;  /* 0x000000040d0d7c23 */ /* 0x000fee00080108d9 */
[----:B------:R4:W-:Y:S01]  /*145c0*/  MUFU.EX2 R231, R16 ;  /* 0x0000001000e77308 */ /* 0x0009e20000000800 */
[--C-:B------:R-:W-:Y:S01]  /*145d0*/  FFMA.FTZ R14, R14, UR4, -R219.reuse ;  /* 0x000000040e0e7c23 */ /* 0x100fe200080108db */
[----:B------:R-:W-:Y:S01]  /*145e0*/  FFMA.FTZ R15, R15, UR4, -R219 ;  /* 0x000000040f0f7c23 */ /* 0x000fe200080108db */
[--C-:B------:R-:W-:Y:S07]  /*145f0*/  FFMA.FTZ R12, R12, UR4, -R217.reuse ;  /* 0x000000040c0c7c23 */ /* 0x100fee00080108d9 */
        /* <DEDUP_REMOVED lines=21> */
[C---:B------:R-:W-:Y:S01]  /*14750*/  FMUL.FTZ R135, R3.reuse, R135 ;  /* 0x0000008703877220 */ /* 0x040fe20000410000 */
[----:B---3--:R-:W-:Y:S01]  /*14760*/  F2FP.BF16.F32.PACK_AB R183, R228, R174 ;  /* 0x000000aee4b7723e */ /* 0x008fe200000010ff */
[----:B------:R-:W-:Y:S07]  /*14770*/  FMUL.FTZ R19, R3, R191 ;  /* 0x000000bf03137220 */ /* 0x000fee0000410000 */
[----:B------:R2:W3:Y:S01]  /*14780*/  MUFU.EX2 R238, R9 ;  /* 0x0000000900ee7308 */ /* 0x0004e20000000800 */
[--C-:B------:R-:W-:Y:S01]  /*14790*/  FFMA.FTZ R57, R57, UR4, -R217.reuse ;  /* 0x0000000439397c23 */ /* 0x100fe200080108d9 */
[--C-:B------:R-:W-:Y:S01]  /*147a0*/  FFMA.FTZ R36, R36, UR4, -R216.reuse ;  /* 0x0000000424247c23 */ /* 0x100fe200080108d8 */
[----:B------:R-:W-:Y:S07]  /*147b0*/  FFMA.FTZ R37, R37, UR4, -R216 ;  /* 0x0000000425257c23 */ /* 0x000fee00080108d8 */
[----:B------:R5:W-:Y:S01]  /*147c0*/  MUFU.EX2 R222, R10 ;  /* 0x0000000a00de7308 */ /* 0x000be20000000800 */
[--C-:B------:R-:W-:Y:S01]  /*147d0*/  FFMA.FTZ R38, R38, UR4, -R218.reuse ;  /* 0x0000000426267c23 */ /* 0x100fe200080108da */
[----:B------:R-:W-:Y:S01]  /*147e0*/  FFMA.FTZ R39, R39, UR4, -R218 ;  /* 0x0000000427277c23 */ /* 0x000fe200080108da */
[-C--:B------:R-:W-:Y:S07]  /*147f0*/  HMMA.16816.F32.BF16 R4, R180, R204.reuse, R4 ;  /* 0x000000ccb404723c */ /* 0x080fee0000041804 */
[----:B------:R1:W1:Y:S10]  /*14800*/  MUFU.EX2 R236, R11 ;  /* 0x0000000b00ec7308 */ /* 0x0002740000000800 */
[----:B------:R1:W-:Y:S01]  /*14810*/  MUFU.EX2 R226, R13 ;  /* 0x0000000d00e27308 */ /* 0x0003e20000000800 */
[C---:B----4-:R-:W-:Y:S01]  /*14820*/  FMUL.FTZ R8, R2.reuse, R176 ;  /* 0x000000b002087220 */ /* 0x050fe20000410000 */
[----:B--2---:R-:W-:Y:S01]  /*14830*/  FMUL.FTZ R9, R2, R177 ;  /* 0x000000b102097220 */ /* 0x004fe20000410000 */
[----:B---3--:R-:W-:Y:S07]  /*14840*/  F2FP.BF16.F32.PACK_AB R176, R238, R221 ;  /* 0x000000ddeeb0723e */ /* 0x008fee00000010ff */
[----:B------:R2:W-:Y:S01]  /*14850*/  MUFU.EX2 R230, R14 ;  /* 0x0000000e00e67308 */ /* 0x0005e20000000800 */
[----:B------:R-:W-:Y:S01]  /*14860*/  FMUL.FTZ R136, R2, R136 ;  /* 0x0000008802887220 */ /* 0x000fe20000410000 */
[----:B-----5:R-:W-:Y:S01]  /*14870*/  FMUL.FTZ R10, R0, R178 ;  /* 0x000000b2000a7220 */ /* 0x020fe20000410000 */
[----:B------:R-:W-:Y:S07]  /*14880*/  FMUL.FTZ R137, R2, R137 ;  /* 0x0000008902897220 */ /* 0x000fee0000410000 */
[----:B------:R-:W3:Y:S01]  /*14890*/  MUFU.EX2 R227, R15 ;  /* 0x0000000f00e37308 */ /* 0x000ee20000000800 */
[C---:B------:R-:W-:Y:S01]  /*148a0*/  FMUL.FTZ R138, R0.reuse, R138 ;  /* 0x0000008a008a7220 */ /* 0x040fe20000410000 */
[----:B-1----:R-:W-:Y:S01]  /*148b0*/  FMUL.FTZ R11, R0, R179 ;  /* 0x000000b3000b7220 */ /* 0x002fe20000410000 */
[----:B------:R-:W-:Y:S07]  /*148c0*/  F2FP.BF16.F32.PACK_AB R177, R236, R222 ;  /* 0x000000deecb1723e */ /* 0x000fee00000010ff */
[----:B------:R-:W1:Y:S01]  /*148d0*/  MUFU.EX2 R237, R12 ;  /* 0x0000000c00ed7308 */ /* 0x000e620000000800 */
[----:B------:R-:W-:Y:S01]  /*148e0*/  FMUL.FTZ R139, R0, R139 ;  /* 0x0000008b008b7220 */ /* 0x000fe20000410000 */
[C---:B------:R-:W-:Y:S01]  /*148f0*/  FMUL.FTZ R13, R2.reuse, R185 ;  /* 0x000000b9020d7220 */ /* 0x040fe20000410000 */
[C---:B------:R-:W-:Y:S01]  /*14900*/  FMUL.FTZ R140, R2.reuse, R140 ;  /* 0x0000008c028c7220 */ /* 0x040fe20000410000 */
[----:B------:R-:W-:Y:S01]  /*14910*/  FMUL.FTZ R141, R2, R141 ;  /* 0x0000008d028d7220 */ /* 0x000fe20000410000 */
[C---:B------:R-:W-:Y:S01]  /*14920*/  FMUL.FTZ R142, R0.reuse, R142 ;  /* 0x0000008e008e7220 */ /* 0x040fe20000410000 */
[C---:B--2---:R-:W-:Y:S01]  /*14930*/  FMUL.FTZ R14, R0.reuse, R186 ;  /* 0x000000ba000e7220 */ /* 0x044fe20000410000 */
[----:B------:R-:W-:Y:S01]  /*14940*/  FMUL.FTZ R143, R0, R143 ;  /* 0x0000008f008f7220 */ /* 0x000fe20000410000 */
[C---:B------:R-:W-:Y:S01]  /*14950*/  FMUL.FTZ R144, R168.reuse, R144 ;  /* 0x00000090a8907220 */ /* 0x040fe20000410000 */
[----:B------:R-:W-:Y:S01]  /*14960*/  FMUL.FTZ R145, R168, R145 ;  /* 0x00000091a8917220 */ /* 0x000fe20000410000 */
[----:B---3--:R-:W-:Y:S01]  /*14970*/  F2FP.BF16.F32.PACK_AB R179, R227, R230 ;  /* 0x000000e6e3b3723e */ /* 0x008fe200000010ff */
[----:B------:R-:W-:Y:S01]  /*14980*/  FMUL.FTZ R15, R0, R187 ;  /* 0x000000bb000f7220 */ /* 0x000fe20000410000 */
[C---:B------:R-:W-:Y:S01]  /*14990*/  FMUL.FTZ R146, R3.reuse, R146 ;  /* 0x0000009203927220 */ /* 0x040fe20000410000 */
[----:B------:R-:W-:Y:S01]  /*149a0*/  FMUL.FTZ R147, R3, R147 ;  /* 0x0000009303937220 */ /* 0x000fe20000410000 */
[----:B-1----:R-:W-:Y:S01]  /*149b0*/  F2FP.BF16.F32.PACK_AB R178, R226, R237 ;  /* 0x000000ede2b2723e */ /* 0x002fe200000010ff */
[--C-:B------:R-:W-:Y:S01]  /*149c0*/  FFMA.FTZ R49, R49, UR4, -R216.reuse ;  /* 0x0000000431317c23 */ /* 0x100fe200080108d8 */
[--C-:B------:R-:W-:Y:S01]  /*149d0*/  FFMA.FTZ R44, R44, UR4, -R217.reuse ;  /* 0x000000042c2c7c23 */ /* 0x100fe200080108d9 */
[----:B------:R-:W-:Y:S01]  /*149e0*/  FFMA.FTZ R45, R45, UR4, -R217 ;  /* 0x000000042d2d7c23 */ /* 0x000fe200080108d9 */
[--C-:B------:R-:W-:Y:S01]  /*149f0*/  FFMA.FTZ R46, R46, UR4, -R219.reuse ;  /* 0x000000042e2e7c23 */ /* 0x100fe200080108db */
[----:B------:R-:W-:Y:S01]  /*14a00*/  FFMA.FTZ R48, R48, UR4, -R216 ;  /* 0x0000000430307c23 */ /* 0x000fe200080108d8 */
[--C-:B------:R-:W-:Y:S01]  /*14a10*/  FFMA.FTZ R50, R50, UR4, -R218.reuse ;  /* 0x0000000432327c23 */ /* 0x100fe200080108da */
[C---:B------:R-:W-:Y:S02]  /*14a20*/  HMMA.16816.F32.BF16 R8, R176.reuse, R204, R8 ;  /* 0x000000ccb008723c */ /* 0x040fe40000041808 */
[----:B------:R-:W-:Y:S02]  /*14a30*/  MUFU.EX2 R232, R48 ;  /* 0x0000003000e87308 */ /* 0x000fe40000000800 */
[----:B------:R-:W-:Y:S01]  /*14a40*/  FMUL.FTZ R12, R2, R184 ;  /* 0x000000b8020c7220 */ /* 0x000fe20000410000 */
[----:B------:R-:W-:Y:S01]  /*14a50*/  IADD3 R184, PT, PT, R173, 0x8000, RZ ;  /* 0x00008000adb87810 */ /* 0x000fe20007ffe0ff */
[--C-:B------:R-:W-:Y:S01]  /*14a60*/  FFMA.FTZ R51, R51, UR4, -R218.reuse ;  /* 0x0000000433337c23 */ /* 0x100fe200080108da */
[--C-:B------:R-:W-:Y:S01]  /*14a70*/  FFMA.FTZ R59, R59, UR4, -R219.reuse ;  /* 0x000000043b3b7c23 */ /* 0x100fe200080108db */
[--C-:B------:R-:W-:Y:S01]  /*14a80*/  FFMA.FTZ R54, R54, UR4, -R218.reuse ;  /* 0x0000000436367c23 */ /* 0x100fe200080108da */
[----:B------:R-:W-:Y:S03]  /*14a90*/  FFMA.FTZ R55, R55, UR4, -R218 ;  /* 0x0000000437377c23 */ /* 0x000fe600080108da */
[----:B------:R-:W-:Y:S01]  /*14aa0*/  MUFU.EX2 R239, R51 ;  /* 0x0000003300ef7308 */ /* 0x000fe20000000800 */
[-C--:B------:R-:W-:Y:S03]  /*14ab0*/  HMMA.16816.F32.BF16 R12, R176, R206.reuse, R12 ;  /* 0x000000ceb00c723c */ /* 0x080fe6000004180c */
[----:B------:R-:W-:Y:S01]  /*14ac0*/  MOV R205, R174 ;  /* 0x000000ae00cd7202 */ /* 0x000fe20000000f00 */
[----:B------:R-:W-:Y:S01]  /*14ad0*/  FFMA.FTZ R58, R58, UR4, -R219 ;  /* 0x000000043a3a7c23 */ /* 0x000fe200080108db */
[----:B------:R-:W-:Y:S01]  /*14ae0*/  IADD3 R174, PT, PT, R173, 0x8040, RZ ;  /* 0x00008040adae7810 */ /* 0x000fe20007ffe0ff */
[--C-:B------:R-:W-:Y:S01]  /*14af0*/  FFMA.FTZ R52, R52, UR4, -R216.reuse ;  /* 0x0000000434347c23 */ /* 0x100fe200080108d8 */
[----:B------:R-:W-:Y:S01]  /*14b00*/  @P6 IADD3 R174, PT, PT, R184, -0x40, RZ ;  /* 0xffffffc0b8ae6810 */ /* 0x000fe20007ffe0ff */
[C---:B------:R-:W-:Y:S04]  /*14b10*/  HMMA.16816.F32.BF16 R16, R180.reuse, R206, R16 ;  /* 0x000000ceb410723c */ /* 0x040fe80000041810 */
[----:B------:R-:W1:Y:S01]  /*14b20*/  LDSM.16.MT88.4 R184, [R174] ;  /* 0x00000000aeb8783b */ /* 0x000e620000004200 */
[----:B------:R-:W-:Y:S01]  /*14b30*/  IADD3 R175, PT, PT, R175, R174, RZ ;  /* 0x000000aeafaf7210 */ /* 0x000fe20007ffe0ff */
[--C-:B------:R-:W-:Y:S01]  /*14b40*/  FFMA.FTZ R53, R53, UR4, -R216.reuse ;  /* 0x0000000435357c23 */ /* 0x100fe200080108d8 */
[C---:B------:R-:W-:Y:S01]  /*14b50*/  FMUL.FTZ R148, R168.reuse, R148 ;  /* 0x00000094a8947220 */ /* 0x040fe20000410000 */
[-C--:B------:R-:W-:Y:S03]  /*14b60*/  HMMA.16816.F32.BF16 R132, R180, R208.reuse, R132 ;  /* 0x000000d0b484723c */ /* 0x080fe60000041884 */
[----:B------:R-:W-:Y:S01]  /*14b70*/  FMUL.FTZ R149, R168, R149 ;  /* 0x00000095a8957220 */ /* 0x000fe20000410000 */
[----:B------:R-:W2:Y:S01]  /*14b80*/  LDSM.16.MT88.4 R188, [R175] ;  /* 0x00000000afbc783b */ /* 0x000ea20000004200 */
[C---:B------:R-:W-:Y:S01]  /*14b90*/  FMUL.FTZ R150, R3.reuse, R150 ;  /* 0x0000009603967220 */ /* 0x040fe20000410000 */
[C---:B------:R-:W-:Y:S01]  /*14ba0*/  FMUL.FTZ R151, R3.reuse, R151 ;  /* 0x0000009703977220 */ /* 0x040fe20000410000 */
[C---:B------:R-:W-:Y:S01]  /*14bb0*/  FMUL.FTZ R156, R2.reuse, R156 ;  /* 0x0000009c029c7220 */ /* 0x040fe20000410000 */
[C---:B------:R-:W-:Y:S04]  /*14bc0*/  HMMA.16816.F32.BF16 R136, R176.reuse, R208, R136 ;  /* 0x000000d0b088723c */ /* 0x040fe80000041888 */
[----:B------:R-:W-:Y:S01]  /*14bd0*/  MOV R208, R228 ;  /* 0x000000e400d07202 */ /* 0x000fe20000000f00 */
[----:B------:R-:W-:Y:S01]  /*14be0*/  FMUL.FTZ R157, R2, R157 ;  /* 0x0000009d029d7220 */ /* 0x000fe20000410000 */
[C---:B------:R-:W-:Y:S01]  /*14bf0*/  FMUL.FTZ R158, R0.reuse, R158 ;  /* 0x0000009e009e7220 */ /* 0x040fe20000410000 */
[----:B------:R-:W-:Y:S01]  /*14c00*/  FMUL.FTZ R159, R0, R159 ;  /* 0x0000009f009f7220 */ /* 0x000fe20000410000 */
[-C--:B------:R-:W-:Y:S03]  /*14c10*/  HMMA.16816.F32.BF16 R140, R176, R210.reuse, R140 ;  /* 0x000000d2b08c723c */ /* 0x080fe6000004188c */
[C---:B------:R-:W-:Y:S01]  /*14c20*/  FMUL.FTZ R160, R168.reuse, R160 ;  /* 0x000000a0a8a07220 */ /* 0x040fe20000410000 */
[----:B------:R-:W-:Y:S01]  /*14c30*/  FMUL.FTZ R161, R168, R161 ;  /* 0x000000a1a8a17220 */ /* 0x000fe20000410000 */
[C---:B------:R-:W-:Y:S01]  /*14c40*/  FMUL.FTZ R162, R3.reuse, R162 ;  /* 0x000000a203a27220 */ /* 0x040fe20000410000 */
[----:B------:R-:W-:Y:S01]  /*14c50*/  FMUL.FTZ R163, R3, R163 ;  /* 0x000000a303a37220 */ /* 0x000fe20000410000 */
[C---:B------:R-:W-:Y:S01]  /*14c60*/  FMUL.FTZ R164, R2.reuse, R164 ;  /* 0x000000a402a47220 */ /* 0x040fe20000410000 */
[C---:B------:R-:W-:Y:S04]  /*14c70*/  HMMA.16816.F32.BF16 R144, R180.reuse, R210, R144 ;  /* 0x000000d2b490723c */ /* 0x040fe80000041890 */
[----:B------:R-:W-:Y:S01]  /*14c80*/  FMUL.FTZ R165, R2, R165 ;  /* 0x000000a502a57220 */ /* 0x000fe20000410000 */
[C---:B------:R-:W-:Y:S01]  /*14c90*/  FMUL.FTZ R166, R0.reuse, R166 ;  /* 0x000000a600a67220 */ /* 0x040fe20000410000 */
[----:B------:R-:W-:Y:S01]  /*14ca0*/  FMUL.FTZ R167, R0, R167 ;  /* 0x000000a700a77220 */ /* 0x000fe20000410000 */
[--C-:B------:R-:W-:Y:S01]  /*14cb0*/  FFMA.FTZ R40, R40, UR4, -R217.reuse ;  /* 0x0000000428287c23 */ /* 0x100fe200080108d9 */
[----:B------:R-:W-:Y:S01]  /*14cc0*/  MOV R209, R229 ;  /* 0x000000e500d17202 */ /* 0x000fe20000000f00 */
[----:B------:R-:W-:Y:S01]  /*14cd0*/  FFMA.FTZ R41, R41, UR4, -R217 ;  /* 0x0000000429297c23 */ /* 0x000fe200080108d9 */
[----:B------:R-:W-:Y:S01]  /*14ce0*/  MUFU.EX2 R229, R45 ;  /* 0x0000002d00e57308 */ /* 0x000fe20000000800 */
[--C-:B------:R-:W-:Y:S01]  /*14cf0*/  FFMA.FTZ R42, R42, UR4, -R219.reuse ;  /* 0x000000042a2a7c23 */ /* 0x100fe200080108db */
[-C--:B-1----:R-:W-:Y:S03]  /*14d00*/  HMMA.16816.F32.BF16 R148, R180, R184.reuse, R148 ;  /* 0x000000b8b494723c */ /* 0x082fe60000041894 */
[C---:B------:R-:W-:Y:S01]  /*14d10*/  FMUL.FTZ R152, R2.reuse, R152 ;  /* 0x0000009802987220 */ /* 0x040fe20000410000 */
[----:B------:R-:W-:Y:S01]  /*14d20*/  FMUL.FTZ R153, R2, R153 ;  /* 0x0000009902997220 */ /* 0x000fe20000410000 */
[C---:B------:R-:W-:Y:S01]  /*14d30*/  FMUL.FTZ R154, R0.reuse, R154 ;  /* 0x0000009a009a7220 */ /* 0x040fe20000410000 */
[----:B------:R-:W-:Y:S01]  /*14d40*/  FMUL.FTZ R155, R0, R155 ;  /* 0x0000009b009b7220 */ /* 0x000fe20000410000 */
[--C-:B------:R-:W-:Y:S01]  /*14d50*/  FFMA.FTZ R20, R20, UR4, -R216.reuse ;  /* 0x0000000414147c23 */ /* 0x100fe200080108d8 */
[----:B------:R-:W-:Y:S01]  /*14d60*/  FFMA.FTZ R43, R43, UR4, -R219 ;  /* 0x000000042b2b7c23 */ /* 0x000fe200080108db */
[--C-:B------:R-:W-:Y:S01]  /*14d70*/  FFMA.FTZ R32, R32, UR4, -R216.reuse ;  /* 0x0000000420207c23 */ /* 0x100fe200080108d8 */
[----:B------:R-:W-:Y:S01]  /*14d80*/  FFMA.FTZ R33, R33, UR4, -R216 ;  /* 0x0000000421217c23 */ /* 0x000fe200080108d8 */
[----:B------:R1:W-:Y:S01]  /*14d90*/  MUFU.EX2 R233, R20 ;  /* 0x0000001400e97308 */ /* 0x0003e20000000800 */
[----:B------:R-:W-:Y:S01]  /*14da0*/  FFMA.FTZ R34, R34, UR4, -R218 ;  /* 0x0000000422227c23 */ /* 0x000fe200080108da */
[C---:B------:R-:W-:Y:S08]  /*14db0*/  HMMA.16816.F32.BF16 R152, R176.reuse, R184, R152 ;  /* 0x000000b8b098723c */ /* 0x040ff00000041898 */
[----:B------:R-:W-:Y:S01]  /*14dc0*/  MUFU.EX2 R235, R32 ;  /* 0x0000002000eb7308 */ /* 0x000fe20000000800 */
[----:B------:R-:W-:Y:S01]  /*14dd0*/  FFMA.FTZ R184, R21, UR4, -R216 ;  /* 0x0000000415b87c23 */ /* 0x000fe200080108d8 */
[--C-:B------:R-:W-:Y:S01]  /*14de0*/  FFMA.FTZ R185, R22, UR4, -R218.reuse ;  /* 0x0000000416b97c23 */ /* 0x100fe200080108da */
[--C-:B------:R-:W-:Y:S01]  /*14df0*/  FFMA.FTZ R35, R35, UR4, -R218.reuse ;  /* 0x0000000423237c23 */ /* 0x100fe200080108da */
[C---:B------:R-:W-:Y:S01]  /*14e00*/  FMUL.FTZ R21, R168.reuse, R193 ;  /* 0x000000c1a8157220 */ /* 0x040fe20000410000 */
[-C--:B------:R-:W-:Y:S05]  /*14e10*/  HMMA.16816.F32.BF16 R156, R176, R186.reuse, R156 ;  /* 0x000000bab09c723c */ /* 0x080fea000004189c */
[----:B------:R-:W-:Y:S01]  /*14e20*/  MUFU.EX2 R234, R184 ;  /* 0x000000b800ea7308 */ /* 0x000fe20000000800 */
[----:B------:R-:W-:Y:S01]  /*14e30*/  MOV R206, R230 ;  /* 0x000000e600ce7202 */ /* 0x000fe20000000f00 */
[----:B-1----:R-:W-:Y:S08]  /*14e40*/  FMUL.FTZ R20, R168, R192 ;  /* 0x000000c0a8147220 */ /* 0x002ff00000410000 */
[----:B------:R1:W-:Y:S01]  /*14e50*/  MUFU.EX2 R228, R185 ;  /* 0x000000b900e47308 */ /* 0x0003e20000000800 */
[----:B------:R-:W-:Y:S01]  /*14e60*/  FMUL.FTZ R22, R3, R194 ;  /* 0x000000c203167220 */ /* 0x000fe20000410000 */
[--C-:B------:R-:W-:Y:S01]  /*14e70*/  FFMA.FTZ R204, R23, UR4, -R218.reuse ;  /* 0x0000000417cc7c23 */ /* 0x100fe200080108da */
[C---:B------:R-:W-:Y:S07]  /*14e80*/  HMMA.16816.F32.BF16 R160, R180.reuse, R186, R160 ;  /* 0x000000bab4a0723c */ /* 0x040fee00000418a0 */
[----:B------:R3:W-:Y:S01]  /*14e90*/  MUFU.EX2 R192, R33 ;  /* 0x0000002100c07308 */ /* 0x0007e20000000800 */
[----:B------:R-:W-:Y:S09]  /*14ea0*/  FMUL.FTZ R23, R3, R195 ;  /* 0x000000c303177220 */ /* 0x000ff20000410000 */
[----:B------:R-:W-:Y:S01]  /*14eb0*/  MUFU.EX2 R193, R35 ;  /* 0x0000002300c17308 */ /* 0x000fe20000000800 */
[--C-:B------:R-:W-:Y:S01]  /*14ec0*/  FFMA.FTZ R24, R24, UR4, -R217.reuse ;  /* 0x0000000418187c23 */ /* 0x100fe200080108d9 */
[----:B------:R-:W-:Y:S01]  /*14ed0*/  FFMA.FTZ R25, R25, UR4, -R217 ;  /* 0x0000000419197c23 */ /* 0x000fe200080108d9 */
[--C-:B------:R-:W-:Y:S07]  /*14ee0*/  FFMA.FTZ R26, R26, UR4, -R219.reuse ;  /* 0x000000041a1a7c23 */ /* 0x100fee00080108db */
[----:B------:R4:W-:Y:S01]  /*14ef0*/  MUFU.EX2 R230, R34 ;  /* 0x0000002200e67308 */ /* 0x0009e20000000800 */
[----:B------:R-:W-:Y:S01]  /*14f00*/  FFMA.FTZ R27, R27, UR4, -R219 ;  /* 0x000000041b1b7c23 */ /* 0x000fe200080108db */
[-C--:B--2---:R-:W-:Y:S01]  /*14f10*/  HMMA.16816.F32.BF16 R20, R180, R188.reuse, R20 ;  /* 0x000000bcb414723c */ /* 0x084fe20000041814 */
[----:B-1----:R-:W1:Y:S02]  /*14f20*/  LDSM.16.MT88.4 R184, [R173+0x8800] ;  /* 0x00880000adb8783b */ /* 0x002e640000004200 */
[C---:B------:R-:W-:Y:S01]  /*14f30*/  FMUL.FTZ R32, R2.reuse, R196 ;  /* 0x000000c402207220 */ /* 0x040fe20000410000 */
[----:B---3--:R-:W-:Y:S04]  /*14f40*/  FMUL.FTZ R33, R2, R197 ;  /* 0x000000c502217220 */ /* 0x008fe80000410000 */
[----:B------:R2:W-:Y:S01]  /*14f50*/  MUFU.EX2 R196, R26 ;  /* 0x0000001a00c47308 */ /* 0x0005e20000000800 */
[--C-:B------:R-:W-:Y:S01]  /*14f60*/  FFMA.FTZ R28, R28, UR4, -R217.reuse ;  /* 0x000000041c1c7c23 */ /* 0x100fe200080108d9 */
[----:B------:R-:W-:Y:S01]  /*14f70*/  FFMA.FTZ R29, R29, UR4, -R217 ;  /* 0x000000041d1d7c23 */ /* 0x000fe200080108d9 */
[C---:B------:R-:W-:Y:S07]  /*14f80*/  HMMA.16816.F32.BF16 R164, R176.reuse, R188, R164 ;  /* 0x000000bcb0a4723c */ /* 0x040fee00000418a4 */
[----:B------:R3:W-:Y:S01]  /*14f90*/  MUFU.EX2 R197, R24 ;  /* 0x0000001800c57308 */ /* 0x0007e20000000800 */
[C---:B----4-:R-:W-:Y:S01]  /*14fa0*/  FMUL.FTZ R34, R0.reuse, R198 ;  /* 0x000000c600227220 */ /* 0x050fe20000410000 */
[----:B------:R-:W-:Y:S08]  /*14fb0*/  FMUL.FTZ R35, R0, R199 ;  /* 0x000000c700237220 */ /* 0x000ff00000410000 */
[----:B------:R4:W5:Y:S01]  /*14fc0*/  MUFU.EX2 R198, R25 ;  /* 0x0000001900c67308 */ /* 0x0009620000000800 */
[--C-:B------:R-:W-:Y:S01]  /*14fd0*/  FFMA.FTZ R30, R30, UR4, -R219.reuse ;  /* 0x000000041e1e7c23 */ /* 0x100fe200080108db */
[----:B------:R-:W-:Y:S01]  /*14fe0*/  FFMA.FTZ R31, R31, UR4, -R219 ;  /* 0x000000041f1f7c23 */ /* 0x000fe200080108db */
[----:B------:R-:W-:Y:S07]  /*14ff0*/  MOV R207, R231 ;  /* 0x000000e700cf7202 */ /* 0x000fee0000000f00 */
[----:B------:R1:W1:Y:S01]  /*15000*/  MUFU.EX2 R199, R27 ;  /* 0x0000001b00c77308 */ /* 0x0002620000000800 */
[----:B--2---:R-:W-:Y:S01]  /*15010*/  FMUL.FTZ R26, R3, R202 ;  /* 0x000000ca031a7220 */ /* 0x004fe20000410000 */
[-C--:B------:R-:W-:Y:S08]  /*15020*/  HMMA.16816.F32.BF16 R32, R176, R190.reuse, R32 ;  /* 0x000000beb020723c */ /* 0x080ff00000041820 */
[----:B------:R2:W-:Y:S01]  /*15030*/  MUFU.EX2 R211, R28 ;  /* 0x0000001c00d37308 */ /* 0x0005e20000000800 */
[----:B---3--:R-:W-:Y:S01]  /*15040*/  FMUL.FTZ R24, R168, R200 ;  /* 0x000000c8a8187220 */ /* 0x008fe20000410000 */
[--C-:B------:R-:W-:Y:S01]  /*15050*/  FFMA.FTZ R56, R56, UR4, -R217.reuse ;  /* 0x0000000438387c23 */ /* 0x100fe200080108d9 */
[--C-:B------:R-:W-:Y:S07]  /*15060*/  FFMA.FTZ R66, R66, UR4, -R218.reuse ;  /* 0x0000000442427c23 */ /* 0x100fee00080108da */
[----:B------:R3:W-:Y:S01]  /*15070*/  MUFU.EX2 R210, R30 ;  /* 0x0000001e00d27308 */ /* 0x0007e20000000800 */
[--C-:B------:R-:W-:Y:S01]  /*15080*/  FFMA.FTZ R67, R67, UR4, -R218.reuse ;  /* 0x0000000443437c23 */ /* 0x100fe200080108da */
[----:B----4-:R-:W-:Y:S01]  /*15090*/  FMUL.FTZ R25, R168, R201 ;  /* 0x000000c9a8197220 */ /* 0x010fe20000410000 */
[----:B-----5:R-:W-:Y:S07]  /*150a0*/  F2FP.BF16.F32.PACK_AB R176, R198, R197 ;  /* 0x000000c5c6b0723e */ /* 0x020fee00000010ff */
[----:B------:R4:W5:Y:S01]  /*150b0*/  MUFU.EX2 R231, R204 ;  /* 0x000000cc00e77308 */ /* 0x0009620000000800 */
[--C-:B------:R-:W-:Y:S01]  /*150c0*/  FFMA.FTZ R70, R70, UR4, -R218.reuse ;  /* 0x0000000446467c23 */ /* 0x100fe200080108da */
[----:B-1----:R-:W-:Y:S01]  /*150d0*/  FMUL.FTZ R27, R3, R203 ;  /* 0x000000cb031b7220 */ /* 0x002fe20000410000 */
[----:B------:R-:W-:Y:S07]  /*150e0*/  F2FP.BF16.F32.PACK_AB R177, R199, R196 ;  /* 0x000000c4c7b1723e */ /* 0x000fee00000010ff */
[----:B------:R5:W1:Y:S01]  /*150f0*/  MUFU.EX2 R194, R29 ;  /* 0x0000001d00c27308 */ /* 0x000a620000000800 */
[--C-:B------:R-:W-:Y:S01]  /*15100*/  FFMA.FTZ R71, R71, UR4, -R218.reuse ;  /* 0x0000000447477c23 */ /* 0x100fe200080108da */
[----:B--2---:R-:W-:Y:S01]  /*15110*/  F2FP.BF16.F32.PACK_AB R28, R234, R233 ;  /* 0x000000e9ea1c723e */ /* 0x004fe200000010ff */
[--C-:B------:R-:W-:Y:S07]  /*15120*/  FFMA.FTZ R82, R82, UR4, -R218.reuse ;  /* 0x0000000452527c23 */ /* 0x100fee00080108da */
[----:B------:R2:W2:Y:S01]  /*15130*/  MUFU.EX2 R195, R31 ;  /* 0x0000001f00c37308 */ /* 0x0004a20000000800 */
[----:B------:R-:W-:Y:S01]  /*15140*/  HMMA.16816.F32.BF16 R24, R180, R190, R24 ;  /* 0x000000beb418723c */ /* 0x000fe20000041818 */
[----:B------:R-:W2:Y:S08]  /*15150*/  LDSM.16.MT88.4 R180, [R212+0x8800] ;  /* 0x00880000d4b4783b */ /* 0x000eb00000004200 */
[----:B------:R-:W-:Y:S01]  /*15160*/  MUFU.EX2 R201, R36 ;  /* 0x0000002400c97308 */ /* 0x000fe20000000800 */
[----:B---3--:R-:W-:Y:S01]  /*15170*/  F2FP.BF16.F32.PACK_AB R30, R192, R235 ;  /* 0x000000ebc01e723e */ /* 0x008fe200000010ff */
[--C-:B------:R-:W-:Y:S01]  /*15180*/  FFMA.FTZ R83, R83, UR4, -R218.reuse ;  /* 0x0000000453537c23 */ /* 0x100fe200080108da */
[----:B----4-:R-:W-:Y:S07]  /*15190*/  MOV R204, R227 ;  /* 0x000000e300cc7202 */ /* 0x010fee0000000f00 */
[----:B------:R-:W-:Y:S01]  /*151a0*/  MUFU.EX2 R203, R37 ;  /* 0x0000002500cb7308 */ /* 0x000fe20000000800 */
[--C-:B------:R-:W-:Y:S01]  /*151b0*/  FFMA.FTZ R86, R86, UR4, -R218.reuse ;  /* 0x0000000456567c23 */ /* 0x100fe200080108da */
[----:B-----5:R-:W-:Y:S01]  /*151c0*/  F2FP.BF16.F32.PACK_AB R29, R231, R228 ;  /* 0x000000e4e71d723e */ /* 0x020fe200000010ff */
[----:B------:R-:W3:Y:S01]  /*151d0*/  LDSM.16.MT88.4 R188, [R174+0x800] ;  /* 0x00080000aebc783b */ /* 0x000ee20000004200 */
[----:B-1----:R-:W-:Y:S06]  /*151e0*/  F2FP.BF16.F32.PACK_AB R178, R194, R211 ;  /* 0x000000d3c2b2723e */ /* 0x002fec00000010ff */
[----:B------:R-:W-:Y:S01]  /*151f0*/  MUFU.EX2 R200, R38 ;  /* 0x0000002600c87308 */ /* 0x000fe20000000800 */
[----:B--2---:R-:W-:Y:S01]  /*15200*/  F2FP.BF16.F32.PACK_AB R31, R193, R230 ;  /* 0x000000e6c11f723e */ /* 0x004fe200000010ff */
[--C-:B------:R-:W-:Y:S01]  /*15210*/  FFMA.FTZ R87, R87, UR4, -R218.reuse ;  /* 0x0000000457577c23 */ /* 0x100fe200080108da */
[-C--:B------:R-:W-:Y:S07]  /*15220*/  F2FP.BF16.F32.PACK_AB R179, R195, R210.reuse ;  /* 0x000000d2c3b3723e */ /* 0x080fee00000010ff */
[----:B------:R1:W-:Y:S01]  /*15230*/  MUFU.EX2 R202, R39 ;  /* 0x0000002700ca7308 */ /* 0x0003e20000000800 */
[--C-:B------:R-:W-:Y:S01]  /*15240*/  FFMA.FTZ R98, R98, UR4, -R218.reuse ;  /* 0x0000000462627c23 */ /* 0x100fe200080108da */
[--C-:B------:R-:W-:Y:S01]  /*15250*/  FFMA.FTZ R99, R99, UR4, -R218.reuse ;  /* 0x0000000463637c23 */ /* 0x100fe200080108da */
[--C-:B------:R-:W-:Y:S01]  /*15260*/  FFMA.FTZ R102, R102, UR4, -R218.reuse ;  /* 0x0000000466667c23 */ /* 0x100fe200080108da */
[-C--:B------:R-:W-:Y:S06]  /*15270*/  HMMA.16816.F32.BF16 R4, R28, R184.reuse, R4 ;  /* 0x000000b81c04723c */ /* 0x080fec0000041804 */
[----:B------:R-:W-:Y:S01]  /*15280*/  MUFU.EX2 R227, R50 ;  /* 0x0000003200e37308 */ /* 0x000fe20000000800 */
[--C-:B------:R-:W-:Y:S01]  /*15290*/  FFMA.FTZ R103, R103, UR4, -R218.reuse ;  /* 0x0000000467677c23 */ /* 0x100fe200080108da */
[--C-:B------:R-:W-:Y:S01]  /*152a0*/  FFMA.FTZ R114, R114, UR4, -R218.reuse ;  /* 0x0000000472727c23 */ /* 0x100fe200080108da */
[--C-:B------:R-:W-:Y:S01]  /*152b0*/  FFMA.FTZ R115, R115, UR4, -R218.reuse ;  /* 0x0000000473737c23 */ /* 0x100fe200080108da */
[C---:B------:R-:W-:Y:S06]  /*152c0*/  HMMA.16816.F32.BF16 R8, R176.reuse, R184, R8 ;  /* 0x000000b8b008723c */ /* 0x040fec0000041808 */
[----:B------:R-:W-:Y:S01]  /*152d0*/  MUFU.EX2 R70, R70 ;  /* 0x0000004600467308 */ /* 0x000fe20000000800 */
[----:B-1----:R-:W-:Y:S01]  /*152e0*/  LDSM.16.MT88.4 R36, [R173+0x9000] ;  /* 0x00900000ad24783b */ /* 0x002fe20000004200 */
[--C-:B------:R-:W-:Y:S01]  /*152f0*/  FFMA.FTZ R118, R118, UR4, -R218.reuse ;  /* 0x0000000476767c23 */ /* 0x100fe200080108da */
[--C-:B------:R-:W-:Y:S01]  /*15300*/  FFMA.FTZ R119, R119, UR4, -R218.reuse ;  /* 0x0000000477777c23 */ /* 0x100fe200080108da */
[--C-:B------:R-:W-:Y:S01]  /*15310*/  FFMA.FTZ R130, R130, UR4, -R218.reuse ;  /* 0x0000000482827c23 */ /* 0x100fe200080108da */
[----:B------:R-:W-:Y:S01]  /*15320*/  FFMA.FTZ R218, R131, UR4, -R218 ;  /* 0x0000000483da7c23 */ /* 0x000fe200080108da */
[-C--:B------:R-:W-:Y:S04]  /*15330*/  HMMA.16816.F32.BF16 R12, R176, R186.reuse, R12 ;  /* 0x000000bab00c723c */ /* 0x080fe8000004180c */
[----:B------:R-:W-:Y:S01]  /*15340*/  MUFU.EX2 R131, R59 ;  /* 0x0000003b00837308 */ /* 0x000fe20000000800 */
[--C-:B------:R-:W-:Y:S01]  /*15350*/  FFMA.FTZ R64, R64, UR4, -R216.reuse ;  /* 0x0000000440407c23 */ /* 0x100fe200080108d8 */
[--C-:B------:R-:W-:Y:S08]  /*15360*/  FFMA.FTZ R65, R65, UR4, -R216.reuse ;  /* 0x0000000441417c23 */ /* 0x100ff000080108d8 */
[----:B------:R-:W-:Y:S01]  /*15370*/  MUFU.EX2 R218, R218 ;  /* 0x000000da00da7308 */ /* 0x000fe20000000800 */
[--C-:B------:R-:W-:Y:S01]  /*15380*/  FFMA.FTZ R68, R68, UR4, -R216.reuse ;  /* 0x0000000444447c23 */ /* 0x100fe200080108d8 */
[--C-:B------:R-:W-:Y:S01]  /*15390*/  FFMA.FTZ R69, R69, UR4, -R216.reuse ;  /* 0x0000000445457c23 */ /* 0x100fe200080108d8 */
[C---:B------:R-:W-:Y:S01]  /*153a0*/  HMMA.16816.F32.BF16 R16, R28.reuse, R186, R16 ;  /* 0x000000ba1c10723c */ /* 0x040fe20000041810 */
[----:B------:R-:W1:Y:S06]  /*153b0*/  LDSM.16.MT88.4 R184, [R175+0x800] ;  /* 0x00080000afb8783b */ /* 0x000e6c0000004200 */
[----:B------:R-:W-:Y:S01]  /*153c0*/  MUFU.EX2 R71, R71 ;  /* 0x0000004700477308 */ /* 0x000fe20000000800 */
[--C-:B------:R-:W-:Y:S01]  /*153d0*/  FFMA.FTZ R80, R80, UR4, -R216.reuse ;  /* 0x0000000450507c23 */ /* 0x100fe200080108d8 */
[--C-:B------:R-:W-:Y:S01]  /*153e0*/  FFMA.FTZ R81, R81, UR4, -R216.reuse ;  /* 0x0000000451517c23 */ /* 0x100fe200080108d8 */
[--C-:B------:R-:W-:Y:S01]  /*153f0*/  FFMA.FTZ R84, R84, UR4, -R216.reuse ;  /* 0x0000000454547c23 */ /* 0x100fe200080108d8 */
[--C-:B------:R-:W-:Y:S01]  /*15400*/  FFMA.FTZ R85, R85, UR4, -R216.reuse ;  /* 0x0000000455557c23 */ /* 0x100fe200080108d8 */
[-C--:B------:R-:W-:Y:S05]  /*15410*/  HMMA.16816.F32.BF16 R132, R28, R180.reuse, R132 ;  /* 0x000000b41c84723c */ /* 0x080fea0000041884 */
[----:B------:R-:W-:Y:S01]  /*15420*/  MUFU.EX2 R68, R68 ;  /* 0x0000004400447308 */ /* 0x000fe20000000800 */
[--C-:B------:R-:W-:Y:S01]  /*15430*/  FFMA.FTZ R96, R96, UR4, -R216.reuse ;  /* 0x0000000460607c23 */ /* 0x100fe200080108d8 */
[--C-:B------:R-:W-:Y:S01]  /*15440*/  FFMA.FTZ R97, R97, UR4, -R216.reuse ;  /* 0x0000000461617c23 */ /* 0x100fe200080108d8 */
[--C-:B------:R-:W-:Y:S01]  /*15450*/  FFMA.FTZ R100, R100, UR4, -R216.reuse ;  /* 0x0000000464647c23 */ /* 0x100fe200080108d8 */
[--C-:B------:R-:W-:Y:S01]  /*15460*/  FFMA.FTZ R101, R101, UR4, -R216.reuse ;  /* 0x0000000465657c23 */ /* 0x100fe200080108d8 */
[--C-:B------:R-:W-:Y:S01]  /*15470*/  FFMA.FTZ R112, R112, UR4, -R216.reuse ;  /* 0x0000000470707c23 */ /* 0x100fe200080108d8 */
[C---:B------:R-:W-:Y:S04]  /*15480*/  HMMA.16816.F32.BF16 R136, R176.reuse, R180, R136 ;  /* 0x000000b4b088723c */ /* 0x040fe80000041888 */
[----:B------:R2:W-:Y:S01]  /*15490*/  MUFU.EX2 R181, R40 ;  /* 0x0000002800b57308 */ /* 0x0005e20000000800 */
[--C-:B------:R-:W-:Y:S09]  /*154a0*/  FFMA.FTZ R113, R113, UR4, -R216.reuse ;  /* 0x0000000471717c23 */ /* 0x100ff200080108d8 */
[----:B------:R-:W-:Y:S01]  /*154b0*/  MUFU.EX2 R180, R42 ;  /* 0x0000002a00b47308 */ /* 0x000fe20000000800 */
[--C-:B------:R-:W-:Y:S01]  /*154c0*/  FFMA.FTZ R116, R116, UR4, -R216.reuse ;  /* 0x0000000474747c23 */ /* 0x100fe200080108d8 */
[--C-:B------:R-:W-:Y:S01]  /*154d0*/  FFMA.FTZ R117, R117, UR4, -R216.reuse ;  /* 0x0000000475757c23 */ /* 0x100fe200080108d8 */
[-C--:B------:R-:W-:Y:S07]  /*154e0*/  HMMA.16816.F32.BF16 R140, R176, R182.reuse, R140 ;  /* 0x000000b6b08c723c */ /* 0x080fee000004188c */
[----:B------:R-:W-:Y:S01]  /*154f0*/  MUFU.EX2 R101, R101 ;  /* 0x0000006500657308 */ /* 0x000fe20000000800 */
[--C-:B------:R-:W-:Y:S01]  /*15500*/  FFMA.FTZ R128, R128, UR4, -R216.reuse ;  /* 0x0000000480807c23 */ /* 0x100fe200080108d8 */
[----:B------:R-:W-:Y:S08]  /*15510*/  FFMA.FTZ R216, R129, UR4, -R216 ;  /* 0x0000000481d87c23 */ /* 0x000ff000080108d8 */
[----:B------:R-:W-:Y:S01]  /*15520*/  MUFU.EX2 R112, R112 ;  /* 0x0000007000707308 */ /* 0x000fe20000000800 */
[----:B------:R-:W-:Y:S01]  /*15530*/  FFMA.FTZ R61, R61, UR4, -R217 ;  /* 0x000000043d3d7c23 */ /* 0x000fe200080108d9 */
[--C-:B--2---:R-:W-:Y:S01]  /*15540*/  FFMA.FTZ R40, R47, UR4, -R219.reuse ;  /* 0x000000042f287c23 */ /* 0x104fe200080108db */
[C---:B------:R-:W-:Y:S07]  /*15550*/  HMMA.16816.F32.BF16 R144, R28.reuse, R182, R144 ;  /* 0x000000b61c90723c */ /* 0x040fee0000041890 */
[----:B------:R2:W-:Y:S01]  /*15560*/  MUFU.EX2 R182, R49 ;  /* 0x0000003100b67308 */ /* 0x0005e20000000800 */
[--C-:B------:R-:W-:Y:S09]  /*15570*/  FFMA.FTZ R62, R62, UR4, -R219.reuse ;  /* 0x000000043e3e7c23 */ /* 0x100ff200080108db */
[----:B------:R-:W-:Y:S01]  /*15580*/  MUFU.EX2 R129, R58 ;  /* 0x0000003a00817308 */ /* 0x000fe20000000800 */
[----:B------:R-:W-:Y:S01]  /*15590*/  FFMA.FTZ R63, R63, UR4, -R219 ;  /* 0x000000043f3f7c23 */ /* 0x000fe200080108db */
[--C-:B------:R-:W-:Y:S01]  /*155a0*/  FFMA.FTZ R72, R72, UR4, -R217.reuse ;  /* 0x0000000448487c23 */ /* 0x100fe200080108d9 */
[-C--:B---3--:R-:W-:Y:S07]  /*155b0*/  HMMA.16816.F32.BF16 R148, R28, R188.reuse, R148 ;  /* 0x000000bc1c94723c */ /* 0x088fee0000041894 */
[----:B------:R-:W-:Y:S01]  /*155c0*/  MUFU.EX2 R183, R41 ;  /* 0x0000002900b77308 */ /* 0x000fe20000000800 */
[--C-:B------:R-:W-:Y:S01]  /*155d0*/  FFMA.FTZ R104, R104, UR4, -R217.reuse ;  /* 0x0000000468687c23 */ /* 0x100fe200080108d9 */
[----:B------:R-:W-:Y:S08]  /*155e0*/  FFMA.FTZ R105, R105, UR4, -R217 ;  /* 0x0000000469697c23 */ /* 0x000ff000080108d9 */
[----:B------:R-:W-:Y:S01]  /*155f0*/  MUFU.EX2 R72, R72 ;  /* 0x0000004800487308 */ /* 0x000fe20000000800 */
[--C-:B------:R-:W-:Y:S01]  /*15600*/  FFMA.FTZ R74, R74, UR4, -R219.reuse ;  /* 0x000000044a4a7c23 */ /* 0x100fe200080108db */
[----:B--2---:R-:W-:Y:S01]  /*15610*/  LDSM.16.MT88.4 R48, [R174+0x1000] ;  /* 0x00100000ae30783b */ /* 0x004fe20000004200 */
[C---:B------:R-:W-:Y:S07]  /*15620*/  HMMA.16816.F32.BF16 R152, R176.reuse, R188, R152 ;  /* 0x000000bcb098723c */ /* 0x040fee0000041898 */
[----:B------:R-:W-:Y:S01]  /*15630*/  MUFU.EX2 R104, R104 ;  /* 0x0000006800687308 */ /* 0x000fe20000000800 */
[----:B------:R-:W-:Y:S09]  /*15640*/  MOV R188, R210 ;  /* 0x000000d200bc7202 */ /* 0x000ff20000000f00 */
[----:B------:R-:W-:Y:S01]  /*15650*/  MUFU.EX2 R105, R105 ;  /* 0x0000006900697308 */ /* 0x000fe20000000800 */
[----:B------:R-:W-:Y:S01]  /*15660*/  MOV R189, R226 ;  /* 0x000000e200bd7202 */ /* 0x000fe20000000f00 */
[--C-:B------:R-:W-:Y:S01]  /*15670*/  FFMA.FTZ R75, R75, UR4, -R219.reuse ;  /* 0x000000044b4b7c23 */ /* 0x100fe200080108db */
[-C--:B------:R-:W-:Y:S07]  /*15680*/  HMMA.16816.F32.BF16 R156, R176, R190.reuse, R156 ;  /* 0x000000beb09c723c */ /* 0x080fee000004189c */
[----:B------:R-:W2:Y:S01]  /*15690*/  MUFU.EX2 R226, R44 ;  /* 0x0000002c00e27308 */ /* 0x000ea20000000800 */
[--C-:B------:R-:W-:Y:S01]  /*156a0*/  FFMA.FTZ R78, R78, UR4, -R219.reuse ;  /* 0x000000044e4e7c23 */ /* 0x100fe200080108db */
[--C-:B------:R-:W-:Y:S08]  /*156b0*/  FFMA.FTZ R79, R79, UR4, -R219.reuse ;  /* 0x000000044f4f7c23 */ /* 0x100ff000080108db */
[----:B------:R3:W-:Y:S01]  /*156c0*/  MUFU.EX2 R210, R46 ;  /* 0x0000002e00d27308 */ /* 0x0007e20000000800 */
[--C-:B------:R-:W-:Y:S01]  /*156d0*/  FFMA.FTZ R90, R90, UR4, -R219.reuse ;  /* 0x000000045a5a7c23 */ /* 0x100fe200080108db */
[--C-:B------:R-:W-:Y:S01]  /*156e0*/  FFMA.FTZ R91, R91, UR4, -R219.reuse ;  /* 0x000000045b5b7c23 */ /* 0x100fe200080108db */
[C---:B------:R-:W-:Y:S07]  /*156f0*/  HMMA.16816.F32.BF16 R160, R28.reuse, R190, R160 ;  /* 0x000000be1ca0723c */ /* 0x040fee00000418a0 */
[----:B------:R-:W-:Y:S01]  /*15700*/  MUFU.EX2 R216, R216 ;  /* 0x000000d800d87308 */ /* 0x000fe20000000800 */
[----:B------:R-:W-:Y:S09]  /*15710*/  MOV R191, R192 ;  /* 0x000000c000bf7202 */ /* 0x000ff20000000f00 */
[----:B------:R-:W-:Y:S01]  /*15720*/  MUFU.EX2 R69, R69 ;  /* 0x0000004500457308 */ /* 0x000fe20000000800 */
[----:B------:R-:W-:Y:S01]  /*15730*/  MOV R190, R193 ;  /* 0x000000c100be7202 */ /* 0x000fe20000000f00 */
[--C-:B------:R-:W-:Y:S01]  /*15740*/  FFMA.FTZ R94, R94, UR4, -R219.reuse ;  /* 0x000000045e5e7c23 */ /* 0x100fe200080108db */
[-C--:B-1----:R-:W-:Y:S07]  /*15750*/  HMMA.16816.F32.BF16 R20, R28, R184.reuse, R20 ;  /* 0x000000b81c14723c */ /* 0x082fee0000041814 */
[----:B------:R1:W-:Y:S01]  /*15760*/  MUFU.EX2 R192, R56 ;  /* 0x0000003800c07308 */ /* 0x0003e20000000800 */
[----:B------:R-:W-:Y:S01]  /*15770*/  MOV R193, R207 ;  /* 0x000000cf00c17202 */ /* 0x000fe20000000f00 */
[----:B---3--:R-:W3:Y:S01]  /*15780*/  LDSM.16.MT88.4 R44, [R212+0x9000] ;  /* 0x00900000d42c783b */ /* 0x008ee20000004200 */
[----:B--2---:R-:W-:Y:S07]  /*15790*/  F2FP.BF16.F32.PACK_AB R42, R229, R226 ;  /* 0x000000e2e52a723e */ /* 0x004fee00000010ff */
[----:B------:R-:W-:Y:S01]  /*157a0*/  MUFU.EX2 R207, R64 ;  /* 0x0000004000cf7308 */ /* 0x000fe20000000800 */
[--C-:B------:R-:W-:Y:S01]  /*157b0*/  FFMA.FTZ R95, R95, UR4, -R219.reuse ;  /* 0x000000045f5f7c23 */ /* 0x100fe200080108db */
[C---:B------:R-:W-:Y:S08]  /*157c0*/  HMMA.16816.F32.BF16 R164, R176.reuse, R184, R164 ;  /* 0x000000b8b0a4723c */ /* 0x040ff000000418a4 */
[----:B------:R-:W-:Y:S01]  /*157d0*/  MUFU.EX2 R80, R80 ;  /* 0x0000005000507308 */ /* 0x000fe20000000800 */
[----:B------:R-:W-:Y:S01]  /*157e0*/  MOV R185, R182 ;  /* 0x000000b600b97202 */ /* 0x000fe20000000f00 */
[--C-:B------:R-:W-:Y:S08]  /*157f0*/  FFMA.FTZ R106, R106, UR4, -R219.reuse ;  /* 0x000000046a6a7c23 */ /* 0x100ff000080108db */
[----:B------:R-:W2:Y:S01]  /*15800*/  MUFU.EX2 R182, R43 ;  /* 0x0000002b00b67308 */ /* 0x000ea20000000800 */
[----:B-1----:R-:W-:Y:S01]  /*15810*/  MOV R56, R193 ;  /* 0x000000c100387202 */ /* 0x002fe20000000f00 */
[-C--:B------:R-:W-:Y:S08]  /*15820*/  HMMA.16816.F32.BF16 R32, R176, R186.reuse, R32 ;  /* 0x000000bab020723c */ /* 0x080ff00000041820 */
[----:B------:R1:W-:Y:S01]  /*15830*/  MUFU.EX2 R193, R57 ;  /* 0x0000003900c17308 */ /* 0x0003e20000000800 */
[----:B------:R-:W-:Y:S01]  /*15840*/  MOV R177, R189 ;  /* 0x000000bd00b17202 */ /* 0x000fe20000000f00 */
[----:B------:R-:W-:Y:S01]  /*15850*/  FFMA.FTZ R107, R107, UR4, -R219 ;  /* 0x000000046b6b7c23 */ /* 0x000fe200080108db */
[----:B------:R-:W-:Y:S07]  /*15860*/  MOV R189, R211 ;  /* 0x000000d300bd7202 */ /* 0x000fee0000000f00 */
[----:B------:R-:W-:Y:S01]  /*15870*/  MUFU.EX2 R81, R81 ;  /* 0x0000005100517308 */ /* 0x000fe20000000800 */
[----:B------:R-:W-:Y:S01]  /*15880*/  MOV R178, R204 ;  /* 0x000000cc00b27202 */ /* 0x000fe20000000f00 */
[----:B------:R-:W-:Y:S08]  /*15890*/  HMMA.16816.F32.BF16 R24, R28, R186, R24 ;  /* 0x000000ba1c18723c */ /* 0x000ff00000041818 */
[----:B------:R4:W5:Y:S01]  /*158a0*/  MUFU.EX2 R211, R40 ;  /* 0x0000002800d37308 */ /* 0x0009620000000800 */
[----:B------:R-:W-:Y:S01]  /*158b0*/  F2FP.BF16.F32.PACK_AB R28, R203, R201 ;  /* 0x000000c9cb1c723e */ /* 0x000fe200000010ff */
[--C-:B------:R-:W-:Y:S01]  /*158c0*/  FFMA.FTZ R60, R60, UR4, -R217.reuse ;  /* 0x000000043c3c7c23 */ /* 0x100fe200080108d9 */
[----:B------:R-:W-:Y:S07]  /*158d0*/  F2FP.BF16.F32.PACK_AB R29, R202, R200 ;  /* 0x000000c8ca1d723e */ /* 0x000fee00000010ff */
[----:B------:R-:W-:Y:S01]  /*158e0*/  MUFU.EX2 R204, R55 ;  /* 0x0000003700cc7308 */ /* 0x000fe20000000800 */
[----:B-1----:R-:W3:Y:S01]  /*158f0*/  LDL.LU R57, [R1+0x38] ;  /* 0x0000380001397983 */ /* 0x002ee20000300800 */
[----:B------:R-:W-:Y:S01]  /*15900*/  F2FP.BF16.F32.PACK_AB R30, R185, R232 ;  /* 0x000000e8b91e723e */ /* 0x000fe200000010ff */
[----:B------:R-:W-:Y:S01]  /*15910*/  FFMA.FTZ R73, R73, UR4, -R217 ;  /* 0x0000000449497c23 */ /* 0x000fe200080108d9 */
[----:B------:R-:W-:Y:S01]  /*15920*/  F2FP.BF16.F32.PACK_AB R31, R239, R227 ;  /* 0x000000e3ef1f723e */ /* 0x000fe200000010ff */
[----:B------:R-:W3:Y:S01]  /*15930*/  LDL.LU R59, [R1+0x3c] ;  /* 0x00003c00013b7983 */ /* 0x000ee20000300800 */
[----:B--2---:R-:W-:Y:S04]  /*15940*/  F2FP.BF16.F32.PACK_AB R41, R182, R180 ;  /* 0x000000b4b629723e */ /* 0x004fe800000010ff */
[----:B------:R-:W-:Y:S01]  /*15950*/  MUFU.EX2 R82, R82 ;  /* 0x0000005200527308 */ /* 0x000fe20000000800 */
[----:B------:R-:W-:Y:S01]  /*15960*/  MOV R176, R208 ;  /* 0x000000d000b07202 */ /* 0x000fe20000000f00 */
[----:B------:R-:W2:Y:S01]  /*15970*/  LDL.LU R58, [R1+0x40] ;  /* 0x00004000013a7983 */ /* 0x000ea20000300800 */
[----:B----4-:R-:W-:Y:S01]  /*15980*/  F2FP.BF16.F32.PACK_AB R40, R183, R181 ;  /* 0x000000b5b728723e */ /* 0x010fe200000010ff */
[-C--:B------:R-:W-:Y:S06]  /*15990*/  HMMA.16816.F32.BF16 R4, R28, R36.reuse, R4 ;  /* 0x000000241c04723c */ /* 0x080fec0000041804 */
[----:B------:R-:W-:Y:S01]  /*159a0*/  MUFU.EX2 R208, R53 ;  /* 0x0000003500d07308 */ /* 0x000fe20000000800 */
[----:B-----5:R-:W-:Y:S01]  /*159b0*/  F2FP.BF16.F32.PACK_AB R43, R211, R210 ;  /* 0x000000d2d32b723e */ /* 0x020fe200000010ff */
[--C-:B------:R-:W-:Y:S01]  /*159c0*/  FFMA.FTZ R110, R110, UR4, -R219.reuse ;  /* 0x000000046e6e7c23 */ /* 0x100fe200080108db */
[----:B------:R-:W-:Y:S07]  /*159d0*/  MOV R187, R209 ;  /* 0x000000d100bb7202 */ /* 0x000fee0000000f00 */
[----:B------:R-:W-:Y:S01]  /*159e0*/  MUFU.EX2 R83, R83 ;  /* 0x0000005300537308 */ /* 0x000fe20000000800 */
[----:B------:R-:W-:Y:S01]  /*159f0*/  MOV R186, R206 ;  /* 0x000000ce00ba7202 */ /* 0x000fe20000000f00 */
[--C-:B------:R-:W-:Y:S01]  /*15a00*/  FFMA.FTZ R111, R111, UR4, -R219.reuse ;  /* 0x000000046f6f7c23 */ /* 0x100fe200080108db */
[----:B------:R-:W-:Y:S01]  /*15a10*/  MOV R206, R205 ;  /* 0x000000cd00ce7202 */ /* 0x000fe20000000f00 */
[C---:B------:R-:W-:Y:S06]  /*15a20*/  HMMA.16816.F32.BF16 R8, R40.reuse, R36, R8 ;  /* 0x000000242808723c */ /* 0x040fec0000041808 */
[----:B------:R-:W1:Y:S01]  /*15a30*/  MUFU.EX2 R209, R52 ;  /* 0x0000003400d17308 */ /* 0x000e620000000800 */
[----:B------:R-:W-:Y:S09]  /*15a40*/  MOV R184, R195 ;  /* 0x000000c300b87202 */ /* 0x000ff20000000f00 */
[----:B------:R4:W5:Y:S01]  /*15a50*/  MUFU.EX2 R205, R54 ;  /* 0x0000003600cd7308 */ /* 0x0009620000000800 */
[----:B------:R-:W-:Y:S01]  /*15a60*/  MOV R179, R194 ;  /* 0x000000c200b37202 */ /* 0x000fe20000000f00 */
[--C-:B------:R-:W-:Y:S01]  /*15a70*/  FFMA.FTZ R122, R122, UR4, -R219.reuse ;  /* 0x000000047a7a7c23 */ /* 0x100fe200080108db */
[-C--:B------:R-:W-:Y:S07]  /*15a80*/  HMMA.16816.F32.BF16 R12, R40, R38.reuse, R12 ;  /* 0x00000026280c723c */ /* 0x080fee000004180c */
[----:B------:R-:W-:Y:S01]  /*15a90*/  MUFU.EX2 R195, R66 ;  /* 0x0000004200c37308 */ /* 0x000fe20000000800 */
[--C-:B------:R-:W-:Y:S01]  /*15aa0*/  FFMA.FTZ R123, R123, UR4, -R219.reuse ;  /* 0x000000047b7b7c23 */ /* 0x100fe200080108db */
[--C-:B------:R-:W-:Y:S08]  /*15ab0*/  FFMA.FTZ R126, R126, UR4, -R219.reuse ;  /* 0x000000047e7e7c23 */ /* 0x100ff000080108db */
[----:B------:R-:W-:Y:S01]  /*15ac0*/  MUFU.EX2 R66, R62 ;  /* 0x0000003e00427308 */ /* 0x000fe20000000800 */
[----:B------:R-:W-:Y:S01]  /*15ad0*/  FFMA.FTZ R219, R127, UR4, -R219 ;  /* 0x000000047fdb7c23 */ /* 0x000fe200080108db */
[----:B------:R-:W-:Y:S01]  /*15ae0*/  MOV R127, R185 ;  /* 0x000000b9007f7202 */ /* 0x000fe20000000f00 */
[C---:B------:R-:W-:Y:S01]  /*15af0*/  HMMA.16816.F32.BF16 R16, R28.reuse, R38, R16 ;  /* 0x000000261c10723c */ /* 0x040fe20000041810 */
[----:B------:R-:W1:Y:S06]  /*15b00*/  LDSM.16.MT88.4 R36, [R175+0x1000] ;  /* 0x00100000af24783b */ /* 0x000e6c0000004200 */
[----:B------:R-:W-:Y:S01]  /*15b10*/  MUFU.EX2 R194, R67 ;  /* 0x0000004300c27308 */ /* 0x000fe20000000800 */
[----:B------:R-:W-:Y:S01]  /*15b20*/  MOV R64, R206 ;  /* 0x000000ce00407202 */ /* 0x000fe20000000f00 */
[--C-:B------:R-:W-:Y:S08]  /*15b30*/  FFMA.FTZ R76, R76, UR4, -R217.reuse ;  /* 0x000000044c4c7c23 */ /* 0x100ff000080108d9 */
[----:B------:R-:W-:Y:S01]  /*15b40*/  MUFU.EX2 R67, R61 ;  /* 0x0000003d00437308 */ /* 0x000fe20000000800 */
[--C-:B------:R-:W-:Y:S01]  /*15b50*/  FFMA.FTZ R77, R77, UR4, -R217.reuse ;  /* 0x000000044d4d7c23 */ /* 0x100fe200080108d9 */
[-C--:B---3--:R-:W-:Y:S01]  /*15b60*/  HMMA.16816.F32.BF16 R132, R28, R44.reuse, R132 ;  /* 0x0000002c1c84723c */ /* 0x088fe20000041884 */
[----:B----4-:R-:W-:Y:S07]  /*15b70*/  LDSM.16.MT88.4 R52, [R175+0x1800] ;  /* 0x00180000af34783b */ /* 0x010fee0000004200 */
[----:B------:R-:W-:Y:S01]  /*15b80*/  MUFU.EX2 R219, R219 ;  /* 0x000000db00db7308 */ /* 0x000fe20000000800 */
[--C-:B------:R-:W-:Y:S01]  /*15b90*/  FFMA.FTZ R88, R88, UR4, -R217.reuse ;  /* 0x0000000458587c23 */ /* 0x100fe200080108d9 */
[--C-:B------:R-:W-:Y:S01]  /*15ba0*/  FFMA.FTZ R89, R89, UR4, -R217.reuse ;  /* 0x0000000459597c23 */ /* 0x100fe200080108d9 */
[--C-:B------:R-:W-:Y:S07]  /*15bb0*/  FFMA.FTZ R92, R92, UR4, -R217.reuse ;  /* 0x000000045c5c7c23 */ /* 0x100fee00080108d9 */
[----:B------:R-:W3:Y:S01]  /*15bc0*/  MUFU.EX2 R206, R65 ;  /* 0x0000004100ce7308 */ /* 0x000ee20000000800 */
        /* <DEDUP_REMOVED lines=11> */
[----:B------:R-:W-:Y:S07]  /*15c80*/  FFMA.FTZ R217, R125, UR4, -R217 ;  /* 0x000000047dd97c23 */ /* 0x000fee00080108d9 */
[----:B------:R-:W-:Y:S01]  /*15c90*/  MUFU.EX2 R75, R75 ;  /* 0x0000004b004b7308 */ /* 0x000fe20000000800 */
[C---:B------:R-:W-:Y:S01]  /*15ca0*/  HMMA.16816.F32.BF16 R144, R28.reuse, R46, R144 ;  /* 0x0000002e1c90723c */ /* 0x040fe20000041890 */
[----:B------:R-:W4:Y:S08]  /*15cb0*/  LDSM.16.MT88.4 R44, [R173+0x9800] ;  /* 0x00980000ad2c783b */ /* 0x000f300000004200 */
[----:B------:R-:W3:Y:S10]  /*15cc0*/  MUFU.EX2 R125, R60 ;  /* 0x0000003c007d7308 */ /* 0x000ef40000000800 */
[----:B------:R-:W-:Y:S01]  /*15cd0*/  MUFU.EX2 R217, R217 ;  /* 0x000000d900d97308 */ /* 0x000fe20000000800 */
[-C--:B------:R-:W-:Y:S09]  /*15ce0*/  HMMA.16816.F32.BF16 R148, R28, R48.reuse, R148 ;  /* 0x000000301c94723c */ /* 0x080ff20000041894 */
[----:B------:R-:W-:Y:S10]  /*15cf0*/  MUFU.EX2 R76, R76 ;  /* 0x0000004c004c7308 */ /* 0x000ff40000000800 */
[----:B------:R-:W2:Y:S01]  /*15d00*/  MUFU.EX2 R77, R77 ;  /* 0x0000004d004d7308 */ /* 0x000ea20000000800 */
[C---:B------:R-:W-:Y:S09]  /*15d10*/  HMMA.16816.F32.BF16 R152, R40.reuse, R48, R152 ;  /* 0x000000302898723c */ /* 0x040ff20000041898 */
[----:B------:R-:W-:Y:S10]  /*15d20*/  MUFU.EX2 R78, R78 ;  /* 0x0000004e004e7308 */ /* 0x000ff40000000800 */
[----:B------:R-:W2:Y:S01]  /*15d30*/  MUFU.EX2 R79, R79 ;  /* 0x0000004f004f7308 */ /* 0x000ea20000000800 */
[-C--:B------:R-:W-:Y:S09]  /*15d40*/  HMMA.16816.F32.BF16 R156, R40, R50.reuse, R156 ;  /* 0x00000032289c723c */ /* 0x080ff2000004189c */
[----:B------:R-:W-:Y:S10]  /*15d50*/  MUFU.EX2 R84, R84 ;  /* 0x0000005400547308 */ /* 0x000ff40000000800 */
[----:B------:R-:W-:Y:S01]  /*15d60*/  MUFU.EX2 R85, R85 ;  /* 0x0000005500557308 */ /* 0x000fe20000000800 */
[C---:B------:R-:W-:Y:S01]  /*15d70*/  HMMA.16816.F32.BF16 R160, R28.reuse, R50, R160 ;  /* 0x000000321ca0723c */ /* 0x040fe200000418a0 */
[----:B------:R-:W2:Y:S08]  /*15d80*/  LDSM.16.MT88.4 R48, [R212+0x9800] ;  /* 0x00980000d430783b */ /* 0x000eb00000004200 */
[----:B------:R-:W-:Y:S10]  /*15d90*/  MUFU.EX2 R86, R86 ;  /* 0x0000005600567308 */ /* 0x000ff40000000800 */
[----:B------:R-:W-:Y:S01]  /*15da0*/  MUFU.EX2 R87, R87 ;  /* 0x0000005700577308 */ /* 0x000fe20000000800 */
[-C--:B-1----:R-:W-:Y:S09]  /*15db0*/  HMMA.16816.F32.BF16 R20, R28, R36.reuse, R20 ;  /* 0x000000241c14723c */ /* 0x082ff20000041814 */
[----:B------:R-:W-:Y:S10]  /*15dc0*/  MUFU.EX2 R96, R96 ;  /* 0x0000006000607308 */ /* 0x000ff40000000800 */
[----:B------:R-:W-:Y:S01]  /*15dd0*/  MUFU.EX2 R97, R97 ;  /* 0x0000006100617308 */ /* 0x000fe20000000800 */
[C---:B------:R-:W-:Y:S09]  /*15de0*/  HMMA.16816.F32.BF16 R164, R40.reuse, R36, R164 ;  /* 0x0000002428a4723c */ /* 0x040ff200000418a4 */
[----:B------:R-:W-:Y:S01]  /*15df0*/  MUFU.EX2 R98, R98 ;  /* 0x0000006200627308 */ /* 0x000fe20000000800 */
[----:B------:R-:W-:Y:S02]  /*15e00*/  F2FP.BF16.F32.PACK_AB R36, R193, R192 ;  /* 0x000000c0c124723e */ /* 0x000fe400000010ff */
[----:B------:R-:W-:Y:S07]  /*15e10*/  F2FP.BF16.F32.PACK_AB R37, R131, R129 ;  /* 0x000000818325723e */ /* 0x000fee00000010ff */
[----:B------:R-:W-:Y:S01]  /*15e20*/  MUFU.EX2 R99, R99 ;  /* 0x0000006300637308 */ /* 0x000fe20000000800 */
[-C--:B------:R-:W-:Y:S01]  /*15e30*/  HMMA.16816.F32.BF16 R32, R40, R38.reuse, R32 ;  /* 0x000000262820723c */ /* 0x080fe20000041820 */
[----:B------:R-:W1:Y:S08]  /*15e40*/  LDSM.16.MT88.4 R40, [R174+0x1800] ;  /* 0x00180000ae28783b */ /* 0x000e700000004200 */
[----:B------:R-:W-:Y:S10]  /*15e50*/  MUFU.EX2 R88, R88 ;  /* 0x0000005800587308 */ /* 0x000ff40000000800 */
[----:B------:R-:W-:Y:S01]  /*15e60*/  MUFU.EX2 R89, R89 ;  /* 0x0000005900597308 */ /* 0x000fe20000000800 */
[----:B------:R-:W-:Y:S09]  /*15e70*/  HMMA.16816.F32.BF16 R24, R28, R38, R24 ;  /* 0x000000261c18723c */ /* 0x000ff20000041818 */
[----:B------:R-:W-:Y:S01]  /*15e80*/  MUFU.EX2 R90, R90 ;  /* 0x0000005a005a7308 */ /* 0x000fe20000000800 */
[----:B------:R-:W-:Y:S02]  /*15e90*/  F2FP.BF16.F32.PACK_AB R28, R208, R209 ;  /* 0x000000d1d01c723e */ /* 0x000fe400000010ff */
[----:B-----5:R-:W-:Y:S07]  /*15ea0*/  F2FP.BF16.F32.PACK_AB R29, R204, R205 ;  /* 0x000000cdcc1d723e */ /* 0x020fee00000010ff */
[----:B------:R-:W5:Y:S01]  /*15eb0*/  MUFU.EX2 R91, R91 ;  /* 0x0000005b005b7308 */ /* 0x000f620000000800 */
[----:B---3--:R-:W-:Y:S02]  /*15ec0*/  F2FP.BF16.F32.PACK_AB R30, R206, R207 ;  /* 0x000000cfce1e723e */ /* 0x008fe400000010ff */
[----:B------:R-:W-:Y:S07]  /*15ed0*/  F2FP.BF16.F32.PACK_AB R31, R194, R195 ;  /* 0x000000c3c21f723e */ /* 0x000fee00000010ff */
[----:B------:R-:W-:Y:S01]  /*15ee0*/  MUFU.EX2 R92, R92 ;  /* 0x0000005c005c7308 */ /* 0x000fe20000000800 */
[----:B------:R-:W-:Y:S02]  /*15ef0*/  F2FP.BF16.F32.PACK_AB R38, R67, R125 ;  /* 0x0000007d4326723e */ /* 0x000fe400000010ff */
[----:B------:R-:W-:Y:S07]  /*15f00*/  F2FP.BF16.F32.PACK_AB R39, R65, R66 ;  /* 0x000000424127723e */ /* 0x000fee00000010ff */
[----:B------:R-:W3:Y:S01]  /*15f10*/  MUFU.EX2 R93, R93 ;  /* 0x0000005d005d7308 */ /* 0x000ee20000000800 */
[-C--:B----4-:R-:W-:Y:S09]  /*15f20*/  HMMA.16816.F32.BF16 R4, R28, R44.reuse, R4 ;  /* 0x0000002c1c04723c */ /* 0x090ff20000041804 */
[----:B------:R-:W-:Y:S10]  /*15f30*/  MUFU.EX2 R94, R94 ;  /* 0x0000005e005e7308 */ /* 0x000ff40000000800 */
[----:B------:R-:W4:Y:S01]  /*15f40*/  MUFU.EX2 R95, R95 ;  /* 0x0000005f005f7308 */ /* 0x000f220000000800 */
[C---:B------:R-:W-:Y:S09]  /*15f50*/  HMMA.16816.F32.BF16 R8, R36.reuse, R44, R8 ;  /* 0x0000002c2408723c */ /* 0x040ff20000041808 */
[----:B------:R-:W-:Y:S10]  /*15f60*/  MUFU.EX2 R100, R100 ;  /* 0x0000006400647308 */ /* 0x000ff40000000800 */
[----:B------:R-:W-:Y:S01]  /*15f70*/  MUFU.EX2 R102, R102 ;  /* 0x0000006600667308 */ /* 0x000fe20000000800 */
[-C--:B------:R-:W-:Y:S09]  /*15f80*/  HMMA.16816.F32.BF16 R12, R36, R46.reuse, R12 ;  /* 0x0000002e240c723c */ /* 0x080ff2000004180c */
[----:B------:R-:W-:Y:S10]  /*15f90*/  MUFU.EX2 R103, R103 ;  /* 0x0000006700677308 */ /* 0x000ff40000000800 */
[----:B------:R-:W-:Y:S01]  /*15fa0*/  MUFU.EX2 R113, R113 ;  /* 0x0000007100717308 */ /* 0x000fe20000000800 */
[C---:B------:R-:W-:Y:S01]  /*15fb0*/  HMMA.16816.F32.BF16 R16, R28.reuse, R46, R16 ;  /* 0x0000002e1c10723c */ /* 0x040fe20000041810 */
[----:B------:R-:W-:Y:S08]  /*15fc0*/  LDSM.16.MT88.4 R44, [R212+0xa000] ;  /* 0x00a00000d42c783b */ /* 0x000ff00000004200 */
[----:B------:R-:W-:Y:S10]  /*15fd0*/  MUFU.EX2 R114, R114 ;  /* 0x0000007200727308 */ /* 0x000ff40000000800 */
[----:B------:R-:W-:Y:S01]  /*15fe0*/  MUFU.EX2 R115, R115 ;  /* 0x0000007300737308 */ /* 0x000fe20000000800 */
[-C--:B--2---:R-:W-:Y:S09]  /*15ff0*/  HMMA.16816.F32.BF16 R132, R28, R48.reuse, R132 ;  /* 0x000000301c84723c */ /* 0x084ff20000041884 */
[----:B------:R-:W-:Y:S10]  /*16000*/  MUFU.EX2 R106, R106 ;  /* 0x0000006a006a7308 */ /* 0x000ff40000000800 */
[----:B------:R-:W2:Y:S01]  /*16010*/  MUFU.EX2 R107, R107 ;  /* 0x0000006b006b7308 */ /* 0x000ea20000000800 */
[C---:B------:R-:W-:Y:S09]  /*16020*/  HMMA.16816.F32.BF16 R136, R36.reuse, R48, R136 ;  /* 0x000000302488723c */ /* 0x040ff20000041888 */
[----:B------:R-:W-:Y:S10]  /*16030*/  MUFU.EX2 R108, R108 ;  /* 0x0000006c006c7308 */ /* 0x000ff40000000800 */
[----:B------:R-:W2:Y:S01]  /*16040*/  MUFU.EX2 R109, R109 ;  /* 0x0000006d006d7308 */ /* 0x000ea20000000800 */
[-C--:B------:R-:W-:Y:S09]  /*16050*/  HMMA.16816.F32.BF16 R140, R36, R50.reuse, R140 ;  /* 0x00000032248c723c */ /* 0x080ff2000004188c */
[----:B------:R-:W-:Y:S10]  /*16060*/  MUFU.EX2 R110, R110 ;  /* 0x0000006e006e7308 */ /* 0x000ff40000000800 */
[----:B------:R-:W2:Y:S01]  /*16070*/  MUFU.EX2 R111, R111 ;  /* 0x0000006f006f7308 */ /* 0x000ea20000000800 */
[C---:B------:R-:W-:Y:S01]  /*16080*/  HMMA.16816.F32.BF16 R144, R28.reuse, R50, R144 ;  /* 0x000000321c90723c */ /* 0x040fe20000041890 */
[----:B------:R-:W-:Y:S08]  /*16090*/  LDSM.16.MT88.4 R48, [R174+0x2000] ;  /* 0x00200000ae30783b */ /* 0x000ff00000004200 */
[----:B------:R-:W-:Y:S10]  /*160a0*/  MUFU.EX2 R60, R116 ;  /* 0x00000074003c7308 */ /* 0x000ff40000000800 */
[----:B------:R-:W-:Y:S01]  /*160b0*/  MUFU.EX2 R63, R117 ;  /* 0x00000075003f7308 */ /* 0x000fe20000000800 */
[-C--:B-1----:R-:W-:Y:S09]  /*160c0*/  HMMA.16816.F32.BF16 R148, R28, R40.reuse, R148 ;  /* 0x000000281c94723c */ /* 0x082ff20000041894 */
[----:B------:R-:W-:Y:S10]  /*160d0*/  MUFU.EX2 R61, R119 ;  /* 0x00000077003d7308 */ /* 0x000ff40000000800 */
[----:B------:R-:W-:Y:S01]  /*160e0*/  MUFU.EX2 R62, R130 ;  /* 0x00000082003e7308 */ /* 0x000fe20000000800 */
[C---:B------:R-:W-:Y:S08]  /*160f0*/  HMMA.16816.F32.BF16 R152, R36.reuse, R40, R152 ;  /* 0x000000282498723c */ /* 0x040ff00000041898 */
[-C--:B------:R-:W-:Y:S08]  /*16100*/  HMMA.16816.F32.BF16 R156, R36, R42.reuse, R156 ;  /* 0x0000002a249c723c */ /* 0x080ff0000004189c */
[C---:B------:R-:W-:Y:S01]  /*16110*/  HMMA.16816.F32.BF16 R160, R28.reuse, R42, R160 ;  /* 0x0000002a1ca0723c */ /* 0x040fe200000418a0 */
[----:B------:R-:W1:Y:S07]  /*16120*/  LDSM.16.MT88.4 R40, [R173+0xa000] ;  /* 0x00a00000ad28783b */ /* 0x000e6e0000004200 */
[-C--:B------:R-:W-:Y:S08]  /*16130*/  HMMA.16816.F32.BF16 R20, R28, R52.reuse, R20 ;  /* 0x000000341c14723c */ /* 0x080ff00000041814 */
[C---:B------:R-:W-:Y:S08]  /*16140*/  HMMA.16816.F32.BF16 R164, R36.reuse, R52, R164 ;  /* 0x0000003424a4723c */ /* 0x040ff000000418a4 */
[-C--:B------:R-:W-:Y:S03]  /*16150*/  HMMA.16816.F32.BF16 R32, R36, R54.reuse, R32 ;  /* 0x000000362420723c */ /* 0x080fe60000041820 */
[----:B------:R-:W-:Y:S02]  /*16160*/  F2FP.BF16.F32.PACK_AB R36, R73, R72 ;  /* 0x000000484924723e */ /* 0x000fe400000010ff */
[----:B------:R-:W-:Y:S02]  /*16170*/  F2FP.BF16.F32.PACK_AB R37, R75, R74 ;  /* 0x0000004a4b25723e */ /* 0x000fe400000010ff */
[----:B------:R-:W-:Y:S01]  /*16180*/  F2FP.BF16.F32.PACK_AB R38, R77, R76 ;  /* 0x0000004c4d26723e */ /* 0x000fe200000010ff */
[----:B------:R-:W-:Y:S01]  /*16190*/  HMMA.16816.F32.BF16 R24, R28, R54, R24 ;  /* 0x000000361c18723c */ /* 0x000fe20000041818 */
[----:B------:R-:W5:Y:S03]  /*161a0*/  LDSM.16.MT88.4 R52, [R175+0x2000] ;  /* 0x00200000af34783b */ /* 0x000f660000004200 */
[----:B------:R-:W-:Y:S02]  /*161b0*/  F2FP.BF16.F32.PACK_AB R28, R69, R68 ;  /* 0x00000044451c723e */ /* 0x000fe400000010ff */
[----:B------:R-:W-:Y:S02]  /*161c0*/  F2FP.BF16.F32.PACK_AB R29, R71, R70 ;  /* 0x00000046471d723e */ /* 0x000fe400000010ff */
[----:B------:R-:W-:Y:S02]  /*161d0*/  F2FP.BF16.F32.PACK_AB R30, R81, R80 ;  /* 0x00000050511e723e */ /* 0x000fe400000010ff */
[----:B------:R-:W-:Y:S02]  /*161e0*/  F2FP.BF16.F32.PACK_AB R31, R83, R82 ;  /* 0x00000052531f723e */ /* 0x000fe400000010ff */
[----:B------:R-:W-:Y:S05]  /*161f0*/  F2FP.BF16.F32.PACK_AB R39, R79, R78 ;  /* 0x0000004e4f27723e */ /* 0x000fea00000010ff */
[-C--:B-1----:R-:W-:Y:S08]  /*16200*/  HMMA.16816.F32.BF16 R4, R28, R40.reuse, R4 ;  /* 0x000000281c04723c */ /* 0x082ff00000041804 */
[C---:B------:R-:W-:Y:S04]  /*16210*/  HMMA.16816.F32.BF16 R8, R36.reuse, R40, R8 ;  /* 0x000000282408723c */ /* 0x040fe80000041808 */
[----:B------:R-:W-:Y:S04]  /*16220*/  FFMA.FTZ R168, R168, R57, R220 ;  /* 0x00000039a8a87223 */ /* 0x000fe800000100dc */
[-C--:B------:R-:W-:Y:S01]  /*16230*/  HMMA.16816.F32.BF16 R12, R36, R42.reuse, R12 ;  /* 0x0000002a240c723c */ /* 0x080fe2000004180c */
[----:B------:R-:W2:Y:S02]  /*16240*/  LDL.LU R57, [R1+0x44] ;  /* 0x0000440001397983 */ /* 0x000ea40000300800 */
[----:B------:R-:W-:Y:S01]  /*16250*/  FFMA.FTZ R3, R3, R59, R223 ;  /* 0x0000003b03037223 */ /* 0x000fe200000100df */
[----:B------:R-:W-:Y:S01]  /*16260*/  FADD.FTZ R168, R225, R168 ;  /* 0x000000a8e1a87221 */ /* 0x000fe20000010000 */
[----:B------:R-:W1:Y:S01]  /*16270*/  MUFU.EX2 R59, R118 ;  /* 0x00000076003b7308 */ /* 0x000e620000000800 */
[----:B------:R-:W-:Y:S02]  /*16280*/  FFMA.FTZ R2, R2, R58, R221 ;  /* 0x0000003a02027223 */ /* 0x000fe400000100dd */
[C---:B------:R-:W-:Y:S01]  /*16290*/  HMMA.16816.F32.BF16 R16, R28.reuse, R42, R16 ;  /* 0x0000002a1c10723c */ /* 0x040fe20000041810 */
[----:B------:R-:W1:Y:S07]  /*162a0*/  LDSM.16.MT88.4 R40, [R173+0xa800] ;  /* 0x00a80000ad28783b */ /* 0x000e6e0000004200 */
[-C--:B------:R-:W-:Y:S08]  /*162b0*/  HMMA.16816.F32.BF16 R132, R28, R44.reuse, R132 ;  /* 0x0000002c1c84723c */ /* 0x080ff00000041884 */
[C---:B------:R-:W-:Y:S08]  /*162c0*/  HMMA.16816.F32.BF16 R136, R36.reuse, R44, R136 ;  /* 0x0000002c2488723c */ /* 0x040ff00000041888 */
[-C--:B------:R-:W-:Y:S08]  /*162d0*/  HMMA.16816.F32.BF16 R140, R36, R46.reuse, R140 ;  /* 0x0000002e248c723c */ /* 0x080ff0000004188c */
[C---:B------:R-:W-:Y:S01]  /*162e0*/  HMMA.16816.F32.BF16 R144, R28.reuse, R46, R144 ;  /* 0x0000002e1c90723c */ /* 0x040fe20000041890 */
[----:B------:R-:W1:Y:S07]  /*162f0*/  LDSM.16.MT88.4 R44, [R212+0xa800] ;  /* 0x00a80000d42c783b */ /* 0x000e6e0000004200 */
[-C--:B------:R-:W-:Y:S08]  /*16300*/  HMMA.16816.F32.BF16 R148, R28, R48.reuse, R148 ;  /* 0x000000301c94723c */ /* 0x080ff00000041894 */
[C---:B------:R-:W-:Y:S08]  /*16310*/  HMMA.16816.F32.BF16 R152, R36.reuse, R48, R152 ;  /* 0x000000302498723c */ /* 0x040ff00000041898 */
[-C--:B------:R-:W-:Y:S08]  /*16320*/  HMMA.16816.F32.BF16 R156, R36, R50.reuse, R156 ;  /* 0x00000032249c723c */ /* 0x080ff0000004189c */
[C---:B------:R-:W-:Y:S01]  /*16330*/  HMMA.16816.F32.BF16 R160, R28.reuse, R50, R160 ;  /* 0x000000321ca0723c */ /* 0x040fe200000418a0 */
[----:B------:R-:W1:Y:S07]  /*16340*/  LDSM.16.MT88.4 R48, [R174+0x2800] ;  /* 0x00280000ae30783b */ /* 0x000e6e0000004200 */
[-C--:B-----5:R-:W-:Y:S08]  /*16350*/  HMMA.16816.F32.BF16 R20, R28, R52.reuse, R20 ;  /* 0x000000341c14723c */ /* 0x0a0ff00000041814 */
[C---:B------:R-:W-:Y:S08]  /*16360*/  HMMA.16816.F32.BF16 R164, R36.reuse, R52, R164 ;  /* 0x0000003424a4723c */ /* 0x040ff000000418a4 */
[-C--:B------:R-:W-:Y:S03]  /*16370*/  HMMA.16816.F32.BF16 R32, R36, R54.reuse, R32 ;  /* 0x000000362420723c */ /* 0x080fe60000041820 */
[----:B------:R-:W-:Y:S01]  /*16380*/  F2FP.BF16.F32.PACK_AB R37, R91, R90 ;  /* 0x0000005a5b25723e */ /* 0x000fe200000010ff */
[----:B------:R-:W-:Y:S01]  /*16390*/  FADD.FTZ R36, R238, R2 ;  /* 0x00000002ee247221 */ /* 0x000fe20000010000 */
[----:B---3--:R-:W-:Y:S02]  /*163a0*/  F2FP.BF16.F32.PACK_AB R38, R93, R92 ;  /* 0x0000005c5d26723e */ /* 0x008fe400000010ff */
[----:B----4-:R-:W-:Y:S01]  /*163b0*/  F2FP.BF16.F32.PACK_AB R39, R95, R94 ;  /* 0x0000005e5f27723e */ /* 0x010fe200000010ff */
[----:B------:R-:W-:Y:S01]  /*163c0*/  HMMA.16816.F32.BF16 R24, R28, R54, R24 ;  /* 0x000000361c18723c */ /* 0x000fe20000041818 */
[----:B------:R-:W3:Y:S03]  /*163d0*/  LDSM.16.MT88.4 R52, [R175+0x2800] ;  /* 0x00280000af34783b */ /* 0x000ee60000004200 */
[----:B------:R-:W-:Y:S01]  /*163e0*/  F2FP.BF16.F32.PACK_AB R28, R85, R84 ;  /* 0x00000054551c723e */ /* 0x000fe200000010ff */
[----:B------:R-:W-:Y:S01]  /*163f0*/  FADD.FTZ R58, R237, R36 ;  /* 0x00000024ed3a7221 */ /* 0x000fe20000010000 */
[----:B------:R-:W-:Y:S02]  /*16400*/  F2FP.BF16.F32.PACK_AB R29, R87, R86 ;  /* 0x00000056571d723e */ /* 0x000fe400000010ff */
[----:B------:R-:W-:Y:S02]  /*16410*/  F2FP.BF16.F32.PACK_AB R30, R97, R96 ;  /* 0x00000060611e723e */ /* 0x000fe400000010ff */
[----:B------:R-:W-:Y:S02]  /*16420*/  F2FP.BF16.F32.PACK_AB R31, R99, R98 ;  /* 0x00000062631f723e */ /* 0x000fe400000010ff */
[----:B------:R-:W-:Y:S05]  /*16430*/  F2FP.BF16.F32.PACK_AB R36, R89, R88 ;  /* 0x000000585924723e */ /* 0x000fea00000010ff */
[-C--:B-1----:R-:W-:Y:S08]  /*16440*/  HMMA.16816.F32.BF16 R4, R28, R40.reuse, R4 ;  /* 0x000000281c04723c */ /* 0x082ff00000041804 */
        /* <DEDUP_REMOVED lines=8> */
[----:B------:R-:W4:Y:S07]  /*164d0*/  LDSM.16.MT88.4 R44, [R212+0xb000] ;  /* 0x00b00000d42c783b */ /* 0x000f2e0000004200 */
[-C--:B------:R-:W-:Y:S08]  /*164e0*/  HMMA.16816.F32.BF16 R148, R28, R48.reuse, R148 ;  /* 0x000000301c94723c */ /* 0x080ff00000041894 */
[C---:B------:R-:W-:Y:S08]  /*164f0*/  HMMA.16816.F32.BF16 R152, R36.reuse, R48, R152 ;  /* 0x000000302498723c */ /* 0x040ff00000041898 */
[-C--:B------:R-:W-:Y:S08]  /*16500*/  HMMA.16816.F32.BF16 R156, R36, R50.reuse, R156 ;  /* 0x00000032249c723c */ /* 0x080ff0000004189c */
[C---:B------:R-:W-:Y:S01]  /*16510*/  HMMA.16816.F32.BF16 R160, R28.reuse, R50, R160 ;  /* 0x000000321ca0723c */ /* 0x040fe200000418a0 */
[----:B------:R-:W5:Y:S07]  /*16520*/  LDSM.16.MT88.4 R48, [R174+0x3000] ;  /* 0x00300000ae30783b */ /* 0x000f6e0000004200 */
[-C--:B---3--:R-:W-:Y:S08]  /*16530*/  HMMA.16816.F32.BF16 R20, R28, R52.reuse, R20 ;  /* 0x000000341c14723c */ /* 0x088ff00000041814 */
[C---:B------:R-:W-:Y:S08]  /*16540*/  HMMA.16816.F32.BF16 R164, R36.reuse, R52, R164 ;  /* 0x0000003424a4723c */ /* 0x040ff000000418a4 */
[-C--:B------:R-:W-:Y:S03]  /*16550*/  HMMA.16816.F32.BF16 R32, R36, R54.reuse, R32 ;  /* 0x000000362420723c */ /* 0x080fe60000041820 */
[----:B--2---:R-:W-:Y:S02]  /*16560*/  F2FP.BF16.F32.PACK_AB R37, R107, R106 ;  /* 0x0000006a6b25723e */ /* 0x004fe400000010ff */
[----:B------:R-:W-:Y:S02]  /*16570*/  F2FP.BF16.F32.PACK_AB R38, R109, R108 ;  /* 0x0000006c6d26723e */ /* 0x000fe400000010ff */
[----:B------:R-:W-:Y:S01]  /*16580*/  F2FP.BF16.F32.PACK_AB R39, R111, R110 ;  /* 0x0000006e6f27723e */ /* 0x000fe200000010ff */
[----:B------:R-:W-:Y:S04]  /*16590*/  HMMA.16816.F32.BF16 R24, R28, R54, R24 ;  /* 0x000000361c18723c */ /* 0x000fe80000041818 */
[----:B------:R-:W-:Y:S02]  /*165a0*/  F2FP.BF16.F32.PACK_AB R28, R101, R100 ;  /* 0x00000064651c723e */ /* 0x000fe400000010ff */
[----:B------:R-:W-:Y:S02]  /*165b0*/  F2FP.BF16.F32.PACK_AB R29, R103, R102 ;  /* 0x00000066671d723e */ /* 0x000fe400000010ff */
[----:B------:R-:W-:Y:S02]  /*165c0*/  F2FP.BF16.F32.PACK_AB R30, R113, R112 ;  /* 0x00000070711e723e */ /* 0x000fe400000010ff */
[----:B------:R-:W-:Y:S07]  /*165d0*/  F2FP.BF16.F32.PACK_AB R31, R115, R114 ;  /* 0x00000072731f723e */ /* 0x000fee00000010ff */
[-C--:B-1----:R-:W-:Y:S03]  /*165e0*/  HMMA.16816.F32.BF16 R4, R28, R40.reuse, R4 ;  /* 0x000000281c04723c */ /* 0x082fe60000041804 */
[----:B------:R-:W-:Y:S01]  /*165f0*/  FFMA.FTZ R0, R0, R57, R222 ;  /* 0x0000003900007223 */ /* 0x000fe200000100de */
[----:B------:R-:W-:Y:S01]  /*16600*/  MOV R57, R56 ;  /* 0x0000003800397202 */ /* 0x000fe20000000f00 */
[----:B------:R-:W-:Y:S02]  /*16610*/  FADD.FTZ R56, R224, R3 ;  /* 0x00000003e0387221 */ /* 0x000fe40000010000 */
[----:B------:R-:W-:Y:S02]  /*16620*/  FADD.FTZ R0, R236, R0 ;  /* 0x00000000ec007221 */ /* 0x000fe40000010000 */
        /* <DEDUP_REMOVED lines=15> */
[----:B------:R-:W-:Y:S01]  /*16720*/  F2FP.BF16.F32.PACK_AB R36, R105, R104 ;  /* 0x000000686924723e */ /* 0x000fe200000010ff */
[----:B------:R-:W1:Y:S01]  /*16730*/  LDSM.16.MT88.4 R52, [R175+0x3000] ;  /* 0x00300000af34783b */ /* 0x000e620000004200 */
[----:B------:R-:W-:Y:S01]  /*16740*/  MOV R176, R188 ;  /* 0x000000bc00b07202 */ /* 0x000fe20000000f00 */
[----:B------:R-:W2:Y:S01]  /*16750*/  MUFU.EX2 R64, R128 ;  /* 0x0000008000407308 */ /* 0x000ea20000000800 */
[----:B------:R-:W-:Y:S01]  /*16760*/  MOV R177, R191 ;  /* 0x000000bf00b17202 */ /* 0x000fe20000000f00 */
[----:B------:R-:W-:Y:S01]  /*16770*/  FADD.FTZ R3, R231, R3 ;  /* 0x00000003e7037221 */ /* 0x000fe20000010000 */
[----:B------:R-:W-:Y:S01]  /*16780*/  MOV R178, R190 ;  /* 0x000000be00b27202 */ /* 0x000fe20000000f00 */
[C---:B------:R-:W-:Y:S02]  /*16790*/  HMMA.16816.F32.BF16 R8, R36.reuse, R40, R8 ;  /* 0x000000282408723c */ /* 0x040fe40000041808 */
[----:B------:R3:W1:Y:S02]  /*167a0*/  LDSM.16.MT88.4 R188, [R173+0xb800] ;  /* 0x00b80000adbc783b */ /* 0x0006640000004200 */
[----:B------:R-:W-:Y:S01]  /*167b0*/  FADD.FTZ R0, R176, R0 ;  /* 0x00000000b0007221 */ /* 0x000fe20000010000 */
[----:B------:R-:W-:Y:S01]  /*167c0*/  FADD.FTZ R57, R235, R2 ;  /* 0x00000002eb397221 */ /* 0x000fe20000010000 */
[----:B------:R-:W-:Y:S01]  /*167d0*/  FADD.FTZ R2, R187, R58 ;  /* 0x0000003abb027221 */ /* 0x000fe20000010000 */
[----:B------:R-:W-:Y:S01]  /*167e0*/  FADD.FTZ R56, R230, R3 ;  /* 0x00000003e6387221 */ /* 0x000fe20000010000 */
[-C--:B------:R-:W-:Y:S03]  /*167f0*/  HMMA.16816.F32.BF16 R12, R36, R42.reuse, R12 ;  /* 0x0000002a240c723c */ /* 0x080fe6000004180c */
[----:B------:R-:W-:Y:S01]  /*16800*/  FADD.FTZ R3, R177, R57 ;  /* 0x00000039b1037221 */ /* 0x000fe20000010000 */
[----:B------:R-:W-:Y:S04]  /*16810*/  MOV R168, R171 ;  /* 0x000000ab00a87202 */ /* 0x000fe80000000f00 */
[C---:B------:R-:W-:Y:S01]  /*16820*/  HMMA.16816.F32.BF16 R16, R28.reuse, R42, R16 ;  /* 0x0000002a1c10723c */ /* 0x040fe20000041810 */
[----:B------:R-:W1:Y:S07]  /*16830*/  LDSM.16.MT88.4 R40, [R212+0xb800] ;  /* 0x00b80000d428783b */ /* 0x000e6e0000004200 */
[-C--:B----4-:R-:W-:Y:S03]  /*16840*/  HMMA.16816.F32.BF16 R132, R28, R44.reuse, R132 ;  /* 0x0000002c1c84723c */ /* 0x090fe60000041884 */
[----:B---3--:R-:W-:Y:S05]  /*16850*/  MOV R173, R170 ;  /* 0x000000aa00ad7202 */ /* 0x008fea0000000f00 */
[C---:B------:R-:W-:Y:S04]  /*16860*/  HMMA.16816.F32.BF16 R136, R36.reuse, R44, R136 ;  /* 0x0000002c2488723c */ /* 0x040fe80000041888 */
[----:B------:R-:W-:Y:S01]  /*16870*/  FADD.FTZ R44, R179, R2 ;  /* 0x00000002b32c7221 */ /* 0x000fe20000010000 */
[----:B------:R-:W-:Y:S01]  /*16880*/  FADD.FTZ R2, R184, R0 ;  /* 0x00000000b8027221 */ /* 0x000fe20000010000 */
[----:B------:R-:W-:Y:S01]  /*16890*/  FADD.FTZ R45, R201, R3 ;  /* 0x00000003c92d7221 */ /* 0x000fe20000010000 */
[----:B------:R-:W-:Y:S01]  /*168a0*/  F2FP.BF16.F32.PACK_AB R201, R61, R59 ;  /* 0x0000003b3dc9723e */ /* 0x000fe200000010ff */
[-C--:B------:R-:W-:Y:S03]  /*168b0*/  HMMA.16816.F32.BF16 R140, R36, R46.reuse, R140 ;  /* 0x0000002e248c723c */ /* 0x080fe6000004188c */
[----:B------:R-:W-:Y:S01]  /*168c0*/  FADD.FTZ R0, R181, R44 ;  /* 0x0000002cb5007221 */ /* 0x000fe20000010000 */
[----:B------:R-:W-:Y:S04]  /*168d0*/  FADD.FTZ R2, R180, R2 ;  /* 0x00000002b4027221 */ /* 0x000fe80000010000 */
[C---:B------:R-:W-:Y:S01]  /*168e0*/  HMMA.16816.F32.BF16 R144, R28.reuse, R46, R144 ;  /* 0x0000002e1c90723c */ /* 0x040fe20000041890 */
[----:B------:R-:W-:Y:S03]  /*168f0*/  MUFU.EX2 R47, R122 ;  /* 0x0000007a002f7308 */ /* 0x000fe60000000800 */
[----:B------:R-:W-:Y:S04]  /*16900*/  FADD.FTZ R46, R178, R56 ;  /* 0x00000038b22e7221 */ /* 0x000fe80000010000 */
[-C--:B-----5:R-:W-:Y:S03]  /*16910*/  HMMA.16816.F32.BF16 R148, R28, R48.reuse, R148 ;  /* 0x000000301c94723c */ /* 0x0a0fe60000041894 */
[----:B------:R-:W-:Y:S01]  /*16920*/  FADD.FTZ R3, R200, R46 ;  /* 0x0000002ec8037221 */ /* 0x000fe20000010000 */
[----:B------:R-:W-:Y:S03]  /*16930*/  F2FP.BF16.F32.PACK_AB R200, R63, R60 ;  /* 0x0000003c3fc8723e */ /* 0x000fe600000010ff */
[----:B------:R-:W-:Y:S01]  /*16940*/  FADD.FTZ R3, R202, R3 ;  /* 0x00000003ca037221 */ /* 0x000fe20000010000 */
[C---:B------:R-:W-:Y:S01]  /*16950*/  HMMA.16816.F32.BF16 R152, R36.reuse, R48, R152 ;  /* 0x000000302498723c */ /* 0x040fe20000041898 */
[----:B------:R-:W3:Y:S03]  /*16960*/  MUFU.EX2 R48, R124 ;  /* 0x0000007c00307308 */ /* 0x000ee60000000800 */
[----:B--2---:R-:W-:Y:S07]  /*16970*/  F2FP.BF16.F32.PACK_AB R202, R216, R64 ;  /* 0x00000040d8ca723e */ /* 0x004fee00000010ff */
[----:B------:R-:W-:Y:S01]  /*16980*/  MUFU.EX2 R49, R120 ;  /* 0x0000007800317308 */ /* 0x000fe20000000800 */
[----:B------:R-:W-:Y:S01]  /*16990*/  FADD.FTZ R3, R227, R3 ;  /* 0x00000003e3037221 */ /* 0x000fe20000010000 */
[-C--:B------:R-:W-:Y:S03]  /*169a0*/  HMMA.16816.F32.BF16 R156, R36, R50.reuse, R156 ;  /* 0x00000032249c723c */ /* 0x080fe6000004189c */
[----:B------:R-:W-:Y:S04]  /*169b0*/  FADD.FTZ R3, R239, R3 ;  /* 0x00000003ef037221 */ /* 0x000fe80000010000 */
[----:B------:R-:W-:Y:S01]  /*169c0*/  FADD.FTZ R3, R205, R3 ;  /* 0x00000003cd037221 */ /* 0x000fe20000010000 */
[C---:B------:R-:W-:Y:S01]  /*169d0*/  HMMA.16816.F32.BF16 R160, R28.reuse, R50, R160 ;  /* 0x000000321ca0723c */ /* 0x040fe200000418a0 */
[----:B------:R-:W2:Y:S03]  /*169e0*/  MUFU.EX2 R50, R123 ;  /* 0x0000007b00327308 */ /* 0x000ea60000000800 */
[----:B---3--:R-:W-:Y:S07]  /*169f0*/  F2FP.BF16.F32.PACK_AB R198, R217, R48 ;  /* 0x00000030d9c6723e */ /* 0x008fee00000010ff */
[----:B------:R-:W3:Y:S01]  /*16a00*/  MUFU.EX2 R51, R121 ;  /* 0x0000007900337308 */ /* 0x000ee20000000800 */
[-C--:B-1----:R-:W-:Y:S03]  /*16a10*/  HMMA.16816.F32.BF16 R20, R28, R52.reuse, R20 ;  /* 0x000000341c14723c */ /* 0x082fe60000041814 */
[----:B--2---:R-:W-:Y:S05]  /*16a20*/  F2FP.BF16.F32.PACK_AB R197, R50, R47 ;  /* 0x0000002f32c5723e */ /* 0x004fea00000010ff */
[C---:B------:R-:W-:Y:S04]  /*16a30*/  HMMA.16816.F32.BF16 R164, R36.reuse, R52, R164 ;  /* 0x0000003424a4723c */ /* 0x040fe800000418a4 */
[----:B---3--:R-:W-:Y:S04]  /*16a40*/  F2FP.BF16.F32.PACK_AB R196, R51, R49 ;  /* 0x0000003133c4723e */ /* 0x008fe800000010ff */
[-C--:B------:R-:W-:Y:S01]  /*16a50*/  HMMA.16816.F32.BF16 R32, R36, R54.reuse, R32 ;  /* 0x000000362420723c */ /* 0x080fe20000041820 */
[----:B------:R-:W1:Y:S02]  /*16a60*/  MUFU.EX2 R38, R126 ;  /* 0x0000007e00267308 */ /* 0x000e640000000800 */
[----:B------:R-:W-:Y:S01]  /*16a70*/  FADD.FTZ R36, R203, R45 ;  /* 0x0000002dcb247221 */ /* 0x000fe20000010000 */
[----:B------:R-:W-:Y:S01]  /*16a80*/  FADD.FTZ R37, R183, R0 ;  /* 0x00000000b7257221 */ /* 0x000fe20000010000 */
[----:B------:R-:W-:Y:S01]  /*16a90*/  FADD.FTZ R0, R182, R2 ;  /* 0x00000002b6007221 */ /* 0x000fe20000010000 */
[----:B------:R-:W-:Y:S01]  /*16aa0*/  F2FP.BF16.F32.PACK_AB R203, R218, R62 ;  /* 0x0000003edacb723e */ /* 0x000fe200000010ff */
[----:B------:R-:W-:Y:S01]  /*16ab0*/  FADD.FTZ R2, R232, R36 ;  /* 0x00000024e8027221 */ /* 0x000fe20000010000 */
[----:B------:R-:W-:Y:S04]  /*16ac0*/  HMMA.16816.F32.BF16 R24, R28, R54, R24 ;  /* 0x000000361c18723c */ /* 0x000fe80000041818 */
[----:B------:R-:W-:Y:S01]  /*16ad0*/  FADD.FTZ R2, R127, R2 ;  /* 0x000000027f027221 */ /* 0x000fe20000010000 */
[----:B------:R-:W-:Y:S01]  /*16ae0*/  FADD.FTZ R0, R210, R0 ;  /* 0x00000000d2007221 */ /* 0x000fe20000010000 */
[----:B------:R-:W2:Y:S01]  /*16af0*/  LDL.LU R127, [R1] ;  /* 0x00000000017f7983 */ /* 0x000ea20000300800 */
[----:B-1----:R-:W-:Y:S01]  /*16b00*/  F2FP.BF16.F32.PACK_AB R199, R219, R38 ;  /* 0x00000026dbc7723e */ /* 0x002fe200000010ff */
[-C--:B------:R-:W-:Y:S02]  /*16b10*/  HMMA.16816.F32.BF16 R180, R200, R188.reuse, R4 ;  /* 0x000000bcc8b4723c */ /* 0x080fe40000041804 */
[----:B------:R1:W3:Y:S03]  /*16b20*/  LDSM.16.MT88.4 R4, [R174+0x3800] ;  /* 0x00380000ae04783b */ /* 0x0002e60000004200 */
[----:B------:R-:W-:Y:S03]  /*16b30*/  FADD.FTZ R0, R211, R0 ;  /* 0x00000000d3007221 */ /* 0x000fe60000010000 */
[C---:B------:R-:W-:Y:S04]  /*16b40*/  HMMA.16816.F32.BF16 R176, R196.reuse, R188, R8 ;  /* 0x000000bcc4b0723c */ /* 0x040fe80000041808 */
[----:B------:R-:W-:Y:S01]  /*16b50*/  FADD.FTZ R10, R204, R3 ;  /* 0x00000003cc0a7221 */ /* 0x000fe20000010000 */
[----:B------:R-:W-:Y:S01]  /*16b60*/  FADD.FTZ R11, R209, R2 ;  /* 0x00000002d10b7221 */ /* 0x000fe20000010000 */
[----:B------:R-:W-:Y:S01]  /*16b70*/  FADD.FTZ R0, R129, R0 ;  /* 0x0000000081007221 */ /* 0x000fe20000010000 */
[----:B------:R-:W-:Y:S01]  /*16b80*/  FADD.FTZ R8, R226, R37 ;  /* 0x00000025e2087221 */ /* 0x000fe20000010000 */
[-C--:B------:R-:W-:Y:S03]  /*16b90*/  HMMA.16816.F32.BF16 R184, R196, R190.reuse, R12 ;  /* 0x000000bec4b8723c */ /* 0x080fe6000004180c */
[----:B------:R-:W-:Y:S01]  /*16ba0*/  FADD.FTZ R11, R208, R11 ;  /* 0x0000000bd00b7221 */ /* 0x000fe20000010000 */
[----:B------:R-:W-:Y:S03]  /*16bb0*/  FADD.FTZ R8, R229, R8 ;  /* 0x00000008e5087221 */ /* 0x000fe60000010000 */
[----:B------:R-:W-:Y:S01]  /*16bc0*/  FADD.FTZ R3, R207, R11 ;  /* 0x0000000bcf037221 */ /* 0x000fe20000010000 */
[C---:B------:R-:W-:Y:S04]  /*16bd0*/  HMMA.16816.F32.BF16 R188, R200.reuse, R190, R16 ;  /* 0x000000bec8bc723c */ /* 0x040fe80000041810 */
[----:B------:R-:W-:Y:S01]  /*16be0*/  FADD.FTZ R2, R192, R8 ;  /* 0x00000008c0027221 */ /* 0x000fe20000010000 */
[----:B------:R-:W-:Y:S01]  /*16bf0*/  FADD.FTZ R8, R131, R0 ;  /* 0x0000000083087221 */ /* 0x000fe20000010000 */
[----:B------:R-:W-:Y:S01]  /*16c00*/  FADD.FTZ R3, R206, R3 ;  /* 0x00000003ce037221 */ /* 0x000fe20000010000 */
[----:B-1----:R-:W-:Y:S01]  /*16c10*/  MOV R174, R169 ;  /* 0x000000a900ae7202 */ /* 0x002fe20000000f00 */
[-C--:B------:R-:W-:Y:S03]  /*16c20*/  HMMA.16816.F32.BF16 R132, R200, R40.reuse, R132 ;  /* 0x00000028c884723c */ /* 0x080fe60000041884 */
[----:B------:R-:W-:Y:S01]  /*16c30*/  FADD.FTZ R8, R66, R8 ;  /* 0x0000000842087221 */ /* 0x000fe20000010000 */
[----:B------:R-:W-:Y:S01]  /*16c40*/  FADD.FTZ R9, R193, R2 ;  /* 0x00000002c1097221 */ /* 0x000fe20000010000 */
[----:B------:R-:W-:Y:S01]  /*16c50*/  FADD.FTZ R2, R195, R10 ;  /* 0x0000000ac3027221 */ /* 0x000fe20000010000 */
[----:B------:R-:W-:Y:S02]  /*16c60*/  FADD.FTZ R3, R68, R3 ;  /* 0x0000000344037221 */ /* 0x000fe40000010000 */
        /* <DEDUP_REMOVED lines=10> */
[C---:B------:R-:W-:Y:S01]  /*16d10*/  HMMA.16816.F32.BF16 R144, R200.reuse, R42, R144 ;  /* 0x0000002ac890723c */ /* 0x040fe20000041890 */
[----:B------:R-:W1:Y:S03]  /*16d20*/  LDSM.16.MT88.4 R8, [R175+0x3800] ;  /* 0x00380000af08783b */ /* 0x000e660000004200 */
        /* <DEDUP_REMOVED lines=65> */
[----:B------:R-:W-:Y:S03]  /*17140*/  HMMA.16816.F32.BF16 R200, R200, R10, R24 ;  /* 0x0000000ac8c8723c */ /* 0x000fe60000041818 */
[----:B------:R1:W-:Y:S04]  /*17150*/  STL [R1+0x38], R0 ;  /* 0x0000380001007387 */ /* 0x0003e80000100800 */
[----:B------:R-:W-:Y:S01]  /*17160*/  STL [R1+0x3c], R5 ;  /* 0x00003c0501007387 */ /* 0x000fe20000100800 */
[C---:B-1----:R-:W-:Y:S01]  /*17170*/  SHF.L.U64.HI R0, R2.reuse, 0x8, R3 ;  /* 0x0000000802007819 */ /* 0x042fe20000010203 */
[----:B------:R-:W-:Y:S01]  /*17180*/  FADD.FTZ R3, R217, R6 ;  /* 0x00000006d9037221 */ /* 0x000fe20000010000 */
[----:B--2---:R-:W-:Y:S01]  /*17190*/  LEA R127, P0, -R2, R127, 0x8 ;  /* 0x0000007f027f7211 */ /* 0x004fe200078041ff */
[----:B------:R-:W-:Y:S03]  /*171a0*/  FADD.FTZ R2, R219, R4 ;  /* 0x00000004db027221 */ /* 0x000fe60000010000 */
[----:B------:R-:W-:Y:S01]  /*171b0*/  IADD3.X R252, PT, PT, R252, ~R0, RZ, P0, !PT ;  /* 0x80000000fcfc7210 */ /* 0x000fe200007fe4ff */
[----:B------:R-:W-:Y:S04]  /*171c0*/  STL [R1], R127 ;  /* 0x0000007f01007387 */ /* 0x000fe80000100800 */
[----:B------:R1:W-:Y:S04]  /*171d0*/  STL [R1+0x40], R3 ;  /* 0x0000400301007387 */ /* 0x0003e80000100800 */
[----:B------:R3:W-:Y:S01]  /*171e0*/  STL [R1+0x44], R2 ;  /* 0x0000440201007387 */ /* 0x0007e20000100800 */
[----:B-1----:R-:W-:Y:S01]  /*171f0*/  MOV R3, R172 ;  /* 0x000000ac00037202 */ /* 0x002fe20000000f00 */
[----:B------:R-:W-:Y:S06]  /*17200*/  BRA.U UP0, `(.L_x_91) ;  /* 0xffffffbd009c7547 */ /* 0x000fec000b83ffff */
.L_x_90:
[----:B------:R-:W3:Y:S01]  /*17210*/  LDL.LU R4, [R1+0x38] ;  /* 0x0000380001047983 */ /* 0x000ee20000300800 */
[----:B------:R-:W-:Y:S02]  /*17220*/  MOV R35, 0x10 ;  /* 0x0000001000237802 */ /* 0x000fe40000000f00 */
[C---:B-----5:R-:W-:Y:S01]  /*17230*/  LOP3.LUT P4, RZ, R213.reuse, 0x10, RZ, 0xc0, !PT ;  /* 0x00000010d5ff7812 */ /* 0x060fe2000788c0ff */
[----:B------:R-:W2:Y:S01]  /*17240*/  LDL.LU R8, [R1+0x3c] ;  /* 0x00003c0001087983 */ /* 0x000ea20000300800 */
[----:B------:R-:W-:Y:S01]  /*17250*/  LOP3.LUT P5, RZ, R213, 0x8, RZ, 0xc0, !PT ;  /* 0x00000008d5ff7812 */ /* 0x000fe200078ac0ff */
[----:B------:R-:W-:Y:S02]  /*17260*/  UISETP.NE.AND UP3, UPT, UR14, -0x1, UPT ;  /* 0xffffffff0e00788c */ /* 0x000fe4000bf65270 */
[----:B------:R-:W4:Y:S01]  /*17270*/  LDL.LU R7, [R1+0x40] ;  /* 0x0000400001077983 */ /* 0x000f220000300800 */
[----:B------:R-:W1:Y:S01]  /*17280*/  S2UR UR10, SR_CTAID.Y ;  /* 0x00000000000a79c3 */ /* 0x000e620000002600 */
[----:B------:R-:W1:Y:S02]  /*17290*/  LDCU.U8 UR13, c[0x0][0x549] ;  /* 0x0000a920ff0d77ac */ /* 0x000e640008000000 */
[----:B------:R-:W4:Y:S01]  /*172a0*/  LDL.LU R6, [R1+0x44] ;  /* 0x0000440001067983 */ /* 0x000f220000300800 */
[----:B------:R-:W1:Y:S03]  /*172b0*/  LDCU UR11, c[0x0][0x434] ;  /* 0x00008680ff0b77ac */ /* 0x000e660008000800 */
[----:B------:R-:W4:Y:S01]  /*172c0*/  LDL.LU R5, [R1+0x48] ;  /* 0x0000480001057983 */ /* 0x000f220000300800 */
[----:B------:R-:W-:Y:S01]  /*172d0*/  SEL R35, R35, 0xfffffff0, !P6 ;  /* 0xfffffff023237807 */ /* 0x000fe20007000000 */
[----:B------:R-:W1:Y:S01]  /*172e0*/  @!UP3 LDCU.64 UR8, c[0x0][0x400] ;  /* 0x00008000ff08b7ac */ /* 0x000e620008000a00 */
[----:B------:R-:W-:Y:S01]  /*172f0*/  SEL R248, R248, 0xffffffe0, !P5 ;  /* 0xffffffe0f8f87807 */ /* 0x000fe20006800000 */
[----:B------:R-:W1:Y:S01]  /*17300*/  @UP3 LDCU.64 UR4, c[0x0][0x408] ;  /* 0x00008100ff0437ac */ /* 0x000e620008000a00 */
[----:B------:R-:W1:Y:S02]  /*17310*/  LDCU.U8 UR12, c[0x0][0x548] ;  /* 0x0000a900ff0c77ac */ /* 0x000e640008000000 */
[----:B-1----:R-:W-:-:S02]  /*17320*/  UISETP.NE.AND UP1, UPT, UR13, URZ, UPT ;  /* 0x000000ff0d00728c */ /* 0x002fc4000bf25270 */
[----:B------:R-:W-:Y:S01]  /*17330*/  UISETP.NE.AND UP2, UPT, UR14, -0x1, UPT ;  /* 0xffffffff0e00788c */ /* 0x000fe2000bf45270 */
[----:B------:R-:W1:Y:S01]  /*17340*/  LDCU UR13, c[0x0][0x434] ;  /* 0x00008680ff0d77ac */ /* 0x000e620008000800 */
[----:B------:R-:W-:Y:S01]  /*17350*/  @!UP3 UIMAD.WIDE.U32 UR18, UR10, UR8, URZ ;  /* 0x000000080a12b2a5 */ /* 0x000fe2000f8e00ff */
[----:B------:R-:W2:Y:S01]  /*17360*/  S2UR UR8, SR_CTAID.Z ;  /* 0x00000000000879c3 */ /* 0x000ea20000002700 */
[----:B------:R-:W-:-:S05]  /*17370*/  @UP3 UIMAD.WIDE.U32 UR20, UR14, UR4, URZ ;  /* 0x000000040e1432a5 */ /* 0x000fca000f8e00ff */
[----:B------:R-:W1:Y:S01]  /*17380*/  @UP1 LDCU UR4, c[0x0][0x430] ;  /* 0x00008600ff0417ac */ /* 0x000e620008000800 */
[----:B------:R-:W-:Y:S02]  /*17390*/  @!UP3 UIMAD UR9, UR10, UR9, UR19 ;  /* 0x000000090a09b2a4 */ /* 0x000fe4000f8e0213 */
[----:B------:R-:W-:Y:S02]  /*173a0*/  @UP3 UIMAD UR9, UR14, UR5, UR21 ;  /* 0x000000050e0932a4 */ /* 0x000fe4000f8e0215 */
[----:B------:R-:W-:Y:S02]  /*173b0*/  @!UP2 UIMAD UR14, UR10, UR11, URZ ;  /* 0x0000000b0a0ea2a4 */ /* 0x000fe4000f8e02ff */
[----:B------:R-:W-:Y:S01]  /*173c0*/  UISETP.NE.AND UP0, UPT, UR12, URZ, !UP1 ;  /* 0x000000ff0c00728c */ /* 0x000fe2000cf05270 */
[----:B------:R-:W2:Y:S01]  /*173d0*/  @UP1 LDCU UR15, c[0x0][0x430] ;  /* 0x00008600ff0f17ac */ /* 0x000ea20008000800 */
[----:B------:R-:W-:Y:S01]  /*173e0*/  @UP1 UMOV UR5, 0x1 ;  /* 0x0000000100051882 */ /* 0x000fe20000000000 */
[----:B------:R-:W-:Y:S01]  /*173f0*/  @UP3 UMOV UR18, UR20 ;  /* 0x0000001400123c82 */ /* 0x000fe20008000000 */
[----:B-1----:R-:W-:-:S02]  /*17400*/  @UP1 UIMAD UR13, UR4, UR11, URZ ;  /* 0x0000000b040d12a4 */ /* 0x002fc4000f8e02ff */
[----:B------:R-:W-:Y:S01]  /*17410*/  USHF.R.S32.HI UR4, URZ, 0x1f, UR14 ;  /* 0x0000001fff047899 */ /* 0x000fe2000801140e */
[----:B---3--:R-:W1:Y:S04]  /*17420*/  SHFL.BFLY PT, R2, R4, 0x2, 0x1f ;  /* 0x0c401f0004027f89 */ /* 0x008e6800000e0000 */
[----:B--2---:R-:W2:Y:S04]  /*17430*/  SHFL.BFLY PT, R0, R8, 0x2, 0x1f ;  /* 0x0c401f0008007f89 */ /* 0x004ea800000e0000 */
[----:B----4-:R-:W3:Y:S01]  /*17440*/  SHFL.BFLY PT, R3, R7, 0x2, 0x1f ;  /* 0x0c401f0007037f89 */ /* 0x010ee200000e0000 */
[----:B------:R-:W-:-:S02]  /*17450*/  MOV R40, R5 ;  /* 0x0000000500287202 */ /* 0x000fc40000000f00 */
[----:B------:R-:W-:Y:S01]  /*17460*/  SHF.L.U32 R5, R213, 0x5, RZ ;  /* 0x00000005d5057819 */ /* 0x000fe200000006ff */
[----:B-1----:R-:W-:Y:S02]  /*17470*/  FADD.FTZ R2, R2, R4 ;  /* 0x0000000402027221 */ /* 0x002fe40000010000 */
[----:B------:R-:W1:Y:S01]  /*17480*/  SHFL.BFLY PT, R4, R6, 0x2, 0x1f ;  /* 0x0c401f0006047f89 */ /* 0x000e6200000e0000 */
[----:B--2---:R-:W-:-:S03]  /*17490*/  FADD.FTZ R0, R0, R8 ;  /* 0x0000000800007221 */ /* 0x004fc60000010000 */
[----:B------:R-:W2:Y:S01]  /*174a0*/  SHFL.BFLY PT, R36, R2, 0x1, 0x1f ;  /* 0x0c201f0002247f89 */ /* 0x000ea200000e0000 */
[----:B---3--:R-:W-:-:S03]  /*174b0*/  FADD.FTZ R3, R3, R7 ;  /* 0x0000000703037221 */ /* 0x008fc60000010000 */
[----:B------:R-:W3:Y:S04]  /*174c0*/  SHFL.BFLY PT, R37, R0, 0x1, 0x1f ;  /* 0x0c201f0000257f89 */ /* 0x000ee800000e0000 */
[----:B------:R-:W4:Y:S01]  /*174d0*/  SHFL.BFLY PT, R38, R3, 0x1, 0x1f ;  /* 0x0c201f0003267f89 */ /* 0x000f2200000e0000 */
[----:B-1----:R-:W-:Y:S01]  /*174e0*/  FADD.FTZ R4, R4, R6 ;  /* 0x0000000604047221 */ /* 0x002fe20000010000 */
[----:B--2---:R-:W-:-:S04]  /*174f0*/  FADD.FTZ R36, R2, R36 ;  /* 0x0000002402247221 */ /* 0x004fc80000010000 */
[----:B------:R-:W1:Y:S01]  /*17500*/  SHFL.BFLY PT, R39, R4, 0x1, 0x1f ;  /* 0x0c201f0004277f89 */ /* 0x000e6200000e0000 */
[C---:B------:R-:W-:Y:S01]  /*17510*/  SHF.L.U32 R2, R213.reuse, 0x4, RZ ;  /* 0x00000004d5027819 */ /* 0x040fe200000006ff */
[----:B------:R-:W2:Y:S01]  /*17520*/  MUFU.RCP R7, R36 ;  /* 0x0000002400077308 */ /* 0x000ea20000001000 */
[----:B---3--:R-:W-:Y:S01]  /*17530*/  FADD.FTZ R37, R0, R37 ;  /* 0x0000002500257221 */ /* 0x008fe20000010000 */
[----:B------:R-:W-:Y:S01]  /*17540*/  SHF.L.U32 R0, R213, 0x1, RZ ;  /* 0x00000001d5007819 */ /* 0x000fe200000006ff */
[----:B----4-:R-:W-:Y:S01]  /*17550*/  FADD.FTZ R38, R3, R38 ;  /* 0x0000002603267221 */ /* 0x010fe20000010000 */
[----:B------:R-:W-:Y:S02]  /*17560*/  LOP3.LUT R2, R2, 0x1c0, RZ, 0xc0, !PT ;  /* 0x000001c002027812 */ /* 0x000fe400078ec0ff */
[----:B------:R-:W-:Y:S02]  /*17570*/  LOP3.LUT R6, R0, 0x6, RZ, 0xc0, !PT ;  /* 0x0000000600067812 */ /* 0x000fe400078ec0ff */
[----:B------:R-:W3:Y:S01]  /*17580*/  MUFU.RCP R8, R37 ;  /* 0x0000002500087308 */ /* 0x000ee20000001000 */
[----:B------:R-:W-:-:S02]  /*17590*/  FSETP.NE.FTZ.AND P3, PT, R36, RZ, PT ;  /* 0x000000ff2400720b */ /* 0x000fc40003f75000 */
[----:B------:R-:W-:Y:S02]  /*175a0*/  LOP3.LUT R5, R6, 0x7c00, R5, 0xf8, !PT ;  /* 0x00007c0006057812 */ /* 0x000fe400078ef805 */
[----:B------:R-:W-:Y:S02]  /*175b0*/  LOP3.LUT R2, R2, 0x38, R0, 0xf8, !PT ;  /* 0x0000003802027812 */ /* 0x000fe400078ef800 */
[----:B------:R-:W-:Y:S01]  /*175c0*/  FSETP.NE.FTZ.AND P2, PT, R37, RZ, PT ;  /* 0x000000ff2500720b */ /* 0x000fe20003f55000 */
[----:B------:R-:W4:Y:S01]  /*175d0*/  MUFU.RCP R3, R38 ;  /* 0x0000002600037308 */ /* 0x000f220000001000 */
[----:B------:R-:W-:Y:S02]  /*175e0*/  FSETP.NE.FTZ.AND P1, PT, R38, RZ, PT ;  /* 0x000000ff2600720b */ /* 0x000fe40003f35000 */
[----:B--2---:R-:W-:Y:S01]  /*175f0*/  FSEL R0, R7, 1, P3 ;  /* 0x3f80000007007808 */ /* 0x004fe20001800000 */
[----:B-1----:R-:W-:Y:S01]  /*17600*/  FADD.FTZ R39, R4, R39 ;  /* 0x0000002704277221 */ /* 0x002fe20000010000 */
[----:B------:R-:W-:-:S03]  /*17610*/  LOP3.LUT R5, R5, R2, RZ, 0xfc, !PT ;  /* 0x0000000205057212 */ /* 0x000fc600078efcff */
[----:B------:R-:W-:Y:S01]  /*17620*/  FMUL.FTZ R180, R0, R180 ;  /* 0x000000b400b47220 */ /* 0x000fe20000410000 */
[----:B------:R-:W1:Y:S01]  /*17630*/  MUFU.RCP R4, R39 ;  /* 0x0000002700047308 */ /* 0x000e620000001000 */
[----:B---3--:R-:W-:Y:S01]  /*17640*/  FSEL R2, R8, 1, P2 ;  /* 0x3f80000008027808 */ /* 0x008fe20001000000 */
[C---:B------:R-:W-:Y:S01]  /*17650*/  FMUL.FTZ R6, R0.reuse, R181 ;  /* 0x000000b500067220 */ /* 0x040fe20000410000 */
[----:B------:R-:W-:Y:S01]  /*17660*/  FSETP.NE.FTZ.AND P0, PT, R39, RZ, PT ;  /* 0x000000ff2700720b */ /* 0x000fe20003f15000 */
        /* <DEDUP_REMOVED lines=14> */
[----:B----4-:R-:W-:Y:S01]  /*17750*/  FSEL R0, R3, 1, P1 ;  /* 0x3f80000003007808 */ /* 0x010fe20000800000 */
[----:B------:R-:W-:Y:S01]  /*17760*/  FMUL.FTZ R182, R2, R182 ;  /* 0x000000b602b67220 */ /* 0x000fe20000410000 */
[----:B-1----:R-:W-:Y:S01]  /*17770*/  FSEL R4, R4, 1, P0 ;  /* 0x3f80000004047808 */ /* 0x002fe20000000000 */
[C---:B------:R-:W-:Y:S01]  /*17780*/  FMUL.FTZ R183, R2.reuse, R183 ;  /* 0x000000b702b77220 */ /* 0x040fe20000410000 */
[----:B------:R-:W-:Y:S01]  /*17790*/  FMUL.FTZ R190, R2, R190 ;  /* 0x000000be02be7220 */ /* 0x000fe20000410000 */
        /* <DEDUP_REMOVED lines=16> */
[----:B------:R-:W-:Y:S01]  /*178a0*/  FMUL.FTZ R7, R2, R191 ;  /* 0x000000bf02077220 */ /* 0x000fe20000410000 */
[----:B------:R-:W-:Y:S01]  /*178b0*/  LEA R0, R5, UR6, 0x1 ;  /* 0x0000000605007c11 */ /* 0x000fe2000f8e08ff */
[C---:B------:R-:W-:Y:S01]  /*178c0*/  FMUL.FTZ R178, R4.reuse, R178 ;  /* 0x000000b204b27220 */ /* 0x040fe20000410000 */
[----:B------:R-:W-:Y:S01]  /*178d0*/  FMUL.FTZ R8, R4, R179 ;  /* 0x000000b304087220 */ /* 0x000fe20000410000 */
        /* <DEDUP_REMOVED lines=14> */
[C---:B------:R-:W-:Y:S01]  /*179c0*/  FMUL.FTZ R186, R4.reuse, R186 ;  /* 0x000000ba04ba7220 */ /* 0x040fe20000410000 */
[----:B------:R-:W-:Y:S01]  /*179d0*/  F2FP.BF16.F32.PACK_AB R2, R189, R188 ;  /* 0x000000bcbd02723e */ /* 0x000fe200000010ff */
[C---:B------:R-:W-:Y:S01]  /*179e0*/  FMUL.FTZ R17, R4.reuse, R187 ;  /* 0x000000bb04117220 */ /* 0x040fe20000410000 */
[----:B------:R-:W-:Y:S01]  /*179f0*/  IADD3 R5, PT, PT, R35, R0, RZ ;  /* 0x0000000023057210 */ /* 0x000fe20007ffe0ff */
[----:B------:R1:W-:Y:S01]  /*17a00*/  STS [R0+0x400], R3 ;  /* 0x0004000300007388 */ /* 0x0003e20000000800 */
[----:B------:R-:W-:Y:S01]  /*17a10*/  F2FP.BF16.F32.PACK_AB R7, R7, R190 ;  /* 0x000000be0707723e */ /* 0x000fe200000010ff */
[C---:B------:R-:W-:Y:S01]  /*17a20*/  FMUL.FTZ R138, R4.reuse, R138 ;  /* 0x0000008a048a7220 */ /* 0x040fe20000410000 */
[----:B------:R-:W-:Y:S01]  /*17a30*/  F2FP.BF16.F32.PACK_AB R33, R33, R176 ;  /* 0x000000b02121723e */ /* 0x000fe200000010ff */
[----:B------:R-:W-:Y:S01]  /*17a40*/  FMUL.FTZ R13, R4, R139 ;  /* 0x0000008b040d7220 */ /* 0x000fe20000410000 */
[----:B------:R-:W-:Y:S01]  /*17a50*/  F2FP.BF16.F32.PACK_AB R8, R8, R178 ;  /* 0x000000b20808723e */ /* 0x000fe200000010ff */
[----:B------:R-:W-:Y:S01]  /*17a60*/  STS [R0], R6 ;  /* 0x0000000600007388 */ /* 0x000fe20000000800 */
[----:B------:R-:W-:Y:S01]  /*17a70*/  F2FP.BF16.F32.PACK_AB R18, R18, R184 ;  /* 0x000000b81212723e */ /* 0x000fe200000010ff */
[C---:B------:R-:W-:Y:S01]  /*17a80*/  FMUL.FTZ R142, R4.reuse, R142 ;  /* 0x0000008e048e7220 */ /* 0x040fe20000410000 */
[----:B------:R-:W-:Y:S01]  /*17a90*/  F2FP.BF16.F32.PACK_AB R17, R17, R186 ;  /* 0x000000ba1111723e */ /* 0x000fe200000010ff */
[----:B------:R2:W-:Y:S01]  /*17aa0*/  STS [R5], R2 ;  /* 0x0000000205007388 */ /* 0x0005e20000000800 */
[----:B------:R-:W-:Y:S01]  /*17ab0*/  FMUL.FTZ R9, R4, R143 ;  /* 0x0000008f04097220 */ /* 0x000fe20000410000 */
[----:B------:R-:W-:Y:S01]  /*17ac0*/  F2FP.BF16.F32.PACK_AB R16, R16, R132 ;  /* 0x000000841010723e */ /* 0x000fe200000010ff */
[C---:B------:R-:W-:Y:S01]  /*17ad0*/  FMUL.FTZ R154, R4.reuse, R154 ;  /* 0x0000009a049a7220 */ /* 0x040fe20000410000 */
[----:B------:R-:W-:Y:S01]  /*17ae0*/  STS [R5+0x400], R7 ;  /* 0x0004000705007388 */ /* 0x000fe20000000800 */
[----:B------:R-:W-:Y:S01]  /*17af0*/  F2FP.BF16.F32.PACK_AB R15, R15, R134 ;  /* 0x000000860f0f723e */ /* 0x000fe200000010ff */
[----:B------:R-:W-:Y:S01]  /*17b00*/  FMUL.FTZ R25, R4, R155 ;  /* 0x0000009b04197220 */ /* 0x000fe20000410000 */
[----:B------:R-:W-:Y:S01]  /*17b10*/  F2FP.BF16.F32.PACK_AB R12, R12, R144 ;  /* 0x000000900c0c723e */ /* 0x000fe200000010ff */
[----:B------:R-:W-:Y:S01]  /*17b20*/  STS [R0+0x2000], R33 ;  /* 0x0020002100007388 */ /* 0x000fe20000000800 */
[----:B------:R-:W-:Y:S01]  /*17b30*/  F2FP.BF16.F32.PACK_AB R11, R11, R146 ;  /* 0x000000920b0b723e */ /* 0x000fe200000010ff */
[----:B------:R-:W-:Y:S01]  /*17b40*/  FMUL.FTZ R158, R4, R158 ;  /* 0x0000009e049e7220 */ /* 0x000fe20000410000 */
[----:B------:R-:W-:Y:S01]  /*17b50*/  F2FP.BF16.F32.PACK_AB R14, R14, R136 ;  /* 0x000000880e0e723e */ /* 0x000fe200000010ff */
[----:B------:R3:W-:Y:S01]  /*17b60*/  STS [R0+0x2400], R8 ;  /* 0x0024000800007388 */ /* 0x0007e20000000800 */
[----:B------:R-:W-:Y:S01]  /*17b70*/  F2FP.BF16.F32.PACK_AB R13, R13, R138 ;  /* 0x0000008a0d0d723e */ /* 0x000fe200000010ff */
[----:B------:R-:W-:Y:S01]  /*17b80*/  FMUL.FTZ R32, R4, R159 ;  /* 0x0000009f04207220 */ /* 0x000fe20000410000 */
[----:B-1----:R-:W-:Y:S01]  /*17b90*/  IADD3 R3, PT, PT, R248, R0, RZ ;  /* 0x00000000f8037210 */ /* 0x002fe20007ffe0ff */
[----:B------:R-:W-:Y:S01]  /*17ba0*/  STS [R5+0x2000], R18 ;  /* 0x0020001205007388 */ /* 0x000fe20000000800 */
[----:B------:R-:W-:Y:S01]  /*17bb0*/  F2FP.BF16.F32.PACK_AB R10, R10, R140 ;  /* 0x0000008c0a0a723e */ /* 0x000fe200000010ff */
[C---:B------:R-:W-:Y:S01]  /*17bc0*/  FMUL.FTZ R166, R4.reuse, R166 ;  /* 0x000000a604a67220 */ /* 0x040fe20000410000 */
[----:B------:R-:W-:Y:S01]  /*17bd0*/  F2FP.BF16.F32.PACK_AB R9, R9, R142 ;  /* 0x0000008e0909723e */ /* 0x000fe200000010ff */
[----:B------:R-:W-:Y:S01]  /*17be0*/  STS [R5+0x2400], R17 ;  /* 0x0024001105007388 */ /* 0x000fe20000000800 */
[----:B------:R-:W-:Y:S01]  /*17bf0*/  F2FP.BF16.F32.PACK_AB R23, R23, R148 ;  /* 0x000000941717723e */ /* 0x000fe200000010ff */
[----:B------:R-:W-:Y:S01]  /*17c00*/  FMUL.FTZ R28, R4, R167 ;  /* 0x000000a7041c7220 */ /* 0x000fe20000410000 */
[----:B------:R-:W-:Y:S01]  /*17c10*/  F2FP.BF16.F32.PACK_AB R22, R22, R150 ;  /* 0x000000961616723e */ /* 0x000fe200000010ff */
[----:B------:R-:W-:Y:S01]  /*17c20*/  STS [R3], R16 ;  /* 0x0000001003007388 */ /* 0x000fe20000000800 */
[----:B--2---:R-:W-:Y:S01]  /*17c30*/  IADD3 R2, PT, PT, R0, 0x40, RZ ;  /* 0x0000004000027810 */ /* 0x004fe20007ffe0ff */
[----:B------:R-:W-:Y:S01]  /*17c40*/  FMUL.FTZ R198, R4, R198 ;  /* 0x000000c604c67220 */ /* 0x000fe20000410000 */
[----:B------:R-:W-:Y:S01]  /*17c50*/  @P4 IADD3 R2, PT, PT, R0, -0x40, RZ ;  /* 0xffffffc000024810 */ /* 0x000fe20007ffe0ff */
[----:B------:R-:W-:Y:S01]  /*17c60*/  STS [R3+0x400], R15 ;  /* 0x0004000f03007388 */ /* 0x000fe20000000800 */
[----:B------:R-:W-:Y:S01]  /*17c70*/  F2FP.BF16.F32.PACK_AB R20, R20, R160 ;  /* 0x000000a01414723e */ /* 0x000fe200000010ff */
[----:B------:R-:W-:Y:S01]  /*17c80*/  FMUL.FTZ R4, R4, R199 ;  /* 0x000000c704047220 */ /* 0x000fe20000410000 */
[----:B------:R-:W-:-:S02]  /*17c90*/  F2FP.BF16.F32.PACK_AB R19, R19, R162 ;  /* 0x000000a21313723e */ /* 0x000fc400000010ff */
[----:B------:R-:W-:Y:S02]  /*17ca0*/  F2FP.BF16.F32.PACK_AB R21, R21, R152 ;  /* 0x000000981515723e */ /* 0x000fe400000010ff */
[----:B------:R-:W-:Y:S02]  /*17cb0*/  F2FP.BF16.F32.PACK_AB R25, R25, R154 ;  /* 0x0000009a1919723e */ /* 0x000fe400000010ff */
[----:B---3--:R-:W-:Y:S01]  /*17cc0*/  IADD3 R0, PT, PT, R35, R3, RZ ;  /* 0x0000000323007210 */ /* 0x008fe20007ffe0ff */
[----:B------:R1:W2:Y:S01]  /*17cd0*/  @P3 MUFU.LG2 R8, R36 ;  /* 0x0000002400083308 */ /* 0x0002a20000000c00 */
[----:B------:R-:W-:Y:S02]  /*17ce0*/  F2FP.BF16.F32.PACK_AB R24, R24, R156 ;  /* 0x0000009c1818723e */ /* 0x000fe400000010ff */
[----:B------:R-:W-:Y:S01]  /*17cf0*/  F2FP.BF16.F32.PACK_AB R32, R32, R158 ;  /* 0x0000009e2020723e */ /* 0x000fe200000010ff */
[----:B------:R-:W-:Y:S01]  /*17d00*/  STS [R0], R12 ;  /* 0x0000000c00007388 */ /* 0x000fe20000000800 */
[----:B------:R-:W-:-:S02]  /*17d10*/  F2FP.BF16.F32.PACK_AB R31, R31, R192 ;  /* 0x000000c01f1f723e */ /* 0x000fc400000010ff */
[----:B------:R-:W-:Y:S01]  /*17d20*/  F2FP.BF16.F32.PACK_AB R30, R30, R194 ;  /* 0x000000c21e1e723e */ /* 0x000fe200000010ff */
[----:B------:R-:W-:Y:S01]  /*17d30*/  STS [R0+0x400], R11 ;  /* 0x0004000b00007388 */ /* 0x000fe20000000800 */
[----:B------:R-:W-:Y:S02]  /*17d40*/  F2FP.BF16.F32.PACK_AB R27, R27, R200 ;  /* 0x000000c81b1b723e */ /* 0x000fe400000010ff */
[----:B------:R-:W-:Y:S01]  /*17d50*/  F2FP.BF16.F32.PACK_AB R26, R26, R202 ;  /* 0x000000ca1a1a723e */ /* 0x000fe200000010ff */
[----:B------:R-:W-:Y:S01]  /*17d60*/  STS [R3+0x2000], R14 ;  /* 0x0020000e03007388 */ /* 0x000fe20000000800 */
[----:B------:R-:W-:Y:S02]  /*17d70*/  F2FP.BF16.F32.PACK_AB R29, R29, R164 ;  /* 0x000000a41d1d723e */ /* 0x000fe400000010ff */
[----:B------:R-:W-:Y:S01]  /*17d80*/  F2FP.BF16.F32.PACK_AB R28, R28, R166 ;  /* 0x000000a61c1c723e */ /* 0x000fe200000010ff */
[----:B------:R3:W-:Y:S01]  /*17d90*/  STS [R3+0x2400], R13 ;  /* 0x0024000d03007388 */ /* 0x0007e20000000800 */
[----:B------:R-:W-:-:S03]  /*17da0*/  F2FP.BF16.F32.PACK_AB R34, R34, R196 ;  /* 0x000000c42222723e */ /* 0x000fc600000010ff */
[----:B------:R4:W-:Y:S04]  /*17db0*/  STS [R0+0x2000], R10 ;  /* 0x0020000a00007388 */ /* 0x0009e80000000800 */
[----:B------:R1:W-:Y:S04]  /*17dc0*/  STS [R0+0x2400], R9 ;  /* 0x0024000900007388 */ /* 0x0003e80000000800 */
[----:B------:R-:W-:Y:S04]  /*17dd0*/  STS [R2], R23 ;  /* 0x0000001702007388 */ /* 0x000fe80000000800 */
[----:B------:R-:W-:Y:S01]  /*17de0*/  STS [R2+0x400], R22 ;  /* 0x0004001602007388 */ /* 0x000fe20000000800 */
[-C--:B---3--:R-:W-:Y:S01]  /*17df0*/  IADD3 R3, PT, PT, R35, R2.reuse, RZ ;  /* 0x0000000223037210 */ /* 0x088fe20007ffe0ff */
[----:B----4-:R3:W4:Y:S04]  /*17e00*/  @P2 MUFU.LG2 R10, R37 ;  /* 0x00000025000a2308 */ /* 0x0107280000000c00 */
[----:B------:R-:W-:Y:S01]  /*17e10*/  STS [R3], R20 ;  /* 0x0000001403007388 */ /* 0x000fe20000000800 */
[----:B-1----:R-:W-:-:S03]  /*17e20*/  IADD3 R0, PT, PT, R248, R2, RZ ;  /* 0x00000002f8007210 */ /* 0x002fc60007ffe0ff */
[----:B------:R-:W-:Y:S01]  /*17e30*/  STS [R3+0x400], R19 ;  /* 0x0004001303007388 */ /* 0x000fe20000000800 */
[----:B------:R-:W1:Y:S03]  /*17e40*/  @P3 LDC R9, c[0x0][0x458] ;  /* 0x00011600ff093b82 */ /* 0x000e660000000800 */
[----:B------:R-:W-:Y:S04]  /*17e50*/  STS [R2+0x2000], R21 ;  /* 0x0020001502007388 */ /* 0x000fe80000000800 */
[----:B------:R2:W-:Y:S04]  /*17e60*/  STS [R2+0x2400], R25 ;  /* 0x0024001902007388 */ /* 0x0005e80000000800 */
[----:B------:R-:W-:Y:S04]  /*17e70*/  STS [R3+0x2000], R24 ;  /* 0x0020001803007388 */ /* 0x000fe80000000800 */
[----:B------:R-:W-:Y:S04]  /*17e80*/  STS [R3+0x2400], R32 ;  /* 0x0024002003007388 */ /* 0x000fe80000000800 */
[----:B------:R-:W-:Y:S04]  /*17e90*/  STS [R0], R31 ;  /* 0x0000001f00007388 */ /* 0x000fe80000000800 */
[----:B------:R-:W-:Y:S01]  /*17ea0*/  STS [R0+0x400], R30 ;  /* 0x0004001e00007388 */ /* 0x000fe20000000800 */
[----:B--2---:R-:W-:-:S05]  /*17eb0*/  IADD3 R2, PT, PT, R35, R0, RZ ;  /* 0x0000000023027210 */ /* 0x004fca0007ffe0ff */
[----:B------:R-:W-:Y:S04]  /*17ec0*/  STS [R2], R27 ;  /* 0x0000001b02007388 */ /* 0x000fe80000000800 */
[----:B------:R-:W-:Y:S04]  /*17ed0*/  STS [R2+0x400], R26 ;  /* 0x0004001a02007388 */ /* 0x000fe80000000800 */
[----:B------:R-:W-:Y:S04]  /*17ee0*/  STS [R0+0x2000], R29 ;  /* 0x0020001d00007388 */ /* 0x000fe80000000800 */
[----:B------:R2:W-:Y:S04]  /*17ef0*/  STS [R0+0x2400], R28 ;  /* 0x0024001c00007388 */ /* 0x0005e80000000800 */
[----:B------:R3:W-:Y:S01]  /*17f00*/  STS [R2+0x2000], R34 ;  /* 0x0020002202007388 */ /* 0x0007e20000000800 */
[----:B--2---:R-:W-:-:S04]  /*17f10*/  LOP3.LUT R0, R40, 0x1f8, RZ, 0xc0, !PT ;  /* 0x000001f828007812 */ /* 0x004fc800078ec0ff */
[----:B------:R-:W-:-:S04]  /*17f20*/  LOP3.LUT R0, R0, 0x38, R213, 0x78, !PT ;  /* 0x0000003800007812 */ /* 0x000fc800078e78d5 */
[----:B------:R-:W-:Y:S02]  /*17f30*/  LOP3.LUT R3, R0, 0x1e00, R40, 0xf8, !PT ;  /* 0x00001e0000037812 */ /* 0x000fe400078ef828 */
[----:B------:R-:W-:Y:S01]  /*17f40*/  F2FP.BF16.F32.PACK_AB R0, R4, R198 ;  /* 0x000000c60400723e */ /* 0x000fe200000010ff */
[----:B-1-34-:R-:W-:Y:S06]  /*17f50*/  BRA.U UP1, `(.L_x_94) ;  /* 0x0000000101207547 */ /* 0x01afec000b800000 */
[----:B------:R-:W-:Y:S01]  /*17f60*/  UISETP.NE.AND UP1, UPT, UR12, URZ, UPT ;  /* 0x000000ff0c00728c */ /* 0x000fe2000bf25270 */
[----:B------:R-:W1:Y:S10]  /*17f70*/  LDCU UR12, c[0x0][0x3e0] ;  /* 0x00007c00ff0c77ac */ /* 0x000e740008000800 */
[----:B------:R-:W1:Y:S01]  /*17f80*/  @UP1 LDCU UR5, c[0x0][0x454] ;  /* 0x00008a80ff0517ac */ /* 0x000e620008000800 */
[----:B------:R-:W-:Y:S01]  /*17f90*/  @UP1 UMOV UR15, 0x1 ;  /* 0x00000001000f1882 */ /* 0x000fe20000000000 */
[----:B------:R-:W2:Y:S01]  /*17fa0*/  @UP1 LDCU UR13, c[0x0][0x454] ;  /* 0x00008a80ff0d17ac */ /* 0x000ea20008000800 */
[----:B------:R-:W-:Y:S01]  /*17fb0*/  @!UP1 UMOV UR15, 0x1 ;  /* 0x00000001000f9882 */ /* 0x000fe20000000000 */
[----:B-1----:R-:W-:-:S02]  /*17fc0*/  @UP1 UIMAD UR5, UR5, UR12, URZ ;  /* 0x0000000c050512a4 */ /* 0x002fc4000f8e02ff */
[----:B--2---:R-:W-:-:S12]  /*17fd0*/  @!UP1 UIMAD UR5, UR11, UR12, URZ ;  /* 0x0000000c0b0592a4 */ /* 0x004fd8000f8e02ff */
.L_x_94:
[----:B------:R1:W-:Y:S01]  /*17fe0*/  STS [R2+0x2400], R0 ;  /* 0x0024000002007388 */ /* 0x0003e20000000800 */
[----:B------:R-:W-:Y:S01]  /*17ff0*/  LEA R19, R3, UR6, 0x1 ;  /* 0x0000000603137c11 */ /* 0x000fe2000f8e08ff */
[----:B------:R-:W2:Y:S01]  /*18000*/  S2UR UR11, SR_CTAID.X ;  /* 0x00000000000b79c3 */ /* 0x000ea20000002500 */
[----:B------:R-:W3:Y:S07]  /*18010*/  @P0 MUFU.LG2 R4, R39 ;  /* 0x0000002700040308 */ /* 0x000eee0000000c00 */
[----:B------:R-:W-:Y:S01]  /*18020*/  BAR.SYNC.DEFER_BLOCKING 0x0 ;  /* 0x0000000000007b1d */ /* 0x000fe20000010000 */
[----:B------:R-:W-:Y:S01]  /*18030*/  MOV R22, 0x7f800000 ;  /* 0x7f80000000167802 */ /* 0x000fe20000000f00 */
[----:B------:R-:W-:Y:S01]  /*18040*/  UIMAD UR13, UR8, UR13, URZ ;  /* 0x0000000d080d72a4 */ /* 0x000fe2000f8e02ff */
[----:B------:R-:W-:Y:S01]  /*18050*/  @P2 FMUL.FTZ R3, R10, 0.69314718246459960938 ;  /* 0x3f3172180a032820 */ /* 0x000fe20000410000 */
[----:B------:R-:W-:Y:S01]  /*18060*/  USEL UR14, UR14, URZ, UP0 ;  /* 0x000000ff0e0e7287 */ /* 0x000fe20008000000 */
[----:B------:R-:W-:-:S03]  /*18070*/  MOV R18, 0x7f800000 ;  /* 0x7f80000000127802 */ /* 0x000fc60000000f00 */
[----:B------:R-:W4:Y:S01]  /*18080*/  @P2 LDC R7, c[0x0][0x458] ;  /* 0x00011600ff072b82 */ /* 0x000f220000000800 */
[----:B------:R-:W-:Y:S01]  /*18090*/  @!UP0 UIMAD UR13, UR10, UR5, UR13 ;  /* 0x000000050a0d82a4 */ /* 0x000fe2000f8e020d */
[----:B------:R-:W-:Y:S01]  /*180a0*/  BSSY.RECONVERGENT B0, `(.L_x_95) ;  /* 0x000003e000007945 */ /* 0x000fe20003800200 */
[----:B------:R-:W-:Y:S01]  /*180b0*/  USEL UR4, UR4, URZ, UP0 ;  /* 0x000000ff04047287 */ /* 0x000fe20008000000 */
[----:B------:R-:W-:Y:S02]  /*180c0*/  MOV R17, 0x7f800000 ;  /* 0x7f80000000117802 */ /* 0x000fe40000000f00 */
[----:B------:R-:W-:Y:S02]  /*180d0*/  MOV R16, 0x7f800000 ;  /* 0x7f80000000107802 */ /* 0x000fe40000000f00 */
[----:B------:R-:W5:Y:S01]  /*180e0*/  @P1 LDC R6, c[0x0][0x458] ;  /* 0x00011600ff061b82 */ /* 0x000f620000000800 */
[----:B-1----:R-:W1:Y:S07]  /*180f0*/  @P1 MUFU.LG2 R2, R38 ;  /* 0x0000002600021308 */ /* 0x002e6e0000000c00 */
[----:B------:R-:W5:Y:S01]  /*18100*/  @P0 LDC R5, c[0x0][0x458] ;  /* 0x00011600ff050b82 */ /* 0x000f620000000800 */
[----:B------:R-:W-:Y:S01]  /*18110*/  @P3 FMUL.FTZ R0, R8, 0.69314718246459960938 ;  /* 0x3f31721808003820 */ /* 0x000fe20000410000 */
[----:B------:R1:W5:Y:S01]  /*18120*/  LDS.128 R24, [R19+0x3800] ;  /* 0x0038000013187984 */ /* 0x0003620000000c00 */
[----:B--2---:R-:W-:Y:S01]  /*18130*/  UIMAD UR6, UR11, UR15, URZ ;  /* 0x0000000f0b0672a4 */ /* 0x004fe2000f8e02ff */
[----:B------:R-:W-:Y:S01]  /*18140*/  SHF.R.U32.HI R8, RZ, 0x3, R213 ;  /* 0x00000003ff087819 */ /* 0x000fe200000116d5 */
[----:B------:R-:W-:Y:S01]  /*18150*/  @P3 FFMA.FTZ R22, R172, R9, R0 ;  /* 0x00000009ac163223 */ /* 0x000fe20000010000 */
[----:B------:R-:W-:Y:S01]  /*18160*/  LOP3.LUT P3, RZ, R213, 0x3, RZ, 0xc0, !PT ;  /* 0x00000003d5ff7812 */ /* 0x000fe2000786c0ff */
[----:B------:R-:W-:Y:S01]  /*18170*/  USHF.L.U32 UR10, UR6, 0x7, URZ ;  /* 0x00000007060a7899 */ /* 0x000fe200080006ff */
[----:B---3--:R-:W-:Y:S01]  /*18180*/  @P0 FMUL.FTZ R0, R4, 0.69314718246459960938 ;  /* 0x3f31721804000820 */ /* 0x008fe20000410000 */
[----:B------:R-:W-:Y:S01]  /*18190*/  USHF.R.S32.HI UR6, URZ, 0x1f, UR13 ;  /* 0x0000001fff067899 */ /* 0x000fe2000801140d */
[----:B----4-:R-:W-:Y:S01]  /*181a0*/  @P2 FFMA.FTZ R18, R171, R7, R3 ;  /* 0x00000007ab122223 */ /* 0x010fe20000010003 */
[----:B------:R-:W-:-:S02]  /*181b0*/  USHF.R.S32.HI UR5, URZ, 0x1f, UR10 ;  /* 0x0000001fff057899 */ /* 0x000fc4000801140a */
[----:B------:R-:W-:Y:S01]  /*181c0*/  UIADD3 UR14, UP1, UP0, UR10, UR14, UR13 ;  /* 0x0000000e0a0e7290 */ /* 0x000fe2000f83e00d */
[----:B-1----:R-:W-:-:S03]  /*181d0*/  @P1 FMUL.FTZ R2, R2, 0.69314718246459960938 ;  /* 0x3f31721802021820 */ /* 0x002fc60000410000 */
[----:B------:R-:W-:Y:S01]  /*181e0*/  UIADD3.X UR4, UPT, UPT, UR5, UR4, UR6, UP1, UP0 ;  /* 0x0000000405047290 */ /* 0x000fe20008fe0406 */
[----:B-----5:R-:W-:Y:S01]  /*181f0*/  @P1 FFMA.FTZ R17, R170, R6, R2 ;  /* 0x00000006aa111223 */ /* 0x020fe20000010002 */
[----:B------:R-:W-:Y:S01]  /*18200*/  @P0 FFMA.FTZ R16, R169, R5, R0 ;  /* 0x00000005a9100223 */ /* 0x000fe20000010000 */
[----:B------:R-:W-:Y:S09]  /*18210*/  @P3 BRA `(.L_x_96) ;  /* 0x0000000000983947 */ /* 0x000ff20003800000 */
[----:B------:R-:W-:Y:S02]  /*18220*/  LOP3.LUT R2, R215, 0x30, RZ, 0xc0, !PT ;  /* 0x00000030d7027812 */ /* 0x000fe400078ec0ff */
        /* <DEDUP_REMOVED lines=18> */
[----:B------:R-:W3:Y:S01]  /*18350*/  @!P4 LDC.64 R14, c[0x0][0x420] ;  /* 0x00010800ff0ecb82 */ /* 0x000ee20000000a00 */
[----:B------:R-:W-:Y:S02]  /*18360*/  @!P5 LEA.HI.X.SX32 R2, R2, UR4, 0x1, P0 ;  /* 0x000000040202dc11 */ /* 0x000fe400080f0eff */
[----:B------:R-:W-:-:S05]  /*18370*/  @!P3 IADD3 R9, P0, PT, R4, UR14, RZ ;  /* 0x0000000e0409bc10 */ /* 0x000fca000ff1e0ff */
[----:B------:R-:W4:Y:S01]  /*18380*/  @!P3 LDC.64 R20, c[0x0][0x420] ;  /* 0x00010800ff14bb82 */ /* 0x000f220000000a00 */
[----:B-1----:R-:W-:-:S04]  /*18390*/  @!P6 LEA R10, P1, R0, R10, 0x2 ;  /* 0x0000000a000ae211 */ /* 0x002fc800078210ff */
[----:B------:R-:W-:Y:S02]  /*183a0*/  @!P6 LEA.HI.X R11, R0, R11, R6, 0x2, P1 ;  /* 0x0000000b000be211 */ /* 0x000fe400008f1406 */
[----:B------:R-:W-:Y:S02]  /*183b0*/  @!P4 IADD3 R0, P1, PT, R5, UR14, RZ ;  /* 0x0000000e0500cc10 */ /* 0x000fe4000ff3e0ff */
[----:B--2---:R-:W-:Y:S01]  /*183c0*/  @!P5 LEA R6, P2, R3, R12, 0x2 ;  /* 0x0000000c0306d211 */ /* 0x004fe200078410ff */
[----:B------:R1:W-:Y:S01]  /*183d0*/  @!P6 STG.E desc[UR16][R10.64], R22 ;  /* 0x000000160a00e986 */ /* 0x0003e2000c101910 */
[----:B------:R-:W-:Y:S02]  /*183e0*/  @!P4 LEA.HI.X.SX32 R5, R5, UR4, 0x1, P1 ;  /* 0x000000040505cc11 */ /* 0x000fe400088f0eff */
[----:B------:R-:W-:Y:S02]  /*183f0*/  @!P5 LEA.HI.X R7, R3, R13, R2, 0x2, P2 ;  /* 0x0000000d0307d211 */ /* 0x000fe400010f1402 */
[----:B------:R-:W-:-:S02]  /*18400*/  @!P3 LEA.HI.X.SX32 R3, R4, UR4, 0x1, P0 ;  /* 0x000000040403bc11 */ /* 0x000fc400080f0eff */
[C---:B---3--:R-:W-:Y:S01]  /*18410*/  @!P4 LEA R4, P1, R0.reuse, R14, 0x2 ;  /* 0x0000000e0004c211 */ /* 0x048fe200078210ff */
[----:B------:R1:W-:Y:S03]  /*18420*/  @!P5 STG.E desc[UR16][R6.64], R18 ;  /* 0x000000120600d986 */ /* 0x0003e6000c101910 */
[----:B------:R-:W-:Y:S02]  /*18430*/  @!P4 LEA.HI.X R5, R0, R15, R5, 0x2, P1 ;  /* 0x0000000f0005c211 */ /* 0x000fe400008f1405 */
[----:B----4-:R-:W-:-:S03]  /*18440*/  @!P3 LEA R2, P0, R9, R20, 0x2 ;  /* 0x000000140902b211 */ /* 0x010fc600078010ff */
[----:B------:R1:W-:Y:S01]  /*18450*/  @!P4 STG.E desc[UR16][R4.64], R17 ;  /* 0x000000110400c986 */ /* 0x0003e2000c101910 */
[----:B------:R-:W-:-:S05]  /*18460*/  @!P3 LEA.HI.X R3, R9, R21, R3, 0x2, P0 ;  /* 0x000000150903b211 */ /* 0x000fca00000f1403 */
[----:B------:R1:W-:Y:S04]  /*18470*/  @!P3 STG.E desc[UR16][R2.64], R16 ;  /* 0x000000100200b986 */ /* 0x0003e8000c101910 */
.L_x_96:
[----:B------:R-:W-:Y:S05]  /*18480*/  BSYNC.RECONVERGENT B0 ;  /* 0x0000000000007941 */ /* 0x000fea0003800200 */
.L_x_95:
[C---:B-1----:R-:W-:Y:S01]  /*18490*/  VIADD R3, R8.reuse, 0x20 ;  /* 0x0000002008037836 */ /* 0x042fe20000000000 */
[----:B------:R-:W-:Y:S01]  /*184a0*/  UIMAD.WIDE.U32 UR10, UR11, 0x80, URZ ;  /* 0x000000800b0a78a5 */ /* 0x000fe2000f8e00ff */
[C---:B------:R-:W-:Y:S01]  /*184b0*/  VIADD R2, R8.reuse, 0x30 ;  /* 0x0000003008027836 */ /* 0x040fe20000000000 */
[C---:B------:R-:W-:Y:S01]  /*184c0*/  IADD3 R14, PT, PT, R8.reuse, 0x70, RZ ;  /* 0x00000070080e7810 */ /* 0x040fe20007ffe0ff */
[C---:B------:R-:W-:Y:S01]  /*184d0*/  VIADD R0, R8.reuse, 0x10 ;  /* 0x0000001008007836 */ /* 0x040fe20000000000 */
[----:B------:R-:W-:Y:S01]  /*184e0*/  ISETP.GE.AND P5, PT, R3, UR7, PT ;  /* 0x0000000703007c0c */ /* 0x000fe2000bfa6270 */
[----:B------:R-:W-:Y:S01]  /*184f0*/  VIADD R3, R8, 0x50 ;  /* 0x0000005008037836 */ /* 0x000fe20000000000 */
[----:B------:R-:W-:Y:S01]  /*18500*/  ISETP.GE.AND P4, PT, R2, UR7, PT ;  /* 0x0000000702007c0c */ /* 0x000fe2000bf86270 */
[----:B------:R-:W-:Y:S01]  /*18510*/  VIADD R4, R8, 0x60 ;  /* 0x0000006008047836 */ /* 0x000fe20000000000 */
[----:B------:R-:W-:Y:S01]  /*18520*/  IADD3 R2, P0, PT, R214, UR18, RZ ;  /* 0x00000012d6027c10 */ /* 0x000fe2000ff1e0ff */
[----:B------:R-:W1:Y:S01]  /*18530*/  LDCU.64 UR4, c[0x0][0x410] ;  /* 0x00008200ff0477ac */ /* 0x000e620008000a00 */
[----:B------:R-:W-:Y:S01]  /*18540*/  ISETP.GE.AND P2, PT, R3, UR7, PT ;  /* 0x0000000703007c0c */ /* 0x000fe2000bf46270 */
[----:B------:R-:W-:Y:S01]  /*18550*/  BSSY.RECONVERGENT B0, `(.L_x_97) ;  /* 0x0000019000007945 */ /* 0x000fe20003800200 */
[----:B------:R-:W-:-:S02]  /*18560*/  ISETP.GE.AND P6, PT, R0, UR7, PT ;  /* 0x0000000700007c0c */ /* 0x000fc4000bfc6270 */
[----:B------:R-:W-:Y:S02]  /*18570*/  IADD3.X R3, PT, PT, RZ, UR9, RZ, P0, !PT ;  /* 0x00000009ff037c10 */ /* 0x000fe400087fe4ff */
[C---:B------:R-:W-:Y:S02]  /*18580*/  IADD3 R0, PT, PT, R8.reuse, 0x40, RZ ;  /* 0x0000004008007810 */ /* 0x040fe40007ffe0ff */
[C---:B------:R-:W-:Y:S02]  /*18590*/  ISETP.GE.AND P0, PT, R8.reuse, UR7, PT ;  /* 0x0000000708007c0c */ /* 0x040fe4000bf06270 */
[----:B------:R-:W-:Y:S02]  /*185a0*/  LOP3.LUT R15, R8, UR10, RZ, 0xfc, !PT ;  /* 0x0000000a080f7c12 */ /* 0x000fe4000f8efcff */
[----:B------:R2:W3:Y:S01]  /*185b0*/  LDS.128 R8, [R19] ;  /* 0x0000000013087984 */ /* 0x0004e20000000c00 */
[----:B------:R-:W-:Y:S02]  /*185c0*/  ISETP.GE.AND P3, PT, R0, UR7, PT ;  /* 0x0000000700007c0c */ /* 0x000fe4000bf66270 */
[----:B------:R-:W-:Y:S01]  /*185d0*/  ISETP.GE.AND P1, PT, R4, UR7, PT ;  /* 0x0000000704007c0c */ /* 0x000fe2000bf26270 */
[----:B-1----:R-:W-:-:S02]  /*185e0*/  IMAD.U32 R0, RZ, RZ, UR4 ;  /* 0x00000004ff007e24 */ /* 0x002fc4000f8e00ff */
[----:B------:R-:W-:Y:S02]  /*185f0*/  IMAD.U32 R6, RZ, RZ, UR5 ;  /* 0x00000005ff067e24 */ /* 0x000fe4000f8e00ff */
[----:B------:R-:W-:-:S04]  /*18600*/  IMAD.WIDE.U32 R12, R0, UR8, R2 ;  /* 0x00000008000c7c25 */ /* 0x000fc8000f8e0002 */
[----:B------:R-:W-:Y:S01]  /*18610*/  IMAD R7, R6, UR8, R13 ;  /* 0x0000000806077c24 */ /* 0x000fe2000f8e020d */
[----:B------:R-:W-:Y:S06]  /*18620*/  @P0 BRA `(.L_x_98) ;  /* 0x00000000002c0947 */ /* 0x000fec0003800000 */
[----:B------:R-:W1:Y:S01]  /*18630*/  LDCU.64 UR8, c[0x0][0x408] ;  /* 0x00008100ff0877ac */ /* 0x000e620008000a00 */
[----:B------:R-:W-:Y:S01]  /*18640*/  MOV R6, R12 ;  /* 0x0000000c00067202 */ /* 0x000fe20000000f00 */
[----:B------:R-:W4:Y:S01]  /*18650*/  LDCU.64 UR4, c[0x0][0x3f0] ;  /* 0x00007e00ff0477ac */ /* 0x000f220008000a00 */
[----:B-1----:R-:W-:-:S03]  /*18660*/  UIMAD UR6, UR11, UR8, URZ ;  /* 0x000000080b0672a4 */ /* 0x002fc6000f8e02ff */
[----:B------:R-:W-:-:S03]  /*18670*/  IMAD.WIDE.U32 R2, R15, UR8, R6 ;  /* 0x000000080f027c25 */ /* 0x000fc6000f8e0006 */
[----:B------:R-:W-:Y:S02]  /*18680*/  MOV R0, UR6 ;  /* 0x0000000600007c02 */ /* 0x000fe40008000f00 */
[----:B----4-:R-:W-:-:S03]  /*18690*/  LEA R4, P0, R2, UR4, 0x1 ;  /* 0x0000000402047c11 */ /* 0x010fc6000f8008ff */
[----:B------:R-:W-:-:S05]  /*186a0*/  IMAD R0, R15, UR9, R0 ;  /* 0x000000090f007c24 */ /* 0x000fca000f8e0200 */
[----:B------:R-:W-:-:S04]  /*186b0*/  IADD3 R0, PT, PT, R0, R3, RZ ;  /* 0x0000000300007210 */ /* 0x000fc80007ffe0ff */
[----:B------:R-:W-:-:S05]  /*186c0*/  LEA.HI.X R5, R2, UR5, R0, 0x1, P0 ;  /* 0x0000000502057c11 */ /* 0x000fca00080f0c00 */
[----:B---3--:R1:W-:Y:S02]  /*186d0*/  STG.E.128 desc[UR16][R4.64], R8 ;  /* 0x0000000804007986 */ /* 0x0083e4000c101d10 */
.L_x_98:
[----:B------:R-:W-:Y:S05]  /*186e0*/  BSYNC.RECONVERGENT B0 ;  /* 0x0000000000007941 */ /* 0x000fea0003800200 */
.L_x_97:
[----:B-1-3--:R1:W3:Y:S01]  /*186f0*/  LDS.128 R8, [R19+0x800] ;  /* 0x0008000013087984 */ /* 0x00a2e20000000c00 */
[----:B------:R-:W-:Y:S01]  /*18700*/  BSSY.RECONVERGENT B0, `(.L_x_99) ;  /* 0x0000010000007945 */ /* 0x000fe20003800200 */
[----:B------:R-:W-:-:S03]  /*18710*/  ISETP.GE.AND P0, PT, R14, UR7, PT ;  /* 0x000000070e007c0c */ /* 0x000fc6000bf06270 */
[----:B------:R-:W-:Y:S10]  /*18720*/  @P6 BRA `(.L_x_100) ;  /* 0x0000000000346947 */ /* 0x000ff40003800000 */
[----:B------:R-:W4:Y:S01]  /*18730*/  LDCU.64 UR8, c[0x0][0x408] ;  /* 0x00008100ff0877ac */ /* 0x000f220008000a00 */
[----:B------:R-:W-:Y:S02]  /*18740*/  IADD3 R0, P6, PT, R15, 0x10, RZ ;  /* 0x000000100f007810 */ /* 0x000fe40007fde0ff */
[----:B------:R-:W-:Y:S01]  /*18750*/  MOV R3, R7 ;  /* 0x0000000700037202 */ /* 0x000fe20000000f00 */
[----:B------:R-:W5:Y:S02]  /*18760*/  LDCU.64 UR4, c[0x0][0x3f0] ;  /* 0x00007e00ff0477ac */ /* 0x000f640008000a00 */
[----:B------:R-:W-:-:S04]  /*18770*/  IMAD.X R2, RZ, RZ, UR11, P6 ;  /* 0x0000000bff027e24 */ /* 0x000fc8000b0e06ff */
[----:B----4-:R-:W-:Y:S02]  /*18780*/  IMAD R4, R2, UR8, RZ ;  /* 0x0000000802047c24 */ /* 0x010fe4000f8e02ff */
[----:B------:R-:W-:-:S04]  /*18790*/  IMAD.MOV.U32 R2, RZ, RZ, R12 ;  /* 0x000000ffff027224 */ /* 0x000fc800078e000c */
[----:B------:R-:W-:-:S04]  /*187a0*/  IMAD.WIDE.U32 R2, R0, UR8, R2 ;  /* 0x0000000800027c25 */ /* 0x000fc8000f8e0002 */
[----:B------:R-:W-:Y:S01]  /*187b0*/  IMAD R0, R0, UR9, R4 ;  /* 0x0000000900007c24 */ /* 0x000fe2000f8e0204 */
[----:B-----5:R-:W-:-:S04]  /*187c0*/  LEA R4, P6, R2, UR4, 0x1 ;  /* 0x0000000402047c11 */ /* 0x020fc8000f8c08ff */
[----:B------:R-:W-:-:S04]  /*187d0*/  IADD3 R0, PT, PT, R0, R3, RZ ;  /* 0x0000000300007210 */ /* 0x000fc80007ffe0ff */
[----:B------:R-:W-:-:S05]  /*187e0*/  LEA.HI.X R5, R2, UR5, R0, 0x1, P6 ;  /* 0x0000000502057c11 */ /* 0x000fca000b0f0c00 */
[----:B---3--:R4:W-:Y:S02]  /*187f0*/  STG.E.128 desc[UR16][R4.64], R8 ;  /* 0x0000000804007986 */ /* 0x0089e4000c101d10 */
.L_x_100:
[----:B------:R-:W-:Y:S05]  /*18800*/  BSYNC.RECONVERGENT B0 ;  /* 0x0000000000007941 */ /* 0x000fea0003800200 */
.L_x_99:
[----:B---34-:R3:W4:Y:S01]  /*18810*/  LDS.128 R8, [R19+0x1000] ;  /* 0x0010000013087984 */ /* 0x0187220000000c00 */
[----:B------:R-:W-:Y:S04]  /*18820*/  BSSY.RECONVERGENT B0, `(.L_x_101) ;  /* 0x000000f000007945 */ /* 0x000fe80003800200 */
        /* <DEDUP_REMOVED lines=8> */
[----:B------:R-:W-:-:S04]  /*188b0*/  IMAD.WIDE.U32 R2, R0, UR8, R2 ;  /* 0x0000000800027c25 */ /* 0x000fc8000f8e0002 */
[----:B------:R-:W-:Y:S01]  /*188c0*/  IMAD R0, R0, UR9, R4 ;  /* 0x0000000900007c24 */ /* 0x000fe2000f8e0204 */
[----:B-1----:R-:W-:-:S04]  /*188d0*/  LEA R4, P5, R2, UR4, 0x1 ;  /* 0x0000000402047c11 */ /* 0x002fc8000f8a08ff */
[----:B------:R-:W-:-:S04]  /*188e0*/  IADD3 R0, PT, PT, R0, R3, RZ ;  /* 0x0000000300007210 */ /* 0x000fc80007ffe0ff */
[----:B------:R-:W-:-:S05]  /*188f0*/  LEA.HI.X R5, R2, UR5, R0, 0x1, P5 ;  /* 0x0000000502057c11 */ /* 0x000fca000a8f0c00 */
[----:B----4-:R1:W-:Y:S02]  /*18900*/  STG.E.128 desc[UR16][R4.64], R8 ;  /* 0x0000000804007986 */ /* 0x0103e4000c101d10 */
.L_x_102:
[----:B------:R-:W-:Y:S05]  /*18910*/  BSYNC.RECONVERGENT B0 ;  /* 0x0000000000007941 */ /* 0x000fea0003800200 */
.L_x_101:
[----:B-1--4-:R1:W4:Y:S01]  /*18920*/  LDS.128 R8, [R19+0x1800] ;  /* 0x0018000013087984 */ /* 0x0123220000000c00 */
[----:B------:R-:W-:Y:S04]  /*18930*/  BSSY.RECONVERGENT B0, `(.L_x_103) ;  /* 0x000000f000007945 */ /* 0x000fe80003800200 */
[----:B------:R-:W-:Y:S05]  /*18940*/  @P4 BRA `(.L_x_104) ;  /* 0x0000000000344947 */ /* 0x000fea0003800000 */
[----:B------:R-:W5:Y:S01]  /*18950*/  LDCU.64 UR8, c[0x0][0x408] ;  /* 0x00008100ff0877ac */ /* 0x000f620008000a00 */
[----:B------:R-:W-:Y:S02]  /*18960*/  IADD3 R0, P4, PT, R15, 0x30, RZ ;  /* 0x000000300f007810 */ /* 0x000fe40007f9e0ff */
[----:B------:R-:W-:Y:S01]  /*18970*/  MOV R3, R7 ;  /* 0x0000000700037202 */ /* 0x000fe20000000f00 */
[----:B------:R-:W2:Y:S02]  /*18980*/  LDCU.64 UR4, c[0x0][0x3f0] ;  /* 0x00007e00ff0477ac */ /* 0x000ea40008000a00 */
[----:B------:R-:W-:-:S04]  /*18990*/  IMAD.X R2, RZ, RZ, UR11, P4 ;  /* 0x0000000bff027e24 */ /* 0x000fc8000a0e06ff */
[----:B-----5:R-:W-:Y:S02]  /*189a0*/  IMAD R4, R2, UR8, RZ ;  /* 0x0000000802047c24 */ /* 0x020fe4000f8e02ff */
[----:B------:R-:W-:-:S04]  /*189b0*/  IMAD.MOV.U32 R2, RZ, RZ, R12 ;  /* 0x000000ffff027224 */ /* 0x000fc800078e000c */
[----:B------:R-:W-:-:S04]  /*189c0*/  IMAD.WIDE.U32 R2, R0, UR8, R2 ;  /* 0x0000000800027c25 */ /* 0x000fc8000f8e0002 */
[----:B------:R-:W-:Y:S01]  /*189d0*/  IMAD R0, R0, UR9, R4 ;  /* 0x0000000900007c24 */ /* 0x000fe2000f8e0204 */
[----:B--2---:R-:W-:-:S04]  /*189e0*/  LEA R4, P4, R2, UR4, 0x1 ;  /* 0x0000000402047c11 */ /* 0x004fc8000f8808ff */
[----:B------:R-:W-:-:S04]  /*189f0*/  IADD3 R0, PT, PT, R0, R3, RZ ;  /* 0x0000000300007210 */ /* 0x000fc80007ffe0ff */
[----:B------:R-:W-:-:S05]  /*18a00*/  LEA.HI.X R5, R2, UR5, R0, 0x1, P4 ;  /* 0x0000000502057c11 */ /* 0x000fca000a0f0c00 */
[----:B----4-:R2:W-:Y:S02]  /*18a10*/  STG.E.128 desc[UR16][R4.64], R8 ;  /* 0x0000000804007986 */ /* 0x0105e4000c101d10 */
.L_x_104:
[----:B------:R-:W-:Y:S05]  /*18a20*/  BSYNC.RECONVERGENT B0 ;  /* 0x0000000000007941 */ /* 0x000fea0003800200 */
.L_x_103:
[----:B--2-4-:R2:W4:Y:S01]  /*18a30*/  LDS.128 R8, [R19+0x2000] ;  /* 0x0020000013087984 */ /* 0x0145220000000c00 */
[----:B------:R-:W-:Y:S04]  /*18a40*/  BSSY.RECONVERGENT B0, `(.L_x_105) ;  /* 0x000000f000007945 */ /* 0x000fe80003800200 */
[----:B------:R-:W-:Y:S05]  /*18a50*/  @P3 BRA `(.L_x_106) ;  /* 0x0000000000343947 */ /* 0x000fea0003800000 */
[----:B------:R-:W5:Y:S01]  /*18a60*/  LDCU.64 UR8, c[0x0][0x408] ;  /* 0x00008100ff0877ac */ /* 0x000f620008000a00 */
[----:B------:R-:W-:Y:S02]  /*18a70*/  IADD3 R0, P3, PT, R15, 0x40, RZ ;  /* 0x000000400f007810 */ /* 0x000fe40007f7e0ff */
[----:B------:R-:W-:Y:S01]  /*18a80*/  MOV R3, R7 ;  /* 0x0000000700037202 */ /* 0x000fe20000000f00 */
[----:B------:R-:W3:Y:S02]  /*18a90*/  LDCU.64 UR4, c[0x0][0x3f0] ;  /* 0x00007e00ff0477ac */ /* 0x000ee40008000a00 */
[----:B------:R-:W-:-:S04]  /*18aa0*/  IMAD.X R2, RZ, RZ, UR11, P3 ;  /* 0x0000000bff027e24 */ /* 0x000fc800098e06ff */
[----:B-----5:R-:W-:Y:S02]  /*18ab0*/  IMAD R4, R2, UR8, RZ ;  /* 0x0000000802047c24 */ /* 0x020fe4000f8e02ff */
[----:B------:R-:W-:-:S04]  /*18ac0*/  IMAD.MOV.U32 R2, RZ, RZ, R12 ;  /* 0x000000ffff027224 */ /* 0x000fc800078e000c */
[----:B------:R-:W-:-:S04]  /*18ad0*/  IMAD.WIDE.U32 R2, R0, UR8, R2 ;  /* 0x0000000800027c25 */ /* 0x000fc8000f8e0002 */
[----:B------:R-:W-:Y:S01]  /*18ae0*/  IMAD R0, R0, UR9, R4 ;  /* 0x0000000900007c24 */ /* 0x000fe2000f8e0204 */
[----:B---3--:R-:W-:-:S04]  /*18af0*/  LEA R4, P3, R2, UR4, 0x1 ;  /* 0x0000000402047c11 */ /* 0x008fc8000f8608ff */
[----:B------:R-:W-:-:S04]  /*18b00*/  IADD3 R0, PT, PT, R0, R3, RZ ;  /* 0x0000000300007210 */ /* 0x000fc80007ffe0ff */
[----:B------:R-:W-:-:S05]  /*18b10*/  LEA.HI.X R5, R2, UR5, R0, 0x1, P3 ;  /* 0x0000000502057c11 */ /* 0x000fca00098f0c00 */
[----:B----4-:R3:W-:Y:S02]  /*18b20*/  STG.E.128 desc[UR16][R4.64], R8 ;  /* 0x0000000804007986 */ /* 0x0107e4000c101d10 */
.L_x_106:
[----:B------:R-:W-:Y:S05]  /*18b30*/  BSYNC.RECONVERGENT B0 ;  /* 0x0000000000007941 */ /* 0x000fea0003800200 */
.L_x_105:
        /* <DEDUP_REMOVED lines=16> */
.L_x_108:
[----:B------:R-:W-:Y:S05]  /*18c40*/  BSYNC.RECONVERGENT B0 ;  /* 0x0000000000007941 */ /* 0x000fea0003800200 */
.L_x_107:
        /* <DEDUP_REMOVED lines=16> */
.L_x_110:
[----:B------:R-:W-:Y:S05]  /*18d50*/  BSYNC.RECONVERGENT B0 ;  /* 0x0000000000007941 */ /* 0x000fea0003800200 */
.L_x_109:
[----:B------:R-:W-:Y:S05]  /*18d60*/  @P0 EXIT ;  /* 0x000000000000094d */ /* 0x000fea0003800000 */
[----:B------:R-:W5:Y:S01]  /*18d70*/  LDCU.64 UR6, c[0x0][0x408] ;  /* 0x00008100ff0677ac */ /* 0x000f620008000a00 */
[----:B------:R-:W-:Y:S02]  /*18d80*/  IADD3 R0, P0, PT, R15, 0x70, RZ ;  /* 0x000000700f007810 */ /* 0x000fe40007f1e0ff */
[----:B------:R-:W-:Y:S01]  /*18d90*/  MOV R3, R7 ;  /* 0x0000000700037202 */ /* 0x000fe20000000f00 */
[----:B------:R-:W1:Y:S02]  /*18da0*/  LDCU.64 UR4, c[0x0][0x3f0] ;  /* 0x00007e00ff0477ac */ /* 0x000e640008000a00 */
[----:B------:R-:W-:-:S04]  /*18db0*/  IMAD.X R2, RZ, RZ, UR11, P0 ;  /* 0x0000000bff027e24 */ /* 0x000fc800080e06ff */
[----:B-----5:R-:W-:Y:S02]  /*18dc0*/  IMAD R6, R2, UR6, RZ ;  /* 0x0000000602067c24 */ /* 0x020fe4000f8e02ff */
[----:B------:R-:W-:-:S04]  /*18dd0*/  IMAD.MOV.U32 R2, RZ, RZ, R12 ;  /* 0x000000ffff027224 */ /* 0x000fc800078e000c */
[----:B--2---:R-:W-:-:S04]  /*18de0*/  IMAD.WIDE.U32 R4, R0, UR6, R2 ;  /* 0x0000000600047c25 */ /* 0x004fc8000f8e0002 */
[----:B------:R-:W-:Y:S01]  /*18df0*/  IMAD R0, R0, UR7, R6 ;  /* 0x0000000700007c24 */ /* 0x000fe2000f8e0206 */
[----:B-1----:R-:W-:-:S04]  /*18e00*/  LEA R2, P0, R4, UR4, 0x1 ;  /* 0x0000000404027c11 */ /* 0x002fc8000f8008ff */
[----:B------:R-:W-:-:S04]  /*18e10*/  IADD3 R0, PT, PT, R0, R5, RZ ;  /* 0x0000000500007210 */ /* 0x000fc80007ffe0ff */
[----:B------:R-:W-:-:S05]  /*18e20*/  LEA.HI.X R3, R4, UR5, R0, 0x1, P0 ;  /* 0x0000000504037c11 */ /* 0x000fca00080f0c00 */
[----:B------:R-:W-:Y:S01]  /*18e30*/  STG.E.128 desc[UR16][R2.64], R24 ;  /* 0x0000001802007986 */ /* 0x000fe2000c101d10 */
[----:B------:R-:W-:Y:S05]  /*18e40*/  EXIT ;  /* 0x000000000000794d */ /* 0x000fea0003800000 */
.L_x_111:
        /* <DEDUP_REMOVED lines=11> */
.L_x_1458:


//--------------------- .text._ZN5flash16flash_fwd_kernelI23Flash_fwd_kernel_traitsILi64ELi128ELi128ELi4ELb0ELb0EN7cutlass10bfloat16_tE19Flash_kernel_traitsILi64ELi128ELi128ELi4ES3_EELb0ELb1ELb0ELb0ELb0ELb1ELb1ELb0EEEvNS_16Flash_fwd_paramsE --------------------------
	.section	.text._ZN5flash16flash_fwd_kernelI23Flash_fwd_kernel_traitsILi64ELi128ELi128ELi4ELb0ELb0EN7cutlass10bfloat16_tE19Flash_kernel_traitsILi64ELi128ELi128ELi4ES3_EELb0ELb1ELb0ELb0ELb0ELb1ELb1ELb0EEEvNS_16Flash_fwd_paramsE,"ax",@progbits
	.align	128
        .global         _ZN5flash16flash_fwd_kernelI23Flash_fwd_kernel_traitsILi64ELi128ELi128ELi4ELb0ELb0EN7cutlass10bfloat16_tE19Flash_kernel_traitsILi64ELi128ELi128ELi4ES3_EELb0ELb1ELb0ELb0ELb0ELb1ELb1ELb0EEEvNS_16Flash_fwd_paramsE
        .type           _ZN5flash16flash_fwd_kernelI23Flash_fwd_kernel_traitsILi64ELi128ELi128ELi4ELb0ELb0EN7cutlass10bfloat16_tE19Flash_kernel_traitsILi64ELi128ELi128ELi4ES3_EELb0ELb1ELb0ELb0ELb0ELb1ELb1ELb0EEEvNS_16Flash_fwd_paramsE,@function
        .size           _ZN5flash16flash_fwd_kernelI23Flash_fwd_kernel_traitsILi64ELi128ELi128ELi4ELb0ELb0EN7cutlass10bfloat16_tE19Flash_kernel_traitsILi64ELi128ELi128ELi4ES3_EELb0ELb1ELb0ELb0ELb0ELb1ELb1ELb0EEEvNS_16Flash_fwd_paramsE,(.L_x_1459 - _ZN5flash16flash_fwd_kernelI23Flash_fwd_kernel_traitsILi64ELi128ELi128ELi4ELb0ELb0EN7cutlass10bfloat16_tE19Flash_kernel_traitsILi64ELi128ELi128ELi4ES3_EELb0ELb1ELb0ELb0ELb0ELb1ELb1ELb0EEEvNS_16Flash_fwd_paramsE)
        .other          _ZN5flash16flash_fwd_kernelI23Flash_fwd_kernel_traitsILi64ELi128ELi128ELi4ELb0ELb0EN7cutlass10bfloat16_tE19Flash_kernel_traitsILi64ELi128ELi128ELi4ES3_EELb0ELb1ELb0ELb0ELb0ELb1ELb1ELb0EEEvNS_16Flash_fwd_paramsE,@"STO_CUDA_ENTRY STV_DEFAULT"
_ZN5flash16flash_fwd_kernelI23Flash_fwd_kernel_traitsILi64ELi128ELi128ELi4ELb0ELb0EN7cutlass10bfloat16_tE19Flash_kernel_traitsILi64ELi128ELi128ELi4ES3_EELb0ELb1ELb0ELb0ELb0ELb1ELb1ELb0EEEvNS_16Flash_fwd_paramsE:
.text._ZN5flash16flash_fwd_kernelI23Flash_fwd_kernel_traitsILi64ELi128ELi128ELi4ELb0ELb0EN7cutlass10bfloat16_tE19Flash_kernel_traitsILi64ELi128ELi128ELi4ES3_EELb0ELb1ELb0ELb0ELb0ELb1ELb1ELb0EEEvNS_16Flash_fwd_paramsE:
[----:B------:R-:W1:Y:S01]  /*0000*/  LDC R1, c[0x0][0x37c] ;  /* 0x0000df00ff017b82 */ /* 0x000e620000000800 */
[----:B------:R-:W2:Y:S07]  /*0010*/  LDCU.64 UR10, c[0x0][0x460] ;  /* 0x00008c00ff0a77ac */ /* 0x000eae0008000a00 */
[----:B------:R-:W3:Y:S01]  /*0020*/  S2UR UR23, SR_CTAID.Y ;  /* 0x00000000001779c3 */ /* 0x000ee20000002600 */
[----:B-1----:R-:W-:Y:S01]  /*0030*/  VIADD R1, R1, 0xffffff48 ;  /* 0xffffff4801017836 */ /* 0x002fe20000000000 */
[----:B------:R-:W1:Y:S01]  /*0040*/  LDCU.64 UR8, c[0x0][0x470] ;  /* 0x00008e00ff0877ac */ /* 0x000e620008000a00 */
[----:B------:R-:W3:Y:S01]  /*0050*/  LDCU.64 UR14, c[0x0][0x460] ;  /* 0x00008c00ff0e77ac */ /* 0x000ee20008000a00 */
[----:B------:R-:W4:Y:S01]  /*0060*/  LDCU.U8 UR12, c[0x0][0x532] ;  /* 0x0000a640ff0c77ac */ /* 0x000f220008000000 */
[----:B------:R-:W4:Y:S01]  /*0070*/  LDCU.64 UR6, c[0x0][0x468] ;  /* 0x00008d00ff0677ac */ /* 0x000f220008000a00 */
[----:B--2---:R-:W-:Y:S01]  /*0080*/  ISETP.NE.U32.AND P4, PT, RZ, UR10, PT ;  /* 0x0000000aff007c0c */ /* 0x004fe2000bf85070 */
[----:B------:R-:W-:Y:S01]  /*0090*/  UISETP.NE.U32.AND UP4, UPT, UR10, URZ, UPT ;  /* 0x000000ff0a00728c */ /* 0x000fe2000bf85070 */
[----:B------:R-:W2:Y:S02]  /*00a0*/  LDCU.64 UR4, c[0x0][0x478] ;  /* 0x00008f00ff0477ac */ /* 0x000ea40008000a00 */
[----:B------:R-:W-:Y:S01]  /*00b0*/  ISETP.NE.AND.EX P4, PT, RZ, UR11, PT, P4 ;  /* 0x0000000bff007c0c */ /* 0x000fe2000bf85340 */
[----:B-1----:R-:W-:-:S02]  /*00c0*/  UISETP.NE.U32.AND UP3, UPT, UR8, URZ, UPT ;  /* 0x000000ff0800728c */ /* 0x002fc4000bf65070 */
[----:B------:R-:W-:Y:S01]  /*00d0*/  UISETP.NE.AND.EX UP4, UPT, UR11, URZ, UPT, UP4 ;  /* 0x000000ff0b00728c */ /* 0x000fe2000bf85340 */
[----:B------:R-:W1:Y:S01]  /*00e0*/  LDCU.64 UR18, c[0x0][0x358] ;  /* 0x00006b00ff1277ac */ /* 0x000e620008000a00 */
[----:B------:R-:W-:-:S04]  /*00f0*/  UISETP.NE.AND.EX UP3, UPT, UR9, URZ, UPT, UP3 ;  /* 0x000000ff0900728c */ /* 0x000fc8000bf65330 */
[----:B------:R-:W-:Y:S01]  /*0100*/  PLOP3.LUT P2, PT, PT, PT, UP4, 0x80, 0x8 ;  /* 0x000000000008781c */ /* 0x000fe20003f4f048 */
[----:B---3--:R-:W-:Y:S02]  /*0110*/  UIMAD.WIDE.U32 UR14, UR23, 0x4, UR14 ;  /* 0x00000004170e78a5 */ /* 0x008fe4000f8e000e */
[----:B------:R-:W-:Y:S02]  /*0120*/  USHF.L.U32 UR11, UR23, 0x2, URZ ;  /* 0x00000002170b7899 */ /* 0x000fe400080006ff */
[----:B----4-:R-:W-:Y:S02]  /*0130*/  UISETP.NE.AND UP5, UPT, UR12, URZ, UPT ;  /* 0x000000ff0c00728c */ /* 0x010fe4000bfa5270 */
[----:B------:R-:W-:Y:S01]  /*0140*/  UISETP.EQ.U32.AND UP2, UPT, UR6, URZ, UPT ;  /* 0x000000ff0600728c */ /* 0x000fe2000bf42070 */
[----:B------:R-:W-:Y:S01]  /*0150*/  IMAD.U32 R6, RZ, RZ, UR14 ;  /* 0x0000000eff067e24 */ /* 0x000fe2000f8e00ff */
[----:B------:R-:W-:Y:S01]  /*0160*/  USHF.R.U32.HI UR10, URZ, 0x1e, UR23 ;  /* 0x0000001eff0a7899 */ /* 0x000fe20008011617 */
[----:B------:R-:W-:Y:S01]  /*0170*/  IMAD.U32 R7, RZ, RZ, UR15 ;  /* 0x0000000fff077e24 */ /* 0x000fe2000f8e00ff */
[----:B------:R-:W-:-:S02]  /*0180*/  @UP3 UIADD3 UR12, UP1, UPT, UR11, UR8, URZ ;  /* 0x000000080b0c3290 */ /* 0x000fc4000ff3e0ff */
[----:B------:R-:W-:Y:S02]  /*0190*/  UISETP.EQ.OR.EX UP2, UPT, UR7, URZ, !UP5, UP2 ;  /* 0x000000ff0700728c */ /* 0x000fe4000ef42720 */
[----:B--2---:R-:W-:Y:S01]  /*01a0*/  UISETP.NE.U32.AND UP0, UPT, UR4, URZ, UPT ;  /* 0x000000ff0400728c */ /* 0x004fe2000bf05070 */
[----:B-1----:R-:W2:Y:S01]  /*01b0*/  @P4 LDG.E R5, desc[UR18][R6.64] ;  /* 0x0000001206054981 */ /* 0x002ea2000c1e1900 */
[----:B------:R-:W-:Y:S02]  /*01c0*/  @UP3 UIADD3.X UR13, UPT, UPT, UR10, UR9, URZ, UP1, !UPT ;  /* 0x000000090a0d3290 */ /* 0x000fe40008ffe4ff */
[----:B------:R-:W-:Y:S01]  /*01d0*/  UIADD3 UR8, UP1, UPT, UR11, UR6, URZ ;  /* 0x000000060b087290 */ /* 0x000fe2000ff3e0ff */
[----:B------:R1:W3:Y:S01]  /*01e0*/  @P2 LDG.E R2, desc[UR18][R6.64+0x4] ;  /* 0x0000041206022981 */ /* 0x0002e2000c1e1900 */
[----:B------:R-:W-:Y:S01]  /*01f0*/  UISETP.NE.AND.EX UP0, UPT, UR5, URZ, UPT, UP0 ;  /* 0x000000ff0500728c */ /* 0x000fe2000bf05300 */
[----:B------:R-:W-:Y:S01]  /*0200*/  PLOP3.LUT P3, PT, PT, PT, UP2, 0x80, 0x8 ;  /* 0x000000000008781c */ /* 0x000fe20003f6f028 */
[----:B------:R-:W-:Y:S01]  /*0210*/  UIADD3.X UR9, UPT, UPT, UR10, UR7, URZ, UP1, !UPT ;  /* 0x000000070a097290 */ /* 0x000fe20008ffe4ff */
[----:B------:R-:W-:Y:S01]  /*0220*/  PLOP3.LUT P1, PT, PT, PT, UP3, 0x80, 0x8 ;  /* 0x000000000008781c */ /* 0x000fe20003f2f038 */
[----:B------:R-:W-:-:S02]  /*0230*/  IMAD.U32 R10, RZ, RZ, UR12 ;  /* 0x0000000cff0a7e24 */ /* 0x000fc4000f8e00ff */
[----:B------:R-:W-:Y:S01]  /*0240*/  PLOP3.LUT P0, PT, PT, PT, UP0, 0x80, 0x8 ;  /* 0x000000000008781c */ /* 0x000fe20003f0f008 */
[----:B------:R-:W-:-:S04]  /*0250*/  IMAD.U32 R11, RZ, RZ, UR13 ;  /* 0x0000000dff0b7e24 */ /* 0x000fc8000f8e00ff */
[----:B------:R-:W-:-:S04]  /*0260*/  @UP0 UIADD3 UR4, UP1, UPT, UR11, UR4, URZ ;  /* 0x000000040b040290 */ /* 0x000fc8000ff3e0ff */
[----:B------:R-:W-:Y:S01]  /*0270*/  @UP0 UIADD3.X UR5, UPT, UPT, UR10, UR5, URZ, UP1, !UPT ;  /* 0x000000050a050290 */ /* 0x000fe20008ffe4ff */
[----:B------:R-:W4:Y:S01]  /*0280*/  @P1 LDG.E R3, desc[UR18][R10.64] ;  /* 0x000000120a031981 */ /* 0x000f22000c1e1900 */
[----:B-1----:R-:W-:Y:S02]  /*0290*/  IMAD.U32 R6, RZ, RZ, UR8 ;  /* 0x00000008ff067e24 */ /* 0x002fe4000f8e00ff */
[----:B------:R-:W-:-:S05]  /*02a0*/  IMAD.U32 R7, RZ, RZ, UR9 ;  /* 0x00000009ff077e24 */ /* 0x000fca000f8e00ff */
[----:B------:R-:W4:Y:S01]  /*02b0*/  @!P3 LDG.E R4, desc[UR18][R6.64] ;  /* 0x000000120604b981 */ /* 0x000f22000c1e1900 */
[----:B------:R-:W-:Y:S02]  /*02c0*/  IMAD.U32 R8, RZ, RZ, UR4 ;  /* 0x00000004ff087e24 */ /* 0x000fe4000f8e00ff */
[----:B------:R-:W-:Y:S01]  /*02d0*/  IMAD.U32 R9, RZ, RZ, UR5 ;  /* 0x00000005ff097e24 */ /* 0x000fe2000f8e00ff */
[----:B------:R-:W1:Y:S01]  /*02e0*/  S2UR UR9, SR_CTAID.X ;  /* 0x00000000000979c3 */ /* 0x000e620000002500 */
[----:B------:R-:W3:Y:S03]  /*02f0*/  @!UP4 LDCU UR21, c[0x0][0x434] ;  /* 0x00008680ff15c7ac */ /* 0x000ee60008000800 */
[----:B------:R2:W5:Y:S01]  /*0300*/  @P0 LDG.E R0, desc[UR18][R8.64] ;  /* 0x0000001208000981 */ /* 0x000562000c1e1900 */
[----:B------:R-:W-:Y:S01]  /*0310*/  UMOV UR14, 0xffffffff ;  /* 0xffffffff000e7882 */ /* 0x000fe20000000000 */
[----:B------:R-:W4:Y:S01]  /*0320*/  @!UP0 LDCU.64 UR4, c[0x0][0x488] ;  /* 0x00009100ff0487ac */ /* 0x000f220008000a00 */
[----:B------:R-:W-:Y:S01]  /*0330*/  UISETP.NE.U32.AND UP1, UPT, UR6, URZ, UPT ;  /* 0x000000ff0600728c */ /* 0x000fe2000bf25070 */
[----:B------:R-:W-:Y:S01]  /*0340*/  UMOV UR24, 0xffffffff ;  /* 0xffffffff00187882 */ /* 0x000fe20000000000 */
[----:B------:R-:W-:-:S02]  /*0350*/  UMOV UR22, URZ ;  /* 0x000000ff00167c82 */ /* 0x000fc40008000000 */
[----:B------:R-:W-:Y:S01]  /*0360*/  UISETP.NE.AND.EX UP1, UPT, UR7, URZ, UPT, UP1 ;  /* 0x000000ff0700728c */ /* 0x000fe2000bf25310 */
[----:B------:R-:W2:Y:S01]  /*0370*/  @!UP0 LDCU UR6, c[0x0][0x43c] ;  /* 0x00008780ff0687ac */ /* 0x000ea20008000800 */
        /* <DEDUP_REMOVED lines=10> */
[----:B------:R-:W-:-:S14]  /*0420*/  BRA.U !UP1, `(.L_x_112) ;  /* 0x0000000109187547 */ /* 0x000fdc000b800000 */
[----:B------:R-:W-:-:S13]  /*0430*/  PLOP3.LUT P2, PT, PT, PT, UP5, 0x80, 0x8 ;  /* 0x000000000008781c */ /* 0x000fda0003f4f058 */
[----:B------:R-:W1:Y:S04]  /*0440*/  @P2 LDG.E R2, desc[UR18][R6.64+0x4] ;  /* 0x0000041206022981 */ /* 0x000e68000c1e1900 */
[----:B------:R-:W2:Y:S01]  /*0450*/  @!P2 LDG.E R3, desc[UR18][R6.64] ;  /* 0x000000120603a981 */ /* 0x000ea2000c1e1900 */
[----:B-1----:R-:W-:-:S13]  /*0460*/  @P2 R2UR UR4, R2 ;  /* 0x00000000020422ca */ /* 0x002fda00000e0000 */
[----:B------:R-:W-:-:S07]  /*0470*/  @UP5 UIADD3 UR4, UPT, UPT, UR4, -UR24, URZ ;  /* 0x8000001804045290 */ /* 0x000fce000fffe0ff */
[----:B--2---:R-:W-:Y:S02]  /*0480*/  @!P2 R2UR UR4, R3 ;  /* 0x000000000304a2ca */ /* 0x004fe400000e0000 */
.L_x_112:
[----:B-----5:R-:W-:Y:S01]  /*0490*/  @P0 R2UR UR20, R0 ;  /* 0x00000000001402ca */ /* 0x020fe200000e0000 */
[----:B------:R-:W-:Y:S01]  /*04a0*/  @!UP0 UISETP.NE.AND.EX UP2, UPT, UR5, URZ, UPT, UP2 ;  /* 0x000000ff0500828c */ /* 0x000fe2000bf45320 */
[----:B-1----:R-:W-:-:S13]  /*04b0*/  @!P1 EXIT ;  /* 0x000000000000994d */ /* 0x002fda0003800000 */
[----:B------:R-:W1:Y:S01]  /*04c0*/  LDCU UR16, c[0x0][0x508] ;  /* 0x0000a100ff1077ac */ /* 0x000e620008000800 */
[----:B------:R-:W2:Y:S01]  /*04d0*/  S2R R240, SR_TID.X ;  /* 0x0000000000f07919 */ /* 0x000ea20000002100 */
[----:B------:R-:W3:Y:S01]  /*04e0*/  S2UR UR8, SR_CTAID.Z ;  /* 0x00000000000879c3 */ /* 0x000ee20000002700 */
        /* <DEDUP_REMOVED lines=12> */
[----:B------:R-:W-:-:S04]  /*05b0*/  USHF.R.S32.HI UR4, URZ, 0x7, UR4 ;  /* 0x00000007ff047899 */ /* 0x000fc80008011404 */
[----:B------:R-:W-:-:S04]  /*05c0*/  UISETP.LT.AND UP0, UPT, UR6, UR4, UPT ;  /* 0x000000040600728c */ /* 0x000fc8000bf01270 */
[----:B------:R-:W-:-:S04]  /*05d0*/  USEL UR15, UR6, UR4, UP0 ;  /* 0x00000004060f7287 */ /* 0x000fc80008000000 */
[----:B------:R-:W-:-:S09]  /*05e0*/  UISETP.GT.AND UP0, UPT, UR15, URZ, UPT ;  /* 0x000000ff0f00728c */ /* 0x000fd2000bf04270 */
[----:B--23--:R-:W-:Y:S05]  /*05f0*/  BRA.U UP0, `(.L_x_113) ;  /* 0x0000001100a87547 */ /* 0x00cfea000b800000 */
[----:B------:R-:W1:Y:S01]  /*0600*/  LDCU.U8 UR4, c[0x0][0x549] ;  /* 0x0000a920ff0477ac */ /* 0x000e620008000000 */
[----:B------:R-:W-:Y:S01]  /*0610*/  UISETP.NE.AND UP0, UPT, UR14, -0x1, UPT ;  /* 0xffffffff0e00788c */ /* 0x000fe2000bf05270 */
[----:B------:R-:W2:Y:S10]  /*0620*/  LDCU.U8 UR12, c[0x0][0x548] ;  /* 0x0000a900ff0c77ac */ /* 0x000eb40008000000 */
[----:B------:R-:W3:Y:S01]  /*0630*/  @!UP0 LDCU.64 UR10, c[0x0][0x400] ;  /* 0x00008000ff0a87ac */ /* 0x000ee20008000a00 */
[----:B-1----:R-:W-:Y:S01]  /*0640*/  UISETP.NE.AND UP1, UPT, UR4, URZ, UPT ;  /* 0x000000ff0400728c */ /* 0x002fe2000bf25270 */
[----:B------:R-:W1:Y:S10]  /*0650*/  @UP0 LDCU.64 UR6, c[0x0][0x408] ;  /* 0x00008100ff0607ac */ /* 0x000e740008000a00 */
[----:B------:R-:W4:Y:S01]  /*0660*/  @UP1 LDCU.64 UR4, c[0x0][0x430] ;  /* 0x00008600ff0417ac */ /* 0x000f220008000a00 */
[----:B---3--:R-:W-:Y:S01]  /*0670*/  @!UP0 UIMAD.WIDE.U32 UR26, UR23, UR10, URZ ;  /* 0x0000000a171a82a5 */ /* 0x008fe2000f8e00ff */
[----:B------:R-:W3:Y:S01]  /*0680*/  @UP1 LDCU UR10, c[0x0][0x430] ;  /* 0x00008600ff0a17ac */ /* 0x000ee20008000800 */
[----:B-1----:R-:W-:-:S02]  /*0690*/  @UP0 UIMAD.WIDE.U32 UR24, UR14, UR6, URZ ;  /* 0x000000060e1802a5 */ /* 0x002fc4000f8e00ff */
[----:B------:R-:W-:Y:S02]  /*06a0*/  @!UP0 UIMAD UR11, UR23, UR11, UR27 ;  /* 0x0000000b170b82a4 */ /* 0x000fe4000f8e021b */
[----:B------:R-:W-:Y:S01]  /*06b0*/  @UP0 UIMAD UR11, UR14, UR7, UR25 ;  /* 0x000000070e0b02a4 */ /* 0x000fe2000f8e0219 */
[----:B------:R-:W-:Y:S02]  /*06c0*/  @!UP0 UMOV UR16, UR26 ;  /* 0x0000001a00108c82 */ /* 0x000fe40008000000 */
[----:B------:R-:W-:Y:S01]  /*06d0*/  @UP1 UMOV UR7, 0x1 ;  /* 0x0000000100071882 */ /* 0x000fe20000000000 */
[----:B----4-:R-:W-:Y:S01]  /*06e0*/  @UP1 UIMAD UR13, UR4, UR5, URZ ;  /* 0x00000005040d12a4 */ /* 0x010fe2000f8e02ff */
[----:B------:R-:W-:Y:S01]  /*06f0*/  @UP0 UMOV UR16, UR24 ;  /* 0x0000001800100c82 */ /* 0x000fe20008000000 */
[----:B--23--:R-:W-:Y:S10]  /*0700*/  BRA.U UP1, `(.L_x_114) ;  /* 0x0000000101287547 */ /* 0x00cff4000b800000 */
[----:B------:R-:W-:Y:S01]  /*0710*/  UISETP.NE.AND UP0, UPT, UR12, URZ, UPT ;  /* 0x000000ff0c00728c */ /* 0x000fe2000bf05270 */
[----:B------:R-:W1:Y:S10]  /*0720*/  LDCU UR5, c[0x0][0x3e0] ;  /* 0x00007c00ff0577ac */ /* 0x000e740008000800 */
[----:B------:R-:W1:Y:S01]  /*0730*/  @UP0 LDCU UR7, c[0x0][0x454] ;  /* 0x00008a80ff0707ac */ /* 0x000e620008000800 */
[----:B------:R-:W2:Y:S01]  /*0740*/  @!UP0 LDCU UR4, c[0x0][0x434] ;  /* 0x00008680ff0487ac */ /* 0x000ea20008000800 */
[----:B------:R-:W3:Y:S01]  /*0750*/  @UP0 LDCU UR13, c[0x0][0x454] ;  /* 0x00008a80ff0d07ac */ /* 0x000ee20008000800 */
[----:B------:R-:W-:Y:S01]  /*0760*/  @UP0 UMOV UR10, 0x1 ;  /* 0x00000001000a0882 */ /* 0x000fe20000000000 */
[----:B---3--:R-:W3:Y:S01]  /*0770*/  @!UP0 LDCU UR13, c[0x0][0x434] ;  /* 0x00008680ff0d87ac */ /* 0x008ee20008000800 */
[----:B------:R-:W-:Y:S01]  /*0780*/  @!UP0 UMOV UR10, 0x1 ;  /* 0x00000001000a8882 */ /* 0x000fe20000000000 */
[----:B-1----:R-:W-:-:S02]  /*0790*/  @UP0 UIMAD UR7, UR7, UR5, URZ ;  /* 0x00000005070702a4 */ /* 0x002fc4000f8e02ff */
[----:B--2---:R-:W-:-:S12]  /*07a0*/  @!UP0 UIMAD UR7, UR4, UR5, URZ ;  /* 0x00000005040782a4 */ /* 0x004fd8000f8e02ff */
.L_x_114:
[----:B------:R-:W1:Y:S01]  /*07b0*/  LDCU.64 UR4, c[0x0][0x410] ;  /* 0x00008200ff0477ac */ /* 0x000e620008000a00 */
[----:B------:R-:W-:Y:S01]  /*07c0*/  IMAD.SHL.U32 R2, R240, 0x8, RZ ;  /* 0x00000008f0027824 */ /* 0x000fe200078e00ff */
[----:B------:R-:W-:Y:S01]  /*07d0*/  SHF.R.U32.HI R11, RZ, 0x3, R240 ;  /* 0x00000003ff0b7819 */ /* 0x000fe200000116f0 */
[----:B------:R-:W-:Y:S01]  /*07e0*/  BSSY.RECONVERGENT B0, `(.L_x_115) ;  /* 0x0000035000007945 */ /* 0x000fe20003800200 */
[----:B------:R-:W2:Y:S02]  /*07f0*/  LDCU UR6, c[0x0][0x434] ;  /* 0x00008680ff0677ac */ /* 0x000ea40008000800 */
[----:B------:R-:W-:Y:S01]  /*0800*/  LOP3.LUT R2, R2, 0x38, RZ, 0xc0, !PT ;  /* 0x0000003802027812 */ /* 0x000fe200078ec0ff */
[C---:B------:R-:W-:Y:S01]  /*0810*/  VIADD R10, R11.reuse, 0x10 ;  /* 0x000000100b0a7836 */ /* 0x040fe20000000000 */
[----:B------:R-:W-:Y:S01]  /*0820*/  UISETP.NE.AND UP1, UPT, UR12, URZ, !UP1 ;  /* 0x000000ff0c00728c */ /* 0x000fe2000cf25270 */
[C---:B------:R-:W-:Y:S01]  /*0830*/  VIADD R9, R11.reuse, 0x20 ;  /* 0x000000200b097836 */ /* 0x040fe20000000000 */
[----:B------:R-:W-:Y:S01]  /*0840*/  UISETP.NE.AND UP0, UPT, UR14, -0x1, UPT ;  /* 0xffffffff0e00788c */ /* 0x000fe2000bf05270 */
[----:B------:R-:W-:Y:S01]  /*0850*/  IADD3 R2, P1, PT, R2, UR16, RZ ;  /* 0x0000001002027c10 */ /* 0x000fe2000ff3e0ff */
[C---:B------:R-:W-:Y:S01]  /*0860*/  VIADD R7, R11.reuse, 0x40 ;  /* 0x000000400b077836 */ /* 0x040fe20000000000 */
[C---:B------:R-:W-:Y:S01]  /*0870*/  IADD3 R8, PT, PT, R11.reuse, 0x30, RZ ;  /* 0x000000300b087810 */ /* 0x040fe20007ffe0ff */
[C---:B------:R-:W-:Y:S01]  /*0880*/  VIADD R6, R11.reuse, 0x50 ;  /* 0x000000500b067836 */ /* 0x040fe20000000000 */
[----:B------:R-:W-:Y:S01]  /*0890*/  IADD3.X R3, PT, PT, RZ, UR11, RZ, P1, !PT ;  /* 0x0000000bff037c10 */ /* 0x000fe20008ffe4ff */
[----:B------:R-:W-:-:S02]  /*08a0*/  VIADD R5, R11, 0x60 ;  /* 0x000000600b057836 */ /* 0x000fc40000000000 */
[----:B-1----:R-:W-:Y:S01]  /*08b0*/  IMAD.U32 R14, RZ, RZ, UR4 ;  /* 0x00000004ff0e7e24 */ /* 0x002fe2000f8e00ff */
[----:B------:R-:W-:Y:S01]  /*08c0*/  UIMAD UR4, UR17, UR10, URZ ;  /* 0x0000000a110472a4 */ /* 0x000fe2000f8e02ff */
[----:B------:R-:W-:Y:S01]  /*08d0*/  IMAD.U32 R19, RZ, RZ, UR5 ;  /* 0x00000005ff137e24 */ /* 0x000fe2000f8e00ff */
[----:B---3--:R-:W-:Y:S01]  /*08e0*/  UIMAD UR5, UR8, UR13, URZ ;  /* 0x0000000d080572a4 */ /* 0x008fe2000f8e02ff */
[----:B------:R-:W-:Y:S01]  /*08f0*/  IMAD.WIDE.U32 R14, R14, UR8, R2 ;  /* 0x000000080e0e7c25 */ /* 0x000fe2000f8e0002 */
[----:B------:R-:W-:Y:S02]  /*0900*/  UIADD3 UR17, UPT, UPT, -UR17, UR21, URZ ;  /* 0x0000001511117290 */ /* 0x000fe4000fffe1ff */
[----:B------:R-:W-:Y:S01]  /*0910*/  UIMAD.WIDE.U32 UR12, UR9, 0x80, URZ ;  /* 0x00000080090c78a5 */ /* 0x000fe2000f8e00ff */
[----:B------:R-:W-:Y:S01]  /*0920*/  IMAD R19, R19, UR8, R15 ;  /* 0x0000000813137c24 */ /* 0x000fe2000f8e020f */
[----:B--2---:R-:W-:Y:S01]  /*0930*/  UIMAD UR9, UR23, UR6, URZ ;  /* 0x00000006170972a4 */ /* 0x004fe2000f8e02ff */
[C---:B------:R-:W-:Y:S01]  /*0940*/  VIADD R4, R11.reuse, 0x70 ;  /* 0x000000700b047836 */ /* 0x040fe20000000000 */
[----:B------:R-:W-:Y:S01]  /*0950*/  ISETP.GE.AND P0, PT, R11, UR17, PT ;  /* 0x000000110b007c0c */ /* 0x000fe2000bf06270 */
[----:B------:R-:W-:Y:S01]  /*0960*/  @!UP1 UIMAD UR5, UR23, UR7, UR5 ;  /* 0x00000007170592a4 */ /* 0x000fe2000f8e0205 */
[----:B------:R-:W-:Y:S01]  /*0970*/  ISETP.GE.AND P2, PT, R10, UR17, PT ;  /* 0x000000110a007c0c */ /* 0x000fe2000bf46270 */
[----:B------:R-:W-:Y:S01]  /*0980*/  USEL UR9, UR9, UR14, !UP0 ;  /* 0x0000000e09097287 */ /* 0x000fe2000c000000 */
[----:B------:R-:W-:Y:S01]  /*0990*/  ISETP.GE.AND P6, PT, R9, UR17, PT ;  /* 0x0000001109007c0c */ /* 0x000fe2000bfc6270 */
[----:B------:R-:W-:Y:S01]  /*09a0*/  USHF.R.S32.HI UR6, URZ, 0x1f, UR4 ;  /* 0x0000001fff067899 */ /* 0x000fe20008011404 */
[----:B------:R-:W-:Y:S01]  /*09b0*/  P2R R12, PR, RZ, 0x4 ;  /* 0x00000004ff0c7803 */ /* 0x000fe20000000000 */
[----:B------:R-:W-:Y:S01]  /*09c0*/  USHF.R.S32.HI UR7, URZ, 0x1f, UR9 ;  /* 0x0000001fff077899 */ /* 0x000fe20008011409 */
[----:B------:R-:W-:Y:S01]  /*09d0*/  ISETP.GE.AND P5, PT, R8, UR17, PT ;  /* 0x0000001108007c0c */ /* 0x000fe2000bfa6270 */
[----:B------:R-:W-:Y:S01]  /*09e0*/  USEL UR9, UR9, URZ, UP1 ;  /* 0x000000ff09097287 */ /* 0x000fe20008800000 */
[----:B------:R-:W-:Y:S01]  /*09f0*/  ISETP.GE.AND P4, PT, R7, UR17, PT ;  /* 0x0000001107007c0c */ /* 0x000fe2000bf86270 */
[----:B------:R-:W-:Y:S01]  /*0a00*/  USEL UR7, UR7, URZ, UP1 ;  /* 0x000000ff07077287 */ /* 0x000fe20008800000 */
[----:B------:R-:W-:Y:S01]  /*0a10*/  ISETP.GE.AND P3, PT, R6, UR17, PT ;  /* 0x0000001106007c0c */ /* 0x000fe2000bf66270 */
[----:B------:R-:W-:Y:S01]  /*0a20*/  USHF.R.S32.HI UR11, URZ, 0x1f, UR5 ;  /* 0x0000001fff0b7899 */ /* 0x000fe20008011405 */
[----:B------:R-:W-:Y:S01]  /*0a30*/  ISETP.GE.AND P2, PT, R5, UR17, PT ;  /* 0x0000001105007c0c */ /* 0x000fe2000bf46270 */
[----:B------:R-:W-:Y:S01]  /*0a40*/  UIADD3 UR9, UP1, UP0, UR4, UR9, UR5 ;  /* 0x0000000904097290 */ /* 0x000fe2000f83e005 */
[----:B------:R-:W-:-:S03]  /*0a50*/  LOP3.LUT R2, R11, UR12, RZ, 0xfc, !PT ;  /* 0x0000000c0b027c12 */ /* 0x000fc6000f8efcff */
[----:B------:R-:W-:Y:S01]  /*0a60*/  UIADD3.X UR8, UPT, UPT, UR6, UR7, UR11, UP1, UP0 ;  /* 0x0000000706087290 */ /* 0x000fe20008fe040b */
[----:B------:R-:W-:Y:S11]  /*0a70*/  @P0 BRA `(.L_x_116) ;  /* 0x00000000002c0947 */ /* 0x000ff60003800000 */
        /* <DEDUP_REMOVED lines=11> */
.L_x_116:
[----:B------:R-:W-:Y:S05]  /*0b30*/  BSYNC.RECONVERGENT B0 ;  /* 0x0000000000007941 */ /* 0x000fea0003800200 */
.L_x_115:
[----:B------:R-:W-:Y:S01]  /*0b40*/  ISETP.NE.AND P0, PT, R12, RZ, PT ;  /* 0x000000ff0c00720c */ /* 0x000fe20003f05270 */
[----:B------:R-:W-:-:S12]  /*0b50*/  BSSY.RECONVERGENT B0, `(.L_x_117) ;  /* 0x000000f000007945 */ /* 0x000fd80003800200 */
[----:B------:R-:W-:Y:S05]  /*0b60*/  @P0 BRA `(.L_x_118) ;  /* 0x0000000000340947 */ /* 0x000fea0003800000 */
[----:B------:R-:W2:Y:S01]  /*0b70*/  LDCU.64 UR6, c[0x0][0x408] ;  /* 0x00008100ff0677ac */ /* 0x000ea20008000a00 */
[----:B------:R-:W-:Y:S01]  /*0b80*/  IADD3 R3, P0, PT, R2, 0x10, RZ ;  /* 0x0000001002037810 */ /* 0x000fe20007f1e0ff */
[----:B------:R-:W-:Y:S01]  /*0b90*/  IMAD.MOV.U32 R16, RZ, RZ, R14 ;  /* 0x000000ffff107224 */ /* 0x000fe200078e000e */
[----:B------:R-:W-:Y:S01]  /*0ba0*/  MOV R17, R19 ;  /* 0x0000001300117202 */ /* 0x000fe20000000f00 */
[----:B------:R-:W1:Y:S02]  /*0bb0*/  LDCU.64 UR4, c[0x0][0x3f0] ;  /* 0x00007e00ff0477ac */ /* 0x000e640008000a00 */
[----:B------:R-:W-:-:S04]  /*0bc0*/  IMAD.X R0, RZ, RZ, UR13, P0 ;  /* 0x0000000dff007e24 */ /* 0x000fc800080e06ff */
[----:B--2---:R-:W-:Y:S02]  /*0bd0*/  IMAD R0, R0, UR6, RZ ;  /* 0x0000000600007c24 */ /* 0x004fe4000f8e02ff */
[----:B------:R-:W-:-:S04]  /*0be0*/  IMAD.WIDE.U32 R16, R3, UR6, R16 ;  /* 0x0000000603107c25 */ /* 0x000fc8000f8e0010 */
[----:B------:R-:W-:Y:S01]  /*0bf0*/  IMAD R0, R3, UR7, R0 ;  /* 0x0000000703007c24 */ /* 0x000fe2000f8e0200 */
[----:B-1----:R-:W-:-:S04]  /*0c00*/  LEA R20, P0, R16, UR4, 0x1 ;  /* 0x0000000410147c11 */ /* 0x002fc8000f8008ff */
[----:B------:R-:W-:-:S04]  /*0c10*/  IADD3 R3, PT, PT, R17, R0, RZ ;  /* 0x0000000011037210 */ /* 0x000fc80007ffe0ff */
[----:B------:R-:W-:-:S05]  /*0c20*/  LEA.HI.X R21, R16, UR5, R3, 0x1, P0 ;  /* 0x0000000510157c11 */ /* 0x000fca00080f0c03 */
[----:B------:R2:W-:Y:S02]  /*0c30*/  STG.E.128 desc[UR18][R20.64], RZ ;  /* 0x000000ff14007986 */ /* 0x0005e4000c101d12 */
.L_x_118:
[----:B------:R-:W-:Y:S05]  /*0c40*/  BSYNC.RECONVERGENT B0 ;  /* 0x0000000000007941 */ /* 0x000fea0003800200 */
.L_x_117:
[----:B------:R-:W-:Y:S04]  /*0c50*/  BSSY.RECONVERGENT B0, `(.L_x_119) ;  /* 0x000000f000007945 */ /* 0x000fe80003800200 */
[----:B------:R-:W-:Y:S05]  /*0c60*/  @P6 BRA `(.L_x_120) ;  /* 0x0000000000346947 */ /* 0x000fea0003800000 */
[----:B------:R-:W3:Y:S01]  /*0c70*/  LDCU.64 UR6, c[0x0][0x408] ;  /* 0x00008100ff0677ac */ /* 0x000ee20008000a00 */
[----:B------:R-:W-:Y:S01]  /*0c80*/  IADD3 R3, P0, PT, R2, 0x20, RZ ;  /* 0x0000002002037810 */ /* 0x000fe20007f1e0ff */
[----:B------:R-:W-:Y:S01]  /*0c90*/  IMAD.MOV.U32 R16, RZ, RZ, R14 ;  /* 0x000000ffff107224 */ /* 0x000fe200078e000e */
[----:B------:R-:W-:Y:S01]  /*0ca0*/  MOV R17, R19 ;  /* 0x0000001300117202 */ /* 0x000fe20000000f00 */
[----:B------:R-:W1:Y:S02]  /*0cb0*/  LDCU.64 UR4, c[0x0][0x3f0] ;  /* 0x00007e00ff0477ac */ /* 0x000e640008000a00 */
[----:B------:R-:W-:-:S04]  /*0cc0*/  IMAD.X R0, RZ, RZ, UR13, P0 ;  /* 0x0000000dff007e24 */ /* 0x000fc800080e06ff */
[----:B---3--:R-:W-:Y:S02]  /*0cd0*/  IMAD R0, R0, UR6, RZ ;  /* 0x0000000600007c24 */ /* 0x008fe4000f8e02ff */
[----:B------:R-:W-:-:S04]  /*0ce0*/  IMAD.WIDE.U32 R16, R3, UR6, R16 ;  /* 0x0000000603107c25 */ /* 0x000fc8000f8e0010 */
[----:B------:R-:W-:Y:S01]  /*0cf0*/  IMAD R0, R3, UR7, R0 ;  /* 0x0000000703007c24 */ /* 0x000fe2000f8e0200 */
[----:B-12---:R-:W-:-:S04]  /*0d00*/  LEA R20, P0, R16, UR4, 0x1 ;  /* 0x0000000410147c11 */ /* 0x006fc8000f8008ff */
[----:B------:R-:W-:-:S04]  /*0d10*/  IADD3 R3, PT, PT, R17, R0, RZ ;  /* 0x0000000011037210 */ /* 0x000fc80007ffe0ff */
[----:B------:R-:W-:-:S05]  /*0d20*/  LEA.HI.X R21, R16, UR5, R3, 0x1, P0 ;  /* 0x0000000510157c11 */ /* 0x000fca00080f0c03 */
[----:B------:R3:W-:Y:S02]  /*0d30*/  STG.E.128 desc[UR18][R20.64], RZ ;  /* 0x000000ff14007986 */ /* 0x0007e4000c101d12 */
.L_x_120:
[----:B------:R-:W-:Y:S05]  /*0d40*/  BSYNC.RECONVERGENT B0 ;  /* 0x0000000000007941 */ /* 0x000fea0003800200 */
.L_x_119:
[----:B------:R-:W-:Y:S04]  /*0d50*/  BSSY.RECONVERGENT B0, `(.L_x_121) ;  /* 0x000000f000007945 */ /* 0x000fe80003800200 */
[----:B------:R-:W-:Y:S05]  /*0d60*/  @P5 BRA `(.L_x_122) ;  /* 0x0000000000345947 */ /* 0x000fea0003800000 */
[----:B------:R-:W4:Y:S01]  /*0d70*/  LDCU.64 UR6, c[0x0][0x408] ;  /* 0x00008100ff0677ac */ /* 0x000f220008000a00 */
[----:B------:R-:W-:Y:S01]  /*0d80*/  IADD3 R3, P0, PT, R2, 0x30, RZ ;  /* 0x0000003002037810 */ /* 0x000fe20007f1e0ff */
[----:B------:R-:W-:Y:S01]  /*0d90*/  IMAD.MOV.U32 R16, RZ, RZ, R14 ;  /* 0x000000ffff107224 */ /* 0x000fe200078e000e */
[----:B------:R-:W-:Y:S01]  /*0da0*/  MOV R17, R19 ;  /* 0x0000001300117202 */ /* 0x000fe20000000f00 */
[----:B------:R-:W1:Y:S02]  /*0db0*/  LDCU.64 UR4, c[0x0][0x3f0] ;  /* 0x00007e00ff0477ac */ /* 0x000e640008000a00 */
[----:B------:R-:W-:-:S04]  /*0dc0*/  IMAD.X R0, RZ, RZ, UR13, P0 ;  /* 0x0000000dff007e24 */ /* 0x000fc800080e06ff */
[----:B----4-:R-:W-:Y:S02]  /*0dd0*/  IMAD R0, R0, UR6, RZ ;  /* 0x0000000600007c24 */ /* 0x010fe4000f8e02ff */
[----:B------:R-:W-:-:S04]  /*0de0*/  IMAD.WIDE.U32 R16, R3, UR6, R16 ;  /* 0x0000000603107c25 */ /* 0x000fc8000f8e0010 */
[----:B------:R-:W-:Y:S01]  /*0df0*/  IMAD R0, R3, UR7, R0 ;  /* 0x0000000703007c24 */ /* 0x000fe2000f8e0200 */
[----:B-123--:R-:W-:-:S04]  /*0e00*/  LEA R20, P0, R16, UR4, 0x1 ;  /* 0x0000000410147c11 */ /* 0x00efc8000f8008ff */
[----:B------:R-:W-:-:S04]  /*0e10*/  IADD3 R3, PT, PT, R17, R0, RZ ;  /* 0x0000000011037210 */ /* 0x000fc80007ffe0ff */
[----:B------:R-:W-:-:S05]  /*0e20*/  LEA.HI.X R21, R16, UR5, R3, 0x1, P0 ;  /* 0x0000000510157c11 */ /* 0x000fca00080f0c03 */
[----:B------:R4:W-:Y:S02]  /*0e30*/  STG.E.128 desc[UR18][R20.64], RZ ;  /* 0x000000ff14007986 */ /* 0x0009e4000c101d12 */
.L_x_122:
[----:B------:R-:W-:Y:S05]  /*0e40*/  BSYNC.RECONVERGENT B0 ;  /* 0x0000000000007941 */ /* 0x000fea0003800200 */
.L_x_121:
[----:B------:R-:W-:Y:S04]  /*0e50*/  BSSY.RECONVERGENT B0, `(.L_x_123) ;  /* 0x000000f000007945 */ /* 0x000fe80003800200 */
[----:B------:R-:W-:Y:S05]  /*0e60*/  @P4 BRA `(.L_x_124) ;  /* 0x0000000000344947 */ /* 0x000fea0003800000 */
[----:B------:R-:W5:Y:S01]  /*0e70*/  LDCU.64 UR6, c[0x0][0x408] ;  /* 0x00008100ff0677ac */ /* 0x000f620008000a00 */
[----:B------:R-:W-:Y:S01]  /*0e80*/  IADD3 R3, P0, PT, R2, 0x40, RZ ;  /* 0x0000004002037810 */ /* 0x000fe20007f1e0ff */
[----:B------:R-:W-:Y:S01]  /*0e90*/  IMAD.MOV.U32 R16, RZ, RZ, R14 ;  /* 0x000000ffff107224 */ /* 0x000fe200078e000e */
[----:B------:R-:W-:Y:S01]  /*0ea0*/  MOV R17, R19 ;  /* 0x0000001300117202 */ /* 0x000fe20000000f00 */
[----:B------:R-:W1:Y:S02]  /*0eb0*/  LDCU.64 UR4, c[0x0][0x3f0] ;  /* 0x00007e00ff0477ac */ /* 0x000e640008000a00 */
[----:B------:R-:W-:-:S04]  /*0ec0*/  IMAD.X R0, RZ, RZ, UR13, P0 ;  /* 0x0000000dff007e24 */ /* 0x000fc800080e06ff */
[----:B-----5:R-:W-:Y:S02]  /*0ed0*/  IMAD R0, R0, UR6, RZ ;  /* 0x0000000600007c24 */ /* 0x020fe4000f8e02ff */
[----:B------:R-:W-:-:S04]  /*0ee0*/  IMAD.WIDE.U32 R16, R3, UR6, R16 ;  /* 0x0000000603107c25 */ /* 0x000fc8000f8e0010 */
[----:B------:R-:W-:Y:S01]  /*0ef0*/  IMAD R0, R3, UR7, R0 ;  /* 0x0000000703007c24 */ /* 0x000fe2000f8e0200 */
[----:B-1234-:R-:W-:-:S04]  /*0f00*/  LEA R20, P0, R16, UR4, 0x1 ;  /* 0x0000000410147c11 */ /* 0x01efc8000f8008ff */
[----:B------:R-:W-:-:S04]  /*0f10*/  IADD3 R3, PT, PT, R17, R0, RZ ;  /* 0x0000000011037210 */ /* 0x000fc80007ffe0ff */
[----:B------:R-:W-:-:S05]  /*0f20*/  LEA.HI.X R21, R16, UR5, R3, 0x1, P0 ;  /* 0x0000000510157c11 */ /* 0x000fca00080f0c03 */
[----:B------:R1:W-:Y:S02]  /*0f30*/  STG.E.128 desc[UR18][R20.64], RZ ;  /* 0x000000ff14007986 */ /* 0x0003e4000c101d12 */
.L_x_124:
[----:B------:R-:W-:Y:S05]  /*0f40*/  BSYNC.RECONVERGENT B0 ;  /* 0x0000000000007941 */ /* 0x000fea0003800200 */
.L_x_123:
        /* <DEDUP_REMOVED lines=15> */
.L_x_126:
[----:B------:R-:W-:Y:S05]  /*1040*/  BSYNC.RECONVERGENT B0 ;  /* 0x0000000000007941 */ /* 0x000fea0003800200 */
.L_x_125:
        /* <DEDUP_REMOVED lines=15> */
.L_x_128:
[----:B------:R-:W-:Y:S05]  /*1140*/  BSYNC.RECONVERGENT B0 ;  /* 0x0000000000007941 */ /* 0x000fea0003800200 */
.L_x_127:
[----:B------:R-:W-:Y:S01]  /*1150*/  ISETP.GE.AND P1, PT, R4, UR17, PT ;  /* 0x0000001104007c0c */ /* 0x000fe2000bf26270 */
[----:B------:R-:W-:-:S12]  /*1160*/  BSSY.RECONVERGENT B0, `(.L_x_129) ;  /* 0x000000e000007945 */ /* 0x000fd80003800200 */
[----:B------:R-:W-:Y:S05]  /*1170*/  @P1 BRA `(.L_x_130) ;  /* 0x0000000000301947 */ /* 0x000fea0003800000 */
[----:B------:R-:W5:Y:S01]  /*1180*/  LDCU.64 UR6, c[0x0][0x408] ;  /* 0x00008100ff0677ac */ /* 0x000f620008000a00 */
[----:B------:R-:W-:Y:S02]  /*1190*/  IADD3 R3, P0, PT, R2, 0x70, RZ ;  /* 0x0000007002037810 */ /* 0x000fe40007f1e0ff */
[----:B------:R-:W-:Y:S01]  /*11a0*/  MOV R15, R19 ;  /* 0x00000013000f7202 */ /* 0x000fe20000000f00 */
[----:B------:R-:W1:Y:S01]  /*11b0*/  LDCU.64 UR4, c[0x0][0x3f0] ;  /* 0x00007e00ff0477ac */ /* 0x000e620008000a00 */
[----:B------:R-:W-:-:S05]  /*11c0*/  IADD3.X R0, PT, PT, RZ, UR13, RZ, P0, !PT ;  /* 0x0000000dff007c10 */ /* 0x000fca00087fe4ff */
[----:B-----5:R-:W-:Y:S02]  /*11d0*/  IMAD R0, R0, UR6, RZ ;  /* 0x0000000600007c24 */ /* 0x020fe4000f8e02ff */
[----:B------:R-:W-:-:S04]  /*11e0*/  IMAD.WIDE.U32 R14, R3, UR6, R14 ;  /* 0x00000006030e7c25 */ /* 0x000fc8000f8e000e */
[----:B------:R-:W-:Y:S01]  /*11f0*/  IMAD R3, R3, UR7, R0 ;  /* 0x0000000703037c24 */ /* 0x000fe2000f8e0200 */
[----:B-1----:R-:W-:-:S04]  /*1200*/  LEA R2, P0, R14, UR4, 0x1 ;  /* 0x000000040e027c11 */ /* 0x002fc8000f8008ff */
[----:B------:R-:W-:-:S04]  /*1210*/  IADD3 R3, PT, PT, R15, R3, RZ ;  /* 0x000000030f037210 */ /* 0x000fc80007ffe0ff */
[----:B------:R-:W-:-:S05]  /*1220*/  LEA.HI.X R3, R14, UR5, R3, 0x1, P0 ;  /* 0x000000050e037c11 */ /* 0x000fca00080f0c03 */
[----:B------:R1:W-:Y:S02]  /*1230*/  STG.E.128 desc[UR18][R2.64], RZ ;  /* 0x000000ff02007986 */ /* 0x0003e4000c101d12 */
.L_x_130:
[----:B------:R-:W-:Y:S05]  /*1240*/  BSYNC.RECONVERGENT B0 ;  /* 0x0000000000007941 */ /* 0x000fea0003800200 */
.L_x_129:
[----:B------:R-:W-:Y:S01]  /*1250*/  LOP3.LUT P0, R240, R240, 0x7, RZ, 0xc0, !PT ;  /* 0x00000007f0f07812 */ /* 0x000fe2000780c0ff */
[----:B------:R-:W-:Y:S01]  /*1260*/  BSSY.RECONVERGENT B0, `(.L_x_131) ;  /* 0x0000016000007945 */ /* 0x000fe20003800200 */
[----:B------:R-:W-:Y:S02]  /*1270*/  P2R R0, PR, RZ, 0x2 ;  /* 0x00000002ff007803 */ /* 0x000fe40000000000 */
[----:B------:R-:W-:Y:S02]  /*1280*/  ISETP.GE.OR P0, PT, R11, UR17, P0 ;  /* 0x000000110b007c0c */ /* 0x000fe40008706670 */
[----:B------:R-:W-:Y:S02]  /*1290*/  ISETP.NE.AND P1, PT, R12, RZ, PT ;  /* 0x000000ff0c00720c */ /* 0x000fe40003f25270 */
[C---:B------:R-:W-:Y:S02]  /*12a0*/  ISETP.NE.OR P6, PT, R240.reuse, RZ, P6 ;  /* 0x000000fff000720c */ /* 0x040fe400037c5670 */
[----:B------:R-:W-:-:S02]  /*12b0*/  ISETP.NE.OR P1, PT, R240, RZ, P1 ;  /* 0x000000fff000720c */ /* 0x000fc40000f25670 */
[----:B------:R-:W-:Y:S02]  /*12c0*/  ISETP.NE.OR P5, PT, R240, RZ, P5 ;  /* 0x000000fff000720c */ /* 0x000fe40002fa5670 */
[----:B-1----:R-:W-:Y:S02]  /*12d0*/  P2R R2, PR, RZ, 0x2 ;  /* 0x00000002ff027803 */ /* 0x002fe40000000000 */
        /* <DEDUP_REMOVED lines=14> */
.L_x_132:
[----:B------:R-:W-:Y:S05]  /*13c0*/  BSYNC.RECONVERGENT B0 ;  /* 0x0000000000007941 */ /* 0x000fea0003800200 */
.L_x_131:
[----:B------:R-:W-:Y:S01]  /*13d0*/  ISETP.NE.AND P0, PT, R2, RZ, PT ;  /* 0x000000ff0200720c */ /* 0x000fe20003f05270 */
[----:B------:R-:W-:-:S12]  /*13e0*/  BSSY.RECONVERGENT B0, `(.L_x_133) ;  /* 0x000000a000007945 */ /* 0x000fd80003800200 */
[----:B------:R-:W-:Y:S05]  /*13f0*/  @P0 BRA `(.L_x_134) ;  /* 0x0000000000200947 */ /* 0x000fea0003800000 */
[----:B------:R-:W5:Y:S01]  /*1400*/  LDCU.64 UR4, c[0x0][0x420] ;  /* 0x00008400ff0477ac */ /* 0x000f620008000a00 */
[----:B------:R-:W-:Y:S02]  /*1410*/  IMAD R0, R10, UR10, RZ ;  /* 0x0000000a0a007c24 */ /* 0x000fe4000f8e02ff */
[----:B------:R-:W-:-:S03]  /*1420*/  IMAD.MOV.U32 R11, RZ, RZ, 0x7f800000 ;  /* 0x7f800000ff0b7424 */ /* 0x000fc600078e00ff */
[----:B-1----:R-:W-:-:S04]  /*1430*/  IADD3 R3, P0, PT, R0, UR9, RZ ;  /* 0x0000000900037c10 */ /* 0x002fc8000ff1e0ff */
[----:B------:R-:W-:Y:S02]  /*1440*/  LEA.HI.X.SX32 R0, R0, UR8, 0x1, P0 ;  /* 0x0000000800007c11 */ /* 0x000fe400080f0eff */
[----:B-----5:R-:W-:-:S04]  /*1450*/  LEA R2, P0, R3, UR4, 0x2 ;  /* 0x0000000403027c11 */ /* 0x020fc8000f8010ff */
[----:B------:R-:W-:-:S05]  /*1460*/  LEA.HI.X R3, R3, UR5, R0, 0x2, P0 ;  /* 0x0000000503037c11 */ /* 0x000fca00080f1400 */
[----:B------:R1:W-:Y:S04]  /*1470*/  STG.E desc[UR18][R2.64], R11 ;  /* 0x0000000b02007986 */ /* 0x0003e8000c101912 */
.L_x_134:
[----:B------:R-:W-:Y:S05]  /*1480*/  BSYNC.RECONVERGENT B0 ;  /* 0x0000000000007941 */ /* 0x000fea0003800200 */
.L_x_133:
[----:B------:R-:W-:Y:S04]  /*1490*/  BSSY.RECONVERGENT B0, `(.L_x_135) ;  /* 0x000000a000007945 */ /* 0x000fe80003800200 */
        /* <DEDUP_REMOVED lines=9> */
.L_x_136:
[----:B------:R-:W-:Y:S05]  /*1530*/  BSYNC.RECONVERGENT B0 ;  /* 0x0000000000007941 */ /* 0x000fea0003800200 */
.L_x_135:
[----:B------:R-:W-:Y:S04]  /*1540*/  BSSY.RECONVERGENT B0, `(.L_x_137) ;  /* 0x000000a000007945 */ /* 0x000fe80003800200 */
[----:B------:R-:W-:Y:S05]  /*1550*/  @P5 BRA `(.L_x_138) ;  /* 0x0000000000205947 */ /* 0x000fea0003800000 */
[----:B------:R-:W5:Y:S01]  /*1560*/  LDCU.64 UR4, c[0x0][0x420] ;  /* 0x00008400ff0477ac */ /* 0x000f620008000a00 */
[----:B------:R-:W-:Y:S02]  /*1570*/  IMAD R0, R8, UR10, RZ ;  /* 0x0000000a08007c24 */ /* 0x000fe4000f8e02ff */
[----:B-1----:R-:W-:-:S03]  /*1580*/  IMAD.MOV.U32 R9, RZ, RZ, 0x7f800000 ;  /* 0x7f800000ff097424 */ /* 0x002fc600078e00ff */
[----:B------:R-:W-:-:S04]  /*1590*/  IADD3 R3, P0, PT, R0, UR9, RZ ;  /* 0x0000000900037c10 */ /* 0x000fc8000ff1e0ff */
[----:B------:R-:W-:Y:S02]  /*15a0*/  LEA.HI.X.SX32 R0, R0, UR8, 0x1, P0 ;  /* 0x0000000800007c11 */ /* 0x000fe400080f0eff */
[----:B-----5:R-:W-:-:S04]  /*15b0*/  LEA R2, P0, R3, UR4, 0x2 ;  /* 0x0000000403027c11 */ /* 0x020fc8000f8010ff */
[----:B------:R-:W-:-:S05]  /*15c0*/  LEA.HI.X R3, R3, UR5, R0, 0x2, P0 ;  /* 0x0000000503037c11 */ /* 0x000fca00080f1400 */
[----:B------:R1:W-:Y:S04]  /*15d0*/  STG.E desc[UR18][R2.64], R9 ;  /* 0x0000000902007986 */ /* 0x0003e8000c101912 */
.L_x_138:
[----:B------:R-:W-:Y:S05]  /*15e0*/  BSYNC.RECONVERGENT B0 ;  /* 0x0000000000007941 */ /* 0x000fea0003800200 */
.L_x_137:
        /* <DEDUP_REMOVED lines=10> */
.L_x_140:
[----:B------:R-:W-:Y:S05]  /*1690*/  BSYNC.RECONVERGENT B0 ;  /* 0x0000000000007941 */ /* 0x000fea0003800200 */
.L_x_139:
        /* <DEDUP_REMOVED lines=10> */
.L_x_142:
[----:B------:R-:W-:Y:S05]  /*1740*/  BSYNC.RECONVERGENT B0 ;  /* 0x0000000000007941 */ /* 0x000fea0003800200 */
.L_x_141:
        /* <DEDUP_REMOVED lines=10> */
.L_x_144:
[----:B------:R-:W-:Y:S05]  /*17f0*/  BSYNC.RECONVERGENT B0 ;  /* 0x0000000000007941 */ /* 0x000fea0003800200 */
.L_x_143:
[----:B------:R-:W-:Y:S05]  /*1800*/  @P1 EXIT ;  /* 0x000000000000194d */ /* 0x000fea0003800000 */
[----:B------:R-:W5:Y:S01]  /*1810*/  LDCU.64 UR4, c[0x0][0x420] ;  /* 0x00008400ff0477ac */ /* 0x000f620008000a00 */
[----:B------:R-:W-:Y:S02]  /*1820*/  IMAD R0, R4, UR10, RZ ;  /* 0x0000000a04007c24 */ /* 0x000fe4000f8e02ff */
[----:B-1----:R-:W-:-:S03]  /*1830*/  IMAD.MOV.U32 R5, RZ, RZ, 0x7f800000 ;  /* 0x7f800000ff057424 */ /* 0x002fc600078e00ff */
[----:B------:R-:W-:-:S04]  /*1840*/  IADD3 R3, P0, PT, R0, UR9, RZ ;  /* 0x0000000900037c10 */ /* 0x000fc8000ff1e0ff */
[----:B------:R-:W-:Y:S02]  /*1850*/  LEA.HI.X.SX32 R0, R0, UR8, 0x1, P0 ;  /* 0x0000000800007c11 */ /* 0x000fe400080f0eff */
[----:B-----5:R-:W-:-:S04]  /*1860*/  LEA R2, P0, R3, UR4, 0x2 ;  /* 0x0000000403027c11 */ /* 0x020fc8000f8010ff */
[----:B------:R-:W-:-:S05]  /*1870*/  LEA.HI.X R3, R3, UR5, R0, 0x2, P0 ;  /* 0x0000000503037c11 */ /* 0x000fca00080f1400 */
[----:B------:R-:W-:Y:S01]  /*1880*/  STG.E desc[UR18][R2.64], R5 ;  /* 0x0000000502007986 */ /* 0x000fe2000c101912 */
[----:B------:R-:W-:Y:S05]  /*1890*/  EXIT ;  /* 0x000000000000794d */ /* 0x000fea0003800000 */
.L_x_113:
[----:B------:R-:W-:Y:S02]  /*18a0*/  UISETP.NE.AND UP0, UPT, UR14, -0x1, UPT ;  /* 0xffffffff0e00788c */ /* 0x000fe4000bf05270 */
[----:B------:R-:W-:-:S09]  /*18b0*/  UISETP.NE.AND UP1, UPT, UR24, -0x1, UPT ;  /* 0xffffffff1800788c */ /* 0x000fd2000bf25270 */
[----:B------:R-:W1:Y:S01]  /*18c0*/  @!UP0 LDCU.64 UR6, c[0x0][0x398] ;  /* 0x00007300ff0687ac */ /* 0x000e620008000a00 */
[----:B------:R-:W2:Y:S01]  /*18d0*/  @UP0 LDCU.64 UR4, c[0x0][0x3b0] ;  /* 0x00007600ff0407ac */ /* 0x000ea20008000a00 */
[----:B-1----:R-:W-:Y:S02]  /*18e0*/  @!UP0 UIMAD.WIDE.U32 UR26, UR23, UR6, URZ ;  /* 0x00000006171a82a5 */ /* 0x002fe4000f8e00ff */
[----:B--2---:R-:W-:Y:S02]  /*18f0*/  @UP0 UIMAD.WIDE.U32 UR10, UR14, UR4, URZ ;  /* 0x000000040e0a02a5 */ /* 0x004fe4000f8e00ff */
[----:B------:R-:W-:Y:S02]  /*1900*/  @!UP0 UIMAD UR25, UR23, UR7, UR27 ;  /* 0x00000007171982a4 */ /* 0x000fe4000f8e021b */
[----:B------:R-:W-:-:S03]  /*1910*/  @UP0 UIMAD UR25, UR14, UR5, UR11 ;  /* 0x000000050e1902a4 */ /* 0x000fc6000f8e020b */
[----:B------:R-:W-:Y:S01]  /*1920*/  @UP0 UMOV UR26, UR10 ;  /* 0x0000000a001a0c82 */ /* 0x000fe20008000000 */
[----:B------:R-:W-:Y:S08]  /*1930*/  BRA.U UP1, `(.L_x_145) ;  /* 0x00000001012c7547 */ /* 0x000ff0000b800000 */
[----:B------:R-:W1:Y:S01]  /*1940*/  LDCU.64 UR12, c[0x0][0x3b8] ;  /* 0x00007700ff0c77ac */ /* 0x000e620008000a00 */
[----:B------:R-:W2:Y:S01]  /*1950*/  LDCU.64 UR4, c[0x0][0x3a0] ;  /* 0x00007400ff0477ac */ /* 0x000ea20008000a00 */
[----:B------:R-:W-:-:S04]  /*1960*/  USHF.R.S32.HI UR6, URZ, 0x1f, UR22 ;  /* 0x0000001fff067899 */ /* 0x000fc80008011416 */
[----:B-1----:R-:W-:Y:S02]  /*1970*/  UIMAD UR6, UR6, UR12, URZ ;  /* 0x0000000c060672a4 */ /* 0x002fe4000f8e02ff */
[----:B------:R-:W-:Y:S02]  /*1980*/  UIMAD.WIDE.U32 UR10, UR22, UR12, URZ ;  /* 0x0000000c160a72a5 */ /* 0x000fe4000f8e00ff */
[----:B------:R-:W-:-:S04]  /*1990*/  UIMAD UR6, UR22, UR13, UR6 ;  /* 0x0000000d160672a4 */ /* 0x000fc8000f8e0206 */
[----:B------:R-:W-:-:S03]  /*19a0*/  UIADD3 UR7, UPT, UPT, UR11, UR6, URZ ;  /* 0x000000060b077290 */ /* 0x000fc6000fffe0ff */
[----:B------:R-:W-:Y:S02]  /*19b0*/  UMOV UR6, UR10 ;  /* 0x0000000a00067c82 */ /* 0x000fe40008000000 */
[----:B--2---:R-:W-:-:S04]  /*19c0*/  UIMAD.WIDE.U32 UR28, UR23, UR4, UR6 ;  /* 0x00000004171c72a5 */ /* 0x004fc8000f8e0006 */
[----:B------:R-:W-:Y:S01]  /*19d0*/  UIMAD UR27, UR23, UR5, UR29 ;  /* 0x00000005171b72a4 */ /* 0x000fe2000f8e021d */
[----:B------:R-:W-:Y:S11]  /*19e0*/  BRA `(.L_x_146) ;  /* 0x0000000000147947 */ /* 0x000ff60003800000 */
.L_x_145:
[----:B------:R-:W1:Y:S01]  /*19f0*/  LDCU.64 UR12, c[0x0][0x3b8] ;  /* 0x00007700ff0c77ac */ /* 0x000e620008000a00 */
[----:B------:R-:W-:-:S04]  /*1a00*/  UIADD3 UR27, UPT, UPT, UR22, UR24, URZ ;  /* 0x00000018161b7290 */ /* 0x000fc8000fffe0ff */
[----:B-1----:R-:W-:Y:S02]  /*1a10*/  UIMAD.WIDE.U32 UR28, UR27, UR12, URZ ;  /* 0x0000000c1b1c72a5 */ /* 0x002fe4000f8e00ff */
[----:B------:R-:W-:-:S04]  /*1a20*/  UIMAD UR27, UR27, UR13, URZ ;  /* 0x0000000d1b1b72a4 */ /* 0x000fc8000f8e02ff */
[----:B------:R-:W-:Y:S02]  /*1a30*/  UIADD3 UR27, UPT, UPT, UR29, UR27, URZ ;  /* 0x0000001b1d1b7290 */ /* 0x000fe4000fffe0ff */
.L_x_146:
[----:B------:R-:W1:Y:S01]  /*1a40*/  LDCU UR5, c[0x0][0x3e8] ;  /* 0x00007d00ff0577ac */ /* 0x000e620008000800 */
[----:B------:R-:W2:Y:S01]  /*1a50*/  S2R R2, SR_CTAID.Z ;  /* 0x0000000000027919 */ /* 0x000ea20000002700 */
[----:B------:R-:W-:Y:S01]  /*1a60*/  UMOV UR10, URZ ;  /* 0x000000ff000a7c82 */ /* 0x000fe20008000000 */
[----:B-1----:R-:W-:-:S05]  /*1a70*/  IMAD.U32 R0, RZ, RZ, UR5 ;  /* 0x00000005ff007e24 */ /* 0x002fca000f8e00ff */
[----:B------:R-:W-:-:S04]  /*1a80*/  IABS R0, R0 ;  /* 0x0000000000007213 */ /* 0x000fc80000000000 */
[----:B------:R-:W-:Y:S02]  /*1a90*/  R2UR UR7, R0 ;  /* 0x00000000000772ca */ /* 0x000fe400000e0000 */
[----:B--2---:R-:W-:-:S04]  /*1aa0*/  IABS R2, R2 ;  /* 0x0000000200027213 */ /* 0x004fc80000000000 */
[----:B------:R-:W-:-:S07]  /*1ab0*/  R2UR UR6, R2 ;  /* 0x00000000020672ca */ /* 0x000fce00000e0000 */
[----:B------:R-:W1:Y:S08]  /*1ac0*/  I2F.RP R3, UR7 ;  /* 0x0000000700037d06 */ /* 0x000e700008209400 */
[----:B-1----:R-:W1:Y:S02]  /*1ad0*/  MUFU.RCP R0, R3 ;  /* 0x0000000300007308 */ /* 0x002e640000001000 */
[----:B-1----:R-:W-:-:S06]  /*1ae0*/  VIADD R0, R0, 0xffffffe ;  /* 0x0ffffffe00007836 */ /* 0x002fcc0000000000 */
[----:B------:R-:W1:Y:S02]  /*1af0*/  F2I.FTZ.U32.TRUNC.NTZ R0, R0 ;  /* 0x0000000000007305 */ /* 0x000e64000021f000 */
[----:B-1----:R-:W-:-:S13]  /*1b00*/  R2UR UR11, R0 ;  /* 0x00000000000b72ca */ /* 0x002fda00000e0000 */
[----:B------:R-:W-:-:S04]  /*1b10*/  UIADD3 UR4, UPT, UPT, URZ, -UR11, URZ ;  /* 0x8000000bff047290 */ /* 0x000fc8000fffe0ff */
[----:B------:R-:W-:-:S04]  /*1b20*/  UIMAD UR4, UR4, UR7, URZ ;  /* 0x00000007040472a4 */ /* 0x000fc8000f8e02ff */
[----:B------:R-:W-:-:S04]  /*1b30*/  UIMAD.WIDE.U32 UR10, UR11, UR4, UR10 ;  /* 0x000000040b0a72a5 */ /* 0x000fc8000f8e000a */
[----:B------:R-:W-:-:S04]  /*1b40*/  UIMAD.WIDE.U32 UR10, UR11, UR6, URZ ;  /* 0x000000060b0a72a5 */ /* 0x000fc8000f8e00ff */
[----:B------:R-:W-:-:S04]  /*1b50*/  UIADD3 UR4, UPT, UPT, -UR11, URZ, URZ ;  /* 0x000000ff0b047290 */ /* 0x000fc8000fffe1ff */
[----:B------:R-:W-:-:S04]  /*1b60*/  UIMAD UR4, UR7, UR4, UR6 ;  /* 0x00000004070472a4 */ /* 0x000fc8000f8e0206 */
[----:B------:R-:W-:-:S11]  /*1b70*/  UISETP.GT.U32.AND UP0, UPT, UR7, UR4, UPT ;  /* 0x000000040700728c */ /* 0x000fd6000bf04070 */
[----:B------:R-:W-:Y:S02]  /*1b80*/  @!UP0 UIADD3 UR4, UPT, UPT, UR4, -UR7, URZ ;  /* 0x8000000704048290 */ /* 0x000fe4000fffe0ff */
[----:B------:R-:W-:Y:S02]  /*1b90*/  @!UP0 UIADD3 UR11, UPT, UPT, UR11, 0x1, URZ ;  /* 0x000000010b0b8890 */ /* 0x000fe4000fffe0ff */
[----:B------:R-:W-:Y:S02]  /*1ba0*/  UISETP.GE.U32.AND UP2, UPT, UR4, UR7, UPT ;  /* 0x000000070400728c */ /* 0x000fe4000bf46070 */
[----:B------:R-:W-:-:S04]  /*1bb0*/  ULOP3.LUT UR4, UR8, UR5, URZ, 0x3c, !UPT ;  /* 0x0000000508047292 */ /* 0x000fc8000f8e3cff */
[----:B------:R-:W-:-:S05]  /*1bc0*/  UISETP.GE.AND UP0, UPT, UR4, URZ, UPT ;  /* 0x000000ff0400728c */ /* 0x000fca000bf06270 */
[----:B------:R-:W-:Y:S02]  /*1bd0*/  @UP2 UIADD3 UR11, UPT, UPT, UR11, 0x1, URZ ;  /* 0x000000010b0b2890 */ /* 0x000fe4000fffe0ff */
[----:B------:R-:W-:-:S05]  /*1be0*/  UISETP.NE.AND UP2, UPT, UR5, URZ, UPT ;  /* 0x000000ff0500728c */ /* 0x000fca000bf45270 */
[----:B------:R-:W-:Y:S02]  /*1bf0*/  UMOV UR4, UR11 ;  /* 0x0000000b00047c82 */ /* 0x000fe40008000000 */
[----:B------:R-:W-:-:S04]  /*1c00*/  @!UP0 UIADD3 UR4, UPT, UPT, -UR4, URZ, URZ ;  /* 0x000000ff04048290 */ /* 0x000fc8000fffe1ff */
        /* <DEDUP_REMOVED lines=13> */
.L_x_147:
[----:B------:R-:W1:Y:S01]  /*1ce0*/  LDCU.64 UR10, c[0x0][0x3c0] ;  /* 0x00007800ff0a77ac */ /* 0x000e620008000a00 */
[----:B------:R-:W-:-:S04]  /*1cf0*/  UIADD3 UR22, UPT, UPT, UR22, UR24, URZ ;  /* 0x0000001816167290 */ /* 0x000fc8000fffe0ff */
[----:B-1----:R-:W-:Y:S02]  /*1d00*/  UIMAD.WIDE.U32 UR6, UR22, UR10, URZ ;  /* 0x0000000a160672a5 */ /* 0x002fe4000f8e00ff */
[----:B------:R-:W-:-:S04]  /*1d10*/  UIMAD UR22, UR22, UR11, URZ ;  /* 0x0000000b161672a4 */ /* 0x000fc8000f8e02ff */
[----:B------:R-:W-:Y:S01]  /*1d20*/  UIADD3 UR23, UPT, UPT, UR7, UR22, URZ ;  /* 0x0000001607177290 */ /* 0x000fe2000fffe0ff */
[----:B------:R-:W-:-:S11]  /*1d30*/  UMOV UR24, UR6 ;  /* 0x0000000600187c82 */ /* 0x000fd60008000000 */
.L_x_148:
[----:B------:R-:W-:Y:S01]  /*1d40*/  UIADD3 UR22, UPT, UPT, -UR17, UR21, URZ ;  /* 0x0000001511167290 */ /* 0x000fe2000fffe1ff */
[----:B------:R-:W-:Y:S01]  /*1d50*/  SHF.R.U32.HI R71, RZ, 0x3, R240 ;  /* 0x00000003ff477819 */ /* 0x000fe200000116f0 */
[----:B------:R-:W1:Y:S01]  /*1d60*/  LDCU.64 UR6, c[0x0][0x3c8] ;  /* 0x00007900ff0677ac */ /* 0x000e620008000a00 */
[----:B------:R-:W-:Y:S01]  /*1d70*/  SHF.L.U32 R69, R240, 0x3, RZ ;  /* 0x00000003f0457819 */ /* 0x000fe200000006ff */
[----:B------:R-:W2:Y:S01]  /*1d80*/  S2UR UR5, SR_CgaCtaId ;  /* 0x00000000000579c3 */ /* 0x000ea20000008800 */
[C---:B------:R-:W-:Y:S01]  /*1d90*/  IADD3 R16, PT, PT, R71.reuse, 0x30, RZ ;  /* 0x0000003047107810 */ /* 0x040fe20007ffe0ff */
[C---:B------:R-:W-:Y:S01]  /*1da0*/  VIADD R18, R71.reuse, 0x10 ;  /* 0x0000001047127836 */ /* 0x040fe20000000000 */
[C---:B------:R-:W-:Y:S01]  /*1db0*/  ISETP.GE.AND P1, PT, R71.reuse, UR22, PT ;  /* 0x0000001647007c0c */ /* 0x040fe2000bf26270 */
[----:B------:R-:W-:Y:S01]  /*1dc0*/  VIADD R17, R71, 0x20 ;  /* 0x0000002047117836 */ /* 0x000fe20000000000 */
[----:B------:R-:W-:Y:S01]  /*1dd0*/  LOP3.LUT R202, R69, 0x38, RZ, 0xc0, !PT ;  /* 0x0000003845ca7812 */ /* 0x000fe200078ec0ff */
[----:B------:R-:W-:Y:S01]  /*1de0*/  UIMAD.WIDE.U32 UR30, UR9, 0x80, URZ ;  /* 0x00000080091e78a5 */ /* 0x000fe2000f8e00ff */
[----:B------:R-:W-:Y:S01]  /*1df0*/  ISETP.GE.AND P0, PT, R18, UR22, PT ;  /* 0x0000001612007c0c */ /* 0x000fe2000bf06270 */
[----:B------:R-:W-:Y:S01]  /*1e00*/  IMAD R105, R71, UR11, RZ ;  /* 0x0000000b47697c24 */ /* 0x000fe2000f8e02ff */
[----:B------:R-:W-:Y:S01]  /*1e10*/  ISETP.GE.AND P3, PT, R17, UR22, PT ;  /* 0x0000001611007c0c */ /* 0x000fe2000bf66270 */
[----:B------:R-:W-:Y:S01]  /*1e20*/  UIMAD.WIDE.U32 UR32, UR10, 0x20, URZ ;  /* 0x000000200a2078a5 */ /* 0x000fe2000f8e00ff */
[----:B------:R-:W-:Y:S01]  /*1e30*/  IADD3 R4, P2, PT, R202, UR26, RZ ;  /* 0x0000001aca047c10 */ /* 0x000fe2000ff5e0ff */
[----:B------:R-:W-:Y:S01]  /*1e40*/  IMAD.SHL.U32 R107, R240, 0x40, RZ ;  /* 0x00000040f06b7824 */ /* 0x000fe200078e00ff */
[----:B------:R-:W-:Y:S01]  /*1e50*/  LOP3.LUT R19, R71, UR30, RZ, 0xfc, !PT ;  /* 0x0000001e47137c12 */ /* 0x000fe2000f8efcff */
[----:B------:R-:W-:Y:S01]  /*1e60*/  USHF.L.U32 UR30, UR10, 0x7, URZ ;  /* 0x000000070a1e7899 */ /* 0x000fe200080006ff */
[----:B------:R-:W-:Y:S01]  /*1e70*/  LOP3.LUT R27, R69, 0x1f8, RZ, 0xc0, !PT ;  /* 0x000001f8451b7812 */ /* 0x000fe200078ec0ff */
[----:B------:R-:W3:Y:S01]  /*1e80*/  @!P1 LDC.64 R2, c[0x0][0x3b0] ;  /* 0x0000ec00ff029b82 */ /* 0x000ee20000000a00 */
[----:B-1----:R-:W-:Y:S01]  /*1e90*/  MOV R20, UR6 ;  /* 0x0000000600147c02 */ /* 0x002fe20008000f00 */
[----:B------:R-:W-:Y:S01]  /*1ea0*/  IMAD.X R5, RZ, RZ, UR25, P2 ;  /* 0x00000019ff057e24 */ /* 0x000fe200090e06ff */
[----:B------:R-:W-:Y:S01]  /*1eb0*/  UMOV UR6, 0x400 ;  /* 0x0000040000067882 */ /* 0x000fe20000000000 */
[C---:B------:R-:W-:Y:S01]  /*1ec0*/  @!P0 IADD3 R12, P4, PT, R19.reuse, 0x10, RZ ;  /* 0x00000010130c8810 */ /* 0x040fe20007f9e0ff */
[----:B------:R-:W-:Y:S01]  /*1ed0*/  IMAD.U32 R13, RZ, RZ, UR7 ;  /* 0x00000007ff0d7e24 */ /* 0x000fe2000f8e00ff */
[----:B------:R-:W-:Y:S01]  /*1ee0*/  @!P3 IADD3 R0, P2, PT, R19, 0x20, RZ ;  /* 0x000000201300b810 */ /* 0x000fe20007f5e0ff */
[----:B------:R-:W-:Y:S01]  /*1ef0*/  IMAD.WIDE.U32 R20, R20, UR8, R4 ;  /* 0x0000000814147c25 */ /* 0x000fe2000f8e0004 */
[----:B------:R-:W1:Y:S01]  /*1f00*/  @!P0 LDC.64 R10, c[0x0][0x3b0] ;  /* 0x0000ec00ff0a8b82 */ /* 0x000e620000000a00 */
[----:B------:R-:W-:Y:S01]  /*1f10*/  @!P0 IADD3.X R23, PT, PT, RZ, UR31, RZ, P4, !PT ;  /* 0x0000001fff178c10 */ /* 0x000fe2000a7fe4ff */
[----:B--2---:R-:W-:Y:S01]  /*1f20*/  ULEA UR5, UR5, UR6, 0x18 ;  /* 0x0000000605057291 */ /* 0x004fe2000f8ec0ff */
[----:B------:R-:W-:Y:S01]  /*1f30*/  IMAD R21, R13, UR8, R21 ;  /* 0x000000080d157c24 */ /* 0x000fe2000f8e0215 */
[-C--:B------:R-:W-:Y:S01]  /*1f40*/  @!P0 MOV R24, R20.reuse ;  /* 0x0000001400188202 */ /* 0x080fe20000000f00 */
[----:B------:R-:W-:Y:S01]  /*1f50*/  @!P3 IMAD.X R15, RZ, RZ, UR31, P2 ;  /* 0x0000001fff0fbe24 */ /* 0x000fe200090e06ff */
[----:B------:R-:W-:Y:S01]  /*1f60*/  @!P3 MOV R28, R20 ;  /* 0x00000014001cb202 */ /* 0x000fe20000000f00 */
[--C-:B------:R-:W-:Y:S01]  /*1f70*/  @!P0 IMAD.MOV.U32 R25, RZ, RZ, R21.reuse ;  /* 0x000000ffff198224 */ /* 0x100fe200078e0015 */
[----:B------:R-:W2:Y:S01]  /*1f80*/  @!P1 LDC.64 R6, c[0x0][0x380] ;  /* 0x0000e000ff069b82 */ /* 0x000ea20000000a00 */
[----:B------:R-:W-:Y:S01]  /*1f90*/  @!P3 IMAD.MOV.U32 R29, RZ, RZ, R21 ;  /* 0x000000ffff1db224 */ /* 0x000fe200078e0015 */
[--C-:B------:R-:W-:Y:S01]  /*1fa0*/  LOP3.LUT R70, R27, 0x38, R240.reuse, 0x78, !PT ;  /* 0x000000381b467812 */ /* 0x100fe200078e78f0 */
[----:B------:R-:W4:Y:S01]  /*1fb0*/  LDCU.64 UR8, c[0x0][0x3d0] ;  /* 0x00007a00ff0877ac */ /* 0x000f220008000a00 */
[----:B------:R-:W-:Y:S01]  /*1fc0*/  SHF.R.U32.HI R104, RZ, 0x1, R240 ;  /* 0x00000001ff687819 */ /* 0x000fe200000116f0 */
[----:B------:R-:W-:Y:S01]  /*1fd0*/  IMAD.MOV.U32 R201, RZ, RZ, 0x40 ;  /* 0x00000040ffc97424 */ /* 0x000fe200078e00ff */
[C---:B------:R-:W-:Y:S01]  /*1fe0*/  LOP3.LUT R221, R107.reuse, 0x200, RZ, 0xc0, !PT ;  /* 0x000002006bdd7812 */ /* 0x040fe200078ec0ff */
[----:B------:R-:W5:Y:S01]  /*1ff0*/  LDCU.64 UR6, c[0x0][0x388] ;  /* 0x00007100ff0677ac */ /* 0x000f620008000a00 */
[----:B------:R-:W4:Y:S01]  /*2000*/  @!P3 LDC.64 R8, c[0x0][0x3b0] ;  /* 0x0000ec00ff08bb82 */ /* 0x000f220000000a00 */
[----:B---3--:R-:W-:Y:S01]  /*2010*/  @!P1 IMAD R14, R2, UR31, RZ ;  /* 0x0000001f020e9c24 */ /* 0x008fe2000f8e02ff */
[----:B------:R-:W-:Y:S01]  /*2020*/  LOP3.LUT R208, R107, 0x400, RZ, 0xc0, !PT ;  /* 0x000004006bd07812 */ /* 0x000fe200078ec0ff */
[----:B------:R-:W-:Y:S01]  /*2030*/  USHF.R.S32.HI UR25, URZ, 0x1f, UR4 ;  /* 0x0000001fff197899 */ /* 0x000fe20008011404 */
[----:B------:R-:W-:Y:S01]  /*2040*/  MOV R209, 0x20 ;  /* 0x0000002000d17802 */ /* 0x000fe20000000f00 */
[----:B------:R-:W-:Y:S01]  /*2050*/  @!P1 IMAD R13, R19, R3, R14 ;  /* 0x00000003130d9224 */ /* 0x000fe200078e020e */
[----:B------:R-:W-:-:S02]  /*2060*/  MOV R247, 0x40 ;  /* 0x0000004000f77802 */ /* 0x000fc40000000f00 */
[----:B------:R-:W3:Y:S01]  /*2070*/  @!P0 LDC.64 R4, c[0x0][0x380] ;  /* 0x0000e000ff048b82 */ /* 0x000ee20000000a00 */
[----:B-1----:R-:W-:Y:S01]  /*2080*/  @!P0 IMAD R14, R23, R10, RZ ;  /* 0x0000000a170e8224 */ /* 0x002fe200078e02ff */
[----:B------:R-:W-:Y:S01]  /*2090*/  MOV R241, 0x8 ;  /* 0x0000000800f17802 */ /* 0x000fe20000000f00 */
[----:B------:R-:W-:-:S04]  /*20a0*/  @!P1 IMAD.WIDE.U32 R22, R19, R2, R20 ;  /* 0x0000000213169225 */ /* 0x000fc800078e0014 */
[C---:B------:R-:W-:Y:S01]  /*20b0*/  @!P0 IMAD R11, R12.reuse, R11, R14 ;  /* 0x0000000b0c0b8224 */ /* 0x040fe200078e020e */
[----:B------:R-:W1:Y:S01]  /*20c0*/  @!P3 LDC.64 R2, c[0x0][0x380] ;  /* 0x0000e000ff02bb82 */ /* 0x000e620000000a00 */
[----:B------:R-:W-:Y:S01]  /*20d0*/  @!P1 IADD3 R13, PT, PT, R23, R13, RZ ;  /* 0x0000000d170d9210 */ /* 0x000fe20007ffe0ff */
[----:B------:R-:W-:Y:S01]  /*20e0*/  @!P0 IMAD.WIDE.U32 R24, R12, R10, R24 ;  /* 0x0000000a0c188225 */ /* 0x000fe200078e0018 */
[----:B--2---:R-:W-:-:S03]  /*20f0*/  @!P1 LEA R6, P4, R22, R6, 0x1 ;  /* 0x0000000616069211 */ /* 0x004fc600078808ff */
[----:B------:R-:W-:Y:S01]  /*2100*/  @!P0 IMAD.IADD R11, R25, 0x1, R11 ;  /* 0x00000001190b8824 */ /* 0x000fe200078e020b */
[----:B------:R-:W-:Y:S01]  /*2110*/  @!P1 LEA.HI.X R7, R22, R7, R13, 0x1, P4 ;  /* 0x0000000716079211 */ /* 0x000fe200020f0c0d */
[-C--:B----4-:R-:W-:Y:S01]  /*2120*/  @!P3 IMAD R15, R15, R8.reuse, RZ ;  /* 0x000000080f0fb224 */ /* 0x090fe200078e02ff */
[----:B------:R-:W-:Y:S01]  /*2130*/  ISETP.GE.AND P4, PT, R16, UR22, PT ;  /* 0x0000001610007c0c */ /* 0x000fe2000bf86270 */
[----:B------:R-:W-:Y:S01]  /*2140*/  @!P3 IMAD.WIDE.U32 R28, R0, R8, R28 ;  /* 0x00000008001cb225 */ /* 0x000fe200078e001c */
[----:B------:R-:W-:-:S03]  /*2150*/  IADD3 R13, PT, PT, R71, 0x60, RZ ;  /* 0x00000060470d7810 */ /* 0x000fc60007ffe0ff */
[----:B------:R-:W-:Y:S01]  /*2160*/  @!P3 IMAD R9, R0, R9, R15 ;  /* 0x000000090009b224 */ /* 0x000fe200078e020f */
[----:B------:R-:W-:Y:S01]  /*2170*/  LOP3.LUT R15, R69, 0x1e00, RZ, 0xc0, !PT ;  /* 0x00001e00450f7812 */ /* 0x000fe200078ec0ff */
[----:B------:R-:W-:Y:S01]  /*2180*/  VIADD R14, R71, 0x50 ;  /* 0x00000050470e7836 */ /* 0x000fe20000000000 */
[----:B---3--:R-:W-:Y:S01]  /*2190*/  @!P0 LEA R26, P2, R24, R4, 0x1 ;  /* 0x00000004181a8211 */ /* 0x008fe200078408ff */
[----:B------:R-:W-:Y:S01]  /*21a0*/  @!P3 IMAD.IADD R9, R29, 0x1, R9 ;  /* 0x000000011d09b824 */ /* 0x000fe200078e0209 */
[----:B------:R-:W-:Y:S01]  /*21b0*/  LOP3.LUT R0, R70, R15, RZ, 0xfc, !PT ;  /* 0x0000000f46007212 */ /* 0x000fe200078efcff */
[C---:B------:R-:W-:Y:S01]  /*21c0*/  VIADD R12, R71.reuse, 0x70 ;  /* 0x00000070470c7836 */ /* 0x040fe20000000000 */
[----:B------:R-:W-:Y:S01]  /*21d0*/  @!P0 LEA.HI.X R27, R24, R5, R11, 0x1, P2 ;  /* 0x00000005181b8211 */ /* 0x000fe200010f0c0b */
[----:B------:R-:W-:Y:S01]  /*21e0*/  @!P4 IMAD.MOV.U32 R34, RZ, RZ, R20 ;  /* 0x000000ffff22c224 */ /* 0x000fe200078e0014 */
[----:B------:R-:W2:Y:S01]  /*21f0*/  @!P4 LDC.64 R4, c[0x0][0x3b0] ;  /* 0x0000ec00ff04cb82 */ /* 0x000ea20000000a00 */
[----:B------:R-:W-:Y:S01]  /*2200*/  LEA R0, R0, UR5, 0x1 ;  /* 0x0000000500007c11 */ /* 0x000fe2000f8e08ff */
[----:B------:R-:W-:Y:S01]  /*2210*/  IMAD R11, R71, UR13, RZ ;  /* 0x0000000d470b7c24 */ /* 0x000fe2000f8e02ff */
[----:B-1----:R-:W-:-:S02]  /*2220*/  @!P3 LEA R36, P2, R28, R2, 0x1 ;  /* 0x000000021c24b211 */ /* 0x002fc400078408ff */
[----:B------:R-:W-:Y:S01]  /*2230*/  IADD3 R15, PT, PT, R71, 0x40, RZ ;  /* 0x00000040470f7810 */ /* 0x000fe20007ffe0ff */
[----:B------:R-:W-:Y:S01]  /*2240*/  @!PT LDS RZ, [RZ] ;  /* 0x00000000fffff984 */ /* 0x000fe20000000800 */
[----:B------:R-:W-:Y:S01]  /*2250*/  @!PT LDS RZ, [RZ] ;  /* 0x00000000fffff984 */ /* 0x000fe20000000800 */
[----:B------:R-:W-:Y:S01]  /*2260*/  @!PT LDS RZ, [RZ] ;  /* 0x00000000fffff984 */ /* 0x000fe20000000800 */
[----:B------:R1:W-:Y:S01]  /*2270*/  @!P1 LDGSTS.E.BYPASS.LTC128B.128 [R0], desc[UR18][R6.64] ;  /* 0x0000000006009fae */ /* 0x0003e2000b981a12 */
[----:B------:R-:W-:Y:S02]  /*2280*/  @!P3 LEA.HI.X R37, R28, R3, R9, 0x1, P2 ;  /* 0x000000031c25b211 */ /* 0x000fe400010f0c09 */
[----:B------:R-:W3:Y:S01]  /*2290*/  @!P4 LDC.64 R2, c[0x0][0x380] ;  /* 0x0000e000ff02cb82 */ /* 0x000ee20000000a00 */
[----:B------:R4:W-:Y:S01]  /*22a0*/  @!P0 LDGSTS.E.BYPASS.LTC128B.128 [R0+0x800], desc[UR18][R26.64] ;  /* 0x008000001a008fae */ /* 0x0009e2000b981a12 */
[----:B------:R-:W-:Y:S02]  /*22b0*/  ISETP.GE.AND P0, PT, R15, UR22, PT ;  /* 0x000000160f007c0c */ /* 0x000fe4000bf06270 */
[----:B------:R-:W-:Y:S01]  /*22c0*/  IADD3 R30, P2, PT, R202, UR28, RZ ;  /* 0x0000001cca1e7c10 */ /* 0x000fe2000ff5e0ff */
[----:B------:R-:W-:Y:S01]  /*22d0*/  @!P3 LDGSTS.E.BYPASS.LTC128B.128 [R0+0x1000], desc[UR18][R36.64] ;  /* 0x010000002400bfae */ /* 0x000fe2000b981a12 */
[----:B------:R-:W-:Y:S01]  /*22e0*/  @!P4 MOV R35, R21 ;  /* 0x000000150023c202 */ /* 0x000fe20000000f00 */
[----:B------:R-:W-:Y:S01]  /*22f0*/  USHF.L.U32 UR28, UR12, 0x7, URZ ;  /* 0x000000070c1c7899 */ /* 0x000fe200080006ff */
[----:B------:R-:W-:Y:S01]  /*2300*/  IADD3.X R31, PT, PT, RZ, UR27, RZ, P2, !PT ;  /* 0x0000001bff1f7c10 */ /* 0x000fe200097fe4ff */
[----:B------:R-:W-:Y:S01]  /*2310*/  UIADD3 UR27, UPT, UPT, UR15, -0x1, URZ ;  /* 0xffffffff0f1b7890 */ /* 0x000fe2000fffe0ff */
[----:B------:R-:W-:-:S02]  /*2320*/  @!P4 IADD3 R8, P2, PT, R19, 0x30, RZ ;  /* 0x000000301308c810 */ /* 0x000fc40007f5e0ff */
[----:B------:R-:W-:Y:S01]  /*2330*/  ISETP.GE.AND P1, PT, R14, UR22, PT ;  /* 0x000000160e007c0c */ /* 0x000fe2000bf26270 */
[----:B------:R-:W-:Y:S01]  /*2340*/  IMAD.WIDE.U32 R30, R71, UR12, R30 ;  /* 0x0000000c471e7c25 */ /* 0x000fe2000f8e001e */
[----:B------:R-:W-:Y:S01]  /*2350*/  ISETP.GE.AND P6, PT, R13, UR22, PT ;  /* 0x000000160d007c0c */ /* 0x000fe2000bfc6270 */
[----:B------:R-:W-:Y:S01]  /*2360*/  UIMAD UR26, UR27, -0x80, UR20 ;  /* 0xffffff801b1a78a4 */ /* 0x000fe2000f8e0214 */
[----:B------:R-:W-:Y:S01]  /*2370*/  ISETP.GE.AND P5, PT, R12, UR22, PT ;  /* 0x000000160c007c0c */ /* 0x000fe2000bfa6270 */
[----:B------:R-:W-:Y:S01]  /*2380*/  @!P4 IMAD.X R9, RZ, RZ, UR31, P2 ;  /* 0x0000001fff09ce24 */ /* 0x000fe200090e06ff */
[----:B------:R-:W-:Y:S01]  /*2390*/  @!P0 IADD3 R28, P2, PT, R19, 0x40, RZ ;  /* 0x00000040131c8810 */ /* 0x000fe20007f5e0ff */
[-C--:B--2---:R-:W-:Y:S01]  /*23a0*/  @!P4 IMAD.WIDE.U32 R34, R8, R4.reuse, R34 ;  /* 0x000000040822c225 */ /* 0x084fe200078e0022 */
[----:B------:R-:W-:Y:S01]  /*23b0*/  IADD3 R31, PT, PT, R31, R11, RZ ;  /* 0x0000000b1f1f7210 */ /* 0x000fe20007ffe0ff */
[----:B------:R-:W-:Y:S01]  /*23c0*/  UIMAD.WIDE.U32 UR28, UR28, UR27, URZ ;  /* 0x0000001b1c1c72a5 */ /* 0x000fe2000f8e00ff */
[-C--:B------:R-:W-:Y:S01]  /*23d0*/  @!P0 MOV R11, R21.reuse ;  /* 0x00000015000b8202 */ /* 0x080fe20000000f00 */
[----:B------:R-:W-:Y:S01]  /*23e0*/  @!P4 IMAD R9, R9, R4, RZ ;  /* 0x000000040909c224 */ /* 0x000fe200078e02ff */
[----:B-1----:R-:W1:Y:S01]  /*23f0*/  @!P0 LDC.64 R6, c[0x0][0x3b0] ;  /* 0x0000ec00ff068b82 */ /* 0x002e620000000a00 */
[----:B---3--:R-:W-:Y:S01]  /*2400*/  @!P4 LEA R32, P3, R34, R2, 0x1 ;  /* 0x000000022220c211 */ /* 0x008fe200078608ff */
[----:B------:R-:W-:Y:S01]  /*2410*/  @!P0 IMAD.MOV.U32 R10, RZ, RZ, R20 ;  /* 0x000000ffff0a8224 */ /* 0x000fe200078e0014 */
[----:B------:R-:W-:Y:S01]  /*2420*/  @!P1 MOV R25, R21 ;  /* 0x0000001500199202 */ /* 0x000fe20000000f00 */
[----:B------:R-:W-:Y:S01]  /*2430*/  @!P4 IMAD R9, R8, R5, R9 ;  /* 0x000000050809c224 */ /* 0x000fe200078e0209 */
[----:B------:R-:W-:Y:S01]  /*2440*/  @!P6 MOV R23, R21 ;  /* 0x000000150017e202 */ /* 0x000fe20000000f00 */
[----:B----4-:R-:W-:Y:S01]  /*2450*/  IMAD.U32 R26, RZ, RZ, UR8 ;  /* 0x00000008ff1a7e24 */ /* 0x010fe2000f8e00ff */
[----:B------:R-:W-:Y:S01]  /*2460*/  UIMAD UR8, UR25, UR8, URZ ;  /* 0x00000008190872a4 */ /* 0x000fe2000f8e02ff */
[----:B------:R-:W2:Y:S01]  /*2470*/  @!P0 LDC.64 R4, c[0x0][0x380] ;  /* 0x0000e000ff048b82 */ /* 0x000ea20000000a00 */
[----:B------:R-:W-:Y:S01]  /*2480*/  @!P4 IADD3 R8, PT, PT, R35, R9, RZ ;  /* 0x000000092308c210 */ /* 0x000fe20007ffe0ff */
[----:B------:R-:W-:Y:S01]  /*2490*/  @!P0 IMAD.X R9, RZ, RZ, UR31, P2 ;  /* 0x0000001fff098e24 */ /* 0x000fe200090e06ff */
[----:B------:R-:W-:Y:S01]  /*24a0*/  UIMAD UR9, UR4, UR9, UR8 ;  /* 0x00000009040972a4 */ /* 0x000fe2000f8e0208 */
[----:B------:R-:W-:Y:S01]  /*24b0*/  IMAD.WIDE.U32 R26, R26, UR4, R30 ;  /* 0x000000041a1a7c25 */ /* 0x000fe2000f8e001e */
[----:B------:R-:W-:Y:S01]  /*24c0*/  @!P4 LEA.HI.X R33, R34, R3, R8, 0x1, P3 ;  /* 0x000000032221c211 */ /* 0x000fe200018f0c08 */
[----:B------:R-:W-:Y:S01]  /*24d0*/  USHF.L.U64.HI UR8, UR12, 0x7, UR13 ;  /* 0x000000070c087899 */ /* 0x000fe2000801020d */
[----:B------:R-:W-:Y:S01]  /*24e0*/  @!P1 IADD3 R31, P2, PT, R19, 0x50, RZ ;  /* 0x00000050131f9810 */ /* 0x000fe20007f5e0ff */
[----:B------:R-:W3:Y:S01]  /*24f0*/  @!P1 LDC.64 R2, c[0x0][0x3b0] ;  /* 0x0000ec00ff029b82 */ /* 0x000ee20000000a00 */
[----:B------:R-:W-:Y:S01]  /*2500*/  IADD3 R244, PT, PT, R27, UR9, RZ ;  /* 0x000000091bf47c10 */ /* 0x000fe2000fffe0ff */
[----:B------:R2:W-:Y:S01]  /*2510*/  @!P4 LDGSTS.E.BYPASS.LTC128B.128 [R0+0x1800], desc[UR18][R32.64] ;  /* 0x018000002000cfae */ /* 0x0005e2000b981a12 */
[C---:B-----5:R-:W-:Y:S01]  /*2520*/  LEA R246, P4, R26.reuse, UR6, 0x1 ;  /* 0x000000061af67c11 */ /* 0x060fe2000f8808ff */
[----:B------:R-:W-:Y:S01]  /*2530*/  UIMAD UR6, UR8, UR27, URZ ;  /* 0x0000001b080672a4 */ /* 0x000fe2000f8e02ff */
[----:B------:R-:W-:Y:S01]  /*2540*/  @!P1 IMAD.MOV.U32 R24, RZ, RZ, R20 ;  /* 0x000000ffff189224 */ /* 0x000fe200078e0014 */
[----:B------:R-:W-:Y:S01]  /*2550*/  UIMAD.WIDE.U32 UR8, UR12, 0x20, URZ ;  /* 0x000000200c0878a5 */ /* 0x000fe2000f8e00ff */
[----:B------:R-:W-:Y:S01]  /*2560*/  LEA.HI.X R244, R26, UR7, R244, 0x1, P4 ;  /* 0x000000071af47c11 */ /* 0x000fe2000a0f0cf4 */
[----:B-1----:R-:W-:Y:S01]  /*2570*/  @!P0 IMAD R9, R9, R6, RZ ;  /* 0x0000000609098224 */ /* 0x002fe200078e02ff */
[----:B------:R-:W-:Y:S01]  /*2580*/  UIADD3 UR6, UPT, UPT, UR29, UR6, URZ ;  /* 0x000000061d067290 */ /* 0x000fe2000fffe0ff */
[----:B------:R-:W-:Y:S01]  /*2590*/  @!P6 IMAD.MOV.U32 R22, RZ, RZ, R20 ;  /* 0x000000ffff16e224 */ /* 0x000fe200078e0014 */
[----:B------:R-:W-:Y:S01]  /*25a0*/  USHF.L.U32 UR7, UR13, 0x5, URZ ;  /* 0x000000050d077899 */ /* 0x000fe200080006ff */
[----:B------:R-:W-:-:S02]  /*25b0*/  @!P0 IMAD R7, R28, R7, R9 ;  /* 0x000000071c078224 */ /* 0x000fc400078e0209 */
[----:B------:R-:W-:Y:S01]  /*25c0*/  @!P0 IMAD.WIDE.U32 R28, R28, R6, R10 ;  /* 0x000000061c1c8225 */ /* 0x000fe200078e000a */
[----:B------:R-:W1:Y:S03]  /*25d0*/  @!P6 LDC.64 R8, c[0x0][0x3b0] ;  /* 0x0000ec00ff08eb82 */ /* 0x000e660000000a00 */
[----:B------:R-:W-:Y:S01]  /*25e0*/  @!P0 IMAD.IADD R6, R29, 0x1, R7 ;  /* 0x000000011d068824 */ /* 0x000fe200078e0207 */
[----:B------:R-:W-:Y:S02]  /*25f0*/  @!P1 IADD3.X R7, PT, PT, RZ, UR31, RZ, P2, !PT ;  /* 0x0000001fff079c10 */ /* 0x000fe400097fe4ff */
[----:B------:R-:W-:Y:S02]  /*2600*/  ISETP.GE.AND P2, PT, R71, UR26, PT ;  /* 0x0000001a47007c0c */ /* 0x000fe4000bf46270 */
[----:B------:R-:W4:Y:S01]  /*2610*/  @!P1 LDC.64 R10, c[0x0][0x380] ;  /* 0x0000e000ff0a9b82 */ /* 0x000f220000000a00 */
[----:B---3--:R-:W-:-:S04]  /*2620*/  @!P1 IMAD R26, R7, R2, RZ ;  /* 0x00000002071a9224 */ /* 0x008fc800078e02ff */
[C---:B------:R-:W-:Y:S01]  /*2630*/  @!P1 IMAD R26, R31.reuse, R3, R26 ;  /* 0x000000031f1a9224 */ /* 0x040fe200078e021a */
[C---:B--2---:R-:W-:Y:S01]  /*2640*/  @!P0 LEA R32, P3, R28.reuse, R4, 0x1 ;  /* 0x000000041c208211 */ /* 0x044fe200078608ff */
[----:B------:R-:W-:Y:S01]  /*2650*/  @!P1 IMAD.WIDE.U32 R30, R31, R2, R24 ;  /* 0x000000021f1e9225 */ /* 0x000fe200078e0018 */
[----:B------:R-:W-:Y:S01]  /*2660*/  MOV R25, UR29 ;  /* 0x0000001d00197c02 */ /* 0x000fe20008000f00 */
[----:B------:R-:W2:Y:S01]  /*2670*/  @!P5 LDC.64 R2, c[0x0][0x380] ;  /* 0x0000e000ff02db82 */ /* 0x000ea20000000a00 */
[----:B------:R-:W-:Y:S01]  /*2680*/  @!P0 LEA.HI.X R33, R28, R5, R6, 0x1, P3 ;  /* 0x000000051c218211 */ /* 0x000fe200018f0c06 */
[----:B------:R-:W-:Y:S02]  /*2690*/  IMAD.U32 R24, RZ, RZ, UR28 ;  /* 0x0000001cff187e24 */ /* 0x000fe4000f8e00ff */
[----:B------:R-:W-:Y:S02]  /*26a0*/  IMAD.U32 R25, RZ, RZ, UR6 ;  /* 0x00000006ff197e24 */ /* 0x000fe4000f8e00ff */
[----:B------:R3:W-:Y:S01]  /*26b0*/  @!P0 LDGSTS.E.BYPASS.LTC128B.128 [R0+0x2000], desc[UR18][R32.64] ;  /* 0x0200000020008fae */ /* 0x0007e2000b981a12 */
[----:B------:R-:W-:Y:S01]  /*26c0*/  @!P6 IADD3 R29, P0, PT, R19, 0x60, RZ ;  /* 0x00000060131de810 */ /* 0x000fe20007f1e0ff */
[----:B------:R-:W5:Y:S01]  /*26d0*/  @!P6 LDC.64 R6, c[0x0][0x380] ;  /* 0x0000e000ff06eb82 */ /* 0x000f620000000a00 */
[----:B------:R-:W-:-:S02]  /*26e0*/  @!P1 IMAD.IADD R26, R31, 0x1, R26 ;  /* 0x000000011f1a9824 */ /* 0x000fc400078e021a */
[----:B------:R-:W-:Y:S01]  /*26f0*/  @!P6 IADD3.X R27, PT, PT, RZ, UR31, RZ, P0, !PT ;  /* 0x0000001fff1bec10 */ /* 0x000fe200087fe4ff */
[----:B-1----:R-:W-:Y:S01]  /*2700*/  @!P6 IMAD.WIDE.U32 R22, R29, R8, R22 ;  /* 0x000000081d16e225 */ /* 0x002fe200078e0016 */
[----:B------:R-:W-:Y:S02]  /*2710*/  @!P5 IADD3 R19, P0, PT, R19, 0x70, RZ ;  /* 0x000000701313d810 */ /* 0x000fe40007f1e0ff */
[C---:B----4-:R-:W-:Y:S01]  /*2720*/  @!P1 LEA R34, P4, R30.reuse, R10, 0x1 ;  /* 0x0000000a1e229211 */ /* 0x050fe200078808ff */
[----:B------:R-:W1:Y:S01]  /*2730*/  @!P5 LDC.64 R4, c[0x0][0x3b0] ;  /* 0x0000ec00ff04db82 */ /* 0x000e620000000a00 */
[----:B------:R-:W-:Y:S02]  /*2740*/  @!P6 IMAD R10, R27, R8, RZ ;  /* 0x000000081b0ae224 */ /* 0x000fe400078e02ff */
[----:B------:R-:W-:Y:S02]  /*2750*/  @!P1 LEA.HI.X R35, R30, R11, R26, 0x1, P4 ;  /* 0x0000000b1e239211 */ /* 0x000fe400020f0c1a */
[----:B------:R-:W-:Y:S01]  /*2760*/  @!P5 IADD3.X R11, PT, PT, RZ, UR31, RZ, P0, !PT ;  /* 0x0000001fff0bdc10 */ /* 0x000fe200087fe4ff */
[----:B------:R-:W-:Y:S01]  /*2770*/  @!P6 IMAD R9, R29, R9, R10 ;  /* 0x000000091d09e224 */ /* 0x000fe200078e020a */
[----:B------:R-:W-:Y:S01]  /*2780*/  ISETP.GE.AND P0, PT, R17, UR26, PT ;  /* 0x0000001a11007c0c */ /* 0x000fe2000bf06270 */
[----:B------:R-:W-:Y:S01]  /*2790*/  @!P1 LDGSTS.E.BYPASS.LTC128B.128 [R0+0x2800], desc[UR18][R34.64] ;  /* 0x0280000022009fae */ /* 0x000fe2000b981a12 */
[----:B------:R-:W-:Y:S01]  /*27a0*/  UIMAD.WIDE.U32 UR30, UR30, UR27, URZ ;  /* 0x0000001b1e1e72a5 */ /* 0x000fe2000f8e00ff */
[----:B------:R-:W-:Y:S01]  /*27b0*/  @!P6 IMAD.IADD R9, R23, 0x1, R9 ;  /* 0x000000011709e824 */ /* 0x000fe200078e0209 */
[----:B------:R-:W-:-:S02]  /*27c0*/  MOV R23, UR29 ;  /* 0x0000001d00177c02 */ /* 0x000fc40008000f00 */
[----:B------:R-:W-:Y:S02]  /*27d0*/  MOV R23, UR6 ;  /* 0x0000000600177c02 */ /* 0x000fe40008000f00 */
[----:B-----5:R-:W-:Y:S02]  /*27e0*/  @!P6 LEA R6, P1, R22, R6, 0x1 ;  /* 0x000000061606e211 */ /* 0x020fe400078208ff */
[----:B---3--:R-:W-:Y:S02]  /*27f0*/  @!P2 LEA R32, P3, R24, R246, 0x1 ;  /* 0x000000f61820a211 */ /* 0x008fe400078608ff */
[----:B------:R-:W-:Y:S01]  /*2800*/  @!P6 LEA.HI.X R7, R22, R7, R9, 0x1, P1 ;  /* 0x000000071607e211 */ /* 0x000fe200008f0c09 */
[----:B------:R-:W-:Y:S01]  /*2810*/  IMAD.U32 R9, RZ, RZ, UR12 ;  /* 0x0000000cff097e24 */ /* 0x000fe2000f8e00ff */
[----:B------:R-:W-:Y:S01]  /*2820*/  @!P2 LEA.HI.X R33, R24, R244, R25, 0x1, P3 ;  /* 0x000000f41821a211 */ /* 0x000fe200018f0c19 */
[----:B------:R-:W-:Y:S01]  /*2830*/  VOTEU.ALL UP0, P0 ;  /* 0x0000000000ff7886 */ /* 0x000fe20000000000 */
[----:B------:R-:W-:Y:S01]  /*2840*/  ISETP.GE.AND P3, PT, R18, UR26, PT ;  /* 0x0000001a12007c0c */ /* 0x000fe2000bf66270 */
[-C--:B-1----:R-:W-:Y:S01]  /*2850*/  @!P5 IMAD R8, R11, R4.reuse, RZ ;  /* 0x000000040b08d224 */ /* 0x082fe200078e02ff */
[----:B------:R1:W-:Y:S01]  /*2860*/  @!P6 LDGSTS.E.BYPASS.LTC128B.128 [R0+0x3000], desc[UR18][R6.64] ;  /* 0x030000000600efae */ /* 0x0003e2000b981a12 */
[----:B------:R-:W-:Y:S01]  /*2870*/  @!P5 IMAD.WIDE.U32 R20, R19, R4, R20 ;  /* 0x000000041314d225 */ /* 0x000fe200078e0014 */
[----:B------:R-:W-:Y:S01]  /*2880*/  MOV R4, UR12 ;  /* 0x0000000c00047c02 */ /* 0x000fe20008000f00 */
[----:B------:R-:W-:Y:S01]  /*2890*/  @!UP0 UIADD3 UR8, UP1, UPT, UR28, UR8, URZ ;  /* 0x000000081c088290 */ /* 0x000fe2000ff3e0ff */
[----:B------:R-:W-:Y:S01]  /*28a0*/  ISETP.GE.AND P6, PT, R15, UR26, PT ;  /* 0x0000001a0f007c0c */ /* 0x000fe2000bfc6270 */
[----:B------:R-:W-:Y:S01]  /*28b0*/  @!P5 IMAD R5, R19, R5, R8 ;  /* 0x000000051305d224 */ /* 0x000fe200078e0208 */
[----:B------:R-:W-:Y:S01]  /*28c0*/  MOV R8, UR13 ;  /* 0x0000000d00087c02 */ /* 0x000fe20008000f00 */
[----:B------:R-:W-:Y:S01]  /*28d0*/  @!UP0 UIADD3.X UR7, UPT, UPT, UR6, UR9, UR7, UP1, !UPT ;  /* 0x0000000906078290 */ /* 0x000fe20008ffe407 */
[----:B--2---:R-:W-:Y:S01]  /*28e0*/  @!P5 LEA R2, P4, R20, R2, 0x1 ;  /* 0x000000021402d211 */ /* 0x004fe200078808ff */
[----:B------:R-:W-:Y:S01]  /*28f0*/  @!P5 IMAD.IADD R5, R21, 0x1, R5 ;  /* 0x000000011505d824 */ /* 0x000fe200078e0205 */
[----:B------:R-:W-:Y:S01]  /*2900*/  MOV R19, UR29 ;  /* 0x0000001d00137c02 */ /* 0x000fe20008000f00 */
[----:B------:R-:W-:Y:S01]  /*2910*/  IMAD.U32 R21, RZ, RZ, UR29 ;  /* 0x0000001dff157e24 */ /* 0x000fe2000f8e00ff */
[----:B------:R-:W-:Y:S01]  /*2920*/  @!P3 LEA R11, P1, R4, UR28, 0x4 ;  /* 0x0000001c040bbc11 */ /* 0x000fe2000f8220ff */
[----:B------:R-:W-:Y:S01]  /*2930*/  IMAD.U32 R21, RZ, RZ, UR6 ;  /* 0x00000006ff157e24 */ /* 0x000fe2000f8e00ff */
[----:B------:R-:W-:Y:S01]  /*2940*/  @!P5 LEA.HI.X R3, R20, R3, R5, 0x1, P4 ;  /* 0x000000031403d211 */ /* 0x000fe200020f0c05 */
[----:B------:R-:W-:Y:S01]  /*2950*/  IMAD.U32 R22, RZ, RZ, UR28 ;  /* 0x0000001cff167e24 */ /* 0x000fe2000f8e00ff */
[----:B------:R-:W-:Y:S01]  /*2960*/  @!P3 LEA.HI.X R8, R9, UR6, R8, 0x4, P1 ;  /* 0x000000060908bc11 */ /* 0x000fe200088f2408 */
[----:B------:R-:W-:Y:S01]  /*2970*/  VOTEU.ALL UP0, P6 ;  /* 0x0000000000ff7886 */ /* 0x000fe20003000000 */
[----:B------:R-:W-:Y:S01]  /*2980*/  ISETP.GE.AND P1, PT, R16, UR26, PT ;  /* 0x0000001a10007c0c */ /* 0x000fe2000bf26270 */
[----:B------:R2:W-:Y:S01]  /*2990*/  @!P5 LDGSTS.E.BYPASS.LTC128B.128 [R0+0x3800], desc[UR18][R2.64] ;  /* 0x038000000200dfae */ /* 0x0005e2000b981a12 */
[C---:B------:R-:W-:Y:S01]  /*29a0*/  @!P3 LEA R10, P4, R11.reuse, R246, 0x1 ;  /* 0x000000f60b0ab211 */ /* 0x040fe200078808ff */
[----:B------:R-:W-:Y:S01]  /*29b0*/  IMAD.U32 R19, RZ, RZ, UR6 ;  /* 0x00000006ff137e24 */ /* 0x000fe2000f8e00ff */
[----:B------:R-:W-:Y:S01]  /*29c0*/  MOV R20, UR28 ;  /* 0x0000001c00147c02 */ /* 0x000fe20008000f00 */
[----:B------:R-:W-:Y:S01]  /*29d0*/  @!P2 LDGSTS.E.BYPASS.LTC128B.128 [R0+0x4000], desc[UR18][R32.64] ;  /* 0x040000002000afae */ /* 0x000fe2000b981a12 */
[----:B------:R-:W-:Y:S01]  /*29e0*/  MOV R9, UR8 ;  /* 0x0000000800097c02 */ /* 0x000fe20008000f00 */
[----:B------:R-:W-:Y:S01]  /*29f0*/  UIMAD.WIDE.U32 UR8, UR12, 0x40, URZ ;  /* 0x000000400c0878a5 */ /* 0x000fe2000f8e00ff */
[----:B------:R-:W-:Y:S01]  /*2a00*/  @!P3 LEA.HI.X R11, R11, R244, R8, 0x1, P4 ;  /* 0x000000f40b0bb211 */ /* 0x000fe200020f0c08 */
[----:B-1----:R-:W-:Y:S01]  /*2a10*/  IMAD.U32 R6, RZ, RZ, UR28 ;  /* 0x0000001cff067e24 */ /* 0x002fe2000f8e00ff */
[----:B------:R-:W-:Y:S01]  /*2a20*/  MOV R5, UR7 ;  /* 0x0000000700057c02 */ /* 0x000fe20008000f00 */
[----:B------:R-:W-:Y:S01]  /*2a30*/  USHF.L.U32 UR7, UR13, 0x6, URZ ;  /* 0x000000060d077899 */ /* 0x000fe200080006ff */
[C---:B------:R-:W-:Y:S01]  /*2a40*/  @!P0 LEA R8, P4, R9.reuse, R246, 0x1 ;  /* 0x000000f609088211 */ /* 0x040fe200078808ff */
[----:B------:R-:W-:Y:S01]  /*2a50*/  @!P1 IMAD.WIDE.U32 R20, R4, 0x30, R20 ;  /* 0x0000003004149825 */ /* 0x000fe200078e0014 */
[----:B------:R1:W-:Y:S01]  /*2a60*/  @!P3 LDGSTS.E.BYPASS.LTC128B.128 [R0+0x4800], desc[UR18][R10.64] ;  /* 0x048000000a00bfae */ /* 0x0003e2000b981a12 */
[----:B------:R-:W-:Y:S01]  /*2a70*/  @!UP0 UIADD3 UR8, UP1, UPT, UR28, UR8, URZ ;  /* 0x000000081c088290 */ /* 0x000fe2000ff3e0ff */
[----:B------:R-:W-:Y:S01]  /*2a80*/  @!P0 LEA.HI.X R9, R9, R244, R5, 0x1, P4 ;  /* 0x000000f409098211 */ /* 0x000fe200020f0c05 */
[----:B------:R-:W-:Y:S01]  /*2a90*/  IMAD.U32 R4, RZ, RZ, UR13 ;  /* 0x0000000dff047e24 */ /* 0x000fe2000f8e00ff */
[----:B------:R-:W-:Y:S01]  /*2aa0*/  @!P1 LEA R24, P3, R20, R246, 0x1 ;  /* 0x000000f614189211 */ /* 0x000fe200078608ff */
[----:B------:R-:W-:Y:S01]  /*2ab0*/  @!UP0 UIADD3.X UR7, UPT, UPT, UR6, UR9, UR7, UP1, !UPT ;  /* 0x0000000906078290 */ /* 0x000fe20008ffe407 */
[----:B------:R-:W-:Y:S01]  /*2ac0*/  ISETP.GE.AND P5, PT, R14, UR26, PT ;  /* 0x0000001a0e007c0c */ /* 0x000fe2000bfa6270 */
[----:B------:R-:W-:Y:S01]  /*2ad0*/  @!P1 IMAD R5, R4, 0x30, RZ ;  /* 0x0000003004059824 */ /* 0x000fe200078e02ff */
[----:B------:R3:W-:Y:S01]  /*2ae0*/  @!P0 LDGSTS.E.BYPASS.LTC128B.128 [R0+0x5000], desc[UR18][R8.64] ;  /* 0x0500000008008fae */ /* 0x0007e2000b981a12 */
[----:B------:R-:W-:-:S02]  /*2af0*/  ISETP.GE.AND P4, PT, R13, UR26, PT ;  /* 0x0000001a0d007c0c */ /* 0x000fc4000bf86270 */
[----:B------:R-:W-:Y:S01]  /*2b00*/  MOV R7, UR29 ;  /* 0x0000001d00077c02 */ /* 0x000fe20008000f00 */
[----:B------:R-:W-:Y:S01]  /*2b10*/  IMAD.U32 R7, RZ, RZ, UR6 ;  /* 0x00000006ff077e24 */ /* 0x000fe2000f8e00ff */
[----:B------:R-:W-:Y:S01]  /*2b20*/  @!P1 IADD3 R5, PT, PT, R21, R5, RZ ;  /* 0x0000000515059210 */ /* 0x000fe20007ffe0ff */
[----:B--2---:R-:W-:Y:S01]  /*2b30*/  IMAD.U32 R2, RZ, RZ, UR12 ;  /* 0x0000000cff027e24 */ /* 0x004fe2000f8e00ff */
[----:B------:R-:W-:Y:S01]  /*2b40*/  MOV R3, UR7 ;  /* 0x0000000700037c02 */ /* 0x000fe20008000f00 */
[----:B------:R-:W2:Y:S01]  /*2b50*/  LDCU.64 UR6, c[0x0][0x390] ;  /* 0x00007200ff0677ac */ /* 0x000ea20008000a00 */
[----:B------:R-:W-:Y:S01]  /*2b60*/  @!P1 LEA.HI.X R25, R20, R244, R5, 0x1, P3 ;  /* 0x000000f414199211 */ /* 0x000fe200018f0c05 */
[----:B------:R-:W-:Y:S01]  /*2b70*/  IMAD.U32 R20, RZ, RZ, UR12 ;  /* 0x0000000cff147e24 */ /* 0x000fe2000f8e00ff */
[----:B------:R-:W-:Y:S01]  /*2b80*/  MOV R5, UR8 ;  /* 0x0000000800057c02 */ /* 0x000fe20008000f00 */
[----:B------:R-:W4:Y:S01]  /*2b90*/  LDCU.64 UR8, c[0x0][0x3d8] ;  /* 0x00007b00ff0877ac */ /* 0x000f220008000a00 */
[----:B------:R-:W-:Y:S01]  /*2ba0*/  ISETP.GE.AND P3, PT, R12, UR26, PT ;  /* 0x0000001a0c007c0c */ /* 0x000fe2000bf66270 */
[----:B------:R-:W-:Y:S01]  /*2bb0*/  @!P1 LDGSTS.E.BYPASS.LTC128B.128 [R0+0x5800], desc[UR18][R24.64] ;  /* 0x0580000018009fae */ /* 0x000fe2000b981a12 */
[----:B------:R-:W-:Y:S01]  /*2bc0*/  @!P5 IMAD.WIDE.U32 R20, R20, 0x50, R6 ;  /* 0x000000501414d825 */ /* 0x000fe200078e0006 */
[----:B------:R-:W-:Y:S01]  /*2bd0*/  ISETP.GE.AND P0, PT, R18, UR26, PT ;  /* 0x0000001a12007c0c */ /* 0x000fe2000bf06270 */
[----:B------:R-:W-:Y:S01]  /*2be0*/  USHF.L.U64.HI UR29, UR10, 0x7, UR11 ;  /* 0x000000070a1d7899 */ /* 0x000fe2000801020b */
[----:B-1----:R-:W-:Y:S01]  /*2bf0*/  @!P6 LEA R10, P1, R5, R246, 0x1 ;  /* 0x000000f6050ae211 */ /* 0x002fe200078208ff */
[----:B------:R-:W-:-:S02]  /*2c00*/  IMAD.U32 R18, RZ, RZ, UR28 ;  /* 0x0000001cff127e24 */ /* 0x000fc4000f8e00ff */
[----:B------:R-:W-:Y:S01]  /*2c10*/  UIMAD UR29, UR29, UR27, URZ ;  /* 0x0000001b1d1d72a4 */ /* 0x000fe2000f8e02ff */
[----:B------:R-:W-:Y:S01]  /*2c20*/  @!P6 LEA.HI.X R11, R5, R244, R3, 0x1, P1 ;  /* 0x000000f4050be211 */ /* 0x000fe200008f0c03 */
[----:B------:R-:W-:Y:S01]  /*2c30*/  IMAD.U32 R3, RZ, RZ, UR13 ;  /* 0x0000000dff037e24 */ /* 0x000fe2000f8e00ff */
[----:B------:R-:W-:Y:S02]  /*2c40*/  MOV R5, UR13 ;  /* 0x0000000d00057c02 */ /* 0x000fe40008000f00 */
[----:B------:R-:W-:Y:S01]  /*2c50*/  @!P3 IMAD.WIDE.U32 R18, R2, 0x70, R18 ;  /* 0x000000700212b825 */ /* 0x000fe200078e0012 */
[----:B------:R-:W-:Y:S01]  /*2c60*/  IADD3 R6, P1, PT, R202, UR24, RZ ;  /* 0x00000018ca067c10 */ /* 0x000fe2000ff3e0ff */
[----:B------:R-:W-:Y:S01]  /*2c70*/  @!P6 LDGSTS.E.BYPASS.LTC128B.128 [R0+0x6000], desc[UR18][R10.64] ;  /* 0x060000000a00efae */ /* 0x000fe2000b981a12 */
[----:B------:R-:W-:Y:S01]  /*2c80*/  UIADD3 UR29, UPT, UPT, UR31, UR29, URZ ;  /* 0x0000001d1f1d7290 */ /* 0x000fe2000fffe0ff */
[----:B------:R-:W-:Y:S01]  /*2c90*/  @!P5 IMAD R5, R5, 0x50, RZ ;  /* 0x000000500505d824 */ /* 0x000fe200078e02ff */
[----:B------:R-:W-:Y:S01]  /*2ca0*/  IADD3.X R7, PT, PT, RZ, UR23, RZ, P1, !PT ;  /* 0x00000017ff077c10 */ /* 0x000fe20008ffe4ff */
[----:B---3--:R-:W-:Y:S01]  /*2cb0*/  IMAD.U32 R8, RZ, RZ, UR12 ;  /* 0x0000000cff087e24 */ /* 0x008fe2000f8e00ff */
[----:B------:R-:W-:Y:S01]  /*2cc0*/  @!P5 LEA R4, P1, R20, R246, 0x1 ;  /* 0x000000f61404d211 */ /* 0x000fe200078208ff */
[----:B------:R-:W-:Y:S01]  /*2cd0*/  @!P4 IMAD R3, R3, 0x60, RZ ;  /* 0x000000600303c824 */ /* 0x000fe200078e02ff */
[----:B------:R-:W-:Y:S01]  /*2ce0*/  @!P5 IADD3 R5, PT, PT, R21, R5, RZ ;  /* 0x000000051505d210 */ /* 0x000fe20007ffe0ff */
[----:B------:R-:W-:Y:S01]  /*2cf0*/  @!P4 IMAD.WIDE.U32 R8, R8, 0x60, R22 ;  /* 0x000000600808c825 */ /* 0x000fe200078e0016 */
[----:B----4-:R-:W-:Y:S01]  /*2d00*/  UIMAD UR28, UR25, UR8, URZ ;  /* 0x00000008191c72a4 */ /* 0x010fe2000f8e02ff */
[----:B------:R-:W-:Y:S01]  /*2d10*/  ISETP.GE.AND P6, PT, R17, UR26, PT ;  /* 0x0000001a11007c0c */ /* 0x000fe2000bfc6270 */
[----:B------:R-:W-:Y:S01]  /*2d20*/  USHF.L.U32 UR27, UR11, 0x5, URZ ;  /* 0x000000050b1b7899 */ /* 0x000fe200080006ff */
[----:B------:R-:W-:Y:S01]  /*2d30*/  IMAD.U32 R2, RZ, RZ, UR13 ;  /* 0x0000000dff027e24 */ /* 0x000fe2000f8e00ff */
[----:B------:R-:W-:Y:S01]  /*2d40*/  @!P5 LEA.HI.X R5, R20, R244, R5, 0x1, P1 ;  /* 0x000000f41405d211 */ /* 0x000fe200008f0c05 */
[----:B------:R-:W-:Y:S01]  /*2d50*/  @!P4 IMAD.IADD R3, R9, 0x1, R3 ;  /* 0x000000010903c824 */ /* 0x000fe200078e0203 */
[----:B------:R-:W-:Y:S01]  /*2d60*/  @!P4 LEA R22, P1, R8, R246, 0x1 ;  /* 0x000000f60816c211 */ /* 0x000fe200078208ff */
[----:B------:R-:W-:Y:S01]  /*2d70*/  @!P3 IMAD R2, R2, 0x70, RZ ;  /* 0x000000700202b824 */ /* 0x000fe200078e02ff */
[----:B------:R-:W-:Y:S01]  /*2d80*/  UIMAD UR28, UR4, UR9, UR28 ;  /* 0x00000009041c72a4 */ /* 0x000fe2000f8e021c */
[----:B------:R1:W-:Y:S01]  /*2d90*/  @!P5 LDGSTS.E.BYPASS.LTC128B.128 [R0+0x6800], desc[UR18][R4.64] ;  /* 0x068000000400dfae */ /* 0x0003e2000b981a12 */
[----:B------:R-:W-:Y:S01]  /*2da0*/  @!P4 LEA.HI.X R23, R8, R244, R3, 0x1, P1 ;  /* 0x000000f40817c211 */ /* 0x000fe200008f0c03 */
[----:B------:R-:W-:Y:S01]  /*2db0*/  IMAD.WIDE.U32 R6, R71, UR10, R6 ;  /* 0x0000000a47067c25 */ /* 0x000fe2000f8e0006 */
[----:B------:R-:W-:-:S02]  /*2dc0*/  @!P3 IADD3 R3, PT, PT, R19, R2, RZ ;  /* 0x000000021303b210 */ /* 0x000fc40007ffe0ff */
[C---:B------:R-:W-:Y:S01]  /*2dd0*/  @!P3 LEA R8, P1, R18.reuse, R246, 0x1 ;  /* 0x000000f61208b211 */ /* 0x040fe200078208ff */
[----:B------:R3:W-:Y:S01]  /*2de0*/  @!P4 LDGSTS.E.BYPASS.LTC128B.128 [R0+0x7000], desc[UR18][R22.64] ;  /* 0x070000001600cfae */ /* 0x0007e2000b981a12 */
[----:B------:R-:W-:Y:S01]  /*2df0*/  IADD3 R21, PT, PT, R7, R105, RZ ;  /* 0x0000006907157210 */ /* 0x000fe20007ffe0ff */
[----:B------:R-:W-:Y:S01]  /*2e00*/  VOTEU.ALL UP0, P6 ;  /* 0x0000000000ff7886 */ /* 0x000fe20003000000 */
[----:B------:R-:W-:Y:S01]  /*2e10*/  @!P3 LEA.HI.X R9, R18, R244, R3, 0x1, P1 ;  /* 0x000000f41209b211 */ /* 0x000fe200008f0c03 */
[----:B------:R-:W-:Y:S01]  /*2e20*/  IMAD.U32 R19, RZ, RZ, UR31 ;  /* 0x0000001fff137e24 */ /* 0x000fe2000f8e00ff */
[----:B------:R-:W-:Y:S01]  /*2e30*/  MOV R20, R6 ;  /* 0x0000000600147202 */ /* 0x000fe20000000f00 */
[----:B------:R-:W-:Y:S01]  /*2e40*/  IMAD.U32 R6, RZ, RZ, UR8 ;  /* 0x00000008ff067e24 */ /* 0x000fe2000f8e00ff */
[----:B------:R-:W-:Y:S01]  /*2e50*/  MOV R18, UR30 ;  /* 0x0000001e00127c02 */ /* 0x000fe20008000f00 */
[----:B------:R4:W-:Y:S01]  /*2e60*/  @!P3 LDGSTS.E.BYPASS.LTC128B.128 [R0+0x7800], desc[UR18][R8.64] ;  /* 0x078000000800bfae */ /* 0x0009e2000b981a12 */
[----:B------:R-:W-:Y:S01]  /*2e70*/  ISETP.GE.AND P5, PT, R16, UR26, PT ;  /* 0x0000001a10007c0c */ /* 0x000fe2000bfa6270 */
[----:B------:R-:W-:Y:S01]  /*2e80*/  IMAD.WIDE.U32 R6, R6, UR4, R20 ;  /* 0x0000000406067c25 */ /* 0x000fe2000f8e0014 */
[----:B------:R-:W-:Y:S01]  /*2e90*/  ISETP.GE.AND P4, PT, R15, UR26, PT ;  /* 0x0000001a0f007c0c */ /* 0x000fe2000bf86270 */
[----:B------:R-:W0:Y:S01]  /*2ea0*/  LDGDEPBAR ;  /* 0x00000000000079af */ /* 0x000e220000000000 */
[----:B------:R-:W-:Y:S01]  /*2eb0*/  ISETP.GE.AND P3, PT, R14, UR26, PT ;  /* 0x0000001a0e007c0c */ /* 0x000fe2000bf66270 */
[----:B------:R-:W-:Y:S01]  /*2ec0*/  VIADD R7, R7, UR28 ;  /* 0x0000001c07077c36 */ /* 0x000fe20008000000 */
[----:B--2---:R-:W-:Y:S01]  /*2ed0*/  LEA R3, P1, R6, UR6, 0x1 ;  /* 0x0000000606037c11 */ /* 0x004fe2000f8208ff */
[----:B------:R-:W-:Y:S01]  /*2ee0*/  IMAD.U32 R14, RZ, RZ, UR10 ;  /* 0x0000000aff0e7e24 */ /* 0x000fe2000f8e00ff */
[----:B------:R-:W-:-:S02]  /*2ef0*/  MOV R19, UR29 ;  /* 0x0000001d00137c02 */ /* 0x000fc40008000f00 */
[----:B------:R-:W-:Y:S01]  /*2f00*/  LEA.HI.X R2, R6, UR7, R7, 0x1, P1 ;  /* 0x0000000706027c11 */ /* 0x000fe200088f0c07 */
[----:B------:R-:W-:Y:S01]  /*2f10*/  IMAD.U32 R6, RZ, RZ, UR10 ;  /* 0x0000000aff067e24 */ /* 0x000fe2000f8e00ff */
[----:B------:R-:W-:Y:S01]  /*2f20*/  MOV R7, UR29 ;  /* 0x0000001d00077c02 */ /* 0x000fe20008000f00 */
[----:B-1----:R-:W-:Y:S01]  /*2f30*/  IMAD.U32 R4, RZ, RZ, UR11 ;  /* 0x0000000bff047e24 */ /* 0x002fe2000f8e00ff */
[C---:B------:R-:W-:Y:S02]  /*2f40*/  @!P2 LEA R10, P1, R18.reuse, R3, 0x1 ;  /* 0x00000003120aa211 */ /* 0x040fe400078208ff */
[----:B------:R-:W-:Y:S02]  /*2f50*/  MOV R5, UR10 ;  /* 0x0000000a00057c02 */ /* 0x000fe40008000f00 */
[----:B------:R-:W-:Y:S01]  /*2f60*/  @!P2 LEA.HI.X R11, R18, R2, R7, 0x1, P1 ;  /* 0x00000002120ba211 */ /* 0x000fe200008f0c07 */
[----:B---3--:R-:W-:Y:S01]  /*2f70*/  IMAD.U32 R23, RZ, RZ, UR31 ;  /* 0x0000001fff177e24 */ /* 0x008fe2000f8e00ff */
[----:B------:R-:W-:-:S02]  /*2f80*/  @!P0 LEA R6, P1, R6, UR30, 0x4 ;  /* 0x0000001e06068c11 */ /* 0x000fc4000f8220ff */
[----:B------:R-:W-:Y:S02]  /*2f90*/  MOV R22, UR30 ;  /* 0x0000001e00167c02 */ /* 0x000fe40008000f00 */
[----:B------:R-:W-:Y:S02]  /*2fa0*/  @!P0 LEA.HI.X R5, R5, UR29, R4, 0x4, P1 ;  /* 0x0000001d05058c11 */ /* 0x000fe400088f2404 */
[----:B------:R-:W-:Y:S01]  /*2fb0*/  @!P0 LEA R16, P1, R6, R3, 0x1 ;  /* 0x0000000306108211 */ /* 0x000fe200078208ff */
[----:B------:R-:W-:-:S04]  /*2fc0*/  DEPBAR.LE SB0, 0x0 ;  /* 0x000080000000791a */ /* 0x000fc80000000000 */
[----:B------:R-:W-:Y:S01]  /*2fd0*/  BAR.SYNC.DEFER_BLOCKING 0x0 ;  /* 0x0000000000007b1d */ /* 0x000fe20000010000 */
[----:B------:R-:W-:Y:S01]  /*2fe0*/  @!P0 LEA.HI.X R17, R6, R2, R5, 0x1, P1 ;  /* 0x0000000206118211 */ /* 0x000fe200008f0c05 */
[----:B------:R-:W-:Y:S01]  /*2ff0*/  IMAD.U32 R5, RZ, RZ, UR31 ;  /* 0x0000001fff057e24 */ /* 0x000fe2000f8e00ff */
[----:B------:R-:W-:Y:S01]  /*3000*/  ISETP.GE.AND P1, PT, R12, UR26, PT ;  /* 0x0000001a0c007c0c */ /* 0x000fe2000bf26270 */
[----:B------:R-:W-:Y:S01]  /*3010*/  IMAD.U32 R5, RZ, RZ, UR11 ;  /* 0x0000000bff057e24 */ /* 0x000fe2000f8e00ff */
[----:B------:R-:W-:Y:S01]  /*3020*/  MOV R4, UR30 ;  /* 0x0000001e00047c02 */ /* 0x000fe20008000f00 */
[----:B----4-:R-:W-:Y:S01]  /*3030*/  IMAD.U32 R9, RZ, RZ, UR31 ;  /* 0x0000001fff097e24 */ /* 0x010fe2000f8e00ff */
[----:B------:R-:W-:Y:S01]  /*3040*/  MOV R8, UR30 ;  /* 0x0000001e00087c02 */ /* 0x000fe20008000f00 */
[----:B------:R-:W-:Y:S01]  /*3050*/  @!P5 IMAD R5, R5, 0x30, RZ ;  /* 0x000000300505d824 */ /* 0x000fe200078e02ff */
[----:B------:R-:W-:Y:S01]  /*3060*/  MOV R23, UR29 ;  /* 0x0000001d00177c02 */ /* 0x000fe20008000f00 */
[----:B------:R-:W-:-:S02]  /*3070*/  @!P5 IMAD.MOV.U32 R12, RZ, RZ, R4 ;  /* 0x000000ffff0cd224 */ /* 0x000fc400078e0004 */
[----:B------:R-:W-:Y:S02]  /*3080*/  IMAD.U32 R9, RZ, RZ, UR29 ;  /* 0x0000001dff097e24 */ /* 0x000fe4000f8e00ff */
[----:B------:R-:W-:Y:S01]  /*3090*/  IMAD.U32 R6, RZ, RZ, UR10 ;  /* 0x0000000aff067e24 */ /* 0x000fe2000f8e00ff */
[----:B------:R-:W-:Y:S01]  /*30a0*/  @!PT LDS RZ, [RZ] ;  /* 0x00000000fffff984 */ /* 0x000fe20000000800 */
[----:B------:R-:W-:Y:S01]  /*30b0*/  @!PT LDS RZ, [RZ] ;  /* 0x00000000fffff984 */ /* 0x000fe20000000800 */
[----:B------:R-:W-:Y:S01]  /*30c0*/  @!PT LDS RZ, [RZ] ;  /* 0x00000000fffff984 */ /* 0x000fe20000000800 */
[----:B------:R1:W-:Y:S04]  /*30d0*/  @!P2 LDGSTS.E.BYPASS.LTC128B.128 [R0+0x8000], desc[UR18][R10.64] ;  /* 0x080000000a00afae */ /* 0x0003e8000b981a12 */
[----:B------:R-:W-:Y:S01]  /*30e0*/  @P2 STS.128 [R0+0x8000], RZ ;  /* 0x008000ff00002388 */ /* 0x000fe20000000c00 */
[----:B------:R-:W-:Y:S01]  /*30f0*/  ISETP.GE.AND P2, PT, R13, UR26, PT ;  /* 0x0000001a0d007c0c */ /* 0x000fe2000bf46270 */
[----:B------:R-:W-:Y:S01]  /*3100*/  @!UP0 UIADD3 UR26, UP1, UPT, UR30, UR32, URZ ;  /* 0x000000201e1a8290 */ /* 0x000fe2000ff3e0ff */
[----:B------:R-:W-:Y:S01]  /*3110*/  MOV R13, UR29 ;  /* 0x0000001d000d7c02 */ /* 0x000fe20008000f00 */
[----:B------:R-:W-:Y:S02]  /*3120*/  @P0 STS.128 [R0+0x8800], RZ ;  /* 0x008800ff00000388 */ /* 0x000fe40000000c00 */
[----:B------:R-:W-:Y:S01]  /*3130*/  @!UP0 UIADD3.X UR27, UPT, UPT, UR29, UR33, UR27, UP1, !UPT ;  /* 0x000000211d1b8290 */ /* 0x000fe20008ffe41b */
[----:B------:R-:W-:Y:S01]  /*3140*/  VOTEU.ALL UP0, P4 ;  /* 0x0000000000ff7886 */ /* 0x000fe20002000000 */
[----:B------:R-:W-:Y:S01]  /*3150*/  IMAD.U32 R4, RZ, RZ, UR26 ;  /* 0x0000001aff047e24 */ /* 0x000fe2000f8e00ff */
[----:B------:R-:W-:Y:S01]  /*3160*/  UIMAD.WIDE.U32 UR32, UR10, 0x40, URZ ;  /* 0x000000400a2078a5 */ /* 0x000fe2000f8e00ff */
[----:B------:R-:W-:Y:S01]  /*3170*/  @!PT LDS RZ, [RZ] ;  /* 0x00000000fffff984 */ /* 0x000fe20000000800 */
[----:B------:R-:W-:Y:S01]  /*3180*/  @!PT LDS RZ, [RZ] ;  /* 0x00000000fffff984 */ /* 0x000fe20000000800 */
[----:B------:R-:W-:Y:S01]  /*3190*/  @!PT LDS RZ, [RZ] ;  /* 0x00000000fffff984 */ /* 0x000fe20000000800 */
[----:B------:R2:W-:Y:S01]  /*31a0*/  @!P0 LDGSTS.E.BYPASS.LTC128B.128 [R0+0x8800], desc[UR18][R16.64] ;  /* 0x0880000010008fae */ /* 0x0005e2000b981a12 */
[----:B------:R-:W-:Y:S01]  /*31b0*/  USHF.L.U32 UR26, UR11, 0x6, URZ ;  /* 0x000000060b1a7899 */ /* 0x000fe200080006ff */
[----:B------:R-:W-:Y:S01]  /*31c0*/  MOV R7, UR27 ;  /* 0x0000001b00077c02 */ /* 0x000fe20008000f00 */
[----:B------:R-:W-:Y:S01]  /*31d0*/  @!UP0 UIADD3 UR30, UP1, UPT, UR30, UR32, URZ ;  /* 0x000000201e1e8290 */ /* 0x000fe2000ff3e0ff */
[----:B------:R-:W-:Y:S01]  /*31e0*/  @!P6 LEA R20, P0, R4, R3, 0x1 ;  /* 0x000000030414e211 */ /* 0x000fe200078008ff */
[----:B------:R-:W-:Y:S01]  /*31f0*/  @!P2 IMAD.WIDE.U32 R14, R14, 0x60, R18 ;  /* 0x000000600e0ea825 */ /* 0x000fe200078e0012 */
[----:B------:R-:W-:Y:S01]  /*3200*/  MOV R18, UR10 ;  /* 0x0000000a00127c02 */ /* 0x000fe20008000f00 */
[----:B------:R-:W-:Y:S01]  /*3210*/  @!UP0 UIADD3.X UR26, UPT, UPT, UR29, UR33, UR26, UP1, !UPT ;  /* 0x000000211d1a8290 */ /* 0x000fe20008ffe41a */
[----:B------:R-:W-:Y:S01]  /*3220*/  @!P6 LEA.HI.X R21, R4, R2, R7, 0x1, P0 ;  /* 0x000000020415e211 */ /* 0x000fe200000f0c07 */
[----:B------:R-:W-:Y:S01]  /*3230*/  @!P3 IMAD.WIDE.U32 R6, R6, 0x50, R8 ;  /* 0x000000500606b825 */ /* 0x000fe200078e0008 */
[----:B------:R-:W-:Y:S01]  /*3240*/  MOV R4, UR30 ;  /* 0x0000001e00047c02 */ /* 0x000fe20008000f00 */
[----:B------:R-:W-:Y:S01]  /*3250*/  @P6 STS.128 [R0+0x9000], RZ ;  /* 0x009000ff00006388 */ /* 0x000fe20000000c00 */
[----:B-1----:R-:W-:Y:S01]  /*3260*/  MOV R10, UR10 ;  /* 0x0000000a000a7c02 */ /* 0x002fe20008000f00 */
[----:B------:R-:W-:Y:S01]  /*3270*/  IMAD.U32 R9, RZ, RZ, UR11 ;  /* 0x0000000bff097e24 */ /* 0x000fe2000f8e00ff */
[----:B------:R-:W-:Y:S01]  /*3280*/  UISETP.NE.AND UP1, UPT, UR15, 0x1, UPT ;  /* 0x000000010f00788c */ /* 0x000fe2000bf25270 */
[----:B------:R-:W-:Y:S01]  /*3290*/  @!P1 IMAD.WIDE.U32 R18, R18, 0x70, R22 ;  /* 0x0000007012129825 */ /* 0x000fe200078e0016 */
[----:B------:R-:W-:Y:S01]  /*32a0*/  @!PT LDS RZ, [RZ] ;  /* 0x00000000fffff984 */ /* 0x000fe20000000800 */
[----:B------:R-:W-:Y:S01]  /*32b0*/  @!PT LDS RZ, [RZ] ;  /* 0x00000000fffff984 */ /* 0x000fe20000000800 */
[----:B------:R-:W-:Y:S01]  /*32c0*/  @!PT LDS RZ, [RZ] ;  /* 0x00000000fffff984 */ /* 0x000fe20000000800 */
[----:B------:R-:W-:Y:S01]  /*32d0*/  @!P6 LDGSTS.E.BYPASS.LTC128B.128 [R0+0x9000], desc[UR18][R20.64] ;  /* 0x090000001400efae */ /* 0x000fe2000b981a12 */
[----:B------:R-:W-:-:S02]  /*32e0*/  LOP3.LUT P6, RZ, R240, 0x2, RZ, 0xc0, !PT ;  /* 0x00000002f0ff7812 */ /* 0x000fc400078cc0ff */
[----:B------:R-:W-:Y:S01]  /*32f0*/  @!P5 IMAD.WIDE.U32 R10, R10, 0x30, R12 ;  /* 0x000000300a0ad825 */ /* 0x000fe200078e000c */
[----:B------:R-:W-:Y:S03]  /*3300*/  @P5 STS.128 [R0+0x9800], RZ ;  /* 0x009800ff00005388 */ /* 0x000fe60000000c00 */
[----:B------:R-:W-:Y:S01]  /*3310*/  @!P3 IMAD R9, R9, 0x50, RZ ;  /* 0x000000500909b824 */ /* 0x000fe200078e02ff */
[----:B------:R-:W-:Y:S01]  /*3320*/  @!P5 IADD3 R5, PT, PT, R11, R5, RZ ;  /* 0x000000050b05d210 */ /* 0x000fe20007ffe0ff */
[----:B------:R-:W-:Y:S01]  /*3330*/  IMAD.U32 R11, RZ, RZ, UR26 ;  /* 0x0000001aff0b7e24 */ /* 0x000fe2000f8e00ff */
[----:B------:R-:W1:Y:S01]  /*3340*/  LDCU UR26, c[0x0][0x50c] ;  /* 0x0000a180ff1a77ac */ /* 0x000e620008000800 */
[----:B--2---:R-:W-:Y:S01]  /*3350*/  @!P5 LEA R16, P0, R10, R3, 0x1 ;  /* 0x000000030a10d211 */ /* 0x004fe200078008ff */
[----:B------:R-:W-:Y:S01]  /*3360*/  @!P3 IMAD.IADD R9, R7, 0x1, R9 ;  /* 0x000000010709b824 */ /* 0x000fe200078e0209 */
[----:B------:R-:W-:-:S02]  /*3370*/  MOV R7, UR11 ;  /* 0x0000000b00077c02 */ /* 0x000fc40008000f00 */
[-C--:B------:R-:W-:Y:S02]  /*3380*/  @!P5 LEA.HI.X R17, R10, R2.reuse, R5, 0x1, P0 ;  /* 0x000000020a11d211 */ /* 0x080fe400000f0c05 */
[----:B------:R-:W-:Y:S01]  /*3390*/  MOV R5, UR11 ;  /* 0x0000000b00057c02 */ /* 0x000fe20008000f00 */
[----:B------:R-:W-:Y:S01]  /*33a0*/  @!P1 IMAD R7, R7, 0x70, RZ ;  /* 0x0000007007079824 */ /* 0x000fe200078e02ff */
[CC--:B------:R-:W-:Y:S01]  /*33b0*/  @!P4 LEA R12, P0, R4.reuse, R3.reuse, 0x1 ;  /* 0x00000003040cc211 */ /* 0x0c0fe200078008ff */
[----:B------:R-:W-:Y:S01]  /*33c0*/  @!PT LDS RZ, [RZ] ;  /* 0x00000000fffff984 */ /* 0x000fe20000000800 */
[----:B------:R-:W-:Y:S01]  /*33d0*/  @!PT LDS RZ, [RZ] ;  /* 0x00000000fffff984 */ /* 0x000fe20000000800 */
[----:B------:R-:W-:Y:S01]  /*33e0*/  @!PT LDS RZ, [RZ] ;  /* 0x00000000fffff984 */ /* 0x000fe20000000800 */
[----:B------:R-:W-:Y:S02]  /*33f0*/  @!P5 LDGSTS.E.BYPASS.LTC128B.128 [R0+0x9800], desc[UR18][R16.64] ;  /* 0x098000001000dfae */ /* 0x000fe4000b981a12 */
[----:B------:R-:W-:Y:S01]  /*3400*/  @!P2 IMAD R5, R5, 0x60, RZ ;  /* 0x000000600505a824 */ /* 0x000fe200078e02ff */
[----:B------:R-:W-:Y:S01]  /*3410*/  @!P4 LEA.HI.X R13, R4, R2, R11, 0x1, P0 ;  /* 0x00000002040dc211 */ /* 0x000fe200000f0c0b */
[----:B------:R-:W-:Y:S01]  /*3420*/  @!P1 IMAD.IADD R7, R19, 0x1, R7 ;  /* 0x0000000113079824 */ /* 0x000fe200078e0207 */
[----:B------:R-:W-:Y:S01]  /*3430*/  @!P3 LEA R10, P0, R6, R3, 0x1 ;  /* 0x00000003060ab211 */ /* 0x000fe200078008ff */
[----:B------:R-:W-:Y:S01]  /*3440*/  @P4 STS.128 [R0+0xa000], RZ ;  /* 0x00a000ff00004388 */ /* 0x000fe20000000c00 */
[----:B------:R-:W-:-:S02]  /*3450*/  @!P2 IADD3 R5, PT, PT, R15, R5, RZ ;  /* 0x000000050f05a210 */ /* 0x000fc40007ffe0ff */
[-C--:B------:R-:W-:Y:S01]  /*3460*/  @!P3 LEA.HI.X R11, R6, R2.reuse, R9, 0x1, P0 ;  /* 0x00000002060bb211 */ /* 0x080fe200000f0c09 */
[----:B------:R-:W-:Y:S01]  /*3470*/  @!PT LDS RZ, [RZ] ;  /* 0x00000000fffff984 */ /* 0x000fe20000000800 */
[----:B------:R-:W-:Y:S01]  /*3480*/  @!PT LDS RZ, [RZ] ;  /* 0x00000000fffff984 */ /* 0x000fe20000000800 */
[----:B------:R-:W-:Y:S01]  /*3490*/  @!PT LDS RZ, [RZ] ;  /* 0x00000000fffff984 */ /* 0x000fe20000000800 */
[----:B------:R2:W-:Y:S01]  /*34a0*/  @!P4 LDGSTS.E.BYPASS.LTC128B.128 [R0+0xa000], desc[UR18][R12.64] ;  /* 0x0a0000000c00cfae */ /* 0x0005e2000b981a12 */
[-C--:B------:R-:W-:Y:S02]  /*34b0*/  @!P2 LEA R4, P0, R14, R3.reuse, 0x1 ;  /* 0x000000030e04a211 */ /* 0x080fe400078008ff */
[----:B------:R-:W-:Y:S01]  /*34c0*/  LOP3.LUT R9, R202, 0x1c0, R107, 0xf8, !PT ;  /* 0x000001c0ca097812 */ /* 0x000fe200078ef86b */
[----:B------:R-:W-:Y:S01]  /*34d0*/  @P3 STS.128 [R0+0xa800], RZ ;  /* 0x00a800ff00003388 */ /* 0x000fe20000000c00 */
[----:B------:R-:W-:Y:S02]  /*34e0*/  @!P2 LEA.HI.X R5, R14, R2, R5, 0x1, P0 ;  /* 0x000000020e05a211 */ /* 0x000fe400000f0c05 */
[----:B------:R-:W-:Y:S01]  /*34f0*/  @!P1 LEA R6, P0, R18, R3, 0x1 ;  /* 0x0000000312069211 */ /* 0x000fe200078008ff */
[----:B------:R-:W-:Y:S01]  /*3500*/  @!PT LDS RZ, [RZ] ;  /* 0x00000000fffff984 */ /* 0x000fe20000000800 */
[----:B------:R-:W-:Y:S01]  /*3510*/  @!PT LDS RZ, [RZ] ;  /* 0x00000000fffff984 */ /* 0x000fe20000000800 */
[----:B------:R-:W-:Y:S01]  /*3520*/  @!PT LDS RZ, [RZ] ;  /* 0x00000000fffff984 */ /* 0x000fe20000000800 */
[----:B------:R-:W-:Y:S01]  /*3530*/  @!P3 LDGSTS.E.BYPASS.LTC128B.128 [R0+0xa800], desc[UR18][R10.64] ;  /* 0x0a8000000a00bfae */ /* 0x000fe2000b981a12 */
[----:B------:R-:W-:-:S02]  /*3540*/  LOP3.LUT R106, R9, 0x8, R104, 0x78, !PT ;  /* 0x00000008096a7812 */ /* 0x000fc400078e7868 */
[----:B------:R-:W-:Y:S01]  /*3550*/  @!P1 LEA.HI.X R7, R18, R2, R7, 0x1, P0 ;  /* 0x0000000212079211 */ /* 0x000fe200000f0c07 */
[C---:B------:R-:W-:Y:S01]  /*3560*/  IMAD.SHL.U32 R2, R240.reuse, 0x20, RZ ;  /* 0x00000020f0027824 */ /* 0x040fe200078e00ff */
[----:B------:R-:W-:Y:S01]  /*3570*/  LOP3.LUT R15, R9, 0x8, R240, 0x78, !PT ;  /* 0x00000008090f7812 */ /* 0x000fe200078e78f0 */
[----:B------:R-:W-:Y:S01]  /*3580*/  @P2 STS.128 [R0+0xb000], RZ ;  /* 0x00b000ff00002388 */ /* 0x000fe20000000c00 */
[----:B------:R-:W-:Y:S02]  /*3590*/  SEL R3, R209, 0xffffffe0, !P6 ;  /* 0xffffffe0d1037807 */ /* 0x000fe40007000000 */
[----:B------:R-:W-:Y:S01]  /*35a0*/  LOP3.LUT R203, R221, 0x7c00, R2, 0xf8, !PT ;  /* 0x00007c00ddcb7812 */ /* 0x000fe200078ef802 */
[----:B------:R-:W-:Y:S01]  /*35b0*/  @!PT LDS RZ, [RZ] ;  /* 0x00000000fffff984 */ /* 0x000fe20000000800 */
[----:B------:R-:W-:Y:S01]  /*35c0*/  @!PT LDS RZ, [RZ] ;  /* 0x00000000fffff984 */ /* 0x000fe20000000800 */
[----:B------:R-:W-:Y:S01]  /*35d0*/  @!PT LDS RZ, [RZ] ;  /* 0x00000000fffff984 */ /* 0x000fe20000000800 */
[----:B------:R-:W-:Y:S01]  /*35e0*/  @!P2 LDGSTS.E.BYPASS.LTC128B.128 [R0+0xb000], desc[UR18][R4.64] ;  /* 0x0b0000000400afae */ /* 0x000fe2000b981a12 */
[----:B------:R-:W-:Y:S02]  /*35f0*/  LEA R208, R15, R208, 0x1 ;  /* 0x000000d00fd07211 */ /* 0x000fe400078e08ff */
[----:B------:R-:W-:Y:S01]  /*3600*/  LOP3.LUT R203, R203, R106, RZ, 0xfc, !PT ;  /* 0x0000006acbcb7212 */ /* 0x000fe200078efcff */
[----:B------:R-:W-:Y:S01]  /*3610*/  @P1 STS.128 [R0+0xb800], RZ ;  /* 0x00b800ff00001388 */ /* 0x000fe20000000c00 */
[----:B------:R-:W-:Y:S01]  /*3620*/  LOP3.LUT P0, RZ, R240, 0x4, RZ, 0xc0, !PT ;  /* 0x00000004f0ff7812 */ /* 0x000fe2000780c0ff */
[----:B------:R-:W-:Y:S01]  /*3630*/  VIADD R200, R208, UR5 ;  /* 0x00000005d0c87c36 */ /* 0x000fe20008000000 */
[----:B------:R-:W-:Y:S01]  /*3640*/  LEA R203, R203, UR5, 0x1 ;  /* 0x00000005cbcb7c11 */ /* 0x000fe2000f8e08ff */
[----:B------:R-:W-:Y:S01]  /*3650*/  @!PT LDS RZ, [RZ] ;  /* 0x00000000fffff984 */ /* 0x000fe20000000800 */
[----:B------:R-:W-:Y:S01]  /*3660*/  @!PT LDS RZ, [RZ] ;  /* 0x00000000fffff984 */ /* 0x000fe20000000800 */
[----:B------:R-:W-:Y:S01]  /*3670*/  @!PT LDS RZ, [RZ] ;  /* 0x00000000fffff984 */ /* 0x000fe20000000800 */
[----:B------:R3:W-:Y:S01]  /*3680*/  @!P1 LDGSTS.E.BYPASS.LTC128B.128 [R0+0xb800], desc[UR18][R6.64] ;  /* 0x0b80000006009fae */ /* 0x0007e2000b981a12 */
[----:B------:R-:W-:Y:S01]  /*3690*/  SEL R247, R247, 0xffffffc0, !P0 ;  /* 0xffffffc0f7f77807 */ /* 0x000fe20004000000 */
[C---:B------:R-:W-:Y:S01]  /*36a0*/  IMAD.IADD R2, R200.reuse, 0x1, R3 ;  /* 0x00000001c8027824 */ /* 0x040fe200078e0203 */
[C---:B------:R-:W-:Y:S01]  /*36b0*/  IADD3 R8, PT, PT, R203.reuse, R3, RZ ;  /* 0x00000003cb087210 */ /* 0x040fe20007ffe0ff */
[----:B------:R-:W-:Y:S01]  /*36c0*/  LDSM.16.M88.4 R96, [R203] ;  /* 0x00000000cb60783b */ /* 0x000fe20000000200 */
[----:B------:R-:W-:Y:S01]  /*36d0*/  IADD3 R88, PT, PT, R203, R247, RZ ;  /* 0x000000f7cb587210 */ /* 0x000fe20007ffe0ff */
[----:B------:R-:W-:-:S02]  /*36e0*/  IMAD.IADD R200, R200, 0x1, R247 ;  /* 0x00000001c8c87824 */ /* 0x000fc400078e02f7 */
[----:B------:R-:W3:Y:S04]  /*36f0*/  LDSM.16.M88.4 R160, [R208+UR5+0x4000] ;  /* 0x00400005d0a0783b */ /* 0x000ee80008000200 */
[----:B------:R-:W-:Y:S04]  /*3700*/  LDSM.16.M88.4 R100, [R203+0x2000] ;  /* 0x00200000cb64783b */ /* 0x000fe80000000200 */
[----:B--2---:R-:W2:Y:S04]  /*3710*/  LDSM.16.M88.4 R12, [R208+UR5+0x7800] ;  /* 0x00780005d00c783b */ /* 0x004ea80008000200 */
[----:B------:R-:W-:Y:S04]  /*3720*/  LDSM.16.M88.4 R196, [R8] ;  /* 0x0000000008c4783b */ /* 0x000fe80000000200 */
[----:B------:R-:W4:Y:S04]  /*3730*/  LDSM.16.M88.4 R204, [R2+0x4000] ;  /* 0x0040000002cc783b */ /* 0x000f280000000200 */
[----:B------:R-:W-:Y:S04]  /*3740*/  LDSM.16.M88.4 R84, [R200+0x4000] ;  /* 0x00400000c854783b */ /* 0x000fe80000000200 */
[----:B------:R-:W5:Y:S04]  /*3750*/  LDSM.16.M88.4 R92, [R88] ;  /* 0x00000000585c783b */ /* 0x000f680000000200 */
[----:B------:R-:W-:Y:S04]  /*3760*/  LDSM.16.M88.4 R188, [R2+0x4800] ;  /* 0x0048000002bc783b */ /* 0x000fe80000000200 */
[----:B------:R-:W-:Y:S04]  /*3770*/  LDSM.16.M88.4 R184, [R2+0x5000] ;  /* 0x0050000002b8783b */ /* 0x000fe80000000200 */
[----:B------:R-:W-:Y:S01]  /*3780*/  LDSM.16.M88.4 R180, [R2+0x5800] ;  /* 0x0058000002b4783b */ /* 0x000fe20000000200 */
[----:B---3--:R-:W-:Y:S03]  /*3790*/  HMMA.16816.F32.BF16 R4, R96, R160, RZ ;  /* 0x000000a06004723c */ /* 0x008fe600000418ff */
[----:B------:R-:W-:Y:S04]  /*37a0*/  LDSM.16.M88.4 R176, [R2+0x6000] ;  /* 0x0060000002b0783b */ /* 0x000fe80000000200 */
[----:B------:R-:W-:Y:S01]  /*37b0*/  LDSM.16.M88.4 R172, [R2+0x6800] ;  /* 0x0068000002ac783b */ /* 0x000fe20000000200 */
[-C--:B--2---:R-:W-:Y:S03]  /*37c0*/  HMMA.16816.F32.BF16 R20, R100, R12.reuse, RZ ;  /* 0x0000000c6414723c */ /* 0x084fe600000418ff */
[----:B------:R-:W-:Y:S04]  /*37d0*/  LDSM.16.M88.4 R168, [R2+0x7000] ;  /* 0x0070000002a8783b */ /* 0x000fe80000000200 */
[----:B------:R2:W-:Y:S01]  /*37e0*/  LDSM.16.M88.4 R164, [R2+0x7800] ;  /* 0x0078000002a4783b */ /* 0x0005e20000000200 */
[----:B------:R-:W-:Y:S01]  /*37f0*/  HMMA.16816.F32.BF16 R108, R96, R12, RZ ;  /* 0x0000000c606c723c */ /* 0x000fe200000418ff */
[----:B------:R-:W-:-:S02]  /*3800*/  IADD3 R12, PT, PT, R3, R88, RZ ;  /* 0x00000058030c7210 */ /* 0x000fc40007ffe0ff */
[----:B------:R-:W3:Y:S04]  /*3810*/  LDSM.16.M88.4 R136, [R208+UR5+0x5800] ;  /* 0x00580005d088783b */ /* 0x000ee80008000200 */
[----:B------:R-:W1:Y:S01]  /*3820*/  LDSM.16.M88.4 R128, [R208+UR5+0x6000] ;  /* 0x00600005d080783b */ /* 0x000e620008000200 */
[----:B----4-:R-:W-:Y:S03]  /*3830*/  HMMA.16816.F32.BF16 R4, R196, R204, R4 ;  /* 0x000000ccc404723c */ /* 0x010fe60000041804 */
[----:B------:R-:W-:Y:S04]  /*3840*/  LDSM.16.M88.4 R192, [R8+0x2000] ;  /* 0x0020000008c0783b */ /* 0x000fe80000000200 */
[----:B------:R-:W-:Y:S01]  /*3850*/  LDSM.16.M88.4 R16, [R12] ;  /* 0x000000000c10783b */ /* 0x000fe20000000200 */
[----:B------:R-:W-:Y:S03]  /*3860*/  HMMA.16816.F32.BF16 R80, R100, R160, RZ ;  /* 0x000000a06450723c */ /* 0x000fe600000418ff */
[----:B------:R-:W-:Y:S01]  /*3870*/  LDSM.16.M88.4 R152, [R208+UR5+0x4800] ;  /* 0x00480005d098783b */ /* 0x000fe20008000200 */
[----:B--2---:R-:W-:-:S03]  /*3880*/  IMAD.IADD R2, R3, 0x1, R200 ;  /* 0x0000000103027824 */ /* 0x004fc600078e02c8 */
[----:B------:R-:W-:Y:S01]  /*3890*/  LDSM.16.M88.4 R144, [R208+UR5+0x5000] ;  /* 0x00500005d090783b */ /* 0x000fe20008000200 */
[----:B------:R-:W-:Y:S03]  /*38a0*/  HMMA.16816.F32.BF16 R76, R100, R162, RZ ;  /* 0x000000a2644c723c */ /* 0x000fe600000418ff */
[----:B------:R-:W2:Y:S04]  /*38b0*/  LDSM.16.M88.4 R8, [R2+0x4000] ;  /* 0x004000000208783b */ /* 0x000ea80000000200 */
[----:B------:R-:W4:Y:S01]  /*38c0*/  LDSM.16.M88.4 R120, [R208+UR5+0x6800] ;  /* 0x00680005d078783b */ /* 0x000f220008000200 */
[----:B-----5:R-:W-:Y:S03]  /*38d0*/  HMMA.16816.F32.BF16 R4, R92, R84, R4 ;  /* 0x000000545c04723c */ /* 0x020fe60000041804 */
[----:B------:R-:W5:Y:S04]  /*38e0*/  LDSM.16.M88.4 R112, [R208+UR5+0x7000] ;  /* 0x00700005d070783b */ /* 0x000f680008000200 */
[----:B------:R-:W5:Y:S01]  /*38f0*/  LDSM.16.M88.4 R88, [R88+0x2000] ;  /* 0x002000005858783b */ /* 0x000f620000000200 */
[----:B------:R-:W-:Y:S03]  /*3900*/  HMMA.16816.F32.BF16 R160, R96, R162, RZ ;  /* 0x000000a260a0723c */ /* 0x000fe600000418ff */
[----:B------:R-:W0:Y:S05]  /*3910*/  LDGDEPBAR ;  /* 0x00000000000079af */ /* 0x000e2a0000000000 */
[C---:B---3--:R-:W-:Y:S08]  /*3920*/  HMMA.16816.F32.BF16 R52, R100.reuse, R136, RZ ;  /* 0x000000886434723c */ /* 0x048ff000000418ff */
[----:B-1----:R-:W-:Y:S08]  /*3930*/  HMMA.16816.F32.BF16 R44, R100, R128, RZ ;  /* 0x00000080642c723c */ /* 0x002ff000000418ff */
[C---:B------:R-:W-:Y:S08]  /*3940*/  HMMA.16816.F32.BF16 R140, R96.reuse, R136, RZ ;  /* 0x00000088608c723c */ /* 0x040ff000000418ff */
[----:B------:R-:W-:Y:S08]  /*3950*/  HMMA.16816.F32.BF16 R132, R96, R128, RZ ;  /* 0x000000806084723c */ /* 0x000ff000000418ff */
[----:B--2---:R-:W-:Y:S08]  /*3960*/  HMMA.16816.F32.BF16 R4, R16, R8, R4 ;  /* 0x000000081004723c */ /* 0x004ff00000041804 */
[C---:B------:R-:W-:Y:S08]  /*3970*/  HMMA.16816.F32.BF16 R52, R192.reuse, R180, R52 ;  /* 0x000000b4c034723c */ /* 0x040ff00000041834 */
[----:B------:R-:W-:Y:S03]  /*3980*/  HMMA.16816.F32.BF16 R44, R192, R176, R44 ;  /* 0x000000b0c02c723c */ /* 0x000fe6000004182c */
[----:B------:R-:W-:-:S05]  /*3990*/  FMUL.FTZ R68, R6, UR26 ;  /* 0x0000001a06447c20 */ /* 0x000fca0008410000 */
[C---:B------:R-:W-:Y:S01]  /*39a0*/  HMMA.16816.F32.BF16 R140, R196.reuse, R180, R140 ;  /* 0x000000b4c48c723c */ /* 0x040fe2000004188c */
[----:B------:R-:W-:Y:S01]  /*39b0*/  FMUL.FTZ R180, R4, UR26 ;  /* 0x0000001a04b47c20 */ /* 0x000fe20008410000 */
[----:B------:R-:W-:Y:S01]  /*39c0*/  FMUL.FTZ R181, R5, UR26 ;  /* 0x0000001a05b57c20 */ /* 0x000fe20008410000 */
[----:B------:R-:W1:Y:S05]  /*39d0*/  MUFU.TANH R68, R68 ;  /* 0x0000004400447308 */ /* 0x000e6a0000002400 */
[----:B------:R-:W-:Y:S01]  /*39e0*/  HMMA.16816.F32.BF16 R132, R196, R176, R132 ;  /* 0x000000b0c484723c */ /* 0x000fe20000041884 */
[----:B------:R-:W-:Y:S02]  /*39f0*/  FMUL.FTZ R176, R7, UR26 ;  /* 0x0000001a07b07c20 */ /* 0x000fe40008410000 */
[----:B------:R-:W2:Y:S01]  /*3a00*/  LDSM.16.M88.4 R4, [R200+0x4800] ;  /* 0x00480000c804783b */ /* 0x000ea20000000200 */
[----:B------:R-:W3:Y:S04]  /*3a10*/  MUFU.TANH R180, R180 ;  /* 0x000000b400b47308 */ /* 0x000ee80000002400 */
[C---:B------:R-:W-:Y:S04]  /*3a20*/  HMMA.16816.F32.BF16 R80, R192.reuse, R204, R80 ;  /* 0x000000ccc050723c */ /* 0x040fe80000041850 */
[----:B------:R-:W1:Y:S04]  /*3a30*/  MUFU.TANH R181, R181 ;  /* 0x000000b500b57308 */ /* 0x000e680000002400 */
[-C--:B------:R-:W-:Y:S04]  /*3a40*/  HMMA.16816.F32.BF16 R76, R192, R206.reuse, R76 ;  /* 0x000000cec04c723c */ /* 0x080fe8000004184c */
[----:B------:R-:W1:Y:S04]  /*3a50*/  MUFU.TANH R176, R176 ;  /* 0x000000b000b07308 */ /* 0x000e680000002400 */
[----:B------:R-:W-:Y:S08]  /*3a60*/  HMMA.16816.F32.BF16 R160, R196, R206, R160 ;  /* 0x000000cec4a0723c */ /* 0x000ff000000418a0 */
[C---:B------:R-:W-:Y:S08]  /*3a70*/  HMMA.16816.F32.BF16 R72, R100.reuse, R152, RZ ;  /* 0x000000986448723c */ /* 0x040ff000000418ff */
[C---:B------:R-:W-:Y:S08]  /*3a80*/  HMMA.16816.F32.BF16 R60, R100.reuse, R144, RZ ;  /* 0x00000090643c723c */ /* 0x040ff000000418ff */
[C---:B----4-:R-:W-:Y:S08]  /*3a90*/  HMMA.16816.F32.BF16 R36, R100.reuse, R120, RZ ;  /* 0x000000786424723c */ /* 0x050ff000000418ff */
[C---:B-----5:R-:W-:Y:S08]  /*3aa0*/  HMMA.16816.F32.BF16 R28, R100.reuse, R112, RZ ;  /* 0x00000070641c723c */ /* 0x060ff000000418ff */
        /* <DEDUP_REMOVED lines=16> */
[-C--:B------:R-:W-:Y:S08]  /*3bb0*/  HMMA.16816.F32.BF16 R100, R100, R14.reuse, RZ ;  /* 0x0000000e6464723c */ /* 0x080ff000000418ff */
[----:B------:R-:W-:Y:S01]  /*3bc0*/  HMMA.16816.F32.BF16 R96, R96, R14, RZ ;  /* 0x0000000e6060723c */ /* 0x000fe200000418ff */
[----:B------:R-:W4:Y:S07]  /*3bd0*/  LDSM.16.M88.4 R12, [R12+0x2000] ;  /* 0x002000000c0c783b */ /* 0x000f2e0000000200 */
[----:B------:R-:W-:Y:S08]  /*3be0*/  HMMA.16816.F32.BF16 R80, R88, R84, R80 ;  /* 0x000000545850723c */ /* 0x000ff00000041850 */
[-C--:B------:R-:W-:Y:S08]  /*3bf0*/  HMMA.16816.F32.BF16 R160, R92, R86.reuse, R160 ;  /* 0x000000565ca0723c */ /* 0x080ff000000418a0 */
[----:B------:R-:W-:Y:S01]  /*3c00*/  HMMA.16816.F32.BF16 R76, R88, R86, R76 ;  /* 0x00000056584c723c */ /* 0x000fe2000004184c */
[----:B------:R-:W5:Y:S07]  /*3c10*/  LDSM.16.M88.4 R84, [R2+0x4800] ;  /* 0x004800000254783b */ /* 0x000f6e0000000200 */
[-C--:B------:R-:W-:Y:S08]  /*3c20*/  HMMA.16816.F32.BF16 R72, R192, R188.reuse, R72 ;  /* 0x000000bcc048723c */ /* 0x080ff00000041848 */
[----:B------:R-:W-:Y:S08]  /*3c30*/  HMMA.16816.F32.BF16 R156, R196, R188, R156 ;  /* 0x000000bcc49c723c */ /* 0x000ff0000004189c */
[----:B------:R-:W-:Y:S08]  /*3c40*/  HMMA.16816.F32.BF16 R64, R192, R190, R64 ;  /* 0x000000bec040723c */ /* 0x000ff00000041840 */
[----:B--2---:R-:W-:Y:S08]  /*3c50*/  HMMA.16816.F32.BF16 R72, R88, R4, R72 ;  /* 0x000000045848723c */ /* 0x004ff00000041848 */
[----:B----4-:R-:W-:Y:S08]  /*3c60*/  HMMA.16816.F32.BF16 R80, R12, R8, R80 ;  /* 0x000000080c50723c */ /* 0x010ff00000041850 */
[-C--:B------:R-:W-:Y:S08]  /*3c70*/  HMMA.16816.F32.BF16 R160, R16, R10.reuse, R160 ;  /* 0x0000000a10a0723c */ /* 0x080ff000000418a0 */
[----:B------:R-:W-:Y:S01]  /*3c80*/  HMMA.16816.F32.BF16 R76, R12, R10, R76 ;  /* 0x0000000a0c4c723c */ /* 0x000fe2000004184c */
[----:B------:R-:W2:Y:S02]  /*3c90*/  LDSM.16.M88.4 R8, [R200+0x5000] ;  /* 0x00500000c808783b */ /* 0x000ea40000000200 */
[----:B------:R-:W-:Y:S01]  /*3ca0*/  FMUL.FTZ R80, R80, UR26 ;  /* 0x0000001a50507c20 */ /* 0x000fe20008410000 */
[----:B------:R-:W-:Y:S01]  /*3cb0*/  FMUL.FTZ R81, R81, UR26 ;  /* 0x0000001a51517c20 */ /* 0x000fe20008410000 */
[----:B------:R-:W-:Y:S01]  /*3cc0*/  FMUL.FTZ R82, R82, UR26 ;  /* 0x0000001a52527c20 */ /* 0x000fe20008410000 */
[----:B------:R-:W-:Y:S01]  /*3cd0*/  FMUL.FTZ R83, R83, UR26 ;  /* 0x0000001a53537c20 */ /* 0x000fe20008410000 */
[----:B------:R-:W4:Y:S01]  /*3ce0*/  MUFU.TANH R177, R80 ;  /* 0x0000005000b17308 */ /* 0x000f220000002400 */
[----:B------:R-:W-:Y:S08]  /*3cf0*/  HMMA.16816.F32.BF16 R152, R196, R190, R152 ;  /* 0x000000bec498723c */ /* 0x000ff00000041898 */
[----:B------:R-:W-:Y:S03]  /*3d00*/  HMMA.16816.F32.BF16 R156, R92, R4, R156 ;  /* 0x000000045c9c723c */ /* 0x000fe6000004189c */
[----:B------:R-:W-:Y:S01]  /*3d10*/  FMUL.FTZ R76, R76, UR26 ;  /* 0x0000001a4c4c7c20 */ /* 0x000fe20008410000 */
[----:B------:R-:W-:Y:S01]  /*3d20*/  FMUL.FTZ R77, R77, UR26 ;  /* 0x0000001a4d4d7c20 */ /* 0x000fe20008410000 */
[----:B------:R-:W-:Y:S01]  /*3d30*/  FMUL.FTZ R78, R78, UR26 ;  /* 0x0000001a4e4e7c20 */ /* 0x000fe20008410000 */
[----:B------:R-:W-:-:S02]  /*3d40*/  FMUL.FTZ R79, R79, UR26 ;  /* 0x0000001a4f4f7c20 */ /* 0x000fc40008410000 */
[----:B-----5:R-:W-:Y:S08]  /*3d50*/  HMMA.16816.F32.BF16 R72, R12, R84, R72 ;  /* 0x000000540c48723c */ /* 0x020ff00000041848 */
[-C--:B------:R-:W-:Y:S08]  /*3d60*/  HMMA.16816.F32.BF16 R152, R92, R6.reuse, R152 ;  /* 0x000000065c98723c */ /* 0x080ff00000041898 */
[----:B------:R-:W-:Y:S01]  /*3d70*/  HMMA.16816.F32.BF16 R64, R88, R6, R64 ;  /* 0x000000065840723c */ /* 0x000fe20000041840 */
[----:B------:R-:W5:Y:S02]  /*3d80*/  LDSM.16.M88.4 R4, [R2+0x5000] ;  /* 0x005000000204783b */ /* 0x000f640000000200 */
[----:B------:R-:W-:Y:S01]  /*3d90*/  FMUL.FTZ R72, R72, UR26 ;  /* 0x0000001a48487c20 */ /* 0x000fe20008410000 */
[----:B------:R-:W-:Y:S01]  /*3da0*/  FMUL.FTZ R73, R73, UR26 ;  /* 0x0000001a49497c20 */ /* 0x000fe20008410000 */
[----:B------:R-:W-:-:S03]  /*3db0*/  FMUL.FTZ R74, R74, UR26 ;  /* 0x0000001a4a4a7c20 */ /* 0x000fc60008410000 */
[C---:B------:R-:W-:Y:S08]  /*3dc0*/  HMMA.16816.F32.BF16 R60, R192.reuse, R184, R60 ;  /* 0x000000b8c03c723c */ /* 0x040ff0000004183c */
[----:B------:R-:W-:Y:S08]  /*3dd0*/  HMMA.16816.F32.BF16 R56, R192, R186, R56 ;  /* 0x000000bac038723c */ /* 0x000ff00000041838 */
[----:B------:R-:W-:Y:S01]  /*3de0*/  HMMA.16816.F32.BF16 R148, R196, R184, R148 ;  /* 0x000000b8c494723c */ /* 0x000fe20000041894 */
[----:B------:R-:W1:Y:S07]  /*3df0*/  MUFU.TANH R184, R81 ;  /* 0x0000005100b87308 */ /* 0x000e6e0000002400 */
[----:B------:R-:W-:Y:S08]  /*3e00*/  HMMA.16816.F32.BF16 R156, R16, R84, R156 ;  /* 0x00000054109c723c */ /* 0x000ff0000004189c */
[----:B------:R-:W-:Y:S08]  /*3e10*/  HMMA.16816.F32.BF16 R144, R196, R186, R144 ;  /* 0x000000bac490723c */ /* 0x000ff00000041890 */
[----:B------:R-:W-:Y:S03]  /*3e20*/  HMMA.16816.F32.BF16 R48, R192, R182, R48 ;  /* 0x000000b6c030723c */ /* 0x000fe60000041830 */
[----:B------:R-:W-:Y:S01]  /*3e30*/  FMUL.FTZ R84, R158, UR26 ;  /* 0x0000001a9e547c20 */ /* 0x000fe20008410000 */
[----:B------:R-:W-:Y:S01]  /*3e40*/  FMUL.FTZ R85, R159, UR26 ;  /* 0x0000001a9f557c20 */ /* 0x000fe20008410000 */
[----:B------:R-:W1:Y:S01]  /*3e50*/  MUFU.TANH R158, R73 ;  /* 0x00000049009e7308 */ /* 0x000e620000002400 */
[----:B------:R-:W-:-:S02]  /*3e60*/  FMUL.FTZ R156, R156, UR26 ;  /* 0x0000001a9c9c7c20 */ /* 0x000fc40008410000 */
[----:B------:R-:W-:Y:S01]  /*3e70*/  HMMA.16816.F32.BF16 R136, R196, R182, R136 ;  /* 0x000000b6c488723c */ /* 0x000fe20000041888 */
[----:B------:R-:W-:-:S04]  /*3e80*/  FMUL.FTZ R182, R157, UR26 ;  /* 0x0000001a9db67c20 */ /* 0x000fc80008410000 */
[----:B------:R-:W1:Y:S03]  /*3e90*/  MUFU.TANH R157, R72 ;  /* 0x00000048009d7308 */ /* 0x000e660000002400 */
[-C--:B------:R-:W-:Y:S05]  /*3ea0*/  HMMA.16816.F32.BF16 R32, R192, R174.reuse, R32 ;  /* 0x000000aec020723c */ /* 0x080fea0000041820 */
[----:B------:R3:W1:Y:S03]  /*3eb0*/  MUFU.TANH R159, R74 ;  /* 0x0000004a009f7308 */ /* 0x0006660000002400 */
[----:B------:R-:W-:Y:S01]  /*3ec0*/  HMMA.16816.F32.BF16 R120, R196, R174, R120 ;  /* 0x000000aec478723c */ /* 0x000fe20000041878 */
[----:B------:R-:W-:-:S04]  /*3ed0*/  FMUL.FTZ R174, R75, UR26 ;  /* 0x0000001a4bae7c20 */ /* 0x000fc80008410000 */
[----:B------:R-:W1:Y:S03]  /*3ee0*/  MUFU.TANH R156, R156 ;  /* 0x0000009c009c7308 */ /* 0x000e660000002400 */
[-C--:B--2---:R-:W-:Y:S05]  /*3ef0*/  HMMA.16816.F32.BF16 R148, R92, R8.reuse, R148 ;  /* 0x000000085c94723c */ /* 0x084fea0000041894 */
[----:B------:R-:W2:Y:S01]  /*3f00*/  MUFU.TANH R182, R182 ;  /* 0x000000b600b67308 */ /* 0x000ea20000002400 */
[----:B---3--:R-:W3:Y:S02]  /*3f10*/  LDSM.16.M88.4 R72, [R200+0x5800] ;  /* 0x00580000c848783b */ /* 0x008ee40000000200 */
[C---:B------:R-:W-:Y:S05]  /*3f20*/  HMMA.16816.F32.BF16 R60, R88.reuse, R8, R60 ;  /* 0x00000008583c723c */ /* 0x040fea000004183c */
[----:B------:R-:W1:Y:S03]  /*3f30*/  MUFU.TANH R84, R84 ;  /* 0x0000005400547308 */ /* 0x000e660000002400 */
[-C--:B------:R-:W-:Y:S05]  /*3f40*/  HMMA.16816.F32.BF16 R56, R88, R10.reuse, R56 ;  /* 0x0000000a5838723c */ /* 0x080fea0000041838 */
[----:B------:R-:W1:Y:S03]  /*3f50*/  MUFU.TANH R85, R85 ;  /* 0x0000005500557308 */ /* 0x000e660000002400 */
[----:B------:R-:W-:Y:S01]  /*3f60*/  HMMA.16816.F32.BF16 R144, R92, R10, R144 ;  /* 0x0000000a5c90723c */ /* 0x000fe20000041890 */
[----:B------:R-:W4:Y:S04]  /*3f70*/  LDSM.16.M88.4 R8, [R200+0x6800] ;  /* 0x00680000c808783b */ /* 0x000f280000000200 */
[----:B------:R-:W1:Y:S03]  /*3f80*/  MUFU.TANH R174, R174 ;  /* 0x000000ae00ae7308 */ /* 0x000e660000002400 */
[----:B------:R-:W-:Y:S08]  /*3f90*/  HMMA.16816.F32.BF16 R64, R12, R86, R64 ;  /* 0x000000560c40723c */ /* 0x000ff00000041840 */
[-C--:B------:R-:W-:Y:S08]  /*3fa0*/  HMMA.16816.F32.BF16 R28, R192, R168.reuse, R28 ;  /* 0x000000a8c01c723c */ /* 0x080ff0000004181c */
[----:B------:R-:W-:Y:S01]  /*3fb0*/  HMMA.16816.F32.BF16 R116, R196, R168, R116 ;  /* 0x000000a8c474723c */ /* 0x000fe20000041874 */
[----:B------:R-:W-:Y:S01]  /*3fc0*/  FMUL.FTZ R168, R160, UR26 ;  /* 0x0000001aa0a87c20 */ /* 0x000fe20008410000 */
[----:B------:R-:W-:Y:S01]  /*3fd0*/  FMUL.FTZ R169, R161, UR26 ;  /* 0x0000001aa1a97c20 */ /* 0x000fe20008410000 */
[----:B------:R-:W-:Y:S01]  /*3fe0*/  FMUL.FTZ R160, R162, UR26 ;  /* 0x0000001aa2a07c20 */ /* 0x000fe20008410000 */
[----:B------:R-:W-:Y:S01]  /*3ff0*/  FMUL.FTZ R161, R163, UR26 ;  /* 0x0000001aa3a17c20 */ /* 0x000fe20008410000 */
[----:B------:R-:W1:Y:S01]  /*4000*/  MUFU.TANH R162, R76 ;  /* 0x0000004c00a27308 */ /* 0x000e620000002400 */
[----:B------:R-:W-:Y:S01]  /*4010*/  FMUL.FTZ R64, R64, UR26 ;  /* 0x0000001a40407c20 */ /* 0x000fe20008410000 */
[----:B------:R-:W-:Y:S01]  /*4020*/  FMUL.FTZ R65, R65, UR26 ;  /* 0x0000001a41417c20 */ /* 0x000fe20008410000 */
[----:B------:R-:W-:Y:S05]  /*4030*/  HMMA.16816.F32.BF16 R152, R16, R86, R152 ;  /* 0x000000561098723c */ /* 0x000fea0000041898 */
[----:B------:R-:W1:Y:S03]  /*4040*/  MUFU.TANH R163, R77 ;  /* 0x0000004d00a37308 */ /* 0x000e660000002400 */
[-C--:B------:R-:W-:Y:S05]  /*4050*/  HMMA.16816.F32.BF16 R20, R192, R164.reuse, R20 ;  /* 0x000000a4c014723c */ /* 0x080fea0000041814 */
[----:B------:R-:W1:Y:S03]  /*4060*/  MUFU.TANH R168, R168 ;  /* 0x000000a800a87308 */ /* 0x000e660000002400 */
[----:B------:R-:W-:Y:S03]  /*4070*/  HMMA.16816.F32.BF16 R108, R196, R164, R108 ;  /* 0x000000a4c46c723c */ /* 0x000fe6000004186c */
[----:B------:R-:W-:Y:S01]  /*4080*/  FMUL.FTZ R86, R154, UR26 ;  /* 0x0000001a9a567c20 */ /* 0x000fe20008410000 */
[----:B------:R-:W-:Y:S01]  /*4090*/  FMUL.FTZ R87, R155, UR26 ;  /* 0x0000001a9b577c20 */ /* 0x000fe20008410000 */
[----:B------:R-:W1:Y:S01]  /*40a0*/  MUFU.TANH R164, R78 ;  /* 0x0000004e00a47308 */ /* 0x000e620000002400 */
[----:B------:R-:W-:Y:S01]  /*40b0*/  FMUL.FTZ R155, R66, UR26 ;  /* 0x0000001a429b7c20 */ /* 0x000fe20008410000 */
[----:B------:R-:W-:Y:S01]  /*40c0*/  FMUL.FTZ R152, R152, UR26 ;  /* 0x0000001a98987c20 */ /* 0x000fe20008410000 */
[-C--:B-----5:R-:W-:Y:S05]  /*40d0*/  HMMA.16816.F32.BF16 R148, R16, R4.reuse, R148 ;  /* 0x000000041094723c */ /* 0x0a0fea0000041894 */
[----:B------:R5:W1:Y:S03]  /*40e0*/  MUFU.TANH R165, R79 ;  /* 0x0000004f00a57308 */ /* 0x000a660000002400 */
[C---:B------:R-:W-:Y:S05]  /*40f0*/  HMMA.16816.F32.BF16 R60, R12.reuse, R4, R60 ;  /* 0x000000040c3c723c */ /* 0x040fea000004183c */
[----:B------:R-:W1:Y:S03]  /*4100*/  MUFU.TANH R154, R65 ;  /* 0x00000041009a7308 */ /* 0x000e660000002400 */
[-C--:B------:R-:W-:Y:S03]  /*4110*/  HMMA.16816.F32.BF16 R56, R12, R6.reuse, R56 ;  /* 0x000000060c38723c */ /* 0x080fe60000041838 */
[----:B------:R-:W-:Y:S01]  /*4120*/  FMUL.FTZ R151, R151, UR26 ;  /* 0x0000001a97977c20 */ /* 0x000fe20008410000 */
[----:B------:R-:W-:Y:S01]  /*4130*/  FMUL.FTZ R148, R148, UR26 ;  /* 0x0000001a94947c20 */ /* 0x000fe20008410000 */
[----:B------:R-:W-:Y:S01]  /*4140*/  FMUL.FTZ R149, R149, UR26 ;  /* 0x0000001a95957c20 */ /* 0x000fe20008410000 */
[----:B------:R-:W-:Y:S01]  /*4150*/  FMUL.FTZ R150, R150, UR26 ;  /* 0x0000001a96967c20 */ /* 0x000fe20008410000 */
[----:B-----5:R-:W-:Y:S01]  /*4160*/  LDSM.16.M88.4 R76, [R200+0x6000] ;  /* 0x00600000c84c783b */ /* 0x020fe20000000200 */
[----:B------:R-:W-:Y:S01]  /*4170*/  HMMA.16816.F32.BF16 R144, R16, R6, R144 ;  /* 0x000000061090723c */ /* 0x000fe20000041890 */
[----:B------:R5:W1:Y:S02]  /*4180*/  MUFU.TANH R249, R151 ;  /* 0x0000009700f97308 */ /* 0x000a640000002400 */
[----:B------:R-:W2:Y:S01]  /*4190*/  LDSM.16.M88.4 R4, [R2+0x5800] ;  /* 0x005800000204783b */ /* 0x000ea20000000200 */
[----:B------:R-:W-:Y:S01]  /*41a0*/  FMUL.FTZ R61, R61, UR26 ;  /* 0x0000001a3d3d7c20 */ /* 0x000fe20008410000 */
[----:B------:R-:W-:Y:S01]  /*41b0*/  FMUL.FTZ R60, R60, UR26 ;  /* 0x0000001a3c3c7c20 */ /* 0x000fe20008410000 */
[----:B------:R-:W-:Y:S01]  /*41c0*/  FMUL.FTZ R62, R62, UR26 ;  /* 0x0000001a3e3e7c20 */ /* 0x000fe20008410000 */
[----:B------:R-:W-:Y:S01]  /*41d0*/  FMUL.FTZ R63, R63, UR26 ;  /* 0x0000001a3f3f7c20 */ /* 0x000fe20008410000 */
[----:B------:R-:W-:Y:S01]  /*41e0*/  HMMA.16816.F32.BF16 R36, R192, R172, R36 ;  /* 0x000000acc024723c */ /* 0x000fe20000041824 */
[----:B------:R-:W1:Y:S02]  /*41f0*/  MUFU.TANH R251, R150 ;  /* 0x0000009600fb7308 */ /* 0x000e640000002400 */
[----:B------:R-:W-:Y:S01]  /*4200*/  FMUL.FTZ R56, R56, UR26 ;  /* 0x0000001a38387c20 */ /* 0x000fe20008410000 */
[----:B------:R-:W-:Y:S01]  /*4210*/  FMUL.FTZ R57, R57, UR26 ;  /* 0x0000001a39397c20 */ /* 0x000fe20008410000 */
[----:B------:R-:W-:Y:S01]  /*4220*/  FMUL.FTZ R58, R58, UR26 ;  /* 0x0000001a3a3a7c20 */ /* 0x000fe20008410000 */
[----:B------:R-:W-:-:S02]  /*4230*/  FMUL.FTZ R59, R59, UR26 ;  /* 0x0000001a3b3b7c20 */ /* 0x000fc40008410000 */
[----:B------:R-:W-:Y:S01]  /*4240*/  HMMA.16816.F32.BF16 R124, R196, R172, R124 ;  /* 0x000000acc47c723c */ /* 0x000fe2000004187c */
[----:B------:R-:W1:Y:S02]  /*4250*/  MUFU.TANH R172, R82 ;  /* 0x0000005200ac7308 */ /* 0x000e640000002400 */
[----:B-----5:R-:W-:-:S05]  /*4260*/  FMUL.FTZ R151, R145, UR26 ;  /* 0x0000001a91977c20 */ /* 0x020fca0008410000 */
[-C--:B------:R-:W-:Y:S01]  /*4270*/  HMMA.16816.F32.BF16 R24, R192, R170.reuse, R24 ;  /* 0x000000aac018723c */ /* 0x080fe20000041818 */
[----:B------:R5:W1:Y:S07]  /*4280*/  MUFU.TANH R173, R83 ;  /* 0x0000005300ad7308 */ /* 0x000a6e0000002400 */
[----:B------:R-:W-:Y:S01]  /*4290*/  HMMA.16816.F32.BF16 R112, R196, R170, R112 ;  /* 0x000000aac470723c */ /* 0x000fe20000041870 */
[----:B------:R-:W-:Y:S01]  /*42a0*/  FMUL.FTZ R170, R153, UR26 ;  /* 0x0000001a99aa7c20 */ /* 0x000fe20008410000 */
[----:B------:R-:W1:Y:S06]  /*42b0*/  MUFU.TANH R145, R56 ;  /* 0x0000003800917308 */ /* 0x000e6c0000002400 */
[-C--:B------:R-:W-:Y:S02]  /*42c0*/  HMMA.16816.F32.BF16 R100, R192, R166.reuse, R100 ;  /* 0x000000a6c064723c */ /* 0x080fe40000041864 */
[----:B------:R4:W1:Y:S01]  /*42d0*/  MUFU.TANH R153, R64 ;  /* 0x0000004000997308 */ /* 0x0008620000002400 */
[----:B-----5:R-:W-:Y:S05]  /*42e0*/  LDSM.16.M88.4 R80, [R200+0x7800] ;  /* 0x00780000c850783b */ /* 0x020fea0000000200 */
[----:B------:R-:W-:Y:S01]  /*42f0*/  HMMA.16816.F32.BF16 R96, R196, R166, R96 ;  /* 0x000000a6c460723c */ /* 0x000fe20000041860 */
[----:B------:R-:W-:Y:S01]  /*4300*/  FMUL.FTZ R166, R67, UR26 ;  /* 0x0000001a43a67c20 */ /* 0x000fe20008410000 */
[----:B------:R-:W1:Y:S06]  /*4310*/  MUFU.TANH R169, R169 ;  /* 0x000000a900a97308 */ /* 0x000e6c0000002400 */
[C---:B---3--:R-:W-:Y:S02]  /*4320*/  HMMA.16816.F32.BF16 R52, R88.reuse, R72, R52 ;  /* 0x000000485834723c */ /* 0x048fe40000041834 */
[----:B------:R-:W3:Y:S01]  /*4330*/  MUFU.TANH R160, R160 ;  /* 0x000000a000a07308 */ /* 0x000ee20000002400 */
[----:B----4-:R-:W4:Y:S05]  /*4340*/  LDSM.16.M88.4 R64, [R200+0x7000] ;  /* 0x00700000c840783b */ /* 0x010f2a0000000200 */
[C---:B------:R-:W-:Y:S02]  /*4350*/  HMMA.16816.F32.BF16 R36, R88.reuse, R8, R36 ;  /* 0x000000085824723c */ /* 0x040fe40000041824 */
[----:B------:R-:W1:Y:S06]  /*4360*/  MUFU.TANH R161, R161 ;  /* 0x000000a100a17308 */ /* 0x000e6c0000002400 */
[----:B------:R-:W-:Y:S02]  /*4370*/  HMMA.16816.F32.BF16 R32, R88, R10, R32 ;  /* 0x0000000a5820723c */ /* 0x000fe40000041820 */
[----:B------:R-:W1:Y:S06]  /*4380*/  MUFU.TANH R152, R152 ;  /* 0x0000009800987308 */ /* 0x000e6c0000002400 */
[C---:B------:R-:W-:Y:S02]  /*4390*/  HMMA.16816.F32.BF16 R124, R92.reuse, R8, R124 ;  /* 0x000000085c7c723c */ /* 0x040fe4000004187c */
[----:B------:R-:W1:Y:S06]  /*43a0*/  MUFU.TANH R170, R170 ;  /* 0x000000aa00aa7308 */ /* 0x000e6c0000002400 */
[----:B------:R-:W-:Y:S01]  /*43b0*/  HMMA.16816.F32.BF16 R120, R92, R10, R120 ;  /* 0x0000000a5c78723c */ /* 0x000fe20000041878 */
[----:B------:R-:W5:Y:S01]  /*43c0*/  LDSM.16.M88.4 R8, [R2+0x6000] ;  /* 0x006000000208783b */ /* 0x000f620000000200 */
[----:B------:R-:W1:Y:S06]  /*43d0*/  MUFU.TANH R86, R86 ;  /* 0x0000005600567308 */ /* 0x000e6c0000002400 */
[----:B------:R-:W-:Y:S02]  /*43e0*/  HMMA.16816.F32.BF16 R40, R192, R178, R40 ;  /* 0x000000b2c028723c */ /* 0x000fe40000041828 */
[----:B------:R-:W1:Y:S06]  /*43f0*/  MUFU.TANH R87, R87 ;  /* 0x0000005700577308 */ /* 0x000e6c0000002400 */
[----:B------:R-:W-:Y:S02]  /*4400*/  HMMA.16816.F32.BF16 R48, R88, R74, R48 ;  /* 0x0000004a5830723c */ /* 0x000fe40000041830 */
[----:B------:R-:W1:Y:S06]  /*4410*/  MUFU.TANH R155, R155 ;  /* 0x0000009b009b7308 */ /* 0x000e6c0000002400 */
[C---:B------:R-:W-:Y:S02]  /*4420*/  HMMA.16816.F32.BF16 R140, R92.reuse, R72, R140 ;  /* 0x000000485c8c723c */ /* 0x040fe4000004188c */
[----:B------:R3:W1:Y:S06]  /*4430*/  MUFU.TANH R73, R61 ;  /* 0x0000003d00497308 */ /* 0x00066c0000002400 */
[----:B------:R-:W-:Y:S02]  /*4440*/  HMMA.16816.F32.BF16 R136, R92, R74, R136 ;  /* 0x0000004a5c88723c */ /* 0x000fe40000041888 */
[----:B------:R4:W1:Y:S06]  /*4450*/  MUFU.TANH R72, R60 ;  /* 0x0000003c00487308 */ /* 0x00086c0000002400 */
[----:B--2---:R-:W-:Y:S02]  /*4460*/  HMMA.16816.F32.BF16 R52, R12, R4, R52 ;  /* 0x000000040c34723c */ /* 0x004fe40000041834 */
[----:B------:R-:W2:Y:S01]  /*4470*/  MUFU.TANH R166, R166 ;  /* 0x000000a600a67308 */ /* 0x000ea20000002400 */
[----:B---3--:R-:W-:-:S05]  /*4480*/  FMUL.FTZ R61, R147, UR26 ;  /* 0x0000001a933d7c20 */ /* 0x008fca0008410000 */
[----:B------:R-:W-:Y:S02]  /*4490*/  HMMA.16816.F32.BF16 R44, R88, R76, R44 ;  /* 0x0000004c582c723c */ /* 0x000fe4000004182c */
[----:B------:R-:W3:Y:S01]  /*44a0*/  MUFU.TANH R147, R57 ;  /* 0x0000003900937308 */ /* 0x000ee20000002400 */
[----:B----4-:R-:W-:Y:S01]  /*44b0*/  FMUL.FTZ R60, R144, UR26 ;  /* 0x0000001a903c7c20 */ /* 0x010fe20008410000 */
[----:B------:R-:W-:-:S04]  /*44c0*/  FMUL.FTZ R144, R146, UR26 ;  /* 0x0000001a92907c20 */ /* 0x000fc80008410000 */
[----:B------:R-:W-:Y:S02]  /*44d0*/  HMMA.16816.F32.BF16 R128, R196, R178, R128 ;  /* 0x000000b2c480723c */ /* 0x000fe40000041880 */
[----:B------:R-:W4:Y:S01]  /*44e0*/  MUFU.TANH R148, R148 ;  /* 0x0000009400947308 */ /* 0x000f220000002400 */
[----:B------:R-:W-:Y:S01]  /*44f0*/  FMUL.FTZ R252, R54, UR26 ;  /* 0x0000001a36fc7c20 */ /* 0x000fe20008410000 */
[----:B------:R-:W-:-:S04]  /*4500*/  FMUL.FTZ R250, R55, UR26 ;  /* 0x0000001a37fa7c20 */ /* 0x000fc80008410000 */
[C---:B------:R-:W-:Y:S02]  /*4510*/  HMMA.16816.F32.BF16 R28, R88.reuse, R64, R28 ;  /* 0x00000040581c723c */ /* 0x040fe4000004181c */
[----:B------:R-:W1:Y:S06]  /*4520*/  MUFU.TANH R149, R149 ;  /* 0x0000009500957308 */ /* 0x000e6c0000002400 */
[C---:B------:R-:W-:Y:S02]  /*4530*/  HMMA.16816.F32.BF16 R20, R88.reuse, R80, R20 ;  /* 0x000000505814723c */ /* 0x040fe40000041814 */
[----:B------:R-:W1:Y:S06]  /*4540*/  MUFU.TANH R62, R62 ;  /* 0x0000003e003e7308 */ /* 0x000e6c0000002400 */
[C---:B------:R-:W-:Y:S02]  /*4550*/  HMMA.16816.F32.BF16 R40, R88.reuse, R78, R40 ;  /* 0x0000004e5828723c */ /* 0x040fe40000041828 */
[----:B------:R-:W1:Y:S06]  /*4560*/  MUFU.TANH R150, R63 ;  /* 0x0000003f00967308 */ /* 0x000e6c0000002400 */
[C---:B------:R-:W-:Y:S02]  /*4570*/  HMMA.16816.F32.BF16 R24, R88.reuse, R66, R24 ;  /* 0x000000425818723c */ /* 0x040fe40000041818 */
[----:B------:R-:W1:Y:S06]  /*4580*/  MUFU.TANH R60, R60 ;  /* 0x0000003c003c7308 */ /* 0x000e6c0000002400 */
[----:B------:R-:W-:Y:S02]  /*4590*/  HMMA.16816.F32.BF16 R100, R88, R82, R100 ;  /* 0x000000525864723c */ /* 0x000fe40000041864 */
[----:B------:R-:W1:Y:S06]  /*45a0*/  MUFU.TANH R88, R58 ;  /* 0x0000003a00587308 */ /* 0x000e6c0000002400 */
[----:B------:R-:W-:Y:S01]  /*45b0*/  HMMA.16816.F32.BF16 R132, R92, R76, R132 ;  /* 0x0000004c5c84723c */ /* 0x000fe20000041884 */
[----:B------:R-:W-:Y:S01]  /*45c0*/  FMUL.FTZ R76, R52, UR26 ;  /* 0x0000001a344c7c20 */ /* 0x000fe20008410000 */
[----:B------:R5:W1:Y:S01]  /*45d0*/  MUFU.TANH R89, R59 ;  /* 0x0000003b00597308 */ /* 0x000a620000002400 */
[----:B------:R-:W-:-:S02]  /*45e0*/  FMUL.FTZ R77, R53, UR26 ;  /* 0x0000001a354d7c20 */ /* 0x000fc40008410000 */
[----:B------:R-:W2:Y:S03]  /*45f0*/  LDSM.16.M88.4 R52, [R2+0x6800] ;  /* 0x006800000234783b */ /* 0x000ea60000000200 */
[----:B------:R-:W-:Y:S02]  /*4600*/  HMMA.16816.F32.BF16 R48, R12, R6, R48 ;  /* 0x000000060c30723c */ /* 0x000fe40000041830 */
[----:B------:R-:W1:Y:S06]  /*4610*/  MUFU.TANH R151, R151 ;  /* 0x0000009700977308 */ /* 0x000e6c0000002400 */
[C---:B------:R-:W-:Y:S02]  /*4620*/  HMMA.16816.F32.BF16 R140, R16.reuse, R4, R140 ;  /* 0x00000004108c723c */ /* 0x040fe4000004188c */
[----:B------:R-:W1:Y:S01]  /*4630*/  MUFU.TANH R144, R144 ;  /* 0x0000009000907308 */ /* 0x000e620000002400 */
[----:B-----5:R-:W-:Y:S05]  /*4640*/  LDSM.16.M88.4 R56, [R2+0x7800] ;  /* 0x007800000238783b */ /* 0x020fea0000000200 */
[----:B------:R-:W-:Y:S01]  /*4650*/  HMMA.16816.F32.BF16 R136, R16, R6, R136 ;  /* 0x000000061088723c */ /* 0x000fe20000041888 */
[----:B------:R5:W3:Y:S01]  /*4660*/  LDSM.16.M88.4 R4, [R2+0x7000] ;  /* 0x007000000204783b */ /* 0x000ae20000000200 */
[----:B------:R-:W-:-:S04]  /*4670*/  DEPBAR.LE SB0, 0x0 ;  /* 0x000080000000791a */ /* 0x000fc80000000000 */
[----:B------:R-:W-:Y:S01]  /*4680*/  FMUL.FTZ R49, R49, UR26 ;  /* 0x0000001a31317c20 */ /* 0x000fe20008410000 */
[----:B------:R-:W-:Y:S01]  /*4690*/  FMUL.FTZ R48, R48, UR26 ;  /* 0x0000001a30307c20 */ /* 0x000fe20008410000 */
[----:B------:R-:W-:Y:S01]  /*46a0*/  HMMA.16816.F32.BF16 R44, R12, R8, R44 ;  /* 0x000000080c2c723c */ /* 0x000fe2000004182c */
[----:B------:R-:W-:Y:S01]  /*46b0*/  FMUL.FTZ R50, R50, UR26 ;  /* 0x0000001a32327c20 */ /* 0x000fe20008410000 */
[----:B------:R-:W1:Y:S01]  /*46c0*/  MUFU.TANH R61, R61 ;  /* 0x0000003d003d7308 */ /* 0x000e620000002400 */
[----:B------:R-:W-:Y:S01]  /*46d0*/  FMUL.FTZ R90, R141, UR26 ;  /* 0x0000001a8d5a7c20 */ /* 0x000fe20008410000 */
[----:B------:R-:W-:Y:S01]  /*46e0*/  FMUL.FTZ R140, R140, UR26 ;  /* 0x0000001a8c8c7c20 */ /* 0x000fe20008410000 */
[----:B------:R-:W-:Y:S01]  /*46f0*/  FMUL.FTZ R142, R142, UR26 ;  /* 0x0000001a8e8e7c20 */ /* 0x000fe20008410000 */
[----:B------:R-:W-:Y:S02]  /*4700*/  FMUL.FTZ R143, R143, UR26 ;  /* 0x0000001a8f8f7c20 */ /* 0x000fe40008410000 */
[----:B------:R-:W-:Y:S02]  /*4710*/  HMMA.16816.F32.BF16 R128, R92, R78, R128 ;  /* 0x0000004e5c80723c */ /* 0x000fe40000041880 */
[----:B------:R-:W1:Y:S01]  /*4720*/  MUFU.TANH R228, R140 ;  /* 0x0000008c00e47308 */ /* 0x000e620000002400 */
[----:B------:R-:W-:Y:S01]  /*4730*/  FMUL.FTZ R78, R136, UR26 ;  /* 0x0000001a884e7c20 */ /* 0x000fe20008410000 */
[----:B------:R-:W-:-:S04]  /*4740*/  FMUL.FTZ R79, R137, UR26 ;  /* 0x0000001a894f7c20 */ /* 0x000fc80008410000 */
[C---:B------:R-:W-:Y:S01]  /*4750*/  HMMA.16816.F32.BF16 R116, R92.reuse, R64, R116 ;  /* 0x000000405c74723c */ /* 0x040fe20000041874 */
[----:B------:R-:W-:Y:S01]  /*4760*/  FMUL.FTZ R64, R138, UR26 ;  /* 0x0000001a8a407c20 */ /* 0x000fe20008410000 */
[----:B------:R-:W-:Y:S01]  /*4770*/  FMUL.FTZ R65, R139, UR26 ;  /* 0x0000001a8b417c20 */ /* 0x000fe20008410000 */
[----:B------:R-:W-:Y:S01]  /*4780*/  FMUL.FTZ R229, R44, UR26 ;  /* 0x0000001a2ce57c20 */ /* 0x000fe20008410000 */
[----:B------:R-:W-:Y:S01]  /*4790*/  FMUL.FTZ R231, R45, UR26 ;  /* 0x0000001a2de77c20 */ /* 0x000fe20008410000 */
[----:B------:R-:W-:Y:S01]  /*47a0*/  IMAD.U32 R44, RZ, RZ, UR17 ;  /* 0x00000011ff2c7e24 */ /* 0x000fe2000f8e00ff */
[----:B------:R-:W-:Y:S01]  /*47b0*/  SHF.R.U32.HI R45, RZ, 0x2, R240 ;  /* 0x00000002ff2d7819 */ /* 0x000fe200000116f0 */
[----:B------:R-:W-:Y:S01]  /*47c0*/  FMUL.FTZ R238, R47, UR26 ;  /* 0x0000001a2fee7c20 */ /* 0x000fe20008410000 */
[----:B------:R-:W-:Y:S01]  /*47d0*/  HMMA.16816.F32.BF16 R112, R92, R66, R112 ;  /* 0x000000425c70723c */ /* 0x000fe20000041870 */
[----:B------:R4:W1:Y:S01]  /*47e0*/  MUFU.TANH R67, R49 ;  /* 0x0000003100437308 */ /* 0x0008620000002400 */
[----:B------:R-:W-:Y:S01]  /*47f0*/  LOP3.LUT R45, R45, 0x7, RZ, 0xc0, !PT ;  /* 0x000000072d2d7812 */ /* 0x000fe200078ec0ff */
[----:B------:R-:W-:Y:S01]  /*4800*/  FMUL.FTZ R46, R46, UR26 ;  /* 0x0000001a2e2e7c20 */ /* 0x000fe20008410000 */
[----:B-----5:R-:W-:Y:S01]  /*4810*/  FMUL.FTZ R2, R51, UR26 ;  /* 0x0000001a33027c20 */ /* 0x020fe20008410000 */
[----:B------:R-:W-:-:S03]  /*4820*/  MOV R51, 0x48 ;  /* 0x0000004800337802 */ /* 0x000fc60000000f00 */
[C---:B------:R-:W-:Y:S01]  /*4830*/  HMMA.16816.F32.BF16 R108, R92.reuse, R80, R108 ;  /* 0x000000505c6c723c */ /* 0x040fe2000004186c */
[----:B------:R5:W1:Y:S07]  /*4840*/  MUFU.TANH R66, R48 ;  /* 0x0000003000427308 */ /* 0x000a6e0000002400 */
[----:B------:R-:W-:Y:S01]  /*4850*/  HMMA.16816.F32.BF16 R96, R92, R82, R96 ;  /* 0x000000525c60723c */ /* 0x000fe20000041860 */
[----:B------:R1:W1:Y:S01]  /*4860*/  MUFU.TANH R226, R46 ;  /* 0x0000002e00e27308 */ /* 0x0002620000002400 */
[----:B----4-:R-:W-:-:S04]  /*4870*/  LOP3.LUT R49, R104, 0x1f0, RZ, 0xc0, !PT ;  /* 0x000001f068317812 */ /* 0x010fc800078ec0ff */
[----:B------:R-:W-:Y:S02]  /*4880*/  IADD3 R44, PT, PT, R49, 0x1, R44 ;  /* 0x00000001312c7810 */ /* 0x000fe40007ffe02c */
[----:B------:R-:W-:Y:S01]  /*4890*/  HMMA.16816.F32.BF16 R132, R16, R8, R132 ;  /* 0x000000081084723c */ /* 0x000fe20000041884 */
[----:B------:R-:W4:Y:S01]  /*48a0*/  MUFU.TANH R90, R90 ;  /* 0x0000005a005a7308 */ /* 0x000f220000002400 */
[----:B------:R-:W-:Y:S01]  /*48b0*/  IADD3 R44, PT, PT, R44, -UR21, R45 ;  /* 0x800000152c2c7c10 */ /* 0x000fe2000fffe02d */
[----:B-----5:R-:W-:Y:S01]  /*48c0*/  IMAD.U32 R48, RZ, RZ, UR15 ;  /* 0x0000000fff307e24 */ /* 0x020fe2000f8e00ff */
[----:B------:R-:W-:-:S04]  /*48d0*/  SHF.L.U32 R45, R240, 0x1, RZ ;  /* 0x00000001f02d7819 */ /* 0x000fc800000006ff */
[----:B------:R-:W-:Y:S01]  /*48e0*/  HMMA.16816.F32.BF16 R128, R16, R10, R128 ;  /* 0x0000000a1080723c */ /* 0x000fe20000041880 */
[----:B------:R-:W-:Y:S01]  /*48f0*/  LOP3.LUT R47, R45, 0x6, RZ, 0xc0, !PT ;  /* 0x000000062d2f7812 */ /* 0x000fe200078ec0ff */
[----:B------:R1:W1:Y:S01]  /*4900*/  MUFU.TANH R245, R142 ;  /* 0x0000008e00f57308 */ /* 0x0002620000002400 */
[----:B------:R-:W-:-:S03]  /*4910*/  MOV R45, UR16 ;  /* 0x00000010002d7c02 */ /* 0x000fc60008000f00 */
[----:B------:R-:W-:Y:S01]  /*4920*/  IMAD R48, R48, 0x80, R47 ;  /* 0x0000008030307824 */ /* 0x000fe200078e022f */
[----:B------:R-:W-:Y:S01]  /*4930*/  IADD3 R200, PT, PT, R44, UR20, R45 ;  /* 0x000000142cc87c10 */ /* 0x000fe2000fffe02d */
[C---:B------:R-:W-:Y:S02]  /*4940*/  HMMA.16816.F32.BF16 R40, R12.reuse, R10, R40 ;  /* 0x0000000a0c28723c */ /* 0x040fe40000041828 */
[----:B------:R1:W1:Y:S01]  /*4950*/  MUFU.TANH R243, R143 ;  /* 0x0000008f00f37308 */ /* 0x0002620000002400 */
[----:B------:R-:W-:Y:S01]  /*4960*/  FMUL.FTZ R132, R132, UR26 ;  /* 0x0000001a84847c20 */ /* 0x000fe20008410000 */
[----:B------:R-:W-:Y:S01]  /*4970*/  FMUL.FTZ R133, R133, UR26 ;  /* 0x0000001a85857c20 */ /* 0x000fe20008410000 */
[----:B------:R-:W-:Y:S01]  /*4980*/  FMUL.FTZ R134, R134, UR26 ;  /* 0x0000001a86867c20 */ /* 0x000fe20008410000 */
[----:B------:R-:W-:Y:S01]  /*4990*/  FMUL.FTZ R135, R135, UR26 ;  /* 0x0000001a87877c20 */ /* 0x000fe20008410000 */
[C---:B------:R-:W-:Y:S01]  /*49a0*/  VIADDMNMX R241, R200.reuse, R241, UR20, PT ;  /* 0x00000014c8f17e46 */ /* 0x040fe2000b8001f1 */
[C---:B--2---:R-:W-:Y:S01]  /*49b0*/  HMMA.16816.F32.BF16 R36, R12.reuse, R52, R36 ;  /* 0x000000340c24723c */ /* 0x044fe20000041824 */
[----:B------:R-:W-:Y:S01]  /*49c0*/  VIMNMX R242, PT, PT, R200, UR20, PT ;  /* 0x00000014c8f27c48 */ /* 0x000fe2000bfe0100 */
[----:B------:R-:W2:Y:S01]  /*49d0*/  MUFU.TANH R76, R76 ;  /* 0x0000004c004c7308 */ /* 0x000ea20000002400 */
[----:B------:R-:W-:Y:S01]  /*49e0*/  FMUL.FTZ R128, R128, UR26 ;  /* 0x0000001a80807c20 */ /* 0x000fe20008410000 */
[----:B------:R-:W-:Y:S01]  /*49f0*/  FMUL.FTZ R129, R129, UR26 ;  /* 0x0000001a81817c20 */ /* 0x000fe20008410000 */
[----:B------:R-:W-:Y:S01]  /*4a00*/  FMUL.FTZ R130, R130, UR26 ;  /* 0x0000001a82827c20 */ /* 0x000fe20008410000 */
[----:B------:R-:W-:Y:S01]  /*4a10*/  VIADDMNMX R201, R200, R201, UR20, PT ;  /* 0x00000014c8c97e46 */ /* 0x000fe2000b8001c9 */
[----:B------:R-:W-:Y:S01]  /*4a20*/  FMUL.FTZ R131, R131, UR26 ;  /* 0x0000001a83837c20 */ /* 0x000fe20008410000 */
[----:B------:R-:W-:Y:S01]  /*4a30*/  HMMA.16816.F32.BF16 R32, R12, R54, R32 ;  /* 0x000000360c20723c */ /* 0x000fe20000041820 */
[----:B------:R-:W-:Y:S01]  /*4a40*/  IADD3 R49, PT, PT, R48, -0x80, RZ ;  /* 0xffffff8030317810 */ /* 0x000fe20007ffe0ff */
[----:B------:R-:W1:Y:S01]  /*4a50*/  MUFU.TANH R77, R77 ;  /* 0x0000004d004d7308 */ /* 0x000e620000002400 */
[----:B------:R-:W-:-:S02]  /*4a60*/  VIADDMNMX R200, R200, R51, UR20, PT ;  /* 0x00000014c8c87e46 */ /* 0x000fc4000b800133 */
[C---:B------:R-:W-:Y:S02]  /*4a70*/  ISETP.GE.AND P5, PT, R49.reuse, R242, PT ;  /* 0x000000f23100720c */ /* 0x040fe40003fa6270 */
[C---:B------:R-:W-:Y:S01]  /*4a80*/  ISETP.GE.AND P4, PT, R49.reuse, R241, PT ;  /* 0x000000f13100720c */ /* 0x040fe20003f86270 */
[----:B---3--:R-:W-:Y:S01]  /*4a90*/  HMMA.16816.F32.BF16 R28, R12, R4, R28 ;  /* 0x000000040c1c723c */ /* 0x008fe2000004181c */
[C---:B------:R-:W-:Y:S01]  /*4aa0*/  ISETP.GE.AND P3, PT, R49.reuse, R201, PT ;  /* 0x000000c93100720c */ /* 0x040fe20003f66270 */
[----:B------:R-:W3:Y:S01]  /*4ab0*/  MUFU.TANH R252, R252 ;  /* 0x000000fc00fc7308 */ /* 0x000ee20000002400 */
[----:B------:R-:W-:-:S05]  /*4ac0*/  ISETP.GE.AND P2, PT, R49, R200, PT ;  /* 0x000000c83100720c */ /* 0x000fca0003f46270 */
[C---:B------:R-:W-:Y:S02]  /*4ad0*/  HMMA.16816.F32.BF16 R24, R12.reuse, R6, R24 ;  /* 0x000000060c18723c */ /* 0x040fe40000041818 */
[----:B------:R-:W1:Y:S06]  /*4ae0*/  MUFU.TANH R250, R250 ;  /* 0x000000fa00fa7308 */ /* 0x000e6c0000002400 */
[----:B------:R-:W-:Y:S02]  /*4af0*/  HMMA.16816.F32.BF16 R20, R12, R56, R20 ;  /* 0x000000380c14723c */ /* 0x000fe40000041814 */
[----:B------:R-:W1:Y:S06]  /*4b00*/  MUFU.TANH R78, R78 ;  /* 0x0000004e004e7308 */ /* 0x000e6c0000002400 */
[C---:B------:R-:W-:Y:S02]  /*4b10*/  HMMA.16816.F32.BF16 R8, R16.reuse, R52, R124 ;  /* 0x000000341008723c */ /* 0x040fe4000004187c */
[----:B------:R-:W1:Y:S06]  /*4b20*/  MUFU.TANH R79, R79 ;  /* 0x0000004f004f7308 */ /* 0x000e6c0000002400 */
[----:B------:R-:W-:Y:S02]  /*4b30*/  HMMA.16816.F32.BF16 R116, R16, R4, R116 ;  /* 0x000000041074723c */ /* 0x000fe40000041874 */
[----:B------:R-:W1:Y:S06]  /*4b40*/  MUFU.TANH R64, R64 ;  /* 0x0000004000407308 */ /* 0x000e6c0000002400 */
[----:B------:R-:W-:Y:S02]  /*4b50*/  HMMA.16816.F32.BF16 R12, R12, R58, R100 ;  /* 0x0000003a0c0c723c */ /* 0x000fe40000041864 */
[----:B------:R-:W1:Y:S06]  /*4b60*/  MUFU.TANH R65, R65 ;  /* 0x0000004100417308 */ /* 0x000e6c0000002400 */
[C---:B------:R-:W-:Y:S02]  /*4b70*/  HMMA.16816.F32.BF16 R52, R16.reuse, R54, R120 ;  /* 0x000000361034723c */ /* 0x040fe40000041878 */
[----:B------:R2:W2:Y:S06]  /*4b80*/  MUFU.TANH R248, R50 ;  /* 0x0000003200f87308 */ /* 0x0004ac0000002400 */
[C---:B------:R-:W-:Y:S02]  /*4b90*/  HMMA.16816.F32.BF16 R4, R16.reuse, R6, R112 ;  /* 0x000000061004723c */ /* 0x040fe40000041870 */
[----:B------:R-:W2:Y:S06]  /*4ba0*/  MUFU.TANH R2, R2 ;  /* 0x0000000200027308 */ /* 0x000eac0000002400 */
[C---:B-1----:R-:W-:Y:S02]  /*4bb0*/  HMMA.16816.F32.BF16 R44, R16.reuse, R56, R108 ;  /* 0x00000038102c723c */ /* 0x042fe4000004186c */
[----:B------:R1:W1:Y:S06]  /*4bc0*/  MUFU.TANH R236, R132 ;  /* 0x0000008400ec7308 */ /* 0x00026c0000002400 */
[----:B------:R-:W-:Y:S02]  /*4bd0*/  HMMA.16816.F32.BF16 R96, R16, R58, R96 ;  /* 0x0000003a1060723c */ /* 0x000fe40000041860 */
[----:B------:R1:W1:Y:S08]  /*4be0*/  MUFU.TANH R234, R133 ;  /* 0x0000008500ea7308 */ /* 0x0002700000002400 */
[----:B------:R1:W1:Y:S08]  /*4bf0*/  MUFU.TANH R233, R134 ;  /* 0x0000008600e97308 */ /* 0x0002700000002400 */
[----:B------:R1:W1:Y:S08]  /*4c00*/  MUFU.TANH R239, R135 ;  /* 0x0000008700ef7308 */ /* 0x0002700000002400 */
[----:B------:R-:W1:Y:S08]  /*4c10*/  MUFU.TANH R229, R229 ;  /* 0x000000e500e57308 */ /* 0x000e700000002400 */
[----:B------:R-:W1:Y:S08]  /*4c20*/  MUFU.TANH R231, R231 ;  /* 0x000000e700e77308 */ /* 0x000e700000002400 */
[----:B------:R-:W1:Y:S08]  /*4c30*/  MUFU.TANH R238, R238 ;  /* 0x000000ee00ee7308 */ /* 0x000e700000002400 */
[----:B------:R1:W1:Y:S08]  /*4c40*/  MUFU.TANH R230, R128 ;  /* 0x0000008000e67308 */ /* 0x0002700000002400 */
[----:B------:R1:W1:Y:S08]  /*4c50*/  MUFU.TANH R232, R129 ;  /* 0x0000008100e87308 */ /* 0x0002700000002400 */
[----:B------:R1:W1:Y:S01]  /*4c60*/  MUFU.TANH R237, R130 ;  /* 0x0000008200ed7308 */ /* 0x0002620000002400 */
[----:B------:R-:W-:Y:S06]  /*4c70*/  BAR.SYNC.DEFER_BLOCKING 0x0 ;  /* 0x0000000000007b1d */ /* 0x000fec0000010000 */
[----:B--234-:R-:W-:Y:S05]  /*4c80*/  BRA.U !UP1, `(.L_x_149) ;  /* 0x0000000509087547 */ /* 0x01cfea000b800000 */
[----:B------:R-:W-:Y:S02]  /*4c90*/  UIADD3 UR27, UPT, UPT, UR15, -0x2, URZ ;  /* 0xfffffffe0f1b7890 */ /* 0x000fe4000fffe0ff */
[----:B------:R-:W-:Y:S02]  /*4ca0*/  USHF.L.U32 UR17, UR12, 0x4, URZ ;  /* 0x000000040c117899 */ /* 0x000fe400080006ff */
[----:B------:R-:W-:Y:S02]  /*4cb0*/  UIMAD.WIDE.U32 UR30, UR27, UR12, URZ ;  /* 0x0000000c1b1e72a5 */ /* 0x000fe4000f8e00ff */
[----:B------:R-:W-:Y:S02]  /*4cc0*/  USHF.L.U64.HI UR16, UR12, 0x4, UR13 ;  /* 0x000000040c107899 */ /* 0x000fe4000801020d */
[----:B------:R-:W-:Y:S02]  /*4cd0*/  UIMAD UR27, UR27, UR13, UR31 ;  /* 0x0000000d1b1b72a4 */ /* 0x000fe4000f8e021f */
[----:B------:R-:W-:Y:S01]  /*4ce0*/  ULEA UR21, UP0, UR30, UR17, 0x7 ;  /* 0x000000111e157291 */ /* 0x000fe2000f8038ff */
[----:B------:R-:W-:Y:S01]  /*4cf0*/  IMAD.U32 R16, RZ, RZ, UR30 ;  /* 0x0000001eff107e24 */ /* 0x000fe2000f8e00ff */
[----:B------:R-:W-:Y:S01]  /*4d00*/  USHF.L.U64.HI UR29, UR12, 0x5, UR13 ;  /* 0x000000050c1d7899 */ /* 0x000fe2000801020d */
[----:B------:R-:W-:Y:S01]  /*4d10*/  IMAD.U32 R17, RZ, RZ, UR31 ;  /* 0x0000001fff117e24 */ /* 0x000fe2000f8e00ff */
[----:B------:R-:W-:Y:S01]  /*4d20*/  ULEA.HI.X UR20, UR30, UR16, UR27, 0x7, UP0 ;  /* 0x000000101e147291 */ /* 0x000fe200080f3c1b */
[----:B------:R-:W-:Y:S01]  /*4d30*/  IMAD.U32 R17, RZ, RZ, UR27 ;  /* 0x0000001bff117e24 */ /* 0x000fe2000f8e00ff */
[C---:B------:R-:W-:Y:S01]  /*4d40*/  LEA R80, P1, R16.reuse, R246, 0x8 ;  /* 0x000000f610507211 */ /* 0x040fe200078240ff */
[----:B------:R-:W-:Y:S01]  /*4d50*/  UIADD3 UR28, UP0, UPT, UR21, UR17, URZ ;  /* 0x00000011151c7290 */ /* 0x000fe2000ff1e0ff */
[----:B------:R-:W-:Y:S01]  /*4d60*/  IMAD.U32 R19, RZ, RZ, UR21 ;  /* 0x00000015ff137e24 */ /* 0x000fe2000f8e00ff */
[----:B------:R-:W-:Y:S01]  /*4d70*/  USHF.L.U32 UR30, UR12, 0x5, URZ ;  /* 0x000000050c1e7899 */ /* 0x000fe200080006ff */
[----:B------:R-:W-:Y:S01]  /*4d80*/  LEA.HI.X R81, R16, R244, R17, 0x8, P1 ;  /* 0x000000f410517211 */ /* 0x000fe200008f4411 */
[----:B------:R-:W-:Y:S01]  /*4d90*/  UIADD3.X UR27, UPT, UPT, UR20, UR16, URZ, UP0, !UPT ;  /* 0x00000010141b7290 */ /* 0x000fe200087fe4ff */
[----:B------:R-:W-:Y:S01]  /*4da0*/  IMAD.U32 R17, RZ, RZ, UR20 ;  /* 0x00000014ff117e24 */ /* 0x000fe2000f8e00ff */
[C---:B------:R-:W-:Y:S01]  /*4db0*/  LEA R74, P1, R19.reuse, R246, 0x1 ;  /* 0x000000f6134a7211 */ /* 0x040fe200078208ff */
[----:B------:R-:W-:Y:S01]  /*4dc0*/  UIADD3 UR31, UP0, UPT, UR30, UR21, URZ ;  /* 0x000000151e1f7290 */ /* 0x000fe2000ff1e0ff */
[----:B------:R-:W-:Y:S01]  /*4dd0*/  IMAD.U32 R49, RZ, RZ, UR28 ;  /* 0x0000001cff317e24 */ /* 0x000fe2000f8e00ff */
[----:B------:R-:W-:Y:S01]  /*4de0*/  @!PT LDS RZ, [RZ] ;  /* 0x00000000fffff984 */ /* 0x000fe20000000800 */
[----:B------:R-:W-:Y:S01]  /*4df0*/  @!PT LDS RZ, [RZ] ;  /* 0x00000000fffff984 */ /* 0x000fe20000000800 */
[----:B------:R-:W-:Y:S01]  /*4e00*/  @!PT LDS RZ, [RZ] ;  /* 0x00000000fffff984 */ /* 0x000fe20000000800 */
[----:B------:R2:W-:Y:S01]  /*4e10*/  LDGSTS.E.BYPASS.LTC128B.128 [R0+0x4000], desc[UR18][R80.64] ;  /* 0x0400000050007fae */ /* 0x0005e2000b981a12 */
[----:B------:R-:W-:Y:S01]  /*4e20*/  LEA.HI.X R75, R19, R244, R17, 0x1, P1 ;  /* 0x000000f4134b7211 */ /* 0x000fe200008f0c11 */
[----:B------:R-:W-:Y:S01]  /*4e30*/  UIADD3.X UR28, UPT, UPT, UR29, UR20, URZ, UP0, !UPT ;  /* 0x000000141d1c7290 */ /* 0x000fe200087fe4ff */
[----:B------:R-:W-:Y:S01]  /*4e40*/  IMAD.U32 R17, RZ, RZ, UR27 ;  /* 0x0000001bff117e24 */ /* 0x000fe2000f8e00ff */
[C---:B------:R-:W-:Y:S01]  /*4e50*/  LEA R58, P1, R49.reuse, R246, 0x1 ;  /* 0x000000f6313a7211 */ /* 0x040fe200078208ff */
[----:B------:R-:W-:Y:S01]  /*4e60*/  UIADD3 UR27, UP0, UPT, UR31, UR17, URZ ;  /* 0x000000111f1b7290 */ /* 0x000fe2000ff1e0ff */
[----:B------:R-:W-:Y:S01]  /*4e70*/  IMAD.U32 R19, RZ, RZ, UR31 ;  /* 0x0000001fff137e24 */ /* 0x000fe2000f8e00ff */
[----:B------:R2:W-:Y:S01]  /*4e80*/  LDGSTS.E.BYPASS.LTC128B.128 [R0+0x4800], desc[UR18][R74.64] ;  /* 0x048000004a007fae */ /* 0x0005e2000b981a12 */
[----:B------:R-:W-:Y:S01]  /*4e90*/  LEA.HI.X R59, R49, R244, R17, 0x1, P1 ;  /* 0x000000f4313b7211 */ /* 0x000fe200008f0c11 */
[----:B------:R-:W-:Y:S01]  /*4ea0*/  UIADD3.X UR31, UPT, UPT, UR28, UR16, URZ, UP0, !UPT ;  /* 0x000000101c1f7290 */ /* 0x000fe200087fe4ff */
[----:B------:R-:W-:Y:S01]  /*4eb0*/  MOV R17, UR28 ;  /* 0x0000001c00117c02 */ /* 0x000fe20008000f00 */
[----:B------:R-:W-:Y:S01]  /*4ec0*/  ULEA UR21, UP0, UR12, UR21, 0x6 ;  /* 0x000000150c157291 */ /* 0x000fe2000f8030ff */
[C---:B------:R-:W-:Y:S01]  /*4ed0*/  LEA R56, P1, R19.reuse, R246, 0x1 ;  /* 0x000000f613387211 */ /* 0x040fe200078208ff */
[----:B------:R-:W-:Y:S01]  /*4ee0*/  IMAD.U32 R49, RZ, RZ, UR27 ;  /* 0x0000001bff317e24 */ /* 0x000fe2000f8e00ff */
[----:B------:R2:W-:Y:S01]  /*4ef0*/  LDGSTS.E.BYPASS.LTC128B.128 [R0+0x5000], desc[UR18][R58.64] ;  /* 0x050000003a007fae */ /* 0x0005e2000b981a12 */
[----:B------:R-:W-:Y:S01]  /*4f00*/  ULEA.HI.X UR20, UR12, UR20, UR13, 0x6, UP0 ;  /* 0x000000140c147291 */ /* 0x000fe200080f340d */
[----:B------:R-:W-:Y:S01]  /*4f10*/  LEA.HI.X R57, R19, R244, R17, 0x1, P1 ;  /* 0x000000f413397211 */ /* 0x000fe200008f0c11 */
[----:B------:R-:W-:Y:S01]  /*4f20*/  IMAD.U32 R17, RZ, RZ, UR31 ;  /* 0x0000001fff117e24 */ /* 0x000fe2000f8e00ff */
[C---:B------:R-:W-:Y:S01]  /*4f30*/  LEA R50, P1, R49.reuse, R246, 0x1 ;  /* 0x000000f631327211 */ /* 0x040fe200078208ff */
[----:B------:R-:W-:Y:S01]  /*4f40*/  UIADD3 UR17, UP0, UPT, UR21, UR17, URZ ;  /* 0x0000001115117290 */ /* 0x000fe2000ff1e0ff */
[----:B------:R-:W-:Y:S01]  /*4f50*/  IMAD.U32 R19, RZ, RZ, UR21 ;  /* 0x00000015ff137e24 */ /* 0x000fe2000f8e00ff */
[----:B------:R2:W-:Y:S01]  /*4f60*/  LDGSTS.E.BYPASS.LTC128B.128 [R0+0x5800], desc[UR18][R56.64] ;  /* 0x0580000038007fae */ /* 0x0005e2000b981a12 */
[----:B------:R-:W-:Y:S01]  /*4f70*/  LEA.HI.X R51, R49, R244, R17, 0x1, P1 ;  /* 0x000000f431337211 */ /* 0x000fe200008f0c11 */
[----:B------:R-:W-:Y:S01]  /*4f80*/  UIADD3.X UR16, UPT, UPT, UR20, UR16, URZ, UP0, !UPT ;  /* 0x0000001014107290 */ /* 0x000fe200087fe4ff */
[----:B------:R-:W-:Y:S01]  /*4f90*/  IMAD.U32 R17, RZ, RZ, UR20 ;  /* 0x00000014ff117e24 */ /* 0x000fe2000f8e00ff */
[C---:B------:R-:W-:Y:S01]  /*4fa0*/  LEA R82, P1, R19.reuse, R246, 0x1 ;  /* 0x000000f613527211 */ /* 0x040fe200078208ff */
[----:B------:R-:W-:Y:S01]  /*4fb0*/  UIADD3 UR21, UP0, UPT, UR21, UR30, URZ ;  /* 0x0000001e15157290 */ /* 0x000fe2000ff1e0ff */
[----:B------:R-:W-:Y:S01]  /*4fc0*/  MOV R49, UR17 ;  /* 0x0000001100317c02 */ /* 0x000fe20008000f00 */
[----:B------:R2:W-:Y:S01]  /*4fd0*/  LDGSTS.E.BYPASS.LTC128B.128 [R0+0x6000], desc[UR18][R50.64] ;  /* 0x0600000032007fae */ /* 0x0005e2000b981a12 */
[----:B------:R-:W-:Y:S01]  /*4fe0*/  LEA.HI.X R83, R19, R244, R17, 0x1, P1 ;  /* 0x000000f413537211 */ /* 0x000fe200008f0c11 */
[----:B------:R-:W-:Y:S01]  /*4ff0*/  UIADD3.X UR20, UPT, UPT, UR20, UR29, URZ, UP0, !UPT ;  /* 0x0000001d14147290 */ /* 0x000fe200087fe4ff */
[----:B------:R-:W-:Y:S01]  /*5000*/  IMAD.U32 R19, RZ, RZ, UR16 ;  /* 0x00000010ff137e24 */ /* 0x000fe2000f8e00ff */
[C---:B------:R-:W-:Y:S01]  /*5010*/  LEA R18, P1, R49.reuse, R246, 0x1 ;  /* 0x000000f631127211 */ /* 0x040fe200078208ff */
        /* <DEDUP_REMOVED lines=9> */
.L_x_149:
[----:B------:R-:W-:Y:S01]  /*50b0*/  VIADD R112, R48, 0xffffff81 ;  /* 0xffffff8130707836 */ /* 0x000fe20000000000 */
[----:B------:R-:W-:Y:S01]  /*50c0*/  FSEL R188, R180, -INF , !P5 ;  /* 0xff800000b4bc7808 */ /* 0x000fe20006800000 */
[C---:B------:R-:W-:Y:S02]  /*50d0*/  VIADD R111, R48.reuse, 0xffffff88 ;  /* 0xffffff88306f7836 */ /* 0x040fe40000000000 */
[----:B------:R-:W-:Y:S01]  /*50e0*/  FMUL.FTZ R53, R53, UR26 ;  /* 0x0000001a35357c20 */ /* 0x000fe20008410000 */
[----:B------:R-:W-:Y:S01]  /*50f0*/  VIADD R110, R48, 0xffffff89 ;  /* 0xffffff89306e7836 */ /* 0x000fe20000000000 */
[-C--:B------:R-:W-:Y:S01]  /*5100*/  ISETP.GE.AND P1, PT, R112, R242.reuse, PT ;  /* 0x000000f27000720c */ /* 0x080fe20003f26270 */
[C---:B------:R-:W-:Y:S01]  /*5110*/  VIADD R109, R48.reuse, 0xffffff90 ;  /* 0xffffff90306d7836 */ /* 0x040fe20000000000 */
[-C--:B------:R-:W-:Y:S01]  /*5120*/  ISETP.GE.AND P5, PT, R111, R242.reuse, PT ;  /* 0x000000f26f00720c */ /* 0x080fe20003fa6270 */
[C---:B------:R-:W-:Y:S01]  /*5130*/  VIADD R108, R48.reuse, 0xffffff91 ;  /* 0xffffff91306c7836 */ /* 0x040fe20000000000 */
[----:B-1----:R-:W-:Y:S01]  /*5140*/  FSEL R134, R181, -INF , !P1 ;  /* 0xff800000b5867808 */ /* 0x002fe20004800000 */
[----:B------:R-:W-:Y:S01]  /*5150*/  VIADD R16, R48, 0xffffff98 ;  /* 0xffffff9830107836 */ /* 0x000fe20000000000 */
[-C--:B------:R-:W-:Y:S01]  /*5160*/  ISETP.GE.AND P1, PT, R110, R242.reuse, PT ;  /* 0x000000f26e00720c */ /* 0x080fe20003f26270 */
[----:B--2---:R-:W-:Y:S01]  /*5170*/  VIADD R58, R48, 0xffffff99 ;  /* 0xffffff99303a7836 */ /* 0x004fe20000000000 */
[----:B------:R-:W-:Y:S01]  /*5180*/  FSEL R132, R168, -INF , !P5 ;  /* 0xff800000a8847808 */ /* 0x000fe20006800000 */
[C---:B------:R-:W-:Y:S01]  /*5190*/  VIADD R17, R48.reuse, 0xffffffa0 ;  /* 0xffffffa030117836 */ /* 0x040fe20000000000 */
[-C--:B------:R-:W-:Y:S01]  /*51a0*/  ISETP.GE.AND P5, PT, R109, R242.reuse, PT ;  /* 0x000000f26d00720c */ /* 0x080fe20003fa6270 */
[C---:B------:R-:W-:Y:S01]  /*51b0*/  VIADD R103, R48.reuse, 0xffffffa1 ;  /* 0xffffffa130677836 */ /* 0x040fe20000000000 */
[----:B------:R-:W-:Y:S01]  /*51c0*/  FSEL R94, R169, -INF , !P1 ;  /* 0xff800000a95e7808 */ /* 0x000fe20004800000 */
[----:B------:R-:W-:Y:S01]  /*51d0*/  VIADD R56, R48, 0xffffffa8 ;  /* 0xffffffa830387836 */ /* 0x000fe20000000000 */
[-C--:B------:R-:W-:Y:S01]  /*51e0*/  ISETP.GE.AND P1, PT, R108, R242.reuse, PT ;  /* 0x000000f26c00720c */ /* 0x080fe20003f26270 */
[----:B------:R-:W-:Y:S01]  /*51f0*/  VIADD R102, R48, 0xffffffa9 ;  /* 0xffffffa930667836 */ /* 0x000fe20000000000 */
[----:B------:R-:W-:Y:S01]  /*5200*/  FSEL R178, R156, -INF , !P5 ;  /* 0xff8000009cb27808 */ /* 0x000fe20006800000 */
[----:B------:R1:W-:Y:S01]  /*5210*/  MUFU.TANH R204, R53 ;  /* 0x0000003500cc7308 */ /* 0x0003e20000002400 */
[-C--:B------:R-:W-:Y:S01]  /*5220*/  ISETP.GE.AND P5, PT, R16, R242.reuse, PT ;  /* 0x000000f21000720c */ /* 0x080fe20003fa6270 */
[----:B------:R-:W-:Y:S01]  /*5230*/  VIADD R51, R48, 0xffffffb0 ;  /* 0xffffffb030337836 */ /* 0x000fe20000000000 */
[----:B------:R-:W-:Y:S01]  /*5240*/  FSEL R75, R182, -INF , !P1 ;  /* 0xff800000b64b7808 */ /* 0x000fe20004800000 */
[----:B------:R-:W-:Y:S01]  /*5250*/  FMUL.FTZ R52, R52, UR26 ;  /* 0x0000001a34347c20 */ /* 0x000fe20008410000 */
[-C--:B------:R-:W-:Y:S01]  /*5260*/  ISETP.GE.AND P1, PT, R58, R242.reuse, PT ;  /* 0x000000f23a00720c */ /* 0x080fe20003f26270 */
[----:B------:R-:W-:Y:S01]  /*5270*/  VIADD R49, R48, 0xffffffb1 ;  /* 0xffffffb130317836 */ /* 0x000fe20000000000 */
[----:B------:R-:W-:Y:S01]  /*5280*/  FSEL R74, R152, -INF , !P5 ;  /* 0xff800000984a7808 */ /* 0x000fe20006800000 */
[----:B------:R-:W-:Y:S01]  /*5290*/  VIADD R100, R48, 0xffffffb8 ;  /* 0xffffffb830647836 */ /* 0x000fe20000000000 */
[-C--:B------:R-:W-:Y:S01]  /*52a0*/  ISETP.GE.AND P5, PT, R17, R242.reuse, PT ;  /* 0x000000f21100720c */ /* 0x080fe20003fa6270 */
[----:B------:R2:W-:Y:S01]  /*52b0*/  MUFU.TANH R206, R52 ;  /* 0x0000003400ce7308 */ /* 0x0005e20000002400 */
[----:B------:R-:W-:Y:S01]  /*52c0*/  FSEL R146, R170, -INF , !P1 ;  /* 0xff800000aa927808 */ /* 0x000fe20004800000 */
[----:B------:R-:W-:Y:S01]  /*52d0*/  FMUL.FTZ R8, R8, UR26 ;  /* 0x0000001a08087c20 */ /* 0x000fe20008410000 */
[----:B------:R-:W-:Y:S01]  /*52e0*/  ISETP.GE.AND P1, PT, R103, R242, PT ;  /* 0x000000f26700720c */ /* 0x000fe20003f26270 */
[----:B------:R-:W-:-:S02]  /*52f0*/  VIADD R125, R48, 0xffffffb9 ;  /* 0xffffffb9307d7836 */ /* 0x000fc40000000000 */
[----:B------:R-:W-:Y:S01]  /*5300*/  FMUL.FTZ R9, R9, UR26 ;  /* 0x0000001a09097c20 */ /* 0x000fe20008410000 */
[----:B------:R-:W-:Y:S01]  /*5310*/  VIADD R123, R48, 0xffffffc0 ;  /* 0xffffffc0307b7836 */ /* 0x000fe20000000000 */
[----:B------:R-:W-:Y:S01]  /*5320*/  FSEL R63, R149, -INF , !P1 ;  /* 0xff800000953f7808 */ /* 0x000fe20004800000 */
[----:B------:R-:W3:Y:S01]  /*5330*/  MUFU.TANH R212, R8 ;  /* 0x0000000800d47308 */ /* 0x000ee20000002400 */
[----:B-1----:R-:W-:Y:S01]  /*5340*/  FSEL R53, R148, -INF , !P5 ;  /* 0xff80000094357808 */ /* 0x002fe20006800000 */
[----:B------:R-:W-:Y:S01]  /*5350*/  VIADD R121, R48, 0xffffffc1 ;  /* 0xffffffc130797836 */ /* 0x000fe20000000000 */
[-C--:B------:R-:W-:Y:S01]  /*5360*/  ISETP.GE.AND P5, PT, R56, R242.reuse, PT ;  /* 0x000000f23800720c */ /* 0x080fe20003fa6270 */
[----:B------:R-:W-:Y:S01]  /*5370*/  VIADD R101, R48, 0xffffffc8 ;  /* 0xffffffc830657836 */ /* 0x000fe20000000000 */
[-C--:B------:R-:W-:Y:S01]  /*5380*/  ISETP.GE.AND P1, PT, R102, R242.reuse, PT ;  /* 0x000000f26600720c */ /* 0x080fe20003f26270 */
[----:B------:R-:W-:Y:S01]  /*5390*/  VIADD R93, R48, 0xffffffc9 ;  /* 0xffffffc9305d7836 */ /* 0x000fe20000000000 */
[----:B------:R-:W-:Y:S01]  /*53a0*/  FSEL R60, R60, -INF , !P5 ;  /* 0xff8000003c3c7808 */ /* 0x000fe20006800000 */
[----:B------:R1:W4:Y:S01]  /*53b0*/  MUFU.TANH R210, R9 ;  /* 0x0000000900d27308 */ /* 0x0003220000002400 */
[-C--:B------:R-:W-:Y:S01]  /*53c0*/  ISETP.GE.AND P5, PT, R51, R242.reuse, PT ;  /* 0x000000f23300720c */ /* 0x080fe20003fa6270 */
[C---:B------:R-:W-:Y:S01]  /*53d0*/  VIADD R92, R48.reuse, 0xffffffd0 ;  /* 0xffffffd0305c7836 */ /* 0x040fe20000000000 */
[----:B--2---:R-:W-:Y:S01]  /*53e0*/  FSEL R52, R151, -INF , !P1 ;  /* 0xff80000097347808 */ /* 0x004fe20004800000 */
[C---:B------:R-:W-:Y:S01]  /*53f0*/  VIADD R91, R48.reuse, 0xffffffd1 ;  /* 0xffffffd1305b7836 */ /* 0x040fe20000000000 */
[-C--:B------:R-:W-:Y:S01]  /*5400*/  ISETP.GE.AND P1, PT, R49, R242.reuse, PT ;  /* 0x000000f23100720c */ /* 0x080fe20003f26270 */
[----:B------:R-:W-:Y:S01]  /*5410*/  VIADD R83, R48, 0xffffffd8 ;  /* 0xffffffd830537836 */ /* 0x000fe20000000000 */
[----:B------:R-:W-:Y:S01]  /*5420*/  FSEL R228, R228, -INF , !P5 ;  /* 0xff800000e4e47808 */ /* 0x000fe20006800000 */
[----:B------:R-:W-:Y:S01]  /*5430*/  VIADD R82, R48, 0xffffffd9 ;  /* 0xffffffd930527836 */ /* 0x000fe20000000000 */
[-C--:B------:R-:W-:Y:S01]  /*5440*/  ISETP.GE.AND P5, PT, R100, R242.reuse, PT ;  /* 0x000000f26400720c */ /* 0x080fe20003fa6270 */
[----:B------:R-:W-:Y:S01]  /*5450*/  VIADD R81, R48, 0xffffffe0 ;  /* 0xffffffe030517836 */ /* 0x000fe20000000000 */
[----:B------:R-:W-:Y:S01]  /*5460*/  FSEL R50, R90, -INF , !P1 ;  /* 0xff8000005a327808 */ /* 0x000fe20004800000 */
[C---:B------:R-:W-:Y:S01]  /*5470*/  VIADD R80, R48.reuse, 0xffffffe1 ;  /* 0xffffffe130507836 */ /* 0x040fe20000000000 */
[----:B------:R-:W-:Y:S01]  /*5480*/  ISETP.GE.AND P1, PT, R125, R242, PT ;  /* 0x000000f27d00720c */ /* 0x000fe20003f26270 */
[----:B------:R-:W-:-:S02]  /*5490*/  VIADD R59, R48, 0xffffffe8 ;  /* 0xffffffe8303b7836 */ /* 0x000fc40000000000 */
[----:B------:R-:W-:Y:S01]  /*54a0*/  FMUL.FTZ R126, R44, UR26 ;  /* 0x0000001a2c7e7c20 */ /* 0x000fe20008410000 */
[----:B------:R-:W-:Y:S02]  /*54b0*/  VIADD R57, R48, 0xffffffe9 ;  /* 0xffffffe930397836 */ /* 0x000fe40000000000 */
[----:B------:R-:W-:Y:S01]  /*54c0*/  FMUL.FTZ R116, R116, UR26 ;  /* 0x0000001a74747c20 */ /* 0x000fe20008410000 */
[C---:B------:R-:W-:Y:S01]  /*54d0*/  VIADD R19, R48.reuse, 0xfffffff0 ;  /* 0xfffffff030137836 */ /* 0x040fe20000000000 */
[----:B------:R-:W-:Y:S01]  /*54e0*/  FSEL R44, R79, -INF , !P1 ;  /* 0xff8000004f2c7808 */ /* 0x000fe20004800000 */
[C---:B------:R-:W-:Y:S01]  /*54f0*/  VIADD R18, R48.reuse, 0xfffffff1 ;  /* 0xfffffff130127836 */ /* 0x040fe20000000000 */
[-C--:B------:R-:W-:Y:S01]  /*5500*/  ISETP.GE.AND P1, PT, R121, R242.reuse, PT ;  /* 0x000000f27900720c */ /* 0x080fe20003f26270 */
[C---:B-1----:R-:W-:Y:S02]  /*5510*/  VIADD R9, R48.reuse, 0xfffffff8 ;  /* 0xfffffff830097836 */ /* 0x042fe40000000000 */
[----:B------:R-:W-:Y:S01]  /*5520*/  FMUL.FTZ R117, R117, UR26 ;  /* 0x0000001a75757c20 */ /* 0x000fe20008410000 */
[----:B------:R-:W-:Y:S01]  /*5530*/  VIADD R0, R48, 0xfffffff9 ;  /* 0xfffffff930007836 */ /* 0x000fe20000000000 */
[----:B------:R-:W-:Y:S01]  /*5540*/  FSEL R48, R78, -INF , !P5 ;  /* 0xff8000004e307808 */ /* 0x000fe20006800000 */
[----:B------:R-:W1:Y:S01]  /*5550*/  MUFU.TANH R198, R116 ;  /* 0x0000007400c67308 */ /* 0x000e620000002400 */
[-C--:B------:R-:W-:Y:S01]  /*5560*/  ISETP.GE.AND P5, PT, R123, R242.reuse, PT ;  /* 0x000000f27b00720c */ /* 0x080fe20003fa6270 */
[----:B------:R-:W-:Y:S01]  /*5570*/  FMUL.FTZ R4, R4, UR26 ;  /* 0x0000001a04047c20 */ /* 0x000fe20008410000 */
[----:B------:R-:W-:Y:S01]  /*5580*/  FSEL R234, R234, -INF , !P1 ;  /* 0xff800000eaea7808 */ /* 0x000fe20004800000 */
[----:B------:R-:W-:Y:S01]  /*5590*/  FMUL.FTZ R5, R5, UR26 ;  /* 0x0000001a05057c20 */ /* 0x000fe20008410000 */
[----:B------:R-:W-:Y:S01]  /*55a0*/  FSEL R236, R236, -INF , !P5 ;  /* 0xff800000ecec7808 */ /* 0x000fe20006800000 */
[----:B------:R-:W-:Y:S01]  /*55b0*/  FMUL.FTZ R45, R45, UR26 ;  /* 0x0000001a2d2d7c20 */ /* 0x000fe20008410000 */
[-C--:B------:R-:W-:Y:S01]  /*55c0*/  ISETP.GE.AND P5, PT, R101, R242.reuse, PT ;  /* 0x000000f26500720c */ /* 0x080fe20003fa6270 */
[----:B------:R-:W2:Y:S01]  /*55d0*/  MUFU.TANH R196, R117 ;  /* 0x0000007500c47308 */ /* 0x000ea20000002400 */
[-C--:B------:R-:W-:Y:S01]  /*55e0*/  ISETP.GE.AND P1, PT, R93, R242.reuse, PT ;  /* 0x000000f25d00720c */ /* 0x080fe20003f26270 */
[----:B------:R-:W-:Y:S01]  /*55f0*/  FMUL.FTZ R96, R96, UR26 ;  /* 0x0000001a60607c20 */ /* 0x000fe20008410000 */
[----:B------:R-:W-:Y:S01]  /*5600*/  FSEL R230, R230, -INF , !P5 ;  /* 0xff800000e6e67808 */ /* 0x000fe20006800000 */
[----:B------:R-:W-:Y:S01]  /*5610*/  FMUL.FTZ R97, R97, UR26 ;  /* 0x0000001a61617c20 */ /* 0x000fe20008410000 */
[-C--:B------:R-:W-:Y:S01]  /*5620*/  ISETP.GE.AND P5, PT, R92, R242.reuse, PT ;  /* 0x000000f25c00720c */ /* 0x080fe20003fa6270 */
[----:B------:R-:W-:Y:S01]  /*5630*/  FMUL.FTZ R40, R40, UR26 ;  /* 0x0000001a28287c20 */ /* 0x000fe20008410000 */
[----:B------:R-:W-:Y:S01]  /*5640*/  FSEL R232, R232, -INF , !P1 ;  /* 0xff800000e8e87808 */ /* 0x000fe20004800000 */
[----:B------:R-:W5:Y:S01]  /*5650*/  MUFU.TANH R130, R4 ;  /* 0x0000000400827308 */ /* 0x000f620000002400 */
[-C--:B------:R-:W-:Y:S01]  /*5660*/  ISETP.GE.AND P1, PT, R91, R242.reuse, PT ;  /* 0x000000f25b00720c */ /* 0x080fe20003f26270 */
[----:B------:R-:W-:Y:S01]  /*5670*/  FMUL.FTZ R10, R10, UR26 ;  /* 0x0000001a0a0a7c20 */ /* 0x000fe20008410000 */
[----:B---3--:R-:W-:Y:S01]  /*5680*/  FSEL R212, R212, -INF , !P5 ;  /* 0xff800000d4d47808 */ /* 0x008fe20006800000 */
[----:B------:R-:W-:Y:S01]  /*5690*/  FMUL.FTZ R39, R39, UR26 ;  /* 0x0000001a27277c20 */ /* 0x000fe20008410000 */
[-C--:B------:R-:W-:Y:S01]  /*56a0*/  ISETP.GE.AND P5, PT, R83, R242.reuse, PT ;  /* 0x000000f25300720c */ /* 0x080fe20003fa6270 */
[----:B------:R-:W-:Y:S01]  /*56b0*/  FMUL.FTZ R42, R42, UR26 ;  /* 0x0000001a2a2a7c20 */ /* 0x000fe20008410000 */
[----:B----4-:R-:W-:Y:S01]  /*56c0*/  FSEL R210, R210, -INF , !P1 ;  /* 0xff800000d2d27808 */ /* 0x010fe20004800000 */
[----:B------:R-:W3:Y:S01]  /*56d0*/  MUFU.TANH R128, R5 ;  /* 0x0000000500807308 */ /* 0x000ee20000002400 */
[-C--:B------:R-:W-:Y:S01]  /*56e0*/  ISETP.GE.AND P1, PT, R82, R242.reuse, PT ;  /* 0x000000f25200720c */ /* 0x080fe20003f26270 */
[----:B------:R-:W-:Y:S01]  /*56f0*/  FMUL.FTZ R34, R34, UR26 ;  /* 0x0000001a22227c20 */ /* 0x000fe20008410000 */
[----:B------:R-:W-:Y:S01]  /*5700*/  FSEL R206, R206, -INF , !P5 ;  /* 0xff800000cece7808 */ /* 0x000fe20006800000 */
[----:B------:R-:W-:Y:S01]  /*5710*/  FMUL.FTZ R41, R41, UR26 ;  /* 0x0000001a29297c20 */ /* 0x000fe20008410000 */
[-C--:B------:R-:W-:Y:S01]  /*5720*/  ISETP.GE.AND P5, PT, R81, R242.reuse, PT ;  /* 0x000000f25100720c */ /* 0x080fe20003fa6270 */
[----:B------:R-:W-:Y:S01]  /*5730*/  FMUL.FTZ R43, R43, UR26 ;  /* 0x0000001a2b2b7c20 */ /* 0x000fe20008410000 */
[----:B------:R-:W-:Y:S01]  /*5740*/  FSEL R204, R204, -INF , !P1 ;  /* 0xff800000cccc7808 */ /* 0x000fe20004800000 */
[----:B------:R-:W4:Y:S01]  /*5750*/  MUFU.TANH R126, R126 ;  /* 0x0000007e007e7308 */ /* 0x000f220000002400 */
[-C--:B------:R-:W-:Y:S01]  /*5760*/  ISETP.GE.AND P1, PT, R80, R242.reuse, PT ;  /* 0x000000f25000720c */ /* 0x080fe20003f26270 */
[----:B------:R-:W-:Y:S01]  /*5770*/  FMUL.FTZ R38, R38, UR26 ;  /* 0x0000001a26267c20 */ /* 0x000fe20008410000 */
[----:B-1----:R-:W-:Y:S01]  /*5780*/  FSEL R198, R198, -INF , !P5 ;  /* 0xff800000c6c67808 */ /* 0x002fe20006800000 */
[----:B------:R-:W-:Y:S01]  /*5790*/  FMUL.FTZ R32, R32, UR26 ;  /* 0x0000001a20207c20 */ /* 0x000fe20008410000 */
[-C--:B------:R-:W-:Y:S01]  /*57a0*/  ISETP.GE.AND P5, PT, R59, R242.reuse, PT ;  /* 0x000000f23b00720c */ /* 0x080fe20003fa6270 */
[----:B------:R-:W-:Y:S01]  /*57b0*/  FMUL.FTZ R37, R37, UR26 ;  /* 0x0000001a25257c20 */ /* 0x000fe20008410000 */
[----:B--2---:R-:W-:Y:S01]  /*57c0*/  FSEL R196, R196, -INF , !P1 ;  /* 0xff800000c4c47808 */ /* 0x004fe20004800000 */
[----:B------:R-:W1:Y:S01]  /*57d0*/  MUFU.TANH R124, R45 ;  /* 0x0000002d007c7308 */ /* 0x000e620000002400 */
[-C--:B------:R-:W-:Y:S01]  /*57e0*/  ISETP.GE.AND P1, PT, R57, R242.reuse, PT ;  /* 0x000000f23900720c */ /* 0x080fe20003f26270 */
[----:B------:R-:W-:Y:S01]  /*57f0*/  FMUL.FTZ R35, R35, UR26 ;  /* 0x0000001a23237c20 */ /* 0x000fe20008410000 */
[----:B-----5:R-:W-:Y:S01]  /*5800*/  FSEL R130, R130, -INF , !P5 ;  /* 0xff80000082827808 */ /* 0x020fe20006800000 */
[----:B------:R-:W-:Y:S01]  /*5810*/  FMUL.FTZ R36, R36, UR26 ;  /* 0x0000001a24247c20 */ /* 0x000fe20008410000 */
[-C--:B------:R-:W-:Y:S01]  /*5820*/  ISETP.GE.AND P5, PT, R19, R242.reuse, PT ;  /* 0x000000f21300720c */ /* 0x080fe20003fa6270 */
[----:B------:R-:W-:Y:S01]  /*5830*/  FMUL.FTZ R30, R30, UR26 ;  /* 0x0000001a1e1e7c20 */ /* 0x000fe20008410000 */
[----:B---3--:R-:W-:Y:S01]  /*5840*/  FSEL R128, R128, -INF , !P1 ;  /* 0xff80000080807808 */ /* 0x008fe20004800000 */
[----:B------:R-:W2:Y:S01]  /*5850*/  MUFU.TANH R122, R96 ;  /* 0x00000060007a7308 */ /* 0x000ea20000002400 */
[-C--:B------:R-:W-:Y:S01]  /*5860*/  ISETP.GE.AND P1, PT, R18, R242.reuse, PT ;  /* 0x000000f21200720c */ /* 0x080fe20003f26270 */
[----:B------:R-:W-:Y:S01]  /*5870*/  FMUL.FTZ R31, R31, UR26 ;  /* 0x0000001a1f1f7c20 */ /* 0x000fe20008410000 */
[----:B----4-:R-:W-:Y:S01]  /*5880*/  FSEL R126, R126, -INF , !P5 ;  /* 0xff8000007e7e7808 */ /* 0x010fe20006800000 */
[----:B------:R-:W-:Y:S01]  /*5890*/  FMUL.FTZ R215, R33, UR26 ;  /* 0x0000001a21d77c20 */ /* 0x000fe20008410000 */
[-C--:B------:R-:W-:Y:S01]  /*58a0*/  ISETP.GE.AND P5, PT, R9, R242.reuse, PT ;  /* 0x000000f20900720c */ /* 0x080fe20003fa6270 */
[----:B------:R-:W-:Y:S01]  /*58b0*/  FMUL.FTZ R28, R28, UR26 ;  /* 0x0000001a1c1c7c20 */ /* 0x000fe20008410000 */
[----:B------:R-:W-:Y:S01]  /*58c0*/  FSEL R179, R68, -INF , !P4 ;  /* 0xff80000044b37808 */ /* 0x000fe20006000000 */
[----:B------:R-:W3:Y:S01]  /*58d0*/  MUFU.TANH R120, R97 ;  /* 0x0000006100787308 */ /* 0x000ee20000002400 */
[-C--:B------:R-:W-:Y:S01]  /*58e0*/  ISETP.GE.AND P4, PT, R110, R241.reuse, PT ;  /* 0x000000f16e00720c */ /* 0x080fe20003f86270 */
[----:B------:R-:W-:Y:S01]  /*58f0*/  FMUL.FTZ R20, R20, UR26 ;  /* 0x0000001a14147c20 */ /* 0x000fe20008410000 */
[----:B-1----:R-:W-:Y:S01]  /*5900*/  FSEL R124, R124, -INF , !P1 ;  /* 0xff8000007c7c7808 */ /* 0x002fe20004800000 */
[----:B------:R-:W-:Y:S01]  /*5910*/  FMUL.FTZ R29, R29, UR26 ;  /* 0x0000001a1d1d7c20 */ /* 0x000fe20008410000 */
[----:B------:R-:W-:Y:S01]  /*5920*/  ISETP.GE.AND P1, PT, R0, R242, PT ;  /* 0x000000f20000720c */ /* 0x000fe20003f26270 */
[----:B------:R-:W-:Y:S01]  /*5930*/  FMUL.FTZ R22, R22, UR26 ;  /* 0x0000001a16167c20 */ /* 0x000fe20008410000 */
[----:B------:R-:W-:Y:S01]  /*5940*/  FSEL R133, R161, -INF , !P4 ;  /* 0xff800000a1857808 */ /* 0x000fe20006000000 */
[----:B------:R-:W-:Y:S01]  /*5950*/  MUFU.TANH R227, R40 ;  /* 0x0000002800e37308 */ /* 0x000fe20000002400 */
[-C--:B------:R-:W-:Y:S01]  /*5960*/  ISETP.GE.AND P4, PT, R16, R241.reuse, PT ;  /* 0x000000f11000720c */ /* 0x080fe20003f86270 */
[----:B------:R-:W-:Y:S01]  /*5970*/  FMUL.FTZ R24, R24, UR26 ;  /* 0x0000001a18187c20 */ /* 0x000fe20008410000 */
[----:B--2---:R-:W-:Y:S01]  /*5980*/  FSEL R122, R122, -INF , !P5 ;  /* 0xff8000007a7a7808 */ /* 0x004fe20006800000 */
[----:B------:R-:W-:Y:S01]  /*5990*/  FMUL.FTZ R21, R21, UR26 ;  /* 0x0000001a15157c20 */ /* 0x000fe20008410000 */
[-C--:B------:R-:W-:Y:S01]  /*59a0*/  ISETP.GE.AND P5, PT, R112, R241.reuse, PT ;  /* 0x000000f17000720c */ /* 0x080fe20003fa6270 */
[----:B------:R-:W-:Y:S01]  /*59b0*/  FMUL.FTZ R25, R25, UR26 ;  /* 0x0000001a19197c20 */ /* 0x000fe20008410000 */
[----:B------:R-:W-:Y:S01]  /*59c0*/  FSEL R161, R86, -INF , !P4 ;  /* 0xff80000056a17808 */ /* 0x000fe20006000000 */
[----:B------:R1:W-:Y:S01]  /*59d0*/  MUFU.TANH R213, R10 ;  /* 0x0000000a00d57308 */ /* 0x0003e20000002400 */
[----:B------:R-:W-:Y:S01]  /*59e0*/  FSEL R135, R176, -INF , !P5 ;  /* 0xff800000b0877808 */ /* 0x000fe20006800000 */
[----:B------:R-:W-:Y:S01]  /*59f0*/  FMUL.FTZ R23, R23, UR26 ;  /* 0x0000001a17177c20 */ /* 0x000fe20008410000 */
[----:B---3--:R-:W-:Y:S01]  /*5a00*/  FSEL R120, R120, -INF , !P1 ;  /* 0xff80000078787808 */ /* 0x008fe20004800000 */
[----:B------:R-:W-:Y:S01]  /*5a10*/  FMUL.FTZ R12, R12, UR26 ;  /* 0x0000001a0c0c7c20 */ /* 0x000fe20008410000 */
[-C--:B------:R-:W-:Y:S01]  /*5a20*/  ISETP.GE.AND P1, PT, R111, R241.reuse, PT ;  /* 0x000000f16f00720c */ /* 0x080fe20003f26270 */
[----:B------:R-:W-:Y:S01]  /*5a30*/  FMUL.FTZ R14, R14, UR26 ;  /* 0x0000001a0e0e7c20 */ /* 0x000fe20008410000 */
[-C--:B------:R-:W-:Y:S01]  /*5a40*/  ISETP.GE.AND P5, PT, R109, R241.reuse, PT ;  /* 0x000000f16d00720c */ /* 0x080fe20003fa6270 */
[----:B------:R2:W-:Y:S01]  /*5a50*/  MUFU.TANH R218, R39 ;  /* 0x0000002700da7308 */ /* 0x0005e20000002400 */
[----:B------:R-:W-:Y:S01]  /*5a60*/  FSEL R95, R160, -INF , !P1 ;  /* 0xff800000a05f7808 */ /* 0x000fe20004800000 */
[----:B------:R-:W-:Y:S01]  /*5a70*/  FMUL.FTZ R13, R13, UR26 ;  /* 0x0000001a0d0d7c20 */ /* 0x000fe20008410000 */
[-C--:B------:R-:W-:Y:S01]  /*5a80*/  ISETP.GE.AND P1, PT, R108, R241.reuse, PT ;  /* 0x000000f16c00720c */ /* 0x080fe20003f26270 */
[----:B------:R-:W-:Y:S01]  /*5a90*/  FMUL.FTZ R15, R15, UR26 ;  /* 0x0000001a0f0f7c20 */ /* 0x000fe20008410000 */
[----:B------:R-:W-:Y:S01]  /*5aa0*/  FSEL R160, R84, -INF , !P5 ;  /* 0xff80000054a07808 */ /* 0x000fe20006800000 */
[----:B------:R-:W-:Y:S01]  /*5ab0*/  FMUL.FTZ R11, R11, UR26 ;  /* 0x0000001a0b0b7c20 */ /* 0x000fe20008410000 */
[-C--:B------:R-:W-:Y:S01]  /*5ac0*/  ISETP.GE.AND P5, PT, R58, R241.reuse, PT ;  /* 0x000000f13a00720c */ /* 0x080fe20003fa6270 */
[----:B------:R-:W3:Y:S01]  /*5ad0*/  MUFU.TANH R224, R42 ;  /* 0x0000002a00e07308 */ /* 0x000ee20000002400 */
[----:B------:R-:W-:Y:S01]  /*5ae0*/  FSEL R84, R85, -INF , !P1 ;  /* 0xff80000055547808 */ /* 0x000fe20004800000 */
[----:B------:R-:W-:Y:S01]  /*5af0*/  FMUL.FTZ R6, R6, UR26 ;  /* 0x0000001a06067c20 */ /* 0x000fe20008410000 */
[-C--:B------:R-:W-:Y:S01]  /*5b00*/  ISETP.GE.AND P1, PT, R17, R241.reuse, PT ;  /* 0x000000f11100720c */ /* 0x080fe20003f26270 */
[----:B------:R-:W-:Y:S01]  /*5b10*/  FMUL.FTZ R7, R7, UR26 ;  /* 0x0000001a07077c20 */ /* 0x000fe20008410000 */
[-C--:B------:R-:W-:Y:S01]  /*5b20*/  ISETP.GE.AND P4, PT, R103, R241.reuse, PT ;  /* 0x000000f16700720c */ /* 0x080fe20003f86270 */
[----:B------:R-:W-:Y:S01]  /*5b30*/  FMUL.FTZ R54, R54, UR26 ;  /* 0x0000001a36367c20 */ /* 0x000fe20008410000 */
[----:B------:R-:W-:Y:S01]  /*5b40*/  FSEL R87, R87, -INF , !P5 ;  /* 0xff80000057577808 */ /* 0x000fe20006800000 */
[----:B------:R4:W-:Y:S01]  /*5b50*/  MUFU.TANH R216, R34 ;  /* 0x0000002200d87308 */ /* 0x0009e20000002400 */
[----:B------:R-:W-:Y:S01]  /*5b60*/  ISETP.GE.AND P5, PT, R56, R241, PT ;  /* 0x000000f13800720c */ /* 0x000fe20003fa6270 */
[----:B------:R-:W-:Y:S01]  /*5b70*/  FMUL.FTZ R55, R55, UR26 ;  /* 0x0000001a37377c20 */ /* 0x000fe20008410000 */
[----:B------:R-:W-:Y:S01]  /*5b80*/  FSEL R251, R251, -INF , !P1 ;  /* 0xff800000fbfb7808 */ /* 0x000fe20004800000 */
[----:B------:R-:W-:Y:S01]  /*5b90*/  FMUL.FTZ R118, R118, UR26 ;  /* 0x0000001a76767c20 */ /* 0x000fe20008410000 */
[----:B------:R-:W-:Y:S01]  /*5ba0*/  FSEL R249, R249, -INF , !P4 ;  /* 0xff800000f9f97808 */ /* 0x000fe20006000000 */
[----:B------:R-:W-:Y:S01]  /*5bb0*/  FMUL.FTZ R119, R119, UR26 ;  /* 0x0000001a77777c20 */ /* 0x000fe20008410000 */
[CC--:B------:R-:W-:Y:S01]  /*5bc0*/  ISETP.GE.AND P1, PT, R112.reuse, R201.reuse, PT ;  /* 0x000000c97000720c */ /* 0x0c0fe20003f26270 */
[----:B------:R-:W-:Y:S01]  /*5bd0*/  MUFU.TANH R225, R41 ;  /* 0x0000002900e17308 */ /* 0x000fe20000002400 */
[-C--:B------:R-:W-:Y:S01]  /*5be0*/  ISETP.GE.AND P4, PT, R112, R200.reuse, PT ;  /* 0x000000c87000720c */ /* 0x080fe20003f86270 */
[----:B------:R-:W-:Y:S01]  /*5bf0*/  FMUL.FTZ R112, R26, UR26 ;  /* 0x0000001a1a707c20 */ /* 0x000fe20008410000 */
[----:B------:R-:W-:Y:S01]  /*5c00*/  FSEL R45, R144, -INF , !P5 ;  /* 0xff800000902d7808 */ /* 0x000fe20006800000 */
[----:B------:R-:W-:Y:S01]  /*5c10*/  IMAD.MOV.U32 R144, RZ, RZ, R87 ;  /* 0x000000ffff907224 */ /* 0x000fe200078e0057 */
[----:B------:R-:W-:Y:S01]  /*5c20*/  FSEL R177, R177, -INF , !P3 ;  /* 0xff800000b1b17808 */ /* 0x000fe20005800000 */
[----:B------:R-:W-:Y:S01]  /*5c30*/  FMUL.FTZ R26, R27, UR26 ;  /* 0x0000001a1b1a7c20 */ /* 0x000fe20008410000 */
[CC--:B------:R-:W-:Y:S01]  /*5c40*/  ISETP.GE.AND P5, PT, R111.reuse, R201.reuse, PT ;  /* 0x000000c96f00720c */ /* 0x0c0fe20003fa6270 */
[----:B------:R-:W5:Y:S01]  /*5c50*/  MUFU.TANH R222, R43 ;  /* 0x0000002b00de7308 */ /* 0x000f620000002400 */
[-C--:B------:R-:W-:Y:S01]  /*5c60*/  ISETP.GE.AND P3, PT, R111, R200.reuse, PT ;  /* 0x000000c86f00720c */ /* 0x080fe20003f66270 */
[----:B------:R-:W-:Y:S01]  /*5c70*/  FMUL.FTZ R99, R99, UR26 ;  /* 0x0000001a63637c20 */ /* 0x000fe20008410000 */
[----:B------:R-:W-:Y:S01]  /*5c80*/  FSEL R172, R172, -INF , !P2 ;  /* 0xff800000acac7808 */ /* 0x000fe20005000000 */
[----:B------:R-:W-:Y:S01]  /*5c90*/  FMUL.FTZ R46, R46, UR26 ;  /* 0x0000001a2e2e7c20 */ /* 0x000fe20008410000 */
[-C--:B------:R-:W-:Y:S01]  /*5ca0*/  ISETP.GE.AND P2, PT, R110, R201.reuse, PT ;  /* 0x000000c96e00720c */ /* 0x080fe20003f46270 */
[----:B------:R-:W5:Y:S01]  /*5cb0*/  LDCU UR16, c[0x0][0x45c] ;  /* 0x00008b80ff1077ac */ /* 0x000f620008000800 */
[----:B------:R-:W-:Y:S01]  /*5cc0*/  FSEL R87, R184, -INF , !P1 ;  /* 0xff800000b8577808 */ /* 0x000fe20004800000 */
[----:B------:R3:W5:Y:S01]  /*5cd0*/  MUFU.TANH R220, R38 ;  /* 0x0000002600dc7308 */ /* 0x0007620000002400 */
[----:B------:R-:W-:Y:S01]  /*5ce0*/  FSEL R68, R173, -INF , !P4 ;  /* 0xff800000ad447808 */ /* 0x000fe20006000000 */
[----:B------:R-:W-:Y:S01]  /*5cf0*/  FMUL.FTZ R47, R47, UR26 ;  /* 0x0000001a2f2f7c20 */ /* 0x000fe20008410000 */
[----:B------:R-:W-:Y:S01]  /*5d00*/  ISETP.GE.AND P1, PT, R110, R200, PT ;  /* 0x000000c86e00720c */ /* 0x000fe20003f26270 */
[----:B------:R-:W-:Y:S01]  /*5d10*/  FMUL.FTZ R98, R98, UR26 ;  /* 0x0000001a62627c20 */ /* 0x000fe20008410000 */
[----:B------:R-:W-:-:S02]  /*5d20*/  ISETP.GE.AND P4, PT, R109, R201, PT ;  /* 0x000000c96d00720c */ /* 0x000fc40003f86270 */
[----:B------:R-:W-:Y:S01]  /*5d30*/  FSEL R97, R162, -INF , !P5 ;  /* 0xff800000a2617808 */ /* 0x000fe20006800000 */
[----:B------:R5:W-:Y:S01]  /*5d40*/  MUFU.TANH R217, R32 ;  /* 0x0000002000d97308 */ /* 0x000be20000002400 */
[----:B------:R-:W-:Y:S02]  /*5d50*/  FSEL R86, R164, -INF , !P3 ;  /* 0xff800000a4567808 */ /* 0x000fe40005800000 */
[-C--:B------:R-:W-:Y:S02]  /*5d60*/  ISETP.GE.AND P5, PT, R109, R200.reuse, PT ;  /* 0x000000c86d00720c */ /* 0x080fe40003fa6270 */
[C---:B------:R-:W-:Y:S02]  /*5d70*/  ISETP.GE.AND P3, PT, R108.reuse, R201, PT ;  /* 0x000000c96c00720c */ /* 0x040fe40003f66270 */
[----:B------:R-:W-:Y:S01]  /*5d80*/  FSEL R163, R163, -INF , !P2 ;  /* 0xff800000a3a37808 */ /* 0x000fe20005000000 */
[----:B------:R5:W-:Y:S01]  /*5d90*/  MUFU.TANH R219, R37 ;  /* 0x0000002500db7308 */ /* 0x000be20000002400 */
[----:B------:R-:W-:-:S02]  /*5da0*/  ISETP.GE.AND P2, PT, R108, R200, PT ;  /* 0x000000c86c00720c */ /* 0x000fc40003f46270 */
[----:B------:R-:W-:Y:S02]  /*5db0*/  FSEL R96, R165, -INF , !P1 ;  /* 0xff800000a5607808 */ /* 0x000fe40004800000 */
[----:B------:R-:W-:Y:S02]  /*5dc0*/  FSEL R157, R157, -INF , !P4 ;  /* 0xff8000009d9d7808 */ /* 0x000fe40006000000 */
[C---:B------:R-:W-:Y:S01]  /*5dd0*/  ISETP.GE.AND P1, PT, R16.reuse, R201, PT ;  /* 0x000000c91000720c */ /* 0x040fe20003f26270 */
[----:B------:R5:W5:Y:S01]  /*5de0*/  MUFU.TANH R214, R35 ;  /* 0x0000002300d67308 */ /* 0x000b620000002400 */
[----:B------:R-:W-:Y:S02]  /*5df0*/  ISETP.GE.AND P4, PT, R16, R200, PT ;  /* 0x000000c81000720c */ /* 0x000fe40003f86270 */
[----:B------:R-:W-:Y:S02]  /*5e00*/  FSEL R16, R159, -INF , !P5 ;  /* 0xff8000009f107808 */ /* 0x000fe40006800000 */
[----:B------:R-:W-:-:S02]  /*5e10*/  FSEL R85, R158, -INF , !P3 ;  /* 0xff8000009e557808 */ /* 0x000fc40005800000 */
[CC--:B------:R-:W-:Y:S01]  /*5e20*/  ISETP.GE.AND P5, PT, R58.reuse, R201.reuse, PT ;  /* 0x000000c93a00720c */ /* 0x0c0fe20003fa6270 */
[----:B------:R-:W5:Y:S01]  /*5e30*/  MUFU.TANH R223, R36 ;  /* 0x0000002400df7308 */ /* 0x000f620000002400 */
[----:B------:R-:W-:Y:S02]  /*5e40*/  ISETP.GE.AND P3, PT, R58, R200, PT ;  /* 0x000000c83a00720c */ /* 0x000fe40003f66270 */
[----:B------:R-:W-:Y:S02]  /*5e50*/  FSEL R58, R174, -INF , !P2 ;  /* 0xff800000ae3a7808 */ /* 0x000fe40005000000 */
[-C--:B------:R-:W-:Y:S02]  /*5e60*/  ISETP.GE.AND P2, PT, R17, R201.reuse, PT ;  /* 0x000000c91100720c */ /* 0x080fe40003f46270 */
[----:B------:R-:W-:Y:S01]  /*5e70*/  FSEL R8, R155, -INF , !P4 ;  /* 0xff8000009b087808 */ /* 0x000fe20006000000 */
[----:B------:R-:W5:Y:S01]  /*5e80*/  MUFU.TANH R116, R30 ;  /* 0x0000001e00747308 */ /* 0x000f620000002400 */
[----:B------:R-:W-:-:S02]  /*5e90*/  ISETP.GE.AND P4, PT, R103, R201, PT ;  /* 0x000000c96700720c */ /* 0x000fc40003f86270 */
[----:B-1----:R-:W-:Y:S02]  /*5ea0*/  FSEL R10, R166, -INF , !P3 ;  /* 0xff800000a60a7808 */ /* 0x002fe40005800000 */
[----:B------:R-:W-:Y:S02]  /*5eb0*/  FSEL R40, R72, -INF , !P2 ;  /* 0xff80000048287808 */ /* 0x000fe40005000000 */
[CC--:B------:R-:W-:Y:S01]  /*5ec0*/  ISETP.GE.AND P3, PT, R56.reuse, R201.reuse, PT ;  /* 0x000000c93800720c */ /* 0x0c0fe20003f66270 */
[----:B------:R-:W1:Y:S01]  /*5ed0*/  MUFU.TANH R114, R31 ;  /* 0x0000001f00727308 */ /* 0x000e620000002400 */
[----:B------:R-:W-:Y:S02]  /*5ee0*/  ISETP.GE.AND P2, PT, R56, R200, PT ;  /* 0x000000c83800720c */ /* 0x000fe40003f46270 */
[----:B------:R-:W-:Y:S02]  /*5ef0*/  FSEL R56, R73, -INF , !P4 ;  /* 0xff80000049387808 */ /* 0x000fe40006000000 */
[----:B------:R-:W-:-:S02]  /*5f00*/  ISETP.GE.AND P4, PT, R102, R201, PT ;  /* 0x000000c96600720c */ /* 0x000fc40003f86270 */
[----:B------:R-:W-:Y:S01]  /*5f10*/  FSEL R153, R153, -INF , !P1 ;  /* 0xff80000099997808 */ /* 0x000fe20004800000 */
[----:B------:R-:W1:Y:S01]  /*5f20*/  MUFU.TANH R112, R112 ;  /* 0x0000007000707308 */ /* 0x000e620000002400 */
[----:B--2---:R-:W-:Y:S02]  /*5f30*/  FSEL R39, R147, -INF , !P4 ;  /* 0xff80000093277808 */ /* 0x004fe40006000000 */
[-C--:B------:R-:W-:Y:S02]  /*5f40*/  ISETP.GE.AND P4, PT, R51, R200.reuse, PT ;  /* 0x000000c83300720c */ /* 0x080fe40003f86270 */
[-C--:B------:R-:W-:Y:S02]  /*5f50*/  ISETP.GE.AND P1, PT, R17, R200.reuse, PT ;  /* 0x000000c81100720c */ /* 0x080fe40003f26270 */
[----:B------:R-:W-:Y:S01]  /*5f60*/  FSEL R252, R252, -INF , !P4 ;  /* 0xff800000fcfc7808 */ /* 0x000fe20006000000 */
[----:B------:R-:W2:Y:S01]  /*5f70*/  MUFU.TANH R215, R215 ;  /* 0x000000d700d77308 */ /* 0x000ea20000002400 */
[----:B------:R-:W-:-:S02]  /*5f80*/  ISETP.GE.AND P4, PT, R49, R200, PT ;  /* 0x000000c83100720c */ /* 0x000fc40003f86270 */
[----:B------:R-:W-:Y:S02]  /*5f90*/  FSEL R17, R154, -INF , !P5 ;  /* 0xff8000009a117808 */ /* 0x000fe40006800000 */
[----:B------:R-:W-:Y:S02]  /*5fa0*/  FSEL R250, R250, -INF , !P4 ;  /* 0xff800000fafa7808 */ /* 0x000fe40006000000 */
[-C--:B------:R-:W-:Y:S01]  /*5fb0*/  ISETP.GE.AND P4, PT, R100, R200.reuse, PT ;  /* 0x000000c86400720c */ /* 0x080fe20003f86270 */
[----:B------:R-:W2:Y:S01]  /*5fc0*/  MUFU.TANH R26, R26 ;  /* 0x0000001a001a7308 */ /* 0x000ea20000002400 */
[-C--:B------:R-:W-:Y:S02]  /*5fd0*/  ISETP.GE.AND P5, PT, R103, R200.reuse, PT ;  /* 0x000000c86700720c */ /* 0x080fe40003fa6270 */
[----:B------:R-:W-:Y:S02]  /*5fe0*/  FSEL R248, R248, -INF , !P4 ;  /* 0xff800000f8f87808 */ /* 0x000fe40006000000 */
[----:B------:R-:W-:-:S02]  /*5ff0*/  ISETP.GE.AND P4, PT, R125, R200, PT ;  /* 0x000000c87d00720c */ /* 0x000fc40003f86270 */
[----:B----4-:R-:W-:Y:S01]  /*6000*/  FSEL R34, R88, -INF , !P2 ;  /* 0xff80000058227808 */ /* 0x010fe20005000000 */
[----:B------:R-:W4:Y:S01]  /*6010*/  MUFU.TANH R117, R28 ;  /* 0x0000001c00757308 */ /* 0x000f220000002400 */
[----:B------:R-:W-:Y:S02]  /*6020*/  FSEL R42, R2, -INF , !P4 ;  /* 0xff800000022a7808 */ /* 0x000fe40006000000 */
[----:B------:R-:W-:Y:S02]  /*6030*/  ISETP.GE.AND P2, PT, R51, R201, PT ;  /* 0x000000c93300720c */ /* 0x000fe40003f46270 */
[----:B------:R-:W-:Y:S02]  /*6040*/  ISETP.GE.AND P4, PT, R123, R200, PT ;  /* 0x000000c87b00720c */ /* 0x000fe40003f86270 */
[----:B---3--:R-:W-:Y:S01]  /*6050*/  FSEL R38, R150, -INF , !P5 ;  /* 0xff80000096267808 */ /* 0x008fe20006800000 */
[----:B------:R-:W3:Y:S01]  /*6060*/  MUFU.TANH R109, R20 ;  /* 0x00000014006d7308 */ /* 0x000ee20000002400 */
[----:B------:R-:W-:-:S02]  /*6070*/  FSEL R41, R145, -INF , !P3 ;  /* 0xff80000091297808 */ /* 0x000fc40005800000 */
[-C--:B------:R-:W-:Y:S02]  /*6080*/  ISETP.GE.AND P5, PT, R102, R200.reuse, PT ;  /* 0x000000c86600720c */ /* 0x080fe40003fa6270 */
[----:B------:R-:W-:Y:S02]  /*6090*/  ISETP.GE.AND P3, PT, R51, R241, PT ;  /* 0x000000f13300720c */ /* 0x000fe40003f66270 */
[----:B------:R-:W-:Y:S01]  /*60a0*/  FSEL R51, R76, -INF , !P2 ;  /* 0xff8000004c337808 */ /* 0x000fe20005000000 */
[----:B------:R-:W3:Y:S01]  /*60b0*/  MUFU.TANH R115, R29 ;  /* 0x0000001d00737308 */ /* 0x000ee20000002400 */
[----:B------:R-:W-:Y:S02]  /*60c0*/  FSEL R226, R226, -INF , !P4 ;  /* 0xff800000e2e27808 */ /* 0x000fe40006000000 */
[----:B------:R-:W-:Y:S02]  /*60d0*/  ISETP.GE.AND P2, PT, R49, R201, PT ;  /* 0x000000c93100720c */ /* 0x000fe40003f46270 */
[----:B------:R-:W-:-:S02]  /*60e0*/  ISETP.GE.AND P4, PT, R121, R200, PT ;  /* 0x000000c87900720c */ /* 0x000fc40003f86270 */
[----:B-----5:R-:W-:Y:S01]  /*60f0*/  FSEL R32, R89, -INF , !P5 ;  /* 0xff80000059207808 */ /* 0x020fe20006800000 */
[----:B------:R-:W5:Y:S01]  /*6100*/  MUFU.TANH R110, R22 ;  /* 0x00000016006e7308 */ /* 0x000f620000002400 */
[----:B------:R-:W-:Y:S02]  /*6110*/  ISETP.GE.AND P5, PT, R49, R241, PT ;  /* 0x000000f13100720c */ /* 0x000fe40003fa6270 */
[----:B------:R-:W-:Y:S02]  /*6120*/  FSEL R49, R77, -INF , !P2 ;  /* 0xff8000004d317808 */ /* 0x000fe40005000000 */
[----:B------:R-:W-:Y:S02]  /*6130*/  FSEL R238, R238, -INF , !P4 ;  /* 0xff800000eeee7808 */ /* 0x000fe40006000000 */
[----:B------:R-:W-:Y:S01]  /*6140*/  ISETP.GE.AND P2, PT, R100, R201, PT ;  /* 0x000000c96400720c */ /* 0x000fe20003f46270 */
[----:B------:R-:W5:Y:S01]  /*6150*/  MUFU.TANH R113, R24 ;  /* 0x0000001800717308 */ /* 0x000f620000002400 */
[----:B------:R-:W-:-:S02]  /*6160*/  ISETP.GE.AND P4, PT, R101, R200, PT ;  /* 0x000000c86500720c */ /* 0x000fc40003f86270 */
[----:B------:R-:W-:Y:S02]  /*6170*/  FSEL R37, R66, -INF , !P2 ;  /* 0xff80000042257808 */ /* 0x000fe40005000000 */
[----:B------:R-:W-:Y:S02]  /*6180*/  FSEL R224, R224, -INF , !P4 ;  /* 0xff800000e0e07808 */ /* 0x000fe40006000000 */
[----:B------:R-:W-:Y:S01]  /*6190*/  ISETP.GE.AND P2, PT, R125, R201, PT ;  /* 0x000000c97d00720c */ /* 0x000fe20003f46270 */
[----:B------:R-:W5:Y:S01]  /*61a0*/  MUFU.TANH R103, R21 ;  /* 0x0000001500677308 */ /* 0x000f620000002400 */
[----:B------:R-:W-:Y:S02]  /*61b0*/  ISETP.GE.AND P4, PT, R93, R200, PT ;  /* 0x000000c85d00720c */ /* 0x000fe40003f86270 */
[----:B------:R-:W-:Y:S02]  /*61c0*/  FSEL R35, R67, -INF , !P2 ;  /* 0xff80000043237808 */ /* 0x000fe40005000000 */
[----:B------:R-:W-:-:S02]  /*61d0*/  FSEL R222, R222, -INF , !P4 ;  /* 0xff800000dede7808 */ /* 0x000fc40006000000 */
[-C--:B------:R-:W-:Y:S01]  /*61e0*/  ISETP.GE.AND P2, PT, R123, R201.reuse, PT ;  /* 0x000000c97b00720c */ /* 0x080fe20003f46270 */
[----:B------:R-:W5:Y:S01]  /*61f0*/  MUFU.TANH R111, R25 ;  /* 0x00000019006f7308 */ /* 0x000f620000002400 */
[-C--:B------:R-:W-:Y:S02]  /*6200*/  ISETP.GE.AND P4, PT, R92, R200.reuse, PT ;  /* 0x000000c85c00720c */ /* 0x080fe40003f86270 */
        /* <DEDUP_REMOVED lines=12> */
[----:B------:R-:W-:Y:S01]  /*62d0*/  ISETP.GE.AND P2, PT, R93, R201, PT ;  /* 0x000000c95d00720c */ /* 0x000fe20003f46270 */
[----:B------:R-:W-:Y:S01]  /*62e0*/  MUFU.TANH R25, R13 ;  /* 0x0000000d00197308 */ /* 0x000fe20000002400 */
[----:B------:R-:W-:Y:S02]  /*62f0*/  ISETP.GE.AND P4, PT, R82, R200, PT ;  /* 0x000000c85200720c */ /* 0x000fe40003f86270 */
[----:B------:R-:W-:Y:S02]  /*6300*/  FSEL R225, R225, -INF , !P2 ;  /* 0xff800000e1e17808 */ /* 0x000fe40005000000 */
[----:B------:R-:W-:Y:S02]  /*6310*/  FSEL R214, R214, -INF , !P4 ;  /* 0xff800000d6d67808 */ /* 0x000fe40006000000 */
[----:B------:R-:W-:Y:S01]  /*6320*/  FMNMX3.FTZ R2, R177, R87, R97, !PT ;  /* 0x00000057b1027276 */ /* 0x000fe20007810061 */
[----:B------:R-:W-:Y:S01]  /*6330*/  MUFU.TANH R211, R11 ;  /* 0x0000000b00d37308 */ /* 0x000fe20000002400 */
[----:B------:R-:W-:-:S02]  /*6340*/  ISETP.GE.AND P2, PT, R92, R201, PT ;  /* 0x000000c95c00720c */ /* 0x000fc40003f46270 */
[----:B------:R-:W-:Y:S02]  /*6350*/  ISETP.GE.AND P4, PT, R81, R200, PT ;  /* 0x000000c85100720c */ /* 0x000fe40003f86270 */
[----:B------:R-:W-:Y:S02]  /*6360*/  FMNMX3.FTZ R5, R172, R68, R86, !PT ;  /* 0x00000044ac057276 */ /* 0x000fe40007810056 */
[----:B------:R-:W-:Y:S01]  /*6370*/  FMNMX3.FTZ R2, R2, R163, R157, !PT ;  /* 0x000000a302027276 */ /* 0x000fe2000781009d */
[----:B------:R-:W-:Y:S01]  /*6380*/  MUFU.TANH R235, R131 ;  /* 0x0000008300eb7308 */ /* 0x000fe20000002400 */
[----:B------:R-:W-:Y:S02]  /*6390*/  FSEL R223, R223, -INF , !P2 ;  /* 0xff800000dfdf7808 */ /* 0x000fe40005000000 */
[----:B------:R-:W-:Y:S02]  /*63a0*/  FSEL R116, R116, -INF , !P4 ;  /* 0xff80000074747808 */ /* 0x000fe40006000000 */
[----:B------:R-:W-:-:S02]  /*63b0*/  ISETP.GE.AND P2, PT, R91, R201, PT ;  /* 0x000000c95b00720c */ /* 0x000fc40003f46270 */
[----:B------:R-:W-:Y:S01]  /*63c0*/  ISETP.GE.AND P4, PT, R80, R200, PT ;  /* 0x000000c85000720c */ /* 0x000fe20003f86270 */
[----:B------:R-:W-:Y:S01]  /*63d0*/  MUFU.TANH R131, R6 ;  /* 0x0000000600837308 */ /* 0x000fe20000002400 */
[----:B------:R-:W-:Y:S02]  /*63e0*/  FMNMX3.FTZ R5, R5, R96, R16, !PT ;  /* 0x0000006005057276 */ /* 0x000fe40007810010 */
[----:B------:R-:W-:Y:S02]  /*63f0*/  FMNMX3.FTZ R4, R2, R85, R153, !PT ;  /* 0x0000005502047276 */ /* 0x000fe40007810099 */
[----:B------:R-:W-:Y:S02]  /*6400*/  FSEL R219, R219, -INF , !P2 ;  /* 0xff800000dbdb7808 */ /* 0x000fe40005000000 */
[----:B-1----:R-:W-:Y:S01]  /*6410*/  FSEL R114, R114, -INF , !P4 ;  /* 0xff80000072727808 */ /* 0x002fe20006000000 */
[----:B------:R-:W-:Y:S01]  /*6420*/  MUFU.TANH R129, R7 ;  /* 0x0000000700817308 */ /* 0x000fe20000002400 */
[----:B------:R-:W-:-:S02]  /*6430*/  FSEL R33, R62, -INF , !P1 ;  /* 0xff8000003e217808 */ /* 0x000fc40004800000 */
[----:B------:R-:W-:Y:S02]  /*6440*/  ISETP.GE.AND P2, PT, R83, R201, PT ;  /* 0x000000c95300720c */ /* 0x000fe40003f46270 */
[----:B------:R-:W-:Y:S02]  /*6450*/  ISETP.GE.AND P4, PT, R59, R200, PT ;  /* 0x000000c83b00720c */ /* 0x000fe40003f86270 */
[----:B------:R-:W-:Y:S01]  /*6460*/  FMNMX3.FTZ R2, R5, R58, R8, !PT ;  /* 0x0000003a05027276 */ /* 0x000fe20007810008 */
[----:B------:R-:W-:Y:S01]  /*6470*/  MUFU.TANH R207, R54 ;  /* 0x0000003600cf7308 */ /* 0x000fe20000002400 */
[----:B------:R-:W-:Y:S02]  /*6480*/  FMNMX3.FTZ R4, R4, R17, R40, !PT ;  /* 0x0000001104047276 */ /* 0x000fe40007810028 */
[----:B------:R-:W-:Y:S02]  /*6490*/  FSEL R217, R217, -INF , !P2 ;  /* 0xff800000d9d97808 */ /* 0x000fe40005000000 */
[----:B------:R-:W-:-:S02]  /*64a0*/  FSEL R112, R112, -INF , !P4 ;  /* 0xff80000070707808 */ /* 0x000fc40006000000 */
[----:B------:R-:W-:Y:S01]  /*64b0*/  FMNMX3.FTZ R5, R2, R10, R33, !PT ;  /* 0x0000000a02057276 */ /* 0x000fe20007810021 */
[----:B------:R-:W-:Y:S01]  /*64c0*/  MUFU.TANH R205, R55 ;  /* 0x0000003700cd7308 */ /* 0x000fe20000002400 */
[----:B------:R-:W-:Y:S02]  /*64d0*/  ISETP.GE.AND P2, PT, R82, R201, PT ;  /* 0x000000c95200720c */ /* 0x000fe40003f46270 */
[----:B------:R-:W-:Y:S02]  /*64e0*/  ISETP.GE.AND P4, PT, R57, R200, PT ;  /* 0x000000c83900720c */ /* 0x000fe40003f86270 */
[----:B------:R-:W-:Y:S02]  /*64f0*/  FMNMX3.FTZ R2, R4, R56, R41, !PT ;  /* 0x0000003804027276 */ /* 0x000fe40007810029 */
[----:B------:R-:W-:Y:S01]  /*6500*/  FMNMX3.FTZ R5, R5, R38, R34, !PT ;  /* 0x0000002605057276 */ /* 0x000fe20007810022 */
[----:B------:R-:W-:Y:S01]  /*6510*/  MUFU.TANH R199, R118 ;  /* 0x0000007600c77308 */ /* 0x000fe20000002400 */
[----:B--2---:R-:W-:-:S02]  /*6520*/  FSEL R215, R215, -INF , !P2 ;  /* 0xff800000d7d77808 */ /* 0x004fc40005000000 */
[----:B------:R-:W-:Y:S02]  /*6530*/  FSEL R26, R26, -INF , !P4 ;  /* 0xff8000001a1a7808 */ /* 0x000fe40006000000 */
[----:B------:R-:W-:Y:S02]  /*6540*/  FMNMX3.FTZ R2, R2, R39, R51, !PT ;  /* 0x0000002702027276 */ /* 0x000fe40007810033 */
[-C--:B------:R-:W-:Y:S01]  /*6550*/  ISETP.GE.AND P2, PT, R81, R201.reuse, PT ;  /* 0x000000c95100720c */ /* 0x080fe20003f46270 */
[----:B------:R-:W-:Y:S01]  /*6560*/  MUFU.TANH R197, R119 ;  /* 0x0000007700c57308 */ /* 0x000fe20000002400 */
[----:B------:R-:W-:Y:S02]  /*6570*/  ISETP.GE.AND P4, PT, R19, R201, PT ;  /* 0x000000c91300720c */ /* 0x000fe40003f86270 */
[----:B------:R-:W-:Y:S02]  /*6580*/  FMNMX3.FTZ R5, R5, R32, R252, !PT ;  /* 0x0000002005057276 */ /* 0x000fe400078100fc */
[----:B------:R-:W-:-:S02]  /*6590*/  FMNMX3.FTZ R2, R2, R49, R37, !PT ;  /* 0x0000003102027276 */ /* 0x000fc40007810025 */
[----:B----4-:R-:W-:Y:S01]  /*65a0*/  FSEL R117, R117, -INF , !P2 ;  /* 0xff80000075757808 */ /* 0x010fe20005000000 */
[----:B------:R-:W-:Y:S01]  /*65b0*/  MUFU.TANH R127, R46 ;  /* 0x0000002e007f7308 */ /* 0x000fe20000002400 */
[----:B---3--:R-:W-:Y:S02]  /*65c0*/  FSEL R109, R109, -INF , !P4 ;  /* 0xff8000006d6d7808 */ /* 0x008fe40006000000 */
[----:B------:R-:W-:Y:S02]  /*65d0*/  ISETP.GE.AND P2, PT, R80, R201, PT ;  /* 0x000000c95000720c */ /* 0x000fe40003f46270 */
[----:B------:R-:W-:Y:S02]  /*65e0*/  ISETP.GE.AND P4, PT, R19, R200, PT ;  /* 0x000000c81300720c */ /* 0x000fe40003f86270 */
[----:B------:R-:W-:Y:S02]  /*65f0*/  FMNMX3.FTZ R5, R5, R250, R248, !PT ;  /* 0x000000fa05057276 */ /* 0x000fe400078100f8 */
[----:B------:R-:W-:-:S02]  /*6600*/  FMNMX3.FTZ R2, R2, R35, R229, !PT ;  /* 0x0000002302027276 */ /* 0x000fc400078100e5 */
[----:B------:R-:W-:Y:S02]  /*6610*/  FSEL R115, R115, -INF , !P2 ;  /* 0xff80000073737808 */ /* 0x000fe40005000000 */
[----:B-----5:R-:W-:Y:S02]  /*6620*/  FSEL R110, R110, -INF , !P4 ;  /* 0xff8000006e6e7808 */ /* 0x020fe40006000000 */
[----:B------:R-:W-:Y:S02]  /*6630*/  ISETP.GE.AND P1, PT, R102, R241, PT ;  /* 0x000000f16600720c */ /* 0x000fe40003f26270 */
[-C--:B------:R-:W-:Y:S01]  /*6640*/  ISETP.GE.AND P2, PT, R59, R201.reuse, PT ;  /* 0x000000c93b00720c */ /* 0x080fe20003f46270 */
[----:B------:R-:W1:Y:S01]  /*6650*/  MUFU.TANH R102, R14 ;  /* 0x0000000e00667308 */ /* 0x000e620000002400 */
[----:B------:R-:W-:Y:S02]  /*6660*/  ISETP.GE.AND P4, PT, R18, R201, PT ;  /* 0x000000c91200720c */ /* 0x000fe40003f86270 */
[----:B------:R-:W-:-:S02]  /*6670*/  FMNMX3.FTZ R5, R5, R42, R226, !PT ;  /* 0x0000002a05057276 */ /* 0x000fc400078100e2 */
[----:B------:R-:W-:Y:S02]  /*6680*/  FMNMX3.FTZ R2, R2, R231, R227, !PT ;  /* 0x000000e702027276 */ /* 0x000fe400078100e3 */
[----:B------:R-:W-:Y:S02]  /*6690*/  FSEL R113, R113, -INF , !P2 ;  /* 0xff80000071717808 */ /* 0x000fe40005000000 */
[----:B------:R-:W-:Y:S02]  /*66a0*/  FSEL R103, R103, -INF , !P4 ;  /* 0xff80000067677808 */ /* 0x000fe40006000000 */
[----:B------:R-:W-:Y:S02]  /*66b0*/  FMNMX3.FTZ R5, R5, R238, R224, !PT ;  /* 0x000000ee05057276 */ /* 0x000fe400078100e0 */
[----:B------:R-:W-:Y:S02]  /*66c0*/  ISETP.GE.AND P2, PT, R57, R201, PT ;  /* 0x000000c93900720c */ /* 0x000fe40003f46270 */
[----:B------:R-:W-:-:S02]  /*66d0*/  ISETP.GE.AND P4, PT, R18, R200, PT ;  /* 0x000000c81200720c */ /* 0x000fc40003f86270 */
[----:B------:R-:W-:Y:S02]  /*66e0*/  FMNMX3.FTZ R2, R2, R225, R223, !PT ;  /* 0x000000e102027276 */ /* 0x000fe400078100df */
[----:B------:R-:W-:Y:S02]  /*66f0*/  FMNMX3.FTZ R5, R5, R222, R220, !PT ;  /* 0x000000de05057276 */ /* 0x000fe400078100dc */
[----:B------:R-:W-:Y:S02]  /*6700*/  FSEL R111, R111, -INF , !P2 ;  /* 0xff8000006f6f7808 */ /* 0x000fe40005000000 */
[----:B------:R-:W-:Y:S02]  /*6710*/  FSEL R108, R108, -INF , !P4 ;  /* 0xff8000006c6c7808 */ /* 0x000fe40006000000 */
[----:B------:R-:W-:Y:S02]  /*6720*/  FMNMX3.FTZ R2, R2, R219, R217, !PT ;  /* 0x000000db02027276 */ /* 0x000fe400078100d9 */
[----:B------:R-:W-:-:S02]  /*6730*/  ISETP.GE.AND P2, PT, R100, R241, PT ;  /* 0x000000f16400720c */ /* 0x000fc40003f46270 */
[----:B------:R-:W-:Y:S01]  /*6740*/  ISETP.GE.AND P4, PT, R9, R201, PT ;  /* 0x000000c90900720c */ /* 0x000fe20003f86270 */
[----:B------:R-:W2:Y:S01]  /*6750*/  MUFU.TANH R100, R15 ;  /* 0x0000000f00647308 */ /* 0x000ea20000002400 */
[----:B------:R-:W-:Y:S02]  /*6760*/  FMNMX3.FTZ R5, R5, R218, R216, !PT ;  /* 0x000000da05057276 */ /* 0x000fe400078100d8 */
[----:B------:R-:W-:Y:S02]  /*6770*/  FMNMX3.FTZ R2, R2, R215, R117, !PT ;  /* 0x000000d702027276 */ /* 0x000fe40007810075 */
[----:B------:R-:W-:Y:S02]  /*6780*/  FSEL R27, R27, -INF , !P4 ;  /* 0xff8000001b1b7808 */ /* 0x000fe40006000000 */
[----:B------:R-:W-:Y:S02]  /*6790*/  ISETP.GE.AND P4, PT, R9, R200, PT ;  /* 0x000000c80900720c */ /* 0x000fe40003f86270 */
[----:B------:R-:W-:-:S02]  /*67a0*/  FMNMX3.FTZ R5, R5, R214, R116, !PT ;  /* 0x000000d605057276 */ /* 0x000fc40007810074 */
[----:B------:R-:W-:Y:S02]  /*67b0*/  FMNMX3.FTZ R2, R2, R115, R113, !PT ;  /* 0x0000007302027276 */ /* 0x000fe40007810071 */
[----:B-1----:R-:W-:Y:S02]  /*67c0*/  FSEL R102, R102, -INF , !P4 ;  /* 0xff80000066667808 */ /* 0x002fe40006000000 */
[----:B------:R-:W-:Y:S02]  /*67d0*/  ISETP.GE.AND P4, PT, R0, R201, PT ;  /* 0x000000c90000720c */ /* 0x000fe40003f86270 */
[----:B------:R-:W-:Y:S02]  /*67e0*/  FMNMX3.FTZ R5, R5, R114, R112, !PT ;  /* 0x0000007205057276 */ /* 0x000fe40007810070 */
[----:B------:R-:W-:Y:S02]  /*67f0*/  FMNMX3.FTZ R4, R2, R111, R109, !PT ;  /* 0x0000006f02047276 */ /* 0x000fe4000781006d */
[----:B------:R-:W-:-:S02]  /*6800*/  FSEL R25, R25, -INF , !P4 ;  /* 0xff80000019197808 */ /* 0x000fc40006000000 */
[----:B------:R-:W-:Y:S02]  /*6810*/  FMNMX3.FTZ R5, R5, R26, R110, !PT ;  /* 0x0000001a05057276 */ /* 0x000fe4000781006e */
[----:B------:R-:W-:Y:S02]  /*6820*/  ISETP.GE.AND P4, PT, R0, R200, PT ;  /* 0x000000c80000720c */ /* 0x000fe40003f86270 */
[----:B------:R-:W-:Y:S02]  /*6830*/  FMNMX3.FTZ R4, R4, R103, R27, !PT ;  /* 0x0000006704047276 */ /* 0x000fe4000781001b */
[----:B------:R-:W-:Y:S02]  /*6840*/  FMNMX3.FTZ R5, R5, R108, R102, !PT ;  /* 0x0000006c05057276 */ /* 0x000fe40007810066 */
[----:B--2---:R-:W-:Y:S02]  /*6850*/  FSEL R100, R100, -INF , !P4 ;  /* 0xff80000064647808 */ /* 0x004fe40006000000 */
[----:B------:R-:W-:-:S02]  /*6860*/  FMNMX.FTZ R4, R25, R4, !PT ;  /* 0x0000000419047209 */ /* 0x000fc40007810000 */
[----:B------:R-:W-:Y:S02]  /*6870*/  FMNMX.FTZ R2, R100, R5, !PT ;  /* 0x0000000564027209 */ /* 0x000fe40007810000 */
[----:B------:R-:W-:Y:S01]  /*6880*/  FSEL R36, R61, -INF , !P1 ;  /* 0xff8000003d247808 */ /* 0x000fe20004800000 */
[----:B------:R-:W1:Y:S01]  /*6890*/  SHFL.BFLY PT, R5, R4, 0x2, 0x1f ;  /* 0x0c401f0004057f89 */ /* 0x000e6200000e0000 */
[-C--:B------:R-:W-:Y:S02]  /*68a0*/  ISETP.GE.AND P1, PT, R123, R241.reuse, PT ;  /* 0x000000f17b00720c */ /* 0x080fe40003f26270 */
[-C--:B------:R-:W-:Y:S01]  /*68b0*/  ISETP.GE.AND P4, PT, R125, R241.reuse, PT ;  /* 0x000000f17d00720c */ /* 0x080fe20003f86270 */
[----:B------:R-:W2:Y:S01]  /*68c0*/  SHFL.BFLY PT, R11, R2, 0x2, 0x1f ;  /* 0x0c401f00020b7f89 */ /* 0x000ea200000e0000 */
[----:B------:R-:W-:Y:S01]  /*68d0*/  FSEL R233, R233, -INF , !P1 ;  /* 0xff800000e9e97808 */ /* 0x000fe20004800000 */
[----:B------:R-:W-:Y:S01]  /*68e0*/  MUFU.TANH R125, R47 ;  /* 0x0000002f007d7308 */ /* 0x000fe20000002400 */
[----:B------:R-:W-:-:S02]  /*68f0*/  ISETP.GE.AND P1, PT, R91, R241, PT ;  /* 0x000000f15b00720c */ /* 0x000fc40003f26270 */
[----:B------:R-:W-:Y:S02]  /*6900*/  FSEL R243, R243, -INF , !P5 ;  /* 0xff800000f3f37808 */ /* 0x000fe40006800000 */
[----:B------:R-:W-:Y:S02]  /*6910*/  FSEL R211, R211, -INF , !P1 ;  /* 0xff800000d3d37808 */ /* 0x000fe40004800000 */
[-C--:B------:R-:W-:Y:S01]  /*6920*/  ISETP.GE.AND P5, PT, R101, R241.reuse, PT ;  /* 0x000000f16500720c */ /* 0x080fe20003fa6270 */
[----:B------:R-:W-:Y:S01]  /*6930*/  MUFU.TANH R123, R98 ;  /* 0x00000062007b7308 */ /* 0x000fe20000002400 */
[-C--:B------:R-:W-:Y:S02]  /*6940*/  ISETP.GE.AND P1, PT, R59, R241.reuse, PT ;  /* 0x000000f13b00720c */ /* 0x080fe40003f26270 */
[----:B------:R-:W-:Y:S02]  /*6950*/  FSEL R101, R65, -INF , !P4 ;  /* 0xff80000041657808 */ /* 0x000fe40006000000 */
[----:B------:R-:W-:-:S02]  /*6960*/  ISETP.GE.AND P4, PT, R92, R241, PT ;  /* 0x000000f15c00720c */ /* 0x000fc40003f86270 */
[----:B------:R-:W-:Y:S02]  /*6970*/  FMNMX3.FTZ R7, R188, R134, R132, !PT ;  /* 0x00000086bc077276 */ /* 0x000fe40007810084 */
[----:B------:R-:W-:Y:S02]  /*6980*/  FSEL R131, R131, -INF , !P1 ;  /* 0xff80000083837808 */ /* 0x000fe40004800000 */
[----:B-1----:R-:W-:Y:S02]  /*6990*/  FMNMX.FTZ R5, R4, R5, !PT ;  /* 0x0000000504057209 */ /* 0x002fe40007810000 */
[----:B------:R-:W-:Y:S02]  /*69a0*/  ISETP.GE.AND P1, PT, R0, R241, PT ;  /* 0x000000f10000720c */ /* 0x000fe40003f26270 */
[----:B--2---:R-:W-:Y:S02]  /*69b0*/  FMNMX.FTZ R11, R2, R11, !PT ;  /* 0x0000000b020b7209 */ /* 0x004fe40007810000 */
[----:B------:R-:W1:Y:S01]  /*69c0*/  SHFL.BFLY PT, R2, R5, 0x1, 0x1f ;  /* 0x0c201f0005027f89 */ /* 0x000e6200000e0000 */
[----:B------:R-:W-:-:S02]  /*69d0*/  FSEL R213, R213, -INF , !P4 ;  /* 0xff800000d5d57808 */ /* 0x000fc40006000000 */
[----:B------:R-:W-:Y:S01]  /*69e0*/  FMNMX3.FTZ R0, R179, R135, R95, !PT ;  /* 0x00000087b3007276 */ /* 0x000fe2000781005f */
[----:B------:R-:W2:Y:S01]  /*69f0*/  SHFL.BFLY PT, R4, R11, 0x1, 0x1f ;  /* 0x0c201f000b047f89 */ /* 0x000ea200000e0000 */
[----:B------:R-:W-:Y:S01]  /*6a00*/  ISETP.GE.AND P4, PT, R80, R241, PT ;  /* 0x000000f15000720c */ /* 0x000fe20003f86270 */
[----:B------:R-:W-:Y:S01]  /*6a10*/  IMAD.IADD R80, R221, 0x1, R106 ;  /* 0x00000001dd507824 */ /* 0x000fe200078e026a */
[----:B------:R-:W-:Y:S02]  /*6a20*/  FMNMX3.FTZ R7, R7, R94, R178, !PT ;  /* 0x0000005e07077276 */ /* 0x000fe400078100b2 */
[----:B------:R-:W-:Y:S02]  /*6a30*/  FSEL R245, R245, -INF , !P3 ;  /* 0xff800000f5f57808 */ /* 0x000fe40005800000 */
[----:B------:R-:W-:Y:S02]  /*6a40*/  FMNMX3.FTZ R7, R7, R75, R74, !PT ;  /* 0x0000004b07077276 */ /* 0x000fe4000781004a */
[----:B------:R-:W-:-:S02]  /*6a50*/  LEA R80, R80, UR5, 0x1 ;  /* 0x0000000550507c11 */ /* 0x000fc4000f8e08ff */
[----:B------:R-:W-:Y:S02]  /*6a60*/  FSEL R43, R64, -INF , !P2 ;  /* 0xff800000402b7808 */ /* 0x000fe40005000000 */
[-C--:B------:R-:W-:Y:S01]  /*6a70*/  ISETP.GE.AND P3, PT, R121, R241.reuse, PT ;  /* 0x000000f17900720c */ /* 0x080fe20003f66270 */
[--C-:B------:R-:W-:Y:S01]  /*6a80*/  IMAD.IADD R78, R247, 0x1, R80.reuse ;  /* 0x00000001f74e7824 */ /* 0x100fe200078e0250 */
[----:B------:R-:W3:Y:S01]  /*6a90*/  MUFU.TANH R121, R99 ;  /* 0x0000006300797308 */ /* 0x000ee20000002400 */
[----:B------:R-:W-:Y:S01]  /*6aa0*/  IMAD.IADD R79, R3, 0x1, R80 ;  /* 0x00000001034f7824 */ /* 0x000fe200078e0250 */
[----:B------:R-:W-:Y:S01]  /*6ab0*/  ISETP.GE.AND P2, PT, R93, R241, PT ;  /* 0x000000f15d00720c */ /* 0x000fe20003f46270 */
[----:B------:R-:W-:Y:S01]  /*6ac0*/  IMAD.IADD R77, R3, 0x1, R78 ;  /* 0x00000001034d7824 */ /* 0x000fe200078e024e */
[----:B------:R-:W-:Y:S01]  /*6ad0*/  FSEL R239, R239, -INF , !P3 ;  /* 0xff800000efef7808 */ /* 0x000fe20005800000 */
[----:B------:R-:W-:Y:S01]  /*6ae0*/  LDSM.16.MT88.4 R180, [R80+0x8000] ;  /* 0x0080000050b4783b */ /* 0x000fe20000004200 */
[----:B-1----:R-:W-:-:S02]  /*6af0*/  FMNMX.FTZ R2, R5, R2, !PT ;  /* 0x0000000205027209 */ /* 0x002fc40007810000 */
[----:B------:R-:W-:Y:S01]  /*6b00*/  FMNMX3.FTZ R5, R0, R133, R160, !PT ;  /* 0x0000008500057276 */ /* 0x000fe200078100a0 */
[----:B------:R-:W-:Y:S01]  /*6b10*/  LDSM.16.MT88.4 R164, [R79+0x8000] ;  /* 0x008000004fa4783b */ /* 0x000fe20000004200 */
[----:B--2---:R-:W-:Y:S01]  /*6b20*/  FMNMX.FTZ R0, R11, R4, !PT ;  /* 0x000000040b007209 */ /* 0x004fe20007810000 */
[----:B------:R-:W-:Y:S01]  /*6b30*/  FMUL.FTZ R24, R2, UR16 ;  /* 0x0000001002187c20 */ /* 0x000fe20008410000 */
[----:B------:R-:W-:Y:S01]  /*6b40*/  FMNMX3.FTZ R4, R5, R84, R161, !PT ;  /* 0x0000005405047276 */ /* 0x000fe200078100a1 */
[----:B------:R-:W-:Y:S01]  /*6b50*/  LDSM.16.MT88.4 R148, [R78+0x8000] ;  /* 0x008000004e94783b */ /* 0x000fe20000004200 */
[----:B------:R-:W-:Y:S01]  /*6b60*/  FMNMX3.FTZ R5, R7, R146, R53, !PT ;  /* 0x0000009207057276 */ /* 0x000fe20007810035 */
[----:B------:R-:W-:Y:S01]  /*6b70*/  FMUL.FTZ R91, R0, UR16 ;  /* 0x00000010005b7c20 */ /* 0x000fe20008410000 */
[----:B------:R-:W-:Y:S01]  /*6b80*/  FMNMX3.FTZ R4, R4, R144, R251, !PT ;  /* 0x0000009004047276 */ /* 0x000fe200078100fb */
[----:B------:R-:W-:Y:S01]  /*6b90*/  LDSM.16.MT88.4 R20, [R80+0x8800] ;  /* 0x008800005014783b */ /* 0x000fe20000004200 */
[----:B------:R-:W-:-:S02]  /*6ba0*/  FMNMX3.FTZ R5, R5, R63, R60, !PT ;  /* 0x0000003f05057276 */ /* 0x000fc4000781003c */
[----:B------:R-:W-:Y:S02]  /*6bb0*/  FMNMX3.FTZ R12, R4, R249, R45, !PT ;  /* 0x000000f9040c7276 */ /* 0x000fe4000781002d */
[----:B------:R-:W-:Y:S02]  /*6bc0*/  FMNMX3.FTZ R3, R5, R52, R228, !PT ;  /* 0x0000003405037276 */ /* 0x000fe400078100e4 */
[----:B------:R-:W-:Y:S01]  /*6bd0*/  FMNMX3.FTZ R12, R12, R36, R245, !PT ;  /* 0x000000240c0c7276 */ /* 0x000fe200078100f5 */
[----:B------:R-:W-:Y:S01]  /*6be0*/  LDSM.16.MT88.4 R4, [R77+0x8000] ;  /* 0x008000004d04783b */ /* 0x000fe20000004200 */
[----:B------:R-:W-:Y:S02]  /*6bf0*/  FMNMX3.FTZ R3, R3, R50, R48, !PT ;  /* 0x0000003203037276 */ /* 0x000fe40007810030 */
[----:B------:R-:W-:Y:S02]  /*6c00*/  FMNMX3.FTZ R12, R12, R243, R43, !PT ;  /* 0x000000f30c0c7276 */ /* 0x000fe4000781002b */
[----:B------:R-:W-:-:S02]  /*6c10*/  FMNMX3.FTZ R3, R3, R44, R236, !PT ;  /* 0x0000002c03037276 */ /* 0x000fc400078100ec */
[----:B------:R-:W-:Y:S02]  /*6c20*/  FSEL R237, R237, -INF , !P5 ;  /* 0xff800000eded7808 */ /* 0x000fe40006800000 */
[----:B------:R-:W-:Y:S02]  /*6c30*/  FMNMX3.FTZ R3, R3, R234, R230, !PT ;  /* 0x000000ea03037276 */ /* 0x000fe400078100e6 */
[----:B------:R-:W-:Y:S02]  /*6c40*/  FMNMX3.FTZ R12, R12, R101, R233, !PT ;  /* 0x000000650c0c7276 */ /* 0x000fe400078100e9 */
[----:B------:R-:W-:Y:S02]  /*6c50*/  FMNMX3.FTZ R3, R3, R232, R212, !PT ;  /* 0x000000e803037276 */ /* 0x000fe400078100d4 */
[----:B------:R-:W-:Y:S02]  /*6c60*/  ISETP.GE.AND P3, PT, R83, R241, PT ;  /* 0x000000f15300720c */ /* 0x000fe40003f66270 */
[----:B------:R-:W-:-:S02]  /*6c70*/  FSEL R235, R235, -INF , !P2 ;  /* 0xff800000ebeb7808 */ /* 0x000fc40005000000 */
[----:B------:R-:W-:Y:S02]  /*6c80*/  FMNMX3.FTZ R12, R12, R239, R237, !PT ;  /* 0x000000ef0c0c7276 */ /* 0x000fe400078100ed */
[----:B------:R-:W-:Y:S02]  /*6c90*/  FMNMX3.FTZ R3, R3, R210, R206, !PT ;  /* 0x000000d203037276 */ /* 0x000fe400078100ce */
[-C--:B------:R-:W-:Y:S02]  /*6ca0*/  ISETP.GE.AND P5, PT, R82, R241.reuse, PT ;  /* 0x000000f15200720c */ /* 0x080fe40003fa6270 */
[----:B------:R-:W-:Y:S02]  /*6cb0*/  ISETP.GE.AND P2, PT, R81, R241, PT ;  /* 0x000000f15100720c */ /* 0x000fe40003f46270 */
[----:B------:R-:W-:Y:S02]  /*6cc0*/  FSEL R207, R207, -INF , !P3 ;  /* 0xff800000cfcf7808 */ /* 0x000fe40005800000 */
        /* <DEDUP_REMOVED lines=8> */
[----:B------:R-:W-:Y:S02]  /*6d50*/  FSEL R197, R197, -INF , !P4 ;  /* 0xff800000c5c57808 */ /* 0x000fe40006000000 */
[----:B---3--:R-:W-:Y:S02]  /*6d60*/  FSEL R121, R121, -INF , !P1 ;  /* 0xff80000079797808 */ /* 0x008fe40004800000 */
[----:B------:R-:W-:Y:S02]  /*6d70*/  FMNMX3.FTZ R12, R12, R205, R199, !PT ;  /* 0x000000cd0c0c7276 */ /* 0x000fe400078100c7 */
[----:B------:R-:W-:Y:S02]  /*6d80*/  FSETP.NEU.FTZ.AND P1, PT, R2, -INF , PT ;  /* 0xff8000000200780b */ /* 0x000fe40003f3d000 */
[----:B------:R-:W-:-:S02]  /*6d90*/  FMNMX3.FTZ R3, R3, R128, R126, !PT ;  /* 0x0000008003037276 */ /* 0x000fc4000781007e */
[-C--:B------:R-:W-:Y:S02]  /*6da0*/  ISETP.GE.AND P2, PT, R18, R241.reuse, PT ;  /* 0x000000f11200720c */ /* 0x080fe40003f46270 */
[----:B------:R-:W-:Y:S02]  /*6db0*/  ISETP.GE.AND P4, PT, R9, R241, PT ;  /* 0x000000f10900720c */ /* 0x000fe40003f86270 */
[----:B------:R-:W-:Y:S02]  /*6dc0*/  FSEL R129, R129, -INF , !P3 ;  /* 0xff80000081817808 */ /* 0x000fe40005800000 */
[----:B------:R-:W-:Y:S02]  /*6dd0*/  FSEL R127, R127, -INF , !P5 ;  /* 0xff8000007f7f7808 */ /* 0x000fe40006800000 */
[----:B------:R-:W-:Y:S02]  /*6de0*/  FMNMX3.FTZ R12, R12, R197, R131, !PT ;  /* 0x000000c50c0c7276 */ /* 0x000fe40007810083 */
[----:B------:R-:W-:-:S02]  /*6df0*/  FSEL R24, R24, RZ, P1 ;  /* 0x000000ff18187208 */ /* 0x000fc40000800000 */
[----:B------:R-:W-:Y:S02]  /*6e00*/  FSETP.NEU.FTZ.AND P1, PT, R0, -INF , PT ;  /* 0xff8000000000780b */ /* 0x000fe40003f3d000 */
[----:B------:R-:W-:Y:S01]  /*6e10*/  FMNMX3.FTZ R3, R3, R124, R122, !PT ;  /* 0x0000007c03037276 */ /* 0x000fe2000781007a */
[--C-:B------:R-:W-:Y:S01]  /*6e20*/  FFMA.FTZ R93, R177, UR16, -R24.reuse ;  /* 0x00000010b15d7c23 */ /* 0x100fe20008010818 */
[----:B------:R-:W-:Y:S01]  /*6e30*/  FSEL R125, R125, -INF , !P2 ;  /* 0xff8000007d7d7808 */ /* 0x000fe20005000000 */
[--C-:B------:R-:W-:Y:S01]  /*6e40*/  FFMA.FTZ R92, R87, UR16, -R24.reuse ;  /* 0x00000010575c7c23 */ /* 0x100fe20008010818 */
[----:B------:R-:W-:Y:S01]  /*6e50*/  FSEL R123, R123, -INF , !P4 ;  /* 0xff8000007b7b7808 */ /* 0x000fe20006000000 */
[--C-:B------:R-:W-:Y:S01]  /*6e60*/  FFMA.FTZ R88, R97, UR16, -R24.reuse ;  /* 0x0000001061587c23 */ /* 0x100fe20008010818 */
[----:B------:R-:W-:Y:S01]  /*6e70*/  FMNMX3.FTZ R12, R12, R129, R127, !PT ;  /* 0x000000810c0c7276 */ /* 0x000fe2000781007f */
[--C-:B------:R-:W-:Y:S01]  /*6e80*/  FFMA.FTZ R83, R163, UR16, -R24.reuse ;  /* 0x00000010a3537c23 */ /* 0x100fe20008010818 */
[----:B------:R-:W-:Y:S01]  /*6e90*/  FSEL R91, R91, RZ, P1 ;  /* 0x000000ff5b5b7208 */ /* 0x000fe20000800000 */
[----:B------:R-:W-:Y:S01]  /*6ea0*/  MUFU.EX2 R93, R93 ;  /* 0x0000005d005d7308 */ /* 0x000fe20000000800 */
[----:B------:R-:W-:Y:S01]  /*6eb0*/  FMNMX.FTZ R3, R120, R3, !PT ;  /* 0x0000000378037209 */ /* 0x000fe20007810000 */
[--C-:B------:R-:W-:Y:S01]  /*6ec0*/  FFMA.FTZ R59, R17, UR16, -R24.reuse ;  /* 0x00000010113b7c23 */ /* 0x100fe20008010818 */
[----:B------:R-:W-:Y:S01]  /*6ed0*/  FMNMX3.FTZ R12, R12, R125, R123, !PT ;  /* 0x0000007d0c0c7276 */ /* 0x000fe2000781007b */
[--C-:B------:R-:W-:Y:S01]  /*6ee0*/  FFMA.FTZ R89, R68, UR16, -R91.reuse ;  /* 0x0000001044597c23 */ /* 0x100fe2000801085b */
[--C-:B------:R-:W-:Y:S01]  /*6ef0*/  FFMA.FTZ R90, R172, UR16, -R91.reuse ;  /* 0x00000010ac5a7c23 */ /* 0x100fe2000801085b */
[----:B------:R-:W1:Y:S01]  /*6f00*/  SHFL.BFLY PT, R68, R3, 0x2, 0x1f ;  /* 0x0c401f0003447f89 */ /* 0x000e6200000e0000 */
[----:B------:R-:W-:Y:S01]  /*6f10*/  FMNMX.FTZ R9, R121, R12, !PT ;  /* 0x0000000c79097209 */ /* 0x000fe20007810000 */
[--C-:B------:R-:W-:Y:S01]  /*6f20*/  FFMA.FTZ R82, R86, UR16, -R91.reuse ;  /* 0x0000001056527c23 */ /* 0x100fe2000801085b */
[--C-:B------:R-:W-:Y:S01]  /*6f30*/  FFMA.FTZ R81, R96, UR16, -R91.reuse ;  /* 0x0000001060517c23 */ /* 0x100fe2000801085b */
[----:B------:R-:W2:Y:S01]  /*6f40*/  MUFU.EX2 R92, R92 ;  /* 0x0000005c005c7308 */ /* 0x000ea20000000800 */
[--C-:B------:R-:W-:Y:S01]  /*6f50*/  FFMA.FTZ R65, R58, UR16, -R91.reuse ;  /* 0x000000103a417c23 */ /* 0x100fe2000801085b */
[----:B------:R-:W3:Y:S01]  /*6f60*/  SHFL.BFLY PT, R12, R9, 0x2, 0x1f ;  /* 0x0c401f00090c7f89 */ /* 0x000ee200000e0000 */
[--C-:B------:R-:W-:Y:S01]  /*6f70*/  FFMA.FTZ R66, R16, UR16, -R91.reuse ;  /* 0x0000001010427c23 */ /* 0x100fe2000801085b */
[----:B------:R-:W-:Y:S01]  /*6f80*/  MUFU.EX2 R88, R88 ;  /* 0x0000005800587308 */ /* 0x000fe20000000800 */
[--C-:B------:R-:W-:Y:S01]  /*6f90*/  FFMA.FTZ R58, R8, UR16, -R91.reuse ;  /* 0x00000010083a7c23 */ /* 0x100fe2000801085b */
[--C-:B------:R-:W-:Y:S01]  /*6fa0*/  FFMA.FTZ R57, R10, UR16, -R91.reuse ;  /* 0x000000100a397c23 */ /* 0x100fe2000801085b */
[----:B------:R-:W-:Y:S01]  /*6fb0*/  LDSM.16.MT88.4 R16, [R79+0x8800] ;  /* 0x008800004f10783b */ /* 0x000fe20000004200 */
[----:B------:R-:W4:Y:S01]  /*6fc0*/  MUFU.EX2 R83, R83 ;  /* 0x0000005300537308 */ /* 0x000f220000000800 */
[--C-:B------:R-:W-:Y:S01]  /*6fd0*/  FFMA.FTZ R76, R157, UR16, -R24.reuse ;  /* 0x000000109d4c7c23 */ /* 0x100fe20008010818 */
[--C-:B------:R-:W-:Y:S01]  /*6fe0*/  FFMA.FTZ R67, R85, UR16, -R24.reuse ;  /* 0x0000001055437c23 */ /* 0x100fe20008010818 */
[--C-:B------:R-:W-:Y:S01]  /*6ff0*/  FFMA.FTZ R64, R153, UR16, -R24.reuse ;  /* 0x0000001099407c23 */ /* 0x100fe20008010818 */
[----:B------:R-:W-:Y:S01]  /*7000*/  MUFU.EX2 R90, R90 ;  /* 0x0000005a005a7308 */ /* 0x000fe20000000800 */
[--C-:B------:R-:W-:Y:S01]  /*7010*/  FFMA.FTZ R55, R33, UR16, -R91.reuse ;  /* 0x0000001021377c23 */ /* 0x100fe2000801085b */
[----:B--2---:R-:W-:Y:S01]  /*7020*/  F2FP.BF16.F32.PACK_AB R136, R92, R93 ;  /* 0x0000005d5c88723e */ /* 0x004fe200000010ff */
[--C-:B------:R-:W-:Y:S01]  /*7030*/  FFMA.FTZ R39, R39, UR16, -R24.reuse ;  /* 0x0000001027277c23 */ /* 0x100fe20008010818 */
[----:B------:R-:W2:Y:S01]  /*7040*/  MUFU.EX2 R89, R89 ;  /* 0x0000005900597308 */ /* 0x000ea20000000800 */
[--C-:B------:R-:W-:Y:S01]  /*7050*/  FFMA.FTZ R33, R34, UR16, -R91.reuse ;  /* 0x0000001022217c23 */ /* 0x100fe2000801085b */
[--C-:B------:R-:W-:Y:S01]  /*7060*/  FFMA.FTZ R32, R32, UR16, -R91.reuse ;  /* 0x0000001020207c23 */ /* 0x100fe2000801085b */
[--C-:B------:R-:W-:Y:S01]  /*7070*/  FFMA.FTZ R38, R38, UR16, -R91.reuse ;  /* 0x0000001026267c23 */ /* 0x100fe2000801085b */
[----:B-1----:R-:W-:Y:S01]  /*7080*/  FMNMX.FTZ R68, R3, R68, !PT ;  /* 0x0000004403447209 */ /* 0x002fe20007810000 */
[----:B------:R-:W-:Y:S01]  /*7090*/  MUFU.EX2 R82, R82 ;  /* 0x0000005200527308 */ /* 0x000fe20000000800 */
[----:B----4-:R-:W-:Y:S01]  /*70a0*/  F2FP.BF16.F32.PACK_AB R138, R83, R88 ;  /* 0x00000058538a723e */ /* 0x010fe200000010ff */
[--C-:B------:R-:W-:Y:S01]  /*70b0*/  FFMA.FTZ R35, R35, UR16, -R24.reuse ;  /* 0x0000001023237c23 */ /* 0x100fe20008010818 */
[--C-:B------:R-:W-:Y:S01]  /*70c0*/  FFMA.FTZ R49, R49, UR16, -R24.reuse ;  /* 0x0000001031317c23 */ /* 0x100fe20008010818 */
[----:B------:R-:W1:Y:S01]  /*70d0*/  SHFL.BFLY PT, R29, R68, 0x1, 0x1f ;  /* 0x0c201f00441d7f89 */ /* 0x000e6200000e0000 */
[----:B---3--:R-:W-:Y:S01]  /*70e0*/  FMNMX.FTZ R3, R9, R12, !PT ;  /* 0x0000000c09037209 */ /* 0x008fe20007810000 */
[----:B------:R-:W3:Y:S01]  /*70f0*/  MUFU.EX2 R81, R81 ;  /* 0x0000005100517308 */ /* 0x000ee20000000800 */
[--C-:B------:R-:W-:Y:S01]  /*7100*/  FFMA.FTZ R221, R229, UR16, -R24.reuse ;  /* 0x00000010e5dd7c23 */ /* 0x100fe20008010818 */
[----:B------:R-:W-:Y:S01]  /*7110*/  LDSM.16.MT88.4 R12, [R78+0x8800] ;  /* 0x008800004e0c783b */ /* 0x000fe20000004200 */
[----:B--2---:R-:W-:Y:S01]  /*7120*/  F2FP.BF16.F32.PACK_AB R137, R89, R90 ;  /* 0x0000005a5989723e */ /* 0x004fe200000010ff */
[----:B------:R-:W-:Y:S01]  /*7130*/  MUFU.EX2 R76, R76 ;  /* 0x0000004c004c7308 */ /* 0x000fe20000000800 */
[--C-:B------:R-:W-:Y:S01]  /*7140*/  FFMA.FTZ R229, R227, UR16, -R24.reuse ;  /* 0x00000010e3e57c23 */ /* 0x100fe20008010818 */
[----:B------:R-:W2:Y:S01]  /*7150*/  SHFL.BFLY PT, R28, R3, 0x1, 0x1f ;  /* 0x0c201f00031c7f89 */ /* 0x000ea200000e0000 */
[--C-:B------:R-:W-:Y:S01]  /*7160*/  FFMA.FTZ R227, R226, UR16, -R91.reuse ;  /* 0x00000010e2e37c23 */ /* 0x100fe2000801085b */
[----:B------:R-:W4:Y:S01]  /*7170*/  MUFU.EX2 R67, R67 ;  /* 0x0000004300437308 */ /* 0x000f220000000800 */
[--C-:B------:R-:W-:Y:S01]  /*7180*/  FFMA.FTZ R222, R222, UR16, -R91.reuse ;  /* 0x00000010dede7c23 */ /* 0x100fe2000801085b */
[----:B------:R-:W5:Y:S01]  /*7190*/  LDSM.16.MT88.4 R8, [R77+0x8800] ;  /* 0x008800004d08783b */ /* 0x000f620000004200 */
[--C-:B------:R-:W-:Y:S01]  /*71a0*/  FFMA.FTZ R238, R238, UR16, -R91.reuse ;  /* 0x00000010eeee7c23 */ /* 0x100fe2000801085b */
[----:B------:R-:W-:Y:S01]  /*71b0*/  MUFU.EX2 R64, R64 ;  /* 0x0000004000407308 */ /* 0x000fe20000000800 */
[--C-:B------:R-:W-:Y:S01]  /*71c0*/  FFMA.FTZ R223, R223, UR16, -R24.reuse ;  /* 0x00000010dfdf7c23 */ /* 0x100fe20008010818 */
[----:B---3--:R-:W-:Y:S01]  /*71d0*/  F2FP.BF16.F32.PACK_AB R139, R81, R82 ;  /* 0x00000052518b723e */ /* 0x008fe200000010ff */
[--C-:B------:R-:W-:Y:S01]  /*71e0*/  FFMA.FTZ R214, R214, UR16, -R91.reuse ;  /* 0x00000010d6d67c23 */ /* 0x100fe2000801085b */
[----:B------:R-:W3:Y:S01]  /*71f0*/  MUFU.EX2 R59, R59 ;  /* 0x0000003b003b7308 */ /* 0x000ee20000000800 */
[--C-:B------:R-:W-:Y:S01]  /*7200*/  FFMA.FTZ R218, R218, UR16, -R91.reuse ;  /* 0x00000010dada7c23 */ /* 0x100fe2000801085b */
[--C-:B------:R-:W-:Y:S01]  /*7210*/  FFMA.FTZ R117, R117, UR16, -R24.reuse ;  /* 0x0000001075757c23 */ /* 0x100fe20008010818 */
[----:B------:R-:W-:Y:S01]  /*7220*/  FFMA.FTZ R103, R103, UR16, -R24 ;  /* 0x0000001067677c23 */ /* 0x000fe20008010818 */
[----:B------:R-:W-:Y:S01]  /*7230*/  MUFU.EX2 R66, R66 ;  /* 0x0000004200427308 */ /* 0x000fe20000000800 */
[C---:B------:R-:W-:Y:S01]  /*7240*/  HMMA.16816.F32.BF16 R192, R136.reuse, R180, RZ ;  /* 0x000000b488c0723c */ /* 0x040fe200000418ff */
[----:B-1----:R-:W-:Y:S01]  /*7250*/  FMNMX.FTZ R68, R68, R29, !PT ;  /* 0x0000001d44447209 */ /* 0x002fe20007810000 */
[--C-:B------:R-:W-:Y:S01]  /*7260*/  FFMA.FTZ R110, R110, UR16, -R91.reuse ;  /* 0x000000106e6e7c23 */ /* 0x100fe2000801085b */
[----:B------:R-:W1:Y:S01]  /*7270*/  MUFU.EX2 R65, R65 ;  /* 0x0000004100417308 */ /* 0x000e620000000800 */
[--C-:B------:R-:W-:Y:S01]  /*7280*/  FFMA.FTZ R108, R108, UR16, -R91.reuse ;  /* 0x000000106c6c7c23 */ /* 0x100fe2000801085b */
[C---:B------:R-:W-:Y:S01]  /*7290*/  FSETP.NEU.FTZ.AND P1, PT, R68.reuse, -INF , PT ;  /* 0xff8000004400780b */ /* 0x040fe20003f3d000 */
[----:B------:R-:W-:Y:S01]  /*72a0*/  FMUL.FTZ R119, R68, UR16 ;  /* 0x0000001044777c20 */ /* 0x000fe20008410000 */
[----:B------:R-:W-:Y:S01]  /*72b0*/  MUFU.EX2 R58, R58 ;  /* 0x0000003a003a7308 */ /* 0x000fe20000000800 */
[C---:B------:R-:W-:Y:S01]  /*72c0*/  HMMA.16816.F32.BF16 R172, R136.reuse, R164, RZ ;  /* 0x000000a488ac723c */ /* 0x040fe200000418ff */
[----:B--2---:R-:W-:Y:S01]  /*72d0*/  FMNMX.FTZ R3, R3, R28, !PT ;  /* 0x0000001c03037209 */ /* 0x004fe20007810000 */
[----:B------:R-:W-:Y:S01]  /*72e0*/  FFMA.FTZ R102, R102, UR16, -R91 ;  /* 0x0000001066667c23 */ /* 0x000fe2000801085b */
[----:B------:R-:W-:Y:S01]  /*72f0*/  FSEL R119, R119, RZ, P1 ;  /* 0x000000ff77777208 */ /* 0x000fe20000800000 */
[----:B------:R-:W2:Y:S01]  /*7300*/  MUFU.EX2 R57, R57 ;  /* 0x0000003900397308 */ /* 0x000ea20000000800 */
[C---:B------:R-:W-:Y:S01]  /*7310*/  FSETP.NEU.FTZ.AND P1, PT, R3.reuse, -INF , PT ;  /* 0xff8000000300780b */ /* 0x040fe20003f3d000 */
[----:B------:R-:W-:Y:S01]  /*7320*/  FMUL.FTZ R118, R3, UR16 ;  /* 0x0000001003767c20 */ /* 0x000fe20008410000 */
[----:B----4-:R-:W-:Y:S01]  /*7330*/  F2FP.BF16.F32.PACK_AB R28, R67, R76 ;  /* 0x0000004c431c723e */ /* 0x010fe200000010ff */
[C---:B------:R-:W-:Y:S01]  /*7340*/  HMMA.16816.F32.BF16 R156, R136.reuse, R148, RZ ;  /* 0x00000094889c723c */ /* 0x040fe200000418ff */
[--C-:B------:R-:W-:Y:S01]  /*7350*/  FFMA.FTZ R86, R94, UR16, -R119.reuse ;  /* 0x000000105e567c23 */ /* 0x100fe20008010877 */
[--C-:B------:R-:W-:Y:S01]  /*7360*/  FFMA.FTZ R99, R188, UR16, -R119.reuse ;  /* 0x00000010bc637c23 */ /* 0x100fe20008010877 */
[----:B------:R-:W-:Y:S01]  /*7370*/  FSEL R118, R118, RZ, P1 ;  /* 0x000000ff76767208 */ /* 0x000fe20000800000 */
[--C-:B------:R-:W-:Y:S01]  /*7380*/  FFMA.FTZ R98, R134, UR16, -R119.reuse ;  /* 0x0000001086627c23 */ /* 0x100fe20008010877 */
[--C-:B------:R-:W-:Y:S01]  /*7390*/  FFMA.FTZ R97, R132, UR16, -R119.reuse ;  /* 0x0000001084617c23 */ /* 0x100fe20008010877 */
[----:B---3--:R-:W-:Y:S01]  /*73a0*/  F2FP.BF16.F32.PACK_AB R30, R59, R64 ;  /* 0x000000403b1e723e */ /* 0x008fe200000010ff */
[----:B------:R-:W-:Y:S01]  /*73b0*/  MUFU.EX2 R86, R86 ;  /* 0x0000005600567308 */ /* 0x000fe20000000800 */
[C---:B------:R-:W-:Y:S01]  /*73c0*/  HMMA.16816.F32.BF16 R140, R136.reuse, R4, RZ ;  /* 0x00000004888c723c */ /* 0x040fe200000418ff */
[--C-:B------:R-:W-:Y:S01]  /*73d0*/  FFMA.FTZ R96, R179, UR16, -R118.reuse ;  /* 0x00000010b3607c23 */ /* 0x100fe20008010876 */
[--C-:B------:R-:W-:Y:S01]  /*73e0*/  FFMA.FTZ R94, R95, UR16, -R118.reuse ;  /* 0x000000105f5e7c23 */ /* 0x100fe20008010876 */
[--C-:B------:R-:W-:Y:S01]  /*73f0*/  FFMA.FTZ R85, R133, UR16, -R118.reuse ;  /* 0x0000001085557c23 */ /* 0x100fe20008010876 */
[--C-:B------:R-:W-:Y:S01]  /*7400*/  FFMA.FTZ R135, R135, UR16, -R118.reuse ;  /* 0x0000001087877c23 */ /* 0x100fe20008010876 */
[----:B------:R-:W-:Y:S01]  /*7410*/  MUFU.EX2 R99, R99 ;  /* 0x0000006300637308 */ /* 0x000fe20000000800 */
[----:B-1----:R-:W-:Y:S01]  /*7420*/  F2FP.BF16.F32.PACK_AB R29, R65, R66 ;  /* 0x00000042411d723e */ /* 0x002fe200000010ff */
[--C-:B------:R-:W-:Y:S01]  /*7430*/  FFMA.FTZ R87, R178, UR16, -R119.reuse ;  /* 0x00000010b2577c23 */ /* 0x100fe20008010877 */
[C---:B------:R-:W-:Y:S01]  /*7440*/  HMMA.16816.F32.BF16 R184, R136.reuse, R182, RZ ;  /* 0x000000b688b8723c */ /* 0x040fe200000418ff */
[----:B------:R-:W1:Y:S01]  /*7450*/  MUFU.EX2 R98, R98 ;  /* 0x0000006200627308 */ /* 0x000e620000000800 */
[----:B--2---:R-:W-:Y:S01]  /*7460*/  F2FP.BF16.F32.PACK_AB R31, R57, R58 ;  /* 0x0000003a391f723e */ /* 0x004fe200000010ff */
[--C-:B------:R-:W-:Y:S01]  /*7470*/  FFMA.FTZ R62, R146, UR16, -R119.reuse ;  /* 0x00000010923e7c23 */ /* 0x100fe20008010877 */
[--C-:B------:R-:W-:Y:S01]  /*7480*/  FFMA.FTZ R73, R84, UR16, -R118.reuse ;  /* 0x0000001054497c23 */ /* 0x100fe20008010876 */
[----:B------:R-:W2:Y:S01]  /*7490*/  MUFU.EX2 R97, R97 ;  /* 0x0000006100617308 */ /* 0x000ea20000000800 */
[--C-:B------:R-:W-:Y:S01]  /*74a0*/  FFMA.FTZ R72, R161, UR16, -R118.reuse ;  /* 0x00000010a1487c23 */ /* 0x100fe20008010876 */
[--C-:B------:R-:W-:Y:S01]  /*74b0*/  FFMA.FTZ R61, R144, UR16, -R118.reuse ;  /* 0x00000010903d7c23 */ /* 0x100fe20008010876 */
[C---:B------:R-:W-:Y:S01]  /*74c0*/  HMMA.16816.F32.BF16 R168, R136.reuse, R166, RZ ;  /* 0x000000a688a8723c */ /* 0x040fe200000418ff */
[----:B------:R-:W-:Y:S01]  /*74d0*/  MUFU.EX2 R96, R96 ;  /* 0x0000006000607308 */ /* 0x000fe20000000800 */
[--C-:B------:R-:W-:Y:S01]  /*74e0*/  FFMA.FTZ R46, R45, UR16, -R118.reuse ;  /* 0x000000102d2e7c23 */ /* 0x100fe20008010876 */
[--C-:B------:R-:W-:Y:S01]  /*74f0*/  FFMA.FTZ R54, R63, UR16, -R119.reuse ;  /* 0x000000103f367c23 */ /* 0x100fe20008010877 */
[--C-:B------:R-:W-:Y:S01]  /*7500*/  FFMA.FTZ R52, R52, UR16, -R119.reuse ;  /* 0x0000001034347c23 */ /* 0x100fe20008010877 */
[----:B------:R-:W3:Y:S01]  /*7510*/  MUFU.EX2 R95, R135 ;  /* 0x00000087005f7308 */ /* 0x000ee20000000800 */
[--C-:B------:R-:W-:Y:S01]  /*7520*/  FFMA.FTZ R47, R249, UR16, -R118.reuse ;  /* 0x00000010f92f7c23 */ /* 0x100fe20008010876 */
[----:B-1----:R-:W-:Y:S01]  /*7530*/  F2FP.BF16.F32.PACK_AB R132, R98, R99 ;  /* 0x000000636284723e */ /* 0x002fe200000010ff */
[C---:B------:R-:W-:Y:S01]  /*7540*/  HMMA.16816.F32.BF16 R152, R136.reuse, R150, RZ ;  /* 0x000000968898723c */ /* 0x040fe200000418ff */
[----:B------:R-:W-:Y:S01]  /*7550*/  MUFU.EX2 R94, R94 ;  /* 0x0000005e005e7308 */ /* 0x000fe20000000800 */
[----:B------:R-:W-:Y:S01]  /*7560*/  FFMA.FTZ R45, R36, UR16, -R118 ;  /* 0x00000010242d7c23 */ /* 0x000fe20008010876 */
[----:B--2---:R-:W-:Y:S01]  /*7570*/  F2FP.BF16.F32.PACK_AB R134, R86, R97 ;  /* 0x000000615686723e */ /* 0x004fe200000010ff */
[----:B------:R-:W-:Y:S01]  /*7580*/  FFMA.FTZ R36, R37, UR16, -R24 ;  /* 0x0000001025247c23 */ /* 0x000fe20008010818 */
[----:B------:R-:W1:Y:S01]  /*7590*/  MUFU.EX2 R85, R85 ;  /* 0x0000005500557308 */ /* 0x000e620000000800 */
[--C-:B------:R-:W-:Y:S01]  /*75a0*/  FFMA.FTZ R50, R50, UR16, -R119.reuse ;  /* 0x0000001032327c23 */ /* 0x100fe20008010877 */
[--C-:B------:R-:W-:Y:S01]  /*75b0*/  FFMA.FTZ R101, R101, UR16, -R118.reuse ;  /* 0x0000001065657c23 */ /* 0x100fe20008010876 */
[----:B------:R-:W-:Y:S01]  /*75c0*/  HMMA.16816.F32.BF16 R136, R136, R6, RZ ;  /* 0x000000068888723c */ /* 0x000fe200000418ff */
[----:B------:R-:W-:Y:S01]  /*75d0*/  MUFU.EX2 R87, R87 ;  /* 0x0000005700577308 */ /* 0x000fe20000000800 */
[--C-:B------:R-:W-:Y:S01]  /*75e0*/  FFMA.FTZ R243, R243, UR16, -R118.reuse ;  /* 0x00000010f3f37c23 */ /* 0x100fe20008010876 */
[----:B---3--:R-:W-:Y:S01]  /*75f0*/  F2FP.BF16.F32.PACK_AB R133, R95, R96 ;  /* 0x000000605f85723e */ /* 0x008fe200000010ff */
[--C-:B------:R-:W-:Y:S01]  /*7600*/  FFMA.FTZ R239, R239, UR16, -R118.reuse ;  /* 0x00000010efef7c23 */ /* 0x100fe20008010876 */
[----:B------:R-:W-:Y:S01]  /*7610*/  MUFU.EX2 R62, R62 ;  /* 0x0000003e003e7308 */ /* 0x000fe20000000800 */
[--C-:B------:R-:W-:Y:S01]  /*7620*/  FFMA.FTZ R205, R205, UR16, -R118.reuse ;  /* 0x00000010cdcd7c23 */ /* 0x100fe20008010876 */
[--C-:B------:R-:W-:Y:S01]  /*7630*/  FFMA.FTZ R124, R124, UR16, -R119.reuse ;  /* 0x000000107c7c7c23 */ /* 0x100fe20008010877 */
[C---:B------:R-:W-:Y:S01]  /*7640*/  HMMA.16816.F32.BF16 R192, R28.reuse, R20, R192 ;  /* 0x000000141cc0723c */ /* 0x040fe200000418c0 */
[----:B------:R-:W-:Y:S01]  /*7650*/  MUFU.EX2 R73, R73 ;  /* 0x0000004900497308 */ /* 0x000fe20000000800 */
[--C-:B------:R-:W-:Y:S01]  /*7660*/  FFMA.FTZ R122, R122, UR16, -R119.reuse ;  /* 0x000000107a7a7c23 */ /* 0x100fe20008010877 */
[----:B-1----:R-:W-:Y:S01]  /*7670*/  F2FP.BF16.F32.PACK_AB R135, R85, R94 ;  /* 0x0000005e5587723e */ /* 0x002fe200000010ff */
[----:B------:R-:W-:Y:S01]  /*7680*/  FFMA.FTZ R120, R120, UR16, -R119 ;  /* 0x0000001078787c23 */ /* 0x000fe20008010877 */
[----:B------:R-:W-:Y:S01]  /*7690*/  MUFU.EX2 R72, R72 ;  /* 0x0000004800487308 */ /* 0x000fe20000000800 */
[--C-:B------:R-:W-:Y:S01]  /*76a0*/  FFMA.FTZ R199, R199, UR16, -R118.reuse ;  /* 0x00000010c7c77c23 */ /* 0x100fe20008010876 */
[--C-:B------:R-:W-:Y:S01]  /*76b0*/  FFMA.FTZ R197, R197, UR16, -R118.reuse ;  /* 0x00000010c5c57c23 */ /* 0x100fe20008010876 */
[C---:B------:R-:W-:Y:S01]  /*76c0*/  HMMA.16816.F32.BF16 R172, R28.reuse, R16, R172 ;  /* 0x000000101cac723c */ /* 0x040fe200000418ac */
[----:B------:R-:W-:Y:S01]  /*76d0*/  MUFU.EX2 R61, R61 ;  /* 0x0000003d003d7308 */ /* 0x000fe20000000800 */
[--C-:B------:R-:W-:Y:S01]  /*76e0*/  FFMA.FTZ R131, R131, UR16, -R118.reuse ;  /* 0x0000001083837c23 */ /* 0x100fe20008010876 */
[--C-:B------:R-:W-:Y:S01]  /*76f0*/  FFMA.FTZ R129, R129, UR16, -R118.reuse ;  /* 0x0000001081817c23 */ /* 0x100fe20008010876 */
[--C-:B------:R-:W-:Y:S01]  /*7700*/  FFMA.FTZ R127, R127, UR16, -R118.reuse ;  /* 0x000000107f7f7c23 */ /* 0x100fe20008010876 */
[----:B------:R-:W-:Y:S01]  /*7710*/  MUFU.EX2 R39, R39 ;  /* 0x0000002700277308 */ /* 0x000fe20000000800 */
[--C-:B------:R-:W-:Y:S01]  /*7720*/  FFMA.FTZ R125, R125, UR16, -R118.reuse ;  /* 0x000000107d7d7c23 */ /* 0x100fe20008010876 */
[----:B------:R-:W-:Y:S01]  /*7730*/  FFMA.FTZ R123, R123, UR16, -R118 ;  /* 0x000000107b7b7c23 */ /* 0x000fe20008010876 */
[----:B------:R-:W-:Y:S01]  /*7740*/  HMMA.16816.F32.BF16 R156, R28, R12, R156 ;  /* 0x0000000c1c9c723c */ /* 0x000fe2000004189c */
[----:B------:R-:W-:Y:S01]  /*7750*/  MUFU.EX2 R55, R55 ;  /* 0x0000003700377308 */ /* 0x000fe20000000800 */
[----:B------:R-:W-:Y:S01]  /*7760*/  FADD.FTZ R98, R99, R98 ;  /* 0x0000006263627221 */ /* 0x000fe20000010000 */
[----:B------:R-:W-:Y:S01]  /*7770*/  FADD.FTZ R95, R96, R95 ;  /* 0x0000005f605f7221 */ /* 0x000fe20000010000 */
[----:B------:R-:W-:Y:S01]  /*7780*/  FFMA.FTZ R100, R100, UR16, -R91 ;  /* 0x0000001064647c23 */ /* 0x000fe2000801085b */
[----:B------:R1:W-:Y:S01]  /*7790*/  MUFU.EX2 R34, R38 ;  /* 0x0000002600227308 */ /* 0x0003e20000000800 */
[----:B------:R-:W-:-:S02]  /*77a0*/  FADD.FTZ R97, R97, R98 ;  /* 0x0000006261617221 */ /* 0x000fc40000010000 */
[----:B-----5:R-:W-:Y:S01]  /*77b0*/  HMMA.16816.F32.BF16 R140, R28, R8, R140 ;  /* 0x000000081c8c723c */ /* 0x020fe2000004188c */
[----:B------:R-:W-:Y:S01]  /*77c0*/  MUFU.EX2 R33, R33 ;  /* 0x0000002100217308 */ /* 0x000fe20000000800 */
[----:B------:R-:W-:-:S03]  /*77d0*/  FADD.FTZ R86, R86, R97 ;  /* 0x0000006156567221 */ /* 0x000fc60000010000 */
[----:B------:R-:W-:Y:S03]  /*77e0*/  MUFU.EX2 R32, R32 ;  /* 0x0000002000207308 */ /* 0x000fe60000000800 */
[C---:B------:R-:W-:Y:S01]  /*77f0*/  HMMA.16816.F32.BF16 R184, R28.reuse, R22, R184 ;  /* 0x000000161cb8723c */ /* 0x040fe200000418b8 */
[----:B------:R-:W-:Y:S01]  /*7800*/  MUFU.EX2 R54, R54 ;  /* 0x0000003600367308 */ /* 0x000fe20000000800 */
[--C-:B-1----:R-:W-:Y:S01]  /*7810*/  FFMA.FTZ R38, R51, UR16, -R24.reuse ;  /* 0x0000001033267c23 */ /* 0x102fe20008010818 */
[--C-:B------:R-:W-:Y:S02]  /*7820*/  FFMA.FTZ R51, R228, UR16, -R119.reuse ;  /* 0x00000010e4337c23 */ /* 0x100fe40008010877 */
[----:B------:R-:W-:Y:S01]  /*7830*/  MUFU.EX2 R52, R52 ;  /* 0x0000003400347308 */ /* 0x000fe20000000800 */
[----:B------:R-:W-:Y:S01]  /*7840*/  FFMA.FTZ R228, R231, UR16, -R24 ;  /* 0x00000010e7e47c23 */ /* 0x000fe20008010818 */
[--C-:B------:R-:W-:Y:S01]  /*7850*/  FFMA.FTZ R231, R236, UR16, -R119.reuse ;  /* 0x00000010ece77c23 */ /* 0x100fe20008010877 */
[----:B------:R-:W-:Y:S01]  /*7860*/  HMMA.16816.F32.BF16 R168, R28, R18, R168 ;  /* 0x000000121ca8723c */ /* 0x000fe200000418a8 */
[----:B------:R-:W-:Y:S01]  /*7870*/  MUFU.EX2 R47, R47 ;  /* 0x0000002f002f7308 */ /* 0x000fe20000000800 */
[--C-:B------:R-:W-:Y:S01]  /*7880*/  FFMA.FTZ R236, R234, UR16, -R119.reuse ;  /* 0x00000010eaec7c23 */ /* 0x100fe20008010877 */
[----:B------:R-:W-:-:S02]  /*7890*/  FFMA.FTZ R234, R230, UR16, -R119 ;  /* 0x00000010e6ea7c23 */ /* 0x000fc40008010877 */
[----:B------:R-:W-:Y:S03]  /*78a0*/  MUFU.EX2 R46, R46 ;  /* 0x0000002e002e7308 */ /* 0x000fe60000000800 */
[C---:B------:R-:W-:Y:S01]  /*78b0*/  HMMA.16816.F32.BF16 R152, R28.reuse, R14, R152 ;  /* 0x0000000e1c98723c */ /* 0x040fe20000041898 */
[----:B------:R-:W-:Y:S04]  /*78c0*/  MUFU.EX2 R45, R45 ;  /* 0x0000002d002d7308 */ /* 0x000fe80000000800 */
[----:B------:R1:W-:Y:S03]  /*78d0*/  MUFU.EX2 R37, R49 ;  /* 0x0000003100257308 */ /* 0x0003e60000000800 */
[----:B------:R-:W-:Y:S01]  /*78e0*/  HMMA.16816.F32.BF16 R136, R28, R10, R136 ;  /* 0x0000000a1c88723c */ /* 0x000fe20000041888 */
[--C-:B------:R-:W-:Y:S01]  /*78f0*/  FFMA.FTZ R29, R75, UR16, -R119.reuse ;  /* 0x000000104b1d7c23 */ /* 0x100fe20008010877 */
[----:B------:R-:W-:Y:S01]  /*7900*/  FFMA.FTZ R75, R74, UR16, -R119 ;  /* 0x000000104a4b7c23 */ /* 0x000fe20008010877 */
[----:B------:R-:W-:Y:S01]  /*7910*/  FFMA.FTZ R28, R160, UR16, -R118 ;  /* 0x00000010a01c7c23 */ /* 0x000fe20008010876 */
[--C-:B------:R-:W-:Y:S01]  /*7920*/  FFMA.FTZ R31, R252, UR16, -R91.reuse ;  /* 0x00000010fc1f7c23 */ /* 0x100fe2000801085b */
[----:B------:R-:W2:Y:S01]  /*7930*/  MUFU.EX2 R74, R29 ;  /* 0x0000001d004a7308 */ /* 0x000ea20000000800 */
[----:B------:R-:W-:-:S02]  /*7940*/  FFMA.FTZ R30, R250, UR16, -R91 ;  /* 0x00000010fa1e7c23 */ /* 0x000fc4000801085b */
[C---:B------:R-:W-:Y:S01]  /*7950*/  HMMA.16816.F32.BF16 R144, R132.reuse, R4, RZ ;  /* 0x000000048490723c */ /* 0x040fe200000418ff */
[----:B------:R-:W-:Y:S01]  /*7960*/  MUFU.EX2 R75, R75 ;  /* 0x0000004b004b7308 */ /* 0x000fe20000000800 */
[--C-:B-1----:R-:W-:Y:S01]  /*7970*/  FFMA.FTZ R49, R48, UR16, -R119.reuse ;  /* 0x0000001030317c23 */ /* 0x102fe20008010877 */
[----:B------:R-:W-:Y:S02]  /*7980*/  FFMA.FTZ R48, R44, UR16, -R119 ;  /* 0x000000102c307c23 */ /* 0x000fe40008010877 */
[----:B------:R-:W1:Y:S01]  /*7990*/  MUFU.EX2 R84, R28 ;  /* 0x0000001c00547308 */ /* 0x000e620000000800 */
[----:B------:R-:W-:Y:S02]  /*79a0*/  FFMA.FTZ R44, R245, UR16, -R118 ;  /* 0x00000010f52c7c23 */ /* 0x000fe40008010876 */
[----:B------:R-:W-:Y:S01]  /*79b0*/  HMMA.16816.F32.BF16 R188, R132, R180, RZ ;  /* 0x000000b484bc723c */ /* 0x000fe200000418ff */
[----:B------:R-:W-:Y:S01]  /*79c0*/  MUFU.EX2 R38, R38 ;  /* 0x0000002600267308 */ /* 0x000fe20000000800 */
[----:B--2---:R-:W-:Y:S01]  /*79d0*/  F2FP.BF16.F32.PACK_AB R4, R74, R87 ;  /* 0x000000574a04723e */ /* 0x004fe200000010ff */
[----:B------:R-:W-:-:S02]  /*79e0*/  FFMA.FTZ R29, R248, UR16, -R91 ;  /* 0x00000010f81d7c23 */ /* 0x000fc4000801085b */
[----:B------:R-:W-:Y:S01]  /*79f0*/  MUFU.EX2 R36, R36 ;  /* 0x0000002400247308 */ /* 0x000fe20000000800 */
[----:B------:R-:W-:Y:S02]  /*7a00*/  FADD.FTZ R87, R87, R86 ;  /* 0x0000005657577221 */ /* 0x000fe40000010000 */
[C---:B------:R-:W-:Y:S01]  /*7a10*/  HMMA.16816.F32.BF16 R176, R132.reuse, R164, RZ ;  /* 0x000000a484b0723c */ /* 0x040fe200000418ff */
[----:B------:R-:W-:Y:S01]  /*7a20*/  MUFU.EX2 R35, R35 ;  /* 0x0000002300237308 */ /* 0x000fe20000000800 */
[----:B------:R-:W-:Y:S01]  /*7a30*/  FADD.FTZ R74, R74, R87 ;  /* 0x000000574a4a7221 */ /* 0x000fe20000010000 */
[----:B-1----:R-:W-:Y:S01]  /*7a40*/  F2FP.BF16.F32.PACK_AB R5, R73, R84 ;  /* 0x000000544905723e */ /* 0x002fe200000010ff */
[--C-:B------:R-:W-:Y:S01]  /*7a50*/  FFMA.FTZ R28, R53, UR16, -R119.reuse ;  /* 0x00000010351c7c23 */ /* 0x100fe20008010877 */
[----:B------:R-:W-:Y:S01]  /*7a60*/  FFMA.FTZ R53, R60, UR16, -R119 ;  /* 0x000000103c357c23 */ /* 0x000fe20008010877 */
[--C-:B------:R-:W-:Y:S01]  /*7a70*/  FFMA.FTZ R60, R251, UR16, -R118.reuse ;  /* 0x00000010fb3c7c23 */ /* 0x100fe20008010876 */
[----:B------:R-:W-:Y:S01]  /*7a80*/  MUFU.EX2 R31, R31 ;  /* 0x0000001f001f7308 */ /* 0x000fe20000000800 */
[C---:B------:R-:W-:Y:S03]  /*7a90*/  HMMA.16816.F32.BF16 R160, R132.reuse, R148, RZ ;  /* 0x0000009484a0723c */ /* 0x040fe600000418ff */
[----:B------:R1:W-:Y:S04]  /*7aa0*/  MUFU.EX2 R63, R28 ;  /* 0x0000001c003f7308 */ /* 0x0003e80000000800 */
[----:B------:R-:W-:Y:S01]  /*7ab0*/  MUFU.EX2 R53, R53 ;  /* 0x0000003500357308 */ /* 0x000fe20000000800 */
[C---:B------:R-:W-:Y:S03]  /*7ac0*/  HMMA.16816.F32.BF16 R180, R132.reuse, R182, RZ ;  /* 0x000000b684b4723c */ /* 0x040fe600000418ff */
[----:B------:R-:W-:Y:S04]  /*7ad0*/  MUFU.EX2 R60, R60 ;  /* 0x0000003c003c7308 */ /* 0x000fe80000000800 */
[----:B------:R-:W-:Y:S01]  /*7ae0*/  MUFU.EX2 R30, R30 ;  /* 0x0000001e001e7308 */ /* 0x000fe20000000800 */
[C---:B------:R-:W-:Y:S01]  /*7af0*/  HMMA.16816.F32.BF16 R164, R132.reuse, R166, RZ ;  /* 0x000000a684a4723c */ /* 0x040fe200000418ff */
[----:B-1----:R-:W-:Y:S01]  /*7b00*/  FFMA.FTZ R28, R42, UR16, -R91 ;  /* 0x000000102a1c7c23 */ /* 0x002fe2000801085b */
[----:B------:R-:W-:Y:S01]  /*7b10*/  FFMA.FTZ R42, R43, UR16, -R118 ;  /* 0x000000102b2a7c23 */ /* 0x000fe20008010876 */
[----:B------:R-:W-:Y:S04]  /*7b20*/  MUFU.EX2 R29, R29 ;  /* 0x0000001d001d7308 */ /* 0x000fe80000000800 */
[----:B------:R-:W-:Y:S01]  /*7b30*/  MUFU.EX2 R28, R28 ;  /* 0x0000001c001c7308 */ /* 0x000fe20000000800 */
[C---:B------:R-:W-:Y:S03]  /*7b40*/  HMMA.16816.F32.BF16 R148, R132.reuse, R150, RZ ;  /* 0x000000968494723c */ /* 0x040fe600000418ff */
[----:B------:R-:W-:Y:S04]  /*7b50*/  MUFU.EX2 R51, R51 ;  /* 0x0000003300337308 */ /* 0x000fe80000000800 */
[----:B------:R-:W-:Y:S01]  /*7b60*/  MUFU.EX2 R50, R50 ;  /* 0x0000003200327308 */ /* 0x000fe20000000800 */
[----:B------:R-:W-:Y:S01]  /*7b70*/  HMMA.16816.F32.BF16 R132, R132, R6, RZ ;  /* 0x000000068484723c */ /* 0x000fe200000418ff */
[C---:B------:R-:W-:Y:S01]  /*7b80*/  F2FP.BF16.F32.PACK_AB R6, R62.reuse, R75 ;  /* 0x0000004b3e06723e */ /* 0x040fe200000010ff */
[----:B------:R-:W-:Y:S01]  /*7b90*/  FADD.FTZ R75, R75, R74 ;  /* 0x0000004a4b4b7221 */ /* 0x000fe20000010000 */
[----:B------:R-:W-:Y:S01]  /*7ba0*/  F2FP.BF16.F32.PACK_AB R7, R61, R72 ;  /* 0x000000483d07723e */ /* 0x000fe200000010ff */
[----:B------:R-:W-:Y:S02]  /*7bb0*/  MUFU.EX2 R49, R49 ;  /* 0x0000003100317308 */ /* 0x000fe40000000800 */
[----:B------:R-:W-:-:S02]  /*7bc0*/  FADD.FTZ R62, R62, R75 ;  /* 0x0000004b3e3e7221 */ /* 0x000fc40000010000 */
[----:B------:R-:W-:Y:S02]  /*7bd0*/  MUFU.EX2 R48, R48 ;  /* 0x0000003000307308 */ /* 0x000fe40000000800 */
[C---:B------:R-:W-:Y:S01]  /*7be0*/  HMMA.16816.F32.BF16 R144, R4.reuse, R8, R144 ;  /* 0x000000080490723c */ /* 0x040fe20000041890 */
[--C-:B------:R-:W-:Y:S01]  /*7bf0*/  FFMA.FTZ R9, R40, UR16, -R24.reuse ;  /* 0x0000001028097c23 */ /* 0x100fe20008010818 */
[--C-:B------:R-:W-:Y:S01]  /*7c00*/  FFMA.FTZ R8, R56, UR16, -R24.reuse ;  /* 0x0000001038087c23 */ /* 0x100fe20008010818 */
[----:B------:R-:W-:Y:S01]  /*7c10*/  FFMA.FTZ R40, R41, UR16, -R24 ;  /* 0x0000001029287c23 */ /* 0x000fe20008010818 */
[----:B------:R-:W-:Y:S04]  /*7c20*/  MUFU.EX2 R44, R44 ;  /* 0x0000002c002c7308 */ /* 0x000fe80000000800 */
[C---:B------:R-:W-:Y:S01]  /*7c30*/  HMMA.16816.F32.BF16 R188, R4.reuse, R20, R188 ;  /* 0x0000001404bc723c */ /* 0x040fe200000418bc */
[----:B------:R-:W-:Y:S04]  /*7c40*/  MUFU.EX2 R56, R9 ;  /* 0x0000000900387308 */ /* 0x000fe80000000800 */
[----:B------:R-:W1:Y:S03]  /*7c50*/  MUFU.EX2 R41, R8 ;  /* 0x0000000800297308 */ /* 0x000e660000000800 */
[C---:B------:R-:W-:Y:S01]  /*7c60*/  HMMA.16816.F32.BF16 R176, R4.reuse, R16, R176 ;  /* 0x0000001004b0723c */ /* 0x040fe200000418b0 */
[----:B------:R-:W2:Y:S04]  /*7c70*/  MUFU.EX2 R40, R40 ;  /* 0x0000002800287308 */ /* 0x000ea80000000800 */
[----:B------:R3:W4:Y:S03]  /*7c80*/  MUFU.EX2 R43, R243 ;  /* 0x000000f3002b7308 */ /* 0x0007260000000800 */
[C---:B------:R-:W-:Y:S01]  /*7c90*/  HMMA.16816.F32.BF16 R160, R4.reuse, R12, R160 ;  /* 0x0000000c04a0723c */ /* 0x040fe200000418a0 */
[----:B------:R-:W-:Y:S04]  /*7ca0*/  MUFU.EX2 R42, R42 ;  /* 0x0000002a002a7308 */ /* 0x000fe80000000800 */
[----:B------:R-:W5:Y:S03]  /*7cb0*/  MUFU.EX2 R101, R101 ;  /* 0x0000006500657308 */ /* 0x000f660000000800 */
[----:B------:R-:W-:Y:S01]  /*7cc0*/  HMMA.16816.F32.BF16 R180, R4, R22, R180 ;  /* 0x0000001604b4723c */ /* 0x000fe200000418b4 */
[----:B------:R-:W4:Y:S01]  /*7cd0*/  LDSM.16.MT88.4 R20, [R80+0x9000] ;  /* 0x009000005014783b */ /* 0x000f220000004200 */
[----:B------:R-:W-:Y:S01]  /*7ce0*/  MUFU.EX2 R221, R221 ;  /* 0x000000dd00dd7308 */ /* 0x000fe20000000800 */
[----:B---3--:R-:W-:Y:S01]  /*7cf0*/  FFMA.FTZ R243, R232, UR16, -R119 ;  /* 0x00000010e8f37c23 */ /* 0x008fe20008010877 */
[----:B------:R-:W-:-:S02]  /*7d00*/  FFMA.FTZ R232, R233, UR16, -R118 ;  /* 0x00000010e9e87c23 */ /* 0x000fc40008010876 */
[----:B------:R-:W3:Y:S02]  /*7d10*/  MUFU.EX2 R228, R228 ;  /* 0x000000e400e47308 */ /* 0x000ee40000000800 */
[C---:B------:R-:W-:Y:S01]  /*7d20*/  HMMA.16816.F32.BF16 R164, R4.reuse, R18, R164 ;  /* 0x0000001204a4723c */ /* 0x040fe200000418a4 */
[----:B------:R-:W5:Y:S01]  /*7d30*/  LDSM.16.MT88.4 R16, [R79+0x9000] ;  /* 0x009000004f10783b */ /* 0x000f620000004200 */
[----:B------:R-:W-:Y:S04]  /*7d40*/  MUFU.EX2 R229, R229 ;  /* 0x000000e500e57308 */ /* 0x000fe80000000800 */
[----:B------:R-:W-:Y:S02]  /*7d50*/  MUFU.EX2 R227, R227 ;  /* 0x000000e300e37308 */ /* 0x000fe40000000800 */
[C---:B------:R-:W-:Y:S01]  /*7d60*/  HMMA.16816.F32.BF16 R148, R4.reuse, R14, R148 ;  /* 0x0000000e0494723c */ /* 0x040fe20000041894 */
[----:B------:R-:W3:Y:S01]  /*7d70*/  LDSM.16.MT88.4 R12, [R78+0x9000] ;  /* 0x009000004e0c783b */ /* 0x000ee20000004200 */
[----:B------:R-:W-:Y:S04]  /*7d80*/  MUFU.EX2 R222, R222 ;  /* 0x000000de00de7308 */ /* 0x000fe80000000800 */
[----:B------:R4:W-:Y:S02]  /*7d90*/  MUFU.EX2 R230, R236 ;  /* 0x000000ec00e67308 */ /* 0x0009e40000000800 */
[----:B------:R-:W-:Y:S01]  /*7da0*/  HMMA.16816.F32.BF16 R132, R4, R10, R132 ;  /* 0x0000000a0484723c */ /* 0x000fe20000041884 */
[----:B------:R-:W3:Y:S01]  /*7db0*/  LDSM.16.MT88.4 R8, [R77+0x9000] ;  /* 0x009000004d08783b */ /* 0x000ee20000004200 */
[----:B-1----:R-:W-:Y:S01]  /*7dc0*/  F2FP.BF16.F32.PACK_AB R4, R41, R56 ;  /* 0x000000382904723e */ /* 0x002fe200000010ff */
[----:B------:R-:W-:Y:S01]  /*7dd0*/  MUFU.EX2 R231, R231 ;  /* 0x000000e700e77308 */ /* 0x000fe20000000800 */
[----:B--2---:R-:W-:-:S02]  /*7de0*/  F2FP.BF16.F32.PACK_AB R6, R39, R40 ;  /* 0x000000282706723e */ /* 0x004fc400000010ff */
[----:B------:R-:W-:Y:S01]  /*7df0*/  F2FP.BF16.F32.PACK_AB R5, R34, R55 ;  /* 0x000000372205723e */ /* 0x000fe200000010ff */
[----:B------:R-:W-:Y:S01]  /*7e00*/  MUFU.EX2 R234, R234 ;  /* 0x000000ea00ea7308 */ /* 0x000fe20000000800 */
[----:B------:R-:W-:-:S03]  /*7e10*/  F2FP.BF16.F32.PACK_AB R7, R32, R33 ;  /* 0x000000212007723e */ /* 0x000fc600000010ff */
[----:B------:R1:W-:Y:S01]  /*7e20*/  MUFU.EX2 R233, R243 ;  /* 0x000000f300e97308 */ /* 0x0003e20000000800 */
[----:B----4-:R-:W-:-:S03]  /*7e30*/  FFMA.FTZ R236, R235, UR16, -R118 ;  /* 0x00000010ebec7c23 */ /* 0x010fc60008010876 */
[----:B------:R-:W-:Y:S01]  /*7e40*/  MUFU.EX2 R232, R232 ;  /* 0x000000e800e87308 */ /* 0x000fe20000000800 */
[C---:B------:R-:W-:Y:S03]  /*7e50*/  HMMA.16816.F32.BF16 R192, R4.reuse, R20, R192 ;  /* 0x0000001404c0723c */ /* 0x040fe600000418c0 */
[----:B------:R-:W-:Y:S04]  /*7e60*/  MUFU.EX2 R236, R236 ;  /* 0x000000ec00ec7308 */ /* 0x000fe80000000800 */
[----:B------:R-:W-:Y:S01]  /*7e70*/  MUFU.EX2 R214, R214 ;  /* 0x000000d600d67308 */ /* 0x000fe20000000800 */
[C---:B-----5:R-:W-:Y:S01]  /*7e80*/  HMMA.16816.F32.BF16 R172, R4.reuse, R16, R172 ;  /* 0x0000001004ac723c */ /* 0x060fe200000418ac */
[----:B-1----:R-:W-:Y:S01]  /*7e90*/  FFMA.FTZ R243, R217, UR16, -R24 ;  /* 0x00000010d9f37c23 */ /* 0x002fe20008010818 */
[----:B------:R-:W-:Y:S01]  /*7ea0*/  FFMA.FTZ R217, R220, UR16, -R91 ;  /* 0x00000010dcd97c23 */ /* 0x000fe2000801085b */
[----:B------:R-:W-:Y:S04]  /*7eb0*/  MUFU.EX2 R96, R131 ;  /* 0x0000008300607308 */ /* 0x000fe80000000800 */
[----:B------:R-:W-:Y:S01]  /*7ec0*/  MUFU.EX2 R110, R110 ;  /* 0x0000006e006e7308 */ /* 0x000fe20000000800 */
[C---:B---3--:R-:W-:Y:S03]  /*7ed0*/  HMMA.16816.F32.BF16 R156, R4.reuse, R12, R156 ;  /* 0x0000000c049c723c */ /* 0x048fe6000004189c */
[----:B------:R-:W-:Y:S04]  /*7ee0*/  MUFU.EX2 R217, R217 ;  /* 0x000000d900d97308 */ /* 0x000fe80000000800 */
[----:B------:R-:W-:Y:S01]  /*7ef0*/  MUFU.EX2 R100, R100 ;  /* 0x0000006400647308 */ /* 0x000fe20000000800 */
[C---:B------:R-:W-:Y:S03]  /*7f00*/  HMMA.16816.F32.BF16 R140, R4.reuse, R8, R140 ;  /* 0x00000008048c723c */ /* 0x040fe6000004188c */
[----:B------:R-:W-:Y:S04]  /*7f10*/  MUFU.EX2 R127, R127 ;  /* 0x0000007f007f7308 */ /* 0x000fe80000000800 */
[----:B------:R-:W-:Y:S01]  /*7f20*/  MUFU.EX2 R122, R122 ;  /* 0x0000007a007a7308 */ /* 0x000fe20000000800 */
[C---:B------:R-:W-:Y:S03]  /*7f30*/  HMMA.16816.F32.BF16 R184, R4.reuse, R22, R184 ;  /* 0x0000001604b8723c */ /* 0x040fe600000418b8 */
[----:B------:R-:W-:Y:S05]  /*7f40*/  MUFU.EX2 R123, R123 ;  /* 0x0000007b007b7308 */ /* 0x000fea0000000800 */
[C---:B------:R-:W-:Y:S08]  /*7f50*/  HMMA.16816.F32.BF16 R168, R4.reuse, R18, R168 ;  /* 0x0000001204a8723c */ /* 0x040ff000000418a8 */
[C---:B------:R-:W-:Y:S08]  /*7f60*/  HMMA.16816.F32.BF16 R152, R4.reuse, R14, R152 ;  /* 0x0000000e0498723c */ /* 0x040ff00000041898 */
[----:B------:R-:W-:Y:S01]  /*7f70*/  HMMA.16816.F32.BF16 R136, R4, R10, R136 ;  /* 0x0000000a0488723c */ /* 0x000fe20000041888 */
[----:B------:R-:W-:Y:S01]  /*7f80*/  F2FP.BF16.F32.PACK_AB R4, R54, R63 ;  /* 0x0000003f3604723e */ /* 0x000fe200000010ff */
[----:B------:R-:W-:Y:S01]  /*7f90*/  FADD.FTZ R63, R63, R62 ;  /* 0x0000003e3f3f7221 */ /* 0x000fe20000010000 */
[----:B------:R-:W-:-:S02]  /*7fa0*/  F2FP.BF16.F32.PACK_AB R5, R47, R60 ;  /* 0x0000003c2f05723e */ /* 0x000fc400000010ff */
[----:B------:R-:W-:Y:S01]  /*7fb0*/  F2FP.BF16.F32.PACK_AB R6, R52, R53 ;  /* 0x000000353406723e */ /* 0x000fe200000010ff */
[----:B------:R-:W-:Y:S01]  /*7fc0*/  FADD.FTZ R54, R54, R63 ;  /* 0x0000003f36367221 */ /* 0x000fe20000010000 */
[----:B------:R-:W-:-:S03]  /*7fd0*/  F2FP.BF16.F32.PACK_AB R7, R45, R46 ;  /* 0x0000002e2d07723e */ /* 0x000fc600000010ff */
[----:B------:R-:W-:-:S04]  /*7fe0*/  FADD.FTZ R53, R53, R54 ;  /* 0x0000003635357221 */ /* 0x000fc80000010000 */
[----:B------:R-:W-:Y:S01]  /*7ff0*/  HMMA.16816.F32.BF16 R188, R4, R20, R188 ;  /* 0x0000001404bc723c */ /* 0x000fe200000418bc */
[----:B------:R-:W-:-:S07]  /*8000*/  FADD.FTZ R52, R52, R53 ;  /* 0x0000003534347221 */ /* 0x000fce0000010000 */
[C---:B------:R-:W-:Y:S01]  /*8010*/  HMMA.16816.F32.BF16 R180, R4.reuse, R22, R180 ;  /* 0x0000001604b4723c */ /* 0x040fe200000418b4 */
[----:B------:R-:W1:Y:S07]  /*8020*/  LDSM.16.MT88.4 R20, [R80+0x9800] ;  /* 0x009800005014783b */ /* 0x000e6e0000004200 */
[C---:B------:R-:W-:Y:S08]  /*8030*/  HMMA.16816.F32.BF16 R176, R4.reuse, R16, R176 ;  /* 0x0000001004b0723c */ /* 0x040ff000000418b0 */
[C---:B------:R-:W-:Y:S01]  /*8040*/  HMMA.16816.F32.BF16 R164, R4.reuse, R18, R164 ;  /* 0x0000001204a4723c */ /* 0x040fe200000418a4 */
[----:B------:R-:W2:Y:S07]  /*8050*/  LDSM.16.MT88.4 R16, [R79+0x9800] ;  /* 0x009800004f10783b */ /* 0x000eae0000004200 */
[C---:B------:R-:W-:Y:S08]  /*8060*/  HMMA.16816.F32.BF16 R160, R4.reuse, R12, R160 ;  /* 0x0000000c04a0723c */ /* 0x040ff000000418a0 */
[C---:B------:R-:W-:Y:S01]  /*8070*/  HMMA.16816.F32.BF16 R148, R4.reuse, R14, R148 ;  /* 0x0000000e0494723c */ /* 0x040fe20000041894 */
[----:B------:R-:W3:Y:S07]  /*8080*/  LDSM.16.MT88.4 R12, [R78+0x9800] ;  /* 0x009800004e0c783b */ /* 0x000eee0000004200 */
[C---:B------:R-:W-:Y:S08]  /*8090*/  HMMA.16816.F32.BF16 R144, R4.reuse, R8, R144 ;  /* 0x000000080490723c */ /* 0x040ff00000041890 */
[----:B------:R-:W-:Y:S01]  /*80a0*/  HMMA.16816.F32.BF16 R132, R4, R10, R132 ;  /* 0x0000000a0484723c */ /* 0x000fe20000041884 */
[----:B------:R-:W4:Y:S01]  /*80b0*/  LDSM.16.MT88.4 R8, [R77+0x9800] ;  /* 0x009800004d08783b */ /* 0x000f220000004200 */
[----:B------:R-:W-:-:S02]  /*80c0*/  F2FP.BF16.F32.PACK_AB R4, R37, R38 ;  /* 0x000000262504723e */ /* 0x000fc400000010ff */
[----:B------:R-:W-:Y:S02]  /*80d0*/  F2FP.BF16.F32.PACK_AB R6, R35, R36 ;  /* 0x000000242306723e */ /* 0x000fe400000010ff */
[----:B------:R-:W-:Y:S02]  /*80e0*/  F2FP.BF16.F32.PACK_AB R5, R30, R31 ;  /* 0x0000001f1e05723e */ /* 0x000fe400000010ff */
[----:B------:R-:W-:-:S07]  /*80f0*/  F2FP.BF16.F32.PACK_AB R7, R28, R29 ;  /* 0x0000001d1c07723e */ /* 0x000fce00000010ff */
[C---:B-1----:R-:W-:Y:S08]  /*8100*/  HMMA.16816.F32.BF16 R192, R4.reuse, R20, R192 ;  /* 0x0000001404c0723c */ /* 0x042ff000000418c0 */
[C---:B------:R-:W-:Y:S08]  /*8110*/  HMMA.16816.F32.BF16 R184, R4.reuse, R22, R184 ;  /* 0x0000001604b8723c */ /* 0x040ff000000418b8 */
[C---:B--2---:R-:W-:Y:S08]  /*8120*/  HMMA.16816.F32.BF16 R172, R4.reuse, R16, R172 ;  /* 0x0000001004ac723c */ /* 0x044ff000000418ac */
[C---:B------:R-:W-:Y:S08]  /*8130*/  HMMA.16816.F32.BF16 R168, R4.reuse, R18, R168 ;  /* 0x0000001204a8723c */ /* 0x040ff000000418a8 */
[C---:B---3--:R-:W-:Y:S08]  /*8140*/  HMMA.16816.F32.BF16 R156, R4.reuse, R12, R156 ;  /* 0x0000000c049c723c */ /* 0x048ff0000004189c */
[C---:B------:R-:W-:Y:S08]  /*8150*/  HMMA.16816.F32.BF16 R152, R4.reuse, R14, R152 ;  /* 0x0000000e0498723c */ /* 0x040ff00000041898 */
[C---:B----4-:R-:W-:Y:S08]  /*8160*/  HMMA.16816.F32.BF16 R140, R4.reuse, R8, R140 ;  /* 0x00000008048c723c */ /* 0x050ff0000004188c */
        /* <DEDUP_REMOVED lines=8> */
[C---:B------:R-:W-:Y:S01]  /*81f0*/  HMMA.16816.F32.BF16 R144, R4.reuse, R8, R144 ;  /* 0x000000080490723c */ /* 0x040fe20000041890 */
[----:B------:R-:W-:Y:S01]  /*8200*/  FFMA.FTZ R8, R225, UR16, -R24 ;  /* 0x00000010e1087c23 */ /* 0x000fe20008010818 */
[----:B------:R-:W-:Y:S01]  /*8210*/  FFMA.FTZ R225, R224, UR16, -R91 ;  /* 0x00000010e0e17c23 */ /* 0x000fe2000801085b */
[----:B------:R-:W-:Y:S01]  /*8220*/  FADD.FTZ R48, R48, R49 ;  /* 0x0000003130307221 */ /* 0x000fe20000010000 */
[----:B------:R1:W-:Y:S04]  /*8230*/  MUFU.EX2 R224, R238 ;  /* 0x000000ee00e07308 */ /* 0x0003e80000000800 */
[C---:B------:R-:W-:Y:S01]  /*8240*/  HMMA.16816.F32.BF16 R188, R4.reuse, R20, R188 ;  /* 0x0000001404bc723c */ /* 0x040fe200000418bc */
[----:B------:R-:W2:Y:S04]  /*8250*/  MUFU.EX2 R226, R8 ;  /* 0x0000000800e27308 */ /* 0x000ea80000000800 */
[----:B------:R-:W3:Y:S03]  /*8260*/  MUFU.EX2 R225, R225 ;  /* 0x000000e100e17308 */ /* 0x000ee60000000800 */
[----:B------:R-:W-:Y:S01]  /*8270*/  HMMA.16816.F32.BF16 R180, R4, R22, R180 ;  /* 0x0000001604b4723c */ /* 0x000fe200000418b4 */
[----:B------:R-:W4:Y:S01]  /*8280*/  LDSM.16.MT88.4 R20, [R80+0xa000] ;  /* 0x00a000005014783b */ /* 0x000f220000004200 */
[----:B-1----:R-:W-:-:S02]  /*8290*/  FFMA.FTZ R238, R237, UR16, -R118 ;  /* 0x00000010edee7c23 */ /* 0x002fc40008010876 */
[----:B------:R1:W5:Y:S04]  /*82a0*/  MUFU.EX2 R237, R239 ;  /* 0x000000ef00ed7308 */ /* 0x0003680000000800 */
[C---:B------:R-:W-:Y:S01]  /*82b0*/  HMMA.16816.F32.BF16 R176, R4.reuse, R16, R176 ;  /* 0x0000001004b0723c */ /* 0x040fe200000418b0 */
[----:B------:R2:W5:Y:S07]  /*82c0*/  MUFU.EX2 R235, R238 ;  /* 0x000000ee00eb7308 */ /* 0x00056e0000000800 */
[----:B------:R-:W-:Y:S01]  /*82d0*/  HMMA.16816.F32.BF16 R164, R4, R18, R164 ;  /* 0x0000001204a4723c */ /* 0x000fe200000418a4 */
[----:B------:R-:W5:Y:S01]  /*82e0*/  LDSM.16.MT88.4 R16, [R79+0xa000] ;  /* 0x00a000004f10783b */ /* 0x000f620000004200 */
[----:B-1----:R-:W-:-:S02]  /*82f0*/  FFMA.FTZ R239, R215, UR16, -R24 ;  /* 0x00000010d7ef7c23 */ /* 0x002fc40008010818 */
[----:B------:R-:W-:Y:S01]  /*8300*/  MUFU.EX2 R215, R243 ;  /* 0x000000f300d77308 */ /* 0x000fe20000000800 */
[----:B--2---:R-:W-:-:S03]  /*8310*/  FFMA.FTZ R238, R219, UR16, -R24 ;  /* 0x00000010dbee7c23 */ /* 0x004fc60008010818 */
[C---:B------:R-:W-:Y:S01]  /*8320*/  HMMA.16816.F32.BF16 R160, R4.reuse, R12, R160 ;  /* 0x0000000c04a0723c */ /* 0x040fe200000418a0 */
[----:B------:R1:W-:Y:S04]  /*8330*/  MUFU.EX2 R219, R223 ;  /* 0x000000df00db7308 */ /* 0x0003e80000000800 */
[----:B------:R-:W2:Y:S03]  /*8340*/  MUFU.EX2 R238, R238 ;  /* 0x000000ee00ee7308 */ /* 0x000ea60000000800 */
[----:B------:R-:W-:Y:S01]  /*8350*/  HMMA.16816.F32.BF16 R148, R4, R14, R148 ;  /* 0x0000000e0494723c */ /* 0x000fe20000041894 */
[----:B------:R-:W2:Y:S01]  /*8360*/  LDSM.16.MT88.4 R12, [R78+0xa000] ;  /* 0x00a000004e0c783b */ /* 0x000ea20000004200 */
[----:B------:R4:W2:Y:S01]  /*8370*/  MUFU.EX2 R220, R239 ;  /* 0x000000ef00dc7308 */ /* 0x0008a20000000800 */
[----:B-1----:R-:W-:-:S05]  /*8380*/  FFMA.FTZ R223, R216, UR16, -R91 ;  /* 0x00000010d8df7c23 */ /* 0x002fca000801085b */
[----:B------:R-:W-:Y:S01]  /*8390*/  HMMA.16816.F32.BF16 R132, R4, R10, R132 ;  /* 0x0000000a0484723c */ /* 0x000fe20000041884 */
[----:B------:R-:W1:Y:S01]  /*83a0*/  LDSM.16.MT88.4 R8, [R77+0xa000] ;  /* 0x00a000004d08783b */ /* 0x000e620000004200 */
[----:B------:R-:W-:Y:S01]  /*83b0*/  F2FP.BF16.F32.PACK_AB R4, R228, R221 ;  /* 0x000000dde404723e */ /* 0x000fe200000010ff */
[----:B------:R5:W1:Y:S01]  /*83c0*/  MUFU.EX2 R216, R218 ;  /* 0x000000da00d87308 */ /* 0x000a620000000800 */
[----:B------:R-:W-:Y:S02]  /*83d0*/  F2FP.BF16.F32.PACK_AB R6, R226, R229 ;  /* 0x000000e5e206723e */ /* 0x000fe400000010ff */
[----:B------:R-:W-:Y:S01]  /*83e0*/  F2FP.BF16.F32.PACK_AB R5, R224, R227 ;  /* 0x000000e3e005723e */ /* 0x000fe200000010ff */
[----:B------:R-:W1:Y:S01]  /*83f0*/  MUFU.EX2 R223, R223 ;  /* 0x000000df00df7308 */ /* 0x000e620000000800 */
[----:B---3--:R-:W-:Y:S01]  /*8400*/  F2FP.BF16.F32.PACK_AB R7, R222, R225 ;  /* 0x000000e1de07723e */ /* 0x008fe200000010ff */
[----:B----4-:R-:W-:-:S06]  /*8410*/  FFMA.FTZ R239, R210, UR16, -R119 ;  /* 0x00000010d2ef7c23 */ /* 0x010fcc0008010877 */
[C---:B------:R-:W-:Y:S01]  /*8420*/  HMMA.16816.F32.BF16 R192, R4.reuse, R20, R192 ;  /* 0x0000001404c0723c */ /* 0x040fe200000418c0 */
[----:B------:R-:W-:Y:S01]  /*8430*/  MUFU.EX2 R239, R239 ;  /* 0x000000ef00ef7308 */ /* 0x000fe20000000800 */
[--C-:B-----5:R-:W-:Y:S01]  /*8440*/  FFMA.FTZ R218, R206, UR16, -R119.reuse ;  /* 0x00000010ceda7c23 */ /* 0x120fe20008010877 */
[--C-:B------:R-:W-:Y:S01]  /*8450*/  FFMA.FTZ R206, R196, UR16, -R119.reuse ;  /* 0x00000010c4ce7c23 */ /* 0x100fe20008010877 */
[----:B------:R-:W-:Y:S01]  /*8460*/  FFMA.FTZ R196, R130, UR16, -R119 ;  /* 0x0000001082c47c23 */ /* 0x000fe20008010877 */
[--C-:B------:R-:W-:Y:S02]  /*8470*/  FFMA.FTZ R130, R115, UR16, -R24.reuse ;  /* 0x0000001073827c23 */ /* 0x100fe40008010818 */
[----:B------:R3:W-:Y:S01]  /*8480*/  MUFU.EX2 R115, R117 ;  /* 0x0000007500737308 */ /* 0x0007e20000000800 */
[C---:B------:R-:W-:Y:S03]  /*8490*/  HMMA.16816.F32.BF16 R184, R4.reuse, R22, R184 ;  /* 0x0000001604b8723c */ /* 0x040fe600000418b8 */
[----:B------:R-:W-:Y:S05]  /*84a0*/  MUFU.EX2 R130, R130 ;  /* 0x0000008200827308 */ /* 0x000fea0000000800 */
[----:B------:R-:W-:Y:S01]  /*84b0*/  HMMA.16816.F32.BF16 R172, R4, R16, R172 ;  /* 0x0000001004ac723c */ /* 0x000fe200000418ac */
[----:B---3--:R-:W-:-:S07]  /*84c0*/  FFMA.FTZ R117, R109, UR16, -R24 ;  /* 0x000000106d757c23 */ /* 0x008fce0008010818 */
[C---:B------:R-:W-:Y:S01]  /*84d0*/  HMMA.16816.F32.BF16 R168, R4.reuse, R18, R168 ;  /* 0x0000001204a8723c */ /* 0x040fe200000418a8 */
[----:B------:R-:W-:Y:S07]  /*84e0*/  MUFU.EX2 R117, R117 ;  /* 0x0000007500757308 */ /* 0x000fee0000000800 */
[C---:B--2---:R-:W-:Y:S08]  /*84f0*/  HMMA.16816.F32.BF16 R156, R4.reuse, R12, R156 ;  /* 0x0000000c049c723c */ /* 0x044ff0000004189c */
[C---:B------:R-:W-:Y:S08]  /*8500*/  HMMA.16816.F32.BF16 R152, R4.reuse, R14, R152 ;  /* 0x0000000e0498723c */ /* 0x040ff00000041898 */
[C---:B-1----:R-:W-:Y:S08]  /*8510*/  HMMA.16816.F32.BF16 R140, R4.reuse, R8, R140 ;  /* 0x00000008048c723c */ /* 0x042ff0000004188c */
        /* <DEDUP_REMOVED lines=33> */
[--C-:B------:R-:W-:Y:S01]  /*8730*/  FFMA.FTZ R4, R212, UR16, -R119.reuse ;  /* 0x00000010d4047c23 */ /* 0x100fe20008010877 */
[--C-:B------:R-:W-:Y:S01]  /*8740*/  FFMA.FTZ R7, R204, UR16, -R119.reuse ;  /* 0x00000010cc077c23 */ /* 0x100fe20008010877 */
[--C-:B------:R-:W-:Y:S01]  /*8750*/  FFMA.FTZ R6, R213, UR16, -R118.reuse ;  /* 0x00000010d5067c23 */ /* 0x100fe20008010876 */
[--C-:B------:R-:W-:Y:S01]  /*8760*/  FFMA.FTZ R5, R211, UR16, -R118.reuse ;  /* 0x00000010d3057c23 */ /* 0x100fe20008010876 */
[----:B------:R1:W-:Y:S01]  /*8770*/  MUFU.EX2 R210, R4 ;  /* 0x0000000400d27308 */ /* 0x0003e20000000800 */
[--C-:B------:R-:W-:Y:S01]  /*8780*/  FFMA.FTZ R211, R128, UR16, -R119.reuse ;  /* 0x0000001080d37c23 */ /* 0x100fe20008010877 */
[--C-:B------:R-:W-:Y:S01]  /*8790*/  FFMA.FTZ R212, R198, UR16, -R119.reuse ;  /* 0x00000010c6d47c23 */ /* 0x100fe20008010877 */
[----:B------:R-:W-:Y:S01]  /*87a0*/  FFMA.FTZ R128, R126, UR16, -R119 ;  /* 0x000000107e807c23 */ /* 0x000fe20008010877 */
[----:B------:R-:W-:Y:S04]  /*87b0*/  MUFU.EX2 R204, R218 ;  /* 0x000000da00cc7308 */ /* 0x000fe80000000800 */
[----:B------:R-:W2:Y:S04]  /*87c0*/  MUFU.EX2 R213, R7 ;  /* 0x0000000700d57308 */ /* 0x000ea80000000800 */
[----:B------:R2:W-:Y:S01]  /*87d0*/  MUFU.EX2 R198, R6 ;  /* 0x0000000600c67308 */ /* 0x0005e20000000800 */
[--C-:B-1----:R-:W-:Y:S01]  /*87e0*/  FFMA.FTZ R4, R207, UR16, -R118.reuse ;  /* 0x00000010cf047c23 */ /* 0x102fe20008010876 */
[----:B------:R-:W-:-:S02]  /*87f0*/  FFMA.FTZ R118, R121, UR16, -R118 ;  /* 0x0000001079767c23 */ /* 0x000fc40008010876 */
[----:B------:R-:W1:Y:S01]  /*8800*/  MUFU.EX2 R207, R5 ;  /* 0x0000000500cf7308 */ /* 0x000e620000000800 */
[----:B------:R-:W-:-:S03]  /*8810*/  FFMA.FTZ R121, R27, UR16, -R24 ;  /* 0x000000101b797c23 */ /* 0x000fc60008010818 */
[----:B------:R3:W-:Y:S04]  /*8820*/  MUFU.EX2 R126, R4 ;  /* 0x00000004007e7308 */ /* 0x0007e80000000800 */
[----:B------:R-:W4:Y:S01]  /*8830*/  MUFU.EX2 R119, R205 ;  /* 0x000000cd00777308 */ /* 0x000f220000000800 */
[----:B--2---:R-:W-:-:S03]  /*8840*/  F2FP.BF16.F32.PACK_AB R6, R213, R204 ;  /* 0x000000ccd506723e */ /* 0x004fc600000010ff */
[----:B------:R-:W-:Y:S01]  /*8850*/  MUFU.EX2 R128, R128 ;  /* 0x0000008000807308 */ /* 0x000fe20000000800 */
[----:B-1----:R-:W-:-:S03]  /*8860*/  F2FP.BF16.F32.PACK_AB R5, R207, R198 ;  /* 0x000000c6cf05723e */ /* 0x002fc600000010ff */
[----:B------:R-:W-:Y:S01]  /*8870*/  MUFU.EX2 R118, R118 ;  /* 0x0000007600767308 */ /* 0x000fe20000000800 */
[----:B---3--:R-:W-:Y:S01]  /*8880*/  F2FP.BF16.F32.PACK_AB R4, R239, R210 ;  /* 0x000000d2ef04723e */ /* 0x008fe200000010ff */
[----:B------:R-:W-:Y:S01]  /*8890*/  FADD.FTZ R210, R210, R233 ;  /* 0x000000e9d2d27221 */ /* 0x000fe20000010000 */
[----:B----4-:R-:W-:Y:S01]  /*88a0*/  F2FP.BF16.F32.PACK_AB R7, R119, R126 ;  /* 0x0000007e7707723e */ /* 0x010fe200000010ff */
[----:B------:R-:W-:Y:S02]  /*88b0*/  FFMA.FTZ R205, R25, UR16, -R24 ;  /* 0x0000001019cd7c23 */ /* 0x000fe40008010818 */
[----:B------:R-:W-:-:S04]  /*88c0*/  FADD.FTZ R239, R239, R210 ;  /* 0x000000d2efef7221 */ /* 0x000fc80000010000 */
[----:B------:R-:W-:Y:S01]  /*88d0*/  FADD.FTZ R204, R204, R239 ;  /* 0x000000efcccc7221 */ /* 0x000fe20000010000 */
[----:B------:R-:W-:Y:S01]  /*88e0*/  HMMA.16816.F32.BF16 R188, R4, R20, R188 ;  /* 0x0000001404bc723c */ /* 0x000fe200000418bc */
[--C-:B------:R-:W-:Y:S01]  /*88f0*/  FFMA.FTZ R21, R113, UR16, -R24.reuse ;  /* 0x0000001071157c23 */ /* 0x100fe20008010818 */
[----:B------:R-:W-:Y:S01]  /*8900*/  FFMA.FTZ R20, R111, UR16, -R24 ;  /* 0x000000106f147c23 */ /* 0x000fe20008010818 */
[----:B------:R-:W-:Y:S01]  /*8910*/  FFMA.FTZ R113, R116, UR16, -R91 ;  /* 0x0000001074717c23 */ /* 0x000fe2000801085b */
[----:B------:R-:W-:Y:S01]  /*8920*/  MUFU.EX2 R205, R205 ;  /* 0x000000cd00cd7308 */ /* 0x000fe20000000800 */
[----:B------:R-:W-:-:S03]  /*8930*/  FADD.FTZ R204, R213, R204 ;  /* 0x000000ccd5cc7221 */ /* 0x000fc60000010000 */
[C---:B------:R-:W-:Y:S01]  /*8940*/  HMMA.16816.F32.BF16 R180, R4.reuse, R22, R180 ;  /* 0x0000001604b4723c */ /* 0x040fe200000418b4 */
[----:B------:R-:W-:Y:S01]  /*8950*/  FADD.FTZ R23, R93, R92 ;  /* 0x0000005c5d177221 */ /* 0x000fe20000010000 */
[----:B------:R1:W-:Y:S03]  /*8960*/  MUFU.EX2 R111, R21 ;  /* 0x00000015006f7308 */ /* 0x0003e60000000800 */
[----:B------:R-:W-:Y:S01]  /*8970*/  FADD.FTZ R88, R88, R23 ;  /* 0x0000001758587221 */ /* 0x000fe20000010000 */
[----:B------:R2:W3:Y:S02]  /*8980*/  MUFU.EX2 R116, R20 ;  /* 0x0000001400747308 */ /* 0x0004e40000000800 */
[C---:B------:R-:W-:Y:S02]  /*8990*/  HMMA.16816.F32.BF16 R176, R4.reuse, R16, R176 ;  /* 0x0000001004b0723c */ /* 0x040fe400000418b0 */
[----:B------:R-:W-:Y:S04]  /*89a0*/  MUFU.EX2 R113, R113 ;  /* 0x0000007100717308 */ /* 0x000fe80000000800 */
[----:B------:R-:W-:Y:S02]  /*89b0*/  MUFU.EX2 R92, R196 ;  /* 0x000000c4005c7308 */ /* 0x000fe40000000800 */
[----:B------:R-:W-:Y:S01]  /*89c0*/  HMMA.16816.F32.BF16 R164, R4, R18, R164 ;  /* 0x0000001204a4723c */ /* 0x000fe200000418a4 */
[----:B------:R-:W4:Y:S01]  /*89d0*/  LDSM.16.MT88.4 R16, [R80+0xb000] ;  /* 0x00b000005010783b */ /* 0x000f220000004200 */
[----:B-1----:R-:W-:Y:S01]  /*89e0*/  FADD.FTZ R21, R90, R89 ;  /* 0x000000595a157221 */ /* 0x002fe20000010000 */
[----:B------:R-:W-:Y:S01]  /*89f0*/  MUFU.EX2 R93, R129 ;  /* 0x00000081005d7308 */ /* 0x000fe20000000800 */
[----:B--2---:R-:W-:-:S02]  /*8a00*/  FADD.FTZ R20, R94, R95 ;  /* 0x0000005f5e147221 */ /* 0x004fc40000010000 */
[----:B------:R-:W-:Y:S01]  /*8a10*/  FADD.FTZ R82, R82, R21 ;  /* 0x0000001552527221 */ /* 0x000fe20000010000 */
[----:B------:R-:W-:Y:S01]  /*8a20*/  MUFU.EX2 R89, R212 ;  /* 0x000000d400597308 */ /* 0x000fe20000000800 */
[C---:B------:R-:W-:Y:S01]  /*8a30*/  HMMA.16816.F32.BF16 R160, R4.reuse, R12, R160 ;  /* 0x0000000c04a0723c */ /* 0x040fe200000418a0 */
[----:B------:R-:W-:Y:S01]  /*8a40*/  FADD.FTZ R21, R85, R20 ;  /* 0x0000001455157221 */ /* 0x000fe20000010000 */
[----:B------:R-:W-:Y:S01]  /*8a50*/  FADD.FTZ R85, R83, R88 ;  /* 0x0000005853557221 */ /* 0x000fe20000010000 */
[----:B------:R-:W-:Y:S01]  /*8a60*/  MUFU.EX2 R94, R206 ;  /* 0x000000ce005e7308 */ /* 0x000fe20000000800 */
[----:B------:R-:W-:Y:S01]  /*8a70*/  FADD.FTZ R83, R81, R82 ;  /* 0x0000005251537221 */ /* 0x000fe20000010000 */
[----:B------:R-:W-:Y:S01]  /*8a80*/  FADD.FTZ R86, R84, R21 ;  /* 0x0000001554567221 */ /* 0x000fe20000010000 */
[----:B------:R-:W-:Y:S01]  /*8a90*/  FADD.FTZ R76, R76, R85 ;  /* 0x000000554c4c7221 */ /* 0x000fe20000010000 */
[----:B------:R-:W-:Y:S01]  /*8aa0*/  MUFU.EX2 R90, R199 ;  /* 0x000000c7005a7308 */ /* 0x000fe20000000800 */
[C---:B------:R-:W-:Y:S01]  /*8ab0*/  HMMA.16816.F32.BF16 R148, R4.reuse, R14, R148 ;  /* 0x0000000e0494723c */ /* 0x040fe20000041894 */
[----:B------:R-:W1:Y:S01]  /*8ac0*/  LDSM.16.MT88.4 R12, [R79+0xb000] ;  /* 0x00b000004f0c783b */ /* 0x000e620000004200 */
[----:B------:R-:W-:Y:S01]  /*8ad0*/  FADD.FTZ R73, R73, R86 ;  /* 0x0000005649497221 */ /* 0x000fe20000010000 */
[----:B------:R-:W-:Y:S01]  /*8ae0*/  FADD.FTZ R67, R67, R76 ;  /* 0x0000004c43437221 */ /* 0x000fe20000010000 */
[----:B------:R-:W-:Y:S01]  /*8af0*/  MUFU.EX2 R95, R197 ;  /* 0x000000c5005f7308 */ /* 0x000fe20000000800 */
[----:B------:R-:W-:Y:S01]  /*8b00*/  FADD.FTZ R66, R66, R83 ;  /* 0x0000005342427221 */ /* 0x000fe20000010000 */
[----:B------:R-:W-:Y:S01]  /*8b10*/  FADD.FTZ R72, R72, R73 ;  /* 0x0000004948487221 */ /* 0x000fe20000010000 */
[----:B------:R-:W-:Y:S01]  /*8b20*/  FADD.FTZ R64, R64, R67 ;  /* 0x0000004340407221 */ /* 0x000fe20000010000 */
[C---:B------:R-:W-:Y:S01]  /*8b30*/  HMMA.16816.F32.BF16 R144, R4.reuse, R8, R144 ;  /* 0x000000080490723c */ /* 0x040fe20000041890 */
[----:B------:R-:W-:Y:S01]  /*8b40*/  FADD.FTZ R65, R65, R66 ;  /* 0x0000004241417221 */ /* 0x000fe20000010000 */
[----:B------:R-:W-:Y:S01]  /*8b50*/  FADD.FTZ R61, R61, R72 ;  /* 0x000000483d3d7221 */ /* 0x000fe20000010000 */
[----:B------:R-:W-:Y:S01]  /*8b60*/  FADD.FTZ R59, R59, R64 ;  /* 0x000000403b3b7221 */ /* 0x000fe20000010000 */
[----:B------:R-:W-:Y:S01]  /*8b70*/  LDSM.16.MT88.4 R20, [R80+0xb800] ;  /* 0x00b800005014783b */ /* 0x000fe20000004200 */
[----:B------:R-:W-:Y:S01]  /*8b80*/  MUFU.EX2 R82, R103 ;  /* 0x0000006700527308 */ /* 0x000fe20000000800 */
[----:B------:R-:W-:Y:S01]  /*8b90*/  FADD.FTZ R60, R60, R61 ;  /* 0x0000003d3c3c7221 */ /* 0x000fe20000010000 */
[----:B------:R-:W-:Y:S01]  /*8ba0*/  FADD.FTZ R56, R56, R59 ;  /* 0x0000003b38387221 */ /* 0x000fe20000010000 */
[----:B------:R-:W-:Y:S01]  /*8bb0*/  HMMA.16816.F32.BF16 R132, R4, R10, R132 ;  /* 0x0000000a0484723c */ /* 0x000fe20000041884 */
[--C-:B------:R-:W-:Y:S01]  /*8bc0*/  FFMA.FTZ R5, R114, UR16, -R91.reuse ;  /* 0x0000001072057c23 */ /* 0x100fe2000801085b */
[--C-:B------:R-:W-:Y:S01]  /*8bd0*/  FFMA.FTZ R114, R26, UR16, -R91.reuse ;  /* 0x000000101a727c23 */ /* 0x100fe2000801085b */
[----:B------:R-:W2:Y:S01]  /*8be0*/  LDSM.16.MT88.4 R8, [R78+0xb000] ;  /* 0x00b000004e08783b */ /* 0x000ea20000004200 */
[----:B------:R-:W-:Y:S01]  /*8bf0*/  FFMA.FTZ R4, R112, UR16, -R91 ;  /* 0x0000001070047c23 */ /* 0x000fe2000801085b */
[----:B---3--:R-:W-:Y:S01]  /*8c00*/  F2FP.BF16.F32.PACK_AB R6, R116, R111 ;  /* 0x0000006f7406723e */ /* 0x008fe200000010ff */
[----:B------:R-:W3:Y:S01]  /*8c10*/  MUFU.EX2 R112, R5 ;  /* 0x0000000500707308 */ /* 0x000ee20000000800 */
[----:B------:R-:W5:Y:S01]  /*8c20*/  LDSM.16.MT88.4 R24, [R77+0xb000] ;  /* 0x00b000004d18783b */ /* 0x000f620000004200 */
[----:B------:R-:W-:Y:S01]  /*8c30*/  FADD.FTZ R47, R47, R60 ;  /* 0x0000003c2f2f7221 */ /* 0x000fe20000010000 */
[----:B------:R-:W-:Y:S01]  /*8c40*/  FADD.FTZ R41, R41, R56 ;  /* 0x0000003829297221 */ /* 0x000fe20000010000 */
[----:B------:R4:W-:Y:S01]  /*8c50*/  MUFU.EX2 R109, R4 ;  /* 0x00000004006d7308 */ /* 0x0009e20000000800 */
[----:B------:R-:W-:Y:S01]  /*8c60*/  UMOV UR16, 0xffffffff ;  /* 0xffffffff00107882 */ /* 0x000fe20000000000 */
[----:B------:R-:W-:Y:S01]  /*8c70*/  FADD.FTZ R46, R46, R47 ;  /* 0x0000002f2e2e7221 */ /* 0x000fe20000010000 */
[----:B------:R-:W-:Y:S01]  /*8c80*/  FADD.FTZ R40, R40, R41 ;  /* 0x0000002928287221 */ /* 0x000fe20000010000 */
[----:B------:R-:W1:Y:S02]  /*8c90*/  MUFU.EX2 R114, R114 ;  /* 0x0000007200727308 */ /* 0x000e640000000800 */
[----:B------:R-:W-:Y:S01]  /*8ca0*/  FADD.FTZ R45, R45, R46 ;  /* 0x0000002e2d2d7221 */ /* 0x000fe20000010000 */
[----:B------:R-:W-:Y:S01]  /*8cb0*/  FADD.FTZ R39, R39, R40 ;  /* 0x0000002827277221 */ /* 0x000fe20000010000 */
[----:B------:R-:W5:Y:S01]  /*8cc0*/  MUFU.EX2 R91, R211 ;  /* 0x000000d3005b7308 */ /* 0x000f620000000800 */
[----:B---3--:R-:W-:Y:S01]  /*8cd0*/  F2FP.BF16.F32.PACK_AB R5, R112, R113 ;  /* 0x000000717005723e */ /* 0x008fe200000010ff */
[----:B------:R-:W-:Y:S01]  /*8ce0*/  FADD.FTZ R44, R44, R45 ;  /* 0x0000002d2c2c7221 */ /* 0x000fe20000010000 */
[----:B------:R-:W-:Y:S01]  /*8cf0*/  FADD.FTZ R38, R38, R39 ;  /* 0x0000002726267221 */ /* 0x000fe20000010000 */
[----:B------:R-:W3:Y:S01]  /*8d00*/  MUFU.EX2 R84, R121 ;  /* 0x0000007900547308 */ /* 0x000ee20000000800 */
[----:B----4-:R-:W-:Y:S01]  /*8d10*/  F2FP.BF16.F32.PACK_AB R4, R130, R115 ;  /* 0x000000738204723e */ /* 0x010fe200000010ff */
[----:B------:R-:W-:Y:S01]  /*8d20*/  FADD.FTZ R43, R43, R44 ;  /* 0x0000002c2b2b7221 */ /* 0x000fe20000010000 */
[----:B------:R-:W-:Y:S01]  /*8d30*/  FADD.FTZ R37, R37, R38 ;  /* 0x0000002625257221 */ /* 0x000fe20000010000 */
[----:B------:R-:W4:Y:S01]  /*8d40*/  MUFU.EX2 R81, R108 ;  /* 0x0000006c00517308 */ /* 0x000f220000000800 */
[----:B-1----:R-:W-:Y:S01]  /*8d50*/  F2FP.BF16.F32.PACK_AB R7, R114, R109 ;  /* 0x0000006d7207723e */ /* 0x002fe200000010ff */
[----:B------:R-:W-:Y:S01]  /*8d60*/  FADD.FTZ R42, R42, R43 ;  /* 0x0000002b2a2a7221 */ /* 0x000fe20000010000 */
[----:B------:R-:W-:-:S03]  /*8d70*/  FADD.FTZ R36, R36, R37 ;  /* 0x0000002524247221 */ /* 0x000fc60000010000 */
[----:B------:R-:W-:Y:S01]  /*8d80*/  FADD.FTZ R101, R101, R42 ;  /* 0x0000002a65657221 */ /* 0x000fe20000010000 */
[----:B------:R-:W-:Y:S01]  /*8d90*/  FADD.FTZ R36, R35, R36 ;  /* 0x0000002423247221 */ /* 0x000fe20000010000 */
[----:B------:R-:W-:Y:S02]  /*8da0*/  HMMA.16816.F32.BF16 R192, R4, R16, R192 ;  /* 0x0000001004c0723c */ /* 0x000fe400000418c0 */
        /* <DEDUP_REMOVED lines=19> */
[----:B--2---:R-:W-:Y:S03]  /*8ee0*/  HMMA.16816.F32.BF16 R156, R4, R8, R156 ;  /* 0x00000008049c723c */ /* 0x004fe6000004189c */
[----:B------:R-:W-:-:S04]  /*8ef0*/  FADD.FTZ R115, R115, R220 ;  /* 0x000000dc73737221 */ /* 0x000fc80000010000 */
[----:B------:R-:W-:Y:S01]  /*8f00*/  FADD.FTZ R130, R130, R115 ;  /* 0x0000007382827221 */ /* 0x000fe20000010000 */
[----:B------:R-:W-:Y:S03]  /*8f10*/  HMMA.16816.F32.BF16 R152, R4, R10, R152 ;  /* 0x0000000a0498723c */ /* 0x000fe60000041898 */
[----:B------:R-:W-:-:S04]  /*8f20*/  FADD.FTZ R111, R111, R130 ;  /* 0x000000826f6f7221 */ /* 0x000fc80000010000 */
[----:B------:R-:W-:Y:S01]  /*8f30*/  FADD.FTZ R116, R116, R111 ;  /* 0x0000006f74747221 */ /* 0x000fe20000010000 */
[C---:B-----5:R-:W-:Y:S08]  /*8f40*/  HMMA.16816.F32.BF16 R140, R4.reuse, R24, R140 ;  /* 0x00000018048c723c */ /* 0x060ff0000004188c */
[----:B------:R-:W-:Y:S01]  /*8f50*/  HMMA.16816.F32.BF16 R136, R4, R26, R136 ;  /* 0x0000001a0488723c */ /* 0x000fe20000041888 */
[----:B------:R-:W-:Y:S01]  /*8f60*/  F2FP.BF16.F32.PACK_AB R4, R94, R89 ;  /* 0x000000595e04723e */ /* 0x000fe200000010ff */
[----:B------:R-:W-:Y:S01]  /*8f70*/  FADD.FTZ R89, R89, R204 ;  /* 0x000000cc59597221 */ /* 0x000fe20000010000 */
[----:B------:R-:W-:Y:S01]  /*8f80*/  F2FP.BF16.F32.PACK_AB R5, R95, R90 ;  /* 0x0000005a5f05723e */ /* 0x000fe200000010ff */
[----:B------:R-:W-:Y:S01]  /*8f90*/  FADD.FTZ R90, R90, R119 ;  /* 0x000000775a5a7221 */ /* 0x000fe20000010000 */
[----:B------:R-:W-:Y:S01]  /*8fa0*/  F2FP.BF16.F32.PACK_AB R6, R91, R92 ;  /* 0x0000005c5b06723e */ /* 0x000fe200000010ff */
[----:B------:R-:W-:Y:S01]  /*8fb0*/  FADD.FTZ R89, R94, R89 ;  /* 0x000000595e597221 */ /* 0x000fe20000010000 */
[----:B------:R-:W-:Y:S01]  /*8fc0*/  F2FP.BF16.F32.PACK_AB R7, R93, R96 ;  /* 0x000000605d07723e */ /* 0x000fe200000010ff */
[----:B------:R-:W-:-:S02]  /*8fd0*/  FADD.FTZ R95, R95, R90 ;  /* 0x0000005a5f5f7221 */ /* 0x000fc40000010000 */
[----:B------:R-:W-:Y:S02]  /*8fe0*/  FADD.FTZ R92, R92, R89 ;  /* 0x000000595c5c7221 */ /* 0x000fe40000010000 */
[----:B------:R-:W-:Y:S02]  /*8ff0*/  FADD.FTZ R96, R96, R95 ;  /* 0x0000005f60607221 */ /* 0x000fe40000010000 */
[----:B------:R-:W-:Y:S01]  /*9000*/  HMMA.16816.F32.BF16 R132, R4, R26, R132 ;  /* 0x0000001a0484723c */ /* 0x000fe20000041884 */
[----:B------:R-:W-:Y:S01]  /*9010*/  FADD.FTZ R26, R58, R65 ;  /* 0x000000413a1a7221 */ /* 0x000fe20000010000 */
[----:B------:R-:W-:Y:S01]  /*9020*/  MUFU.EX2 R27, R120 ;  /* 0x00000078001b7308 */ /* 0x000fe20000000800 */
[----:B------:R-:W-:Y:S01]  /*9030*/  FADD.FTZ R91, R91, R92 ;  /* 0x0000005c5b5b7221 */ /* 0x000fe20000010000 */
[----:B------:R-:W-:Y:S01]  /*9040*/  FADD.FTZ R96, R93, R96 ;  /* 0x000000605d607221 */ /* 0x000fe20000010000 */
[----:B------:R-:W-:-:S03]  /*9050*/  FADD.FTZ R26, R57, R26 ;  /* 0x0000001a391a7221 */ /* 0x000fc60000010000 */
[----:B------:R-:W-:Y:S01]  /*9060*/  HMMA.16816.F32.BF16 R188, R4, R16, R188 ;  /* 0x0000001004bc723c */ /* 0x000fe200000418bc */
[----:B------:R-:W-:-:S04]  /*9070*/  FADD.FTZ R55, R55, R26 ;  /* 0x0000001a37377221 */ /* 0x000fc80000010000 */
[----:B------:R-:W-:-:S03]  /*9080*/  FADD.FTZ R34, R34, R55 ;  /* 0x0000003722227221 */ /* 0x000fc60000010000 */
[----:B------:R-:W-:Y:S01]  /*9090*/  HMMA.16816.F32.BF16 R180, R4, R18, R180 ;  /* 0x0000001204b4723c */ /* 0x000fe200000418b4 */
[----:B------:R-:W-:Y:S01]  /*90a0*/  FADD.FTZ R33, R33, R34 ;  /* 0x0000002221217221 */ /* 0x000fe20000010000 */
[----:B------:R1:W2:Y:S03]  /*90b0*/  LDSM.16.MT88.4 R16, [R79+0xb800] ;  /* 0x00b800004f10783b */ /* 0x0002a60000004200 */
[----:B------:R-:W-:-:S03]  /*90c0*/  FADD.FTZ R32, R32, R33 ;  /* 0x0000002120207221 */ /* 0x000fc60000010000 */
[----:B------:R-:W-:Y:S01]  /*90d0*/  HMMA.16816.F32.BF16 R176, R4, R12, R176 ;  /* 0x0000000c04b0723c */ /* 0x000fe200000418b0 */
[----:B------:R-:W-:-:S04]  /*90e0*/  FADD.FTZ R31, R31, R32 ;  /* 0x000000201f1f7221 */ /* 0x000fc80000010000 */
[----:B------:R-:W-:-:S03]  /*90f0*/  FADD.FTZ R30, R30, R31 ;  /* 0x0000001f1e1e7221 */ /* 0x000fc60000010000 */
[----:B------:R-:W-:Y:S01]  /*9100*/  HMMA.16816.F32.BF16 R164, R4, R14, R164 ;  /* 0x0000000e04a4723c */ /* 0x000fe200000418a4 */
[----:B------:R-:W5:Y:S01]  /*9110*/  LDSM.16.MT88.4 R12, [R78+0xb800] ;  /* 0x00b800004e0c783b */ /* 0x000f620000004200 */
[----:B------:R-:W-:-:S04]  /*9120*/  FADD.FTZ R29, R29, R30 ;  /* 0x0000001e1d1d7221 */ /* 0x000fc80000010000 */
[----:B------:R-:W-:Y:S02]  /*9130*/  FADD.FTZ R28, R28, R29 ;  /* 0x0000001d1c1c7221 */ /* 0x000fe40000010000 */
[----:B------:R-:W-:Y:S01]  /*9140*/  HMMA.16816.F32.BF16 R160, R4, R8, R160 ;  /* 0x0000000804a0723c */ /* 0x000fe200000418a0 */
[----:B-1----:R-:W1:Y:S01]  /*9150*/  MUFU.EX2 R79, R102 ;  /* 0x00000066004f7308 */ /* 0x002e620000000800 */
[----:B------:R-:W-:-:S04]  /*9160*/  FADD.FTZ R227, R227, R28 ;  /* 0x0000001ce3e37221 */ /* 0x000fc80000010000 */
[----:B------:R-:W-:Y:S02]  /*9170*/  FADD.FTZ R224, R224, R227 ;  /* 0x000000e3e0e07221 */ /* 0x000fe40000010000 */
[----:B------:R-:W-:Y:S01]  /*9180*/  HMMA.16816.F32.BF16 R148, R4, R10, R148 ;  /* 0x0000000a0494723c */ /* 0x000fe20000041894 */
[----:B------:R-:W5:Y:S01]  /*9190*/  LDSM.16.MT88.4 R8, [R77+0xb800] ;  /* 0x00b800004d08783b */ /* 0x000f620000004200 */
[----:B------:R-:W-:-:S04]  /*91a0*/  FADD.FTZ R225, R225, R224 ;  /* 0x000000e0e1e17221 */ /* 0x000fc80000010000 */
[----:B------:R-:W-:Y:S02]  /*91b0*/  FADD.FTZ R222, R222, R225 ;  /* 0x000000e1dede7221 */ /* 0x000fe40000010000 */
[----:B------:R-:W-:Y:S01]  /*91c0*/  HMMA.16816.F32.BF16 R144, R4, R24, R144 ;  /* 0x000000180490723c */ /* 0x000fe20000041890 */
[----:B------:R-:W5:Y:S01]  /*91d0*/  MUFU.EX2 R25, R124 ;  /* 0x0000007c00197308 */ /* 0x000f620000000800 */
[----:B------:R-:W-:Y:S01]  /*91e0*/  F2FP.BF16.F32.PACK_AB R4, R82, R117 ;  /* 0x000000755204723e */ /* 0x000fe200000010ff */
[----:B------:R-:W-:Y:S01]  /*91f0*/  FADD.FTZ R217, R217, R222 ;  /* 0x000000ded9d97221 */ /* 0x000fe20000010000 */
[----:B---3--:R-:W-:Y:S01]  /*9200*/  F2FP.BF16.F32.PACK_AB R6, R205, R84 ;  /* 0x00000054cd06723e */ /* 0x008fe200000010ff */
[----:B------:R-:W3:Y:S01]  /*9210*/  MUFU.EX2 R24, R125 ;  /* 0x0000007d00187308 */ /* 0x000ee20000000800 */
[----:B----4-:R-:W-:Y:S01]  /*9220*/  F2FP.BF16.F32.PACK_AB R5, R81, R110 ;  /* 0x0000006e5105723e */ /* 0x010fe200000010ff */
[----:B------:R-:W-:Y:S01]  /*9230*/  FADD.FTZ R216, R216, R217 ;  /* 0x000000d9d8d87221 */ /* 0x000fe20000010000 */
[----:B-1----:R-:W-:Y:S01]  /*9240*/  F2FP.BF16.F32.PACK_AB R7, R100, R79 ;  /* 0x0000004f6407723e */ /* 0x002fe200000010ff */
[----:B------:R-:W-:-:S02]  /*9250*/  FADD.FTZ R117, R117, R116 ;  /* 0x0000007475757221 */ /* 0x000fc40000010000 */
[----:B------:R-:W-:Y:S02]  /*9260*/  FADD.FTZ R223, R223, R216 ;  /* 0x000000d8dfdf7221 */ /* 0x000fe40000010000 */
[----:B------:R-:W-:Y:S02]  /*9270*/  FADD.FTZ R117, R82, R117 ;  /* 0x0000007552757221 */ /* 0x000fe40000010000 */
[----:B------:R-:W-:Y:S01]  /*9280*/  HMMA.16816.F32.BF16 R192, R4, R20, R192 ;  /* 0x0000001404c0723c */ /* 0x000fe200000418c0 */
[----:B------:R-:W-:Y:S01]  /*9290*/  FADD.FTZ R214, R214, R223 ;  /* 0x000000dfd6d67221 */ /* 0x000fe20000010000 */
[----:B------:R-:W-:-:S03]  /*92a0*/  FADD.FTZ R84, R84, R117 ;  /* 0x0000007554547221 */ /* 0x000fc60000010000 */
[----:B------:R-:W-:-:S03]  /*92b0*/  FADD.FTZ R113, R113, R214 ;  /* 0x000000d671717221 */ /* 0x000fc60000010000 */
[----:B------:R-:W-:Y:S01]  /*92c0*/  HMMA.16816.F32.BF16 R184, R4, R22, R184 ;  /* 0x0000001604b8723c */ /* 0x000fe200000418b8 */
[----:B------:R-:W-:-:S04]  /*92d0*/  FADD.FTZ R112, R112, R113 ;  /* 0x0000007170707221 */ /* 0x000fc80000010000 */
[----:B------:R-:W-:-:S03]  /*92e0*/  FADD.FTZ R109, R109, R112 ;  /* 0x000000706d6d7221 */ /* 0x000fc60000010000 */
[----:B--2---:R-:W-:Y:S01]  /*92f0*/  HMMA.16816.F32.BF16 R172, R4, R16, R172 ;  /* 0x0000001004ac723c */ /* 0x004fe200000418ac */
[----:B------:R-:W-:-:S04]  /*9300*/  FADD.FTZ R109, R114, R109 ;  /* 0x0000006d726d7221 */ /* 0x000fc80000010000 */
[----:B------:R-:W-:-:S03]  /*9310*/  FADD.FTZ R110, R110, R109 ;  /* 0x0000006d6e6e7221 */ /* 0x000fc60000010000 */
[----:B------:R-:W-:Y:S01]  /*9320*/  HMMA.16816.F32.BF16 R168, R4, R18, R168 ;  /* 0x0000001204a8723c */ /* 0x000fe200000418a8 */
[----:B------:R-:W-:-:S04]  /*9330*/  FADD.FTZ R110, R81, R110 ;  /* 0x0000006e516e7221 */ /* 0x000fc80000010000 */
[----:B------:R-:W-:-:S03]  /*9340*/  FADD.FTZ R79, R79, R110 ;  /* 0x0000006e4f4f7221 */ /* 0x000fc60000010000 */
[----:B-----5:R-:W-:Y:S01]  /*9350*/  HMMA.16816.F32.BF16 R156, R4, R12, R156 ;  /* 0x0000000c049c723c */ /* 0x020fe2000004189c */
[----:B------:R-:W-:-:S07]  /*9360*/  FADD.FTZ R252, R100, R79 ;  /* 0x0000004f64fc7221 */ /* 0x000fce0000010000 */
[C---:B------:R-:W-:Y:S08]  /*9370*/  HMMA.16816.F32.BF16 R152, R4.reuse, R14, R152 ;  /* 0x0000000e0498723c */ /* 0x040ff00000041898 */
[C---:B------:R-:W-:Y:S08]  /*9380*/  HMMA.16816.F32.BF16 R140, R4.reuse, R8, R140 ;  /* 0x00000008048c723c */ /* 0x040ff0000004188c */
[----:B------:R-:W-:Y:S01]  /*9390*/  HMMA.16816.F32.BF16 R136, R4, R10, R136 ;  /* 0x0000000a0488723c */ /* 0x000fe20000041888 */
[----:B------:R-:W-:Y:S01]  /*93a0*/  F2FP.BF16.F32.PACK_AB R4, R25, R128 ;  /* 0x000000801904723e */ /* 0x000fe200000010ff */
[----:B------:R-:W-:Y:S01]  /*93b0*/  FADD.FTZ R128, R128, R91 ;  /* 0x0000005b80807221 */ /* 0x000fe20000010000 */
[----:B---3--:R-:W-:Y:S01]  /*93c0*/  F2FP.BF16.F32.PACK_AB R5, R24, R127 ;  /* 0x0000007f1805723e */ /* 0x008fe200000010ff */
[----:B------:R-:W-:Y:S01]  /*93d0*/  FADD.FTZ R127, R127, R96 ;  /* 0x000000607f7f7221 */ /* 0x000fe20000010000 */
[----:B------:R-:W-:Y:S01]  /*93e0*/  F2FP.BF16.F32.PACK_AB R6, R27, R122 ;  /* 0x0000007a1b06723e */ /* 0x000fe200000010ff */
[----:B------:R-:W-:Y:S01]  /*93f0*/  FADD.FTZ R25, R25, R128 ;  /* 0x0000008019197221 */ /* 0x000fe20000010000 */
[----:B------:R-:W-:Y:S01]  /*9400*/  F2FP.BF16.F32.PACK_AB R7, R118, R123 ;  /* 0x0000007b7607723e */ /* 0x000fe200000010ff */
[----:B------:R-:W-:-:S02]  /*9410*/  FADD.FTZ R24, R24, R127 ;  /* 0x0000007f18187221 */ /* 0x000fc40000010000 */
[----:B------:R-:W-:Y:S02]  /*9420*/  FADD.FTZ R122, R122, R25 ;  /* 0x000000197a7a7221 */ /* 0x000fe40000010000 */
[----:B------:R-:W-:Y:S02]  /*9430*/  FADD.FTZ R123, R123, R24 ;  /* 0x000000187b7b7221 */ /* 0x000fe40000010000 */
        /* <DEDUP_REMOVED lines=8> */
[----:B------:R-:W-:Y:S01]  /*94c0*/  FADD.FTZ R6, R27, R122 ;  /* 0x0000007a1b067221 */ /* 0x000fe20000010000 */
[----:B------:R-:W-:Y:S01]  /*94d0*/  FADD.FTZ R5, R118, R123 ;  /* 0x0000007b76057221 */ /* 0x000fe20000010000 */
[----:B------:R-:W-:-:S03]  /*94e0*/  FADD.FTZ R4, R205, R84 ;  /* 0x00000054cd047221 */ /* 0x000fc60000010000 */
[----:B------:R1:W-:Y:S04]  /*94f0*/  STL [R1+0x4], R6 ;  /* 0x0000040601007387 */ /* 0x0003e80000100800 */
[----:B------:R1:W-:Y:S04]  /*9500*/  STL [R1], R5 ;  /* 0x0000000501007387 */ /* 0x0003e80000100800 */
[----:B------:R1:W-:Y:S01]  /*9510*/  STL [R1+0x8], R4 ;  /* 0x0000080401007387 */ /* 0x0003e20000100800 */
[----:B------:R-:W-:Y:S05]  /*9520*/  BRA.U !UP1, `(.L_x_150) ;  /* 0x0000006909c87547 */ /* 0x000fea000b800000 */
[----:B------:R-:W2:Y:S01]  /*9530*/  LDCU.64 UR10, c[0x0][0x3c0] ;  /* 0x00007800ff0a77ac */ /* 0x000ea20008000a00 */
[----:B-1----:R-:W-:Y:S01]  /*9540*/  IADD3 R6, P1, PT, R202, UR24, RZ ;  /* 0x00000018ca067c10 */ /* 0x002fe2000ff3e0ff */
[----:B------:R-:W-:-:S04]  /*9550*/  DEPBAR.LE SB0, 0x0 ;  /* 0x000080000000791a */ /* 0x000fc80000000000 */
[----:B------:R-:W1:Y:S01]  /*9560*/  LDCU.64 UR8, c[0x0][0x3d8] ;  /* 0x00007b00ff0877ac */ /* 0x000e620008000a00 */
[----:B------:R-:W-:Y:S01]  /*9570*/  SHF.R.U32.HI R71, RZ, 0x3, R240 ;  /* 0x00000003ff477819 */ /* 0x000fe200000116f0 */
[----:B------:R-:W-:Y:S01]  /*9580*/  IMAD.X R7, RZ, RZ, UR23, P1 ;  /* 0x00000017ff077e24 */ /* 0x000fe200088e06ff */
[----:B------:R-:W-:Y:S01]  /*9590*/  SEL R245, R209, 0xffffffe0, !P6 ;  /* 0xffffffe0d1f57807 */ /* 0x000fe20007000000 */
[----:B------:R-:W3:Y:S01]  /*95a0*/  LDCU.64 UR6, c[0x0][0x390] ;  /* 0x00007200ff0677ac */ /* 0x000ee20008000a00 */
[----:B------:R-:W-:Y:S01]  /*95b0*/  IADD3 R81, PT, PT, R208, UR5, RZ ;  /* 0x00000005d0517c10 */ /* 0x000fe2000fffe0ff */
[----:B------:R-:W-:Y:S02]  /*95c0*/  USHF.R.S32.HI UR25, URZ, 0x1f, UR4 ;  /* 0x0000001fff197899 */ /* 0x000fe40008011404 */
[--C-:B------:R-:W-:Y:S01]  /*95d0*/  IMAD.IADD R224, R203, 0x1, R245.reuse ;  /* 0x00000001cbe07824 */ /* 0x100fe200078e02f5 */
[----:B------:R-:W-:Y:S01]  /*95e0*/  UIADD3 UR26, UPT, UPT, UR15, -0x2, URZ ;  /* 0xfffffffe0f1a7890 */ /* 0x000fe2000fffe0ff */
[----:B------:R-:W-:Y:S01]  /*95f0*/  IMAD.IADD R44, R81, 0x1, R245 ;  /* 0x00000001512c7824 */ /* 0x000fe200078e02f5 */
[----:B--2---:R-:W-:Y:S01]  /*9600*/  USHF.L.U32 UR17, UR10, 0x4, URZ ;  /* 0x000000040a117899 */ /* 0x004fe200080006ff */
[C---:B------:R-:W-:Y:S01]  /*9610*/  IMAD R105, R71.reuse, UR11, RZ ;  /* 0x0000000b47697c24 */ /* 0x040fe2000f8e02ff */
[----:B------:R-:W-:Y:S01]  /*9620*/  UIMAD.WIDE.U32 UR30, UR26, UR10, URZ ;  /* 0x0000000a1a1e72a5 */ /* 0x000fe2000f8e00ff */
[----:B------:R-:W-:Y:S01]  /*9630*/  IMAD.WIDE.U32 R6, R71, UR10, R6 ;  /* 0x0000000a47067c25 */ /* 0x000fe2000f8e0006 */
[----:B------:R-:W-:-:S02]  /*9640*/  UIMAD UR26, UR26, UR11, URZ ;  /* 0x0000000b1a1a72a4 */ /* 0x000fc4000f8e02ff */
[----:B-1----:R-:W-:Y:S01]  /*9650*/  UIMAD UR20, UR25, UR8, URZ ;  /* 0x00000008191472a4 */ /* 0x002fe2000f8e02ff */
[----:B------:R-:W-:Y:S01]  /*9660*/  IMAD.IADD R7, R7, 0x1, R105 ;  /* 0x0000000107077824 */ /* 0x000fe200078e0269 */
[----:B------:R-:W-:Y:S01]  /*9670*/  USHF.L.U64.HI UR16, UR10, 0x4, UR11 ;  /* 0x000000040a107899 */ /* 0x000fe2000801020b */
[----:B------:R-:W-:Y:S01]  /*9680*/  IMAD.U32 R4, RZ, RZ, UR8 ;  /* 0x00000008ff047e24 */ /* 0x000fe2000f8e00ff */
[----:B------:R-:W-:Y:S02]  /*9690*/  UIMAD UR20, UR4, UR9, UR20 ;  /* 0x00000009041472a4 */ /* 0x000fe4000f8e0214 */
[----:B------:R-:W-:Y:S01]  /*96a0*/  UIADD3 UR26, UPT, UPT, UR31, UR26, URZ ;  /* 0x0000001a1f1a7290 */ /* 0x000fe2000fffe0ff */
[----:B------:R-:W-:Y:S01]  /*96b0*/  IMAD.WIDE.U32 R4, R4, UR4, R6 ;  /* 0x0000000404047c25 */ /* 0x000fe2000f8e0006 */
[----:B------:R-:W-:Y:S02]  /*96c0*/  ULEA UR21, UP0, UR30, UR17, 0x7 ;  /* 0x000000111e157291 */ /* 0x000fe4000f8038ff */
[----:B------:R-:W-:-:S02]  /*96d0*/  USHF.L.U32 UR29, UR10, 0x5, URZ ;  /* 0x000000050a1d7899 */ /* 0x000fc400080006ff */
[----:B------:R-:W-:Y:S01]  /*96e0*/  IADD3 R12, PT, PT, R5, UR20, RZ ;  /* 0x00000014050c7c10 */ /* 0x000fe2000fffe0ff */
[----:B------:R-:W-:Y:S01]  /*96f0*/  ULEA.HI.X UR20, UR30, UR16, UR26, 0x7, UP0 ;  /* 0x000000101e147291 */ /* 0x000fe200080f3c1a */
[----:B------:R-:W-:Y:S01]  /*9700*/  BAR.SYNC.DEFER_BLOCKING 0x0 ;  /* 0x0000000000007b1d */ /* 0x000fe20000010000 */
[C---:B---3--:R-:W-:Y:S01]  /*9710*/  LEA R14, P1, R4.reuse, UR6, 0x1 ;  /* 0x00000006040e7c11 */ /* 0x048fe2000f8208ff */
[----:B------:R-:W-:Y:S01]  /*9720*/  UIADD3 UR27, UP1, UPT, UR21, UR17, URZ ;  /* 0x00000011151b7290 */ /* 0x000fe2000ff3e0ff */
[----:B------:R-:W-:Y:S01]  /*9730*/  IMAD.U32 R5, RZ, RZ, UR31 ;  /* 0x0000001fff057e24 */ /* 0x000fe2000f8e00ff */
[----:B------:R-:W-:Y:S01]  /*9740*/  UIADD3 UR31, UP0, UPT, UR29, UR21, URZ ;  /* 0x000000151d1f7290 */ /* 0x000fe2000ff1e0ff */
[----:B------:R-:W-:Y:S01]  /*9750*/  LEA.HI.X R12, R4, UR7, R12, 0x1, P1 ;  /* 0x00000007040c7c11 */ /* 0x000fe200088f0c0c */
[----:B------:R-:W-:Y:S01]  /*9760*/  IMAD.U32 R4, RZ, RZ, UR30 ;  /* 0x0000001eff047e24 */ /* 0x000fe2000f8e00ff */
[----:B------:R-:W-:Y:S01]  /*9770*/  USHF.L.U64.HI UR28, UR10, 0x5, UR11 ;  /* 0x000000050a1c7899 */ /* 0x000fe2000801020b */
[----:B------:R-:W-:Y:S01]  /*9780*/  IMAD.U32 R7, RZ, RZ, UR21 ;  /* 0x00000015ff077e24 */ /* 0x000fe2000f8e00ff */
[----:B------:R-:W-:Y:S01]  /*9790*/  MOV R9, UR26 ;  /* 0x0000001a00097c02 */ /* 0x000fe20008000f00 */
[----:B------:R-:W-:Y:S01]  /*97a0*/  UIADD3.X UR26, UPT, UPT, UR20, UR16, URZ, UP1, !UPT ;  /* 0x00000010141a7290 */ /* 0x000fe20008ffe4ff */
[CC--:B------:R-:W-:Y:S01]  /*97b0*/  LEA R26, P2, R4.reuse, R14.reuse, 0x8 ;  /* 0x0000000e041a7211 */ /* 0x0c0fe200078440ff */
[----:B------:R-:W-:Y:S01]  /*97c0*/  IMAD.U32 R5, RZ, RZ, UR20 ;  /* 0x00000014ff057e24 */ /* 0x000fe2000f8e00ff */
[C---:B------:R-:W-:Y:S01]  /*97d0*/  LEA R24, P1, R7.reuse, R14, 0x1 ;  /* 0x0000000e07187211 */ /* 0x040fe200078208ff */
[----:B------:R-:W-:Y:S01]  /*97e0*/  UIADD3.X UR30, UPT, UPT, UR28, UR20, URZ, UP0, !UPT ;  /* 0x000000141c1e7290 */ /* 0x000fe200087fe4ff */
[-C--:B------:R-:W-:Y:S01]  /*97f0*/  LEA.HI.X R27, R4, R12.reuse, R9, 0x8, P2 ;  /* 0x0000000c041b7211 */ /* 0x080fe200010f4409 */
[----:B------:R-:W-:Y:S01]  /*9800*/  IMAD.U32 R9, RZ, RZ, UR31 ;  /* 0x0000001fff097e24 */ /* 0x000fe2000f8e00ff */
[----:B------:R-:W-:Y:S01]  /*9810*/  MOV R11, UR27 ;  /* 0x0000001b000b7c02 */ /* 0x000fe20008000f00 */
[----:B------:R-:W-:Y:S01]  /*9820*/  UIADD3 UR32, UP0, UPT, UR31, UR17, URZ ;  /* 0x000000111f207290 */ /* 0x000fe2000ff1e0ff */
[----:B------:R-:W-:Y:S01]  /*9830*/  LEA.HI.X R25, R7, R12, R5, 0x1, P1 ;  /* 0x0000000c07197211 */ /* 0x000fe200008f0c05 */
[----:B------:R-:W-:Y:S01]  /*9840*/  IMAD.U32 R7, RZ, RZ, UR26 ;  /* 0x0000001aff077e24 */ /* 0x000fe2000f8e00ff */
[-C--:B------:R-:W-:Y:S01]  /*9850*/  LEA R22, P2, R11, R14.reuse, 0x1 ;  /* 0x0000000e0b167211 */ /* 0x080fe200078408ff */
[----:B------:R-:W-:Y:S01]  /*9860*/  UIADD3.X UR27, UPT, UPT, UR30, UR16, URZ, UP0, !UPT ;  /* 0x000000101e1b7290 */ /* 0x000fe200087fe4ff */
[----:B------:R-:W-:Y:S01]  /*9870*/  MOV R5, UR30 ;  /* 0x0000001e00057c02 */ /* 0x000fe20008000f00 */
[----:B------:R-:W-:Y:S01]  /*9880*/  ULEA UR21, UP0, UR10, UR21, 0x6 ;  /* 0x000000150a157291 */ /* 0x000fe2000f8030ff */
[----:B------:R-:W-:Y:S01]  /*9890*/  LEA R20, P1, R9, R14, 0x1 ;  /* 0x0000000e09147211 */ /* 0x000fe200078208ff */
[----:B------:R-:W1:Y:S01]  /*98a0*/  LDCU UR26, c[0x0][0x50c] ;  /* 0x0000a180ff1a77ac */ /* 0x000e620008000800 */
[-C--:B------:R-:W-:Y:S01]  /*98b0*/  LEA.HI.X R23, R11, R12.reuse, R7, 0x1, P2 ;  /* 0x0000000c0b177211 */ /* 0x080fe200010f0c07 */
[----:B------:R-:W-:Y:S01]  /*98c0*/  IMAD.U32 R7, RZ, RZ, UR32 ;  /* 0x00000020ff077e24 */ /* 0x000fe2000f8e00ff */
[----:B------:R-:W-:Y:S01]  /*98d0*/  LEA.HI.X R21, R9, R12, R5, 0x1, P1 ;  /* 0x0000000c09157211 */ /* 0x000fe200008f0c05 */
[----:B------:R-:W-:Y:S01]  /*98e0*/  ULEA.HI.X UR20, UR10, UR20, UR11, 0x6, UP0 ;  /* 0x000000140a147291 */ /* 0x000fe200080f340b */
[----:B------:R-:W-:Y:S01]  /*98f0*/  LOP3.LUT R9, R69, 0x1f8, RZ, 0xc0, !PT ;  /* 0x000001f845097812 */ /* 0x000fe200078ec0ff */
[----:B------:R-:W-:Y:S01]  /*9900*/  IMAD.U32 R5, RZ, RZ, UR27 ;  /* 0x0000001bff057e24 */ /* 0x000fe2000f8e00ff */
[----:B------:R-:W-:Y:S01]  /*9910*/  UIADD3 UR17, UP1, UPT, UR21, UR17, URZ ;  /* 0x0000001115117290 */ /* 0x000fe2000ff3e0ff */
[----:B------:R-:W-:Y:S01]  /*9920*/  LEA R18, P1, R7, R14, 0x1 ;  /* 0x0000000e07127211 */ /* 0x000fe200078208ff */
[----:B------:R-:W-:Y:S01]  /*9930*/  UIADD3 UR29, UP0, UPT, UR21, UR29, URZ ;  /* 0x0000001d151d7290 */ /* 0x000fe2000ff1e0ff */
[----:B------:R-:W-:Y:S01]  /*9940*/  LOP3.LUT R70, R9, 0x38, R240, 0x78, !PT ;  /* 0x0000003809467812 */ /* 0x000fe200078e78f0 */
[----:B------:R-:W-:Y:S01]  /*9950*/  UIADD3.X UR16, UPT, UPT, UR20, UR16, URZ, UP1, !UPT ;  /* 0x0000001014107290 */ /* 0x000fe20008ffe4ff */
[----:B------:R-:W-:Y:S01]  /*9960*/  LEA.HI.X R19, R7, R12, R5, 0x1, P1 ;  /* 0x0000000c07137211 */ /* 0x000fe200008f0c05 */
[----:B------:R-:W-:Y:S01]  /*9970*/  UIADD3.X UR28, UPT, UPT, UR20, UR28, URZ, UP0, !UPT ;  /* 0x0000001c141c7290 */ /* 0x000fe200087fe4ff */
[----:B------:R-:W-:Y:S01]  /*9980*/  LOP3.LUT R243, R70, 0x1e00, R69, 0xf8, !PT ;  /* 0x00001e0046f37812 */ /* 0x000fe200078ef845 */
[----:B------:R-:W-:Y:S01]  /*9990*/  IMAD.U32 R7, RZ, RZ, UR17 ;  /* 0x00000011ff077e24 */ /* 0x000fe2000f8e00ff */
[----:B------:R-:W-:Y:S01]  /*99a0*/  MOV R9, UR21 ;  /* 0x0000001500097c02 */ /* 0x000fe20008000f00 */
[----:B------:R-:W-:Y:S01]  /*99b0*/  IMAD.U32 R8, RZ, RZ, UR20 ;  /* 0x00000014ff087e24 */ /* 0x000fe2000f8e00ff */
[----:B------:R-:W-:Y:S01]  /*99c0*/  MOV R5, UR29 ;  /* 0x0000001d00057c02 */ /* 0x000fe20008000f00 */
[----:B------:R-:W-:Y:S01]  /*99d0*/  IMAD.U32 R6, RZ, RZ, UR16 ;  /* 0x00000010ff067e24 */ /* 0x000fe2000f8e00ff */
[----:B------:R-:W-:Y:S01]  /*99e0*/  LEA R243, R243, UR5, 0x1 ;  /* 0x00000005f3f37c11 */ /* 0x000fe2000f8e08ff */
[----:B------:R-:W-:Y:S01]  /*99f0*/  IMAD.U32 R4, RZ, RZ, UR28 ;  /* 0x0000001cff047e24 */ /* 0x000fe2000f8e00ff */
[-C--:B------:R-:W-:Y:S01]  /*9a00*/  LEA R16, P3, R9, R14.reuse, 0x1 ;  /* 0x0000000e09107211 */ /* 0x080fe200078608ff */
[----:B------:R-:W-:Y:S01]  /*9a10*/  UISETP.GE.AND UP0, UPT, UR15, 0x3, UPT ;  /* 0x000000030f00788c */ /* 0x000fe2000bf06270 */
[-C--:B------:R-:W-:Y:S01]  /*9a20*/  LEA R10, P2, R7, R14.reuse, 0x1 ;  /* 0x0000000e070a7211 */ /* 0x080fe200078408ff */
[----:B------:R-:W-:Y:S01]  /*9a30*/  @!PT LDS RZ, [RZ] ;  /* 0x00000000fffff984 */ /* 0x000fe20000000800 */
[----:B------:R-:W-:Y:S01]  /*9a40*/  @!PT LDS RZ, [RZ] ;  /* 0x00000000fffff984 */ /* 0x000fe20000000800 */
[----:B------:R-:W-:Y:S01]  /*9a50*/  @!PT LDS RZ, [RZ] ;  /* 0x00000000fffff984 */ /* 0x000fe20000000800 */
[----:B------:R-:W-:Y:S01]  /*9a60*/  LDGSTS.E.BYPASS.LTC128B.128 [R243+0x8000], desc[UR18][R26.64] ;  /* 0x080000001af37fae */ /* 0x000fe2000b981a12 */
[----:B------:R-:W-:-:S02]  /*9a70*/  LEA R14, P1, R5, R14, 0x1 ;  /* 0x0000000e050e7211 */ /* 0x000fc400078208ff */
[-C--:B------:R-:W-:Y:S01]  /*9a80*/  LEA.HI.X R17, R9, R12.reuse, R8, 0x1, P3 ;  /* 0x0000000c09117211 */ /* 0x080fe200018f0c08 */
[----:B------:R2:W-:Y:S01]  /*9a90*/  LDGSTS.E.BYPASS.LTC128B.128 [R243+0x8800], desc[UR18][R24.64] ;  /* 0x0880000018f37fae */ /* 0x0005e2000b981a12 */
[-C--:B------:R-:W-:Y:S02]  /*9aa0*/  LEA.HI.X R11, R7, R12.reuse, R6, 0x1, P2 ;  /* 0x0000000c070b7211 */ /* 0x080fe400010f0c06 */
[----:B------:R-:W-:Y:S01]  /*9ab0*/  LEA.HI.X R15, R5, R12, R4, 0x1, P1 ;  /* 0x0000000c050f7211 */ /* 0x000fe200008f0c04 */
[----:B------:R-:W-:Y:S04]  /*9ac0*/  LDGSTS.E.BYPASS.LTC128B.128 [R243+0x9000], desc[UR18][R22.64] ;  /* 0x0900000016f37fae */ /* 0x000fe8000b981a12 */
[----:B------:R-:W-:Y:S04]  /*9ad0*/  LDGSTS.E.BYPASS.LTC128B.128 [R243+0x9800], desc[UR18][R20.64] ;  /* 0x0980000014f37fae */ /* 0x000fe8000b981a12 */
[----:B------:R-:W-:Y:S04]  /*9ae0*/  LDGSTS.E.BYPASS.LTC128B.128 [R243+0xa000], desc[UR18][R18.64] ;  /* 0x0a00000012f37fae */ /* 0x000fe8000b981a12 */
[----:B------:R3:W-:Y:S04]  /*9af0*/  LDGSTS.E.BYPASS.LTC128B.128 [R243+0xa800], desc[UR18][R16.64] ;  /* 0x0a80000010f37fae */ /* 0x0007e8000b981a12 */
[----:B------:R4:W-:Y:S04]  /*9b00*/  LDGSTS.E.BYPASS.LTC128B.128 [R243+0xb000], desc[UR18][R10.64] ;  /* 0x0b0000000af37fae */ /* 0x0009e8000b981a12 */
[----:B------:R5:W-:Y:S04]  /*9b10*/  LDGSTS.E.BYPASS.LTC128B.128 [R243+0xb800], desc[UR18][R14.64] ;  /* 0x0b8000000ef37fae */ /* 0x000be8000b981a12 */
[----:B------:R-:W-:Y:S04]  /*9b20*/  LDSM.16.M88.4 R48, [R208+UR5+0x4000] ;  /* 0x00400005d030783b */ /* 0x000fe80008000200 */
[----:B------:R-:W1:Y:S04]  /*9b30*/  LDSM.16.M88.4 R72, [R203+0x2000] ;  /* 0x00200000cb48783b */ /* 0x000e680000000200 */
[----:B------:R-:W2:Y:S04]  /*9b40*/  LDSM.16.M88.4 R32, [R208+UR5+0x4800] ;  /* 0x00480005d020783b */ /* 0x000ea80008000200 */
[----:B------:R-:W3:Y:S04]  /*9b50*/  LDSM.16.M88.4 R204, [R208+UR5+0x5000] ;  /* 0x00500005d0cc783b */ /* 0x000ee80008000200 */
[----:B------:R-:W4:Y:S04]  /*9b60*/  LDSM.16.M88.4 R128, [R208+UR5+0x5800] ;  /* 0x00580005d080783b */ /* 0x000f280008000200 */
[----:B------:R-:W5:Y:S04]  /*9b70*/  LDSM.16.M88.4 R120, [R208+UR5+0x6000] ;  /* 0x00600005d078783b */ /* 0x000f680008000200 */
[----:B------:R-:W-:Y:S04]  /*9b80*/  LDSM.16.M88.4 R100, [R208+UR5+0x6800] ;  /* 0x00680005d064783b */ /* 0x000fe80008000200 */
[----:B------:R-:W-:Y:S04]  /*9b90*/  LDSM.16.M88.4 R84, [R208+UR5+0x7000] ;  /* 0x00700005d054783b */ /* 0x000fe80008000200 */
[----:B------:R-:W-:Y:S04]  /*9ba0*/  LDSM.16.M88.4 R216, [R208+UR5+0x7800] ;  /* 0x00780005d0d8783b */ /* 0x000fe80008000200 */
[----:B------:R-:W-:Y:S04]  /*9bb0*/  LDSM.16.M88.4 R64, [R203] ;  /* 0x00000000cb40783b */ /* 0x000fe80000000200 */
[----:B------:R-:W5:Y:S04]  /*9bc0*/  LDSM.16.M88.4 R96, [R44+0x4000] ;  /* 0x004000002c60783b */ /* 0x000f680000000200 */
[----:B------:R-:W5:Y:S01]  /*9bd0*/  LDSM.16.M88.4 R28, [R224+0x2000] ;  /* 0x00200000e01c783b */ /* 0x000f620000000200 */
[C---:B-1----:R-:W-:Y:S03]  /*9be0*/  HMMA.16816.F32.BF16 R56, R72.reuse, R48, RZ ;  /* 0x000000304838723c */ /* 0x042fe600000418ff */
[----:B------:R-:W1:Y:S04]  /*9bf0*/  LDSM.16.M88.4 R248, [R44+0x4800] ;  /* 0x004800002cf8783b */ /* 0x000e680000000200 */
[----:B------:R-:W1:Y:S01]  /*9c00*/  LDSM.16.M88.4 R232, [R44+0x5000] ;  /* 0x005000002ce8783b */ /* 0x000e620000000200 */
[C---:B--2---:R-:W-:Y:S03]  /*9c10*/  HMMA.16816.F32.BF16 R40, R72.reuse, R32, RZ ;  /* 0x000000204828723c */ /* 0x044fe600000418ff */
[----:B------:R-:W2:Y:S04]  /*9c20*/  LDSM.16.M88.4 R220, [R44+0x5800] ;  /* 0x005800002cdc783b */ /* 0x000ea80000000200 */
[----:B------:R-:W2:Y:S01]  /*9c30*/  LDSM.16.M88.4 R212, [R44+0x6000] ;  /* 0x006000002cd4783b */ /* 0x000ea20000000200 */
[C---:B---3--:R-:W-:Y:S03]  /*9c40*/  HMMA.16816.F32.BF16 R24, R72.reuse, R204, RZ ;  /* 0x000000cc4818723c */ /* 0x048fe600000418ff */
[----:B------:R-:W3:Y:S04]  /*9c50*/  LDSM.16.M88.4 R208, [R44+0x6800] ;  /* 0x006800002cd0783b */ /* 0x000ee80000000200 */
[----:B------:R-:W3:Y:S01]  /*9c60*/  LDSM.16.M88.4 R236, [R44+0x7000] ;  /* 0x007000002cec783b */ /* 0x000ee20000000200 */
[C---:B----4-:R-:W-:Y:S03]  /*9c70*/  HMMA.16816.F32.BF16 R16, R72.reuse, R128, RZ ;  /* 0x000000804810723c */ /* 0x050fe600000418ff */
[----:B------:R-:W4:Y:S04]  /*9c80*/  LDSM.16.M88.4 R228, [R44+0x7800] ;  /* 0x007800002ce4783b */ /* 0x000f280000000200 */
[----:B------:R-:W4:Y:S01]  /*9c90*/  LDSM.16.M88.4 R224, [R224] ;  /* 0x00000000e0e0783b */ /* 0x000f220000000200 */
[C---:B-----5:R-:W-:Y:S01]  /*9ca0*/  HMMA.16816.F32.BF16 R8, R72.reuse, R120, RZ ;  /* 0x000000784808723c */ /* 0x060fe200000418ff */
[----:B------:R-:W-:Y:S01]  /*9cb0*/  MOV R82, R99 ;  /* 0x0000006300527202 */ /* 0x000fe20000000f00 */
[----:B------:R-:W-:Y:S01]  /*9cc0*/  IMAD.MOV.U32 R80, RZ, RZ, R98 ;  /* 0x000000ffff507224 */ /* 0x000fe200078e0062 */
[----:B------:R-:W0:Y:S05]  /*9cd0*/  LDGDEPBAR ;  /* 0x00000000000079af */ /* 0x000e2a0000000000 */
        /* <DEDUP_REMOVED lines=11> */
[----:B------:R-:W-:Y:S08]  /*9d90*/  HMMA.16816.F32.BF16 R60, R64, R48, RZ ;  /* 0x00000030403c723c */ /* 0x000ff000000418ff */
[C---:B------:R-:W-:Y:S08]  /*9da0*/  HMMA.16816.F32.BF16 R56, R28.reuse, R96, R56 ;  /* 0x000000601c38723c */ /* 0x040ff00000041838 */
[C---:B-1----:R-:W-:Y:S08]  /*9db0*/  HMMA.16816.F32.BF16 R40, R28.reuse, R248, R40 ;  /* 0x000000f81c28723c */ /* 0x042ff00000041828 */
[C---:B------:R-:W-:Y:S08]  /*9dc0*/  HMMA.16816.F32.BF16 R24, R28.reuse, R232, R24 ;  /* 0x000000e81c18723c */ /* 0x040ff00000041818 */
[C---:B--2---:R-:W-:Y:S08]  /*9dd0*/  HMMA.16816.F32.BF16 R16, R28.reuse, R220, R16 ;  /* 0x000000dc1c10723c */ /* 0x044ff00000041810 */
[C---:B------:R-:W-:Y:S08]  /*9de0*/  HMMA.16816.F32.BF16 R8, R28.reuse, R212, R8 ;  /* 0x000000d41c08723c */ /* 0x040ff00000041808 */
[C---:B---3--:R-:W-:Y:S08]  /*9df0*/  HMMA.16816.F32.BF16 R112, R28.reuse, R208, R112 ;  /* 0x000000d01c70723c */ /* 0x048ff00000041870 */
[C---:B------:R-:W-:Y:S08]  /*9e00*/  HMMA.16816.F32.BF16 R92, R28.reuse, R236, R92 ;  /* 0x000000ec1c5c723c */ /* 0x040ff0000004185c */
[C---:B----4-:R-:W-:Y:S08]  /*9e10*/  HMMA.16816.F32.BF16 R76, R28.reuse, R228, R76 ;  /* 0x000000e41c4c723c */ /* 0x050ff0000004184c */
        /* <DEDUP_REMOVED lines=8> */
[C---:B------:R-:W-:Y:S08]  /*9ea0*/  HMMA.16816.F32.BF16 R44, R64.reuse, R32, RZ ;  /* 0x00000020402c723c */ /* 0x040ff000000418ff */
[----:B------:R-:W-:Y:S08]  /*9eb0*/  HMMA.16816.F32.BF16 R28, R64, R204, RZ ;  /* 0x000000cc401c723c */ /* 0x000ff000000418ff */
[----:B------:R-:W-:Y:S08]  /*9ec0*/  HMMA.16816.F32.BF16 R60, R224, R96, R60 ;  /* 0x00000060e03c723c */ /* 0x000ff0000004183c */
        /* <DEDUP_REMOVED lines=9> */
[----:B------:R-:W-:Y:S01]  /*9f60*/  HMMA.16816.F32.BF16 R44, R224, R248, R44 ;  /* 0x000000f8e02c723c */ /* 0x000fe2000004182c */
[----:B------:R-:W-:Y:S01]  /*9f70*/  IMAD.MOV.U32 R248, RZ, RZ, R82 ;  /* 0x000000fffff87224 */ /* 0x000fe200078e0052 */
[----:B------:R-:W-:-:S06]  /*9f80*/  MOV R249, R81 ;  /* 0x0000005100f97202 */ /* 0x000fcc0000000f00 */
[----:B------:R-:W-:Y:S01]  /*9f90*/  HMMA.16816.F32.BF16 R28, R224, R232, R28 ;  /* 0x000000e8e01c723c */ /* 0x000fe2000004181c */
[----:B------:R-:W-:-:S07]  /*9fa0*/  IMAD.MOV.U32 R233, RZ, RZ, R80 ;  /* 0x000000ffffe97224 */ /* 0x000fce00078e0050 */
[C---:B------:R-:W-:Y:S08]  /*9fb0*/  HMMA.16816.F32.BF16 R32, R64.reuse, R34, RZ ;  /* 0x000000224020723c */ /* 0x040ff000000418ff */
[C---:B------:R-:W-:Y:S08]  /*9fc0*/  HMMA.16816.F32.BF16 R80, R64.reuse, R216, RZ ;  /* 0x000000d84050723c */ /* 0x040ff000000418ff */
[C---:B------:R-:W-:Y:S08]  /*9fd0*/  HMMA.16816.F32.BF16 R84, R64.reuse, R86, RZ ;  /* 0x000000564054723c */ /* 0x040ff000000418ff */
[----:B------:R-:W-:Y:S01]  /*9fe0*/  HMMA.16816.F32.BF16 R64, R64, R218, RZ ;  /* 0x000000da4040723c */ /* 0x000fe200000418ff */
[----:B------:R-:W-:Y:S01]  /*9ff0*/  IMAD.MOV.U32 R218, RZ, RZ, R233 ;  /* 0x000000ffffda7224 */ /* 0x000fe200078e00e9 */
[----:B------:R-:W-:Y:S01]  /*a000*/  MOV R219, R248 ;  /* 0x000000f800db7202 */ /* 0x000fe20000000f00 */
[----:B------:R-:W-:-:S05]  /*a010*/  IMAD.IADD R248, R249, 0x1, R247 ;  /* 0x00000001f9f87824 */ /* 0x000fca00078e02f7 */
[----:B------:R-:W-:Y:S01]  /*a020*/  HMMA.16816.F32.BF16 R96, R224, R236, R96 ;  /* 0x000000ece060723c */ /* 0x000fe20000041860 */
[----:B------:R-:W-:-:S05]  /*a030*/  IMAD.IADD R236, R203, 0x1, R247 ;  /* 0x00000001cbec7824 */ /* 0x000fca00078e02f7 */
[C---:B------:R-:W-:Y:S02]  /*a040*/  IADD3 R247, PT, PT, R245.reuse, R236, RZ ;  /* 0x000000ecf5f77210 */ /* 0x040fe40007ffe0ff */
[C---:B------:R-:W-:Y:S08]  /*a050*/  HMMA.16816.F32.BF16 R196, R224.reuse, R220, R196 ;  /* 0x000000dce0c4723c */ /* 0x040ff000000418c4 */
[C---:B------:R-:W-:Y:S08]  /*a060*/  HMMA.16816.F32.BF16 R124, R224.reuse, R212, R124 ;  /* 0x000000d4e07c723c */ /* 0x040ff0000004187c */
[C---:B------:R-:W-:Y:S08]  /*a070*/  HMMA.16816.F32.BF16 R116, R224.reuse, R208, R116 ;  /* 0x000000d0e074723c */ /* 0x040ff00000041874 */
[C---:B------:R-:W-:Y:S01]  /*a080*/  HMMA.16816.F32.BF16 R48, R224.reuse, R218, R48 ;  /* 0x000000dae030723c */ /* 0x040fe20000041830 */
[----:B------:R-:W-:Y:S07]  /*a090*/  LDSM.16.M88.4 R216, [R236] ;  /* 0x00000000ecd8783b */ /* 0x000fee0000000200 */
[C---:B------:R-:W-:Y:S01]  /*a0a0*/  HMMA.16816.F32.BF16 R204, R224.reuse, R234, R204 ;  /* 0x000000eae0cc723c */ /* 0x040fe200000418cc */
[----:B------:R-:W-:Y:S07]  /*a0b0*/  LDSM.16.M88.4 R232, [R236+0x2000] ;  /* 0x00200000ece8783b */ /* 0x000fee0000000200 */
[C---:B------:R-:W-:Y:S01]  /*a0c0*/  HMMA.16816.F32.BF16 R128, R224.reuse, R222, R128 ;  /* 0x000000dee080723c */ /* 0x040fe20000041880 */
[----:B------:R-:W1:Y:S07]  /*a0d0*/  LDSM.16.M88.4 R220, [R248+0x4000] ;  /* 0x00400000f8dc783b */ /* 0x000e6e0000000200 */
[C---:B------:R-:W-:Y:S01]  /*a0e0*/  HMMA.16816.F32.BF16 R120, R224.reuse, R214, R120 ;  /* 0x000000d6e078723c */ /* 0x040fe20000041878 */
[----:B------:R-:W2:Y:S07]  /*a0f0*/  LDSM.16.M88.4 R212, [R248+0x4800] ;  /* 0x00480000f8d4783b */ /* 0x000eae0000000200 */
[C---:B------:R-:W-:Y:S01]  /*a100*/  HMMA.16816.F32.BF16 R100, R224.reuse, R210, R100 ;  /* 0x000000d2e064723c */ /* 0x040fe20000041864 */
[----:B------:R-:W3:Y:S07]  /*a110*/  LDSM.16.M88.4 R208, [R248+0x5000] ;  /* 0x00500000f8d0783b */ /* 0x000eee0000000200 */
[C---:B------:R-:W-:Y:S08]  /*a120*/  HMMA.16816.F32.BF16 R32, R224.reuse, R250, R32 ;  /* 0x000000fae020723c */ /* 0x040ff00000041820 */
[C---:B------:R-:W-:Y:S08]  /*a130*/  HMMA.16816.F32.BF16 R80, R224.reuse, R228, R80 ;  /* 0x000000e4e050723c */ /* 0x040ff00000041850 */
[C---:B------:R-:W-:Y:S08]  /*a140*/  HMMA.16816.F32.BF16 R84, R224.reuse, R238, R84 ;  /* 0x000000eee054723c */ /* 0x040ff00000041854 */
[----:B------:R-:W-:Y:S01]  /*a150*/  HMMA.16816.F32.BF16 R64, R224, R230, R64 ;  /* 0x000000e6e040723c */ /* 0x000fe20000041840 */
[----:B------:R-:W4:Y:S04]  /*a160*/  LDSM.16.M88.4 R228, [R248+0x5800] ;  /* 0x00580000f8e4783b */ /* 0x000f280000000200 */
[----:B------:R-:W-:Y:S03]  /*a170*/  LDSM.16.M88.4 R224, [R248+0x7000] ;  /* 0x00700000f8e0783b */ /* 0x000fe60000000200 */
[-C--:B-1----:R-:W-:Y:S08]  /*a180*/  HMMA.16816.F32.BF16 R56, R232, R220.reuse, R56 ;  /* 0x000000dce838723c */ /* 0x082ff00000041838 */
[----:B------:R-:W-:Y:S08]  /*a190*/  HMMA.16816.F32.BF16 R60, R216, R220, R60 ;  /* 0x000000dcd83c723c */ /* 0x000ff0000004183c */
[-C--:B------:R-:W-:Y:S08]  /*a1a0*/  HMMA.16816.F32.BF16 R52, R232, R222.reuse, R52 ;  /* 0x000000dee834723c */ /* 0x080ff00000041834 */
[C---:B------:R-:W-:Y:S01]  /*a1b0*/  HMMA.16816.F32.BF16 R48, R216.reuse, R222, R48 ;  /* 0x000000ded830723c */ /* 0x040fe20000041830 */
[----:B------:R-:W-:Y:S07]  /*a1c0*/  LDSM.16.M88.4 R220, [R248+0x7800] ;  /* 0x00780000f8dc783b */ /* 0x000fee0000000200 */
        /* <DEDUP_REMOVED lines=8> */
[----:B------:R-:W-:Y:S01]  /*a250*/  HMMA.16816.F32.BF16 R204, R216, R210, R204 ;  /* 0x000000d2d8cc723c */ /* 0x000fe200000418cc */
[----:B------:R2:W3:Y:S07]  /*a260*/  LDSM.16.M88.4 R208, [R248+0x6800] ;  /* 0x00680000f8d0783b */ /* 0x0004ee0000000200 */
[C---:B----4-:R-:W-:Y:S08]  /*a270*/  HMMA.16816.F32.BF16 R16, R232.reuse, R228, R16 ;  /* 0x000000e4e810723c */ /* 0x050ff00000041810 */
[----:B-1----:R-:W-:Y:S01]  /*a280*/  HMMA.16816.F32.BF16 R8, R232, R212, R8 ;  /* 0x000000d4e808723c */ /* 0x002fe20000041808 */
[----:B--2---:R-:W-:-:S07]  /*a290*/  IMAD.IADD R248, R245, 0x1, R248 ;  /* 0x00000001f5f87824 */ /* 0x004fce00078e02f8 */
[C---:B------:R-:W-:Y:S01]  /*a2a0*/  HMMA.16816.F32.BF16 R92, R232.reuse, R224, R92 ;  /* 0x000000e0e85c723c */ /* 0x040fe2000004185c */
[----:B------:R-:W-:Y:S07]  /*a2b0*/  LDSM.16.M88.4 R236, [R248+0x5000] ;  /* 0x00500000f8ec783b */ /* 0x000fee0000000200 */
[C---:B------:R-:W-:Y:S08]  /*a2c0*/  HMMA.16816.F32.BF16 R76, R232.reuse, R220, R76 ;  /* 0x000000dce84c723c */ /* 0x040ff0000004184c */
[C---:B---3--:R-:W-:Y:S08]  /*a2d0*/  HMMA.16816.F32.BF16 R112, R232.reuse, R208, R112 ;  /* 0x000000d0e870723c */ /* 0x048ff00000041870 */
[C---:B------:R-:W-:Y:S08]  /*a2e0*/  HMMA.16816.F32.BF16 R12, R232.reuse, R230, R12 ;  /* 0x000000e6e80c723c */ /* 0x040ff0000004180c */
[C---:B------:R-:W-:Y:S08]  /*a2f0*/  HMMA.16816.F32.BF16 R4, R232.reuse, R214, R4 ;  /* 0x000000d6e804723c */ /* 0x040ff00000041804 */
[C---:B------:R-:W-:Y:S08]  /*a300*/  HMMA.16816.F32.BF16 R108, R232.reuse, R210, R108 ;  /* 0x000000d2e86c723c */ /* 0x040ff0000004186c */
[C---:B------:R-:W-:Y:S08]  /*a310*/  HMMA.16816.F32.BF16 R88, R232.reuse, R226, R88 ;  /* 0x000000e2e858723c */ /* 0x040ff00000041858 */
[----:B------:R-:W-:Y:S01]  /*a320*/  HMMA.16816.F32.BF16 R72, R232, R222, R72 ;  /* 0x000000dee848723c */ /* 0x000fe20000041848 */
[----:B------:R-:W-:Y:S07]  /*a330*/  LDSM.16.M88.4 R232, [R247] ;  /* 0x00000000f7e8783b */ /* 0x000fee0000000200 */
[C---:B------:R-:W-:Y:S08]  /*a340*/  HMMA.16816.F32.BF16 R196, R216.reuse, R228, R196 ;  /* 0x000000e4d8c4723c */ /* 0x040ff000000418c4 */
[C---:B------:R-:W-:Y:S01]  /*a350*/  HMMA.16816.F32.BF16 R128, R216.reuse, R230, R128 ;  /* 0x000000e6d880723c */ /* 0x040fe20000041880 */
[----:B------:R-:W-:Y:S07]  /*a360*/  LDSM.16.M88.4 R228, [R247+0x2000] ;  /* 0x00200000f7e4783b */ /* 0x000fee0000000200 */
[C---:B------:R-:W-:Y:S08]  /*a370*/  HMMA.16816.F32.BF16 R124, R216.reuse, R212, R124 ;  /* 0x000000d4d87c723c */ /* 0x040ff0000004187c */
[C---:B------:R-:W-:Y:S01]  /*a380*/  HMMA.16816.F32.BF16 R120, R216.reuse, R214, R120 ;  /* 0x000000d6d878723c */ /* 0x040fe20000041878 */
[----:B------:R-:W1:Y:S07]  /*a390*/  LDSM.16.M88.4 R212, [R248+0x4000] ;  /* 0x00400000f8d4783b */ /* 0x000e6e0000000200 */
[C---:B------:R-:W-:Y:S08]  /*a3a0*/  HMMA.16816.F32.BF16 R116, R216.reuse, R208, R116 ;  /* 0x000000d0d874723c */ /* 0x040ff00000041874 */
[C---:B------:R-:W-:Y:S01]  /*a3b0*/  HMMA.16816.F32.BF16 R100, R216.reuse, R210, R100 ;  /* 0x000000d2d864723c */ /* 0x040fe20000041864 */
[----:B------:R-:W2:Y:S07]  /*a3c0*/  LDSM.16.M88.4 R208, [R248+0x4800] ;  /* 0x00480000f8d0783b */ /* 0x000eae0000000200 */
[C---:B------:R-:W-:Y:S08]  /*a3d0*/  HMMA.16816.F32.BF16 R96, R216.reuse, R224, R96 ;  /* 0x000000e0d860723c */ /* 0x040ff00000041860 */
[C---:B------:R-:W-:Y:S01]  /*a3e0*/  HMMA.16816.F32.BF16 R84, R216.reuse, R226, R84 ;  /* 0x000000e2d854723c */ /* 0x040fe20000041854 */
[----:B------:R-:W3:Y:S07]  /*a3f0*/  LDSM.16.M88.4 R224, [R248+0x5800] ;  /* 0x00580000f8e0783b */ /* 0x000eee0000000200 */
[C---:B------:R-:W-:Y:S08]  /*a400*/  HMMA.16816.F32.BF16 R80, R216.reuse, R220, R80 ;  /* 0x000000dcd850723c */ /* 0x040ff00000041850 */
[----:B------:R-:W-:Y:S01]  /*a410*/  HMMA.16816.F32.BF16 R64, R216, R222, R64 ;  /* 0x000000ded840723c */ /* 0x000fe20000041840 */
[----:B------:R-:W4:Y:S04]  /*a420*/  LDSM.16.M88.4 R220, [R248+0x6000] ;  /* 0x00600000f8dc783b */ /* 0x000f280000000200 */
[----:B------:R-:W5:Y:S03]  /*a430*/  LDSM.16.M88.4 R216, [R248+0x6800] ;  /* 0x00680000f8d8783b */ /* 0x000f660000000200 */
[-C--:B-1----:R-:W-:Y:S08]  /*a440*/  HMMA.16816.F32.BF16 R56, R228, R212.reuse, R56 ;  /* 0x000000d4e438723c */ /* 0x082ff00000041838 */
[----:B------:R-:W-:Y:S08]  /*a450*/  HMMA.16816.F32.BF16 R60, R232, R212, R60 ;  /* 0x000000d4e83c723c */ /* 0x000ff0000004183c */
[----:B------:R-:W-:Y:S03]  /*a460*/  HMMA.16816.F32.BF16 R52, R228, R214, R52 ;  /* 0x000000d6e434723c */ /* 0x000fe60000041834 */
[----:B------:R-:W-:Y:S01]  /*a470*/  FMUL.FTZ R57, R57, UR26 ;  /* 0x0000001a39397c20 */ /* 0x000fe20008410000 */
[----:B------:R-:W-:Y:S01]  /*a480*/  FMUL.FTZ R56, R56, UR26 ;  /* 0x0000001a38387c20 */ /* 0x000fe20008410000 */
[----:B------:R-:W-:-:S03]  /*a490*/  FMUL.FTZ R58, R58, UR26 ;  /* 0x0000001a3a3a7c20 */ /* 0x000fc60008410000 */
[----:B------:R-:W-:Y:S01]  /*a4a0*/  HMMA.16816.F32.BF16 R48, R232, R214, R48 ;  /* 0x000000d6e830723c */ /* 0x000fe20000041830 */
[----:B------:R-:W1:Y:S01]  /*a4b0*/  LDSM.16.M88.4 R212, [R248+0x7000] ;  /* 0x00700000f8d4783b */ /* 0x000e620000000200 */
[----:B------:R-:W-:Y:S01]  /*a4c0*/  MUFU.TANH R56, R56 ;  /* 0x0000003800387308 */ /* 0x000fe20000002400 */
[----:B------:R-:W-:Y:S01]  /*a4d0*/  FMUL.FTZ R61, R61, UR26 ;  /* 0x0000001a3d3d7c20 */ /* 0x000fe20008410000 */
[----:B------:R-:W-:Y:S01]  /*a4e0*/  FMUL.FTZ R60, R60, UR26 ;  /* 0x0000001a3c3c7c20 */ /* 0x000fe20008410000 */
[----:B------:R-:W-:-:S03]  /*a4f0*/  FMUL.FTZ R62, R62, UR26 ;  /* 0x0000001a3e3e7c20 */ /* 0x000fc60008410000 */
[-C--:B--2---:R-:W-:Y:S02]  /*a500*/  HMMA.16816.F32.BF16 R44, R232, R208.reuse, R44 ;  /* 0x000000d0e82c723c */ /* 0x084fe4000004182c */
[----:B------:R2:W-:Y:S06]  /*a510*/  MUFU.TANH R251, R61 ;  /* 0x0000003d00fb7308 */ /* 0x0005ec0000002400 */
[C---:B------:R-:W-:Y:S02]  /*a520*/  HMMA.16816.F32.BF16 R40, R228.reuse, R208, R40 ;  /* 0x000000d0e428723c */ /* 0x040fe40000041828 */
[----:B------:R-:W-:Y:S06]  /*a530*/  MUFU.TANH R58, R58 ;  /* 0x0000003a003a7308 */ /* 0x000fec0000002400 */
[----:B------:R-:W-:Y:S03]  /*a540*/  HMMA.16816.F32.BF16 R36, R228, R210, R36 ;  /* 0x000000d2e424723c */ /* 0x000fe60000041824 */
[----:B------:R-:W-:Y:S01]  /*a550*/  FMUL.FTZ R46, R46, UR26 ;  /* 0x0000001a2e2e7c20 */ /* 0x000fe20008410000 */
[----:B--2---:R-:W-:Y:S01]  /*a560*/  FMUL.FTZ R61, R49, UR26 ;  /* 0x0000001a313d7c20 */ /* 0x004fe20008410000 */
[----:B------:R-:W-:-:S03]  /*a570*/  FMUL.FTZ R49, R53, UR26 ;  /* 0x0000001a35317c20 */ /* 0x000fc60008410000 */
[----:B------:R-:W-:Y:S01]  /*a580*/  HMMA.16816.F32.BF16 R32, R232, R210, R32 ;  /* 0x000000d2e820723c */ /* 0x000fe20000041820 */
[----:B------:R-:W2:Y:S01]  /*a590*/  LDSM.16.M88.4 R208, [R248+0x7800] ;  /* 0x00780000f8d0783b */ /* 0x000ea20000000200 */
[----:B------:R-:W-:Y:S01]  /*a5a0*/  MUFU.TANH R61, R61 ;  /* 0x0000003d003d7308 */ /* 0x000fe20000002400 */
[----:B------:R-:W-:Y:S01]  /*a5b0*/  FMUL.FTZ R41, R41, UR26 ;  /* 0x0000001a29297c20 */ /* 0x000fe20008410000 */
[----:B------:R-:W-:-:S04]  /*a5c0*/  DEPBAR.LE SB0, 0x0 ;  /* 0x000080000000791a */ /* 0x000fc80000000000 */
[C---:B---3--:R-:W-:Y:S01]  /*a5d0*/  HMMA.16816.F32.BF16 R12, R228.reuse, R226, R12 ;  /* 0x000000e2e40c723c */ /* 0x048fe2000004180c */
[----:B------:R-:W-:Y:S01]  /*a5e0*/  FMUL.FTZ R40, R40, UR26 ;  /* 0x0000001a28287c20 */ /* 0x000fe20008410000 */
[----:B------:R-:W-:Y:S01]  /*a5f0*/  FMUL.FTZ R42, R42, UR26 ;  /* 0x0000001a2a2a7c20 */ /* 0x000fe20008410000 */
[----:B------:R-:W-:Y:S01]  /*a600*/  FMUL.FTZ R36, R36, UR26 ;  /* 0x0000001a24247c20 */ /* 0x000fe20008410000 */
[----:B------:R-:W-:Y:S04]  /*a610*/  MUFU.TANH R49, R49 ;  /* 0x0000003100317308 */ /* 0x000fe80000002400 */
[----:B------:R-:W-:Y:S03]  /*a620*/  HMMA.16816.F32.BF16 R16, R228, R224, R16 ;  /* 0x000000e0e410723c */ /* 0x000fe60000041810 */
[----:B------:R-:W-:Y:S01]  /*a630*/  FMUL.FTZ R32, R32, UR26 ;  /* 0x0000001a20207c20 */ /* 0x000fe20008410000 */
[----:B------:R-:W-:Y:S01]  /*a640*/  FMUL.FTZ R35, R35, UR26 ;  /* 0x0000001a23237c20 */ /* 0x000fe20008410000 */
[----:B------:R-:W-:Y:S03]  /*a650*/  MUFU.TANH R40, R40 ;  /* 0x0000002800287308 */ /* 0x000fe60000002400 */
[-C--:B------:R-:W-:Y:S03]  /*a660*/  HMMA.16816.F32.BF16 R28, R232, R236.reuse, R28 ;  /* 0x000000ece81c723c */ /* 0x080fe6000004181c */
[----:B------:R-:W-:Y:S01]  /*a670*/  FMUL.FTZ R12, R12, UR26 ;  /* 0x0000001a0c0c7c20 */ /* 0x000fe20008410000 */
[----:B------:R-:W-:Y:S01]  /*a680*/  FMUL.FTZ R14, R14, UR26 ;  /* 0x0000001a0e0e7c20 */ /* 0x000fe20008410000 */
[----:B------:R-:W-:Y:S01]  /*a690*/  FMUL.FTZ R15, R15, UR26 ;  /* 0x0000001a0f0f7c20 */ /* 0x000fe20008410000 */
[----:B------:R-:W-:Y:S01]  /*a6a0*/  FMUL.FTZ R13, R13, UR26 ;  /* 0x0000001a0d0d7c20 */ /* 0x000fe20008410000 */
[----:B------:R3:W-:Y:S01]  /*a6b0*/  MUFU.TANH R247, R12 ;  /* 0x0000000c00f77308 */ /* 0x0007e20000002400 */
[----:B------:R-:W-:Y:S03]  /*a6c0*/  HMMA.16816.F32.BF16 R24, R228, R236, R24 ;  /* 0x000000ece418723c */ /* 0x000fe60000041818 */
[----:B------:R-:W-:Y:S01]  /*a6d0*/  FMUL.FTZ R249, R17, UR26 ;  /* 0x0000001a11f97c20 */ /* 0x000fe20008410000 */
[----:B------:R-:W-:Y:S01]  /*a6e0*/  FMUL.FTZ R17, R18, UR26 ;  /* 0x0000001a12117c20 */ /* 0x000fe20008410000 */
[----:B------:R-:W-:Y:S01]  /*a6f0*/  FMUL.FTZ R19, R19, UR26 ;  /* 0x0000001a13137c20 */ /* 0x000fe20008410000 */
[----:B------:R-:W-:Y:S01]  /*a700*/  FMUL.FTZ R16, R16, UR26 ;  /* 0x0000001a10107c20 */ /* 0x000fe20008410000 */
[----:B------:R4:W-:Y:S01]  /*a710*/  MUFU.TANH R18, R14 ;  /* 0x0000000e00127308 */ /* 0x0009e20000002400 */
[----:B------:R-:W-:Y:S03]  /*a720*/  HMMA.16816.F32.BF16 R204, R232, R238, R204 ;  /* 0x000000eee8cc723c */ /* 0x000fe600000418cc */
[----:B------:R-:W-:-:S04]  /*a730*/  FMUL.FTZ R31, R31, UR26 ;  /* 0x0000001a1f1f7c20 */ /* 0x000fc80008410000 */
[----:B------:R-:W-:Y:S01]  /*a740*/  MUFU.TANH R236, R41 ;  /* 0x0000002900ec7308 */ /* 0x000fe20000002400 */
[C---:B------:R-:W-:Y:S01]  /*a750*/  HMMA.16816.F32.BF16 R196, R232.reuse, R224, R196 ;  /* 0x000000e0e8c4723c */ /* 0x040fe200000418c4 */
[----:B---3--:R-:W-:Y:S02]  /*a760*/  IMAD.SHL.U32 R12, R240, 0x2, RZ ;  /* 0x00000002f00c7824 */ /* 0x008fe400078e00ff */
[----:B------:R-:W-:Y:S01]  /*a770*/  FMUL.FTZ R225, R28, UR26 ;  /* 0x0000001a1ce17c20 */ /* 0x000fe20008410000 */
[----:B------:R-:W-:Y:S01]  /*a780*/  FMUL.FTZ R27, R27, UR26 ;  /* 0x0000001a1b1b7c20 */ /* 0x000fe20008410000 */
[----:B------:R-:W-:Y:S01]  /*a790*/  FMUL.FTZ R28, R29, UR26 ;  /* 0x0000001a1d1c7c20 */ /* 0x000fe20008410000 */
[----:B------:R-:W-:Y:S01]  /*a7a0*/  FMUL.FTZ R29, R25, UR26 ;  /* 0x0000001a191d7c20 */ /* 0x000fe20008410000 */
[----:B------:R-:W-:Y:S01]  /*a7b0*/  FMUL.FTZ R26, R26, UR26 ;  /* 0x0000001a1a1a7c20 */ /* 0x000fe20008410000 */
[----:B------:R3:W-:Y:S01]  /*a7c0*/  MUFU.TANH R224, R62 ;  /* 0x0000003e00e07308 */ /* 0x0007e20000002400 */
[----:B------:R-:W-:Y:S01]  /*a7d0*/  HMMA.16816.F32.BF16 R128, R232, R226, R128 ;  /* 0x000000e2e880723c */ /* 0x000fe20000041880 */
[----:B----4-:R-:W-:Y:S01]  /*a7e0*/  MOV R14, UR15 ;  /* 0x0000000f000e7c02 */ /* 0x010fe20008000f00 */
[----:B------:R-:W-:Y:S01]  /*a7f0*/  FMUL.FTZ R25, R204, UR26 ;  /* 0x0000001acc197c20 */ /* 0x000fe20008410000 */
[----:B------:R-:W-:-:S04]  /*a800*/  FMUL.FTZ R204, R206, UR26 ;  /* 0x0000001acecc7c20 */ /* 0x000fc80008410000 */
[----:B------:R4:W-:Y:S01]  /*a810*/  MUFU.TANH R226, R60 ;  /* 0x0000003c00e27308 */ /* 0x0009e20000002400 */
[----:B------:R-:W-:Y:S02]  /*a820*/  HMMA.16816.F32.BF16 R124, R232, R220, R124 ;  /* 0x000000dce87c723c */ /* 0x000fe4000004187c */
[----:B------:R-:W-:Y:S01]  /*a830*/  FMUL.FTZ R199, R199, UR26 ;  /* 0x0000001ac7c77c20 */ /* 0x000fe20008410000 */
[----:B------:R-:W-:-:S04]  /*a840*/  FMUL.FTZ R198, R198, UR26 ;  /* 0x0000001ac6c67c20 */ /* 0x000fc80008410000 */
[----:B------:R5:W-:Y:S01]  /*a850*/  MUFU.TANH R53, R27 ;  /* 0x0000001b00357308 */ /* 0x000be20000002400 */
[C---:B------:R-:W-:Y:S01]  /*a860*/  HMMA.16816.F32.BF16 R20, R228.reuse, R238, R20 ;  /* 0x000000eee414723c */ /* 0x040fe20000041814 */
[----:B---3--:R-:W-:Y:S01]  /*a870*/  FMUL.FTZ R62, R33, UR26 ;  /* 0x0000001a213e7c20 */ /* 0x008fe20008410000 */
[----:B------:R-:W-:Y:S01]  /*a880*/  FMUL.FTZ R33, R37, UR26 ;  /* 0x0000001a25217c20 */ /* 0x000fe20008410000 */
[----:B------:R-:W-:Y:S01]  /*a890*/  FMUL.FTZ R128, R128, UR26 ;  /* 0x0000001a80807c20 */ /* 0x000fe20008410000 */
[----:B------:R-:W-:Y:S01]  /*a8a0*/  FMUL.FTZ R131, R131, UR26 ;  /* 0x0000001a83837c20 */ /* 0x000fe20008410000 */
[----:B------:R-:W-:Y:S01]  /*a8b0*/  FMUL.FTZ R37, R39, UR26 ;  /* 0x0000001a27257c20 */ /* 0x000fe20008410000 */
[----:B------:R-:W-:Y:S01]  /*a8c0*/  FMUL.FTZ R238, R51, UR26 ;  /* 0x0000001a33ee7c20 */ /* 0x000fe20008410000 */
[----:B------:R-:W-:Y:S01]  /*a8d0*/  MUFU.TANH R225, R225 ;  /* 0x000000e100e17308 */ /* 0x000fe20000002400 */
[C---:B------:R-:W-:Y:S01]  /*a8e0*/  HMMA.16816.F32.BF16 R8, R228.reuse, R220, R8 ;  /* 0x000000dce408723c */ /* 0x040fe20000041808 */
[----:B----4-:R-:W-:Y:S01]  /*a8f0*/  FMUL.FTZ R60, R44, UR26 ;  /* 0x0000001a2c3c7c20 */ /* 0x010fe20008410000 */
[----:B------:R-:W-:Y:S01]  /*a900*/  FMUL.FTZ R44, R45, UR26 ;  /* 0x0000001a2d2c7c20 */ /* 0x000fe20008410000 */
[----:B------:R-:W-:Y:S01]  /*a910*/  FMUL.FTZ R45, R47, UR26 ;  /* 0x0000001a2f2d7c20 */ /* 0x000fe20008410000 */
[----:B------:R-:W-:Y:S01]  /*a920*/  FMUL.FTZ R47, R43, UR26 ;  /* 0x0000001a2b2f7c20 */ /* 0x000fe20008410000 */
[----:B------:R-:W-:Y:S01]  /*a930*/  FMUL.FTZ R43, R34, UR26 ;  /* 0x0000001a222b7c20 */ /* 0x000fe20008410000 */
[----:B------:R-:W-:Y:S01]  /*a940*/  FMUL.FTZ R34, R38, UR26 ;  /* 0x0000001a26227c20 */ /* 0x000fe20008410000 */
[----:B------:R-:W3:Y:S01]  /*a950*/  MUFU.TANH R60, R60 ;  /* 0x0000003c003c7308 */ /* 0x000ee20000002400 */
[C---:B------:R-:W-:Y:S01]  /*a960*/  HMMA.16816.F32.BF16 R4, R228.reuse, R222, R4 ;  /* 0x000000dee404723c */ /* 0x040fe20000041804 */
[----:B-----5:R-:W-:Y:S01]  /*a970*/  FMUL.FTZ R27, R197, UR26 ;  /* 0x0000001ac51b7c20 */ /* 0x020fe20008410000 */
[----:B------:R-:W-:Y:S01]  /*a980*/  FMUL.FTZ R126, R126, UR26 ;  /* 0x0000001a7e7e7c20 */ /* 0x000fe20008410000 */
[----:B------:R-:W-:Y:S01]  /*a990*/  FMUL.FTZ R38, R30, UR26 ;  /* 0x0000001a1e267c20 */ /* 0x000fe20008410000 */
[----:B------:R-:W-:Y:S01]  /*a9a0*/  FMUL.FTZ R30, R24, UR26 ;  /* 0x0000001a181e7c20 */ /* 0x000fe20008410000 */
[----:B------:R-:W-:Y:S01]  /*a9b0*/  FMUL.FTZ R24, R205, UR26 ;  /* 0x0000001acd187c20 */ /* 0x000fe20008410000 */
[----:B------:R-:W-:Y:S01]  /*a9c0*/  FMUL.FTZ R127, R127, UR26 ;  /* 0x0000001a7f7f7c20 */ /* 0x000fe20008410000 */
[----:B------:R-:W-:Y:S01]  /*a9d0*/  MUFU.TANH R62, R62 ;  /* 0x0000003e003e7308 */ /* 0x000fe20000002400 */
[C---:B------:R-:W-:Y:S01]  /*a9e0*/  HMMA.16816.F32.BF16 R112, R228.reuse, R216, R112 ;  /* 0x000000d8e470723c */ /* 0x040fe20000041870 */
[----:B------:R-:W-:Y:S01]  /*a9f0*/  FMUL.FTZ R130, R130, UR26 ;  /* 0x0000001a82827c20 */ /* 0x000fe20008410000 */
[----:B------:R-:W-:Y:S01]  /*aa00*/  FMUL.FTZ R51, R55, UR26 ;  /* 0x0000001a37337c20 */ /* 0x000fe20008410000 */
[----:B------:R-:W-:Y:S01]  /*aa10*/  FMUL.FTZ R55, R21, UR26 ;  /* 0x0000001a15377c20 */ /* 0x000fe20008410000 */
[----:B------:R-:W-:Y:S01]  /*aa20*/  FMUL.FTZ R21, R22, UR26 ;  /* 0x0000001a16157c20 */ /* 0x000fe20008410000 */
[----:B------:R-:W-:Y:S01]  /*aa30*/  FMUL.FTZ R8, R8, UR26 ;  /* 0x0000001a08087c20 */ /* 0x000fe20008410000 */
[----:B------:R-:W-:Y:S01]  /*aa40*/  FMUL.FTZ R11, R11, UR26 ;  /* 0x0000001a0b0b7c20 */ /* 0x000fe20008410000 */
[----:B------:R-:W-:Y:S01]  /*aa50*/  MUFU.TANH R221, R57 ;  /* 0x0000003900dd7308 */ /* 0x000fe20000002400 */
[----:B------:R-:W-:Y:S01]  /*aa60*/  HMMA.16816.F32.BF16 R108, R228, R218, R108 ;  /* 0x000000dae46c723c */ /* 0x000fe2000004186c */
[----:B------:R-:W-:-:S02]  /*aa70*/  FMUL.FTZ R10, R10, UR26 ;  /* 0x0000001a0a0a7c20 */ /* 0x000fc40008410000 */
[----:B------:R-:W-:-:S04]  /*aa80*/  FMUL.FTZ R4, R4, UR26 ;  /* 0x0000001a04047c20 */ /* 0x000fc80008410000 */
[----:B------:R-:W-:Y:S01]  /*aa90*/  MUFU.TANH R28, R28 ;  /* 0x0000001c001c7308 */ /* 0x000fe20000002400 */
[C---:B-1----:R-:W-:Y:S07]  /*aaa0*/  HMMA.16816.F32.BF16 R92, R228.reuse, R212, R92 ;  /* 0x000000d4e45c723c */ /* 0x042fee000004185c */
[----:B------:R1:W-:Y:S01]  /*aab0*/  MUFU.TANH R57, R32 ;  /* 0x0000002000397308 */ /* 0x0003e20000002400 */
[C---:B------:R-:W-:Y:S07]  /*aac0*/  HMMA.16816.F32.BF16 R88, R228.reuse, R214, R88 ;  /* 0x000000d6e458723c */ /* 0x040fee0000041858 */
[----:B------:R-:W-:Y:S01]  /*aad0*/  MUFU.TANH R44, R44 ;  /* 0x0000002c002c7308 */ /* 0x000fe20000002400 */
[C---:B--2---:R-:W-:Y:S07]  /*aae0*/  HMMA.16816.F32.BF16 R76, R228.reuse, R208, R76 ;  /* 0x000000d0e44c723c */ /* 0x044fee000004184c */
[----:B------:R-:W-:Y:S01]  /*aaf0*/  MUFU.TANH R25, R25 ;  /* 0x0000001900197308 */ /* 0x000fe20000002400 */
[----:B------:R-:W-:Y:S01]  /*ab00*/  HMMA.16816.F32.BF16 R72, R228, R210, R72 ;  /* 0x000000d2e448723c */ /* 0x000fe20000041848 */
[----:B------:R-:W-:Y:S01]  /*ab10*/  FMUL.FTZ R230, R63, UR26 ;  /* 0x0000001a3fe67c20 */ /* 0x000fe20008410000 */
[----:B------:R-:W-:Y:S01]  /*ab20*/  FMUL.FTZ R63, R48, UR26 ;  /* 0x0000001a303f7c20 */ /* 0x000fe20008410000 */
[----:B------:R-:W-:Y:S01]  /*ab30*/  FMUL.FTZ R48, R52, UR26 ;  /* 0x0000001a34307c20 */ /* 0x000fe20008410000 */
[----:B-1----:R-:W-:-:S03]  /*ab40*/  FMUL.FTZ R32, R207, UR26 ;  /* 0x0000001acf207c20 */ /* 0x002fc60008410000 */
[----:B------:R1:W-:Y:S01]  /*ab50*/  MUFU.TANH R229, R15 ;  /* 0x0000000f00e57308 */ /* 0x0003e20000002400 */
[C---:B------:R-:W-:Y:S07]  /*ab60*/  HMMA.16816.F32.BF16 R116, R232.reuse, R216, R116 ;  /* 0x000000d8e874723c */ /* 0x040fee0000041874 */
[----:B------:R-:W2:Y:S01]  /*ab70*/  MUFU.TANH R63, R63 ;  /* 0x0000003f003f7308 */ /* 0x000ea20000002400 */
[----:B------:R-:W-:Y:S01]  /*ab80*/  HMMA.16816.F32.BF16 R120, R232, R222, R120 ;  /* 0x000000dee878723c */ /* 0x000fe20000041878 */
[----:B------:R-:W-:Y:S01]  /*ab90*/  FMUL.FTZ R223, R59, UR26 ;  /* 0x0000001a3bdf7c20 */ /* 0x000fe20008410000 */
[----:B------:R-:W-:Y:S01]  /*aba0*/  FMUL.FTZ R59, R50, UR26 ;  /* 0x0000001a323b7c20 */ /* 0x000fe20008410000 */
[----:B------:R-:W-:-:S04]  /*abb0*/  FMUL.FTZ R50, R54, UR26 ;  /* 0x0000001a36327c20 */ /* 0x000fc80008410000 */
[----:B------:R-:W-:Y:S01]  /*abc0*/  MUFU.TANH R52, R46 ;  /* 0x0000002e00347308 */ /* 0x000fe20000002400 */
[----:B------:R-:W-:Y:S01]  /*abd0*/  HMMA.16816.F32.BF16 R100, R232, R218, R100 ;  /* 0x000000dae864723c */ /* 0x000fe20000041864 */
[----:B-1----:R-:W-:Y:S02]  /*abe0*/  LOP3.LUT R15, R12, 0x6, RZ, 0xc0, !PT ;  /* 0x000000060c0f7812 */ /* 0x002fe400078ec0ff */
[----:B------:R-:W-:-:S03]  /*abf0*/  FMUL.FTZ R117, R117, UR26 ;  /* 0x0000001a75757c20 */ /* 0x000fc60008410000 */
[----:B------:R-:W-:Y:S01]  /*ac00*/  IMAD R12, R14, 0x80, R15 ;  /* 0x000000800e0c7824 */ /* 0x000fe200078e020f */
[----:B------:R-:W-:Y:S01]  /*ac10*/  MUFU.TANH R46, R36 ;  /* 0x00000024002e7308 */ /* 0x000fe20000002400 */
[C---:B------:R-:W-:Y:S02]  /*ac20*/  HMMA.16816.F32.BF16 R84, R232.reuse, R214, R84 ;  /* 0x000000d6e854723c */ /* 0x040fe40000041854 */
[C---:B------:R-:W-:Y:S01]  /*ac30*/  VIADD R227, R12.reuse, 0xffffff20 ;  /* 0xffffff200ce37836 */ /* 0x040fe20000000000 */
[C---:B------:R-:W-:Y:S01]  /*ac40*/  IADD3 R216, PT, PT, R12.reuse, -0xf0, RZ ;  /* 0xffffff100cd87810 */ /* 0x040fe20007ffe0ff */
[C---:B------:R-:W-:Y:S01]  /*ac50*/  VIADD R219, R12.reuse, 0xffffff21 ;  /* 0xffffff210cdb7836 */ /* 0x040fe20000000000 */
[C---:B------:R-:W-:Y:S01]  /*ac60*/  IADD3 R217, PT, PT, R12.reuse, -0xd8, RZ ;  /* 0xffffff280cd97810 */ /* 0x040fe20007ffe0ff */
[C---:B------:R-:W-:Y:S01]  /*ac70*/  VIADD R250, R12.reuse, 0xffffff39 ;  /* 0xffffff390cfa7836 */ /* 0x040fe20000000000 */
[----:B------:R1:W-:Y:S01]  /*ac80*/  MUFU.TANH R36, R31 ;  /* 0x0000001f00247308 */ /* 0x0003e20000002400 */
[C---:B------:R-:W-:Y:S01]  /*ac90*/  HMMA.16816.F32.BF16 R96, R232.reuse, R212, R96 ;  /* 0x000000d4e860723c */ /* 0x040fe20000041860 */
[----:B------:R-:W-:Y:S01]  /*aca0*/  IADD3 R212, PT, PT, R12, -0xff, RZ ;  /* 0xffffff010cd47810 */ /* 0x000fe20007ffe0ff */
[----:B------:R4:W-:Y:S01]  /*acb0*/  STL [R1+0x10], R216 ;  /* 0x000010d801007387 */ /* 0x0009e20000100800 */
[----:B------:R-:W-:Y:S01]  /*acc0*/  FMUL.FTZ R101, R101, UR26 ;  /* 0x0000001a65657c20 */ /* 0x000fe20008410000 */
[-C--:B------:R-:W-:Y:S01]  /*acd0*/  ISETP.GE.AND P4, PT, R216, R242.reuse, PT ;  /* 0x000000f2d800720c */ /* 0x080fe20003f86270 */
[----:B------:R-:W-:Y:S01]  /*ace0*/  VIADD R215, R12, 0xffffff29 ;  /* 0xffffff290cd77836 */ /* 0x000fe20000000000 */
[-C--:B------:R-:W-:Y:S01]  /*acf0*/  ISETP.GE.AND P3, PT, R212, R242.reuse, PT ;  /* 0x000000f2d400720c */ /* 0x080fe20003f66270 */
[----:B------:R5:W-:Y:S01]  /*ad00*/  MUFU.TANH R207, R126 ;  /* 0x0000007e00cf7308 */ /* 0x000be20000002400 */
[C---:B------:R-:W-:Y:S01]  /*ad10*/  HMMA.16816.F32.BF16 R80, R232.reuse, R208, R80 ;  /* 0x000000d0e850723c */ /* 0x040fe20000041850 */
[----:B---3--:R-:W-:Y:S01]  /*ad20*/  FSEL R60, R60, -INF , !P4 ;  /* 0xff8000003c3c7808 */ /* 0x008fe20006000000 */
[----:B------:R-:W-:Y:S01]  /*ad30*/  VIADD R209, R12, 0xffffff38 ;  /* 0xffffff380cd17836 */ /* 0x000fe20000000000 */
[----:B------:R-:W-:Y:S01]  /*ad40*/  FSEL R251, R251, -INF , !P3 ;  /* 0xff800000fbfb7808 */ /* 0x000fe20005800000 */
[----:B------:R-:W-:Y:S01]  /*ad50*/  FMUL.FTZ R84, R84, UR26 ;  /* 0x0000001a54547c20 */ /* 0x000fe20008410000 */
[----:B------:R-:W-:Y:S01]  /*ad60*/  ISETP.GE.AND P4, PT, R217, R242, PT ;  /* 0x000000f2d900720c */ /* 0x000fe20003f86270 */
[C---:B------:R-:W-:Y:S01]  /*ad70*/  VIADD R248, R12.reuse, 0xffffff41 ;  /* 0xffffff410cf87836 */ /* 0x040fe20000000000 */
[----:B------:R-:W3:Y:S01]  /*ad80*/  MUFU.TANH R27, R27 ;  /* 0x0000001b001b7308 */ /* 0x000ee20000002400 */
[----:B------:R-:W-:Y:S01]  /*ad90*/  HMMA.16816.F32.BF16 R64, R232, R210, R64 ;  /* 0x000000d2e840723c */ /* 0x000fe20000041840 */
[----:B-1----:R-:W-:Y:S01]  /*ada0*/  FMUL.FTZ R31, R129, UR26 ;  /* 0x0000001a811f7c20 */ /* 0x002fe20008410000 */
[----:B------:R-:W-:-:S02]  /*adb0*/  VIADD R234, R12, 0xffffff08 ;  /* 0xffffff080cea7836 */ /* 0x000fc40000000000 */
[----:B------:R-:W-:Y:S01]  /*adc0*/  FMUL.FTZ R129, R124, UR26 ;  /* 0x0000001a7c817c20 */ /* 0x000fe20008410000 */
[----:B------:R-:W-:Y:S01]  /*add0*/  FMUL.FTZ R124, R125, UR26 ;  /* 0x0000001a7d7c7c20 */ /* 0x000fe20008410000 */
[C---:B------:R-:W-:Y:S01]  /*ade0*/  IADD3 R233, PT, PT, R12.reuse, -0xe7, RZ ;  /* 0xffffff190ce97810 */ /* 0x040fe20007ffe0ff */
[----:B------:R-:W-:Y:S01]  /*adf0*/  VIADD R232, R12, 0xffffff11 ;  /* 0xffffff110ce87836 */ /* 0x000fe20000000000 */
[----:B------:R-:W1:Y:S01]  /*ae00*/  MUFU.TANH R31, R31 ;  /* 0x0000001f001f7308 */ /* 0x000e620000002400 */
[-C--:B------:R-:W-:Y:S01]  /*ae10*/  ISETP.GE.AND P1, PT, R234, R242.reuse, PT ;  /* 0x000000f2ea00720c */ /* 0x080fe20003f26270 */
[C---:B-----5:R-:W-:Y:S01]  /*ae20*/  VIADD R126, R12.reuse, 0xffffff09 ;  /* 0xffffff090c7e7836 */ /* 0x060fe20000000000 */
[-C--:B------:R-:W-:Y:S01]  /*ae30*/  ISETP.GE.AND P3, PT, R233, R242.reuse, PT ;  /* 0x000000f2e900720c */ /* 0x080fe20003f66270 */
[----:B------:R-:W-:Y:S01]  /*ae40*/  FMUL.FTZ R81, R81, UR26 ;  /* 0x0000001a51517c20 */ /* 0x000fe20008410000 */
[----:B--2---:R-:W-:Y:S01]  /*ae50*/  FSEL R63, R63, -INF , !P1 ;  /* 0xff8000003f3f7808 */ /* 0x004fe20004800000 */
[----:B------:R-:W-:Y:S01]  /*ae60*/  VIADD R235, R12, 0xffffff18 ;  /* 0xffffff180ceb7836 */ /* 0x000fe20000000000 */
[-C--:B------:R-:W-:Y:S01]  /*ae70*/  ISETP.GE.AND P6, PT, R126, R242.reuse, PT ;  /* 0x000000f27e00720c */ /* 0x080fe20003fc6270 */
[----:B------:R-:W2:Y:S01]  /*ae80*/  MUFU.TANH R24, R24 ;  /* 0x0000001800187308 */ /* 0x000ea20000002400 */
[-C--:B------:R-:W-:Y:S01]  /*ae90*/  ISETP.GE.AND P1, PT, R227, R242.reuse, PT ;  /* 0x000000f2e300720c */ /* 0x080fe20003f26270 */
[----:B------:R-:W-:Y:S01]  /*aea0*/  FMUL.FTZ R96, R96, UR26 ;  /* 0x0000001a60607c20 */ /* 0x000fe20008410000 */
[----:B------:R-:W-:Y:S01]  /*aeb0*/  FSEL R61, R61, -INF , !P6 ;  /* 0xff8000003d3d7808 */ /* 0x000fe20007000000 */
[----:B------:R-:W-:Y:S01]  /*aec0*/  FMUL.FTZ R97, R97, UR26 ;  /* 0x0000001a61617c20 */ /* 0x000fe20008410000 */
[----:B------:R-:W-:Y:S01]  /*aed0*/  IADD3 R211, PT, PT, R12, -0xcf, RZ ;  /* 0xffffff310cd37810 */ /* 0x000fe20007ffe0ff */
[----:B------:R-:W-:Y:S01]  /*aee0*/  FMUL.FTZ R100, R100, UR26 ;  /* 0x0000001a64647c20 */ /* 0x000fe20008410000 */
[-C--:B------:R-:W-:Y:S01]  /*aef0*/  ISETP.GE.AND P6, PT, R219, R242.reuse, PT ;  /* 0x000000f2db00720c */ /* 0x080fe20003fc6270 */
[----:B------:R5:W-:Y:S01]  /*af00*/  MUFU.TANH R206, R127 ;  /* 0x0000007f00ce7308 */ /* 0x000be20000002400 */
[----:B------:R-:W-:Y:S01]  /*af10*/  FSEL R214, R225, -INF , !P1 ;  /* 0xff800000e1d67808 */ /* 0x000fe20004800000 */
[----:B------:R-:W-:Y:S01]  /*af20*/  IMAD.MOV.U32 R225, RZ, RZ, R216 ;  /* 0x000000ffffe17224 */ /* 0x000fe200078e00d8 */
[-C--:B------:R-:W-:Y:S01]  /*af30*/  ISETP.GE.AND P2, PT, R232, R242.reuse, PT ;  /* 0x000000f2e800720c */ /* 0x080fe20003f46270 */
[----:B------:R-:W-:Y:S01]  /*af40*/  VIADD R205, R12, 0xffffff50 ;  /* 0xffffff500ccd7836 */ /* 0x000fe20000000000 */
[----:B------:R-:W-:Y:S01]  /*af50*/  FSEL R39, R62, -INF , !P3 ;  /* 0xff8000003e277808 */ /* 0x000fe20005800000 */
[----:B------:R-:W-:Y:S01]  /*af60*/  VIADD R213, R12, 0xffffff30 ;  /* 0xffffff300cd57836 */ /* 0x000fe20000000000 */
[-C--:B------:R-:W-:Y:S01]  /*af70*/  ISETP.GE.AND P3, PT, R211, R242.reuse, PT ;  /* 0x000000f2d300720c */ /* 0x080fe20003f66270 */
[----:B------:R2:W-:Y:S01]  /*af80*/  MUFU.TANH R220, R131 ;  /* 0x0000008300dc7308 */ /* 0x0005e20000002400 */
[----:B----4-:R-:W-:Y:S01]  /*af90*/  FSEL R216, R28, -INF , !P6 ;  /* 0xff8000001cd87808 */ /* 0x010fe20007000000 */
[----:B------:R-:W-:Y:S01]  /*afa0*/  VIADD R197, R12, 0xffffff59 ;  /* 0xffffff590cc57836 */ /* 0x000fe20000000000 */
[-C--:B------:R-:W-:Y:S01]  /*afb0*/  ISETP.GE.AND P6, PT, R250, R242.reuse, PT ;  /* 0x000000f2fa00720c */ /* 0x080fe20003fc6270 */
[----:B------:R-:W-:Y:S01]  /*afc0*/  IMAD.MOV.U32 R28, RZ, RZ, R126 ;  /* 0x000000ffff1c7224 */ /* 0x000fe200078e007e */
[----:B------:R-:W-:Y:S01]  /*afd0*/  FSEL R44, R44, -INF , !P2 ;  /* 0xff8000002c2c7808 */ /* 0x000fe20005000000 */
[----:B------:R-:W-:Y:S01]  /*afe0*/  FMUL.FTZ R85, R85, UR26 ;  /* 0x0000001a55557c20 */ /* 0x000fe20008410000 */
[----:B------:R-:W-:Y:S01]  /*aff0*/  FSEL R62, R25, -INF , !P4 ;  /* 0xff800000193e7808 */ /* 0x000fe20006000000 */
[----:B------:R-:W4:Y:S01]  /*b000*/  MUFU.TANH R128, R128 ;  /* 0x0000008000807308 */ /* 0x000f220000002400 */
[-C--:B------:R-:W-:Y:S01]  /*b010*/  ISETP.GE.AND P2, PT, R215, R242.reuse, PT ;  /* 0x000000f2d700720c */ /* 0x080fe20003f46270 */
[----:B-----5:R-:W-:Y:S01]  /*b020*/  FMUL.FTZ R127, R116, UR26 ;  /* 0x0000001a747f7c20 */ /* 0x020fe20008410000 */
[C---:B------:R-:W-:Y:S01]  /*b030*/  VIADD R116, R12.reuse, 0xffffff00 ;  /* 0xffffff000c747836 */ /* 0x040fe20000000000 */
[----:B---3--:R-:W-:Y:S01]  /*b040*/  FSEL R25, R27, -INF , !P3 ;  /* 0xff8000001b197808 */ /* 0x008fe20005800000 */
[C---:B------:R-:W-:Y:S01]  /*b050*/  VIADD R228, R12.reuse, 0xffffff48 ;  /* 0xffffff480ce47836 */ /* 0x040fe20000000000 */
[----:B-1----:R-:W-:Y:S01]  /*b060*/  FSEL R27, R31, -INF , !P6 ;  /* 0xff8000001f1b7808 */ /* 0x002fe20007000000 */
[----:B------:R-:W-:Y:S01]  /*b070*/  VIADD R15, R12, 0xffffff71 ;  /* 0xffffff710c0f7836 */ /* 0x000fe20000000000 */
[----:B------:R1:W-:Y:S01]  /*b080*/  MUFU.TANH R54, R26 ;  /* 0x0000001a00367308 */ /* 0x0003e20000002400 */
[-C--:B------:R-:W-:Y:S01]  /*b090*/  ISETP.GE.AND P5, PT, R116, R242.reuse, PT ;  /* 0x000000f27400720c */ /* 0x080fe20003fa6270 */
[----:B--2---:R-:W-:Y:S01]  /*b0a0*/  FMUL.FTZ R131, R120, UR26 ;  /* 0x0000001a78837c20 */ /* 0x004fe20008410000 */
[----:B------:R-:W-:Y:S01]  /*b0b0*/  FMUL.FTZ R120, R121, UR26 ;  /* 0x0000001a79787c20 */ /* 0x000fe20008410000 */
[-C--:B------:R-:W-:Y:S01]  /*b0c0*/  ISETP.GE.AND P1, PT, R209, R242.reuse, PT ;  /* 0x000000f2d100720c */ /* 0x080fe20003f26270 */
[----:B------:R-:W-:Y:S01]  /*b0d0*/  FMUL.FTZ R80, R80, UR26 ;  /* 0x0000001a50507c20 */ /* 0x000fe20008410000 */
[----:B------:R-:W-:Y:S01]  /*b0e0*/  FSEL R226, R226, -INF , !P5 ;  /* 0xff800000e2e27808 */ /* 0x000fe20006800000 */
[----:B------:R-:W-:Y:S01]  /*b0f0*/  FMUL.FTZ R65, R65, UR26 ;  /* 0x0000001a41417c20 */ /* 0x000fe20008410000 */
[----:B------:R-:W2:Y:S01]  /*b100*/  MUFU.TANH R124, R124 ;  /* 0x0000007c007c7308 */ /* 0x000ea20000002400 */
[----:B------:R-:W-:Y:S01]  /*b110*/  FSEL R208, R24, -INF , !P2 ;  /* 0xff80000018d07808 */ /* 0x000fe20005000000 */
[C---:B------:R-:W-:Y:S01]  /*b120*/  VIADD R22, R12.reuse, 0xffffff69 ;  /* 0xffffff690c167836 */ /* 0x040fe20000000000 */
[C---:B------:R-:W-:Y:S01]  /*b130*/  IADD3 R210, PT, PT, R12.reuse, -0xb7, RZ ;  /* 0xffffff490cd27810 */ /* 0x040fe20007ffe0ff */
[----:B------:R-:W-:Y:S01]  /*b140*/  VIADD R14, R12, 0xffffff78 ;  /* 0xffffff780c0e7836 */ /* 0x000fe20000000000 */
[-C--:B------:R-:W-:Y:S01]  /*b150*/  ISETP.GE.AND P5, PT, R235, R242.reuse, PT ;  /* 0x000000f2eb00720c */ /* 0x080fe20003fa6270 */
[----:B------:R-:W-:Y:S01]  /*b160*/  FMUL.FTZ R64, R64, UR26 ;  /* 0x0000001a40407c20 */ /* 0x000fe20008410000 */
[-C--:B------:R-:W-:Y:S01]  /*b170*/  ISETP.GE.AND P2, PT, R248, R242.reuse, PT ;  /* 0x000000f2f800720c */ /* 0x080fe20003f46270 */
[----:B------:R-:W-:Y:S01]  /*b180*/  MUFU.TANH R127, R127 ;  /* 0x0000007f007f7308 */ /* 0x000fe20000002400 */
[----:B----4-:R-:W-:Y:S01]  /*b190*/  FSEL R24, R128, -INF , !P1 ;  /* 0xff80000080187808 */ /* 0x010fe20004800000 */
[----:B-1----:R-:W-:Y:S01]  /*b1a0*/  FMUL.FTZ R26, R196, UR26 ;  /* 0x0000001ac41a7c20 */ /* 0x002fe20008410000 */
[----:B------:R-:W-:Y:S01]  /*b1b0*/  ISETP.GE.AND P1, PT, R205, R242, PT ;  /* 0x000000f2cd00720c */ /* 0x000fe20003f26270 */
[----:B------:R-:W-:Y:S01]  /*b1c0*/  VIADD R196, R12, 0xffffff60 ;  /* 0xffffff600cc47836 */ /* 0x000fe20000000000 */
[----:B------:R-:W-:-:S02]  /*b1d0*/  FSEL R57, R57, -INF , !P5 ;  /* 0xff80000039397808 */ /* 0x000fc40006800000 */
[-C--:B------:R-:W-:Y:S01]  /*b1e0*/  ISETP.GE.AND P3, PT, R210, R242.reuse, PT ;  /* 0x000000f2d200720c */ /* 0x080fe20003f66270 */
[----:B------:R-:W1:Y:S01]  /*b1f0*/  MUFU.TANH R120, R120 ;  /* 0x0000007800787308 */ /* 0x000e620000002400 */
[-C--:B------:R-:W-:Y:S02]  /*b200*/  ISETP.GE.AND P5, PT, R213, R242.reuse, PT ;  /* 0x000000f2d500720c */ /* 0x080fe40003fa6270 */
[----:B--2---:R-:W-:Y:S02]  /*b210*/  FSEL R126, R124, -INF , !P2 ;  /* 0xff8000007c7e7808 */ /* 0x004fe40005000000 */
[-C--:B------:R-:W-:Y:S02]  /*b220*/  ISETP.GE.AND P2, PT, R197, R242.reuse, PT ;  /* 0x000000f2c500720c */ /* 0x080fe40003f46270 */
[----:B------:R-:W-:Y:S01]  /*b230*/  IADD3 R218, PT, PT, R12, -0xc0, RZ ;  /* 0xffffff400cda7810 */ /* 0x000fe20007ffe0ff */
[----:B------:R-:W2:Y:S03]  /*b240*/  MUFU.TANH R26, R26 ;  /* 0x0000001a001a7308 */ /* 0x000ea60000002400 */
[----:B------:R-:W-:-:S05]  /*b250*/  ISETP.GE.AND P4, PT, R218, R242, PT ;  /* 0x000000f2da00720c */ /* 0x000fca0003f86270 */
[----:B------:R-:W3:Y:S01]  /*b260*/  MUFU.TANH R101, R101 ;  /* 0x0000006500657308 */ /* 0x000ee20000002400 */
[----:B-1----:R-:W-:-:S07]  /*b270*/  FSEL R128, R120, -INF , !P3 ;  /* 0xff80000078807808 */ /* 0x002fce0005800000 */
[----:B------:R-:W-:Y:S01]  /*b280*/  MUFU.TANH R84, R84 ;  /* 0x0000005400547308 */ /* 0x000fe20000002400 */
[----:B--2---:R-:W-:Y:S02]  /*b290*/  FSEL R26, R26, -INF , !P5 ;  /* 0xff8000001a1a7808 */ /* 0x004fe40006800000 */
[----:B------:R-:W-:-:S05]  /*b2a0*/  ISETP.GE.AND P5, PT, R228, R242, PT ;  /* 0x000000f2e400720c */ /* 0x000fca0003fa6270 */
[----:B------:R-:W1:Y:S01]  /*b2b0*/  MUFU.TANH R129, R129 ;  /* 0x0000008100817308 */ /* 0x000e620000002400 */
[----:B---3--:R-:W-:Y:S02]  /*b2c0*/  FSEL R120, R101, -INF , !P2 ;  /* 0xff80000065787808 */ /* 0x008fe40005000000 */
[----:B------:R-:W-:Y:S02]  /*b2d0*/  MOV R101, R28 ;  /* 0x0000001c00657202 */ /* 0x000fe40000000f00 */
[----:B------:R-:W-:-:S03]  /*b2e0*/  ISETP.GE.AND P2, PT, R15, R242, PT ;  /* 0x000000f20f00720c */ /* 0x000fc60003f46270 */
[----:B------:R-:W2:Y:S08]  /*b2f0*/  MUFU.TANH R131, R131 ;  /* 0x0000008300837308 */ /* 0x000eb00000002400 */
[----:B------:R-:W3:Y:S01]  /*b300*/  MUFU.TANH R31, R81 ;  /* 0x00000051001f7308 */ /* 0x000ee20000002400 */
[----:B-1----:R-:W-:-:S07]  /*b310*/  FSEL R129, R129, -INF , !P4 ;  /* 0xff80000081817808 */ /* 0x002fce0006000000 */
[----:B------:R1:W-:Y:S01]  /*b320*/  MUFU.TANH R41, R35 ;  /* 0x0000002300297308 */ /* 0x0003e20000002400 */
[----:B--2---:R-:W-:Y:S02]  /*b330*/  FSEL R131, R131, -INF , !P5 ;  /* 0xff80000083837808 */ /* 0x004fe40006800000 */
[----:B------:R-:W-:-:S05]  /*b340*/  ISETP.GE.AND P5, PT, R196, R242, PT ;  /* 0x000000f2c400720c */ /* 0x000fca0003fa6270 */
[----:B------:R-:W-:Y:S01]  /*b350*/  MUFU.TANH R125, R117 ;  /* 0x00000075007d7308 */ /* 0x000fe20000002400 */
[----:B---3--:R-:W-:Y:S01]  /*b360*/  FSEL R31, R31, -INF , !P2 ;  /* 0xff8000001f1f7808 */ /* 0x008fe20005000000 */
[----:B------:R-:W-:Y:S01]  /*b370*/  IMAD.MOV.U32 R81, RZ, RZ, R225 ;  /* 0x000000ffff517224 */ /* 0x000fe200078e00e1 */
[----:B------:R-:W-:Y:S01]  /*b380*/  ISETP.GE.AND P2, PT, R212, R241, PT ;  /* 0x000000f1d400720c */ /* 0x000fe20003f46270 */
[----:B------:R-:W-:-:S04]  /*b390*/  FMUL.FTZ R225, R9, UR26 ;  /* 0x0000001a09e17c20 */ /* 0x000fc80008410000 */
[----:B------:R2:W-:Y:S01]  /*b3a0*/  MUFU.TANH R121, R100 ;  /* 0x0000006400797308 */ /* 0x0005e20000002400 */
[----:B-1----:R-:W-:Y:S01]  /*b3b0*/  FMUL.FTZ R35, R20, UR26 ;  /* 0x0000001a14237c20 */ /* 0x002fe20008410000 */
[----:B------:R-:W-:Y:S01]  /*b3c0*/  FMUL.FTZ R20, R23, UR26 ;  /* 0x0000001a17147c20 */ /* 0x000fe20008410000 */
[----:B------:R-:W-:-:S05]  /*b3d0*/  VIADD R23, R12, 0xffffff68 ;  /* 0xffffff680c177836 */ /* 0x000fca0000000000 */
[----:B------:R-:W1:Y:S08]  /*b3e0*/  MUFU.TANH R96, R96 ;  /* 0x0000006000607308 */ /* 0x000e700000002400 */
[----:B------:R-:W-:Y:S01]  /*b3f0*/  MUFU.TANH R97, R97 ;  /* 0x0000006100617308 */ /* 0x000fe20000002400 */
[----:B--2---:R-:W-:Y:S02]  /*b400*/  FSEL R100, R127, -INF , !P1 ;  /* 0xff8000007f647808 */ /* 0x004fe40004800000 */
[----:B------:R-:W-:-:S05]  /*b410*/  ISETP.GE.AND P1, PT, R23, R242, PT ;  /* 0x000000f21700720c */ /* 0x000fca0003f26270 */
[----:B------:R-:W2:Y:S01]  /*b420*/  MUFU.TANH R230, R230 ;  /* 0x000000e600e67308 */ /* 0x000ea20000002400 */
[----:B------:R-:W-:Y:S01]  /*b430*/  FSEL R28, R84, -INF , !P1 ;  /* 0xff800000541c7808 */ /* 0x000fe20004800000 */
[----:B------:R-:W-:Y:S01]  /*b440*/  IMAD.MOV.U32 R84, RZ, RZ, R232 ;  /* 0x000000ffff547224 */ /* 0x000fe200078e00e8 */
[-C--:B------:R-:W-:Y:S02]  /*b450*/  ISETP.GE.AND P1, PT, R116, R241.reuse, PT ;  /* 0x000000f17400720c */ /* 0x080fe40003f26270 */
[----:B-1----:R-:W-:Y:S02]  /*b460*/  FSEL R127, R96, -INF , !P5 ;  /* 0xff800000607f7808 */ /* 0x002fe40006800000 */
[----:B------:R-:W-:Y:S01]  /*b470*/  FSEL R232, R224, -INF , !P1 ;  /* 0xff800000e0e87808 */ /* 0x000fe20004800000 */
[----:B------:R-:W-:Y:S01]  /*b480*/  MUFU.TANH R59, R59 ;  /* 0x0000003b003b7308 */ /* 0x000fe20000002400 */
[----:B------:R-:W-:Y:S02]  /*b490*/  ISETP.GE.AND P1, PT, R234, R241, PT ;  /* 0x000000f1ea00720c */ /* 0x000fe40003f26270 */
[----:B------:R-:W-:-:S05]  /*b4a0*/  ISETP.GE.AND P5, PT, R14, R242, PT ;  /* 0x000000f20e00720c */ /* 0x000fca0003fa6270 */
[----:B------:R-:W1:Y:S01]  /*b4b0*/  MUFU.TANH R238, R238 ;  /* 0x000000ee00ee7308 */ /* 0x000e620000002400 */
[----:B--2---:R-:W-:Y:S02]  /*b4c0*/  FSEL R230, R230, -INF , !P2 ;  /* 0xff800000e6e67808 */ /* 0x004fe40005000000 */
[----:B------:R-:W-:-:S05]  /*b4d0*/  ISETP.GE.AND P2, PT, R101, R241, PT ;  /* 0x000000f16500720c */ /* 0x000fca0003f46270 */
[----:B------:R2:W-:Y:S08]  /*b4e0*/  MUFU.TANH R222, R199 ;  /* 0x000000c700de7308 */ /* 0x0005f00000002400 */
[----:B------:R3:W-:Y:S01]  /*b4f0*/  MUFU.TANH R239, R198 ;  /* 0x000000c600ef7308 */ /* 0x0007e20000002400 */
[----:B-1----:R-:W-:Y:S02]  /*b500*/  FSEL R238, R238, -INF , !P2 ;  /* 0xff800000eeee7808 */ /* 0x002fe40005000000 */
[----:B------:R-:W-:-:S05]  /*b510*/  ISETP.GE.AND P2, PT, R84, R241, PT ;  /* 0x000000f15400720c */ /* 0x000fca0003f46270 */
[----:B------:R1:W-:Y:S01]  /*b520*/  MUFU.TANH R237, R130 ;  /* 0x0000008200ed7308 */ /* 0x0003e20000002400 */
[----:B--2---:R-:W-:-:S05]  /*b530*/  VIADD R199, R12, 0xffffff51 ;  /* 0xffffff510cc77836 */ /* 0x004fca0000000000 */
[-C--:B------:R-:W-:Y:S02]  /*b540*/  ISETP.GE.AND P6, PT, R199, R242.reuse, PT ;  /* 0x000000f2c700720c */ /* 0x080fe40003fc6270 */
[----:B------:R-:W2:Y:S01]  /*b550*/  MUFU.TANH R85, R85 ;  /* 0x0000005500557308 */ /* 0x000ea20000002400 */
[----:B---3--:R-:W-:Y:S02]  /*b560*/  IADD3 R198, PT, PT, R12, -0xa8, RZ ;  /* 0xffffff580cc67810 */ /* 0x008fe40007ffe0ff */
[----:B------:R-:W-:Y:S02]  /*b570*/  FSEL R125, R125, -INF , !P6 ;  /* 0xff8000007d7d7808 */ /* 0x000fe40007000000 */
[----:B------:R-:W-:-:S03]  /*b580*/  ISETP.GE.AND P4, PT, R198, R242, PT ;  /* 0x000000f2c600720c */ /* 0x000fc60003f86270 */
[----:B------:R-:W3:Y:S01]  /*b590*/  MUFU.TANH R45, R45 ;  /* 0x0000002d002d7308 */ /* 0x000ee20000002400 */
[-C--:B------:R-:W-:Y:S02]  /*b5a0*/  ISETP.GE.AND P6, PT, R22, R242.reuse, PT ;  /* 0x000000f21600720c */ /* 0x080fe40003fc6270 */
[----:B-1----:R-:W-:Y:S02]  /*b5b0*/  IADD3 R130, PT, PT, R12, -0x9f, RZ ;  /* 0xffffff610c827810 */ /* 0x002fe40007ffe0ff */
[----:B------:R-:W-:Y:S02]  /*b5c0*/  FSEL R121, R121, -INF , !P4 ;  /* 0xff80000079797808 */ /* 0x000fe40006000000 */
[----:B------:R-:W-:Y:S01]  /*b5d0*/  ISETP.GE.AND P3, PT, R130, R242, PT ;  /* 0x000000f28200720c */ /* 0x000fe20003f66270 */
[----:B------:R-:W-:Y:S03]  /*b5e0*/  MUFU.TANH R43, R43 ;  /* 0x0000002b002b7308 */ /* 0x000fe60000002400 */
[----:B------:R-:W-:-:S02]  /*b5f0*/  FSEL R124, R97, -INF , !P3 ;  /* 0xff800000617c7808 */ /* 0x000fc40005800000 */
[----:B--2---:R-:W-:Y:S02]  /*b600*/  FSEL R97, R85, -INF , !P6 ;  /* 0xff80000055617808 */ /* 0x004fe40007000000 */
[----:B------:R-:W-:Y:S01]  /*b610*/  ISETP.GE.AND P6, PT, R116, R201, PT ;  /* 0x000000c97400720c */ /* 0x000fe20003fc6270 */
[----:B------:R1:W-:Y:S01]  /*b620*/  MUFU.TANH R231, R19 ;  /* 0x0000001300e77308 */ /* 0x0003e20000002400 */
[----:B---3--:R-:W-:Y:S02]  /*b630*/  FSEL R224, R45, -INF , !P2 ;  /* 0xff8000002de07808 */ /* 0x008fe40005000000 */
[----:B------:R-:W-:Y:S02]  /*b640*/  ISETP.GE.AND P2, PT, R233, R241, PT ;  /* 0x000000f1e900720c */ /* 0x000fe40003f46270 */
[----:B------:R-:W-:-:S03]  /*b650*/  P2R R9, PR, RZ, 0x40 ;  /* 0x00000040ff097803 */ /* 0x000fc60000000000 */
[----:B------:R-:W2:Y:S01]  /*b660*/  MUFU.TANH R117, R80 ;  /* 0x0000005000757308 */ /* 0x000ea20000002400 */
[----:B------:R-:W-:Y:S02]  /*b670*/  FSEL R41, R41, -INF , !P2 ;  /* 0xff80000029297808 */ /* 0x000fe40005000000 */
[----:B------:R-:W-:Y:S02]  /*b680*/  ISETP.GE.AND P2, PT, R219, R241, PT ;  /* 0x000000f1db00720c */ /* 0x000fe40003f46270 */
[----:B------:R-:W-:-:S03]  /*b690*/  ISETP.GE.AND P6, PT, R212, R201, PT ;  /* 0x000000c9d400720c */ /* 0x000fc60003fc6270 */
[----:B------:R-:W3:Y:S01]  /*b6a0*/  MUFU.TANH R65, R65 ;  /* 0x0000004100417308 */ /* 0x000ee20000002400 */
[C---:B-1----:R-:W-:Y:S02]  /*b6b0*/  IADD3 R19, PT, PT, R12.reuse, -0x90, RZ ;  /* 0xffffff700c137810 */ /* 0x042fe40007ffe0ff */
[----:B------:R-:W-:Y:S02]  /*b6c0*/  IADD3 R12, PT, PT, R12, -0x87, RZ ;  /* 0xffffff790c0c7810 */ /* 0x000fe40007ffe0ff */
[----:B------:R-:W-:-:S03]  /*b6d0*/  ISETP.GE.AND P4, PT, R19, R242, PT ;  /* 0x000000f21300720c */ /* 0x000fc60003f86270 */
[----:B------:R-:W-:Y:S01]  /*b6e0*/  MUFU.TANH R38, R38 ;  /* 0x0000002600267308 */ /* 0x000fe20000002400 */
[----:B------:R-:W-:Y:S02]  /*b6f0*/  ISETP.GE.AND P3, PT, R12, R242, PT ;  /* 0x000000f20c00720c */ /* 0x000fe40003f66270 */
[----:B------:R-:W-:Y:S02]  /*b700*/  FSEL R242, R59, -INF , !P1 ;  /* 0xff8000003bf27808 */ /* 0x000fe40004800000 */
[----:B------:R-:W-:Y:S02]  /*b710*/  ISETP.GE.AND P1, PT, R81, R241, PT ;  /* 0x000000f15100720c */ /* 0x000fe40003f26270 */
[----:B--2---:R-:W-:Y:S01]  /*b720*/  FSEL R96, R117, -INF , !P4 ;  /* 0xff80000075607808 */ /* 0x004fe20006000000 */
[----:B------:R-:W1:Y:S01]  /*b730*/  MUFU.TANH R64, R64 ;  /* 0x0000004000407308 */ /* 0x000e620000002400 */
[----:B------:R-:W-:Y:S02]  /*b740*/  ISETP.GE.AND P4, PT, R116, R200, PT ;  /* 0x000000c87400720c */ /* 0x000fe40003f86270 */
[----:B---3--:R-:W-:-:S02]  /*b750*/  FSEL R116, R65, -INF , !P3 ;  /* 0xff80000041747808 */ /* 0x008fc40005800000 */
[----:B------:R-:W-:-:S03]  /*b760*/  ISETP.GE.AND P3, PT, R212, R200, PT ;  /* 0x000000c8d400720c */ /* 0x000fc60003f66270 */
[----:B------:R2:W-:Y:S08]  /*b770*/  MUFU.TANH R80, R8 ;  /* 0x0000000800507308 */ /* 0x0005f00000002400 */
[----:B------:R-:W3:Y:S01]  /*b780*/  MUFU.TANH R204, R204 ;  /* 0x000000cc00cc7308 */ /* 0x000ee20000002400 */
[----:B-1----:R-:W-:Y:S02]  /*b790*/  FSEL R117, R64, -INF , !P5 ;  /* 0xff80000040757808 */ /* 0x002fe40006800000 */
[----:B------:R-:W-:-:S05]  /*b7a0*/  FSEL R64, R36, -INF , !P2 ;  /* 0xff80000024407808 */ /* 0x000fca0005000000 */
[----:B------:R1:W4:Y:S01]  /*b7b0*/  MUFU.TANH R81, R11 ;  /* 0x0000000b00517308 */ /* 0x0003220000002400 */
[----:B--2---:R-:W-:-:S07]  /*b7c0*/  FMUL.FTZ R8, R122, UR26 ;  /* 0x0000001a7a087c20 */ /* 0x004fce0008410000 */
[----:B------:R-:W2:Y:S08]  /*b7d0*/  MUFU.TANH R223, R223 ;  /* 0x000000df00df7308 */ /* 0x000eb00000002400 */
[----:B------:R-:W2:Y:S01]  /*b7e0*/  MUFU.TANH R48, R48 ;  /* 0x0000003000307308 */ /* 0x000ea20000002400 */
[----:B-1----:R-:W-:Y:S02]  /*b7f0*/  MOV R11, R234 ;  /* 0x000000ea000b7202 */ /* 0x002fe40000000f00 */
[----:B------:R-:W-:-:S02]  /*b800*/  FSEL R234, R52, -INF , !P1 ;  /* 0xff80000034ea7808 */ /* 0x000fc40004800000 */
[----:B------:R-:W-:-:S03]  /*b810*/  ISETP.GE.AND P1, PT, R235, R241, PT ;  /* 0x000000f1eb00720c */ /* 0x000fc60003f26270 */
[----:B------:R-:W1:Y:S01]  /*b820*/  MUFU.TANH R50, R50 ;  /* 0x0000003200327308 */ /* 0x000e620000002400 */
[----:B------:R-:W-:Y:S02]  /*b830*/  ISETP.GE.AND P5, PT, R11, R201, PT ;  /* 0x000000c90b00720c */ /* 0x000fe40003fa6270 */
[----:B------:R-:W-:Y:S02]  /*b840*/  FSEL R59, R43, -INF , !P1 ;  /* 0xff8000002b3b7808 */ /* 0x000fe40004800000 */
[-C--:B------:R-:W-:Y:S02]  /*b850*/  ISETP.GE.AND P1, PT, R227, R241.reuse, PT ;  /* 0x000000f1e300720c */ /* 0x080fe40003f26270 */
[----:B------:R-:W-:Y:S01]  /*b860*/  ISETP.GE.AND P2, PT, R11, R200, PT ;  /* 0x000000c80b00720c */ /* 0x000fe20003f46270 */
[----:B------:R-:W1:Y:S01]  /*b870*/  MUFU.TANH R51, R51 ;  /* 0x0000003300337308 */ /* 0x000e620000002400 */
[----:B------:R-:W-:Y:S02]  /*b880*/  FSEL R65, R38, -INF , !P1 ;  /* 0xff80000026417808 */ /* 0x000fe40004800000 */
[----:B------:R-:W-:-:S04]  /*b890*/  ISETP.GE.AND P1, PT, R217, R241, PT ;  /* 0x000000f1d900720c */ /* 0x000fc80003f26270 */
[----:B---3--:R-:W-:Y:S01]  /*b8a0*/  FSEL R212, R204, -INF , !P1 ;  /* 0xff800000ccd47808 */ /* 0x008fe20004800000 */
[----:B------:R-:W3:Y:S08]  /*b8b0*/  MUFU.TANH R42, R42 ;  /* 0x0000002a002a7308 */ /* 0x000ef00000002400 */
[----:B------:R-:W1:Y:S08]  /*b8c0*/  MUFU.TANH R47, R47 ;  /* 0x0000002f002f7308 */ /* 0x000e700000002400 */
        /* <DEDUP_REMOVED lines=17> */
[----:B------:R1:W1:Y:S01]  /*b9e0*/  MUFU.TANH R85, R4 ;  /* 0x0000000400557308 */ /* 0x0002620000002400 */
[----:B------:R-:W-:Y:S06]  /*b9f0*/  BAR.SYNC.DEFER_BLOCKING 0x0 ;  /* 0x0000000000007b1d */ /* 0x000fec0000010000 */
[----:B--234-:R-:W-:Y:S05]  /*ba00*/  BRA.U !UP0, `(.L_x_151) ;  /* 0x00000005082c7547 */ /* 0x01cfea000b800000 */
[----:B------:R-:W-:Y:S01]  /*ba10*/  UIADD3 UR27, UPT, UPT, UR15, -0x3, URZ ;  /* 0xfffffffd0f1b7890 */ /* 0x000fe2000fffe0ff */
[----:B------:R2:W-:Y:S01]  /*ba20*/  STL.64 [R1+0xb0], R2 ;  /* 0x0000b00201007387 */ /* 0x0005e20000100a00 */
[----:B------:R-:W-:Y:S02]  /*ba30*/  USHF.L.U32 UR20, UR12, 0x4, URZ ;  /* 0x000000040c147899 */ /* 0x000fe400080006ff */
[----:B------:R-:W-:Y:S02]  /*ba40*/  UIMAD.WIDE.U32 UR16, UR27, UR12, URZ ;  /* 0x0000000c1b1072a5 */ /* 0x000fe4000f8e00ff */
[----:B------:R-:W-:Y:S02]  /*ba50*/  USHF.L.U64.HI UR21, UR12, 0x4, UR13 ;  /* 0x000000040c157899 */ /* 0x000fe4000801020d */
[----:B------:R-:W-:Y:S02]  /*ba60*/  UIMAD UR27, UR27, UR13, UR17 ;  /* 0x0000000d1b1b72a4 */ /* 0x000fe4000f8e0211 */
[----:B------:R-:W-:Y:S01]  /*ba70*/  IMAD.U32 R43, RZ, RZ, UR16 ;  /* 0x00000010ff2b7e24 */ /* 0x000fe2000f8e00ff */
[----:B------:R-:W-:Y:S01]  /*ba80*/  ULEA UR28, UP0, UR16, UR20, 0x7 ;  /* 0x00000014101c7291 */ /* 0x000fe2000f8038ff */
[----:B-1----:R-:W-:-:S02]  /*ba90*/  IMAD.U32 R4, RZ, RZ, UR16 ;  /* 0x00000010ff047e24 */ /* 0x002fc4000f8e00ff */
[----:B------:R-:W-:Y:S01]  /*baa0*/  IMAD.U32 R11, RZ, RZ, UR27 ;  /* 0x0000001bff0b7e24 */ /* 0x000fe2000f8e00ff */
[----:B------:R-:W-:Y:S02]  /*bab0*/  ULEA.HI.X UR27, UR16, UR21, UR27, 0x7, UP0 ;  /* 0x00000015101b7291 */ /* 0x000fe400080f3c1b */
[----:B------:R-:W-:-:S04]  /*bac0*/  UIADD3 UR17, UP0, UPT, UR28, UR20, URZ ;  /* 0x000000141c117290 */ /* 0x000fc8000ff1e0ff */
[----:B------:R-:W-:Y:S01]  /*bad0*/  UIADD3.X UR16, UPT, UPT, UR27, UR21, URZ, UP0, !UPT ;  /* 0x000000151b107290 */ /* 0x000fe200087fe4ff */
[----:B--2---:R-:W-:Y:S01]  /*bae0*/  LEA R2, P1, R43, R246, 0x8 ;  /* 0x000000f62b027211 */ /* 0x004fe200078240ff */
[----:B------:R-:W-:-:S03]  /*baf0*/  IMAD.U32 R43, RZ, RZ, UR28 ;  /* 0x0000001cff2b7e24 */ /* 0x000fc6000f8e00ff */
[----:B------:R-:W-:Y:S01]  /*bb00*/  LEA.HI.X R3, R4, R244, R11, 0x8, P1 ;  /* 0x000000f404037211 */ /* 0x000fe200008f440b */
[----:B------:R-:W-:Y:S01]  /*bb10*/  IMAD.U32 R11, RZ, RZ, UR27 ;  /* 0x0000001bff0b7e24 */ /* 0x000fe2000f8e00ff */
[----:B------:R-:W-:-:S03]  /*bb20*/  MOV R4, UR28 ;  /* 0x0000001c00047c02 */ /* 0x000fc60008000f00 */
[----:B------:R-:W-:Y:S01]  /*bb30*/  @!PT LDS RZ, [RZ] ;  /* 0x00000000fffff984 */ /* 0x000fe20000000800 */
[----:B------:R-:W-:Y:S01]  /*bb40*/  @!PT LDS RZ, [RZ] ;  /* 0x00000000fffff984 */ /* 0x000fe20000000800 */
[----:B------:R-:W-:Y:S01]  /*bb50*/  @!PT LDS RZ, [RZ] ;  /* 0x00000000fffff984 */ /* 0x000fe20000000800 */
[----:B------:R1:W-:Y:S02]  /*bb60*/  LDGSTS.E.BYPASS.LTC128B.128 [R243+0x4000], desc[UR18][R2.64] ;  /* 0x0400000002f37fae */ /* 0x0003e4000b981a12 */
[----:B-1----:R-:W-:Y:S01]  /*bb70*/  LEA R2, P1, R43, R246, 0x1 ;  /* 0x000000f62b027211 */ /* 0x002fe200078208ff */
[----:B------:R-:W-:-:S03]  /*bb80*/  IMAD.U32 R43, RZ, RZ, UR17 ;  /* 0x00000011ff2b7e24 */ /* 0x000fc6000f8e00ff */
[----:B------:R-:W-:Y:S01]  /*bb90*/  LEA.HI.X R3, R4, R244, R11, 0x1, P1 ;  /* 0x000000f404037211 */ /* 0x000fe200008f0c0b */
[----:B------:R-:W-:Y:S01]  /*bba0*/  IMAD.U32 R11, RZ, RZ, UR16 ;  /* 0x00000010ff0b7e24 */ /* 0x000fe2000f8e00ff */
[----:B------:R-:W-:Y:S01]  /*bbb0*/  USHF.L.U32 UR16, UR12, 0x5, URZ ;  /* 0x000000050c107899 */ /* 0x000fe200080006ff */
[----:B------:R-:W-:Y:S01]  /*bbc0*/  IMAD.U32 R4, RZ, RZ, UR17 ;  /* 0x00000011ff047e24 */ /* 0x000fe2000f8e00ff */
[----:B------:R-:W-:Y:S01]  /*bbd0*/  USHF.L.U64.HI UR17, UR12, 0x5, UR13 ;  /* 0x000000050c117899 */ /* 0x000fe2000801020d */
[----:B------:R1:W-:Y:S01]  /*bbe0*/  LDGSTS.E.BYPASS.LTC128B.128 [R243+0x4800], desc[UR18][R2.64] ;  /* 0x0480000002f37fae */ /* 0x0003e2000b981a12 */
[----:B------:R-:W-:-:S04]  /*bbf0*/  UIADD3 UR30, UP0, UPT, UR28, UR16, URZ ;  /* 0x000000101c1e7290 */ /* 0x000fc8000ff1e0ff */
[----:B------:R-:W-:Y:S01]  /*bc00*/  UIADD3.X UR29, UPT, UPT, UR27, UR17, URZ, UP0, !UPT ;  /* 0x000000111b1d7290 */ /* 0x000fe200087fe4ff */
[----:B-1----:R-:W-:Y:S02]  /*bc10*/  LEA R2, P1, R43, R246, 0x1 ;  /* 0x000000f62b027211 */ /* 0x002fe400078208ff */
[----:B------:R-:W-:Y:S02]  /*bc20*/  MOV R43, UR30 ;  /* 0x0000001e002b7c02 */ /* 0x000fe40008000f00 */
[----:B------:R-:W-:Y:S01]  /*bc30*/  LEA.HI.X R3, R4, R244, R11, 0x1, P1 ;  /* 0x000000f404037211 */ /* 0x000fe200008f0c0b */
[----:B------:R-:W-:Y:S01]  /*bc40*/  IMAD.U32 R4, RZ, RZ, UR30 ;  /* 0x0000001eff047e24 */ /* 0x000fe2000f8e00ff */
[----:B------:R-:W-:Y:S01]  /*bc50*/  UIADD3 UR30, UP0, UPT, UR30, UR20, URZ ;  /* 0x000000141e1e7290 */ /* 0x000fe2000ff1e0ff */
[----:B------:R-:W-:Y:S02]  /*bc60*/  IMAD.U32 R11, RZ, RZ, UR29 ;  /* 0x0000001dff0b7e24 */ /* 0x000fe4000f8e00ff */
[----:B------:R1:W-:Y:S01]  /*bc70*/  LDGSTS.E.BYPASS.LTC128B.128 [R243+0x5000], desc[UR18][R2.64] ;  /* 0x0500000002f37fae */ /* 0x0003e2000b981a12 */
[----:B------:R-:W-:-:S02]  /*bc80*/  UIADD3.X UR29, UPT, UPT, UR29, UR21, URZ, UP0, !UPT ;  /* 0x000000151d1d7290 */ /* 0x000fc400087fe4ff */
[----:B------:R-:W-:-:S04]  /*bc90*/  ULEA UR28, UP0, UR12, UR28, 0x6 ;  /* 0x0000001c0c1c7291 */ /* 0x000fc8000f8030ff */
[----:B------:R-:W-:Y:S02]  /*bca0*/  ULEA.HI.X UR12, UR12, UR27, UR13, 0x6, UP0 ;  /* 0x0000001b0c0c7291 */ /* 0x000fe400080f340d */
[----:B------:R-:W-:-:S04]  /*bcb0*/  UIADD3 UR20, UP0, UPT, UR28, UR20, URZ ;  /* 0x000000141c147290 */ /* 0x000fc8000ff1e0ff */
[----:B------:R-:W-:Y:S02]  /*bcc0*/  UIADD3.X UR21, UPT, UPT, UR12, UR21, URZ, UP0, !UPT ;  /* 0x000000150c157290 */ /* 0x000fe400087fe4ff */
[----:B------:R-:W-:Y:S01]  /*bcd0*/  UIADD3 UR16, UP0, UPT, UR28, UR16, URZ ;  /* 0x000000101c107290 */ /* 0x000fe2000ff1e0ff */
[----:B-1----:R-:W-:Y:S01]  /*bce0*/  LEA R2, P1, R43, R246, 0x1 ;  /* 0x000000f62b027211 */ /* 0x002fe200078208ff */
[----:B------:R-:W-:-:S03]  /*bcf0*/  IMAD.U32 R43, RZ, RZ, UR30 ;  /* 0x0000001eff2b7e24 */ /* 0x000fc6000f8e00ff */
[----:B------:R-:W-:Y:S01]  /*bd00*/  LEA.HI.X R3, R4, R244, R11, 0x1, P1 ;  /* 0x000000f404037211 */ /* 0x000fe200008f0c0b */
[----:B------:R-:W-:Y:S01]  /*bd10*/  IMAD.U32 R11, RZ, RZ, UR29 ;  /* 0x0000001dff0b7e24 */ /* 0x000fe2000f8e00ff */
[----:B------:R-:W-:-:S03]  /*bd20*/  MOV R4, UR30 ;  /* 0x0000001e00047c02 */ /* 0x000fc60008000f00 */
[----:B------:R1:W-:Y:S02]  /*bd30*/  LDGSTS.E.BYPASS.LTC128B.128 [R243+0x5800], desc[UR18][R2.64] ;  /* 0x0580000002f37fae */ /* 0x0003e4000b981a12 */
[----:B-1----:R-:W-:Y:S01]  /*bd40*/  LEA R2, P1, R43, R246, 0x1 ;  /* 0x000000f62b027211 */ /* 0x002fe200078208ff */
[----:B------:R-:W-:-:S03]  /*bd50*/  IMAD.U32 R43, RZ, RZ, UR28 ;  /* 0x0000001cff2b7e24 */ /* 0x000fc6000f8e00ff */
[----:B------:R-:W-:Y:S01]  /*bd60*/  LEA.HI.X R3, R4, R244, R11, 0x1, P1 ;  /* 0x000000f404037211 */ /* 0x000fe200008f0c0b */
[----:B------:R-:W-:Y:S01]  /*bd70*/  IMAD.U32 R4, RZ, RZ, UR28 ;  /* 0x0000001cff047e24 */ /* 0x000fe2000f8e00ff */
[----:B------:R-:W-:Y:S01]  /*bd80*/  MOV R11, UR12 ;  /* 0x0000000c000b7c02 */ /* 0x000fe20008000f00 */
[----:B------:R-:W-:Y:S02]  /*bd90*/  UIADD3.X UR12, UPT, UPT, UR12, UR17, URZ, UP0, !UPT ;  /* 0x000000110c0c7290 */ /* 0x000fe400087fe4ff */
[----:B------:R1:W-:Y:S02]  /*bda0*/  LDGSTS.E.BYPASS.LTC128B.128 [R243+0x6000], desc[UR18][R2.64] ;  /* 0x0600000002f37fae */ /* 0x0003e4000b981a12 */
[----:B-1----:R-:W-:Y:S01]  /*bdb0*/  LEA R2, P1, R43, R246, 0x1 ;  /* 0x000000f62b027211 */ /* 0x002fe200078208ff */
[----:B------:R-:W-:-:S03]  /*bdc0*/  IMAD.U32 R43, RZ, RZ, UR20 ;  /* 0x00000014ff2b7e24 */ /* 0x000fc6000f8e00ff */
[----:B------:R-:W-:Y:S01]  /*bdd0*/  LEA.HI.X R3, R4, R244, R11, 0x1, P1 ;  /* 0x000000f404037211 */ /* 0x000fe200008f0c0b */
[----:B------:R-:W-:Y:S02]  /*bde0*/  IMAD.U32 R4, RZ, RZ, UR20 ;  /* 0x00000014ff047e24 */ /* 0x000fe4000f8e00ff */
[----:B------:R-:W-:Y:S02]  /*bdf0*/  IMAD.U32 R11, RZ, RZ, UR21 ;  /* 0x00000015ff0b7e24 */ /* 0x000fe4000f8e00ff */
[----:B------:R1:W-:Y:S02]  /*be00*/  LDGSTS.E.BYPASS.LTC128B.128 [R243+0x6800], desc[UR18][R2.64] ;  /* 0x0680000002f37fae */ /* 0x0003e4000b981a12 */
[----:B-1----:R-:W-:Y:S02]  /*be10*/  LEA R2, P1, R43, R246, 0x1 ;  /* 0x000000f62b027211 */ /* 0x002fe400078208ff */
[----:B------:R-:W-:Y:S02]  /*be20*/  MOV R43, UR16 ;  /* 0x00000010002b7c02 */ /* 0x000fe40008000f00 */
[----:B------:R-:W-:Y:S01]  /*be30*/  LEA.HI.X R3, R4, R244, R11, 0x1, P1 ;  /* 0x000000f404037211 */ /* 0x000fe200008f0c0b */
[----:B------:R-:W-:-:S02]  /*be40*/  IMAD.U32 R4, RZ, RZ, UR16 ;  /* 0x00000010ff047e24 */ /* 0x000fc4000f8e00ff */
[----:B------:R-:W-:Y:S02]  /*be50*/  IMAD.U32 R11, RZ, RZ, UR12 ;  /* 0x0000000cff0b7e24 */ /* 0x000fe4000f8e00ff */
[----:B------:R1:W-:Y:S02]  /*be60*/  LDGSTS.E.BYPASS.LTC128B.128 [R243+0x7000], desc[UR18][R2.64] ;  /* 0x0700000002f37fae */ /* 0x0003e4000b981a12 */
[----:B-1----:R-:W-:-:S04]  /*be70*/  LEA R2, P1, R43, R246, 0x1 ;  /* 0x000000f62b027211 */ /* 0x002fc800078208ff */
[----:B------:R-:W-:-:S05]  /*be80*/  LEA.HI.X R3, R4, R244, R11, 0x1, P1 ;  /* 0x000000f404037211 */ /* 0x000fca00008f0c0b */
[----:B------:R2:W-:Y:S04]  /*be90*/  LDGSTS.E.BYPASS.LTC128B.128 [R243+0x7800], desc[UR18][R2.64] ;  /* 0x0780000002f37fae */ /* 0x0005e8000b981a12 */
[----:B------:R-:W0:Y:S04]  /*bea0*/  LDGDEPBAR ;  /* 0x00000000000079af */ /* 0x000e280000000000 */
[----:B------:R2:W5:Y:S02]  /*beb0*/  LDL.LU.64 R2, [R1+0xb0] ;  /* 0x0000b00001027983 */ /* 0x0005640000300a00 */
.L_x_151:
[----:B------:R-:W3:Y:S01]  /*bec0*/  LDL.LU R11, [R1+0x10] ;  /* 0x00001000010b7983 */ /* 0x000ee20000300800 */
[----:B------:R-:W-:Y:S01]  /*bed0*/  ISETP.NE.AND P1, PT, R9, RZ, PT ;  /* 0x000000ff0900720c */ /* 0x000fe20003f25270 */
[----:B------:R-:W-:Y:S01]  /*bee0*/  FMUL.FTZ R36, R5, UR26 ;  /* 0x0000001a05247c20 */ /* 0x000fe20008410000 */
[----:B------:R-:W-:Y:S01]  /*bef0*/  FSEL R43, R221, -INF , !P6 ;  /* 0xff800000dd2b7808 */ /* 0x000fe20007000000 */
[----:B-1----:R-:W4:Y:S01]  /*bf00*/  LDL.LU R4, [R1+0x4] ;  /* 0x0000040001047983 */ /* 0x002f220000300800 */
[----:B------:R-:W-:Y:S01]  /*bf10*/  FSEL R9, R56, -INF , !P1 ;  /* 0xff80000038097808 */ /* 0x000fe20004800000 */
[----:B------:R-:W-:Y:S01]  /*bf20*/  FMUL.FTZ R6, R6, UR26 ;  /* 0x0000001a06067c20 */ /* 0x000fe20008410000 */
[----:B------:R-:W-:Y:S01]  /*bf30*/  FSEL R5, R58, -INF , !P4 ;  /* 0xff8000003a057808 */ /* 0x000fe20006000000 */
[----:B------:R-:W-:Y:S01]  /*bf40*/  FMUL.FTZ R112, R112, UR26 ;  /* 0x0000001a70707c20 */ /* 0x000fe20008410000 */
[-C--:B------:R-:W-:Y:S01]  /*bf50*/  ISETP.GE.AND P1, PT, R101, R201.reuse, PT ;  /* 0x000000c96500720c */ /* 0x080fe20003f26270 */
[----:B------:R-:W-:Y:S01]  /*bf60*/  FMUL.FTZ R111, R111, UR26 ;  /* 0x0000001a6f6f7c20 */ /* 0x000fe20008410000 */
[-C--:B------:R-:W-:Y:S01]  /*bf70*/  ISETP.GE.AND P4, PT, R101, R200.reuse, PT ;  /* 0x000000c86500720c */ /* 0x080fe20003f86270 */
[----:B------:R-:W-:Y:S01]  /*bf80*/  FMUL.FTZ R101, R7, UR26 ;  /* 0x0000001a07657c20 */ /* 0x000fe20008410000 */
[----:B------:R-:W-:Y:S01]  /*bf90*/  FSEL R45, R48, -INF , !P5 ;  /* 0xff800000302d7808 */ /* 0x000fe20006800000 */
[----:B------:R-:W1:Y:S01]  /*bfa0*/  MUFU.TANH R6, R6 ;  /* 0x0000000600067308 */ /* 0x000e620000002400 */
[----:B------:R-:W-:Y:S01]  /*bfb0*/  FSEL R7, R50, -INF , !P2 ;  /* 0xff80000032077808 */ /* 0x000fe20005000000 */
[----:B------:R-:W-:Y:S01]  /*bfc0*/  FMUL.FTZ R94, R94, UR26 ;  /* 0x0000001a5e5e7c20 */ /* 0x000fe20008410000 */
[CC--:B------:R-:W-:Y:S01]  /*bfd0*/  ISETP.GE.AND P5, PT, R84.reuse, R201.reuse, PT ;  /* 0x000000c95400720c */ /* 0x0c0fe20003fa6270 */
        /* <DEDUP_REMOVED lines=9> */
[----:B------:R-:W-:Y:S01]  /*c070*/  ISETP.GE.AND P2, PT, R227, R200, PT ;  /* 0x000000c8e300720c */ /* 0x000fe20003f46270 */
[----:B------:R-:W-:Y:S01]  /*c080*/  FMUL.FTZ R92, R92, UR26 ;  /* 0x0000001a5c5c7c20 */ /* 0x000fe20008410000 */
[----:B------:R-:W-:Y:S01]  /*c090*/  FSEL R223, R223, -INF , !P3 ;  /* 0xff800000dfdf7808 */ /* 0x000fe20005800000 */
[----:B------:R2:W-:Y:S01]  /*c0a0*/  MUFU.TANH R48, R112 ;  /* 0x0000007000307308 */ /* 0x0005e20000002400 */
[----:B------:R-:W-:Y:S01]  /*c0b0*/  FSEL R54, R54, -INF , !P2 ;  /* 0xff80000036367808 */ /* 0x000fe20005000000 */
[----:B------:R-:W-:Y:S01]  /*c0c0*/  FMUL.FTZ R78, R78, UR26 ;  /* 0x0000001a4e4e7c20 */ /* 0x000fe20008410000 */
[----:B------:R-:W-:-:S02]  /*c0d0*/  ISETP.GE.AND P2, PT, R215, R201, PT ;  /* 0x000000c9d700720c */ /* 0x000fc40003f46270 */
[----:B------:R-:W-:Y:S01]  /*c0e0*/  LOP3.LUT R38, R106, 0x200, R107, 0xf8, !PT ;  /* 0x000002006a267812 */ /* 0x000fe200078ef86b */
[----:B------:R-:W-:Y:S01]  /*c0f0*/  FMUL.FTZ R107, R114, UR26 ;  /* 0x0000001a726b7c20 */ /* 0x000fe20008410000 */
[----:B------:R-:W-:Y:S01]  /*c100*/  FSEL R55, R55, -INF , !P2 ;  /* 0xff80000037377808 */ /* 0x000fe20005000000 */
[----:B------:R-:W-:Y:S01]  /*c110*/  MUFU.TANH R36, R36 ;  /* 0x0000002400247308 */ /* 0x000fe20000002400 */
[----:B------:R-:W-:Y:S01]  /*c120*/  ISETP.GE.AND P2, PT, R211, R241, PT ;  /* 0x000000f1d300720c */ /* 0x000fe20003f46270 */
[----:B------:R-:W-:Y:S01]  /*c130*/  FMUL.FTZ R106, R113, UR26 ;  /* 0x0000001a716a7c20 */ /* 0x000fe20008410000 */
[----:B------:R-:W-:Y:S01]  /*c140*/  FMUL.FTZ R73, R73, UR26 ;  /* 0x0000001a49497c20 */ /* 0x000fe20008410000 */
[----:B------:R-:W-:Y:S01]  /*c150*/  FMUL.FTZ R79, R79, UR26 ;  /* 0x0000001a4f4f7c20 */ /* 0x000fe20008410000 */
[----:B------:R-:W-:Y:S01]  /*c160*/  FMUL.FTZ R74, R74, UR26 ;  /* 0x0000001a4a4a7c20 */ /* 0x000fe20008410000 */
[----:B------:R-:W-:Y:S01]  /*c170*/  FMUL.FTZ R75, R75, UR26 ;  /* 0x0000001a4b4b7c20 */ /* 0x000fe20008410000 */
[----:B------:R-:W-:Y:S01]  /*c180*/  FMUL.FTZ R119, R119, UR26 ;  /* 0x0000001a77777c20 */ /* 0x000fe20008410000 */
[----:B------:R-:W1:Y:S01]  /*c190*/  MUFU.TANH R107, R107 ;  /* 0x0000006b006b7308 */ /* 0x000e620000002400 */
[----:B------:R-:W-:Y:S01]  /*c1a0*/  FMUL.FTZ R103, R103, UR26 ;  /* 0x0000001a67677c20 */ /* 0x000fe20008410000 */
[----:B--2---:R-:W-:Y:S01]  /*c1b0*/  FMUL.FTZ R112, R115, UR26 ;  /* 0x0000001a73707c20 */ /* 0x004fe20008410000 */
[----:B------:R-:W-:Y:S01]  /*c1c0*/  FMUL.FTZ R86, R86, UR26 ;  /* 0x0000001a56567c20 */ /* 0x000fe20008410000 */
[----:B------:R-:W-:Y:S01]  /*c1d0*/  FMUL.FTZ R102, R102, UR26 ;  /* 0x0000001a66667c20 */ /* 0x000fe20008410000 */
[----:B------:R-:W-:Y:S01]  /*c1e0*/  FMUL.FTZ R98, R98, UR26 ;  /* 0x0000001a62627c20 */ /* 0x000fe20008410000 */
[----:B------:R-:W-:Y:S01]  /*c1f0*/  FMUL.FTZ R99, R99, UR26 ;  /* 0x0000001a63637c20 */ /* 0x000fe20008410000 */
[----:B------:R-:W-:Y:S01]  /*c200*/  FMUL.FTZ R87, R87, UR26 ;  /* 0x0000001a57577c20 */ /* 0x000fe20008410000 */
[----:B------:R-:W2:Y:S01]  /*c210*/  MUFU.TANH R112, R112 ;  /* 0x0000007000707308 */ /* 0x000ea20000002400 */
[----:B------:R-:W-:Y:S01]  /*c220*/  FMUL.FTZ R82, R82, UR26 ;  /* 0x0000001a52527c20 */ /* 0x000fe20008410000 */
[----:B------:R-:W-:Y:S01]  /*c230*/  FMUL.FTZ R83, R83, UR26 ;  /* 0x0000001a53537c20 */ /* 0x000fe20008410000 */
[----:B------:R-:W2:Y:S05]  /*c240*/  LDCU UR12, c[0x0][0x45c] ;  /* 0x00008b80ff0c77ac */ /* 0x000eaa0008000800 */
[----:B------:R-:W-:Y:S01]  /*c250*/  MUFU.TANH R106, R106 ;  /* 0x0000006a006a7308 */ /* 0x000fe20000002400 */
[----:B------:R-:W-:-:S07]  /*c260*/  FMUL.FTZ R114, R72, UR26 ;  /* 0x0000001a48727c20 */ /* 0x000fce0008410000 */
[----:B------:R-:W-:Y:S08]  /*c270*/  MUFU.TANH R114, R114 ;  /* 0x0000007200727308 */ /* 0x000ff00000002400 */
[----:B------:R-:W-:Y:S08]  /*c280*/  MUFU.TANH R73, R73 ;  /* 0x0000004900497308 */ /* 0x000ff00000002400 */
[----:B------:R-:W-:Y:S08]  /*c290*/  MUFU.TANH R79, R79 ;  /* 0x0000004f004f7308 */ /* 0x000ff00000002400 */
[----:B------:R-:W-:Y:S01]  /*c2a0*/  MUFU.TANH R74, R74 ;  /* 0x0000004a004a7308 */ /* 0x000fe20000002400 */
[----:B---3--:R-:W-:-:S02]  /*c2b0*/  ISETP.GE.AND P6, PT, R11, R201, PT ;  /* 0x000000c90b00720c */ /* 0x008fc40003fc6270 */
[----:B------:R-:W-:Y:S02]  /*c2c0*/  ISETP.GE.AND P3, PT, R11, R200, PT ;  /* 0x000000c80b00720c */ /* 0x000fe40003f66270 */
[----:B------:R-:W-:Y:S02]  /*c2d0*/  FSEL R84, R40, -INF , !P6 ;  /* 0xff80000028547808 */ /* 0x000fe40007000000 */
[-C--:B------:R-:W-:Y:S02]  /*c2e0*/  ISETP.GE.AND P6, PT, R233, R201.reuse, PT ;  /* 0x000000c9e900720c */ /* 0x080fe40003fc6270 */
[----:B----4-:R-:W-:Y:S02]  /*c2f0*/  MOV R122, R4 ;  /* 0x00000004007a7202 */ /* 0x010fe40000000f00 */
[----:B------:R-:W-:Y:S02]  /*c300*/  FSEL R4, R49, -INF , !P1 ;  /* 0xff80000031047808 */ /* 0x000fe40004800000 */
[----:B------:R-:W-:-:S02]  /*c310*/  ISETP.GE.AND P1, PT, R235, R201, PT ;  /* 0x000000c9eb00720c */ /* 0x000fc40003f26270 */
[----:B------:R-:W-:Y:S02]  /*c320*/  FSEL R40, R33, -INF , !P6 ;  /* 0xff80000021287808 */ /* 0x000fe40007000000 */
[-C--:B------:R-:W-:Y:S02]  /*c330*/  ISETP.GE.AND P6, PT, R217, R201.reuse, PT ;  /* 0x000000c9d900720c */ /* 0x080fe40003fc6270 */
[----:B------:R-:W-:Y:S02]  /*c340*/  FSEL R46, R46, -INF , !P1 ;  /* 0xff8000002e2e7808 */ /* 0x000fe40004800000 */
[-C--:B------:R-:W-:Y:S02]  /*c350*/  ISETP.GE.AND P1, PT, R219, R201.reuse, PT ;  /* 0x000000c9db00720c */ /* 0x080fe40003f26270 */
[----:B------:R-:W-:Y:S02]  /*c360*/  FSEL R56, R35, -INF , !P6 ;  /* 0xff80000023387808 */ /* 0x000fe40007000000 */
[----:B------:R-:W-:-:S02]  /*c370*/  ISETP.GE.AND P6, PT, R213, R201, PT ;  /* 0x000000c9d500720c */ /* 0x000fc40003fc6270 */
[----:B------:R-:W-:Y:S01]  /*c380*/  FSEL R49, R30, -INF , !P5 ;  /* 0xff8000001e317808 */ /* 0x000fe20006800000 */
[----:B------:R-:W-:Y:S01]  /*c390*/  FMUL.FTZ R30, R110, UR26 ;  /* 0x0000001a6e1e7c20 */ /* 0x000fe20008410000 */
[----:B------:R-:W-:Y:S01]  /*c3a0*/  FSEL R58, R29, -INF , !P1 ;  /* 0xff8000001d3a7808 */ /* 0x000fe20004800000 */
[----:B------:R-:W-:Y:S01]  /*c3b0*/  MUFU.TANH R110, R92 ;  /* 0x0000005c006e7308 */ /* 0x000fe20000002400 */
[C---:B------:R-:W-:Y:S02]  /*c3c0*/  ISETP.GE.AND P5, PT, R215.reuse, R241, PT ;  /* 0x000000f1d700720c */ /* 0x040fe40003fa6270 */
[-C--:B------:R-:W-:Y:S02]  /*c3d0*/  ISETP.GE.AND P1, PT, R215, R200.reuse, PT ;  /* 0x000000c8d700720c */ /* 0x080fe40003f26270 */
[----:B------:R-:W-:Y:S01]  /*c3e0*/  FSEL R215, R16, -INF , !P6 ;  /* 0xff80000010d77808 */ /* 0x000fe20007000000 */
[----:B------:R-:W-:Y:S01]  /*c3f0*/  FMUL.FTZ R16, R88, UR26 ;  /* 0x0000001a58107c20 */ /* 0x000fe20008410000 */
[----:B------:R-:W-:Y:S01]  /*c400*/  ISETP.GE.AND P6, PT, R211, R200, PT ;  /* 0x000000c8d300720c */ /* 0x000fe20003fc6270 */
[----:B------:R-:W3:Y:S01]  /*c410*/  MUFU.TANH R30, R30 ;  /* 0x0000001e001e7308 */ /* 0x000ee20000002400 */
[----:B------:R-:W-:-:S02]  /*c420*/  FSEL R50, R42, -INF , !P3 ;  /* 0xff8000002a327808 */ /* 0x000fc40005800000 */
[----:B------:R-:W-:Y:S02]  /*c430*/  FSEL R231, R231, -INF , !P6 ;  /* 0xff800000e7e77808 */ /* 0x000fe40007000000 */
[-C--:B------:R-:W-:Y:S02]  /*c440*/  ISETP.GE.AND P6, PT, R209, R200.reuse, PT ;  /* 0x000000c8d100720c */ /* 0x080fe40003fc6270 */
[-C--:B------:R-:W-:Y:S01]  /*c450*/  ISETP.GE.AND P3, PT, R233, R200.reuse, PT ;  /* 0x000000c8e900720c */ /* 0x080fe20003f66270 */
[----:B------:R-:W-:Y:S01]  /*c460*/  MUFU.TANH R16, R16 ;  /* 0x0000001000107308 */ /* 0x000fe20000002400 */
[----:B------:R-:W-:Y:S02]  /*c470*/  FSEL R243, R18, -INF , !P6 ;  /* 0xff80000012f37808 */ /* 0x000fe40007000000 */
[-C--:B------:R-:W-:Y:S02]  /*c480*/  ISETP.GE.AND P6, PT, R250, R200.reuse, PT ;  /* 0x000000c8fa00720c */ /* 0x080fe40003fc6270 */
[----:B------:R-:W-:Y:S01]  /*c490*/  FSEL R11, R51, -INF , !P4 ;  /* 0xff800000330b7808 */ /* 0x000fe20006000000 */
[----:B------:R-:W-:Y:S01]  /*c4a0*/  FMUL.FTZ R51, R108, UR26 ;  /* 0x0000001a6c337c20 */ /* 0x000fe20008410000 */
[----:B------:R-:W-:Y:S01]  /*c4b0*/  FSEL R229, R229, -INF , !P6 ;  /* 0xff800000e5e57808 */ /* 0x000fe20007000000 */
[----:B------:R-:W-:Y:S01]  /*c4c0*/  FMUL.FTZ R108, R109, UR26 ;  /* 0x0000001a6d6c7c20 */ /* 0x000fe20008410000 */
[----:B------:R-:W-:-:S02]  /*c4d0*/  ISETP.GE.AND P6, PT, R218, R200, PT ;  /* 0x000000c8da00720c */ /* 0x000fc40003fc6270 */
[-C--:B------:R-:W-:Y:S02]  /*c4e0*/  ISETP.GE.AND P4, PT, R235, R200.reuse, PT ;  /* 0x000000c8eb00720c */ /* 0x080fe40003f86270 */
[----:B------:R-:W-:Y:S01]  /*c4f0*/  FSEL R37, R37, -INF , !P3 ;  /* 0xff80000025257808 */ /* 0x000fe20005800000 */
[----:B------:R-:W-:Y:S01]  /*c500*/  MUFU.TANH R108, R108 ;  /* 0x0000006c006c7308 */ /* 0x000fe20000002400 */
[-C--:B------:R-:W-:Y:S02]  /*c510*/  ISETP.GE.AND P3, PT, R217, R200.reuse, PT ;  /* 0x000000c8d900720c */ /* 0x080fe40003f66270 */
[----:B------:R-:W-:Y:S02]  /*c520*/  FSEL R217, R10, -INF , !P6 ;  /* 0xff8000000ad97808 */ /* 0x000fe40007000000 */
[----:B------:R-:W-:Y:S02]  /*c530*/  FSEL R42, R34, -INF , !P4 ;  /* 0xff800000222a7808 */ /* 0x000fe40006000000 */
[----:B------:R-:W-:Y:S01]  /*c540*/  ISETP.GE.AND P6, PT, R248, R200, PT ;  /* 0x000000c8f800720c */ /* 0x000fe20003fc6270 */
[----:B------:R4:W-:Y:S01]  /*c550*/  MUFU.TANH R34, R51 ;  /* 0x0000003300227308 */ /* 0x0009e20000002400 */
[----:B------:R-:W-:-:S02]  /*c560*/  FSEL R52, R21, -INF , !P3 ;  /* 0xff80000015347808 */ /* 0x000fc40005800000 */
[-C--:B------:R-:W-:Y:S02]  /*c570*/  ISETP.GE.AND P3, PT, R213, R200.reuse, PT ;  /* 0x000000c8d500720c */ /* 0x080fe40003f66270 */
[----:B------:R-:W-:Y:S02]  /*c580*/  ISETP.GE.AND P4, PT, R219, R200, PT ;  /* 0x000000c8db00720c */ /* 0x000fe40003f86270 */
[----:B------:R-:W-:Y:S01]  /*c590*/  FSEL R235, R17, -INF , !P3 ;  /* 0xff80000011eb7808 */ /* 0x000fe20005800000 */
[----:B------:R-:W3:Y:S01]  /*c5a0*/  MUFU.TANH R21, R111 ;  /* 0x0000006f00157308 */ /* 0x000ee20000002400 */
[-C--:B------:R-:W-:Y:S01]  /*c5b0*/  ISETP.GE.AND P3, PT, R209, R241.reuse, PT ;  /* 0x000000f1d100720c */ /* 0x080fe20003f66270 */
[----:B------:R-:W-:Y:S01]  /*c5c0*/  FMUL.FTZ R17, R91, UR26 ;  /* 0x0000001a5b117c20 */ /* 0x000fe20008410000 */
[----:B------:R-:W-:Y:S02]  /*c5d0*/  FSEL R53, R53, -INF , !P4 ;  /* 0xff80000035357808 */ /* 0x000fe40006000000 */
[----:B------:R-:W-:-:S03]  /*c5e0*/  ISETP.GE.AND P4, PT, R213, R241, PT ;  /* 0x000000f1d500720c */ /* 0x000fc60003f86270 */
[----:B------:R2:W-:Y:S01]  /*c5f0*/  MUFU.TANH R111, R93 ;  /* 0x0000005d006f7308 */ /* 0x0005e20000002400 */
[----:B----4-:R-:W-:Y:S02]  /*c600*/  FSEL R51, R20, -INF , !P1 ;  /* 0xff80000014337808 */ /* 0x010fe40004800000 */
[-C--:B------:R-:W-:Y:S02]  /*c610*/  ISETP.GE.AND P1, PT, R211, R201.reuse, PT ;  /* 0x000000c9d300720c */ /* 0x080fe40003f26270 */
[----:B------:R-:W-:Y:S02]  /*c620*/  FSEL R211, R81, -INF , !P6 ;  /* 0xff80000051d37808 */ /* 0x000fe40007000000 */
[----:B------:R-:W-:Y:S01]  /*c630*/  ISETP.GE.AND P6, PT, R228, R200, PT ;  /* 0x000000c8e400720c */ /* 0x000fe20003fc6270 */
[----:B------:R-:W-:Y:S01]  /*c640*/  MUFU.TANH R10, R95 ;  /* 0x0000005f000a7308 */ /* 0x000fe20000002400 */
[----:B------:R-:W-:Y:S02]  /*c650*/  FSEL R249, R249, -INF , !P1 ;  /* 0xff800000f9f97808 */ /* 0x000fe40004800000 */
[----:B------:R-:W-:-:S02]  /*c660*/  ISETP.GE.AND P1, PT, R209, R201, PT ;  /* 0x000000c9d100720c */ /* 0x000fc40003f26270 */
[----:B-1----:R-:W-:Y:S01]  /*c670*/  FSEL R209, R6, -INF , !P6 ;  /* 0xff80000006d17808 */ /* 0x002fe20007000000 */
[----:B------:R-:W-:Y:S01]  /*c680*/  FMUL.FTZ R6, R90, UR26 ;  /* 0x0000001a5a067c20 */ /* 0x000fe20008410000 */
[-C--:B------:R-:W-:Y:S01]  /*c690*/  ISETP.GE.AND P6, PT, R210, R200.reuse, PT ;  /* 0x000000c8d200720c */ /* 0x080fe20003fc6270 */
[----:B------:R-:W-:Y:S01]  /*c6a0*/  MUFU.TANH R17, R17 ;  /* 0x0000001100117308 */ /* 0x000fe20000002400 */
[----:B------:R-:W-:Y:S02]  /*c6b0*/  FSEL R247, R247, -INF , !P1 ;  /* 0xff800000f7f77808 */ /* 0x000fe40004800000 */
[----:B------:R-:W-:Y:S02]  /*c6c0*/  FSEL R213, R101, -INF , !P6 ;  /* 0xff80000065d57808 */ /* 0x000fe40007000000 */
[----:B------:R-:W-:Y:S02]  /*c6d0*/  ISETP.GE.AND P6, PT, R205, R200, PT ;  /* 0x000000c8cd00720c */ /* 0x000fe40003fc6270 */
[----:B------:R-:W-:Y:S01]  /*c6e0*/  ISETP.GE.AND P1, PT, R250, R201, PT ;  /* 0x000000c9fa00720c */ /* 0x000fe20003f26270 */
[----:B------:R3:W-:Y:S01]  /*c6f0*/  MUFU.TANH R101, R89 ;  /* 0x0000005900657308 */ /* 0x0007e20000002400 */
[----:B------:R-:W-:-:S02]  /*c700*/  FSEL R29, R107, -INF , !P6 ;  /* 0xff8000006b1d7808 */ /* 0x000fc40007000000 */
[----:B------:R-:W-:Y:S02]  /*c710*/  FSEL R233, R13, -INF , !P1 ;  /* 0xff8000000de97808 */ /* 0x000fe40004800000 */
[-C--:B------:R-:W-:Y:S02]  /*c720*/  ISETP.GE.AND P6, PT, R199, R200.reuse, PT ;  /* 0x000000c8c700720c */ /* 0x080fe40003fc6270 */
[----:B------:R-:W-:Y:S01]  /*c730*/  ISETP.GE.AND P1, PT, R218, R201, PT ;  /* 0x000000c9da00720c */ /* 0x000fe20003f26270 */
[----:B------:R-:W1:Y:S01]  /*c740*/  MUFU.TANH R13, R94 ;  /* 0x0000005e000d7308 */ /* 0x000e620000002400 */
[----:B--2---:R-:W-:Y:S01]  /*c750*/  FSEL R93, R112, -INF , !P6 ;  /* 0xff800000705d7808 */ /* 0x004fe20007000000 */
[----:B------:R-:W-:Y:S01]  /*c760*/  FMUL.FTZ R112, R77, UR26 ;  /* 0x0000001a4d707c20 */ /* 0x000fe20008410000 */
[----:B------:R-:W-:Y:S02]  /*c770*/  ISETP.GE.AND P6, PT, R198, R200, PT ;  /* 0x000000c8c600720c */ /* 0x000fe40003fc6270 */
[----:B------:R-:W-:-:S02]  /*c780*/  FSEL R227, R80, -INF , !P1 ;  /* 0xff80000050e37808 */ /* 0x000fc40004800000 */
[----:B------:R-:W-:Y:S01]  /*c790*/  ISETP.GE.AND P1, PT, R248, R201, PT ;  /* 0x000000c9f800720c */ /* 0x000fe20003f26270 */
[----:B------:R-:W2:Y:S01]  /*c7a0*/  MUFU.TANH R6, R6 ;  /* 0x0000000600067308 */ /* 0x000ea20000002400 */
[----:B---3--:R-:W-:Y:S02]  /*c7b0*/  FSEL R89, R30, -INF , !P6 ;  /* 0xff8000001e597808 */ /* 0x008fe40007000000 */
[-C--:B------:R-:W-:Y:S02]  /*c7c0*/  ISETP.GE.AND P6, PT, R197, R200.reuse, PT ;  /* 0x000000c8c500720c */ /* 0x080fe40003fc6270 */
[----:B------:R-:W-:Y:S02]  /*c7d0*/  FSEL R225, R225, -INF , !P1 ;  /* 0xff800000e1e17808 */ /* 0x000fe40004800000 */
[----:B------:R-:W-:Y:S01]  /*c7e0*/  FSEL R91, R21, -INF , !P6 ;  /* 0xff800000155b7808 */ /* 0x000fe20007000000 */
[----:B------:R3:W4:Y:S01]  /*c7f0*/  MUFU.TANH R107, R76 ;  /* 0x0000004c006b7308 */ /* 0x0007220000002400 */
[----:B------:R-:W-:-:S02]  /*c800*/  ISETP.GE.AND P6, PT, R196, R200, PT ;  /* 0x000000c8c400720c */ /* 0x000fc40003fc6270 */
[-C--:B------:R-:W-:Y:S02]  /*c810*/  ISETP.GE.AND P1, PT, R228, R201.reuse, PT ;  /* 0x000000c9e400720c */ /* 0x080fe40003f26270 */
[----:B-1----:R-:W-:Y:S02]  /*c820*/  FSEL R80, R13, -INF , !P6 ;  /* 0xff8000000d507808 */ /* 0x002fe40007000000 */
[----:B------:R-:W-:Y:S01]  /*c830*/  ISETP.GE.AND P6, PT, R130, R200, PT ;  /* 0x000000c88200720c */ /* 0x000fe20003fc6270 */
[----:B------:R-:W-:Y:S01]  /*c840*/  MUFU.TANH R112, R112 ;  /* 0x0000007000707308 */ /* 0x000fe20000002400 */
[----:B------:R-:W-:Y:S02]  /*c850*/  FSEL R219, R85, -INF , !P1 ;  /* 0xff80000055db7808 */ /* 0x000fe40004800000 */
[----:B------:R-:W-:Y:S02]  /*c860*/  ISETP.GE.AND P1, PT, R210, R201, PT ;  /* 0x000000c9d200720c */ /* 0x000fe40003f26270 */
[----:B------:R-:W-:-:S02]  /*c870*/  FSEL R81, R10, -INF , !P6 ;  /* 0xff8000000a517808 */ /* 0x000fc40007000000 */
[-C--:B------:R-:W-:Y:S01]  /*c880*/  ISETP.GE.AND P6, PT, R23, R200.reuse, PT ;  /* 0x000000c81700720c */ /* 0x080fe20003fc6270 */
[----:B------:R-:W1:Y:S01]  /*c890*/  MUFU.TANH R10, R78 ;  /* 0x0000004e000a7308 */ /* 0x000e620000002400 */
[----:B------:R-:W-:Y:S02]  /*c8a0*/  FSEL R221, R36, -INF , !P1 ;  /* 0xff80000024dd7808 */ /* 0x000fe40004800000 */
[----:B------:R-:W-:Y:S02]  /*c8b0*/  ISETP.GE.AND P1, PT, R205, R201, PT ;  /* 0x000000c9cd00720c */ /* 0x000fe40003f26270 */
[----:B--2---:R-:W-:Y:S02]  /*c8c0*/  FSEL R77, R6, -INF , !P6 ;  /* 0xff800000064d7808 */ /* 0x004fe40007000000 */
[----:B------:R-:W-:Y:S02]  /*c8d0*/  ISETP.GE.AND P6, PT, R22, R200, PT ;  /* 0x000000c81600720c */ /* 0x000fe40003fc6270 */
[----:B------:R-:W-:-:S02]  /*c8e0*/  FSEL R113, R48, -INF , !P1 ;  /* 0xff80000030717808 */ /* 0x000fc40004800000 */
[----:B------:R-:W-:Y:S02]  /*c8f0*/  ISETP.GE.AND P1, PT, R199, R201, PT ;  /* 0x000000c9c700720c */ /* 0x000fe40003f26270 */
[----:B---3--:R-:W-:Y:S02]  /*c900*/  FSEL R76, R17, -INF , !P6 ;  /* 0xff800000114c7808 */ /* 0x008fe40007000000 */
[----:B------:R-:W-:Y:S02]  /*c910*/  ISETP.GE.AND P6, PT, R250, R241, PT ;  /* 0x000000f1fa00720c */ /* 0x000fe40003fc6270 */
[----:B------:R-:W2:Y:S01]  /*c920*/  LDL.LU R250, [R1] ;  /* 0x0000000001fa7983 */ /* 0x000ea20000300800 */
[----:B------:R-:W-:Y:S02]  /*c930*/  FSEL R106, R106, -INF , !P1 ;  /* 0xff8000006a6a7808 */ /* 0x000fe40004800000 */
[----:B------:R-:W-:-:S04]  /*c940*/  ISETP.GE.AND P1, PT, R198, R201, PT ;  /* 0x000000c9c600720c */ /* 0x000fc80003f26270 */
[----:B------:R-:W-:Y:S02]  /*c950*/  FSEL R109, R34, -INF , !P1 ;  /* 0xff800000226d7808 */ /* 0x000fe40004800000 */
[----:B------:R-:W-:-:S04]  /*c960*/  ISETP.GE.AND P1, PT, R197, R201, PT ;  /* 0x000000c9c500720c */ /* 0x000fc80003f26270 */
[----:B------:R-:W-:Y:S02]  /*c970*/  FSEL R108, R108, -INF , !P1 ;  /* 0xff8000006c6c7808 */ /* 0x000fe40004800000 */
[----:B------:R-:W-:-:S04]  /*c980*/  ISETP.GE.AND P1, PT, R196, R201, PT ;  /* 0x000000c9c400720c */ /* 0x000fc80003f26270 */
[----:B------:R-:W-:Y:S02]  /*c990*/  FSEL R110, R110, -INF , !P1 ;  /* 0xff8000006e6e7808 */ /* 0x000fe40004800000 */
[----:B------:R-:W-:Y:S02]  /*c9a0*/  ISETP.GE.AND P1, PT, R130, R201, PT ;  /* 0x000000c98200720c */ /* 0x000fe40003f26270 */
[----:B-----5:R-:W-:Y:S02]  /*c9b0*/  FMNMX3.FTZ R13, R2, R9, R43, !PT ;  /* 0x00000009020d7276 */ /* 0x020fe4000781002b */
[----:B------:R-:W-:Y:S02]  /*c9c0*/  FSEL R111, R111, -INF , !P1 ;  /* 0xff8000006f6f7808 */ /* 0x000fe40004800000 */
[----:B------:R-:W-:Y:S02]  /*c9d0*/  ISETP.GE.AND P1, PT, R23, R201, PT ;  /* 0x000000c91700720c */ /* 0x000fe40003f26270 */
[----:B------:R-:W-:-:S02]  /*c9e0*/  FMNMX3.FTZ R6, R0, R5, R223, !PT ;  /* 0x0000000500067276 */ /* 0x000fc400078100df */
[----:B------:R-:W-:Y:S02]  /*c9f0*/  FSEL R30, R16, -INF , !P1 ;  /* 0xff800000101e7808 */ /* 0x000fe40004800000 */
[----:B------:R-:W-:Y:S02]  /*ca00*/  FMNMX3.FTZ R13, R13, R45, R4, !PT ;  /* 0x0000002d0d0d7276 */ /* 0x000fe40007810004 */
        /* <DEDUP_REMOVED lines=8> */
[----:B----4-:R-:W-:Y:S02]  /*ca90*/  FSEL R107, R107, -INF , !P1 ;  /* 0xff8000006b6b7808 */ /* 0x010fe40004800000 */
[----:B------:R-:W-:-:S02]  /*caa0*/  ISETP.GE.AND P1, PT, R19, R200, PT ;  /* 0x000000c81300720c */ /* 0x000fc40003f26270 */
[----:B------:R-:W-:Y:S02]  /*cab0*/  FMNMX3.FTZ R13, R13, R49, R58, !PT ;  /* 0x000000310d0d7276 */ /* 0x000fe4000781003a */
[----:B------:R-:W-:Y:S02]  /*cac0*/  FMNMX3.FTZ R6, R6, R54, R53, !PT ;  /* 0x0000003606067276 */ /* 0x000fe40007810035 */
[----:B-1----:R-:W-:Y:S02]  /*cad0*/  FSEL R72, R10, -INF , !P1 ;  /* 0xff8000000a487808 */ /* 0x002fe40004800000 */
[----:B------:R-:W-:Y:S02]  /*cae0*/  FMNMX3.FTZ R10, R13, R56, R55, !PT ;  /* 0x000000380d0a7276 */ /* 0x000fe40007810037 */
[----:B------:R-:W-:Y:S02]  /*caf0*/  FMNMX3.FTZ R6, R6, R52, R51, !PT ;  /* 0x0000003406067276 */ /* 0x000fe40007810033 */
[----:B------:R-:W-:-:S02]  /*cb00*/  FMNMX3.FTZ R10, R10, R215, R249, !PT ;  /* 0x000000d70a0a7276 */ /* 0x000fc400078100f9 */
[----:B------:R-:W-:Y:S02]  /*cb10*/  FMNMX3.FTZ R6, R6, R235, R231, !PT ;  /* 0x000000eb06067276 */ /* 0x000fe400078100e7 */
[----:B------:R-:W-:Y:S02]  /*cb20*/  ISETP.GE.AND P1, PT, R15, R201, PT ;  /* 0x000000c90f00720c */ /* 0x000fe40003f26270 */
[----:B------:R-:W-:Y:S02]  /*cb30*/  FMNMX3.FTZ R10, R10, R247, R233, !PT ;  /* 0x000000f70a0a7276 */ /* 0x000fe400078100e9 */
[----:B------:R-:W-:Y:S02]  /*cb40*/  FMNMX3.FTZ R6, R6, R243, R229, !PT ;  /* 0x000000f306067276 */ /* 0x000fe400078100e5 */
[----:B------:R-:W-:Y:S02]  /*cb50*/  FSEL R112, R112, -INF , !P1 ;  /* 0xff80000070707808 */ /* 0x000fe40004800000 */
[----:B------:R-:W-:-:S02]  /*cb60*/  FMNMX3.FTZ R10, R10, R227, R225, !PT ;  /* 0x000000e30a0a7276 */ /* 0x000fc400078100e1 */
[----:B------:R-:W-:Y:S02]  /*cb70*/  ISETP.GE.AND P1, PT, R14, R201, PT ;  /* 0x000000c90e00720c */ /* 0x000fe40003f26270 */
[----:B------:R-:W-:Y:S02]  /*cb80*/  FMNMX3.FTZ R6, R6, R217, R211, !PT ;  /* 0x000000d906067276 */ /* 0x000fe400078100d3 */
[----:B------:R-:W-:Y:S02]  /*cb90*/  FMNMX3.FTZ R16, R10, R219, R221, !PT ;  /* 0x000000db0a107276 */ /* 0x000fe400078100dd */
[----:B------:R-:W-:Y:S02]  /*cba0*/  FSEL R114, R114, -INF , !P1 ;  /* 0xff80000072727808 */ /* 0x000fe40004800000 */
[----:B------:R-:W-:Y:S01]  /*cbb0*/  FMNMX3.FTZ R10, R6, R209, R213, !PT ;  /* 0x000000d1060a7276 */ /* 0x000fe200078100d5 */
[----:B------:R-:W1:Y:S01]  /*cbc0*/  MUFU.TANH R85, R75 ;  /* 0x0000004b00557308 */ /* 0x000e620000002400 */
[----:B------:R-:W-:-:S02]  /*cbd0*/  ISETP.GE.AND P1, PT, R12, R201, PT ;  /* 0x000000c90c00720c */ /* 0x000fc40003f26270 */
[----:B------:R-:W-:Y:S02]  /*cbe0*/  FMNMX3.FTZ R10, R10, R29, R93, !PT ;  /* 0x0000001d0a0a7276 */ /* 0x000fe4000781005d */
[----:B------:R-:W-:Y:S02]  /*cbf0*/  FSEL R115, R73, -INF , !P1 ;  /* 0xff80000049737808 */ /* 0x000fe40004800000 */
[-C--:B------:R-:W-:Y:S02]  /*cc00*/  ISETP.GE.AND P1, PT, R15, R200.reuse, PT ;  /* 0x000000c80f00720c */ /* 0x080fe40003f26270 */
[----:B------:R-:W-:Y:S02]  /*cc10*/  FMNMX3.FTZ R13, R10, R89, R91, !PT ;  /* 0x000000590a0d7276 */ /* 0x000fe4000781005b */
[----:B------:R-:W-:Y:S02]  /*cc20*/  FSEL R79, R79, -INF , !P1 ;  /* 0xff8000004f4f7808 */ /* 0x000fe40004800000 */
[----:B------:R-:W-:-:S02]  /*cc30*/  ISETP.GE.AND P1, PT, R14, R200, PT ;  /* 0x000000c80e00720c */ /* 0x000fc40003f26270 */
[----:B------:R-:W-:Y:S02]  /*cc40*/  FMNMX3.FTZ R13, R13, R80, R81, !PT ;  /* 0x000000500d0d7276 */ /* 0x000fe40007810051 */
[----:B------:R-:W-:Y:S02]  /*cc50*/  FSEL R74, R74, -INF , !P1 ;  /* 0xff8000004a4a7808 */ /* 0x000fe40004800000 */
[----:B------:R-:W-:Y:S02]  /*cc60*/  ISETP.GE.AND P1, PT, R12, R200, PT ;  /* 0x000000c80c00720c */ /* 0x000fe40003f26270 */
[----:B------:R-:W-:Y:S02]  /*cc70*/  FMNMX3.FTZ R13, R13, R77, R76, !PT ;  /* 0x0000004d0d0d7276 */ /* 0x000fe4000781004c */
[----:B-1----:R-:W-:Y:S02]  /*cc80*/  FSEL R85, R85, -INF , !P1 ;  /* 0xff80000055557808 */ /* 0x002fe40004800000 */
[----:B------:R-:W-:-:S04]  /*cc90*/  FMNMX3.FTZ R13, R13, R72, R79, !PT ;  /* 0x000000480d0d7276 */ /* 0x000fc8000781004f */
[----:B------:R-:W-:-:S05]  /*cca0*/  FMNMX3.FTZ R13, R13, R74, R85, !PT ;  /* 0x0000004a0d0d7276 */ /* 0x000fca0007810055 */
[----:B------:R-:W1:Y:S01]  /*ccb0*/  SHFL.BFLY PT, R18, R13, 0x2, 0x1f ;  /* 0x0c401f000d127f89 */ /* 0x000e6200000e0000 */
[----:B------:R-:W-:Y:S01]  /*ccc0*/  FMUL.FTZ R6, R123, UR26 ;  /* 0x0000001a7b067c20 */ /* 0x000fe20008410000 */
[----:B------:R-:W-:-:S05]  /*ccd0*/  FMUL.FTZ R10, R118, UR26 ;  /* 0x0000001a760a7c20 */ /* 0x000fca0008410000 */
[----:B------:R-:W3:Y:S01]  /*cce0*/  MUFU.TANH R6, R6 ;  /* 0x0000000600067308 */ /* 0x000ee20000002400 */
[----:B------:R-:W-:Y:S02]  /*ccf0*/  FMNMX3.FTZ R16, R16, R113, R106, !PT ;  /* 0x0000007110107276 */ /* 0x000fe4000781006a */
[----:B-1----:R-:W-:-:S05]  /*cd00*/  FMNMX.FTZ R18, R13, R18, !PT ;  /* 0x000000120d127209 */ /* 0x002fca0007810000 */
[----:B------:R-:W1:Y:S01]  /*cd10*/  SHFL.BFLY PT, R13, R18, 0x1, 0x1f ;  /* 0x0c201f00120d7f89 */ /* 0x000e6200000e0000 */
[----:B------:R-:W4:Y:S01]  /*cd20*/  MUFU.TANH R10, R10 ;  /* 0x0000000a000a7308 */ /* 0x000f220000002400 */
[----:B------:R-:W-:Y:S02]  /*cd30*/  FMNMX3.FTZ R16, R16, R109, R108, !PT ;  /* 0x0000006d10107276 */ /* 0x000fe4000781006c */
[----:B------:R-:W-:-:S05]  /*cd40*/  FSEL R239, R239, -INF , !P4 ;  /* 0xff800000efef7808 */ /* 0x000fca0006000000 */
[----:B------:R-:W-:Y:S01]  /*cd50*/  MUFU.TANH R204, R119 ;  /* 0x0000007700cc7308 */ /* 0x000fe20000002400 */
[----:B------:R-:W-:Y:S02]  /*cd60*/  ISETP.GE.AND P4, PT, R228, R241, PT ;  /* 0x000000f1e400720c */ /* 0x000fe40003f86270 */
[----:B------:R-:W-:-:S05]  /*cd70*/  FSEL R222, R222, -INF , !P2 ;  /* 0xff800000dede7808 */ /* 0x000fca0005000000 */
[----:B------:R-:W4:Y:S01]  /*cd80*/  MUFU.TANH R119, R103 ;  /* 0x0000006700777308 */ /* 0x000f220000002400 */
[----:B------:R-:W-:Y:S02]  /*cd90*/  ISETP.GE.AND P2, PT, R210, R241, PT ;  /* 0x000000f1d200720c */ /* 0x000fe40003f46270 */
[----:B------:R-:W-:-:S05]  /*cda0*/  FSEL R220, R220, -INF , !P6 ;  /* 0xff800000dcdc7808 */ /* 0x000fca0007000000 */
[----:B------:R-:W4:Y:S01]  /*cdb0*/  MUFU.TANH R201, R86 ;  /* 0x0000005600c97308 */ /* 0x000f220000002400 */
[----:B------:R-:W-:Y:S02]  /*cdc0*/  FMNMX3.FTZ R16, R16, R110, R111, !PT ;  /* 0x0000006e10107276 */ /* 0x000fe4000781006f */
[-C--:B------:R-:W-:Y:S02]  /*cdd0*/  ISETP.GE.AND P1, PT, R218, R241.reuse, PT ;  /* 0x000000f1da00720c */ /* 0x080fe40003f26270 */
[-C--:B------:R-:W-:Y:S02]  /*cde0*/  ISETP.GE.AND P6, PT, R199, R241.reuse, PT ;  /* 0x000000f1c700720c */ /* 0x080fe40003fc6270 */
[----:B------:R-:W-:Y:S02]  /*cdf0*/  FSEL R218, R32, -INF , !P5 ;  /* 0xff80000020da7808 */ /* 0x000fe40006800000 */
[----:B------:R-:W-:Y:S02]  /*ce00*/  FSEL R199, R8, -INF , !P4 ;  /* 0xff80000008c77808 */ /* 0x000fe40006000000 */
[----:B------:R-:W-:-:S02]  /*ce10*/  ISETP.GE.AND P5, PT, R248, R241, PT ;  /* 0x000000f1f800720c */ /* 0x000fc40003fa6270 */
[-C--:B------:R-:W-:Y:S02]  /*ce20*/  ISETP.GE.AND P4, PT, R196, R241.reuse, PT ;  /* 0x000000f1c400720c */ /* 0x080fe40003f86270 */
[----:B---3--:R-:W-:Y:S02]  /*ce30*/  FSEL R196, R6, -INF , !P2 ;  /* 0xff80000006c47808 */ /* 0x008fe40005000000 */
[----:B------:R-:W-:Y:S02]  /*ce40*/  FMNMX3.FTZ R16, R16, R30, R101, !PT ;  /* 0x0000001e10107276 */ /* 0x000fe40007810065 */
[----:B------:R-:W-:Y:S02]  /*ce50*/  FSEL R237, R237, -INF , !P3 ;  /* 0xff800000eded7808 */ /* 0x000fe40005800000 */
[----:B------:R-:W-:Y:S02]  /*ce60*/  FMNMX3.FTZ R6, R68, R226, R251, !PT ;  /* 0x000000e244067276 */ /* 0x000fe400078100fb */
[----:B------:R-:W-:-:S02]  /*ce70*/  ISETP.GE.AND P3, PT, R205, R241, PT ;  /* 0x000000f1cd00720c */ /* 0x000fc40003f66270 */
[----:B------:R-:W-:Y:S02]  /*ce80*/  FSEL R206, R206, -INF , !P5 ;  /* 0xff800000cece7808 */ /* 0x000fe40006800000 */
[----:B------:R-:W-:Y:S02]  /*ce90*/  ISETP.GE.AND P5, PT, R197, R241, PT ;  /* 0x000000f1c500720c */ /* 0x000fe40003fa6270 */
[----:B-1----:R-:W-:Y:S02]  /*cea0*/  FMNMX.FTZ R32, R18, R13, !PT ;  /* 0x0000000d12207209 */ /* 0x002fe40007810000 */
[----:B------:R-:W-:Y:S02]  /*ceb0*/  FMNMX3.FTZ R16, R16, R107, R112, !PT ;  /* 0x0000006b10107276 */ /* 0x000fe40007810070 */
[----:B------:R-:W-:Y:S02]  /*cec0*/  FMNMX3.FTZ R13, R6, R63, R61, !PT ;  /* 0x0000003f060d7276 */ /* 0x000fe4000781003d */
[----:B----4-:R-:W-:-:S02]  /*ced0*/  FSEL R205, R10, -INF , !P3 ;  /* 0xff8000000acd7808 */ /* 0x010fc40005800000 */
[-C--:B------:R-:W-:Y:S02]  /*cee0*/  ISETP.GE.AND P3, PT, R23, R241.reuse, PT ;  /* 0x000000f11700720c */ /* 0x080fe40003f66270 */
[----:B------:R-:W-:Y:S02]  /*cef0*/  FSEL R119, R119, -INF , !P5 ;  /* 0xff80000077777808 */ /* 0x000fe40006800000 */
[----:B------:R-:W-:Y:S02]  /*cf00*/  FMNMX3.FTZ R16, R16, R114, R115, !PT ;  /* 0x0000007210107276 */ /* 0x000fe40007810073 */
[----:B------:R-:W-:Y:S02]  /*cf10*/  ISETP.GE.AND P5, PT, R15, R241, PT ;  /* 0x000000f10f00720c */ /* 0x000fe40003fa6270 */
[----:B------:R-:W-:Y:S02]  /*cf20*/  FMNMX3.FTZ R10, R13, R60, R44, !PT ;  /* 0x0000003c0d0a7276 */ /* 0x000fe4000781002c */
[----:B------:R-:W-:-:S02]  /*cf30*/  FMNMX3.FTZ R15, R3, R232, R230, !PT ;  /* 0x000000e8030f7276 */ /* 0x000fc400078100e6 */
[----:B------:R-:W-:Y:S02]  /*cf40*/  FSEL R201, R201, -INF , !P3 ;  /* 0xff800000c9c97808 */ /* 0x000fe40005800000 */
[----:B------:R-:W-:Y:S01]  /*cf50*/  FSETP.NEU.FTZ.AND P3, PT, R32, -INF , PT ;  /* 0xff8000002000780b */ /* 0x000fe20003f7d000 */
[----:B------:R-:W1:Y:S01]  /*cf60*/  SHFL.BFLY PT, R17, R16, 0x2, 0x1f ;  /* 0x0c401f0010117f89 */ /* 0x000e6200000e0000 */
[----:B------:R-:W-:Y:S02]  /*cf70*/  FMNMX3.FTZ R35, R10, R57, R39, !PT ;  /* 0x000000390a237276 */ /* 0x000fe40007810027 */
[----:B------:R-:W-:Y:S02]  /*cf80*/  FMNMX3.FTZ R15, R15, R242, R238, !PT ;  /* 0x000000f20f0f7276 */ /* 0x000fe400078100ee */
[----:B------:R-:W-:Y:S02]  /*cf90*/  FSEL R13, R32, RZ, P3 ;  /* 0x000000ff200d7208 */ /* 0x000fe40001800000 */
[----:B------:R-:W-:-:S02]  /*cfa0*/  FMNMX3.FTZ R35, R35, R214, R216, !PT ;  /* 0x000000d623237276 */ /* 0x000fc400078100d8 */
[----:B------:R-:W-:Y:S01]  /*cfb0*/  FMNMX3.FTZ R8, R15, R234, R224, !PT ;  /* 0x000000ea0f087276 */ /* 0x000fe200078100e0 */
[----:B------:R-:W-:Y:S01]  /*cfc0*/  FADD.FTZ R0, R0, -R13 ;  /* 0x8000000d00007221 */ /* 0x000fe20000010000 */
[----:B------:R-:W-:Y:S02]  /*cfd0*/  FMNMX3.FTZ R35, R35, R62, R208, !PT ;  /* 0x0000003e23237276 */ /* 0x000fe400078100d0 */
[----:B------:R-:W-:Y:S02]  /*cfe0*/  FMNMX3.FTZ R13, R8, R59, R41, !PT ;  /* 0x0000003b080d7276 */ /* 0x000fe40007810029 */
[----:B------:R-:W-:Y:S02]  /*cff0*/  FMNMX3.FTZ R35, R35, R26, R25, !PT ;  /* 0x0000001a23237276 */ /* 0x000fe40007810019 */
[----:B------:R-:W-:Y:S02]  /*d000*/  FMNMX3.FTZ R13, R13, R65, R64, !PT ;  /* 0x000000410d0d7276 */ /* 0x000fe40007810040 */
[----:B------:R-:W-:-:S02]  /*d010*/  FMNMX3.FTZ R35, R35, R24, R27, !PT ;  /* 0x0000001823237276 */ /* 0x000fc4000781001b */
[----:B------:R-:W-:Y:S01]  /*d020*/  FMNMX3.FTZ R34, R13, R212, R218, !PT ;  /* 0x000000d40d227276 */ /* 0x000fe200078100da */
[----:B------:R-:W3:Y:S01]  /*d030*/  MUFU.TANH R200, R102 ;  /* 0x0000006600c87308 */ /* 0x000ee20000002400 */
[----:B------:R-:W-:Y:S02]  /*d040*/  FMNMX3.FTZ R35, R35, R129, R126, !PT ;  /* 0x0000008123237276 */ /* 0x000fe4000781007e */
[----:B------:R-:W-:Y:S02]  /*d050*/  FMNMX3.FTZ R34, R34, R239, R222, !PT ;  /* 0x000000ef22227276 */ /* 0x000fe400078100de */
[----:B------:R-:W-:-:S03]  /*d060*/  FMNMX3.FTZ R35, R35, R131, R128, !PT ;  /* 0x0000008323237276 */ /* 0x000fc60007810080 */
[----:B------:R-:W4:Y:S01]  /*d070*/  MUFU.TANH R118, R98 ;  /* 0x0000006200767308 */ /* 0x000f220000002400 */
[----:B------:R-:W-:Y:S02]  /*d080*/  FSEL R207, R207, -INF , !P1 ;  /* 0xff800000cfcf7808 */ /* 0x000fe40004800000 */
[----:B-1----:R-:W-:Y:S02]  /*d090*/  FMNMX.FTZ R17, R16, R17, !PT ;  /* 0x0000001110117209 */ /* 0x002fe40007810000 */
[----:B------:R-:W-:-:S03]  /*d0a0*/  FMNMX3.FTZ R34, R34, R237, R220, !PT ;  /* 0x000000ed22227276 */ /* 0x000fc600078100dc */
[----:B------:R-:W1:Y:S01]  /*d0b0*/  MUFU.TANH R103, R99 ;  /* 0x0000006300677308 */ /* 0x000e620000002400 */
[----:B------:R-:W-:Y:S02]  /*d0c0*/  ISETP.GE.AND P1, PT, R198, R241, PT ;  /* 0x000000f1c600720c */ /* 0x000fe40003f26270 */
[----:B------:R-:W-:Y:S01]  /*d0d0*/  FMNMX3.FTZ R35, R35, R100, R125, !PT ;  /* 0x0000006423237276 */ /* 0x000fe2000781007d */
[----:B------:R-:W2:Y:S01]  /*d0e0*/  SHFL.BFLY PT, R16, R17, 0x1, 0x1f ;  /* 0x0c201f0011107f89 */ /* 0x000ea200000e0000 */
[----:B------:R-:W-:-:S03]  /*d0f0*/  FMNMX3.FTZ R34, R34, R207, R206, !PT ;  /* 0x000000cf22227276 */ /* 0x000fc600078100ce */
[----:B------:R-:W1:Y:S01]  /*d100*/  MUFU.TANH R198, R87 ;  /* 0x0000005700c67308 */ /* 0x000e620000002400 */
[----:B------:R-:W-:Y:S01]  /*d110*/  ISETP.GE.AND P2, PT, R130, R241, PT ;  /* 0x000000f18200720c */ /* 0x000fe20003f46270 */
[----:B------:R-:W-:Y:S01]  /*d120*/  FMUL.FTZ R66, R66, UR26 ;  /* 0x0000001a42427c20 */ /* 0x000fe20008410000 */
[----:B------:R-:W-:Y:S01]  /*d130*/  FMUL.FTZ R67, R67, UR26 ;  /* 0x0000001a43437c20 */ /* 0x000fe20008410000 */
[----:B------:R-:W-:Y:S02]  /*d140*/  FMNMX3.FTZ R35, R35, R121, R120, !PT ;  /* 0x0000007923237276 */ /* 0x000fe40007810078 */
[----:B------:R-:W-:Y:S02]  /*d150*/  FSEL R204, R204, -INF , !P6 ;  /* 0xff800000cccc7808 */ /* 0x000fe40007000000 */
[----:B------:R-:W2:Y:S01]  /*d160*/  MUFU.TANH R197, R82 ;  /* 0x0000005200c57308 */ /* 0x000ea20000002400 */
[----:B------:R-:W-:Y:S02]  /*d170*/  FMNMX3.FTZ R34, R34, R199, R196, !PT ;  /* 0x000000c722227276 */ /* 0x000fe400078100c4 */
[----:B------:R-:W-:-:S05]  /*d180*/  MOV R248, R122 ;  /* 0x0000007a00f87202 */ /* 0x000fca0000000f00 */
[----:B------:R-:W2:Y:S01]  /*d190*/  MUFU.TANH R130, R83 ;  /* 0x0000005300827308 */ /* 0x000ea20000002400 */
[----:B------:R-:W-:Y:S02]  /*d1a0*/  FMNMX3.FTZ R35, R35, R127, R124, !PT ;  /* 0x0000007f23237276 */ /* 0x000fe4000781007c */
[----:B---3--:R-:W-:Y:S02]  /*d1b0*/  FSEL R200, R200, -INF , !P1 ;  /* 0xff800000c8c87808 */ /* 0x008fe40004800000 */
[----:B------:R-:W-:-:S03]  /*d1c0*/  FMNMX3.FTZ R34, R34, R205, R204, !PT ;  /* 0x000000cd22227276 */ /* 0x000fc600078100cc */
[----:B------:R3:W3:Y:S01]  /*d1d0*/  MUFU.TANH R123, R66 ;  /* 0x00000042007b7308 */ /* 0x0006e20000002400 */
[----:B------:R-:W-:-:S07]  /*d1e0*/  FMNMX3.FTZ R35, R35, R28, R97, !PT ;  /* 0x0000001c23237276 */ /* 0x000fce0007810061 */
[----:B------:R-:W3:Y:S01]  /*d1f0*/  MUFU.TANH R122, R67 ;  /* 0x00000043007a7308 */ /* 0x000ee20000002400 */
[-C--:B------:R-:W-:Y:S02]  /*d200*/  ISETP.GE.AND P6, PT, R22, R241.reuse, PT ;  /* 0x000000f11600720c */ /* 0x080fe40003fc6270 */
[----:B----4-:R-:W-:Y:S02]  /*d210*/  FSEL R118, R118, -INF , !P4 ;  /* 0xff80000076767808 */ /* 0x010fe40006000000 */
[----:B-1----:R-:W-:Y:S02]  /*d220*/  FSEL R103, R103, -INF , !P2 ;  /* 0xff80000067677808 */ /* 0x002fe40005000000 */
[----:B------:R-:W-:Y:S02]  /*d230*/  FMNMX3.FTZ R34, R34, R200, R119, !PT ;  /* 0x000000c822227276 */ /* 0x000fe40007810077 */
[----:B------:R-:W-:Y:S02]  /*d240*/  FMNMX3.FTZ R35, R35, R96, R31, !PT ;  /* 0x0000006023237276 */ /* 0x000fe4000781001f */
[----:B------:R-:W-:-:S02]  /*d250*/  ISETP.GE.AND P1, PT, R19, R241, PT ;  /* 0x000000f11300720c */ /* 0x000fc40003f26270 */
[----:B------:R-:W-:Y:S02]  /*d260*/  FSEL R198, R198, -INF , !P6 ;  /* 0xff800000c6c67808 */ /* 0x000fe40007000000 */
[----:B------:R-:W-:Y:S02]  /*d270*/  FMNMX3.FTZ R34, R34, R118, R103, !PT ;  /* 0x0000007622227276 */ /* 0x000fe40007810067 */
[----:B------:R-:W-:Y:S02]  /*d280*/  FMNMX3.FTZ R35, R35, R117, R116, !PT ;  /* 0x0000007523237276 */ /* 0x000fe40007810074 */
[-C--:B------:R-:W-:Y:S02]  /*d290*/  ISETP.GE.AND P4, PT, R14, R241.reuse, PT ;  /* 0x000000f10e00720c */ /* 0x080fe40003f86270 */
[----:B------:R-:W-:Y:S02]  /*d2a0*/  ISETP.GE.AND P2, PT, R12, R241, PT ;  /* 0x000000f10c00720c */ /* 0x000fe40003f46270 */
[----:B--2---:R-:W-:-:S02]  /*d2b0*/  FSEL R197, R197, -INF , !P1 ;  /* 0xff800000c5c57808 */ /* 0x004fc40004800000 */
[----:B------:R-:W-:Y:S02]  /*d2c0*/  FSEL R130, R130, -INF , !P5 ;  /* 0xff80000082827808 */ /* 0x000fe40006800000 */
[----:B------:R-:W-:Y:S01]  /*d2d0*/  FMNMX3.FTZ R34, R34, R201, R198, !PT ;  /* 0x000000c922227276 */ /* 0x000fe200078100c6 */
[----:B---3--:R-:W1:Y:S01]  /*d2e0*/  SHFL.BFLY PT, R66, R35, 0x2, 0x1f ;  /* 0x0c401f0023427f89 */ /* 0x008e6200000e0000 */
[----:B------:R-:W-:Y:S02]  /*d2f0*/  FSEL R123, R123, -INF , !P4 ;  /* 0xff8000007b7b7808 */ /* 0x000fe40006000000 */
[----:B------:R-:W-:Y:S02]  /*d300*/  FSEL R122, R122, -INF , !P2 ;  /* 0xff8000007a7a7808 */ /* 0x000fe40005000000 */
[----:B------:R-:W-:Y:S02]  /*d310*/  FMNMX3.FTZ R34, R34, R197, R130, !PT ;  /* 0x000000c522227276 */ /* 0x000fe40007810082 */
[----:B------:R-:W-:-:S02]  /*d320*/  FMNMX.FTZ R33, R17, R16, !PT ;  /* 0x0000001011217209 */ /* 0x000fc40007810000 */
[----:B------:R-:W-:Y:S02]  /*d330*/  FMNMX3.FTZ R34, R34, R123, R122, !PT ;  /* 0x0000007b22227276 */ /* 0x000fe4000781007a */
[C---:B------:R-:W-:Y:S02]  /*d340*/  FSETP.NEU.FTZ.AND P6, PT, R33.reuse, -INF , PT ;  /* 0xff8000002100780b */ /* 0x040fe40003fdd000 */
[----:B------:R-:W-:Y:S01]  /*d350*/  LEA R38, R38, UR5, 0x1 ;  /* 0x0000000526267c11 */ /* 0x000fe2000f8e08ff */
[----:B------:R-:W2:Y:S01]  /*d360*/  SHFL.BFLY PT, R67, R34, 0x2, 0x1f ;  /* 0x0c401f0022437f89 */ /* 0x000ea200000e0000 */
[C---:B------:R-:W-:Y:S01]  /*d370*/  FSEL R17, R33.reuse, RZ, P6 ;  /* 0x000000ff21117208 */ /* 0x040fe20003000000 */
[----:B------:R-:W-:Y:S01]  /*d380*/  FMUL.FTZ R98, R33, UR12 ;  /* 0x0000000c21627c20 */ /* 0x000fe20008410000 */
[----:B------:R-:W-:Y:S01]  /*d390*/  IADD3 R20, PT, PT, R38, 0x8000, RZ ;  /* 0x0000800026147810 */ /* 0x000fe20007ffe0ff */
[----:B------:R-:W-:Y:S01]  /*d3a0*/  FMUL.FTZ R86, R32, UR12 ;  /* 0x0000000c20567c20 */ /* 0x000fe20008410000 */
[----:B------:R-:W-:Y:S01]  /*d3b0*/  IADD3 R36, PT, PT, R38, 0x8040, RZ ;  /* 0x0000804026247810 */ /* 0x000fe20007ffe0ff */
[----:B------:R-:W-:Y:S01]  /*d3c0*/  FADD.FTZ R6, R2, -R17 ;  /* 0x8000001102067221 */ /* 0x000fe20000010000 */
[----:B------:R-:W-:Y:S01]  /*d3d0*/  @P0 IADD3 R36, PT, PT, R20, -0x40, RZ ;  /* 0xffffffc014240810 */ /* 0x000fe20007ffe0ff */
[----:B------:R-:W-:Y:S01]  /*d3e0*/  FMUL.FTZ R102, R0, UR12 ;  /* 0x0000000c00667c20 */ /* 0x000fe20008410000 */
[----:B------:R-:W-:Y:S01]  /*d3f0*/  FSEL R98, R98, RZ, P6 ;  /* 0x000000ff62627208 */ /* 0x000fe20003000000 */
[----:B------:R-:W-:Y:S01]  /*d400*/  FMUL.FTZ R6, R6, UR12 ;  /* 0x0000000c06067c20 */ /* 0x000fe20008410000 */
[----:B------:R-:W-:Y:S01]  /*d410*/  FSEL R86, R86, RZ, P3 ;  /* 0x000000ff56567208 */ /* 0x000fe20001800000 */
[----:B------:R-:W-:Y:S01]  /*d420*/  LDSM.16.MT88.4 R16, [R38+0x8000] ;  /* 0x008000002610783b */ /* 0x000fe20000004200 */
[----:B------:R-:W-:-:S02]  /*d430*/  IADD3 R2, PT, PT, R245, R38, RZ ;  /* 0x00000026f5027210 */ /* 0x000fc40007ffe0ff */
[----:B------:R-:W-:Y:S01]  /*d440*/  IADD3 R0, PT, PT, R245, R36, RZ ;  /* 0x00000024f5007210 */ /* 0x000fe20007ffe0ff */
[--C-:B------:R-:W-:Y:S01]  /*d450*/  FFMA.FTZ R83, R43, UR12, -R98.reuse ;  /* 0x0000000c2b537c23 */ /* 0x100fe20008010862 */
[----:B------:R-:W-:Y:S01]  /*d460*/  FFMA.FTZ R82, R45, UR12, -R98 ;  /* 0x0000000c2d527c23 */ /* 0x000fe20008010862 */
[----:B------:R-:W-:Y:S01]  /*d470*/  FFMA.FTZ R78, R223, UR12, -R86 ;  /* 0x0000000cdf4e7c23 */ /* 0x000fe20008010856 */
[--C-:B------:R-:W-:Y:S01]  /*d480*/  FFMA.FTZ R210, R9, UR12, -R98.reuse ;  /* 0x0000000c09d27c23 */ /* 0x100fe20008010862 */
[----:B------:R-:W-:Y:S01]  /*d490*/  FFMA.FTZ R45, R4, UR12, -R98 ;  /* 0x0000000c042d7c23 */ /* 0x000fe20008010862 */
[--C-:B------:R-:W-:Y:S01]  /*d4a0*/  FFMA.FTZ R99, R5, UR12, -R86.reuse ;  /* 0x0000000c05637c23 */ /* 0x100fe20008010856 */
[--C-:B------:R-:W-:Y:S01]  /*d4b0*/  FFMA.FTZ R48, R7, UR12, -R86.reuse ;  /* 0x0000000c07307c23 */ /* 0x100fe20008010856 */
[----:B------:R-:W-:Y:S01]  /*d4c0*/  FFMA.FTZ R43, R11, UR12, -R86 ;  /* 0x0000000c0b2b7c23 */ /* 0x000fe20008010856 */
[----:B------:R3:W4:Y:S01]  /*d4d0*/  MUFU.EX2 R223, R6 ;  /* 0x0000000600df7308 */ /* 0x0007220000000800 */
[----:B------:R-:W-:Y:S01]  /*d4e0*/  LDSM.16.MT88.4 R12, [R2+0x8000] ;  /* 0x00800000020c783b */ /* 0x000fe20000004200 */
[----:B-1----:R-:W-:-:S03]  /*d4f0*/  FMNMX.FTZ R35, R35, R66, !PT ;  /* 0x0000004223237209 */ /* 0x002fc60007810000 */
[----:B------:R-:W-:Y:S04]  /*d500*/  LDSM.16.MT88.4 R8, [R36] ;  /* 0x000000002408783b */ /* 0x000fe80000004200 */
[----:B------:R-:W1:Y:S04]  /*d510*/  SHFL.BFLY PT, R66, R35, 0x1, 0x1f ;  /* 0x0c201f0023427f89 */ /* 0x000e6800000e0000 */
[----:B---3--:R-:W-:Y:S01]  /*d520*/  LDSM.16.MT88.4 R4, [R0] ;  /* 0x000000000004783b */ /* 0x008fe20000004200 */
[----:B--2---:R-:W-:-:S05]  /*d530*/  FMNMX.FTZ R34, R34, R67, !PT ;  /* 0x0000004322227209 */ /* 0x004fca0007810000 */
[----:B------:R-:W2:Y:S01]  /*d540*/  SHFL.BFLY PT, R67, R34, 0x1, 0x1f ;  /* 0x0c201f0022437f89 */ /* 0x000ea200000e0000 */
[----:B------:R-:W-:Y:S04]  /*d550*/  MUFU.EX2 R210, R210 ;  /* 0x000000d200d27308 */ /* 0x000fe80000000800 */
[----:B------:R-:W3:Y:S04]  /*d560*/  MUFU.EX2 R83, R83 ;  /* 0x0000005300537308 */ /* 0x000ee80000000800 */
[----:B------:R-:W-:Y:S04]  /*d570*/  MUFU.EX2 R82, R82 ;  /* 0x0000005200527308 */ /* 0x000fe80000000800 */
[----:B------:R-:W-:Y:S04]  /*d580*/  MUFU.EX2 R45, R45 ;  /* 0x0000002d002d7308 */ /* 0x000fe80000000800 */
[----:B------:R-:W-:Y:S04]  /*d590*/  MUFU.EX2 R99, R99 ;  /* 0x0000006300637308 */ /* 0x000fe80000000800 */
[----:B------:R-:W2:Y:S04]  /*d5a0*/  MUFU.EX2 R78, R78 ;  /* 0x0000004e004e7308 */ /* 0x000ea80000000800 */
[----:B------:R-:W-:Y:S04]  /*d5b0*/  MUFU.EX2 R48, R48 ;  /* 0x0000003000307308 */ /* 0x000fe80000000800 */
[----:B------:R-:W2:Y:S04]  /*d5c0*/  MUFU.EX2 R43, R43 ;  /* 0x0000002b002b7308 */ /* 0x000ea80000000800 */
[----:B------:R-:W2:Y:S01]  /*d5d0*/  MUFU.EX2 R102, R102 ;  /* 0x0000006600667308 */ /* 0x000ea20000000800 */
[----:B-1----:R-:W-:Y:S01]  /*d5e0*/  FMNMX.FTZ R35, R35, R66, !PT ;  /* 0x0000004223237209 */ /* 0x002fe20007810000 */
[-C--:B----4-:R-:W-:Y:S01]  /*d5f0*/  FMUL.FTZ R192, R192, R223.reuse ;  /* 0x000000dfc0c07220 */ /* 0x090fe20000410000 */
[----:B---3--:R-:W-:Y:S01]  /*d600*/  F2FP.BF16.F32.PACK_AB R20, R83, R210 ;  /* 0x000000d25314723e */ /* 0x008fe200000010ff */
[----:B------:R-:W-:Y:S01]  /*d610*/  FMUL.FTZ R193, R193, R223 ;  /* 0x000000dfc1c17220 */ /* 0x000fe20000410000 */
[----:B--2---:R-:W-:Y:S01]  /*d620*/  F2FP.BF16.F32.PACK_AB R21, R78, R99 ;  /* 0x000000634e15723e */ /* 0x004fe200000010ff */
[-C--:B------:R-:W-:Y:S01]  /*d630*/  FMUL.FTZ R184, R184, R223.reuse ;  /* 0x000000dfb8b87220 */ /* 0x080fe20000410000 */
[----:B------:R-:W-:Y:S01]  /*d640*/  F2FP.BF16.F32.PACK_AB R22, R45, R82 ;  /* 0x000000522d16723e */ /* 0x000fe200000010ff */
[-C--:B------:R-:W-:Y:S01]  /*d650*/  FMUL.FTZ R185, R185, R223.reuse ;  /* 0x000000dfb9b97220 */ /* 0x080fe20000410000 */
[-C--:B------:R-:W-:Y:S01]  /*d660*/  FMUL.FTZ R172, R172, R223.reuse ;  /* 0x000000dfacac7220 */ /* 0x080fe20000410000 */
[----:B------:R-:W-:Y:S01]  /*d670*/  F2FP.BF16.F32.PACK_AB R23, R43, R48 ;  /* 0x000000302b17723e */ /* 0x000fe200000010ff */
        /* <DEDUP_REMOVED lines=27> */
[C---:B------:R-:W-:Y:S01]  /*d830*/  FMUL.FTZ R228, R35.reuse, UR12 ;  /* 0x0000000c23e47c20 */ /* 0x040fe20008410000 */
[----:B------:R-:W-:-:S02]  /*d840*/  FSETP.NEU.FTZ.AND P1, PT, R35, -INF , PT ;  /* 0xff8000002300780b */ /* 0x000fc40003f3d000 */
[----:B------:R-:W-:Y:S01]  /*d850*/  FMNMX.FTZ R34, R34, R67, !PT ;  /* 0x0000004322227209 */ /* 0x000fe20007810000 */
[----:B------:R-:W-:Y:S01]  /*d860*/  HMMA.16816.F32.BF16 R192, R20, R16, R192 ;  /* 0x0000001014c0723c */ /* 0x000fe200000418c0 */
[----:B------:R-:W-:-:S07]  /*d870*/  FSEL R228, R228, RZ, P1 ;  /* 0x000000ffe4e47208 */ /* 0x000fce0000800000 */
[----:B------:R-:W-:Y:S01]  /*d880*/  HMMA.16816.F32.BF16 R184, R20, R18, R184 ;  /* 0x0000001214b8723c */ /* 0x000fe200000418b8 */
[----:B------:R-:W-:Y:S01]  /*d890*/  FFMA.FTZ R245, R226, UR12, -R228 ;  /* 0x0000000ce2f57c23 */ /* 0x000fe200080108e4 */
[----:B------:R-:W-:-:S06]  /*d8a0*/  FMUL.FTZ R226, R34, UR12 ;  /* 0x0000000c22e27c20 */ /* 0x000fcc0008410000 */
[C---:B------:R-:W-:Y:S08]  /*d8b0*/  HMMA.16816.F32.BF16 R172, R20.reuse, R12, R172 ;  /* 0x0000000c14ac723c */ /* 0x040ff000000418ac */
[C---:B------:R-:W-:Y:S08]  /*d8c0*/  HMMA.16816.F32.BF16 R168, R20.reuse, R14, R168 ;  /* 0x0000000e14a8723c */ /* 0x040ff000000418a8 */
[C---:B------:R-:W-:Y:S08]  /*d8d0*/  HMMA.16816.F32.BF16 R156, R20.reuse, R8, R156 ;  /* 0x00000008149c723c */ /* 0x040ff0000004189c */
[C---:B------:R-:W-:Y:S08]  /*d8e0*/  HMMA.16816.F32.BF16 R152, R20.reuse, R10, R152 ;  /* 0x0000000a1498723c */ /* 0x040ff00000041898 */
[C---:B------:R-:W-:Y:S08]  /*d8f0*/  HMMA.16816.F32.BF16 R140, R20.reuse, R4, R140 ;  /* 0x00000004148c723c */ /* 0x040ff0000004188c */
[----:B------:R-:W-:Y:S01]  /*d900*/  HMMA.16816.F32.BF16 R136, R20, R6, R136 ;  /* 0x000000061488723c */ /* 0x000fe20000041888 */
[----:B------:R-:W-:-:S02]  /*d910*/  FSEL R21, R35, RZ, P1 ;  /* 0x000000ff23157208 */ /* 0x000fc40000800000 */
[----:B------:R-:W-:-:S04]  /*d920*/  FSETP.NEU.FTZ.AND P1, PT, R34, -INF , PT ;  /* 0xff8000002200780b */ /* 0x000fc80003f3d000 */
[----:B------:R-:W-:Y:S02]  /*d930*/  FSEL R22, R34, RZ, P1 ;  /* 0x000000ff22167208 */ /* 0x000fe40000800000 */
[----:B------:R-:W-:-:S03]  /*d940*/  FSEL R226, R226, RZ, P1 ;  /* 0x000000ffe2e27208 */ /* 0x000fc60000800000 */
[----:B------:R-:W-:Y:S01]  /*d950*/  FADD.FTZ R3, R3, -R22 ;  /* 0x8000001603037221 */ /* 0x000fe20000010000 */
[----:B------:R-:W-:Y:S01]  /*d960*/  FADD.FTZ R20, R68, -R21 ;  /* 0x8000001544147221 */ /* 0x000fe20000010000 */
[----:B------:R-:W-:Y:S02]  /*d970*/  FFMA.FTZ R21, R232, UR12, -R226 ;  /* 0x0000000ce8157c23 */ /* 0x000fe400080108e2 */
[----:B------:R-:W-:Y:S01]  /*d980*/  FMUL.FTZ R3, R3, UR12 ;  /* 0x0000000c03037c20 */ /* 0x000fe20008410000 */
[----:B------:R-:W-:Y:S01]  /*d990*/  FFMA.FTZ R92, R251, UR12, -R228 ;  /* 0x0000000cfb5c7c23 */ /* 0x000fe200080108e4 */
[----:B------:R-:W-:Y:S02]  /*d9a0*/  FFMA.FTZ R95, R230, UR12, -R226 ;  /* 0x0000000ce65f7c23 */ /* 0x000fe400080108e2 */
[----:B------:R-:W-:Y:S04]  /*d9b0*/  MUFU.EX2 R230, R21 ;  /* 0x0000001500e67308 */ /* 0x000fe80000000800 */
[----:B------:R-:W1:Y:S01]  /*d9c0*/  MUFU.EX2 R251, R3 ;  /* 0x0000000300fb7308 */ /* 0x000e620000000800 */
[--C-:B------:R-:W-:Y:S01]  /*d9d0*/  FFMA.FTZ R90, R63, UR12, -R228.reuse ;  /* 0x0000000c3f5a7c23 */ /* 0x100fe200080108e4 */
[----:B------:R-:W-:Y:S01]  /*d9e0*/  FFMA.FTZ R63, R61, UR12, -R228 ;  /* 0x0000000c3d3f7c23 */ /* 0x000fe200080108e4 */
[----:B------:R-:W-:Y:S01]  /*d9f0*/  FFMA.FTZ R61, R238, UR12, -R226 ;  /* 0x0000000cee3d7c23 */ /* 0x000fe200080108e2 */
[----:B-1----:R-:W-:-:S02]  /*da00*/  FFMA.FTZ R238, R250, R251, R230 ;  /* 0x000000fbfaee7223 */ /* 0x002fc400000100e6 */
[----:B------:R-:W2:Y:S01]  /*da10*/  LDL.LU R250, [R1+0x8] ;  /* 0x0000080001fa7983 */ /* 0x000ea20000300800 */
[----:B------:R-:W-:Y:S01]  /*da20*/  FMUL.FTZ R232, R20, UR12 ;  /* 0x0000000c14e87c20 */ /* 0x000fe20008410000 */
[----:B------:R-:W-:Y:S01]  /*da30*/  FFMA.FTZ R94, R242, UR12, -R226 ;  /* 0x0000000cf25e7c23 */ /* 0x000fe200080108e2 */
[----:B------:R-:W-:Y:S04]  /*da40*/  MUFU.EX2 R245, R245 ;  /* 0x000000f500f57308 */ /* 0x000fe80000000800 */
[----:B------:R-:W1:Y:S04]  /*da50*/  MUFU.EX2 R92, R92 ;  /* 0x0000005c005c7308 */ /* 0x000e680000000800 */
[----:B------:R-:W-:Y:S04]  /*da60*/  MUFU.EX2 R90, R90 ;  /* 0x0000005a005a7308 */ /* 0x000fe80000000800 */
[----:B------:R-:W-:Y:S04]  /*da70*/  MUFU.EX2 R63, R63 ;  /* 0x0000003f003f7308 */ /* 0x000fe80000000800 */
[----:B------:R-:W3:Y:S04]  /*da80*/  MUFU.EX2 R95, R95 ;  /* 0x0000005f005f7308 */ /* 0x000ee80000000800 */
[----:B------:R-:W4:Y:S04]  /*da90*/  MUFU.EX2 R232, R232 ;  /* 0x000000e800e87308 */ /* 0x000f280000000800 */
[----:B------:R-:W-:Y:S04]  /*daa0*/  MUFU.EX2 R94, R94 ;  /* 0x0000005e005e7308 */ /* 0x000fe80000000800 */
[----:B------:R-:W4:Y:S01]  /*dab0*/  MUFU.EX2 R61, R61 ;  /* 0x0000003d003d7308 */ /* 0x000f220000000800 */
[----:B-1----:R-:W-:Y:S01]  /*dac0*/  F2FP.BF16.F32.PACK_AB R20, R92, R245 ;  /* 0x000000f55c14723e */ /* 0x002fe200000010ff */
[-C--:B------:R-:W-:Y:S01]  /*dad0*/  FMUL.FTZ R162, R162, R251.reuse ;  /* 0x000000fba2a27220 */ /* 0x080fe20000410000 */
[----:B---3--:R-:W-:Y:S01]  /*dae0*/  F2FP.BF16.F32.PACK_AB R21, R95, R230 ;  /* 0x000000e65f15723e */ /* 0x008fe200000010ff */
[-C--:B------:R-:W-:Y:S01]  /*daf0*/  FMUL.FTZ R163, R163, R251.reuse ;  /* 0x000000fba3a37220 */ /* 0x080fe20000410000 */
[----:B------:R-:W-:Y:S01]  /*db00*/  F2FP.BF16.F32.PACK_AB R22, R63, R90 ;  /* 0x0000005a3f16723e */ /* 0x000fe200000010ff */
[-C--:B----4-:R-:W-:Y:S01]  /*db10*/  FMUL.FTZ R160, R160, R232.reuse ;  /* 0x000000e8a0a07220 */ /* 0x090fe20000410000 */
[-C--:B------:R-:W-:Y:S01]  /*db20*/  FMUL.FTZ R161, R161, R232.reuse ;  /* 0x000000e8a1a17220 */ /* 0x080fe20000410000 */
[----:B------:R-:W-:Y:S01]  /*db30*/  FMUL.FTZ R188, R188, R232 ;  /* 0x000000e8bcbc7220 */ /* 0x000fe20000410000 */
        /* <DEDUP_REMOVED lines=28> */
[C---:B------:R-:W-:Y:S01]  /*dd00*/  HMMA.16816.F32.BF16 R160, R20.reuse, R8, R160 ;  /* 0x0000000814a0723c */ /* 0x040fe200000418a0 */
[----:B------:R-:W-:Y:S01]  /*dd10*/  FFMA.FTZ R9, R46, UR12, -R98 ;  /* 0x0000000c2e097c23 */ /* 0x000fe20008010862 */
[----:B------:R-:W-:Y:S01]  /*dd20*/  FFMA.FTZ R8, R50, UR12, -R86 ;  /* 0x0000000c32087c23 */ /* 0x000fe20008010856 */
[----:B------:R-:W-:Y:S01]  /*dd30*/  FFMA.FTZ R3, R40, UR12, -R98 ;  /* 0x0000000c28037c23 */ /* 0x000fe20008010862 */
[----:B------:R-:W-:Y:S01]  /*dd40*/  FFMA.FTZ R50, R47, UR12, -R86 ;  /* 0x0000000c2f327c23 */ /* 0x000fe20008010856 */
[----:B------:R-:W-:Y:S03]  /*dd50*/  MUFU.EX2 R40, R9 ;  /* 0x0000000900287308 */ /* 0x000fe60000000800 */
[C---:B------:R-:W-:Y:S01]  /*dd60*/  HMMA.16816.F32.BF16 R188, R20.reuse, R16, R188 ;  /* 0x0000001014bc723c */ /* 0x040fe200000418bc */
[----:B------:R1:W-:Y:S07]  /*dd70*/  MUFU.EX2 R47, R8 ;  /* 0x00000008002f7308 */ /* 0x0003ee0000000800 */
[C---:B------:R-:W-:Y:S01]  /*dd80*/  HMMA.16816.F32.BF16 R180, R20.reuse, R18, R180 ;  /* 0x0000001214b4723c */ /* 0x040fe200000418b4 */
[----:B------:R-:W3:Y:S07]  /*dd90*/  LDSM.16.MT88.4 R16, [R38+0x8800] ;  /* 0x008800002610783b */ /* 0x000eee0000004200 */
[C---:B------:R-:W-:Y:S08]  /*dda0*/  HMMA.16816.F32.BF16 R176, R20.reuse, R12, R176 ;  /* 0x0000000c14b0723c */ /* 0x040ff000000418b0 */
[C---:B------:R-:W-:Y:S01]  /*ddb0*/  HMMA.16816.F32.BF16 R164, R20.reuse, R14, R164 ;  /* 0x0000000e14a4723c */ /* 0x040fe200000418a4 */
[----:B------:R-:W4:Y:S07]  /*ddc0*/  LDSM.16.MT88.4 R12, [R2+0x8800] ;  /* 0x00880000020c783b */ /* 0x000f2e0000004200 */
[C---:B------:R-:W-:Y:S01]  /*ddd0*/  HMMA.16816.F32.BF16 R148, R20.reuse, R10, R148 ;  /* 0x0000000a1494723c */ /* 0x040fe20000041894 */
[----:B-1----:R-:W1:Y:S07]  /*dde0*/  LDSM.16.MT88.4 R8, [R36+0x800] ;  /* 0x000800002408783b */ /* 0x002e6e0000004200 */
[C---:B------:R-:W-:Y:S08]  /*ddf0*/  HMMA.16816.F32.BF16 R144, R20.reuse, R4, R144 ;  /* 0x000000041490723c */ /* 0x040ff00000041890 */
[----:B------:R-:W-:Y:S01]  /*de00*/  HMMA.16816.F32.BF16 R132, R20, R6, R132 ;  /* 0x000000061484723c */ /* 0x000fe20000041884 */
[----:B------:R-:W1:Y:S01]  /*de10*/  LDSM.16.MT88.4 R4, [R0+0x800] ;  /* 0x000800000004783b */ /* 0x000e620000004200 */
[----:B------:R-:W-:Y:S01]  /*de20*/  FFMA.FTZ R75, R84, UR12, -R98 ;  /* 0x0000000c544b7c23 */ /* 0x000fe20008010862 */
[--C-:B------:R-:W-:Y:S01]  /*de30*/  FFMA.FTZ R42, R42, UR12, -R86.reuse ;  /* 0x0000000c2a2a7c23 */ /* 0x100fe20008010856 */
[----:B------:R-:W-:Y:S01]  /*de40*/  FFMA.FTZ R37, R37, UR12, -R86 ;  /* 0x0000000c25257c23 */ /* 0x000fe20008010856 */
[----:B------:R-:W-:Y:S01]  /*de50*/  FFMA.FTZ R236, R236, UR12, -R98 ;  /* 0x0000000cecec7c23 */ /* 0x000fe20008010862 */
[--C-:B------:R-:W-:Y:S01]  /*de60*/  FFMA.FTZ R44, R44, UR12, -R228.reuse ;  /* 0x0000000c2c2c7c23 */ /* 0x100fe200080108e4 */
[--C-:B------:R-:W-:Y:S01]  /*de70*/  FFMA.FTZ R84, R60, UR12, -R228.reuse ;  /* 0x0000000c3c547c23 */ /* 0x100fe200080108e4 */
[----:B------:R-:W-:Y:S01]  /*de80*/  MUFU.EX2 R75, R75 ;  /* 0x0000004b004b7308 */ /* 0x000fe20000000800 */
[--C-:B------:R-:W-:Y:S01]  /*de90*/  FFMA.FTZ R60, R57, UR12, -R228.reuse ;  /* 0x0000000c393c7c23 */ /* 0x100fe200080108e4 */
[----:B------:R-:W-:-:S02]  /*dea0*/  FFMA.FTZ R39, R39, UR12, -R228 ;  /* 0x0000000c27277c23 */ /* 0x000fc400080108e4 */
[----:B------:R-:W3:Y:S01]  /*deb0*/  MUFU.EX2 R46, R236 ;  /* 0x000000ec002e7308 */ /* 0x000ee20000000800 */
[----:B------:R-:W-:-:S03]  /*dec0*/  FFMA.FTZ R88, R234, UR12, -R226 ;  /* 0x0000000cea587c23 */ /* 0x000fc600080108e2 */
[----:B------:R-:W-:Y:S04]  /*ded0*/  MUFU.EX2 R3, R3 ;  /* 0x0000000300037308 */ /* 0x000fe80000000800 */
[----:B------:R-:W4:Y:S04]  /*dee0*/  MUFU.EX2 R50, R50 ;  /* 0x0000003200327308 */ /* 0x000f280000000800 */
[----:B------:R-:W-:Y:S04]  /*def0*/  MUFU.EX2 R42, R42 ;  /* 0x0000002a002a7308 */ /* 0x000fe80000000800 */
[----:B------:R-:W1:Y:S01]  /*df00*/  MUFU.EX2 R37, R37 ;  /* 0x0000002500257308 */ /* 0x000e620000000800 */
[----:B------:R-:W-:-:S03]  /*df10*/  FFMA.FTZ R224, R224, UR12, -R226 ;  /* 0x0000000ce0e07c23 */ /* 0x000fc600080108e2 */
[----:B------:R3:W-:Y:S01]  /*df20*/  MUFU.EX2 R57, R44 ;  /* 0x0000002c00397308 */ /* 0x0007e20000000800 */
[----:B------:R-:W-:-:S03]  /*df30*/  FFMA.FTZ R66, R59, UR12, -R226 ;  /* 0x0000000c3b427c23 */ /* 0x000fc600080108e2 */
[----:B------:R-:W1:Y:S04]  /*df40*/  MUFU.EX2 R84, R84 ;  /* 0x0000005400547308 */ /* 0x000e680000000800 */
[----:B------:R-:W-:Y:S01]  /*df50*/  MUFU.EX2 R60, R60 ;  /* 0x0000003c003c7308 */ /* 0x000fe20000000800 */
[----:B---3--:R-:W-:-:S03]  /*df60*/  FFMA.FTZ R44, R41, UR12, -R226 ;  /* 0x0000000c292c7c23 */ /* 0x008fc600080108e2 */
[----:B------:R-:W-:Y:S04]  /*df70*/  MUFU.EX2 R39, R39 ;  /* 0x0000002700277308 */ /* 0x000fe80000000800 */
[----:B------:R-:W-:Y:S04]  /*df80*/  MUFU.EX2 R88, R88 ;  /* 0x0000005800587308 */ /* 0x000fe80000000800 */
[----:B------:R-:W3:Y:S04]  /*df90*/  MUFU.EX2 R59, R224 ;  /* 0x000000e0003b7308 */ /* 0x000ee80000000800 */
[----:B------:R-:W-:Y:S04]  /*dfa0*/  MUFU.EX2 R41, R66 ;  /* 0x0000004200297308 */ /* 0x000fe80000000800 */
[----:B------:R-:W3:Y:S01]  /*dfb0*/  MUFU.EX2 R44, R44 ;  /* 0x0000002c002c7308 */ /* 0x000ee20000000800 */
[----:B------:R-:W-:-:S02]  /*dfc0*/  F2FP.BF16.F32.PACK_AB R20, R46, R75 ;  /* 0x0000004b2e14723e */ /* 0x000fc400000010ff */
[----:B----4-:R-:W-:Y:S02]  /*dfd0*/  F2FP.BF16.F32.PACK_AB R21, R50, R47 ;  /* 0x0000002f3215723e */ /* 0x010fe400000010ff */
[----:B------:R-:W-:Y:S02]  /*dfe0*/  F2FP.BF16.F32.PACK_AB R22, R3, R40 ;  /* 0x000000280316723e */ /* 0x000fe400000010ff */
[----:B-1----:R-:W-:-:S07]  /*dff0*/  F2FP.BF16.F32.PACK_AB R23, R37, R42 ;  /* 0x0000002a2517723e */ /* 0x002fce00000010ff */
        /* <DEDUP_REMOVED lines=9> */
[----:B---3--:R-:W-:Y:S02]  /*e090*/  F2FP.BF16.F32.PACK_AB R21, R59, R88 ;  /* 0x000000583b15723e */ /* 0x008fe400000010ff */
[----:B------:R-:W-:Y:S02]  /*e0a0*/  F2FP.BF16.F32.PACK_AB R22, R39, R60 ;  /* 0x0000003c2716723e */ /* 0x000fe400000010ff */
[----:B------:R-:W-:Y:S01]  /*e0b0*/  F2FP.BF16.F32.PACK_AB R23, R44, R41 ;  /* 0x000000292c17723e */ /* 0x000fe200000010ff */
[----:B------:R-:W-:-:S06]  /*e0c0*/  FFMA.FTZ R66, R52, UR12, -R86 ;  /* 0x0000000c34427c23 */ /* 0x000fcc0008010856 */
[----:B------:R-:W-:Y:S01]  /*e0d0*/  HMMA.16816.F32.BF16 R176, R20, R12, R176 ;  /* 0x0000000c14b0723c */ /* 0x000fe200000418b0 */
[----:B------:R-:W-:-:S07]  /*e0e0*/  FFMA.FTZ R12, R56, UR12, -R98 ;  /* 0x0000000c380c7c23 */ /* 0x000fce0008010862 */
[----:B------:R-:W-:Y:S01]  /*e0f0*/  HMMA.16816.F32.BF16 R160, R20, R8, R160 ;  /* 0x0000000814a0723c */ /* 0x000fe200000418a0 */
[----:B------:R-:W-:Y:S01]  /*e100*/  FFMA.FTZ R8, R58, UR12, -R98 ;  /* 0x0000000c3a087c23 */ /* 0x000fe20008010862 */
[----:B------:R-:W-:-:S06]  /*e110*/  FFMA.FTZ R9, R53, UR12, -R86 ;  /* 0x0000000c35097c23 */ /* 0x000fcc0008010856 */
[C---:B------:R-:W-:Y:S01]  /*e120*/  HMMA.16816.F32.BF16 R148, R20.reuse, R10, R148 ;  /* 0x0000000a1494723c */ /* 0x040fe20000041894 */
[----:B------:R-:W-:Y:S01]  /*e130*/  FFMA.FTZ R11, R55, UR12, -R98 ;  /* 0x0000000c370b7c23 */ /* 0x000fe20008010862 */
[----:B------:R-:W-:Y:S01]  /*e140*/  FFMA.FTZ R10, R54, UR12, -R86 ;  /* 0x0000000c360a7c23 */ /* 0x000fe20008010856 */
[----:B------:R-:W-:Y:S04]  /*e150*/  MUFU.EX2 R56, R8 ;  /* 0x0000000800387308 */ /* 0x000fe80000000800 */
[----:B------:R1:W-:Y:S01]  /*e160*/  MUFU.EX2 R55, R12 ;  /* 0x0000000c00377308 */ /* 0x0003e20000000800 */
[C---:B------:R-:W-:Y:S03]  /*e170*/  HMMA.16816.F32.BF16 R188, R20.reuse, R16, R188 ;  /* 0x0000001014bc723c */ /* 0x040fe600000418bc */
[----:B------:R-:W-:Y:S04]  /*e180*/  MUFU.EX2 R54, R11 ;  /* 0x0000000b00367308 */ /* 0x000fe80000000800 */
[----:B------:R-:W-:Y:S01]  /*e190*/  MUFU.EX2 R53, R10 ;  /* 0x0000000a00357308 */ /* 0x000fe20000000800 */
[C---:B------:R-:W-:Y:S01]  /*e1a0*/  HMMA.16816.F32.BF16 R180, R20.reuse, R18, R180 ;  /* 0x0000001214b4723c */ /* 0x040fe200000418b4 */
[----:B------:R-:W3:Y:S02]  /*e1b0*/  LDSM.16.MT88.4 R16, [R38+0x9000] ;  /* 0x009000002610783b */ /* 0x000ee40000004200 */
[----:B------:R4:W-:Y:S05]  /*e1c0*/  MUFU.EX2 R52, R9 ;  /* 0x0000000900347308 */ /* 0x0009ea0000000800 */
[C---:B------:R-:W-:Y:S01]  /*e1d0*/  HMMA.16816.F32.BF16 R164, R20.reuse, R14, R164 ;  /* 0x0000000e14a4723c */ /* 0x040fe200000418a4 */
[----:B-1----:R-:W1:Y:S07]  /*e1e0*/  LDSM.16.MT88.4 R12, [R2+0x9000] ;  /* 0x00900000020c783b */ /* 0x002e6e0000004200 */
[C---:B------:R-:W-:Y:S01]  /*e1f0*/  HMMA.16816.F32.BF16 R144, R20.reuse, R4, R144 ;  /* 0x000000041490723c */ /* 0x040fe20000041890 */
[----:B----4-:R-:W4:Y:S07]  /*e200*/  LDSM.16.MT88.4 R8, [R36+0x1000] ;  /* 0x001000002408783b */ /* 0x010f2e0000004200 */
[----:B------:R-:W-:Y:S01]  /*e210*/  HMMA.16816.F32.BF16 R132, R20, R6, R132 ;  /* 0x000000061484723c */ /* 0x000fe20000041884 */
[----:B------:R-:W2:Y:S01]  /*e220*/  LDSM.16.MT88.4 R4, [R0+0x1000] ;  /* 0x001000000004783b */ /* 0x000ea20000004200 */
[----:B------:R-:W-:Y:S01]  /*e230*/  FFMA.FTZ R49, R49, UR12, -R98 ;  /* 0x0000000c31317c23 */ /* 0x000fe20008010862 */
[----:B------:R-:W-:-:S02]  /*e240*/  FFMA.FTZ R58, R51, UR12, -R86 ;  /* 0x0000000c333a7c23 */ /* 0x000fc40008010856 */
[----:B------:R3:W-:Y:S01]  /*e250*/  MUFU.EX2 R51, R66 ;  /* 0x0000004200337308 */ /* 0x0007e20000000800 */
[----:B------:R-:W-:Y:S01]  /*e260*/  FFMA.FTZ R87, R214, UR12, -R228 ;  /* 0x0000000cd6577c23 */ /* 0x000fe200080108e4 */
[--C-:B------:R-:W-:Y:S02]  /*e270*/  FFMA.FTZ R73, R64, UR12, -R226.reuse ;  /* 0x0000000c40497c23 */ /* 0x100fe400080108e2 */
[----:B------:R-:W1:Y:S01]  /*e280*/  MUFU.EX2 R49, R49 ;  /* 0x0000003100317308 */ /* 0x000e620000000800 */
[--C-:B------:R-:W-:Y:S01]  /*e290*/  FFMA.FTZ R67, R212, UR12, -R226.reuse ;  /* 0x0000000cd4437c23 */ /* 0x100fe200080108e2 */
[----:B------:R-:W-:Y:S02]  /*e2a0*/  FFMA.FTZ R68, R218, UR12, -R226 ;  /* 0x0000000cda447c23 */ /* 0x000fe400080108e2 */
[----:B------:R-:W1:Y:S01]  /*e2b0*/  MUFU.EX2 R58, R58 ;  /* 0x0000003a003a7308 */ /* 0x000e620000000800 */
[--C-:B------:R-:W-:Y:S01]  /*e2c0*/  FFMA.FTZ R214, R208, UR12, -R228.reuse ;  /* 0x0000000cd0d67c23 */ /* 0x100fe200080108e4 */
[----:B------:R-:W-:Y:S01]  /*e2d0*/  FFMA.FTZ R216, R216, UR12, -R228 ;  /* 0x0000000cd8d87c23 */ /* 0x000fe200080108e4 */
[----:B------:R-:W-:Y:S01]  /*e2e0*/  FFMA.FTZ R208, R65, UR12, -R226 ;  /* 0x0000000c41d07c23 */ /* 0x000fe200080108e2 */
[----:B---3--:R-:W-:Y:S01]  /*e2f0*/  FFMA.FTZ R66, R62, UR12, -R228 ;  /* 0x0000000c3e427c23 */ /* 0x008fe200080108e4 */
        /* <DEDUP_REMOVED lines=8> */
[----:B-1----:R-:W-:-:S02]  /*e380*/  F2FP.BF16.F32.PACK_AB R20, R56, R49 ;  /* 0x000000313814723e */ /* 0x002fc400000010ff */
[----:B------:R-:W-:Y:S02]  /*e390*/  F2FP.BF16.F32.PACK_AB R21, R52, R53 ;  /* 0x000000353415723e */ /* 0x000fe400000010ff */
[----:B------:R-:W-:Y:S02]  /*e3a0*/  F2FP.BF16.F32.PACK_AB R22, R54, R55 ;  /* 0x000000373616723e */ /* 0x000fe400000010ff */
[----:B------:R-:W-:-:S07]  /*e3b0*/  F2FP.BF16.F32.PACK_AB R23, R58, R51 ;  /* 0x000000333a17723e */ /* 0x000fce00000010ff */
[C---:B------:R-:W-:Y:S08]  /*e3c0*/  HMMA.16816.F32.BF16 R192, R20.reuse, R16, R192 ;  /* 0x0000001014c0723c */ /* 0x040ff000000418c0 */
[C---:B------:R-:W-:Y:S08]  /*e3d0*/  HMMA.16816.F32.BF16 R184, R20.reuse, R18, R184 ;  /* 0x0000001214b8723c */ /* 0x040ff000000418b8 */
[C---:B------:R-:W-:Y:S08]  /*e3e0*/  HMMA.16816.F32.BF16 R172, R20.reuse, R12, R172 ;  /* 0x0000000c14ac723c */ /* 0x040ff000000418ac */
[C---:B------:R-:W-:Y:S08]  /*e3f0*/  HMMA.16816.F32.BF16 R168, R20.reuse, R14, R168 ;  /* 0x0000000e14a8723c */ /* 0x040ff000000418a8 */
[C---:B----4-:R-:W-:Y:S08]  /*e400*/  HMMA.16816.F32.BF16 R156, R20.reuse, R8, R156 ;  /* 0x00000008149c723c */ /* 0x050ff0000004189c */
[C---:B------:R-:W-:Y:S08]  /*e410*/  HMMA.16816.F32.BF16 R152, R20.reuse, R10, R152 ;  /* 0x0000000a1498723c */ /* 0x040ff00000041898 */
[C---:B--2---:R-:W-:Y:S08]  /*e420*/  HMMA.16816.F32.BF16 R140, R20.reuse, R4, R140 ;  /* 0x00000004148c723c */ /* 0x044ff0000004188c */
[----:B------:R-:W-:Y:S01]  /*e430*/  HMMA.16816.F32.BF16 R136, R20, R6, R136 ;  /* 0x000000061488723c */ /* 0x000fe20000041888 */
[----:B---3--:R-:W-:-:S02]  /*e440*/  F2FP.BF16.F32.PACK_AB R20, R62, R87 ;  /* 0x000000573e14723e */ /* 0x008fc400000010ff */
[----:B------:R-:W-:Y:S02]  /*e450*/  F2FP.BF16.F32.PACK_AB R21, R73, R64 ;  /* 0x000000404915723e */ /* 0x000fe400000010ff */
[----:B------:R-:W-:Y:S02]  /*e460*/  F2FP.BF16.F32.PACK_AB R22, R65, R66 ;  /* 0x000000424116723e */ /* 0x000fe400000010ff */
[----:B------:R-:W-:-:S07]  /*e470*/  F2FP.BF16.F32.PACK_AB R23, R68, R67 ;  /* 0x000000434417723e */ /* 0x000fce00000010ff */
[C---:B------:R-:W-:Y:S08]  /*e480*/  HMMA.16816.F32.BF16 R188, R20.reuse, R16, R188 ;  /* 0x0000001014bc723c */ /* 0x040ff000000418bc */
[C---:B------:R-:W-:Y:S01]  /*e490*/  HMMA.16816.F32.BF16 R180, R20.reuse, R18, R180 ;  /* 0x0000001214b4723c */ /* 0x040fe200000418b4 */
[----:B------:R-:W1:Y:S07]  /*e4a0*/  LDSM.16.MT88.4 R16, [R38+0x9800] ;  /* 0x009800002610783b */ /* 0x000e6e0000004200 */
[C---:B------:R-:W-:Y:S08]  /*e4b0*/  HMMA.16816.F32.BF16 R176, R20.reuse, R12, R176 ;  /* 0x0000000c14b0723c */ /* 0x040ff000000418b0 */
[C---:B------:R-:W-:Y:S01]  /*e4c0*/  HMMA.16816.F32.BF16 R164, R20.reuse, R14, R164 ;  /* 0x0000000e14a4723c */ /* 0x040fe200000418a4 */
[----:B------:R-:W2:Y:S07]  /*e4d0*/  LDSM.16.MT88.4 R12, [R2+0x9800] ;  /* 0x00980000020c783b */ /* 0x000eae0000004200 */
[C---:B------:R-:W-:Y:S08]  /*e4e0*/  HMMA.16816.F32.BF16 R160, R20.reuse, R8, R160 ;  /* 0x0000000814a0723c */ /* 0x040ff000000418a0 */
[C---:B------:R-:W-:Y:S01]  /*e4f0*/  HMMA.16816.F32.BF16 R148, R20.reuse, R10, R148 ;  /* 0x0000000a1494723c */ /* 0x040fe20000041894 */
[----:B------:R-:W-:Y:S07]  /*e500*/  LDSM.16.MT88.4 R8, [R0+0x1800] ;  /* 0x001800000008783b */ /* 0x000fee0000004200 */
[C---:B------:R-:W-:Y:S08]  /*e510*/  HMMA.16816.F32.BF16 R144, R20.reuse, R4, R144 ;  /* 0x000000041490723c */ /* 0x040ff00000041890 */
[----:B------:R-:W-:Y:S01]  /*e520*/  HMMA.16816.F32.BF16 R132, R20, R6, R132 ;  /* 0x000000061484723c */ /* 0x000fe20000041884 */
[----:B------:R-:W3:Y:S01]  /*e530*/  LDSM.16.MT88.4 R4, [R36+0x1800] ;  /* 0x001800002404783b */ /* 0x000ee20000004200 */
[--C-:B------:R-:W-:Y:S01]  /*e540*/  FFMA.FTZ R235, R235, UR12, -R86.reuse ;  /* 0x0000000cebeb7c23 */ /* 0x100fe20008010856 */
[----:B------:R-:W-:Y:S01]  /*e550*/  FFMA.FTZ R214, R231, UR12, -R86 ;  /* 0x0000000ce7d67c23 */ /* 0x000fe20008010856 */
[--C-:B------:R-:W-:Y:S01]  /*e560*/  FFMA.FTZ R215, R215, UR12, -R98.reuse ;  /* 0x0000000cd7d77c23 */ /* 0x100fe20008010862 */
[--C-:B------:R-:W-:Y:S01]  /*e570*/  FFMA.FTZ R208, R249, UR12, -R98.reuse ;  /* 0x0000000cf9d07c23 */ /* 0x100fe20008010862 */
[----:B------:R4:W-:Y:S01]  /*e580*/  MUFU.EX2 R231, R235 ;  /* 0x000000eb00e77308 */ /* 0x0009e20000000800 */
[----:B------:R-:W-:Y:S01]  /*e590*/  FFMA.FTZ R216, R233, UR12, -R98 ;  /* 0x0000000ce9d87c23 */ /* 0x000fe20008010862 */
[----:B------:R-:W-:Y:S01]  /*e5a0*/  FFMA.FTZ R212, R229, UR12, -R86 ;  /* 0x0000000ce5d47c23 */ /* 0x000fe20008010856 */
[--C-:B------:R-:W-:Y:S01]  /*e5b0*/  FFMA.FTZ R218, R26, UR12, -R228.reuse ;  /* 0x0000000c1ada7c23 */ /* 0x100fe200080108e4 */
[--C-:B------:R-:W-:Y:S01]  /*e5c0*/  FFMA.FTZ R241, R24, UR12, -R228.reuse ;  /* 0x0000000c18f17c23 */ /* 0x100fe200080108e4 */
[----:B------:R-:W-:Y:S01]  /*e5d0*/  FFMA.FTZ R224, R27, UR12, -R228 ;  /* 0x0000000c1be07c23 */ /* 0x000fe200080108e4 */
[--C-:B------:R-:W-:Y:S01]  /*e5e0*/  FFMA.FTZ R239, R239, UR12, -R226.reuse ;  /* 0x0000000cefef7c23 */ /* 0x100fe200080108e2 */
[--C-:B------:R-:W-:Y:S01]  /*e5f0*/  FFMA.FTZ R222, R222, UR12, -R226.reuse ;  /* 0x0000000cdede7c23 */ /* 0x100fe200080108e2 */
[--C-:B------:R-:W-:Y:S01]  /*e600*/  FFMA.FTZ R237, R237, UR12, -R226.reuse ;  /* 0x0000000ceded7c23 */ /* 0x100fe200080108e2 */
[----:B------:R-:W-:Y:S01]  /*e610*/  FFMA.FTZ R220, R220, UR12, -R226 ;  /* 0x0000000cdcdc7c23 */ /* 0x000fe200080108e2 */
[----:B------:R-:W-:Y:S01]  /*e620*/  FFMA.FTZ R247, R247, UR12, -R98 ;  /* 0x0000000cf7f77c23 */ /* 0x000fe20008010862 */
[----:B------:R-:W-:Y:S01]  /*e630*/  FFMA.FTZ R243, R243, UR12, -R86 ;  /* 0x0000000cf3f37c23 */ /* 0x000fe20008010856 */
[----:B----4-:R-:W-:Y:S01]  /*e640*/  FFMA.FTZ R235, R25, UR12, -R228 ;  /* 0x0000000c19eb7c23 */ /* 0x010fe200080108e4 */
[----:B------:R-:W-:Y:S04]  /*e650*/  MUFU.EX2 R215, R215 ;  /* 0x000000d700d77308 */ /* 0x000fe80000000800 */
[----:B------:R-:W4:Y:S04]  /*e660*/  MUFU.EX2 R208, R208 ;  /* 0x000000d000d07308 */ /* 0x000f280000000800 */
[----:B------:R-:W-:Y:S04]  /*e670*/  MUFU.EX2 R233, R247 ;  /* 0x000000f700e97308 */ /* 0x000fe80000000800 */
[----:B------:R-:W-:Y:S04]  /*e680*/  MUFU.EX2 R216, R216 ;  /* 0x000000d800d87308 */ /* 0x000fe80000000800 */
[----:B------:R-:W1:Y:S04]  /*e690*/  MUFU.EX2 R214, R214 ;  /* 0x000000d600d67308 */ /* 0x000e680000000800 */
[----:B------:R-:W-:Y:S04]  /*e6a0*/  MUFU.EX2 R229, R243 ;  /* 0x000000f300e57308 */ /* 0x000fe80000000800 */
[----:B------:R-:W2:Y:S04]  /*e6b0*/  MUFU.EX2 R212, R212 ;  /* 0x000000d400d47308 */ /* 0x000ea80000000800 */
        /* <DEDUP_REMOVED lines=8> */
[----:B----4-:R-:W-:-:S02]  /*e740*/  F2FP.BF16.F32.PACK_AB R20, R208, R215 ;  /* 0x000000d7d014723e */ /* 0x010fc400000010ff */
[----:B-1----:R-:W-:Y:S02]  /*e750*/  F2FP.BF16.F32.PACK_AB R21, R214, R231 ;  /* 0x000000e7d615723e */ /* 0x002fe400000010ff */
[----:B------:R-:W-:Y:S02]  /*e760*/  F2FP.BF16.F32.PACK_AB R22, R216, R233 ;  /* 0x000000e9d816723e */ /* 0x000fe400000010ff */
[----:B--2---:R-:W-:Y:S02]  /*e770*/  F2FP.BF16.F32.PACK_AB R23, R212, R229 ;  /* 0x000000e5d417723e */ /* 0x004fe400000010ff */
[----:B---3--:R-:W-:Y:S02]  /*e780*/  F2FP.BF16.F32.PACK_AB R24, R235, R218 ;  /* 0x000000daeb18723e */ /* 0x008fe400000010ff */
[----:B------:R-:W-:Y:S02]  /*e790*/  F2FP.BF16.F32.PACK_AB R25, R222, R239 ;  /* 0x000000efde19723e */ /* 0x000fe400000010ff */
[----:B------:R-:W-:-:S02]  /*e7a0*/  F2FP.BF16.F32.PACK_AB R26, R224, R241 ;  /* 0x000000f1e01a723e */ /* 0x000fc400000010ff */
[----:B------:R-:W-:Y:S01]  /*e7b0*/  F2FP.BF16.F32.PACK_AB R27, R220, R237 ;  /* 0x000000eddc1b723e */ /* 0x000fe200000010ff */
        /* <DEDUP_REMOVED lines=8> */
[----:B------:R-:W1:Y:S07]  /*e840*/  LDSM.16.MT88.4 R20, [R38+0xa000] ;  /* 0x00a000002614783b */ /* 0x000e6e0000004200 */
[C---:B------:R-:W-:Y:S08]  /*e850*/  HMMA.16816.F32.BF16 R188, R24.reuse, R16, R188 ;  /* 0x0000001018bc723c */ /* 0x040ff000000418bc */
[C---:B------:R-:W-:Y:S01]  /*e860*/  HMMA.16816.F32.BF16 R180, R24.reuse, R18, R180 ;  /* 0x0000001218b4723c */ /* 0x040fe200000418b4 */
[----:B------:R-:W-:Y:S07]  /*e870*/  LDSM.16.MT88.4 R16, [R36+0x2000] ;  /* 0x002000002410783b */ /* 0x000fee0000004200 */
[C---:B------:R-:W-:Y:S08]  /*e880*/  HMMA.16816.F32.BF16 R176, R24.reuse, R12, R176 ;  /* 0x0000000c18b0723c */ /* 0x040ff000000418b0 */
[C---:B------:R-:W-:Y:S01]  /*e890*/  HMMA.16816.F32.BF16 R164, R24.reuse, R14, R164 ;  /* 0x0000000e18a4723c */ /* 0x040fe200000418a4 */
[----:B------:R-:W-:Y:S07]  /*e8a0*/  LDSM.16.MT88.4 R12, [R0+0x2000] ;  /* 0x00200000000c783b */ /* 0x000fee0000004200 */
[C---:B------:R-:W-:Y:S08]  /*e8b0*/  HMMA.16816.F32.BF16 R160, R24.reuse, R4, R160 ;  /* 0x0000000418a0723c */ /* 0x040ff000000418a0 */
[C---:B------:R-:W-:Y:S01]  /*e8c0*/  HMMA.16816.F32.BF16 R148, R24.reuse, R6, R148 ;  /* 0x000000061894723c */ /* 0x040fe20000041894 */
[----:B------:R-:W2:Y:S01]  /*e8d0*/  LDSM.16.MT88.4 R4, [R2+0xa000] ;  /* 0x00a000000204783b */ /* 0x000ea20000004200 */
[----:B------:R-:W-:Y:S01]  /*e8e0*/  FFMA.FTZ R245, R248, R232, R245 ;  /* 0x000000e8f8f57223 */ /* 0x000fe200000100f5 */
        /* <DEDUP_REMOVED lines=8> */
[----:B------:R3:W-:Y:S01]  /*e970*/  MUFU.EX2 R211, R217 ;  /* 0x000000d900d37308 */ /* 0x0007e20000000800 */
[----:B------:R-:W-:Y:S01]  /*e980*/  HMMA.16816.F32.BF16 R144, R24, R8, R144 ;  /* 0x000000081890723c */ /* 0x000fe20000041890 */
[--C-:B------:R-:W-:Y:S01]  /*e990*/  FFMA.FTZ R221, R125, UR12, -R228.reuse ;  /* 0x0000000c7ddd7c23 */ /* 0x100fe200080108e4 */
[--C-:B------:R-:W-:Y:S01]  /*e9a0*/  FFMA.FTZ R213, R120, UR12, -R228.reuse ;  /* 0x0000000c78d57c23 */ /* 0x100fe200080108e4 */
[----:B------:R4:W-:Y:S01]  /*e9b0*/  MUFU.EX2 R225, R227 ;  /* 0x000000e300e17308 */ /* 0x0009e20000000800 */
[--C-:B------:R-:W-:Y:S01]  /*e9c0*/  FFMA.FTZ R125, R124, UR12, -R228.reuse ;  /* 0x0000000c7c7d7c23 */ /* 0x100fe200080108e4 */
[--C-:B------:R-:W-:Y:S01]  /*e9d0*/  FFMA.FTZ R248, R129, UR12, -R228.reuse ;  /* 0x0000000c81f87c23 */ /* 0x100fe200080108e4 */
[----:B------:R-:W-:-:S02]  /*e9e0*/  FFMA.FTZ R127, R127, UR12, -R228 ;  /* 0x0000000c7f7f7c23 */ /* 0x000fc400080108e4 */
[----:B------:R-:W-:Y:S01]  /*e9f0*/  HMMA.16816.F32.BF16 R132, R24, R10, R132 ;  /* 0x0000000a1884723c */ /* 0x000fe20000041884 */
[--C-:B------:R-:W-:Y:S01]  /*ea00*/  FFMA.FTZ R26, R126, UR12, -R228.reuse ;  /* 0x0000000c7e1a7c23 */ /* 0x100fe200080108e4 */
[--C-:B------:R-:W-:Y:S01]  /*ea10*/  FFMA.FTZ R24, R128, UR12, -R228.reuse ;  /* 0x0000000c80187c23 */ /* 0x100fe200080108e4 */
[----:B------:R-:W1:Y:S01]  /*ea20*/  MUFU.EX2 R230, R230 ;  /* 0x000000e600e67308 */ /* 0x000e620000000800 */
[--C-:B------:R-:W-:Y:S01]  /*ea30*/  FFMA.FTZ R25, R131, UR12, -R228.reuse ;  /* 0x0000000c83197c23 */ /* 0x100fe200080108e4 */
[--C-:B---3--:R-:W-:Y:S01]  /*ea40*/  FFMA.FTZ R217, R121, UR12, -R228.reuse ;  /* 0x0000000c79d97c23 */ /* 0x108fe200080108e4 */
[--C-:B------:R-:W-:Y:S01]  /*ea50*/  FFMA.FTZ R126, R28, UR12, -R228.reuse ;  /* 0x0000000c1c7e7c23 */ /* 0x100fe200080108e4 */
[----:B------:R-:W-:Y:S01]  /*ea60*/  MUFU.EX2 R219, R219 ;  /* 0x000000db00db7308 */ /* 0x000fe20000000800 */
[--C-:B------:R-:W-:Y:S01]  /*ea70*/  FFMA.FTZ R128, R97, UR12, -R228.reuse ;  /* 0x0000000c61807c23 */ /* 0x100fe200080108e4 */
[--C-:B----4-:R-:W-:Y:S01]  /*ea80*/  FFMA.FTZ R227, R100, UR12, -R228.reuse ;  /* 0x0000000c64e37c23 */ /* 0x110fe200080108e4 */
[--C-:B------:R-:W-:Y:S01]  /*ea90*/  FFMA.FTZ R120, R96, UR12, -R228.reuse ;  /* 0x0000000c60787c23 */ /* 0x100fe200080108e4 */
[----:B------:R-:W-:Y:S01]  /*eaa0*/  MUFU.EX2 R232, R232 ;  /* 0x000000e800e87308 */ /* 0x000fe20000000800 */
[--C-:B------:R-:W-:Y:S01]  /*eab0*/  FFMA.FTZ R121, R31, UR12, -R228.reuse ;  /* 0x0000000c1f797c23 */ /* 0x100fe200080108e4 */
[--C-:B------:R-:W-:Y:S01]  /*eac0*/  FFMA.FTZ R124, R117, UR12, -R228.reuse ;  /* 0x0000000c757c7c23 */ /* 0x100fe200080108e4 */
[----:B------:R-:W-:Y:S01]  /*ead0*/  FFMA.FTZ R228, R116, UR12, -R228 ;  /* 0x0000000c74e47c23 */ /* 0x000fe200080108e4 */
[----:B------:R-:W3:Y:S01]  /*eae0*/  MUFU.EX2 R234, R234 ;  /* 0x000000ea00ea7308 */ /* 0x000ee20000000800 */
[--C-:B------:R-:W-:Y:S01]  /*eaf0*/  FFMA.FTZ R116, R207, UR12, -R226.reuse ;  /* 0x0000000ccf747c23 */ /* 0x100fe200080108e2 */
[----:B------:R-:W-:-:S02]  /*eb00*/  FFMA.FTZ R117, R206, UR12, -R226 ;  /* 0x0000000cce757c23 */ /* 0x000fc400080108e2 */
[----:B------:R-:W-:Y:S04]  /*eb10*/  MUFU.EX2 R209, R209 ;  /* 0x000000d100d17308 */ /* 0x000fe80000000800 */
[----:B------:R-:W4:Y:S01]  /*eb20*/  MUFU.EX2 R236, R236 ;  /* 0x000000ec00ec7308 */ /* 0x000f220000000800 */
[--C-:B------:R-:W-:Y:S01]  /*eb30*/  FFMA.FTZ R28, R199, UR12, -R226.reuse ;  /* 0x0000000cc71c7c23 */ /* 0x100fe200080108e2 */
[--C-:B------:R-:W-:Y:S01]  /*eb40*/  FFMA.FTZ R27, R196, UR12, -R226.reuse ;  /* 0x0000000cc41b7c23 */ /* 0x100fe200080108e2 */
[--C-:B------:R-:W-:Y:S01]  /*eb50*/  FFMA.FTZ R247, R205, UR12, -R226.reuse ;  /* 0x0000000ccdf77c23 */ /* 0x100fe200080108e2 */
[--C-:B------:R-:W-:Y:S01]  /*eb60*/  FFMA.FTZ R243, R204, UR12, -R226.reuse ;  /* 0x0000000cccf37c23 */ /* 0x100fe200080108e2 */
[----:B------:R-:W-:Y:S01]  /*eb70*/  FFMA.FTZ R129, R103, UR12, -R226 ;  /* 0x0000000c67817c23 */ /* 0x000fe200080108e2 */
[--C-:B------:R-:W-:Y:S01]  /*eb80*/  FFMA.FTZ R205, R106, UR12, -R98.reuse ;  /* 0x0000000c6acd7c23 */ /* 0x100fe20008010862 */
[----:B------:R-:W-:Y:S01]  /*eb90*/  FFMA.FTZ R204, R109, UR12, -R98 ;  /* 0x0000000c6dcc7c23 */ /* 0x000fe20008010862 */
[----:B------:R-:W-:Y:S04]  /*eba0*/  MUFU.EX2 R96, R248 ;  /* 0x000000f800607308 */ /* 0x000fe80000000800 */
[----:B------:R-:W2:Y:S04]  /*ebb0*/  MUFU.EX2 R97, R26 ;  /* 0x0000001a00617308 */ /* 0x000ea80000000800 */
[----:B------:R-:W-:Y:S04]  /*ebc0*/  MUFU.EX2 R100, R25 ;  /* 0x0000001900647308 */ /* 0x000fe80000000800 */
[----:B------:R-:W-:Y:S04]  /*ebd0*/  MUFU.EX2 R103, R24 ;  /* 0x0000001800677308 */ /* 0x000fe80000000800 */
[----:B------:R-:W-:Y:S04]  /*ebe0*/  MUFU.EX2 R116, R116 ;  /* 0x0000007400747308 */ /* 0x000fe80000000800 */
[----:B------:R-:W2:Y:S04]  /*ebf0*/  MUFU.EX2 R117, R117 ;  /* 0x0000007500757308 */ /* 0x000ea80000000800 */
[----:B------:R-:W-:Y:S04]  /*ec00*/  MUFU.EX2 R106, R28 ;  /* 0x0000001c006a7308 */ /* 0x000fe80000000800 */
[----:B------:R2:W2:Y:S01]  /*ec10*/  MUFU.EX2 R109, R27 ;  /* 0x0000001b006d7308 */ /* 0x0004a20000000800 */
[----:B-1----:R-:W-:-:S02]  /*ec20*/  F2FP.BF16.F32.PACK_AB R8, R230, R225 ;  /* 0x000000e1e608723e */ /* 0x002fc400000010ff */
[----:B---3--:R-:W-:Y:S02]  /*ec30*/  F2FP.BF16.F32.PACK_AB R9, R234, R211 ;  /* 0x000000d3ea09723e */ /* 0x008fe400000010ff */
[----:B------:R-:W-:Y:S02]  /*ec40*/  F2FP.BF16.F32.PACK_AB R10, R232, R219 ;  /* 0x000000dbe80a723e */ /* 0x000fe400000010ff */
[----:B----4-:R-:W-:-:S07]  /*ec50*/  F2FP.BF16.F32.PACK_AB R11, R236, R209 ;  /* 0x000000d1ec0b723e */ /* 0x010fce00000010ff */
[C---:B------:R-:W-:Y:S01]  /*ec60*/  HMMA.16816.F32.BF16 R192, R8.reuse, R20, R192 ;  /* 0x0000001408c0723c */ /* 0x040fe200000418c0 */
[----:B--2---:R-:W-:Y:S07]  /*ec70*/  LDSM.16.MT88.4 R24, [R2+0xa800] ;  /* 0x00a800000218783b */ /* 0x004fee0000004200 */
        /* <DEDUP_REMOVED lines=10> */
[----:B------:R-:W-:-:S07]  /*ed20*/  F2FP.BF16.F32.PACK_AB R11, R109, R106 ;  /* 0x0000006a6d0b723e */ /* 0x000fce00000010ff */
[C---:B------:R-:W-:Y:S08]  /*ed30*/  HMMA.16816.F32.BF16 R176, R8.reuse, R4, R176 ;  /* 0x0000000408b0723c */ /* 0x040ff000000418b0 */
[C---:B------:R-:W-:Y:S01]  /*ed40*/  HMMA.16816.F32.BF16 R164, R8.reuse, R6, R164 ;  /* 0x0000000608a4723c */ /* 0x040fe200000418a4 */
[----:B------:R-:W1:Y:S01]  /*ed50*/  LDSM.16.MT88.4 R4, [R38+0xa800] ;  /* 0x00a800002604783b */ /* 0x000e620000004200 */
[----:B------:R-:W-:Y:S01]  /*ed60*/  FFMA.FTZ R210, R250, R223, R210 ;  /* 0x000000dffad27223 */ /* 0x000fe200000100d2 */
[----:B------:R-:W-:Y:S01]  /*ed70*/  FFMA.FTZ R223, R200, UR12, -R226 ;  /* 0x0000000cc8df7c23 */ /* 0x000fe200080108e2 */
[----:B------:R-:W-:Y:S01]  /*ed80*/  FFMA.FTZ R199, R110, UR12, -R98 ;  /* 0x0000000c6ec77c23 */ /* 0x000fe20008010862 */
        /* <DEDUP_REMOVED lines=9> */
[----:B------:R-:W-:Y:S01]  /*ee20*/  FFMA.FTZ R110, R89, UR12, -R86 ;  /* 0x0000000c596e7c23 */ /* 0x000fe20008010856 */
[----:B------:R-:W-:Y:S01]  /*ee30*/  FFMA.FTZ R226, R113, UR12, -R98 ;  /* 0x0000000c71e27c23 */ /* 0x000fe20008010862 */
[--C-:B------:R-:W-:Y:S01]  /*ee40*/  FFMA.FTZ R108, R93, UR12, -R86.reuse ;  /* 0x0000000c5d6c7c23 */ /* 0x100fe20008010856 */
[--C-:B------:R-:W-:Y:S01]  /*ee50*/  FFMA.FTZ R89, R91, UR12, -R86.reuse ;  /* 0x0000000c5b597c23 */ /* 0x100fe20008010856 */
[C---:B------:R-:W-:Y:S01]  /*ee60*/  HMMA.16816.F32.BF16 R160, R8.reuse, R16, R160 ;  /* 0x0000001008a0723c */ /* 0x040fe200000418a0 */
[----:B------:R-:W-:Y:S01]  /*ee70*/  FFMA.FTZ R16, R29, UR12, -R86 ;  /* 0x0000000c1d107c23 */ /* 0x000fe20008010856 */
[----:B------:R-:W-:Y:S01]  /*ee80*/  FFMA.FTZ R249, R252, R102, R99 ;  /* 0x00000066fcf97223 */ /* 0x000fe20000010063 */
[--C-:B------:R-:W-:Y:S01]  /*ee90*/  FFMA.FTZ R196, R111, UR12, -R98.reuse ;  /* 0x0000000c6fc47c23 */ /* 0x100fe20008010862 */
[----:B------:R2:W-:Y:S01]  /*eea0*/  MUFU.EX2 R102, R226 ;  /* 0x000000e200667308 */ /* 0x0005e20000000800 */
[--C-:B------:R-:W-:Y:S01]  /*eeb0*/  FFMA.FTZ R207, R30, UR12, -R98.reuse ;  /* 0x0000000c1ecf7c23 */ /* 0x100fe20008010862 */
[--C-:B------:R-:W-:Y:S01]  /*eec0*/  FFMA.FTZ R206, R101, UR12, -R98.reuse ;  /* 0x0000000c65ce7c23 */ /* 0x100fe20008010862 */
[--C-:B------:R-:W-:Y:S01]  /*eed0*/  FFMA.FTZ R111, R107, UR12, -R98.reuse ;  /* 0x0000000c6b6f7c23 */ /* 0x100fe20008010862 */
[--C-:B------:R-:W-:Y:S01]  /*eee0*/  FFMA.FTZ R113, R112, UR12, -R98.reuse ;  /* 0x0000000c70717c23 */ /* 0x100fe20008010862 */
[--C-:B------:R-:W-:Y:S01]  /*eef0*/  FFMA.FTZ R118, R114, UR12, -R98.reuse ;  /* 0x0000000c72767c23 */ /* 0x100fe20008010862 */
[----:B------:R-:W-:Y:S01]  /*ef00*/  FFMA.FTZ R119, R115, UR12, -R98 ;  /* 0x0000000c73777c23 */ /* 0x000fe20008010862 */
[--C-:B------:R-:W-:Y:S01]  /*ef10*/  FFMA.FTZ R251, R80, UR12, -R86.reuse ;  /* 0x0000000c50fb7c23 */ /* 0x100fe20008010856 */
[--C-:B------:R-:W-:Y:S01]  /*ef20*/  FFMA.FTZ R248, R77, UR12, -R86.reuse ;  /* 0x0000000c4df87c23 */ /* 0x100fe20008010856 */
[----:B------:R-:W-:Y:S01]  /*ef30*/  MUFU.EX2 R99, R205 ;  /* 0x000000cd00637308 */ /* 0x000fe20000000800 */
[----:B------:R-:W3:Y:S01]  /*ef40*/  LDSM.16.MT88.4 R28, [R36+0x2800] ;  /* 0x00280000241c783b */ /* 0x000ee20000004200 */
[----:B------:R-:W-:Y:S02]  /*ef50*/  HMMA.16816.F32.BF16 R188, R8, R20, R188 ;  /* 0x0000001408bc723c */ /* 0x000fe400000418bc */
[----:B------:R-:W-:Y:S01]  /*ef60*/  MUFU.EX2 R98, R204 ;  /* 0x000000cc00627308 */ /* 0x000fe20000000800 */
[----:B--2---:R-:W-:-:S03]  /*ef70*/  FFMA.FTZ R226, R76, UR12, -R86 ;  /* 0x0000000c4ce27c23 */ /* 0x004fc60008010856 */
[----:B------:R-:W-:Y:S02]  /*ef80*/  MUFU.EX2 R101, R200 ;  /* 0x000000c800657308 */ /* 0x000fe40000000800 */
[C---:B------:R-:W-:Y:S01]  /*ef90*/  HMMA.16816.F32.BF16 R180, R8.reuse, R22, R180 ;  /* 0x0000001608b4723c */ /* 0x040fe200000418b4 */
[----:B------:R-:W2:Y:S01]  /*efa0*/  LDSM.16.MT88.4 R20, [R0+0x2800] ;  /* 0x002800000014783b */ /* 0x000ea20000004200 */
[----:B------:R-:W-:Y:S04]  /*efb0*/  MUFU.EX2 R93, R16 ;  /* 0x00000010005d7308 */ /* 0x000fe80000000800 */
[----:B------:R-:W-:Y:S04]  /*efc0*/  MUFU.EX2 R108, R108 ;  /* 0x0000006c006c7308 */ /* 0x000fe80000000800 */
[----:B------:R-:W-:Y:S04]  /*efd0*/  MUFU.EX2 R110, R110 ;  /* 0x0000006e006e7308 */ /* 0x000fe80000000800 */
[----:B------:R-:W-:Y:S04]  /*efe0*/  MUFU.EX2 R89, R89 ;  /* 0x0000005900597308 */ /* 0x000fe80000000800 */
[----:B------:R-:W-:Y:S04]  /*eff0*/  MUFU.EX2 R114, R227 ;  /* 0x000000e300727308 */ /* 0x000fe80000000800 */
[----:B------:R-:W4:Y:S04]  /*f000*/  MUFU.EX2 R107, R221 ;  /* 0x000000dd006b7308 */ /* 0x000f280000000800 */
[----:B------:R-:W-:Y:S04]  /*f010*/  MUFU.EX2 R112, R217 ;  /* 0x000000d900707308 */ /* 0x000fe80000000800 */
[----:B------:R-:W1:Y:S04]  /*f020*/  MUFU.EX2 R91, R213 ;  /* 0x000000d5005b7308 */ /* 0x000e680000000800 */
[----:B------:R-:W-:Y:S04]  /*f030*/  MUFU.EX2 R115, R247 ;  /* 0x000000f700737308 */ /* 0x000fe80000000800 */
[----:B------:R-:W3:Y:S04]  /*f040*/  MUFU.EX2 R80, R243 ;  /* 0x000000f300507308 */ /* 0x000ee80000000800 */
[----:B------:R-:W-:Y:S04]  /*f050*/  MUFU.EX2 R76, R223 ;  /* 0x000000df004c7308 */ /* 0x000fe80000000800 */
[----:B------:R-:W2:Y:S01]  /*f060*/  MUFU.EX2 R77, R242 ;  /* 0x000000f2004d7308 */ /* 0x000ea20000000800 */
[----:B------:R-:W-:Y:S01]  /*f070*/  HMMA.16816.F32.BF16 R148, R8, R18, R148 ;  /* 0x000000120894723c */ /* 0x000fe20000041894 */
[----:B----4-:R-:W-:-:S02]  /*f080*/  F2FP.BF16.F32.PACK_AB R16, R107, R114 ;  /* 0x000000726b10723e */ /* 0x010fc400000010ff */
[----:B-1----:R-:W-:Y:S02]  /*f090*/  F2FP.BF16.F32.PACK_AB R18, R91, R112 ;  /* 0x000000705b12723e */ /* 0x002fe400000010ff */
[----:B---3--:R-:W-:-:S03]  /*f0a0*/  F2FP.BF16.F32.PACK_AB R17, R80, R115 ;  /* 0x000000735011723e */ /* 0x008fc600000010ff */
[----:B------:R-:W-:Y:S01]  /*f0b0*/  HMMA.16816.F32.BF16 R144, R8, R12, R144 ;  /* 0x0000000c0890723c */ /* 0x000fe20000041890 */
[----:B--2---:R-:W-:-:S07]  /*f0c0*/  F2FP.BF16.F32.PACK_AB R19, R77, R76 ;  /* 0x0000004c4d13723e */ /* 0x004fce00000010ff */
[----:B------:R-:W-:Y:S01]  /*f0d0*/  HMMA.16816.F32.BF16 R132, R8, R14, R132 ;  /* 0x0000000e0884723c */ /* 0x000fe20000041884 */
[----:B------:R-:W-:Y:S01]  /*f0e0*/  F2FP.BF16.F32.PACK_AB R8, R99, R102 ;  /* 0x000000666308723e */ /* 0x000fe200000010ff */
[----:B------:R-:W-:Y:S01]  /*f0f0*/  LDSM.16.MT88.4 R12, [R38+0xb000] ;  /* 0x00b00000260c783b */ /* 0x000fe20000004200 */
[----:B------:R-:W-:Y:S02]  /*f100*/  F2FP.BF16.F32.PACK_AB R9, R108, R93 ;  /* 0x0000005d6c09723e */ /* 0x000fe400000010ff */
[----:B------:R-:W-:Y:S02]  /*f110*/  F2FP.BF16.F32.PACK_AB R10, R101, R98 ;  /* 0x00000062650a723e */ /* 0x000fe400000010ff */
[----:B------:R-:W-:Y:S01]  /*f120*/  F2FP.BF16.F32.PACK_AB R11, R89, R110 ;  /* 0x0000006e590b723e */ /* 0x000fe200000010ff */
[-C--:B------:R-:W-:Y:S08]  /*f130*/  HMMA.16816.F32.BF16 R188, R16, R4.reuse, R188 ;  /* 0x0000000410bc723c */ /* 0x080ff000000418bc */
[C---:B------:R-:W-:Y:S08]  /*f140*/  HMMA.16816.F32.BF16 R192, R8.reuse, R4, R192 ;  /* 0x0000000408c0723c */ /* 0x040ff000000418c0 */
[C---:B------:R-:W-:Y:S08]  /*f150*/  HMMA.16816.F32.BF16 R184, R8.reuse, R6, R184 ;  /* 0x0000000608b8723c */ /* 0x040ff000000418b8 */
[C---:B------:R-:W-:Y:S08]  /*f160*/  HMMA.16816.F32.BF16 R172, R8.reuse, R24, R172 ;  /* 0x0000001808ac723c */ /* 0x040ff000000418ac */
[----:B------:R-:W-:Y:S08]  /*f170*/  HMMA.16816.F32.BF16 R168, R8, R26, R168 ;  /* 0x0000001a08a8723c */ /* 0x000ff000000418a8 */
[C---:B------:R-:W-:Y:S01]  /*f180*/  HMMA.16816.F32.BF16 R180, R16.reuse, R6, R180 ;  /* 0x0000000610b4723c */ /* 0x040fe200000418b4 */
[----:B------:R-:W1:Y:S07]  /*f190*/  LDSM.16.MT88.4 R4, [R36+0x3000] ;  /* 0x003000002404783b */ /* 0x000e6e0000004200 */
[C---:B------:R-:W-:Y:S08]  /*f1a0*/  HMMA.16816.F32.BF16 R176, R16.reuse, R24, R176 ;  /* 0x0000001810b0723c */ /* 0x040ff000000418b0 */
[----:B------:R-:W-:Y:S01]  /*f1b0*/  HMMA.16816.F32.BF16 R164, R16, R26, R164 ;  /* 0x0000001a10a4723c */ /* 0x000fe200000418a4 */
[----:B------:R-:W2:Y:S01]  /*f1c0*/  LDSM.16.MT88.4 R24, [R0+0x3000] ;  /* 0x003000000018783b */ /* 0x000ea20000004200 */
[----:B------:R-:W-:Y:S01]  /*f1d0*/  FADD.FTZ R83, R83, R210 ;  /* 0x000000d253537221 */ /* 0x000fe20000010000 */
[--C-:B------:R-:W-:Y:S01]  /*f1e0*/  FFMA.FTZ R250, R81, UR12, -R86.reuse ;  /* 0x0000000c51fa7c23 */ /* 0x100fe20008010856 */
[--C-:B------:R-:W-:Y:S01]  /*f1f0*/  FFMA.FTZ R205, R72, UR12, -R86.reuse ;  /* 0x0000000c48cd7c23 */ /* 0x100fe20008010856 */
[--C-:B------:R-:W-:Y:S01]  /*f200*/  FFMA.FTZ R200, R79, UR12, -R86.reuse ;  /* 0x0000000c4fc87c23 */ /* 0x100fe20008010856 */
[--C-:B------:R-:W-:Y:S01]  /*f210*/  FFMA.FTZ R204, R74, UR12, -R86.reuse ;  /* 0x0000000c4acc7c23 */ /* 0x100fe20008010856 */
[----:B------:R-:W-:Y:S01]  /*f220*/  FFMA.FTZ R85, R85, UR12, -R86 ;  /* 0x0000000c55557c23 */ /* 0x000fe20008010856 */
[----:B------:R-:W-:Y:S01]  /*f230*/  HMMA.16816.F32.BF16 R156, R8, R28, R156 ;  /* 0x0000001c089c723c */ /* 0x000fe2000004189c */
[----:B------:R-:W-:Y:S01]  /*f240*/  FADD.FTZ R249, R78, R249 ;  /* 0x000000f94ef97221 */ /* 0x000fe20000010000 */
[----:B------:R-:W-:Y:S01]  /*f250*/  FADD.FTZ R86, R82, R83 ;  /* 0x0000005352567221 */ /* 0x000fe20000010000 */
[----:B------:R-:W-:Y:S01]  /*f260*/  MUFU.EX2 R81, R199 ;  /* 0x000000c700517308 */ /* 0x000fe20000000800 */
[----:B------:R-:W-:Y:S01]  /*f270*/  FADD.FTZ R245, R92, R245 ;  /* 0x000000f55cf57221 */ /* 0x000fe20000010000 */
[----:B------:R-:W-:-:S02]  /*f280*/  FADD.FTZ R95, R95, R238 ;  /* 0x000000ee5f5f7221 */ /* 0x000fc40000010000 */
[----:B------:R-:W3:Y:S01]  /*f290*/  MUFU.EX2 R74, R196 ;  /* 0x000000c4004a7308 */ /* 0x000ee20000000800 */
[----:B------:R-:W-:Y:S03]  /*f2a0*/  HMMA.16816.F32.BF16 R152, R8, R30, R152 ;  /* 0x0000001e0898723c */ /* 0x000fe60000041898 */
[----:B------:R-:W-:Y:S04]  /*f2b0*/  MUFU.EX2 R79, R207 ;  /* 0x000000cf004f7308 */ /* 0x000fe80000000800 */
[----:B------:R-:W-:Y:S01]  /*f2c0*/  MUFU.EX2 R72, R206 ;  /* 0x000000ce00487308 */ /* 0x000fe20000000800 */
[C---:B------:R-:W-:Y:S03]  /*f2d0*/  HMMA.16816.F32.BF16 R160, R16.reuse, R28, R160 ;  /* 0x0000001c10a0723c */ /* 0x040fe600000418a0 */
[----:B------:R-:W-:Y:S04]  /*f2e0*/  MUFU.EX2 R83, R251 ;  /* 0x000000fb00537308 */ /* 0x000fe80000000800 */
[----:B------:R-:W4:Y:S01]  /*f2f0*/  MUFU.EX2 R82, R250 ;  /* 0x000000fa00527308 */ /* 0x000f220000000800 */
[----:B------:R-:W-:Y:S03]  /*f300*/  HMMA.16816.F32.BF16 R148, R16, R30, R148 ;  /* 0x0000001e1094723c */ /* 0x000fe60000041894 */
[----:B------:R-:W-:Y:S04]  /*f310*/  MUFU.EX2 R78, R248 ;  /* 0x000000f8004e7308 */ /* 0x000fe80000000800 */
[----:B------:R-:W1:Y:S01]  /*f320*/  MUFU.EX2 R29, R226 ;  /* 0x000000e2001d7308 */ /* 0x000e620000000800 */
[-C--:B------:R-:W-:Y:S03]  /*f330*/  HMMA.16816.F32.BF16 R136, R8, R22.reuse, R136 ;  /* 0x000000160888723c */ /* 0x080fe60000041888 */
[----:B------:R-:W-:Y:S04]  /*f340*/  MUFU.EX2 R127, R127 ;  /* 0x0000007f007f7308 */ /* 0x000fe80000000800 */
[----:B------:R-:W2:Y:S01]  /*f350*/  MUFU.EX2 R28, R125 ;  /* 0x0000007d001c7308 */ /* 0x000ea20000000800 */
[----:B------:R-:W-:Y:S03]  /*f360*/  HMMA.16816.F32.BF16 R132, R16, R22, R132 ;  /* 0x000000161084723c */ /* 0x000fe60000041884 */
[----:B------:R-:W-:Y:S04]  /*f370*/  MUFU.EX2 R126, R126 ;  /* 0x0000007e007e7308 */ /* 0x000fe80000000800 */
[----:B------:R-:W-:Y:S04]  /*f380*/  MUFU.EX2 R31, R128 ;  /* 0x00000080001f7308 */ /* 0x000fe80000000800 */
[----:B------:R-:W-:Y:S04]  /*f390*/  MUFU.EX2 R131, R131 ;  /* 0x0000008300837308 */ /* 0x000fe80000000800 */
[----:B------:R-:W2:Y:S04]  /*f3a0*/  MUFU.EX2 R30, R129 ;  /* 0x00000081001e7308 */ /* 0x000ea80000000800 */
[----:B------:R-:W-:Y:S04]  /*f3b0*/  MUFU.EX2 R201, R201 ;  /* 0x000000c900c97308 */ /* 0x000fe80000000800 */
[----:B------:R-:W2:Y:S01]  /*f3c0*/  MUFU.EX2 R198, R198 ;  /* 0x000000c600c67308 */ /* 0x000ea20000000800 */
[----:B------:R-:W-:Y:S01]  /*f3d0*/  FADD.FTZ R90, R90, R245 ;  /* 0x000000f55a5a7221 */ /* 0x000fe20000010000 */
[----:B------:R-:W-:Y:S01]  /*f3e0*/  FADD.FTZ R94, R94, R95 ;  /* 0x0000005f5e5e7221 */ /* 0x000fe20000010000 */
[----:B------:R-:W-:Y:S01]  /*f3f0*/  HMMA.16816.F32.BF16 R140, R8, R20, R140 ;  /* 0x00000014088c723c */ /* 0x000fe2000004188c */
[----:B------:R-:W-:Y:S01]  /*f400*/  FADD.FTZ R48, R48, R249 ;  /* 0x000000f930307221 */ /* 0x000fe20000010000 */
[----:B------:R-:W-:Y:S01]  /*f410*/  FADD.FTZ R63, R63, R90 ;  /* 0x0000005a3f3f7221 */ /* 0x000fe20000010000 */
[----:B------:R-:W-:-:S05]  /*f420*/  FADD.FTZ R61, R61, R94 ;  /* 0x0000005e3d3d7221 */ /* 0x000fca0000010000 */
[----:B------:R-:W-:Y:S01]  /*f430*/  HMMA.16816.F32.BF16 R144, R16, R20, R144 ;  /* 0x000000141090723c */ /* 0x000fe20000041890 */
[----:B------:R-:W-:Y:S01]  /*f440*/  FADD.FTZ R20, R45, R86 ;  /* 0x000000562d147221 */ /* 0x000fe20000010000 */
[----:B------:R-:W-:Y:S01]  /*f450*/  FADD.FTZ R84, R84, R63 ;  /* 0x0000003f54547221 */ /* 0x000fe20000010000 */
[----:B---3--:R-:W-:Y:S01]  /*f460*/  F2FP.BF16.F32.PACK_AB R16, R74, R81 ;  /* 0x000000514a10723e */ /* 0x008fe200000010ff */
[----:B------:R-:W-:Y:S01]  /*f470*/  FADD.FTZ R88, R88, R61 ;  /* 0x0000003d58587221 */ /* 0x000fe20000010000 */
[----:B------:R-:W-:Y:S01]  /*f480*/  FADD.FTZ R75, R75, R20 ;  /* 0x000000144b4b7221 */ /* 0x000fe20000010000 */
[----:B----4-:R-:W-:Y:S01]  /*f490*/  F2FP.BF16.F32.PACK_AB R17, R82, R83 ;  /* 0x000000535211723e */ /* 0x010fe200000010ff */
[----:B------:R-:W3:Y:S01]  /*f4a0*/  LDSM.16.MT88.4 R8, [R2+0xb000] ;  /* 0x00b000000208783b */ /* 0x000ee20000004200 */
[----:B------:R-:W-:Y:S02]  /*f4b0*/  F2FP.BF16.F32.PACK_AB R18, R72, R79 ;  /* 0x0000004f4812723e */ /* 0x000fe400000010ff */
[----:B-1----:R-:W-:-:S02]  /*f4c0*/  F2FP.BF16.F32.PACK_AB R19, R29, R78 ;  /* 0x0000004e1d13723e */ /* 0x002fc400000010ff */
[----:B--2---:R-:W-:Y:S02]  /*f4d0*/  F2FP.BF16.F32.PACK_AB R20, R28, R127 ;  /* 0x0000007f1c14723e */ /* 0x004fe400000010ff */
[----:B------:R-:W-:Y:S02]  /*f4e0*/  F2FP.BF16.F32.PACK_AB R21, R30, R131 ;  /* 0x000000831e15723e */ /* 0x000fe400000010ff */
[----:B------:R-:W-:Y:S02]  /*f4f0*/  F2FP.BF16.F32.PACK_AB R22, R31, R126 ;  /* 0x0000007e1f16723e */ /* 0x000fe400000010ff */
[----:B------:R-:W-:Y:S01]  /*f500*/  F2FP.BF16.F32.PACK_AB R23, R198, R201 ;  /* 0x000000c9c617723e */ /* 0x000fe200000010ff */
[----:B------:R-:W-:Y:S01]  /*f510*/  FADD.FTZ R86, R43, R48 ;  /* 0x000000302b567221 */ /* 0x000fe20000010000 */
[----:B------:R-:W-:Y:S01]  /*f520*/  FADD.FTZ R57, R57, R84 ;  /* 0x0000005439397221 */ /* 0x000fe20000010000 */
[----:B------:R-:W-:Y:S01]  /*f530*/  FADD.FTZ R88, R59, R88 ;  /* 0x000000583b587221 */ /* 0x000fe20000010000 */
[----:B------:R-:W-:Y:S01]  /*f540*/  FADD.FTZ R75, R46, R75 ;  /* 0x0000004b2e4b7221 */ /* 0x000fe20000010000 */
[----:B------:R-:W-:Y:S01]  /*f550*/  HMMA.16816.F32.BF16 R156, R16, R4, R156 ;  /* 0x00000004109c723c */ /* 0x000fe2000004189c */
[----:B------:R-:W-:Y:S01]  /*f560*/  FADD.FTZ R43, R47, R86 ;  /* 0x000000562f2b7221 */ /* 0x000fe20000010000 */
[----:B------:R-:W-:-:S06]  /*f570*/  FADD.FTZ R60, R60, R57 ;  /* 0x000000393c3c7221 */ /* 0x000fcc0000010000 */
[----:B------:R-:W-:Y:S01]  /*f580*/  HMMA.16816.F32.BF16 R152, R16, R6, R152 ;  /* 0x000000061098723c */ /* 0x000fe20000041898 */
[----:B------:R-:W-:Y:S01]  /*f590*/  FADD.FTZ R43, R50, R43 ;  /* 0x0000002b322b7221 */ /* 0x000fe20000010000 */
[----:B------:R-:W-:-:S06]  /*f5a0*/  FADD.FTZ R60, R39, R60 ;  /* 0x0000003c273c7221 */ /* 0x000fcc0000010000 */
[----:B------:R-:W-:Y:S08]  /*f5b0*/  HMMA.16816.F32.BF16 R136, R16, R26, R136 ;  /* 0x0000001a1088723c */ /* 0x000ff00000041888 */
[C---:B------:R-:W-:Y:S08]  /*f5c0*/  HMMA.16816.F32.BF16 R160, R20.reuse, R4, R160 ;  /* 0x0000000414a0723c */ /* 0x040ff000000418a0 */
[C---:B------:R-:W-:Y:S01]  /*f5d0*/  HMMA.16816.F32.BF16 R148, R20.reuse, R6, R148 ;  /* 0x000000061494723c */ /* 0x040fe20000041894 */
[----:B------:R1:W-:Y:S07]  /*f5e0*/  LDSM.16.MT88.4 R4, [R0+0x3800] ;  /* 0x003800000004783b */ /* 0x0003ee0000004200 */
[----:B------:R-:W-:Y:S01]  /*f5f0*/  HMMA.16816.F32.BF16 R132, R20, R26, R132 ;  /* 0x0000001a1484723c */ /* 0x000fe20000041884 */
[----:B------:R-:W-:Y:S01]  /*f600*/  FADD.FTZ R27, R41, R88 ;  /* 0x00000058291b7221 */ /* 0x000fe20000010000 */
[----:B------:R-:W-:-:S03]  /*f610*/  FADD.FTZ R87, R87, R60 ;  /* 0x0000003c57577221 */ /* 0x000fc60000010000 */
[----:B------:R-:W-:-:S03]  /*f620*/  FADD.FTZ R27, R44, R27 ;  /* 0x0000001b2c1b7221 */ /* 0x000fc60000010000 */
[----:B------:R-:W-:Y:S01]  /*f630*/  HMMA.16816.F32.BF16 R192, R16, R12, R192 ;  /* 0x0000000c10c0723c */ /* 0x000fe200000418c0 */
[----:B------:R-:W-:Y:S01]  /*f640*/  FADD.FTZ R64, R64, R27 ;  /* 0x0000001b40407221 */ /* 0x000fe20000010000 */
[----:B-1----:R-:W-:-:S06]  /*f650*/  FADD.FTZ R0, R40, R75 ;  /* 0x0000004b28007221 */ /* 0x002fcc0000010000 */
[----:B------:R-:W-:Y:S01]  /*f660*/  HMMA.16816.F32.BF16 R184, R16, R14, R184 ;  /* 0x0000000e10b8723c */ /* 0x000fe200000418b8 */
[----:B------:R-:W-:-:S07]  /*f670*/  FADD.FTZ R0, R3, R0 ;  /* 0x0000000003007221 */ /* 0x000fce0000010000 */
[----:B------:R-:W-:Y:S01]  /*f680*/  HMMA.16816.F32.BF16 R188, R20, R12, R188 ;  /* 0x0000000c14bc723c */ /* 0x000fe200000418bc */
[----:B------:R-:W-:Y:S01]  /*f690*/  FADD.FTZ R49, R49, R0 ;  /* 0x0000000031317221 */ /* 0x000fe20000010000 */
[----:B------:R-:W-:-:S06]  /*f6a0*/  FADD.FTZ R87, R62, R87 ;  /* 0x000000573e577221 */ /* 0x000fcc0000010000 */
[----:B------:R-:W-:Y:S01]  /*f6b0*/  HMMA.16816.F32.BF16 R180, R20, R14, R180 ;  /* 0x0000000e14b4723c */ /* 0x000fe200000418b4 */
[----:B------:R1:W-:Y:S01]  /*f6c0*/  LDSM.16.MT88.4 R12, [R2+0xb800] ;  /* 0x00b80000020c783b */ /* 0x0003e20000004200 */
[----:B------:R-:W-:Y:S01]  /*f6d0*/  FADD.FTZ R64, R73, R64 ;  /* 0x0000004049407221 */ /* 0x000fe20000010000 */
[----:B------:R-:W-:Y:S01]  /*f6e0*/  FADD.FTZ R56, R56, R49 ;  /* 0x0000003138387221 */ /* 0x000fe20000010000 */
[----:B------:R-:W-:Y:S02]  /*f6f0*/  FADD.FTZ R66, R66, R87 ;  /* 0x0000005742427221 */ /* 0x000fe40000010000 */
[----:B------:R-:W-:Y:S01]  /*f700*/  FADD.FTZ R67, R67, R64 ;  /* 0x0000004043437221 */ /* 0x000fe20000010000 */
[----:B------:R-:W-:Y:S01]  /*f710*/  FADD.FTZ R55, R55, R56 ;  /* 0x0000003837377221 */ /* 0x000fe20000010000 */
[----:B------:R-:W-:Y:S02]  /*f720*/  FADD.FTZ R65, R65, R66 ;  /* 0x0000004241417221 */ /* 0x000fe40000010000 */
[----:B------:R-:W-:Y:S01]  /*f730*/  FADD.FTZ R68, R68, R67 ;  /* 0x0000004344447221 */ /* 0x000fe20000010000 */
[----:B-1----:R-:W-:-:S04]  /*f740*/  FADD.FTZ R2, R42, R43 ;  /* 0x0000002b2a027221 */ /* 0x002fc80000010000 */
[----:B------:R-:W-:-:S04]  /*f750*/  FADD.FTZ R2, R37, R2 ;  /* 0x0000000225027221 */ /* 0x000fc80000010000 */
[----:B------:R-:W-:Y:S01]  /*f760*/  FADD.FTZ R53, R53, R2 ;  /* 0x0000000235357221 */ /* 0x000fe20000010000 */
[----:B------:R-:W-:-:S03]  /*f770*/  FADD.FTZ R54, R54, R55 ;  /* 0x0000003736367221 */ /* 0x000fc60000010000 */
        /* <DEDUP_REMOVED lines=18> */
[----:B---3--:R-:W-:Y:S01]  /*f8a0*/  HMMA.16816.F32.BF16 R172, R16, R8, R172 ;  /* 0x0000000810ac723c */ /* 0x008fe200000418ac */
[----:B------:R-:W-:Y:S01]  /*f8b0*/  FADD.FTZ R229, R229, R214 ;  /* 0x000000d6e5e57221 */ /* 0x000fe20000010000 */
[----:B------:R-:W-:Y:S01]  /*f8c0*/  FADD.FTZ R116, R116, R237 ;  /* 0x000000ed74747221 */ /* 0x000fe20000010000 */
[----:B------:R-:W-:Y:S01]  /*f8d0*/  FADD.FTZ R225, R225, R216 ;  /* 0x000000d8e1e17221 */ /* 0x000fe20000010000 */
[----:B------:R-:W-:Y:S01]  /*f8e0*/  FADD.FTZ R97, R97, R96 ;  /* 0x0000006061617221 */ /* 0x000fe20000010000 */
[----:B------:R-:W-:-:S03]  /*f8f0*/  FADD.FTZ R212, R212, R229 ;  /* 0x000000e5d4d47221 */ /* 0x000fc60000010000 */
[----:B------:R-:W-:Y:S01]  /*f900*/  HMMA.16816.F32.BF16 R168, R16, R10, R168 ;  /* 0x0000000a10a8723c */ /* 0x000fe200000418a8 */
[----:B------:R-:W-:Y:S01]  /*f910*/  FADD.FTZ R117, R117, R116 ;  /* 0x0000007475757221 */ /* 0x000fe20000010000 */
[----:B------:R-:W-:-:S06]  /*f920*/  FADD.FTZ R230, R230, R225 ;  /* 0x000000e1e6e67221 */ /* 0x000fcc0000010000 */
[----:B------:R-:W-:Y:S01]  /*f930*/  HMMA.16816.F32.BF16 R140, R16, R24, R140 ;  /* 0x00000018108c723c */ /* 0x000fe2000004188c */
[----:B------:R-:W1:Y:S07]  /*f940*/  LDSM.16.MT88.4 R16, [R38+0xb800] ;  /* 0x00b800002610783b */ /* 0x000e6e0000004200 */
[----:B------:R-:W-:Y:S01]  /*f950*/  HMMA.16816.F32.BF16 R176, R20, R8, R176 ;  /* 0x0000000814b0723c */ /* 0x000fe200000418b0 */
[----:B------:R-:W-:-:S07]  /*f960*/  FADD.FTZ R211, R211, R212 ;  /* 0x000000d4d3d37221 */ /* 0x000fce0000010000 */
[----:B------:R-:W-:Y:S01]  /*f970*/  HMMA.16816.F32.BF16 R164, R20, R10, R164 ;  /* 0x0000000a14a4723c */ /* 0x000fe200000418a4 */
[----:B------:R-:W2:Y:S01]  /*f980*/  LDSM.16.MT88.4 R8, [R36+0x3800] ;  /* 0x003800002408783b */ /* 0x000ea20000004200 */
        /* <DEDUP_REMOVED lines=13> */
[----:B------:R-:W-:Y:S01]  /*fa60*/  MUFU.EX2 R111, R111 ;  /* 0x0000006f006f7308 */ /* 0x000fe20000000800 */
[----:B------:R-:W-:Y:S01]  /*fa70*/  FADD.FTZ R115, R80, R115 ;  /* 0x0000007350737221 */ /* 0x000fe20000010000 */
[----:B------:R-:W-:-:S02]  /*fa80*/  FADD.FTZ R99, R99, R102 ;  /* 0x0000006663637221 */ /* 0x000fc40000010000 */
[----:B------:R-:W3:Y:S01]  /*fa90*/  MUFU.EX2 R48, R113 ;  /* 0x0000007100307308 */ /* 0x000ee20000000800 */
[----:B------:R-:W-:-:S03]  /*faa0*/  FADD.FTZ R93, R93, R236 ;  /* 0x000000ec5d5d7221 */ /* 0x000fc60000010000 */
[----:B------:R-:W-:Y:S01]  /*fab0*/  MUFU.EX2 R118, R118 ;  /* 0x0000007600767308 */ /* 0x000fe20000000800 */
[----:B------:R-:W-:-:S03]  /*fac0*/  FADD.FTZ R112, R112, R107 ;  /* 0x0000006b70707221 */ /* 0x000fc60000010000 */
[----:B------:R-:W-:Y:S04]  /*fad0*/  MUFU.EX2 R119, R119 ;  /* 0x0000007700777308 */ /* 0x000fe80000000800 */
[----:B------:R-:W-:Y:S04]  /*fae0*/  MUFU.EX2 R205, R205 ;  /* 0x000000cd00cd7308 */ /* 0x000fe80000000800 */
[----:B------:R-:W4:Y:S04]  /*faf0*/  MUFU.EX2 R200, R200 ;  /* 0x000000c800c87308 */ /* 0x000f280000000800 */
[----:B------:R-:W-:Y:S04]  /*fb00*/  MUFU.EX2 R204, R204 ;  /* 0x000000cc00cc7308 */ /* 0x000fe80000000800 */
[----:B------:R-:W1:Y:S01]  /*fb10*/  MUFU.EX2 R85, R85 ;  /* 0x0000005500557308 */ /* 0x000e620000000800 */
[----:B------:R-:W-:Y:S01]  /*fb20*/  FADD.FTZ R76, R76, R115 ;  /* 0x000000734c4c7221 */ /* 0x000fe20000010000 */
[----:B------:R-:W-:Y:S01]  /*fb30*/  FADD.FTZ R98, R98, R99 ;  /* 0x0000006362627221 */ /* 0x000fe20000010000 */
[----:B------:R-:W-:Y:S01]  /*fb40*/  HMMA.16816.F32.BF16 R144, R20, R24, R144 ;  /* 0x000000181490723c */ /* 0x000fe20000041890 */
[----:B------:R-:W-:Y:S01]  /*fb50*/  FADD.FTZ R93, R108, R93 ;  /* 0x0000005d6c5d7221 */ /* 0x000fe20000010000 */
[----:B------:R-:W-:Y:S01]  /*fb60*/  FADD.FTZ R112, R91, R112 ;  /* 0x000000705b707221 */ /* 0x000fe20000010000 */
[----:B------:R-:W-:Y:S01]  /*fb70*/  MUFU.EX2 R120, R120 ;  /* 0x0000007800787308 */ /* 0x000fe20000000800 */
[----:B------:R-:W-:Y:S01]  /*fb80*/  FADD.FTZ R76, R77, R76 ;  /* 0x0000004c4d4c7221 */ /* 0x000fe20000010000 */
[----:B------:R-:W-:-:S02]  /*fb90*/  FADD.FTZ R98, R101, R98 ;  /* 0x0000006265627221 */ /* 0x000fc40000010000 */
[----:B------:R-:W2:Y:S01]  /*fba0*/  MUFU.EX2 R121, R121 ;  /* 0x0000007900797308 */ /* 0x000ea20000000800 */
[----:B------:R-:W-:-:S03]  /*fbb0*/  FADD.FTZ R110, R110, R93 ;  /* 0x0000005d6e6e7221 */ /* 0x000fc60000010000 */
[----:B------:R-:W-:Y:S01]  /*fbc0*/  MUFU.EX2 R124, R124 ;  /* 0x0000007c007c7308 */ /* 0x000fe20000000800 */
[----:B------:R-:W-:-:S03]  /*fbd0*/  FADD.FTZ R127, R127, R112 ;  /* 0x000000707f7f7221 */ /* 0x000fc60000010000 */
[----:B------:R-:W-:Y:S04]  /*fbe0*/  MUFU.EX2 R25, R228 ;  /* 0x000000e400197308 */ /* 0x000fe80000000800 */
[----:B------:R-:W-:Y:S04]  /*fbf0*/  MUFU.EX2 R197, R197 ;  /* 0x000000c500c57308 */ /* 0x000fe80000000800 */
[----:B------:R-:W2:Y:S04]  /*fc00*/  MUFU.EX2 R130, R130 ;  /* 0x0000008200827308 */ /* 0x000ea80000000800 */
[----:B------:R-:W-:Y:S04]  /*fc10*/  MUFU.EX2 R123, R123 ;  /* 0x0000007b007b7308 */ /* 0x000fe80000000800 */
[----:B------:R-:W2:Y:S01]  /*fc20*/  MUFU.EX2 R122, R122 ;  /* 0x0000007a007a7308 */ /* 0x000ea20000000800 */
[----:B------:R-:W-:Y:S01]  /*fc30*/  FADD.FTZ R131, R131, R76 ;  /* 0x0000004c83837221 */ /* 0x000fe20000010000 */
[----:B------:R-:W-:Y:S01]  /*fc40*/  FADD.FTZ R81, R81, R98 ;  /* 0x0000006251517221 */ /* 0x000fe20000010000 */
[----:B---3--:R-:W-:Y:S01]  /*fc50*/  F2FP.BF16.F32.PACK_AB R20, R48, R111 ;  /* 0x0000006f3014723e */ /* 0x008fe200000010ff */
[----:B------:R-:W-:Y:S01]  /*fc60*/  FADD.FTZ R110, R89, R110 ;  /* 0x0000006e596e7221 */ /* 0x000fe20000010000 */
[----:B----4-:R-:W-:Y:S01]  /*fc70*/  F2FP.BF16.F32.PACK_AB R21, R200, R205 ;  /* 0x000000cdc815723e */ /* 0x010fe200000010ff */
[----:B------:R-:W-:Y:S01]  /*fc80*/  FADD.FTZ R127, R28, R127 ;  /* 0x0000007f1c7f7221 */ /* 0x000fe20000010000 */
[----:B------:R-:W-:-:S02]  /*fc90*/  F2FP.BF16.F32.PACK_AB R22, R119, R118 ;  /* 0x000000767716723e */ /* 0x000fc400000010ff */
[----:B-1----:R-:W-:Y:S01]  /*fca0*/  F2FP.BF16.F32.PACK_AB R23, R85, R204 ;  /* 0x000000cc5517723e */ /* 0x002fe200000010ff */
[----:B------:R-:W-:Y:S01]  /*fcb0*/  FADD.FTZ R30, R30, R131 ;  /* 0x000000831e1e7221 */ /* 0x000fe20000010000 */
[----:B------:R-:W-:Y:S01]  /*fcc0*/  FADD.FTZ R74, R74, R81 ;  /* 0x000000514a4a7221 */ /* 0x000fe20000010000 */
[----:B------:R-:W-:Y:S01]  /*fcd0*/  FADD.FTZ R83, R83, R110 ;  /* 0x0000006e53537221 */ /* 0x000fe20000010000 */
[----:B------:R-:W-:Y:S01]  /*fce0*/  FADD.FTZ R126, R126, R127 ;  /* 0x0000007f7e7e7221 */ /* 0x000fe20000010000 */
[----:B------:R-:W-:Y:S01]  /*fcf0*/  FADD.FTZ R201, R201, R30 ;  /* 0x0000001ec9c97221 */ /* 0x000fe20000010000 */
[----:B------:R-:W-:Y:S01]  /*fd00*/  FADD.FTZ R79, R79, R74 ;  /* 0x0000004a4f4f7221 */ /* 0x000fe20000010000 */
[----:B------:R-:W-:Y:S01]  /*fd10*/  HMMA.16816.F32.BF16 R192, R20, R16, R192 ;  /* 0x0000001014c0723c */ /* 0x000fe200000418c0 */
[----:B------:R-:W-:Y:S01]  /*fd20*/  FADD.FTZ R83, R82, R83 ;  /* 0x0000005352537221 */ /* 0x000fe20000010000 */
[----:B------:R-:W-:Y:S01]  /*fd30*/  FADD.FTZ R31, R31, R126 ;  /* 0x0000007e1f1f7221 */ /* 0x000fe20000010000 */
[----:B------:R-:W-:Y:S01]  /*fd40*/  FADD.FTZ R198, R198, R201 ;  /* 0x000000c9c6c67221 */ /* 0x000fe20000010000 */
[----:B------:R-:W-:-:S04]  /*fd50*/  FADD.FTZ R72, R72, R79 ;  /* 0x0000004f48487221 */ /* 0x000fc80000010000 */
[----:B------:R-:W-:Y:S01]  /*fd60*/  HMMA.16816.F32.BF16 R184, R20, R18, R184 ;  /* 0x0000001214b8723c */ /* 0x000fe200000418b8 */
[----:B------:R-:W-:-:S07]  /*fd70*/  FADD.FTZ R78, R78, R83 ;  /* 0x000000534e4e7221 */ /* 0x000fce0000010000 */
[C---:B------:R-:W-:Y:S08]  /*fd80*/  HMMA.16816.F32.BF16 R172, R20.reuse, R12, R172 ;  /* 0x0000000c14ac723c */ /* 0x040ff000000418ac */
[C---:B------:R-:W-:Y:S08]  /*fd90*/  HMMA.16816.F32.BF16 R168, R20.reuse, R14, R168 ;  /* 0x0000000e14a8723c */ /* 0x040ff000000418a8 */
[C---:B--2---:R-:W-:Y:S08]  /*fda0*/  HMMA.16816.F32.BF16 R156, R20.reuse, R8, R156 ;  /* 0x00000008149c723c */ /* 0x044ff0000004189c */
        /* <DEDUP_REMOVED lines=8> */
[----:B------:R-:W-:Y:S01]  /*fe30*/  FADD.FTZ R197, R197, R198 ;  /* 0x000000c6c5c57221 */ /* 0x000fe20000010000 */
[----:B------:R-:W-:Y:S01]  /*fe40*/  FADD.FTZ R111, R111, R72 ;  /* 0x000000486f6f7221 */ /* 0x000fe20000010000 */
[----:B------:R-:W-:Y:S01]  /*fe50*/  FADD.FTZ R78, R29, R78 ;  /* 0x0000004e1d4e7221 */ /* 0x000fe20000010000 */
[----:B------:R-:W-:Y:S02]  /*fe60*/  FADD.FTZ R121, R121, R120 ;  /* 0x0000007879797221 */ /* 0x000fe40000010000 */
[----:B------:R-:W-:Y:S01]  /*fe70*/  HMMA.16816.F32.BF16 R188, R20, R16, R188 ;  /* 0x0000001014bc723c */ /* 0x000fe200000418bc */
[----:B------:R-:W-:Y:S01]  /*fe80*/  FADD.FTZ R130, R130, R197 ;  /* 0x000000c582827221 */ /* 0x000fe20000010000 */
[----:B------:R-:W-:-:S06]  /*fe90*/  FADD.FTZ R111, R48, R111 ;  /* 0x0000006f306f7221 */ /* 0x000fcc0000010000 */
[----:B------:R-:W-:Y:S01]  /*fea0*/  HMMA.16816.F32.BF16 R180, R20, R18, R180 ;  /* 0x0000001214b4723c */ /* 0x000fe200000418b4 */
[----:B------:R-:W-:Y:S01]  /*feb0*/  FADD.FTZ R205, R205, R78 ;  /* 0x0000004ecdcd7221 */ /* 0x000fe20000010000 */
[----:B------:R-:W-:-:S06]  /*fec0*/  FADD.FTZ R124, R124, R121 ;  /* 0x000000797c7c7221 */ /* 0x000fcc0000010000 */
[----:B------:R-:W-:Y:S01]  /*fed0*/  HMMA.16816.F32.BF16 R176, R20, R12, R176 ;  /* 0x0000000c14b0723c */ /* 0x000fe200000418b0 */
[----:B------:R-:W-:-:S07]  /*fee0*/  FADD.FTZ R123, R123, R130 ;  /* 0x000000827b7b7221 */ /* 0x000fce0000010000 */
[C---:B------:R-:W-:Y:S08]  /*fef0*/  HMMA.16816.F32.BF16 R164, R20.reuse, R14, R164 ;  /* 0x0000000e14a4723c */ /* 0x040ff000000418a4 */
[C---:B------:R-:W-:Y:S08]  /*ff00*/  HMMA.16816.F32.BF16 R160, R20.reuse, R8, R160 ;  /* 0x0000000814a0723c */ /* 0x040ff000000418a0 */
[C---:B------:R-:W-:Y:S08]  /*ff10*/  HMMA.16816.F32.BF16 R148, R20.reuse, R10, R148 ;  /* 0x0000000a1494723c */ /* 0x040ff00000041894 */
[C---:B------:R-:W-:Y:S08]  /*ff20*/  HMMA.16816.F32.BF16 R144, R20.reuse, R4, R144 ;  /* 0x000000041490723c */ /* 0x040ff00000041890 */
[----:B------:R-:W-:Y:S01]  /*ff30*/  HMMA.16816.F32.BF16 R132, R20, R6, R132 ;  /* 0x000000061484723c */ /* 0x000fe20000041884 */
[----:B------:R-:W-:Y:S01]  /*ff40*/  FADD.FTZ R118, R118, R111 ;  /* 0x0000006f76767221 */ /* 0x000fe20000010000 */
[----:B------:R-:W-:Y:S01]  /*ff50*/  FADD.FTZ R205, R200, R205 ;  /* 0x000000cdc8cd7221 */ /* 0x000fe20000010000 */
[----:B------:R-:W-:Y:S01]  /*ff60*/  FADD.FTZ R3, R25, R124 ;  /* 0x0000007c19037221 */ /* 0x000fe20000010000 */
[----:B------:R-:W-:Y:S01]  /*ff70*/  FADD.FTZ R2, R122, R123 ;  /* 0x0000007b7a027221 */ /* 0x000fe20000010000 */
[----:B------:R-:W-:Y:S01]  /*ff80*/  FADD.FTZ R0, R119, R118 ;  /* 0x0000007677007221 */ /* 0x000fe20000010000 */
[----:B------:R-:W-:Y:S01]  /*ff90*/  UISETP.LT.AND UP0, UPT, UR15, 0x2, UPT ;  /* 0x000000020f00788c */ /* 0x000fe2000bf01270 */
[----:B------:R-:W-:Y:S01]  /*ffa0*/  FADD.FTZ R204, R204, R205 ;  /* 0x000000cdcccc7221 */ /* 0x000fe20000010000 */
[----:B------:R1:W-:Y:S01]  /*ffb0*/  STL [R1+0x4], R3 ;  /* 0x0000040301007387 */ /* 0x0003e20000100800 */
[----:B------:R-:W-:Y:S01]  /*ffc0*/  MOV R68, R35 ;  /* 0x0000002300447202 */ /* 0x000fe20000000f00 */
[----:B------:R-:W-:-:S02]  /*ffd0*/  USEL UR15, UR15, 0x2, !UP0 ;  /* 0x000000020f0f7887 */ /* 0x000fc4000c000000 */
[----:B------:R2:W-:Y:S01]  /*ffe0*/  STL [R1], R2 ;  /* 0x0000000201007387 */ /* 0x0005e20000100800 */
[----:B------:R-:W-:-:S03]  /*fff0*/  FADD.FTZ R252, R85, R204 ;  /* 0x000000cc55fc7221 */ /* 0x000fc60000010000 */
[----:B------:R3:W-:Y:S01]  /*10000*/  STL [R1+0x8], R0 ;  /* 0x0000080001007387 */ /* 0x0007e20000100800 */
[----:B------:R-:W-:Y:S01]  /*10010*/  UIADD3 UR16, UPT, UPT, UR15, -0x3, URZ ;  /* 0xfffffffd0f107890 */ /* 0x000fe2000fffe0ff */
[----:B-1----:R-:W-:Y:S02]  /*10020*/  MOV R3, R34 ;  /* 0x0000002200037202 */ /* 0x002fe40000000f00 */
[----:B--2---:R-:W-:Y:S02]  /*10030*/  MOV R2, R33 ;  /* 0x0000002100027202 */ /* 0x004fe40000000f00 */
[----:B---3--:R-:W-:-:S07]  /*10040*/  MOV R0, R32 ;  /* 0x0000002000007202 */ /* 0x008fce0000000f00 */
.L_x_150:
[----:B------:R-:W-:-:S09]  /*10050*/  UISETP.GE.AND UP0, UPT, UR16, URZ, UPT ;  /* 0x000000ff1000728c */ /* 0x000fd2000bf06270 */
[----:B------:R-:W-:Y:S05]  /*10060*/  BRA.U !UP0, `(.L_x_152) ;  /* 0x0000006d08107547 */ /* 0x000fea000b800000 */
[----:B-1----:R-:W-:Y:S01]  /*10070*/  IMAD.U32 R4, RZ, RZ, UR24 ;  /* 0x00000018ff047e24 */ /* 0x002fe2000f8e00ff */
[----:B------:R-:W1:Y:S01]  /*10080*/  S2UR UR5, SR_CgaCtaId ;  /* 0x00000000000579c3 */ /* 0x000e620000008800 */
[----:B------:R-:W-:Y:S01]  /*10090*/  IMAD.U32 R5, RZ, RZ, UR23 ;  /* 0x00000017ff057e24 */ /* 0x000fe2000f8e00ff */
[----:B------:R-:W2:Y:S01]  /*100a0*/  S2R R247, SR_TID.X ;  /* 0x0000000000f77919 */ /* 0x000ea20000002100 */
[----:B------:R-:W-:Y:S01]  /*100b0*/  UMOV UR13, 0x400 ;  /* 0x00000400000d7882 */ /* 0x000fe20000000000 */
[----:B------:R-:W-:Y:S01]  /*100c0*/  LOP3.LUT R248, R70, 0x1e00, R69, 0xf8, !PT ;  /* 0x00001e0046f87812 */ /* 0x000fe200078ef845 */
[----:B------:R-:W-:Y:S01]  /*100d0*/  IMAD.WIDE.U32 R6, R71, UR10, R4 ;  /* 0x0000000a47067c25 */ /* 0x000fe2000f8e0004 */
[----:B------:R-:W-:Y:S01]  /*100e0*/  MOV R201, R0 ;  /* 0x0000000000c97202 */ /* 0x000fe20000000f00 */
[----:B------:R-:W3:Y:S01]  /*100f0*/  LDCU UR12, c[0x0][0x50c] ;  /* 0x0000a180ff0c77ac */ /* 0x000ee20008000800 */
[----:B------:R-:W-:Y:S01]  /*10100*/  MOV R197, R68 ;  /* 0x0000004400c57202 */ /* 0x000fe20000000f00 */
[----:B------:R-:W-:Y:S01]  /*10110*/  IMAD.U32 R4, RZ, RZ, UR8 ;  /* 0x00000008ff047e24 */ /* 0x000fe2000f8e00ff */
[----:B------:R-:W-:Y:S01]  /*10120*/  IADD3 R7, PT, PT, R105, R7, RZ ;  /* 0x0000000769077210 */ /* 0x000fe20007ffe0ff */
[----:B------:R-:W-:Y:S01]  /*10130*/  UIMAD UR8, UR25, UR8, URZ ;  /* 0x00000008190872a4 */ /* 0x000fe2000f8e02ff */
[----:B------:R-:W-:Y:S01]  /*10140*/  IMAD.MOV.U32 R199, RZ, RZ, R2 ;  /* 0x000000ffffc77224 */ /* 0x000fe200078e0002 */
[----:B------:R-:W-:Y:S01]  /*10150*/  MOV R200, 0x40 ;  /* 0x0000004000c87802 */ /* 0x000fe20000000f00 */
[----:B------:R-:W-:-:S02]  /*10160*/  IMAD.MOV.U32 R196, RZ, RZ, R3 ;  /* 0x000000ffffc47224 */ /* 0x000fc400078e0003 */
[----:B------:R-:W-:Y:S01]  /*10170*/  IMAD.WIDE.U32 R4, R4, UR4, R6 ;  /* 0x0000000404047c25 */ /* 0x000fe2000f8e0006 */
[----:B------:R-:W-:Y:S02]  /*10180*/  UIMAD UR4, UR4, UR9, UR8 ;  /* 0x00000009040472a4 */ /* 0x000fe4000f8e0208 */
[----:B------:R-:W-:Y:S01]  /*10190*/  UIMAD.WIDE.U32 UR8, UR16, UR10, URZ ;  /* 0x0000000a100872a5 */ /* 0x000fe2000f8e00ff */
[----:B------:R-:W4:Y:S01]  /*101a0*/  S2UR UR10, SR_CgaCtaId ;  /* 0x00000000000a79c3 */ /* 0x000f220000008800 */
[----:B------:R-:W-:Y:S01]  /*101b0*/  IADD3 R6, P0, PT, R202, R4, RZ ;  /* 0x00000004ca067210 */ /* 0x000fe20007f1e0ff */
[----:B------:R-:W-:Y:S01]  /*101c0*/  IMAD.MOV.U32 R198, RZ, RZ, 0x20 ;  /* 0x00000020ffc67424 */ /* 0x000fe200078e00ff */
[----:B------:R-:W-:Y:S02]  /*101d0*/  UIMAD UR11, UR16, UR11, UR9 ;  /* 0x0000000b100b72a4 */ /* 0x000fe4000f8e0209 */
[----:B------:R-:W-:Y:S01]  /*101e0*/  IADD3.X R5, PT, PT, R5, UR4, RZ, P0, !PT ;  /* 0x0000000405057c10 */ /* 0x000fe200087fe4ff */
[----:B------:R-:W-:Y:S01]  /*101f0*/  IMAD.U32 R8, RZ, RZ, UR8 ;  /* 0x00000008ff087e24 */ /* 0x000fe2000f8e00ff */
[----:B------:R-:W-:Y:S01]  /*10200*/  MOV R9, UR9 ;  /* 0x0000000900097c02 */ /* 0x000fe20008000f00 */
[----:B-1----:R-:W-:Y:S01]  /*10210*/  ULEA UR5, UR5, UR13, 0x18 ;  /* 0x0000000d05057291 */ /* 0x002fe2000f8ec0ff */
[C---:B------:R-:W-:Y:S01]  /*10220*/  SHF.L.U64.HI R5, R6.reuse, 0x1, R5 ;  /* 0x0000000106057819 */ /* 0x040fe20000010205 */
[----:B------:R-:W1:Y:S01]  /*10230*/  LDCU.64 UR8, c[0x0][0x3c0] ;  /* 0x00007800ff0877ac */ /* 0x000e620008000a00 */
[----:B------:R-:W-:-:S02]  /*10240*/  IMAD.SHL.U32 R6, R6, 0x2, RZ ;  /* 0x0000000206067824 */ /* 0x000fc400078e00ff */
[----:B------:R-:W-:Y:S01]  /*10250*/  IMAD.U32 R4, RZ, RZ, UR11 ;  /* 0x0000000bff047e24 */ /* 0x000fe2000f8e00ff */
[----:B------:R-:W-:Y:S01]  /*10260*/  LEA R248, R248, UR5, 0x1 ;  /* 0x00000005f8f87c11 */ /* 0x000fe2000f8e08ff */
[----:B------:R-:W-:Y:S01]  /*10270*/  UMOV UR11, 0x400 ;  /* 0x00000400000b7882 */ /* 0x000fe20000000000 */
[C---:B------:R-:W-:Y:S01]  /*10280*/  LEA R6, P0, R8.reuse, R6, 0x8 ;  /* 0x0000000608067211 */ /* 0x040fe200078040ff */
[----:B------:R-:W-:Y:S01]  /*10290*/  UIADD3 UR16, UPT, UPT, UR16, 0x1, URZ ;  /* 0x0000000110107890 */ /* 0x000fe2000fffe0ff */
[----:B------:R-:W2:Y:S02]  /*102a0*/  LDCU UR4, c[0x0][0x45c] ;  /* 0x00008b80ff0477ac */ /* 0x000ea40008000800 */
[----:B------:R-:W-:Y:S02]  /*102b0*/  LEA.HI.X R4, R8, R5, R4, 0x8, P0 ;  /* 0x0000000508047211 */ /* 0x000fe400000f4404 */
[----:B------:R-:W-:Y:S01]  /*102c0*/  IADD3 R250, P0, PT, R6, UR6, RZ ;  /* 0x0000000606fa7c10 */ /* 0x000fe2000ff1e0ff */
[----:B----4-:R-:W-:-:S03]  /*102d0*/  ULEA UR10, UR10, UR11, 0x18 ;  /* 0x0000000b0a0a7291 */ /* 0x010fc6000f8ec0ff */
[----:B------:R-:W-:Y:S01]  /*102e0*/  IADD3.X R249, PT, PT, R4, UR7, RZ, P0, !PT ;  /* 0x0000000704f97c10 */ /* 0x000fe200087fe4ff */
[----:B-1----:R-:W-:Y:S02]  /*102f0*/  USHF.L.U64.HI UR7, UR8, 0x5, UR9 ;  /* 0x0000000508077899 */ /* 0x002fe40008010209 */
[----:B------:R-:W-:Y:S02]  /*10300*/  USHF.L.U32 UR6, UR8, 0x5, URZ ;  /* 0x0000000508067899 */ /* 0x000fe400080006ff */
[----:B------:R-:W-:Y:S01]  /*10310*/  USHF.L.U64.HI UR9, UR8, 0x8, UR9 ;  /* 0x0000000808097899 */ /* 0x000fe20008010209 */
[----:B---3--:R-:W-:Y:S11]  /*10320*/  BRA `(.L_x_153) ;  /* 0x0000000000cc7947 */ /* 0x008ff60003800000 */
.L_x_155:
        /* <DEDUP_REMOVED lines=15> */
[C---:B------:R-:W-:Y:S01]  /*10420*/  IMAD.SHL.U32 R7, R4.reuse, 0x20, RZ ;  /* 0x0000002004077824 */ /* 0x040fe200078e00ff */
[----:B------:R-:W-:Y:S02]  /*10430*/  LEA R22, P2, R4, R20, 0x6 ;  /* 0x0000001404167211 */ /* 0x000fe400078430ff */
[----:B------:R-:W-:Y:S02]  /*10440*/  IADD3 R21, P1, PT, R20, R17, RZ ;  /* 0x0000001114157210 */ /* 0x000fe40007f3e0ff */
[----:B------:R-:W-:Y:S02]  /*10450*/  LEA.HI.X R23, R4, R19, R5, 0x6, P2 ;  /* 0x0000001304177211 */ /* 0x000fe400010f3405 */
[CC--:B------:R-:W-:Y:S01]  /*10460*/  LEA R28, P3, R20.reuse, R246.reuse, 0x1 ;  /* 0x000000f6141c7211 */ /* 0x0c0fe200078608ff */
[----:B------:R-:W-:Y:S01]  /*10470*/  IMAD.X R4, R19, 0x1, R18, P1 ;  /* 0x0000000113047824 */ /* 0x000fe200008e0612 */
[C---:B------:R-:W-:Y:S02]  /*10480*/  IADD3 R5, P1, PT, R20.reuse, R7, RZ ;  /* 0x0000000714057210 */ /* 0x040fe40007f3e0ff */
[----:B------:R-:W-:Y:S02]  /*10490*/  LEA R26, P2, R21, R246, 0x1 ;  /* 0x000000f6151a7211 */ /* 0x000fe400078408ff */
[-C--:B------:R-:W-:Y:S01]  /*104a0*/  LEA.HI.X R29, R20, R244.reuse, R19, 0x1, P3 ;  /* 0x000000f4141d7211 */ /* 0x080fe200018f0c13 */
[----:B------:R-:W-:Y:S01]  /*104b0*/  IMAD.X R19, R19, 0x1, R16, P1 ;  /* 0x0000000113137824 */ /* 0x000fe200008e0610 */
[----:B------:R-:W-:Y:S02]  /*104c0*/  LEA.HI.X R27, R21, R244, R4, 0x1, P2 ;  /* 0x000000f4151b7211 */ /* 0x000fe400010f0c04 */
[CC--:B------:R-:W-:Y:S01]  /*104d0*/  LEA R4, P5, R5.reuse, R246.reuse, 0x1 ;  /* 0x000000f605047211 */ /* 0x0c0fe200078a08ff */
[----:B------:R2:W-:Y:S01]  /*104e0*/  LDGSTS.E.BYPASS.LTC128B.128 [R248+0x4800], desc[UR18][R28.64] ;  /* 0x048000001cf87fae */ /* 0x0005e2000b981a12 */
[CC--:B------:R-:W-:Y:S02]  /*104f0*/  IADD3 R21, P4, PT, R5.reuse, R17.reuse, RZ ;  /* 0x0000001105157210 */ /* 0x0c0fe40007f9e0ff */
[C---:B------:R-:W-:Y:S01]  /*10500*/  LEA R30, P3, R22.reuse, R246, 0x1 ;  /* 0x000000f6161e7211 */ /* 0x040fe200078608ff */
[----:B------:R2:W-:Y:S01]  /*10510*/  LDGSTS.E.BYPASS.LTC128B.128 [R248+0x5000], desc[UR18][R26.64] ;  /* 0x050000001af87fae */ /* 0x0005e2000b981a12 */
[-C--:B------:R-:W-:Y:S01]  /*10520*/  LEA.HI.X R5, R5, R244.reuse, R19, 0x1, P5 ;  /* 0x000000f405057211 */ /* 0x080fe200028f0c13 */
[--C-:B------:R-:W-:Y:S01]  /*10530*/  IMAD.X R19, R19, 0x1, R18.reuse, P4 ;  /* 0x0000000113137824 */ /* 0x100fe200020e0612 */
[C---:B------:R-:W-:Y:S02]  /*10540*/  LEA.HI.X R31, R22.reuse, R244, R23, 0x1, P3 ;  /* 0x000000f4161f7211 */ /* 0x040fe400018f0c17 */
[C---:B-1----:R-:W-:Y:S01]  /*10550*/  LEA R24, P3, R21.reuse, R246, 0x1 ;  /* 0x000000f615187211 */ /* 0x042fe200078608ff */
[----:B------:R2:W-:Y:S01]  /*10560*/  LDGSTS.E.BYPASS.LTC128B.128 [R248+0x5800], desc[UR18][R4.64] ;  /* 0x0580000004f87fae */ /* 0x0005e2000b981a12 */
[C---:B------:R-:W-:Y:S02]  /*10570*/  IADD3 R17, P2, PT, R22.reuse, R17, RZ ;  /* 0x0000001116117210 */ /* 0x040fe40007f5e0ff */
[----:B------:R-:W-:Y:S02]  /*10580*/  LEA.HI.X R25, R21, R244, R19, 0x1, P3 ;  /* 0x000000f415197211 */ /* 0x000fe400018f0c13 */
[----:B------:R-:W-:Y:S01]  /*10590*/  IADD3 R7, P1, PT, R22, R7, RZ ;  /* 0x0000000716077210 */ /* 0x000fe20007f3e0ff */
[----:B------:R-:W-:Y:S01]  /*105a0*/  IMAD.X R18, R23, 0x1, R18, P2 ;  /* 0x0000000117127824 */ /* 0x000fe200010e0612 */
[-C--:B------:R-:W-:Y:S01]  /*105b0*/  LEA R22, P2, R17, R246.reuse, 0x1 ;  /* 0x000000f611167211 */ /* 0x080fe200078408ff */
[----:B------:R2:W-:Y:S02]  /*105c0*/  LDGSTS.E.BYPASS.LTC128B.128 [R248+0x6000], desc[UR18][R24.64] ;  /* 0x0600000018f87fae */ /* 0x0005e4000b981a12 */
[----:B------:R-:W-:Y:S01]  /*105d0*/  IMAD.X R16, R23, 0x1, R16, P1 ;  /* 0x0000000117107824 */ /* 0x000fe200008e0610 */
[----:B------:R-:W-:Y:S01]  /*105e0*/  LEA R20, P1, R7, R246, 0x1 ;  /* 0x000000f607147211 */ /* 0x000fe200078208ff */
[----:B------:R2:W-:Y:S01]  /*105f0*/  LDGSTS.E.BYPASS.LTC128B.128 [R248+0x6800], desc[UR18][R30.64] ;  /* 0x068000001ef87fae */ /* 0x0005e2000b981a12 */
[-C--:B------:R-:W-:Y:S02]  /*10600*/  LEA.HI.X R23, R17, R244.reuse, R18, 0x1, P2 ;  /* 0x000000f411177211 */ /* 0x080fe400010f0c12 */
[----:B------:R-:W-:Y:S03]  /*10610*/  LEA.HI.X R21, R7, R244, R16, 0x1, P1 ;  /* 0x000000f407157211 */ /* 0x000fe600008f0c10 */
[----:B------:R2:W-:Y:S04]  /*10620*/  LDGSTS.E.BYPASS.LTC128B.128 [R248+0x7000], desc[UR18][R22.64] ;  /* 0x0700000016f87fae */ /* 0x0005e8000b981a12 */
[----:B------:R2:W-:Y:S04]  /*10630*/  LDGSTS.E.BYPASS.LTC128B.128 [R248+0x7800], desc[UR18][R20.64] ;  /* 0x0780000014f87fae */ /* 0x0005e8000b981a12 */
[----:B------:R-:W0:Y:S01]  /*10640*/  LDGDEPBAR ;  /* 0x00000000000079af */ /* 0x000e220000000000 */
[----:B------:R-:W-:Y:S05]  /*10650*/  BRA `(.L_x_154) ;  /* 0x0000002400d07947 */ /* 0x000fea0003800000 */
.L_x_153:
[----:B------:R-:W-:Y:S04]  /*10660*/  DEPBAR.LE SB0, 0x0 ;  /* 0x000080000000791a */ /* 0x000fe80000000000 */
[----:B------:R-:W-:Y:S01]  /*10670*/  BAR.SYNC.DEFER_BLOCKING 0x0 ;  /* 0x0000000000007b1d */ /* 0x000fe20000010000 */
[----:B------:R-:W-:Y:S01]  /*10680*/  MOV R251, R249 ;  /* 0x000000f900fb7202 */ /* 0x000fe20000000f00 */
[----:B------:R-:W-:Y:S01]  /*10690*/  UISETP.NE.AND UP0, UPT, UR16, 0x1, UPT ;  /* 0x000000011000788c */ /* 0x000fe2000bf05270 */
[----:B------:R-:W-:Y:S02]  /*106a0*/  IADD3 R46, P0, PT, R250, UR6, RZ ;  /* 0x00000006fa2e7c10 */ /* 0x000fe4000ff1e0ff */
[----:B------:R-:W-:Y:S02]  /*106b0*/  LOP3.LUT R202, R69, 0x38, RZ, 0xc0, !PT ;  /* 0x0000003845ca7812 */ /* 0x000fe400078ec0ff */
[----:B------:R-:W-:Y:S02]  /*106c0*/  IADD3.X R47, PT, PT, R249, UR7, RZ, P0, !PT ;  /* 0x00000007f92f7c10 */ /* 0x000fe400087fe4ff */
[----:B------:R-:W-:Y:S02]  /*106d0*/  IADD3 R44, P0, PT, R46, UR6, RZ ;  /* 0x000000062e2c7c10 */ /* 0x000fe4000ff1e0ff */
[----:B------:R-:W-:Y:S02]  /*106e0*/  SHF.L.U32 R243, R240, 0x6, RZ ;  /* 0x00000006f0f37819 */ /* 0x000fe400000006ff */
[----:B------:R-:W-:Y:S02]  /*106f0*/  IADD3.X R45, PT, PT, R47, UR7, RZ, P0, !PT ;  /* 0x000000072f2d7c10 */ /* 0x000fe400087fe4ff */
[----:B------:R-:W-:Y:S02]  /*10700*/  IADD3 R42, P0, PT, R44, UR6, RZ ;  /* 0x000000062c2a7c10 */ /* 0x000fe4000ff1e0ff */
[----:B------:R-:W-:Y:S02]  /*10710*/  LOP3.LUT R241, R202, 0x1c0, R243, 0xf8, !PT ;  /* 0x000001c0caf17812 */ /* 0x000fe400078ef8f3 */
[----:B------:R-:W-:Y:S02]  /*10720*/  IADD3.X R43, PT, PT, R45, UR7, RZ, P0, !PT ;  /* 0x000000072d2b7c10 */ /* 0x000fe400087fe4ff */
[----:B------:R-:W-:Y:S02]  /*10730*/  IADD3 R40, P0, PT, R42, UR6, RZ ;  /* 0x000000062a287c10 */ /* 0x000fe4000ff1e0ff */
[----:B------:R-:W-:Y:S01]  /*10740*/  LOP3.LUT R205, R241, 0x8, R240, 0x78, !PT ;  /* 0x00000008f1cd7812 */ /* 0x000fe200078e78f0 */
[----:B------:R-:W-:Y:S01]  /*10750*/  @!PT LDS RZ, [RZ] ;  /* 0x00000000fffff984 */ /* 0x000fe20000000800 */
[----:B------:R-:W-:Y:S01]  /*10760*/  @!PT LDS RZ, [RZ] ;  /* 0x00000000fffff984 */ /* 0x000fe20000000800 */
[----:B------:R-:W-:Y:S01]  /*10770*/  @!PT LDS RZ, [RZ] ;  /* 0x00000000fffff984 */ /* 0x000fe20000000800 */
[----:B------:R-:W-:Y:S01]  /*10780*/  LDGSTS.E.BYPASS.LTC128B.128 [R248+0x8000], desc[UR18][R250.64] ;  /* 0x08000000faf87fae */ /* 0x000fe2000b981a12 */
[----:B------:R-:W-:Y:S02]  /*10790*/  IADD3.X R41, PT, PT, R43, UR7, RZ, P0, !PT ;  /* 0x000000072b297c10 */ /* 0x000fe400087fe4ff */
[----:B------:R-:W-:Y:S02]  /*107a0*/  IADD3 R2, P0, PT, R40, UR6, RZ ;  /* 0x0000000628027c10 */ /* 0x000fe4000ff1e0ff */
[----:B------:R-:W-:Y:S02]  /*107b0*/  LOP3.LUT R236, R243, 0x400, RZ, 0xc0, !PT ;  /* 0x00000400f3ec7812 */ /* 0x000fe400078ec0ff */
[----:B------:R-:W-:Y:S01]  /*107c0*/  IADD3.X R3, PT, PT, R41, UR7, RZ, P0, !PT ;  /* 0x0000000729037c10 */ /* 0x000fe200087fe4ff */
[----:B------:R-:W-:Y:S01]  /*107d0*/  LDGSTS.E.BYPASS.LTC128B.128 [R248+0x8800], desc[UR18][R46.64] ;  /* 0x088000002ef87fae */ /* 0x000fe2000b981a12 */
[----:B------:R-:W-:Y:S02]  /*107e0*/  IADD3 R48, P0, PT, R2, UR6, RZ ;  /* 0x0000000602307c10 */ /* 0x000fe4000ff1e0ff */
[----:B------:R-:W-:Y:S02]  /*107f0*/  LEA R236, R205, R236, 0x1 ;  /* 0x000000eccdec7211 */ /* 0x000fe400078e08ff */
[----:B------:R-:W-:Y:S02]  /*10800*/  IADD3.X R49, PT, PT, R3, UR7, RZ, P0, !PT ;  /* 0x0000000703317c10 */ /* 0x000fe400087fe4ff */
[----:B------:R-:W-:Y:S01]  /*10810*/  IADD3 R50, P0, PT, R48, UR6, RZ ;  /* 0x0000000630327c10 */ /* 0x000fe2000ff1e0ff */
[----:B------:R-:W-:Y:S03]  /*10820*/  LDGSTS.E.BYPASS.LTC128B.128 [R248+0x9000], desc[UR18][R44.64] ;  /* 0x090000002cf87fae */ /* 0x000fe6000b981a12 */
[----:B------:R-:W-:Y:S02]  /*10830*/  IADD3.X R51, PT, PT, R49, UR7, RZ, P0, !PT ;  /* 0x0000000731337c10 */ /* 0x000fe400087fe4ff */
[----:B------:R-:W-:Y:S03]  /*10840*/  LOP3.LUT P0, RZ, R240, 0x2, RZ, 0xc0, !PT ;  /* 0x00000002f0ff7812 */ /* 0x000fe6000780c0ff */
[----:B------:R-:W-:Y:S01]  /*10850*/  LDGSTS.E.BYPASS.LTC128B.128 [R248+0x9800], desc[UR18][R42.64] ;  /* 0x098000002af87fae */ /* 0x000fe2000b981a12 */
[----:B------:R-:W-:Y:S02]  /*10860*/  SEL R242, R198, 0xffffffe0, !P0 ;  /* 0xffffffe0c6f27807 */ /* 0x000fe40004000000 */
[----:B------:R-:W-:Y:S05]  /*10870*/  LOP3.LUT P0, RZ, R240, 0x4, RZ, 0xc0, !PT ;  /* 0x00000004f0ff7812 */ /* 0x000fea000780c0ff */
[----:B------:R-:W-:Y:S08]  /*10880*/  LDGSTS.E.BYPASS.LTC128B.128 [R248+0xa000], desc[UR18][R40.64] ;  /* 0x0a00000028f87fae */ /* 0x000ff0000b981a12 */
[----:B------:R1:W-:Y:S08]  /*10890*/  LDGSTS.E.BYPASS.LTC128B.128 [R248+0xa800], desc[UR18][R2.64] ;  /* 0x0a80000002f87fae */ /* 0x0003f0000b981a12 */
[----:B------:R-:W-:Y:S08]  /*108a0*/  LDGSTS.E.BYPASS.LTC128B.128 [R248+0xb000], desc[UR18][R48.64] ;  /* 0x0b00000030f87fae */ /* 0x000ff0000b981a12 */
[----:B---3--:R3:W-:Y:S08]  /*108b0*/  LDGSTS.E.BYPASS.LTC128B.128 [R248+0xb800], desc[UR18][R50.64] ;  /* 0x0b80000032f87fae */ /* 0x0087f0000b981a12 */
[----:B------:R-:W-:Y:S01]  /*108c0*/  LDSM.16.M88.4 R204, [R203] ;  /* 0x00000000cbcc783b */ /* 0x000fe20000000200 */
[----:B-1----:R-:W-:Y:S02]  /*108d0*/  IADD3 R3, PT, PT, R236, UR5, RZ ;  /* 0x00000005ec037c10 */ /* 0x002fe4000fffe0ff */
[-C--:B------:R-:W-:Y:S02]  /*108e0*/  IADD3 R2, PT, PT, R203, R242.reuse, RZ ;  /* 0x000000f2cb027210 */ /* 0x080fe40007ffe0ff */
[----:B------:R-:W-:Y:S03]  /*108f0*/  IADD3 R0, PT, PT, R3, R242, RZ ;  /* 0x000000f203007210 */ /* 0x000fe60007ffe0ff */
[----:B------:R-:W1:Y:S08]  /*10900*/  LDSM.16.M88.4 R208, [R236+UR5+0x4000] ;  /* 0x00400005ecd0783b */ /* 0x000e700008000200 */
[----:B------:R-:W4:Y:S08]  /*10910*/  LDSM.16.M88.4 R212, [R203+0x2000] ;  /* 0x00200000cbd4783b */ /* 0x000f300000000200 */
[----:B------:R-:W5:Y:S08]  /*10920*/  LDSM.16.M88.4 R216, [R236+UR5+0x4800] ;  /* 0x00480005ecd8783b */ /* 0x000f700008000200 */
[----:B------:R-:W2:Y:S08]  /*10930*/  LDSM.16.M88.4 R220, [R236+UR5+0x5000] ;  /* 0x00500005ecdc783b */ /* 0x000eb00008000200 */
[----:B------:R-:W3:Y:S08]  /*10940*/  LDSM.16.M88.4 R224, [R236+UR5+0x5800] ;  /* 0x00580005ece0783b */ /* 0x000ef00008000200 */
[----:B------:R-:W-:Y:S08]  /*10950*/  LDSM.16.M88.4 R96, [R236+UR5+0x6800] ;  /* 0x00680005ec60783b */ /* 0x000ff00008000200 */
[----:B------:R-:W-:Y:S08]  /*10960*/  LDSM.16.M88.4 R112, [R236+UR5+0x7000] ;  /* 0x00700005ec70783b */ /* 0x000ff00008000200 */
[----:B------:R-:W-:Y:S08]  /*10970*/  LDSM.16.M88.4 R128, [R236+UR5+0x7800] ;  /* 0x00780005ec80783b */ /* 0x000ff00008000200 */
[----:B------:R-:W-:Y:S08]  /*10980*/  LDSM.16.M88.4 R228, [R0+0x4800] ;  /* 0x0048000000e4783b */ /* 0x000ff00000000200 */
[----:B------:R-:W-:Y:S08]  /*10990*/  LDSM.16.M88.4 R232, [R0+0x5000] ;  /* 0x0050000000e8783b */ /* 0x000ff00000000200 */
[----:B------:R-:W0:Y:S01]  /*109a0*/  LDGDEPBAR ;  /* 0x00000000000079af */ /* 0x000e220000000000 */
[-C--:B-1----:R-:W-:Y:S08]  /*109b0*/  HMMA.16816.F32.BF16 R4, R204, R208.reuse, RZ ;  /* 0x000000d0cc04723c */ /* 0x082ff000000418ff */
[C---:B----4-:R-:W-:Y:S08]  /*109c0*/  HMMA.16816.F32.BF16 R8, R212.reuse, R208, RZ ;  /* 0x000000d0d408723c */ /* 0x050ff000000418ff */
[-C--:B------:R-:W-:Y:S08]  /*109d0*/  HMMA.16816.F32.BF16 R12, R212, R210.reuse, RZ ;  /* 0x000000d2d40c723c */ /* 0x080ff000000418ff */
[C---:B------:R-:W-:Y:S01]  /*109e0*/  HMMA.16816.F32.BF16 R16, R204.reuse, R210, RZ ;  /* 0x000000d2cc10723c */ /* 0x040fe200000418ff */
[----:B------:R-:W1:Y:S07]  /*109f0*/  LDSM.16.M88.4 R208, [R236+UR5+0x6000] ;  /* 0x00600005ecd0783b */ /* 0x000e6e0008000200 */
[-C--:B-----5:R-:W-:Y:S01]  /*10a00*/  HMMA.16816.F32.BF16 R20, R204, R216.reuse, RZ ;  /* 0x000000d8cc14723c */ /* 0x0a0fe200000418ff */
[----:B------:R-:W-:Y:S07]  /*10a10*/  LDSM.16.M88.4 R236, [R0+0x6000] ;  /* 0x0060000000ec783b */ /* 0x000fee0000000200 */
[C---:B------:R-:W-:Y:S08]  /*10a20*/  HMMA.16816.F32.BF16 R24, R212.reuse, R216, RZ ;  /* 0x000000d8d418723c */ /* 0x040ff000000418ff */
[-C--:B------:R-:W-:Y:S08]  /*10a30*/  HMMA.16816.F32.BF16 R28, R212, R218.reuse, RZ ;  /* 0x000000dad41c723c */ /* 0x080ff000000418ff */
[C---:B------:R-:W-:Y:S01]  /*10a40*/  HMMA.16816.F32.BF16 R32, R204.reuse, R218, RZ ;  /* 0x000000dacc20723c */ /* 0x040fe200000418ff */
[----:B------:R-:W-:Y:S07]  /*10a50*/  LDSM.16.M88.4 R216, [R2] ;  /* 0x0000000002d8783b */ /* 0x000fee0000000200 */
[-C--:B--2---:R-:W-:Y:S08]  /*10a60*/  HMMA.16816.F32.BF16 R36, R204, R220.reuse, RZ ;  /* 0x000000dccc24723c */ /* 0x084ff000000418ff */
[C---:B------:R-:W-:Y:S08]  /*10a70*/  HMMA.16816.F32.BF16 R40, R212.reuse, R220, RZ ;  /* 0x000000dcd428723c */ /* 0x040ff000000418ff */
[-C--:B------:R-:W-:Y:S08]  /*10a80*/  HMMA.16816.F32.BF16 R44, R212, R222.reuse, RZ ;  /* 0x000000ded42c723c */ /* 0x080ff000000418ff */
[C---:B---3--:R-:W-:Y:S01]  /*10a90*/  HMMA.16816.F32.BF16 R48, R204.reuse, R222, RZ ;  /* 0x000000decc30723c */ /* 0x048fe200000418ff */
[----:B------:R-:W2:Y:S07]  /*10aa0*/  LDSM.16.M88.4 R220, [R0+0x4000] ;  /* 0x0040000000dc783b */ /* 0x000eae0000000200 */
[-C--:B------:R-:W-:Y:S08]  /*10ab0*/  HMMA.16816.F32.BF16 R52, R204, R224.reuse, RZ ;  /* 0x000000e0cc34723c */ /* 0x080ff000000418ff */
[C---:B------:R-:W-:Y:S08]  /*10ac0*/  HMMA.16816.F32.BF16 R56, R212.reuse, R224, RZ ;  /* 0x000000e0d438723c */ /* 0x040ff000000418ff */
[-C--:B------:R-:W-:Y:S08]  /*10ad0*/  HMMA.16816.F32.BF16 R60, R212, R226.reuse, RZ ;  /* 0x000000e2d43c723c */ /* 0x080ff000000418ff */
[C---:B------:R-:W-:Y:S01]  /*10ae0*/  HMMA.16816.F32.BF16 R64, R204.reuse, R226, RZ ;  /* 0x000000e2cc40723c */ /* 0x040fe200000418ff */
[----:B------:R3:W4:Y:S07]  /*10af0*/  LDSM.16.M88.4 R224, [R2+0x2000] ;  /* 0x0020000002e0783b */ /* 0x00072e0000000200 */
[-C--:B-1----:R-:W-:Y:S08]  /*10b00*/  HMMA.16816.F32.BF16 R68, R204, R208.reuse, RZ ;  /* 0x000000d0cc44723c */ /* 0x082ff000000418ff */
[C---:B------:R-:W-:Y:S08]  /*10b10*/  HMMA.16816.F32.BF16 R72, R212.reuse, R208, RZ ;  /* 0x000000d0d448723c */ /* 0x040ff000000418ff */
[-C--:B------:R-:W-:Y:S01]  /*10b20*/  HMMA.16816.F32.BF16 R76, R212, R210.reuse, RZ ;  /* 0x000000d2d44c723c */ /* 0x080fe200000418ff */
[----:B---3--:R-:W-:Y:S04]  /*10b30*/  SEL R2, R200, 0xffffffc0, !P0 ;  /* 0xffffffc0c8027807 */ /* 0x008fe80004000000 */
[-C--:B------:R-:W-:Y:S02]  /*10b40*/  IADD3 R245, PT, PT, R203, R2.reuse, RZ ;  /* 0x00000002cbf57210 */ /* 0x080fe40007ffe0ff */
[----:B------:R-:W-:Y:S01]  /*10b50*/  IADD3 R3, PT, PT, R3, R2, RZ ;  /* 0x0000000203037210 */ /* 0x000fe20007ffe0ff */
[C---:B------:R-:W-:Y:S01]  /*10b60*/  HMMA.16816.F32.BF16 R80, R204.reuse, R210, RZ ;  /* 0x000000d2cc50723c */ /* 0x040fe200000418ff */
[----:B------:R-:W1:Y:S07]  /*10b70*/  LDSM.16.M88.4 R208, [R0+0x5800] ;  /* 0x0058000000d0783b */ /* 0x000e6e0000000200 */
[-C--:B------:R-:W-:Y:S08]  /*10b80*/  HMMA.16816.F32.BF16 R84, R204, R96.reuse, RZ ;  /* 0x00000060cc54723c */ /* 0x080ff000000418ff */
[C---:B------:R-:W-:Y:S08]  /*10b90*/  HMMA.16816.F32.BF16 R88, R212.reuse, R96, RZ ;  /* 0x00000060d458723c */ /* 0x040ff000000418ff */
        /* <DEDUP_REMOVED lines=8> */
[-C--:B------:R-:W-:Y:S01]  /*10c20*/  HMMA.16816.F32.BF16 R124, R212, R130.reuse, RZ ;  /* 0x00000082d47c723c */ /* 0x080fe200000418ff */
[----:B------:R-:W-:Y:S07]  /*10c30*/  LDSM.16.M88.4 R212, [R0+0x7800] ;  /* 0x0078000000d4783b */ /* 0x000fee0000000200 */
[----:B------:R-:W-:Y:S01]  /*10c40*/  HMMA.16816.F32.BF16 R128, R204, R130, RZ ;  /* 0x00000082cc80723c */ /* 0x000fe200000418ff */
[----:B------:R-:W3:Y:S07]  /*10c50*/  LDSM.16.M88.4 R204, [R0+0x6800] ;  /* 0x0068000000cc783b */ /* 0x000eee0000000200 */
[-C--:B--2---:R-:W-:Y:S08]  /*10c60*/  HMMA.16816.F32.BF16 R4, R216, R220.reuse, R4 ;  /* 0x000000dcd804723c */ /* 0x084ff00000041804 */
[C---:B----4-:R-:W-:Y:S08]  /*10c70*/  HMMA.16816.F32.BF16 R8, R224.reuse, R220, R8 ;  /* 0x000000dce008723c */ /* 0x050ff00000041808 */
[-C--:B------:R-:W-:Y:S08]  /*10c80*/  HMMA.16816.F32.BF16 R12, R224, R222.reuse, R12 ;  /* 0x000000dee00c723c */ /* 0x080ff0000004180c */
[C---:B------:R-:W-:Y:S01]  /*10c90*/  HMMA.16816.F32.BF16 R16, R216.reuse, R222, R16 ;  /* 0x000000ded810723c */ /* 0x040fe20000041810 */
[----:B------:R-:W-:Y:S07]  /*10ca0*/  LDSM.16.M88.4 R220, [R245] ;  /* 0x00000000f5dc783b */ /* 0x000fee0000000200 */
[-C--:B------:R-:W-:Y:S08]  /*10cb0*/  HMMA.16816.F32.BF16 R20, R216, R228.reuse, R20 ;  /* 0x000000e4d814723c */ /* 0x080ff00000041814 */
[C---:B------:R-:W-:Y:S08]  /*10cc0*/  HMMA.16816.F32.BF16 R24, R224.reuse, R228, R24 ;  /* 0x000000e4e018723c */ /* 0x040ff00000041818 */
[-C--:B------:R-:W-:Y:S08]  /*10cd0*/  HMMA.16816.F32.BF16 R28, R224, R230.reuse, R28 ;  /* 0x000000e6e01c723c */ /* 0x080ff0000004181c */
[C---:B------:R-:W-:Y:S01]  /*10ce0*/  HMMA.16816.F32.BF16 R32, R216.reuse, R230, R32 ;  /* 0x000000e6d820723c */ /* 0x040fe20000041820 */
[----:B------:R-:W-:Y:S07]  /*10cf0*/  LDSM.16.M88.4 R228, [R3+0x4000] ;  /* 0x0040000003e4783b */ /* 0x000fee0000000200 */
[-C--:B------:R-:W-:Y:S08]  /*10d00*/  HMMA.16816.F32.BF16 R36, R216, R232.reuse, R36 ;  /* 0x000000e8d824723c */ /* 0x080ff00000041824 */
[C---:B------:R-:W-:Y:S08]  /*10d10*/  HMMA.16816.F32.BF16 R40, R224.reuse, R232, R40 ;  /* 0x000000e8e028723c */ /* 0x040ff00000041828 */
[-C--:B------:R-:W-:Y:S08]  /*10d20*/  HMMA.16816.F32.BF16 R44, R224, R234.reuse, R44 ;  /* 0x000000eae02c723c */ /* 0x080ff0000004182c */
[C---:B------:R-:W-:Y:S01]  /*10d30*/  HMMA.16816.F32.BF16 R48, R216.reuse, R234, R48 ;  /* 0x000000ead830723c */ /* 0x040fe20000041830 */
[----:B------:R2:W-:Y:S07]  /*10d40*/  LDSM.16.M88.4 R232, [R245+0x2000] ;  /* 0x00200000f5e8783b */ /* 0x0005ee0000000200 */
[-C--:B-1----:R-:W-:Y:S08]  /*10d50*/  HMMA.16816.F32.BF16 R52, R216, R208.reuse, R52 ;  /* 0x000000d0d834723c */ /* 0x082ff00000041834 */
[C---:B------:R-:W-:Y:S08]  /*10d60*/  HMMA.16816.F32.BF16 R56, R224.reuse, R208, R56 ;  /* 0x000000d0e038723c */ /* 0x040ff00000041838 */
[-C--:B------:R-:W-:Y:S03]  /*10d70*/  HMMA.16816.F32.BF16 R60, R224, R210.reuse, R60 ;  /* 0x000000d2e03c723c */ /* 0x080fe6000004183c */
[C---:B--2---:R-:W-:Y:S05]  /*10d80*/  IADD3 R245, PT, PT, R242.reuse, R245, RZ ;  /* 0x000000f5f2f57210 */ /* 0x044fea0007ffe0ff */
[C---:B------:R-:W-:Y:S01]  /*10d90*/  HMMA.16816.F32.BF16 R64, R216.reuse, R210, R64 ;  /* 0x000000d2d840723c */ /* 0x040fe20000041840 */
[----:B------:R1:W2:Y:S07]  /*10da0*/  LDSM.16.M88.4 R208, [R0+0x7000] ;  /* 0x0070000000d0783b */ /* 0x0002ae0000000200 */
[-C--:B------:R-:W-:Y:S08]  /*10db0*/  HMMA.16816.F32.BF16 R68, R216, R236.reuse, R68 ;  /* 0x000000ecd844723c */ /* 0x080ff00000041844 */
[C---:B------:R-:W-:Y:S08]  /*10dc0*/  HMMA.16816.F32.BF16 R72, R224.reuse, R236, R72 ;  /* 0x000000ece048723c */ /* 0x040ff00000041848 */
[-C--:B------:R-:W-:Y:S03]  /*10dd0*/  HMMA.16816.F32.BF16 R76, R224, R238.reuse, R76 ;  /* 0x000000eee04c723c */ /* 0x080fe6000004184c */
[----:B-1----:R-:W-:Y:S05]  /*10de0*/  IADD3 R0, PT, PT, R242, R3, RZ ;  /* 0x00000003f2007210 */ /* 0x002fea0007ffe0ff */
[C---:B------:R-:W-:Y:S01]  /*10df0*/  HMMA.16816.F32.BF16 R80, R216.reuse, R238, R80 ;  /* 0x000000eed850723c */ /* 0x040fe20000041850 */
[----:B------:R-:W1:Y:S07]  /*10e00*/  LDSM.16.M88.4 R236, [R3+0x4800] ;  /* 0x0048000003ec783b */ /* 0x000e6e0000000200 */
[-C--:B---3--:R-:W-:Y:S08]  /*10e10*/  HMMA.16816.F32.BF16 R84, R216, R204.reuse, R84 ;  /* 0x000000ccd854723c */ /* 0x088ff00000041854 */
[C---:B------:R-:W-:Y:S08]  /*10e20*/  HMMA.16816.F32.BF16 R88, R224.reuse, R204, R88 ;  /* 0x000000cce058723c */ /* 0x040ff00000041858 */
[-C--:B------:R-:W-:Y:S08]  /*10e30*/  HMMA.16816.F32.BF16 R92, R224, R206.reuse, R92 ;  /* 0x000000cee05c723c */ /* 0x080ff0000004185c */
[C---:B------:R-:W-:Y:S01]  /*10e40*/  HMMA.16816.F32.BF16 R96, R216.reuse, R206, R96 ;  /* 0x000000ced860723c */ /* 0x040fe20000041860 */
[----:B------:R-:W3:Y:S07]  /*10e50*/  LDSM.16.M88.4 R204, [R3+0x5000] ;  /* 0x0050000003cc783b */ /* 0x000eee0000000200 */
[-C--:B--2---:R-:W-:Y:S08]  /*10e60*/  HMMA.16816.F32.BF16 R100, R216, R208.reuse, R100 ;  /* 0x000000d0d864723c */ /* 0x084ff00000041864 */
[C---:B------:R-:W-:Y:S08]  /*10e70*/  HMMA.16816.F32.BF16 R104, R224.reuse, R208, R104 ;  /* 0x000000d0e068723c */ /* 0x040ff00000041868 */
[-C--:B------:R-:W-:Y:S08]  /*10e80*/  HMMA.16816.F32.BF16 R108, R224, R210.reuse, R108 ;  /* 0x000000d2e06c723c */ /* 0x080ff0000004186c */
[C---:B------:R-:W-:Y:S01]  /*10e90*/  HMMA.16816.F32.BF16 R112, R216.reuse, R210, R112 ;  /* 0x000000d2d870723c */ /* 0x040fe20000041870 */
[----:B------:R-:W2:Y:S07]  /*10ea0*/  LDSM.16.M88.4 R208, [R3+0x5800] ;  /* 0x0058000003d0783b */ /* 0x000eae0000000200 */
[-C--:B------:R-:W-:Y:S08]  /*10eb0*/  HMMA.16816.F32.BF16 R116, R216, R212.reuse, R116 ;  /* 0x000000d4d874723c */ /* 0x080ff00000041874 */
[C---:B------:R-:W-:Y:S08]  /*10ec0*/  HMMA.16816.F32.BF16 R120, R224.reuse, R212, R120 ;  /* 0x000000d4e078723c */ /* 0x040ff00000041878 */
[-C--:B------:R-:W-:Y:S01]  /*10ed0*/  HMMA.16816.F32.BF16 R124, R224, R214.reuse, R124 ;  /* 0x000000d6e07c723c */ /* 0x080fe2000004187c */
[----:B------:R-:W-:Y:S07]  /*10ee0*/  LDSM.16.M88.4 R224, [R3+0x7800] ;  /* 0x0078000003e0783b */ /* 0x000fee0000000200 */
[----:B------:R-:W-:Y:S01]  /*10ef0*/  HMMA.16816.F32.BF16 R128, R216, R214, R128 ;  /* 0x000000d6d880723c */ /* 0x000fe20000041880 */
[----:B------:R-:W4:Y:S07]  /*10f00*/  LDSM.16.M88.4 R212, [R3+0x6000] ;  /* 0x0060000003d4783b */ /* 0x000f2e0000000200 */
[-C--:B------:R-:W-:Y:S01]  /*10f10*/  HMMA.16816.F32.BF16 R4, R220, R228.reuse, R4 ;  /* 0x000000e4dc04723c */ /* 0x080fe20000041804 */
[----:B------:R-:W5:Y:S07]  /*10f20*/  LDSM.16.M88.4 R216, [R3+0x6800] ;  /* 0x0068000003d8783b */ /* 0x000f6e0000000200 */
        /* <DEDUP_REMOVED lines=13> */
[----:B------:R-:W1:Y:S07]  /*11000*/  LDSM.16.M88.4 R204, [R3+0x7000] ;  /* 0x0070000003cc783b */ /* 0x000e6e0000000200 */
[-C--:B--2---:R-:W-:Y:S08]  /*11010*/  HMMA.16816.F32.BF16 R52, R220, R208.reuse, R52 ;  /* 0x000000d0dc34723c */ /* 0x084ff00000041834 */
[C---:B------:R-:W-:Y:S08]  /*11020*/  HMMA.16816.F32.BF16 R56, R232.reuse, R208, R56 ;  /* 0x000000d0e838723c */ /* 0x040ff00000041838 */
[-C--:B------:R-:W-:Y:S08]  /*11030*/  HMMA.16816.F32.BF16 R60, R232, R210.reuse, R60 ;  /* 0x000000d2e83c723c */ /* 0x080ff0000004183c */
[C---:B------:R-:W-:Y:S01]  /*11040*/  HMMA.16816.F32.BF16 R64, R220.reuse, R210, R64 ;  /* 0x000000d2dc40723c */ /* 0x040fe20000041840 */
[----:B------:R-:W2:Y:S07]  /*11050*/  LDSM.16.M88.4 R208, [R245+0x2000] ;  /* 0x00200000f5d0783b */ /* 0x000eae0000000200 */
[-C--:B----4-:R-:W-:Y:S08]  /*11060*/  HMMA.16816.F32.BF16 R68, R220, R212.reuse, R68 ;  /* 0x000000d4dc44723c */ /* 0x090ff00000041844 */
[C---:B------:R-:W-:Y:S08]  /*11070*/  HMMA.16816.F32.BF16 R72, R232.reuse, R212, R72 ;  /* 0x000000d4e848723c */ /* 0x040ff00000041848 */
[-C--:B------:R-:W-:Y:S08]  /*11080*/  HMMA.16816.F32.BF16 R76, R232, R214.reuse, R76 ;  /* 0x000000d6e84c723c */ /* 0x080ff0000004184c */
[C---:B------:R-:W-:Y:S01]  /*11090*/  HMMA.16816.F32.BF16 R80, R220.reuse, R214, R80 ;  /* 0x000000d6dc50723c */ /* 0x040fe20000041850 */
[----:B------:R-:W-:Y:S07]  /*110a0*/  LDSM.16.M88.4 R212, [R0+0x5000] ;  /* 0x0050000000d4783b */ /* 0x000fee0000000200 */
[-C--:B-----5:R-:W-:Y:S08]  /*110b0*/  HMMA.16816.F32.BF16 R84, R220, R216.reuse, R84 ;  /* 0x000000d8dc54723c */ /* 0x0a0ff00000041854 */
[C---:B------:R-:W-:Y:S08]  /*110c0*/  HMMA.16816.F32.BF16 R88, R232.reuse, R216, R88 ;  /* 0x000000d8e858723c */ /* 0x040ff00000041858 */
[-C--:B------:R-:W-:Y:S08]  /*110d0*/  HMMA.16816.F32.BF16 R92, R232, R218.reuse, R92 ;  /* 0x000000dae85c723c */ /* 0x080ff0000004185c */
[C---:B------:R-:W-:Y:S08]  /*110e0*/  HMMA.16816.F32.BF16 R96, R220.reuse, R218, R96 ;  /* 0x000000dadc60723c */ /* 0x040ff00000041860 */
        /* <DEDUP_REMOVED lines=8> */
[----:B------:R-:W-:Y:S08]  /*11170*/  HMMA.16816.F32.BF16 R128, R220, R226, R128 ;  /* 0x000000e2dc80723c */ /* 0x000ff00000041880 */
[-C--:B------:R-:W-:Y:S08]  /*11180*/  HMMA.16816.F32.BF16 R4, R228, R236.reuse, R4 ;  /* 0x000000ece404723c */ /* 0x080ff00000041804 */
[C---:B--2---:R-:W-:Y:S08]  /*11190*/  HMMA.16816.F32.BF16 R8, R208.reuse, R236, R8 ;  /* 0x000000ecd008723c */ /* 0x044ff00000041808 */
[-C--:B------:R-:W-:Y:S03]  /*111a0*/  HMMA.16816.F32.BF16 R12, R208, R238.reuse, R12 ;  /* 0x000000eed00c723c */ /* 0x080fe6000004180c */
[----:B------:R-:W-:Y:S01]  /*111b0*/  FMUL.FTZ R2, R4, UR12 ;  /* 0x0000000c04027c20 */ /* 0x000fe20008410000 */
[----:B------:R-:W-:Y:S01]  /*111c0*/  FMUL.FTZ R233, R5, UR12 ;  /* 0x0000000c05e97c20 */ /* 0x000fe20008410000 */
[----:B------:R-:W-:Y:S01]  /*111d0*/  FMUL.FTZ R232, R6, UR12 ;  /* 0x0000000c06e87c20 */ /* 0x000fe20008410000 */
[----:B------:R-:W-:Y:S02]  /*111e0*/  FMUL.FTZ R235, R7, UR12 ;  /* 0x0000000c07eb7c20 */ /* 0x000fe40008410000 */
[----:B------:R2:W-:Y:S01]  /*111f0*/  MUFU.TANH R3, R233 ;  /* 0x000000e900037308 */ /* 0x0005e20000002400 */
[C---:B------:R-:W-:Y:S04]  /*11200*/  HMMA.16816.F32.BF16 R16, R228.reuse, R238, R16 ;  /* 0x000000eee410723c */ /* 0x040fe80000041810 */
[----:B------:R-:W-:Y:S05]  /*11210*/  FMUL.FTZ R234, R9, UR12 ;  /* 0x0000000c09ea7c20 */ /* 0x000fea0008410000 */
[----:B------:R-:W3:Y:S01]  /*11220*/  MUFU.TANH R2, R2 ;  /* 0x0000000200027308 */ /* 0x000ee20000002400 */
[-C--:B-1----:R-:W-:Y:S03]  /*11230*/  HMMA.16816.F32.BF16 R20, R228, R204.reuse, R20 ;  /* 0x000000cce414723c */ /* 0x082fe60000041814 */
[----:B------:R-:W-:Y:S06]  /*11240*/  FMUL.FTZ R237, R13, UR12 ;  /* 0x0000000c0ded7c20 */ /* 0x000fec0008410000 */
[----:B------:R1:W-:Y:S01]  /*11250*/  MUFU.TANH R6, R235 ;  /* 0x000000eb00067308 */ /* 0x0003e20000002400 */
[C---:B------:R-:W-:Y:S04]  /*11260*/  HMMA.16816.F32.BF16 R24, R208.reuse, R204, R24 ;  /* 0x000000ccd018723c */ /* 0x040fe80000041818 */
[----:B------:R-:W-:Y:S01]  /*11270*/  FMUL.FTZ R238, R17, UR12 ;  /* 0x0000000c11ee7c20 */ /* 0x000fe20008410000 */
[----:B--2---:R-:W-:Y:S03]  /*11280*/  FMUL.FTZ R233, R10, UR12 ;  /* 0x0000000c0ae97c20 */ /* 0x004fe60008410000 */
[-C--:B------:R-:W-:Y:S01]  /*11290*/  HMMA.16816.F32.BF16 R28, R208, R206.reuse, R28 ;  /* 0x000000ced01c723c */ /* 0x080fe2000004181c */
[----:B---3--:R2:W-:Y:S02]  /*112a0*/  STL [R1+0x94], R2 ;  /* 0x0000940201007387 */ /* 0x0085e40000100800 */
[----:B------:R-:W-:Y:S02]  /*112b0*/  FMUL.FTZ R239, R21, UR12 ;  /* 0x0000000c15ef7c20 */ /* 0x000fe40008410000 */
[----:B------:R3:W-:Y:S03]  /*112c0*/  STL [R1+0x9c], R3 ;  /* 0x00009c0301007387 */ /* 0x0007e60000100800 */
[C---:B------:R-:W-:Y:S01]  /*112d0*/  HMMA.16816.F32.BF16 R32, R228.reuse, R206, R32 ;  /* 0x000000cee420723c */ /* 0x040fe20000041820 */
[----:B------:R-:W4:Y:S03]  /*112e0*/  LDSM.16.M88.4 R204, [R0+0x5800] ;  /* 0x0058000000cc783b */ /* 0x000f260000000200 */
[----:B-1----:R-:W-:Y:S04]  /*112f0*/  FMUL.FTZ R235, R14, UR12 ;  /* 0x0000000c0eeb7c20 */ /* 0x002fe80008410000 */
[----:B------:R1:W-:Y:S01]  /*11300*/  MUFU.TANH R14, R235 ;  /* 0x000000eb000e7308 */ /* 0x0003e20000002400 */
[-C--:B------:R-:W-:Y:S08]  /*11310*/  HMMA.16816.F32.BF16 R36, R228, R212.reuse, R36 ;  /* 0x000000d4e424723c */ /* 0x080ff00000041824 */
[C---:B------:R-:W-:Y:S01]  /*11320*/  HMMA.16816.F32.BF16 R40, R208.reuse, R212, R40 ;  /* 0x000000d4d028723c */ /* 0x040fe20000041828 */
[----:B--2---:R-:W2:Y:S03]  /*11330*/  MUFU.TANH R2, R232 ;  /* 0x000000e800027308 */ /* 0x004ea60000002400 */
[----:B---3--:R-:W-:Y:S04]  /*11340*/  FMUL.FTZ R3, R8, UR12 ;  /* 0x0000000c08037c20 */ /* 0x008fe80008410000 */
[-C--:B------:R-:W-:Y:S03]  /*11350*/  HMMA.16816.F32.BF16 R44, R208, R214.reuse, R44 ;  /* 0x000000d6d02c723c */ /* 0x080fe6000004182c */
[----:B------:R3:W-:Y:S01]  /*11360*/  MUFU.TANH R8, R233 ;  /* 0x000000e900087308 */ /* 0x0007e20000002400 */
[----:B-1----:R-:W-:Y:S04]  /*11370*/  FMUL.FTZ R235, R23, UR12 ;  /* 0x0000000c17eb7c20 */ /* 0x002fe80008410000 */
[C---:B------:R-:W-:Y:S05]  /*11380*/  HMMA.16816.F32.BF16 R48, R228.reuse, R214, R48 ;  /* 0x000000d6e430723c */ /* 0x040fea0000041830 */
[----:B------:R-:W1:Y:S01]  /*11390*/  MUFU.TANH R3, R3 ;  /* 0x0000000300037308 */ /* 0x000e620000002400 */
[----:B--2---:R2:W-:Y:S01]  /*113a0*/  STL [R1+0x98], R2 ;  /* 0x0000980201007387 */ /* 0x0045e20000100800 */
[----:B------:R-:W-:Y:S01]  /*113b0*/  FMUL.FTZ R41, R41, UR12 ;  /* 0x0000000c29297c20 */ /* 0x000fe20008410000 */
[----:B------:R-:W-:Y:S01]  /*113c0*/  FMUL.FTZ R42, R42, UR12 ;  /* 0x0000000c2a2a7c20 */ /* 0x000fe20008410000 */
[----:B------:R-:W-:Y:S01]  /*113d0*/  FMUL.FTZ R43, R43, UR12 ;  /* 0x0000000c2b2b7c20 */ /* 0x000fe20008410000 */
[----:B------:R-:W-:Y:S01]  /*113e0*/  FMUL.FTZ R232, R11, UR12 ;  /* 0x0000000c0be87c20 */ /* 0x000fe20008410000 */
[-C--:B----4-:R-:W-:Y:S04]  /*113f0*/  HMMA.16816.F32.BF16 R52, R228, R204.reuse, R52 ;  /* 0x000000cce434723c */ /* 0x090fe80000041834 */
[----:B------:R-:W-:Y:S01]  /*11400*/  MUFU.TANH R200, R41 ;  /* 0x0000002900c87308 */ /* 0x000fe20000002400 */
[----:B------:R-:W-:Y:S01]  /*11410*/  FMUL.FTZ R45, R45, UR12 ;  /* 0x0000000c2d2d7c20 */ /* 0x000fe20008410000 */
[----:B------:R-:W-:Y:S01]  /*11420*/  FMUL.FTZ R46, R46, UR12 ;  /* 0x0000000c2e2e7c20 */ /* 0x000fe20008410000 */
[----:B------:R-:W-:Y:S01]  /*11430*/  FMUL.FTZ R47, R47, UR12 ;  /* 0x0000000c2f2f7c20 */ /* 0x000fe20008410000 */
[----:B---3--:R-:W-:Y:S01]  /*11440*/  FMUL.FTZ R233, R18, UR12 ;  /* 0x0000000c12e97c20 */ /* 0x008fe20008410000 */
[C---:B------:R-:W-:Y:S05]  /*11450*/  HMMA.16816.F32.BF16 R56, R208.reuse, R204, R56 ;  /* 0x000000ccd038723c */ /* 0x040fea0000041838 */
[----:B------:R3:W-:Y:S01]  /*11460*/  MUFU.TANH R9, R232 ;  /* 0x000000e800097308 */ /* 0x0007e20000002400 */
[----:B-1----:R-:W-:Y:S01]  /*11470*/  STL [R1+0xa4], R3 ;  /* 0x0000a40301007387 */ /* 0x002fe20000100800 */
[----:B------:R-:W-:Y:S01]  /*11480*/  FMUL.FTZ R49, R49, UR12 ;  /* 0x0000000c31317c20 */ /* 0x000fe20008410000 */
[----:B------:R-:W-:Y:S01]  /*11490*/  FMUL.FTZ R50, R50, UR12 ;  /* 0x0000000c32327c20 */ /* 0x000fe20008410000 */
[----:B------:R-:W-:Y:S01]  /*114a0*/  FMUL.FTZ R51, R51, UR12 ;  /* 0x0000000c33337c20 */ /* 0x000fe20008410000 */
[-C--:B------:R-:W-:Y:S05]  /*114b0*/  HMMA.16816.F32.BF16 R60, R208, R206.reuse, R60 ;  /* 0x000000ced03c723c */ /* 0x080fea000004183c */
[----:B------:R-:W-:Y:S01]  /*114c0*/  MUFU.TANH R18, R49 ;  /* 0x0000003100127308 */ /* 0x000fe20000002400 */
[----:B------:R-:W-:Y:S01]  /*114d0*/  FMUL.FTZ R53, R53, UR12 ;  /* 0x0000000c35357c20 */ /* 0x000fe20008410000 */
[----:B------:R-:W-:Y:S01]  /*114e0*/  FMUL.FTZ R55, R55, UR12 ;  /* 0x0000000c37377c20 */ /* 0x000fe20008410000 */
[----:B------:R-:W-:Y:S01]  /*114f0*/  FMUL.FTZ R54, R54, UR12 ;  /* 0x0000000c36367c20 */ /* 0x000fe20008410000 */
[C---:B------:R-:W-:Y:S06]  /*11500*/  HMMA.16816.F32.BF16 R64, R228.reuse, R206, R64 ;  /* 0x000000cee440723c */ /* 0x040fec0000041840 */
[----:B--2---:R-:W1:Y:S01]  /*11510*/  MUFU.TANH R2, R234 ;  /* 0x000000ea00027308 */ /* 0x004e620000002400 */
[----:B---3--:R-:W-:Y:S01]  /*11520*/  FMUL.FTZ R232, R19, UR12 ;  /* 0x0000000c13e87c20 */ /* 0x008fe20008410000 */
[----:B------:R-:W-:Y:S01]  /*11530*/  FMUL.FTZ R59, R59, UR12 ;  /* 0x0000000c3b3b7c20 */ /* 0x000fe20008410000 */
[----:B------:R-:W-:Y:S01]  /*11540*/  FMUL.FTZ R58, R58, UR12 ;  /* 0x0000000c3a3a7c20 */ /* 0x000fe20008410000 */
[----:B------:R-:W-:Y:S06]  /*11550*/  FMUL.FTZ R57, R57, UR12 ;  /* 0x0000000c39397c20 */ /* 0x000fec0008410000 */
[----:B------:R2:W-:Y:S01]  /*11560*/  MUFU.TANH R13, R233 ;  /* 0x000000e9000d7308 */ /* 0x0005e20000002400 */
[----:B------:R-:W-:Y:S01]  /*11570*/  FMUL.FTZ R61, R61, UR12 ;  /* 0x0000000c3d3d7c20 */ /* 0x000fe20008410000 */
[----:B------:R-:W-:Y:S01]  /*11580*/  FMUL.FTZ R63, R63, UR12 ;  /* 0x0000000c3f3f7c20 */ /* 0x000fe20008410000 */
[----:B------:R-:W-:Y:S07]  /*11590*/  FMUL.FTZ R62, R62, UR12 ;  /* 0x0000000c3e3e7c20 */ /* 0x000fee0008410000 */
[----:B------:R-:W-:Y:S01]  /*115a0*/  MUFU.TANH R224, R61 ;  /* 0x0000003d00e07308 */ /* 0x000fe20000002400 */
[----:B-1----:R1:W-:Y:S01]  /*115b0*/  STL [R1+0xa0], R2 ;  /* 0x0000a00201007387 */ /* 0x0023e20000100800 */
[----:B------:R-:W-:Y:S01]  /*115c0*/  FMUL.FTZ R66, R66, UR12 ;  /* 0x0000000c42427c20 */ /* 0x000fe20008410000 */
[----:B------:R-:W-:Y:S01]  /*115d0*/  FMUL.FTZ R67, R67, UR12 ;  /* 0x0000000c43437c20 */ /* 0x000fe20008410000 */
[----:B------:R-:W-:Y:S01]  /*115e0*/  FMUL.FTZ R234, R15, UR12 ;  /* 0x0000000c0fea7c20 */ /* 0x000fe20008410000 */
[----:B------:R-:W-:Y:S05]  /*115f0*/  FMUL.FTZ R65, R65, UR12 ;  /* 0x0000000c41417c20 */ /* 0x000fea0008410000 */
[----:B------:R3:W-:Y:S01]  /*11600*/  MUFU.TANH R11, R232 ;  /* 0x000000e8000b7308 */ /* 0x0007e20000002400 */
[----:B--2---:R-:W-:Y:S09]  /*11610*/  FMUL.FTZ R233, R26, UR12 ;  /* 0x0000000c1ae97c20 */ /* 0x004ff20008410000 */
[----:B------:R-:W-:Y:S10]  /*11620*/  MUFU.TANH R245, R66 ;  /* 0x0000004200f57308 */ /* 0x000ff40000002400 */
[----:B------:R2:W-:Y:S01]  /*11630*/  MUFU.TANH R10, R234 ;  /* 0x000000ea000a7308 */ /* 0x0005e20000002400 */
[----:B---3--:R-:W-:Y:S01]  /*11640*/  FMUL.FTZ R232, R27, UR12 ;  /* 0x0000000c1be87c20 */ /* 0x008fe20008410000 */
[----:B-1----:R-:W-:Y:S08]  /*11650*/  FMUL.FTZ R2, R12, UR12 ;  /* 0x0000000c0c027c20 */ /* 0x002ff00008410000 */
[----:B------:R-:W-:Y:S10]  /*11660*/  MUFU.TANH R218, R63 ;  /* 0x0000003f00da7308 */ /* 0x000ff40000002400 */
[----:B------:R-:W1:Y:S01]  /*11670*/  MUFU.TANH R3, R2 ;  /* 0x0000000200037308 */ /* 0x000e620000002400 */
[----:B--2---:R-:W-:Y:S09]  /*11680*/  FMUL.FTZ R234, R25, UR12 ;  /* 0x0000000c19ea7c20 */ /* 0x004ff20008410000 */
[----:B------:R-:W2:Y:S10]  /*11690*/  MUFU.TANH R2, R237 ;  /* 0x000000ed00027308 */ /* 0x000eb40000002400 */
[----:B------:R3:W-:Y:S01]  /*116a0*/  MUFU.TANH R15, R238 ;  /* 0x000000ee000f7308 */ /* 0x0007e20000002400 */
[----:B-1----:R1:W-:Y:S09]  /*116b0*/  STL [R1+0xac], R3 ;  /* 0x0000ac0301007387 */ /* 0x0023f20000100800 */
[----:B------:R-:W-:Y:S01]  /*116c0*/  MUFU.TANH R4, R42 ;  /* 0x0000002a00047308 */ /* 0x000fe20000002400 */
[----:B--2---:R2:W-:Y:S01]  /*116d0*/  STL [R1+0xa8], R2 ;  /* 0x0000a80201007387 */ /* 0x0045e20000100800 */
[----:B------:R-:W-:Y:S08]  /*116e0*/  FMUL.FTZ R237, R22, UR12 ;  /* 0x0000000c16ed7c20 */ /* 0x000ff00008410000 */
[----:B------:R-:W-:Y:S01]  /*116f0*/  MUFU.TANH R198, R45 ;  /* 0x0000002d00c67308 */ /* 0x000fe20000002400 */
[----:B---3--:R-:W-:Y:S09]  /*11700*/  FMUL.FTZ R238, R33, UR12 ;  /* 0x0000000c21ee7c20 */ /* 0x008ff20008410000 */
[----:B------:R-:W-:Y:S01]  /*11710*/  MUFU.TANH R240, R46 ;  /* 0x0000002e00f07308 */ /* 0x000fe20000002400 */
[----:B-1----:R-:W-:Y:S09]  /*11720*/  FMUL.FTZ R3, R16, UR12 ;  /* 0x0000000c10037c20 */ /* 0x002ff20008410000 */
[----:B------:R-:W-:Y:S01]  /*11730*/  MUFU.TANH R12, R3 ;  /* 0x00000003000c7308 */ /* 0x000fe20000002400 */
[----:B--2---:R-:W-:Y:S09]  /*11740*/  FMUL.FTZ R2, R20, UR12 ;  /* 0x0000000c14027c20 */ /* 0x004ff20008410000 */
[----:B------:R1:W-:Y:S10]  /*11750*/  MUFU.TANH R3, R237 ;  /* 0x000000ed00037308 */ /* 0x0003f40000002400 */
[----:B------:R-:W2:Y:S10]  /*11760*/  MUFU.TANH R2, R2 ;  /* 0x0000000200027308 */ /* 0x000eb40000002400 */
[----:B------:R-:W-:Y:S01]  /*11770*/  MUFU.TANH R247, R47 ;  /* 0x0000002f00f77308 */ /* 0x000fe20000002400 */
[----:B-1----:R-:W-:Y:S09]  /*11780*/  FMUL.FTZ R237, R29, UR12 ;  /* 0x0000000c1ded7c20 */ /* 0x002ff20008410000 */
[----:B------:R-:W-:Y:S01]  /*11790*/  MUFU.TANH R227, R62 ;  /* 0x0000003e00e37308 */ /* 0x000fe20000002400 */
[----:B--2---:R1:W-:Y:S09]  /*117a0*/  STL [R1+0x64], R2 ;  /* 0x0000640201007387 */ /* 0x0043f20000100800 */
[----:B------:R-:W-:Y:S10]  /*117b0*/  MUFU.TANH R226, R65 ;  /* 0x0000004100e27308 */ /* 0x000ff40000002400 */
[----:B------:R-:W-:Y:S10]  /*117c0*/  MUFU.TANH R49, R51 ;  /* 0x0000003300317308 */ /* 0x000ff40000002400 */
[----:B------:R-:W-:Y:S10]  /*117d0*/  MUFU.TANH R223, R57 ;  /* 0x0000003900df7308 */ /* 0x000ff40000002400 */
[----:B-1----:R-:W1:Y:S10]  /*117e0*/  MUFU.TANH R2, R239 ;  /* 0x000000ef00027308 */ /* 0x002e740000002400 */
[----:B------:R-:W-:Y:S01]  /*117f0*/  MUFU.TANH R239, R59 ;  /* 0x0000003b00ef7308 */ /* 0x000fe20000002400 */
[----:B-1----:R1:W-:Y:S04]  /*11800*/  STL [R1+0x68], R2 ;  /* 0x0000680201007387 */ /* 0x0023e80000100800 */
[----:B------:R2:W-:Y:S05]  /*11810*/  STL [R1+0x60], R3 ;  /* 0x0000600301007387 */ /* 0x0005ea0000100800 */
[----:B-1----:R-:W1:Y:S01]  /*11820*/  MUFU.TANH R2, R235 ;  /* 0x000000eb00027308 */ /* 0x002e620000002400 */
[----:B--2---:R-:W-:Y:S01]  /*11830*/  FMUL.FTZ R3, R24, UR12 ;  /* 0x0000000c18037c20 */ /* 0x004fe20008410000 */
[----:B-1----:R1:W-:Y:S01]  /*11840*/  STL [R1+0x5c], R2 ;  /* 0x00005c0201007387 */ /* 0x0023e20000100800 */
[----:B------:R-:W-:Y:S07]  /*11850*/  FMUL.FTZ R235, R30, UR12 ;  /* 0x0000000c1eeb7c20 */ /* 0x000fee0008410000 */
[----:B------:R2:W-:Y:S02]  /*11860*/  MUFU.TANH R20, R235 ;  /* 0x000000eb00147308 */ /* 0x0005e40000002400 */
[----:B--2---:R-:W-:Y:S08]  /*11870*/  FMUL.FTZ R235, R38, UR12 ;  /* 0x0000000c26eb7c20 */ /* 0x004ff00008410000 */
[----:B-1----:R-:W1:Y:S10]  /*11880*/  MUFU.TANH R2, R3 ;  /* 0x0000000300027308 */ /* 0x002e740000002400 */
[----:B------:R-:W-:Y:S10]  /*11890*/  MUFU.TANH R7, R235 ;  /* 0x000000eb00077308 */ /* 0x000ff40000002400 */
[----:B------:R-:W2:Y:S01]  /*118a0*/  MUFU.TANH R3, R234 ;  /* 0x000000ea00037308 */ /* 0x000ea20000002400 */
[----:B-1----:R1:W-:Y:S09]  /*118b0*/  STL [R1+0x90], R2 ;  /* 0x0000900201007387 */ /* 0x0023f20000100800 */
[----:B------:R-:W-:Y:S01]  /*118c0*/  MUFU.TANH R235, R55 ;  /* 0x0000003700eb7308 */ /* 0x000fe20000002400 */
[----:B--2---:R2:W-:Y:S01]  /*118d0*/  STL [R1+0x8c], R3 ;  /* 0x00008c0301007387 */ /* 0x0045e20000100800 */
[----:B------:R-:W-:Y:S08]  /*118e0*/  FMUL.FTZ R234, R31, UR12 ;  /* 0x0000000c1fea7c20 */ /* 0x000ff00008410000 */
[----:B------:R-:W-:Y:S10]  /*118f0*/  MUFU.TANH R31, R43 ;  /* 0x0000002b001f7308 */ /* 0x000ff40000002400 */
[----:B------:R3:W4:Y:S10]  /*11900*/  MUFU.TANH R5, R234 ;  /* 0x000000ea00057308 */ /* 0x0007340000002400 */
[----:B-1----:R-:W1:Y:S10]  /*11910*/  MUFU.TANH R2, R233 ;  /* 0x000000e900027308 */ /* 0x002e740000002400 */
[----:B--2---:R-:W2:Y:S01]  /*11920*/  MUFU.TANH R3, R232 ;  /* 0x000000e800037308 */ /* 0x004ea20000002400 */
[----:B---3--:R-:W-:Y:S01]  /*11930*/  FMUL.FTZ R234, R39, UR12 ;  /* 0x0000000c27ea7c20 */ /* 0x008fe20008410000 */
[----:B------:R-:W-:Y:S02]  /*11940*/  MOV R39, R20 ;  /* 0x0000001400277202 */ /* 0x000fe40000000f00 */
[----:B----4-:R-:W-:Y:S06]  /*11950*/  MOV R59, R5 ;  /* 0x00000005003b7202 */ /* 0x010fec0000000f00 */
[----:B------:R-:W3:Y:S01]  /*11960*/  MUFU.TANH R16, R234 ;  /* 0x000000ea00107308 */ /* 0x000ee20000002400 */
[----:B-1----:R1:W-:Y:S01]  /*11970*/  STL [R1+0x84], R2 ;  /* 0x0000840201007387 */ /* 0x0023e20000100800 */
[----:B------:R-:W-:Y:S08]  /*11980*/  FMUL.FTZ R233, R34, UR12 ;  /* 0x0000000c22e97c20 */ /* 0x000ff00008410000 */
[----:B------:R-:W-:Y:S01]  /*11990*/  MUFU.TANH R21, R233 ;  /* 0x000000e900157308 */ /* 0x000fe20000002400 */
[----:B--2---:R2:W-:Y:S01]  /*119a0*/  STL [R1+0x78], R3 ;  /* 0x0000780301007387 */ /* 0x0045e20000100800 */
[----:B------:R-:W-:Y:S08]  /*119b0*/  FMUL.FTZ R232, R35, UR12 ;  /* 0x0000000c23e87c20 */ /* 0x000ff00008410000 */
[----:B------:R4:W-:Y:S10]  /*119c0*/  MUFU.TANH R19, R232 ;  /* 0x000000e800137308 */ /* 0x0009f40000002400 */
[----:B------:R5:W-:Y:S01]  /*119d0*/  MUFU.TANH R34, R50 ;  /* 0x0000003200227308 */ /* 0x000be20000002400 */
[----:B-1----:R-:W-:Y:S09]  /*119e0*/  FMUL.FTZ R2, R28, UR12 ;  /* 0x0000000c1c027c20 */ /* 0x002ff20008410000 */
[----:B------:R3:W-:Y:S01]  /*119f0*/  MUFU.TANH R233, R53 ;  /* 0x0000003500e97308 */ /* 0x0007e20000002400 */
[----:B----4-:R-:W-:Y:S09]  /*11a00*/  FMUL.FTZ R232, R52, UR12 ;  /* 0x0000000c34e87c20 */ /* 0x010ff20008410000 */
[----:B--2---:R-:W1:Y:S01]  /*11a10*/  MUFU.TANH R3, R2 ;  /* 0x0000000200037308 */ /* 0x004e620000002400 */
[----:B-----5:R-:W-:Y:S09]  /*11a20*/  MOV R50, R18 ;  /* 0x0000001200327202 */ /* 0x020ff20000000f00 */
[----:B------:R-:W-:Y:S01]  /*11a30*/  MUFU.TANH R234, R54 ;  /* 0x0000003600ea7308 */ /* 0x000fe20000002400 */
[----:B---3--:R-:W-:Y:S04]  /*11a40*/  MOV R53, R16 ;  /* 0x0000001000357202 */ /* 0x008fe80000000f00 */
[----:B------:R-:W-:Y:S05]  /*11a50*/  MOV R66, R53 ;  /* 0x0000003500427202 */ /* 0x000fea0000000f00 */
[----:B------:R-:W2:Y:S01]  /*11a60*/  MUFU.TANH R2, R237 ;  /* 0x000000ed00027308 */ /* 0x000ea20000002400 */
[----:B-1----:R1:W-:Y:S09]  /*11a70*/  STL [R1+0x80], R3 ;  /* 0x0000800301007387 */ /* 0x0023f20000100800 */
[----:B------:R-:W-:Y:S01]  /*11a80*/  MUFU.TANH R232, R232 ;  /* 0x000000e800e87308 */ /* 0x000fe20000002400 */
[----:B--2---:R2:W-:Y:S01]  /*11a90*/  STL [R1+0x7c], R2 ;  /* 0x00007c0201007387 */ /* 0x0045e20000100800 */
[----:B------:R-:W-:Y:S08]  /*11aa0*/  FMUL.FTZ R237, R37, UR12 ;  /* 0x0000000c25ed7c20 */ /* 0x000ff00008410000 */
[----:B------:R-:W3:Y:S01]  /*11ab0*/  MUFU.TANH R35, R237 ;  /* 0x000000ed00237308 */ /* 0x000ee20000002400 */
[----:B-1----:R-:W-:Y:S09]  /*11ac0*/  FMUL.FTZ R3, R32, UR12 ;  /* 0x0000000c20037c20 */ /* 0x002ff20008410000 */
[----:B------:R-:W-:Y:S01]  /*11ad0*/  MUFU.TANH R237, R67 ;  /* 0x0000004300ed7308 */ /* 0x000fe20000002400 */
[----:B---3--:R-:W-:Y:S09]  /*11ae0*/  MOV R61, R35 ;  /* 0x00000023003d7202 */ /* 0x008ff20000000f00 */
[----:B--2---:R-:W1:Y:S02]  /*11af0*/  MUFU.TANH R2, R3 ;  /* 0x0000000300027308 */ /* 0x004e640000002400 */
[----:B-1----:R1:W-:Y:S01]  /*11b00*/  STL [R1+0x6c], R2 ;  /* 0x00006c0201007387 */ /* 0x0023e20000100800 */
[----:B------:R-:W-:Y:S03]  /*11b10*/  FMUL.FTZ R3, R40, UR12 ;  /* 0x0000000c28037c20 */ /* 0x000fe60008410000 */
[----:B------:R-:W2:Y:S04]  /*11b20*/  LDSM.16.M88.4 R40, [R0+0x6000] ;  /* 0x006000000028783b */ /* 0x000ea80000000200 */
[----:B------:R3:W-:Y:S02]  /*11b30*/  MUFU.TANH R38, R3 ;  /* 0x0000000300267308 */ /* 0x0007e40000002400 */
[----:B---3--:R-:W-:Y:S01]  /*11b40*/  FMUL.FTZ R3, R48, UR12 ;  /* 0x0000000c30037c20 */ /* 0x008fe20008410000 */
[----:B------:R-:W-:Y:S07]  /*11b50*/  MOV R48, R19 ;  /* 0x0000001300307202 */ /* 0x000fee0000000f00 */
[----:B-1----:R-:W1:Y:S10]  /*11b60*/  MUFU.TANH R2, R238 ;  /* 0x000000ee00027308 */ /* 0x002e740000002400 */
[----:B------:R-:W3:Y:S10]  /*11b70*/  MUFU.TANH R17, R3 ;  /* 0x0000000300117308 */ /* 0x000ef40000002400 */
[----:B------:R-:W-:Y:S01]  /*11b80*/  MUFU.TANH R238, R58 ;  /* 0x0000003a00ee7308 */ /* 0x000fe20000002400 */
[----:B-1----:R1:W-:Y:S01]  /*11b90*/  STL [R1+0x70], R2 ;  /* 0x0000700201007387 */ /* 0x0023e20000100800 */
[-C--:B--2---:R-:W-:Y:S03]  /*11ba0*/  HMMA.16816.F32.BF16 R68, R228, R40.reuse, R68 ;  /* 0x00000028e444723c */ /* 0x084fe60000041844 */
[----:B------:R-:W-:Y:S04]  /*11bb0*/  STL [R1+0x30], R200 ;  /* 0x000030c801007387 */ /* 0x000fe80000100800 */
[----:B------:R-:W-:Y:S01]  /*11bc0*/  STL [R1+0x1c], R198 ;  /* 0x00001cc601007387 */ /* 0x000fe20000100800 */
[C---:B------:R-:W-:Y:S03]  /*11bd0*/  HMMA.16816.F32.BF16 R72, R208.reuse, R40, R72 ;  /* 0x00000028d048723c */ /* 0x040fe60000041848 */
[----:B------:R-:W-:Y:S01]  /*11be0*/  STL [R1+0x10], R240 ;  /* 0x000010f001007387 */ /* 0x000fe20000100800 */
[----:B---3--:R-:W-:Y:S01]  /*11bf0*/  MOV R52, R17 ;  /* 0x0000001100347202 */ /* 0x008fe20000000f00 */
[----:B------:R-:W-:Y:S01]  /*11c00*/  FMUL.FTZ R3, R56, UR12 ;  /* 0x0000000c38037c20 */ /* 0x000fe20008410000 */
[----:B------:R-:W-:Y:S01]  /*11c10*/  MOV R56, R7 ;  /* 0x0000000700387202 */ /* 0x000fe20000000f00 */
[----:B------:R-:W-:Y:S01]  /*11c20*/  STL [R1+0xc], R247 ;  /* 0x00000cf701007387 */ /* 0x000fe20000100800 */
[-C--:B------:R-:W-:Y:S01]  /*11c30*/  HMMA.16816.F32.BF16 R76, R208, R42.reuse, R76 ;  /* 0x0000002ad04c723c */ /* 0x080fe2000004184c */
[----:B------:R2:W-:Y:S02]  /*11c40*/  MUFU.TANH R221, R3 ;  /* 0x0000000300dd7308 */ /* 0x0005e40000002400 */
[----:B------:R-:W-:Y:S01]  /*11c50*/  MOV R67, R56 ;  /* 0x0000003800437202 */ /* 0x000fe20000000f00 */
[----:B------:R-:W-:Y:S01]  /*11c60*/  FMUL.FTZ R69, R69, UR12 ;  /* 0x0000000c45457c20 */ /* 0x000fe20008410000 */
[----:B------:R-:W-:Y:S01]  /*11c70*/  FMUL.FTZ R70, R70, UR12 ;  /* 0x0000000c46467c20 */ /* 0x000fe20008410000 */
[----:B------:R-:W-:Y:S01]  /*11c80*/  FMUL.FTZ R71, R71, UR12 ;  /* 0x0000000c47477c20 */ /* 0x000fe20008410000 */
[----:B-1----:R-:W-:Y:S04]  /*11c90*/  FMUL.FTZ R2, R36, UR12 ;  /* 0x0000000c24027c20 */ /* 0x002fe80008410000 */
[----:B------:R-:W-:Y:S01]  /*11ca0*/  MUFU.TANH R214, R69 ;  /* 0x0000004500d67308 */ /* 0x000fe20000002400 */
[C---:B------:R-:W-:Y:S01]  /*11cb0*/  HMMA.16816.F32.BF16 R80, R228.reuse, R42, R80 ;  /* 0x0000002ae450723c */ /* 0x040fe20000041850 */
[----:B------:R-:W-:Y:S03]  /*11cc0*/  LDSM.16.M88.4 R40, [R0+0x7000] ;  /* 0x007000000028783b */ /* 0x000fe60000000200 */
[----:B------:R-:W-:Y:S01]  /*11cd0*/  FMUL.FTZ R75, R75, UR12 ;  /* 0x0000000c4b4b7c20 */ /* 0x000fe20008410000 */
[----:B------:R-:W-:Y:S01]  /*11ce0*/  FMUL.FTZ R73, R73, UR12 ;  /* 0x0000000c49497c20 */ /* 0x000fe20008410000 */
[----:B------:R-:W-:Y:S03]  /*11cf0*/  FMUL.FTZ R74, R74, UR12 ;  /* 0x0000000c4a4a7c20 */ /* 0x000fe60008410000 */
[----:B------:R1:W-:Y:S01]  /*11d00*/  MUFU.TANH R36, R2 ;  /* 0x0000000200247308 */ /* 0x0003e20000002400 */
[----:B------:R-:W-:Y:S01]  /*11d10*/  FMUL.FTZ R77, R77, UR12 ;  /* 0x0000000c4d4d7c20 */ /* 0x000fe20008410000 */
[----:B--2---:R-:W-:Y:S01]  /*11d20*/  FMUL.FTZ R3, R64, UR12 ;  /* 0x0000000c40037c20 */ /* 0x004fe20008410000 */
[----:B------:R-:W-:Y:S01]  /*11d30*/  FMUL.FTZ R79, R79, UR12 ;  /* 0x0000000c4f4f7c20 */ /* 0x000fe20008410000 */
[----:B------:R-:W-:Y:S06]  /*11d40*/  FMUL.FTZ R78, R78, UR12 ;  /* 0x0000000c4e4e7c20 */ /* 0x000fec0008410000 */
[----:B------:R2:W-:Y:S01]  /*11d50*/  MUFU.TANH R225, R3 ;  /* 0x0000000300e17308 */ /* 0x0005e20000002400 */
[----:B------:R-:W-:Y:S01]  /*11d60*/  FMUL.FTZ R81, R81, UR12 ;  /* 0x0000000c51517c20 */ /* 0x000fe20008410000 */
[----:B------:R-:W-:Y:S01]  /*11d70*/  FMUL.FTZ R82, R82, UR12 ;  /* 0x0000000c52527c20 */ /* 0x000fe20008410000 */
[----:B------:R-:W-:Y:S07]  /*11d80*/  FMUL.FTZ R83, R83, UR12 ;  /* 0x0000000c53537c20 */ /* 0x000fee0008410000 */
[----:B------:R-:W-:Y:S01]  /*11d90*/  MUFU.TANH R215, R75 ;  /* 0x0000004b00d77308 */ /* 0x000fe20000002400 */
[----:B-1----:R-:W-:Y:S02]  /*11da0*/  FMUL.FTZ R2, R44, UR12 ;  /* 0x0000000c2c027c20 */ /* 0x002fe40008410000 */
[----:B------:R-:W1:Y:S07]  /*11db0*/  LDSM.16.M88.4 R44, [R0+0x6800] ;  /* 0x00680000002c783b */ /* 0x000e6e0000000200 */
[----:B------:R3:W-:Y:S01]  /*11dc0*/  MUFU.TANH R37, R2 ;  /* 0x0000000200257308 */ /* 0x0007e20000002400 */
[----:B--2---:R-:W-:Y:S09]  /*11dd0*/  FMUL.FTZ R3, R72, UR12 ;  /* 0x0000000c48037c20 */ /* 0x004ff20008410000 */
[----:B------:R2:W-:Y:S10]  /*11de0*/  MUFU.TANH R207, R3 ;  /* 0x0000000300cf7308 */ /* 0x0005f40000002400 */
[----:B------:R-:W-:Y:S01]  /*11df0*/  MUFU.TANH R30, R77 ;  /* 0x0000004d001e7308 */ /* 0x000fe20000002400 */
[----:B---3--:R-:W-:Y:S09]  /*11e00*/  FMUL.FTZ R2, R60, UR12 ;  /* 0x0000000c3c027c20 */ /* 0x008ff20008410000 */
[----:B------:R3:W-:Y:S01]  /*11e10*/  MUFU.TANH R219, R2 ;  /* 0x0000000200db7308 */ /* 0x0007e20000002400 */
[----:B--2---:R-:W-:Y:S09]  /*11e20*/  FMUL.FTZ R3, R80, UR12 ;  /* 0x0000000c50037c20 */ /* 0x004ff20008410000 */
[----:B------:R-:W-:Y:S01]  /*11e30*/  MUFU.TANH R205, R3 ;  /* 0x0000000300cd7308 */ /* 0x000fe20000002400 */
[-C--:B-1----:R-:W-:Y:S09]  /*11e40*/  HMMA.16816.F32.BF16 R84, R228, R44.reuse, R84 ;  /* 0x0000002ce454723c */ /* 0x082ff20000041854 */
[----:B------:R1:W-:Y:S01]  /*11e50*/  MUFU.TANH R212, R79 ;  /* 0x0000004f00d47308 */ /* 0x0003e20000002400 */
[----:B---3--:R-:W-:Y:S01]  /*11e60*/  FMUL.FTZ R2, R68, UR12 ;  /* 0x0000000c44027c20 */ /* 0x008fe20008410000 */
[C---:B------:R-:W-:Y:S08]  /*11e70*/  HMMA.16816.F32.BF16 R88, R208.reuse, R44, R88 ;  /* 0x0000002cd058723c */ /* 0x040ff00000041858 */
[----:B------:R2:W-:Y:S01]  /*11e80*/  MUFU.TANH R217, R2 ;  /* 0x0000000200d97308 */ /* 0x0005e20000002400 */
[-C--:B------:R-:W-:Y:S03]  /*11e90*/  HMMA.16816.F32.BF16 R92, R208, R46.reuse, R92 ;  /* 0x0000002ed05c723c */ /* 0x080fe6000004185c */
[----:B------:R-:W-:Y:S06]  /*11ea0*/  FMUL.FTZ R85, R85, UR12 ;  /* 0x0000000c55557c20 */ /* 0x000fec0008410000 */
[----:B------:R-:W-:Y:S01]  /*11eb0*/  MUFU.TANH R220, R73 ;  /* 0x0000004900dc7308 */ /* 0x000fe20000002400 */
[----:B------:R-:W-:Y:S01]  /*11ec0*/  FMUL.FTZ R87, R87, UR12 ;  /* 0x0000000c57577c20 */ /* 0x000fe20008410000 */
[----:B-1----:R-:W-:Y:S01]  /*11ed0*/  FMUL.FTZ R79, R86, UR12 ;  /* 0x0000000c564f7c20 */ /* 0x002fe20008410000 */
[C---:B------:R-:W-:Y:S01]  /*11ee0*/  HMMA.16816.F32.BF16 R96, R228.reuse, R46, R96 ;  /* 0x0000002ee460723c */ /* 0x040fe20000041860 */
[----:B------:R-:W1:Y:S01]  /*11ef0*/  LDSM.16.M88.4 R44, [R0+0x7800] ;  /* 0x00780000002c783b */ /* 0x000e620000000200 */
[----:B------:R-:W-:Y:S05]  /*11f00*/  DEPBAR.LE SB0, 0x0 ;  /* 0x000080000000791a */ /* 0x000fea0000000000 */
[----:B------:R-:W-:Y:S01]  /*11f10*/  MUFU.TANH R28, R85 ;  /* 0x00000055001c7308 */ /* 0x000fe20000002400 */
[----:B--2---:R-:W-:Y:S01]  /*11f20*/  FMUL.FTZ R2, R76, UR12 ;  /* 0x0000000c4c027c20 */ /* 0x004fe20008410000 */
[----:B------:R-:W-:Y:S01]  /*11f30*/  FMUL.FTZ R3, R88, UR12 ;  /* 0x0000000c58037c20 */ /* 0x000fe20008410000 */
[-C--:B------:R-:W-:Y:S07]  /*11f40*/  HMMA.16816.F32.BF16 R100, R228, R40.reuse, R100 ;  /* 0x00000028e464723c */ /* 0x080fee0000041864 */
[----:B------:R2:W3:Y:S01]  /*11f50*/  MUFU.TANH R29, R2 ;  /* 0x00000002001d7308 */ /* 0x0004e20000002400 */
[----:B------:R-:W-:Y:S01]  /*11f60*/  BAR.SYNC.DEFER_BLOCKING 0x0 ;  /* 0x0000000000007b1d */ /* 0x000fe20000010000 */
[----:B------:R-:W-:Y:S01]  /*11f70*/  FMUL.FTZ R89, R89, UR12 ;  /* 0x0000000c59597c20 */ /* 0x000fe20008410000 */
[C---:B------:R-:W-:Y:S04]  /*11f80*/  HMMA.16816.F32.BF16 R104, R208.reuse, R40, R104 ;  /* 0x00000028d068723c */ /* 0x040fe80000041868 */
[----:B------:R-:W-:Y:S03]  /*11f90*/  FMUL.FTZ R98, R98, UR12 ;  /* 0x0000000c62627c20 */ /* 0x000fe60008410000 */
[----:B------:R4:W5:Y:S01]  /*11fa0*/  MUFU.TANH R26, R3 ;  /* 0x00000003001a7308 */ /* 0x0009620000002400 */
[----:B------:R-:W-:Y:S01]  /*11fb0*/  FMUL.FTZ R99, R99, UR12 ;  /* 0x0000000c63637c20 */ /* 0x000fe20008410000 */
[----:B------:R-:W-:Y:S01]  /*11fc0*/  FMUL.FTZ R93, R93, UR12 ;  /* 0x0000000c5d5d7c20 */ /* 0x000fe20008410000 */
[-C--:B------:R-:W-:Y:S03]  /*11fd0*/  HMMA.16816.F32.BF16 R108, R208, R42.reuse, R108 ;  /* 0x0000002ad06c723c */ /* 0x080fe6000004186c */
[----:B------:R-:W-:Y:S01]  /*11fe0*/  FMUL.FTZ R101, R101, UR12 ;  /* 0x0000000c65657c20 */ /* 0x000fe20008410000 */
[----:B------:R-:W-:Y:S03]  /*11ff0*/  FMUL.FTZ R94, R94, UR12 ;  /* 0x0000000c5e5e7c20 */ /* 0x000fe60008410000 */
[----:B------:R5:W5:Y:S01]  /*12000*/  MUFU.TANH R55, R98 ;  /* 0x0000006200377308 */ /* 0x000b620000002400 */
[----:B------:R-:W-:Y:S01]  /*12010*/  FMUL.FTZ R90, R90, UR12 ;  /* 0x0000000c5a5a7c20 */ /* 0x000fe20008410000 */
[----:B--2---:R-:W-:Y:S01]  /*12020*/  FMUL.FTZ R2, R84, UR12 ;  /* 0x0000000c54027c20 */ /* 0x004fe20008410000 */
[----:B---3--:R2:W-:Y:S01]  /*12030*/  STL [R1+0x14], R29 ;  /* 0x0000141d01007387 */ /* 0x0085e20000100800 */
[C---:B------:R-:W-:Y:S03]  /*12040*/  HMMA.16816.F32.BF16 R112, R228.reuse, R42, R112 ;  /* 0x0000002ae470723c */ /* 0x040fe60000041870 */
[----:B------:R2:W-:Y:S03]  /*12050*/  STL [R1+0x18], R30 ;  /* 0x0000181e01007387 */ /* 0x0005e60000100800 */
[----:B------:R3:W-:Y:S01]  /*12060*/  MUFU.TANH R204, R2 ;  /* 0x0000000200cc7308 */ /* 0x0007e20000002400 */
[----:B------:R-:W-:Y:S01]  /*12070*/  FMUL.FTZ R106, R106, UR12 ;  /* 0x0000000c6a6a7c20 */ /* 0x000fe20008410000 */
[----:B----4-:R-:W-:Y:S01]  /*12080*/  FMUL.FTZ R3, R96, UR12 ;  /* 0x0000000c60037c20 */ /* 0x010fe20008410000 */
[----:B------:R2:W-:Y:S01]  /*12090*/  STL [R1+0x20], R28 ;  /* 0x0000201c01007387 */ /* 0x0005e20000100800 */
[-C--:B-1----:R-:W-:Y:S03]  /*120a0*/  HMMA.16816.F32.BF16 R116, R228, R44.reuse, R116 ;  /* 0x0000002ce474723c */ /* 0x082fe60000041874 */
[----:B-----5:R2:W-:Y:S03]  /*120b0*/  STL [R1+0x24], R26 ;  /* 0x0000241a01007387 */ /* 0x0205e60000100800 */
[----:B------:R1:W-:Y:S01]  /*120c0*/  MUFU.TANH R22, R101 ;  /* 0x0000006500167308 */ /* 0x0003e20000002400 */
[----:B------:R-:W-:Y:S01]  /*120d0*/  MOV R96, R38 ;  /* 0x0000002600607202 */ /* 0x000fe20000000f00 */
[----:B------:R-:W-:Y:S01]  /*120e0*/  FMUL.FTZ R107, R107, UR12 ;  /* 0x0000000c6b6b7c20 */ /* 0x000fe20008410000 */
[----:B------:R-:W-:Y:S01]  /*120f0*/  MOV R98, R36 ;  /* 0x0000002400627202 */ /* 0x000fe20000000f00 */
[C---:B------:R-:W-:Y:S06]  /*12100*/  HMMA.16816.F32.BF16 R120, R208.reuse, R44, R120 ;  /* 0x0000002cd078723c */ /* 0x040fec0000041878 */
[----:B------:R-:W4:Y:S01]  /*12110*/  MUFU.TANH R54, R99 ;  /* 0x0000006300367308 */ /* 0x000f220000002400 */
[----:B------:R-:W-:Y:S01]  /*12120*/  FMUL.FTZ R0, R112, UR12 ;  /* 0x0000000c70007c20 */ /* 0x000fe20008410000 */
[----:B---3--:R-:W-:Y:S01]  /*12130*/  FMUL.FTZ R2, R92, UR12 ;  /* 0x0000000c5c027c20 */ /* 0x008fe20008410000 */
[----:B------:R-:W-:Y:S01]  /*12140*/  FMUL.FTZ R115, R115, UR12 ;  /* 0x0000000c73737c20 */ /* 0x000fe20008410000 */
[----:B------:R-:W-:Y:S01]  /*12150*/  FMUL.FTZ R113, R113, UR12 ;  /* 0x0000000c71717c20 */ /* 0x000fe20008410000 */
[----:B------:R-:W-:Y:S01]  /*12160*/  FMUL.FTZ R114, R114, UR12 ;  /* 0x0000000c72727c20 */ /* 0x000fe20008410000 */
[-C--:B------:R-:W-:Y:S04]  /*12170*/  HMMA.16816.F32.BF16 R124, R208, R46.reuse, R124 ;  /* 0x0000002ed07c723c */ /* 0x080fe8000004187c */
[----:B------:R3:W-:Y:S01]  /*12180*/  MUFU.TANH R24, R2 ;  /* 0x0000000200187308 */ /* 0x0007e20000002400 */
[----:B------:R-:W-:Y:S01]  /*12190*/  FMUL.FTZ R117, R117, UR12 ;  /* 0x0000000c75757c20 */ /* 0x000fe20008410000 */
[----:B------:R-:W-:Y:S01]  /*121a0*/  FMUL.FTZ R118, R118, UR12 ;  /* 0x0000000c76767c20 */ /* 0x000fe20008410000 */
[----:B------:R-:W-:Y:S01]  /*121b0*/  FMUL.FTZ R119, R119, UR12 ;  /* 0x0000000c77777c20 */ /* 0x000fe20008410000 */
[----:B-1----:R-:W-:Y:S01]  /*121c0*/  MOV R101, R37 ;  /* 0x0000002500657202 */ /* 0x002fe20000000f00 */
[----:B------:R-:W-:Y:S01]  /*121d0*/  FMUL.FTZ R97, R97, UR12 ;  /* 0x0000000c61617c20 */ /* 0x000fe20008410000 */
[----:B------:R-:W-:Y:S01]  /*121e0*/  MOV R37, R21 ;  /* 0x0000001500257202 */ /* 0x000fe20000000f00 */
[----:B------:R-:W-:Y:S03]  /*121f0*/  FMUL.FTZ R121, R121, UR12 ;  /* 0x0000000c79797c20 */ /* 0x000fe60008410000 */
[----:B------:R1:W-:Y:S01]  /*12200*/  MUFU.TANH R17, R0 ;  /* 0x0000000000117308 */ /* 0x0003e20000002400 */
[----:B------:R-:W-:Y:S01]  /*12210*/  FMUL.FTZ R75, R123, UR12 ;  /* 0x0000000c7b4b7c20 */ /* 0x000fe20008410000 */
[----:B------:R-:W-:Y:S01]  /*12220*/  MOV R123, R39 ;  /* 0x00000027007b7202 */ /* 0x000fe20000000f00 */
[----:B------:R-:W-:Y:S01]  /*12230*/  FMUL.FTZ R76, R122, UR12 ;  /* 0x0000000c7a4c7c20 */ /* 0x000fe20008410000 */
[----:B------:R-:W-:Y:S01]  /*12240*/  MOV R122, R59 ;  /* 0x0000003b007a7202 */ /* 0x000fe20000000f00 */
[----:B------:R-:W-:Y:S01]  /*12250*/  FMUL.FTZ R103, R103, UR12 ;  /* 0x0000000c67677c20 */ /* 0x000fe20008410000 */
[----:B------:R-:W-:Y:S01]  /*12260*/  MOV R59, R52 ;  /* 0x00000034003b7202 */ /* 0x000fe20000000f00 */
[----:B------:R-:W-:Y:S03]  /*12270*/  FMUL.FTZ R95, R95, UR12 ;  /* 0x0000000c5f5f7c20 */ /* 0x000fe60008410000 */
[----:B------:R-:W-:Y:S01]  /*12280*/  MUFU.TANH R16, R115 ;  /* 0x0000007300107308 */ /* 0x000fe20000002400 */
[----:B------:R-:W-:Y:S01]  /*12290*/  FMUL.FTZ R125, R125, UR12 ;  /* 0x0000000c7d7d7c20 */ /* 0x000fe20008410000 */
[----:B---3--:R-:W-:Y:S01]  /*122a0*/  FMUL.FTZ R2, R100, UR12 ;  /* 0x0000000c64027c20 */ /* 0x008fe20008410000 */
[----:B------:R-:W-:Y:S01]  /*122b0*/  FMUL.FTZ R91, R91, UR12 ;  /* 0x0000000c5b5b7c20 */ /* 0x000fe20008410000 */
[----:B------:R-:W-:Y:S01]  /*122c0*/  MOV R92, R67 ;  /* 0x00000043005c7202 */ /* 0x000fe20000000f00 */
[----:B------:R-:W-:Y:S05]  /*122d0*/  HMMA.16816.F32.BF16 R128, R228, R46, R128 ;  /* 0x0000002ee480723c */ /* 0x000fea0000041880 */
[----:B------:R3:W-:Y:S01]  /*122e0*/  MUFU.TANH R33, R2 ;  /* 0x0000000200217308 */ /* 0x0007e20000002400 */
[----:B------:R-:W-:Y:S01]  /*122f0*/  FMUL.FTZ R102, R102, UR12 ;  /* 0x0000000c66667c20 */ /* 0x000fe20008410000 */
[----:B-1----:R-:W-:Y:S01]  /*12300*/  FMUL.FTZ R0, R120, UR12 ;  /* 0x0000000c78007c20 */ /* 0x002fe20008410000 */
[----:B------:R-:W-:Y:S01]  /*12310*/  MOV R120, R37 ;  /* 0x0000002500787202 */ /* 0x000fe20000000f00 */
[----:B------:R-:W-:Y:S01]  /*12320*/  FMUL.FTZ R105, R105, UR12 ;  /* 0x0000000c69697c20 */ /* 0x000fe20008410000 */
[----:B------:R-:W-:Y:S01]  /*12330*/  FMUL.FTZ R109, R109, UR12 ;  /* 0x0000000c6d6d7c20 */ /* 0x000fe20008410000 */
[----:B------:R-:W-:Y:S01]  /*12340*/  FMUL.FTZ R110, R110, UR12 ;  /* 0x0000000c6e6e7c20 */ /* 0x000fe20008410000 */
[----:B------:R-:W-:Y:S03]  /*12350*/  FMUL.FTZ R111, R111, UR12 ;  /* 0x0000000c6f6f7c20 */ /* 0x000fe60008410000 */
[----:B------:R-:W-:Y:S01]  /*12360*/  MUFU.TANH R5, R117 ;  /* 0x0000007500057308 */ /* 0x000fe20000002400 */
[----:B------:R-:W-:Y:S01]  /*12370*/  FMUL.FTZ R73, R127, UR12 ;  /* 0x0000000c7f497c20 */ /* 0x000fe20008410000 */
[----:B------:R-:W-:Y:S01]  /*12380*/  FMUL.FTZ R124, R124, UR12 ;  /* 0x0000000c7c7c7c20 */ /* 0x000fe20008410000 */
[----:B------:R-:W-:Y:S02]  /*12390*/  MOV R47, R55 ;  /* 0x00000037002f7202 */ /* 0x000fe40000000f00 */
[----:B----4-:R-:W-:Y:S05]  /*123a0*/  MOV R46, R54 ;  /* 0x00000036002e7202 */ /* 0x010fea0000000f00 */
[----:B------:R1:W-:Y:S01]  /*123b0*/  MUFU.TANH R7, R121 ;  /* 0x0000007900077308 */ /* 0x0003e20000002400 */
[----:B------:R-:W-:Y:S01]  /*123c0*/  FMUL.FTZ R128, R128, UR12 ;  /* 0x0000000c80807c20 */ /* 0x000fe20008410000 */
[----:B---3--:R-:W-:Y:S01]  /*123d0*/  FMUL.FTZ R2, R108, UR12 ;  /* 0x0000000c6c027c20 */ /* 0x008fe20008410000 */
[----:B------:R-:W-:Y:S01]  /*123e0*/  FMUL.FTZ R129, R129, UR12 ;  /* 0x0000000c81817c20 */ /* 0x000fe20008410000 */
[----:B------:R-:W-:Y:S01]  /*123f0*/  FMUL.FTZ R130, R130, UR12 ;  /* 0x0000000c82827c20 */ /* 0x000fe20008410000 */
[----:B------:R-:W-:Y:S05]  /*12400*/  FMUL.FTZ R131, R131, UR12 ;  /* 0x0000000c83837c20 */ /* 0x000fea0008410000 */
[----:B------:R3:W-:Y:S10]  /*12410*/  MUFU.TANH R18, R2 ;  /* 0x0000000200127308 */ /* 0x0007f40000002400 */
[----:B------:R-:W-:Y:S01]  /*12420*/  MUFU.TANH R63, R113 ;  /* 0x00000071003f7308 */ /* 0x000fe20000002400 */
[----:B-1----:R-:W-:Y:S09]  /*12430*/  MOV R121, R48 ;  /* 0x0000003000797202 */ /* 0x002ff20000000f00 */
[----:B------:R-:W-:Y:S01]  /*12440*/  MUFU.TANH R100, R114 ;  /* 0x0000007200647308 */ /* 0x000fe20000002400 */
[----:B---3--:R-:W-:Y:S09]  /*12450*/  FMUL.FTZ R2, R116, UR12 ;  /* 0x0000000c74027c20 */ /* 0x008ff20008410000 */
[----:B------:R-:W-:Y:S10]  /*12460*/  MUFU.TANH R99, R118 ;  /* 0x0000007600637308 */ /* 0x000ff40000002400 */
[----:B------:R-:W-:Y:S10]  /*12470*/  MUFU.TANH R209, R119 ;  /* 0x0000007700d17308 */ /* 0x000ff40000002400 */
[----:B------:R1:W-:Y:S10]  /*12480*/  MUFU.TANH R64, R3 ;  /* 0x0000000300407308 */ /* 0x0003f40000002400 */
[----:B------:R-:W3:Y:S10]  /*12490*/  MUFU.TANH R27, R89 ;  /* 0x00000059001b7308 */ /* 0x000ef40000002400 */
[----:B------:R-:W4:Y:S01]  /*124a0*/  MUFU.TANH R25, R93 ;  /* 0x0000005d00197308 */ /* 0x000f220000002400 */
[----:B-1----:R-:W-:Y:S09]  /*124b0*/  FMUL.FTZ R3, R104, UR12 ;  /* 0x0000000c68037c20 */ /* 0x002ff20008410000 */
[----:B------:R-:W1:Y:S01]  /*124c0*/  MUFU.TANH R23, R94 ;  /* 0x0000005e00177308 */ /* 0x000e620000002400 */
[----:B---3--:R2:W-:Y:S04]  /*124d0*/  STL [R1+0x28], R27 ;  /* 0x0000281b01007387 */ /* 0x0085e80000100800 */
[----:B------:R2:W-:Y:S05]  /*124e0*/  STL [R1+0x34], R24 ;  /* 0x0000341801007387 */ /* 0x0005ea0000100800 */
[----:B------:R-:W3:Y:S01]  /*124f0*/  MUFU.TANH R21, R3 ;  /* 0x0000000300157308 */ /* 0x000ee20000002400 */
[----:B----4-:R2:W-:Y:S09]  /*12500*/  STL [R1+0x38], R25 ;  /* 0x0000381901007387 */ /* 0x0105f20000100800 */
[----:B------:R-:W4:Y:S01]  /*12510*/  MUFU.TANH R19, R106 ;  /* 0x0000006a00137308 */ /* 0x000f220000002400 */
[----:B-1----:R2:W-:Y:S04]  /*12520*/  STL [R1+0x2c], R23 ;  /* 0x00002c1701007387 */ /* 0x0025e80000100800 */
[----:B------:R2:W-:Y:S05]  /*12530*/  STL [R1+0x3c], R22 ;  /* 0x00003c1601007387 */ /* 0x0005ea0000100800 */
[----:B------:R-:W1:Y:S01]  /*12540*/  MUFU.TANH R20, R107 ;  /* 0x0000006b00147308 */ /* 0x000e620000002400 */
[----:B---3--:R2:W-:Y:S01]  /*12550*/  STL [R1+0x4c], R21 ;  /* 0x00004c1501007387 */ /* 0x0085e20000100800 */
[----:B------:R-:W-:Y:S04]  /*12560*/  FMNMX3.FTZ R3, R201, R8, R9, !PT ;  /* 0x00000008c9037276 */ /* 0x000fe80007810009 */
[----:B------:R-:W-:Y:S04]  /*12570*/  FMNMX3.FTZ R40, R3, R14, R10, !PT ;  /* 0x0000000e03287276 */ /* 0x000fe8000781000a */
[----:B------:R-:W-:Y:S01]  /*12580*/  MUFU.TANH R62, R2 ;  /* 0x00000002003e7308 */ /* 0x000fe20000002400 */
[----:B----4-:R2:W-:Y:S09]  /*12590*/  STL [R1+0x44], R19 ;  /* 0x0000441301007387 */ /* 0x0105f20000100800 */
[----:B------:R-:W-:Y:S01]  /*125a0*/  MUFU.TANH R211, R0 ;  /* 0x0000000000d37308 */ /* 0x000fe20000002400 */
[----:B-1----:R2:W-:Y:S04]  /*125b0*/  STL [R1+0x48], R20 ;  /* 0x0000481401007387 */ /* 0x0025e80000100800 */
[----:B------:R2:W-:Y:S05]  /*125c0*/  STL [R1+0x54], R18 ;  /* 0x0000541201007387 */ /* 0x0005ea0000100800 */
[----:B------:R1:W3:Y:S01]  /*125d0*/  MUFU.TANH R65, R90 ;  /* 0x0000005a00417308 */ /* 0x0002e20000002400 */
[----:B------:R2:W-:Y:S04]  /*125e0*/  STL [R1+0x50], R17 ;  /* 0x0000501101007387 */ /* 0x0005e80000100800 */
[----:B------:R2:W-:Y:S05]  /*125f0*/  STL [R1+0x40], R16 ;  /* 0x0000401001007387 */ /* 0x0005ea0000100800 */
[----:B------:R-:W-:Y:S01]  /*12600*/  MUFU.TANH R58, R97 ;  /* 0x00000061003a7308 */ /* 0x000fe20000002400 */
[----:B------:R2:W-:Y:S04]  /*12610*/  STL [R1+0x58], R5 ;  /* 0x0000580501007387 */ /* 0x0005e80000100800 */
[----:B------:R2:W-:Y:S05]  /*12620*/  STL [R1+0x74], R7 ;  /* 0x0000740701007387 */ /* 0x0005ea0000100800 */
[----:B------:R4:W-:Y:S01]  /*12630*/  MUFU.TANH R97, R103 ;  /* 0x0000006700617308 */ /* 0x0009e20000002400 */
[----:B------:R-:W5:Y:S01]  /*12640*/  LDL R53, [R1+0xa4] ;  /* 0x0000a40001357983 */ /* 0x000f620000100800 */
[----:B-1----:R-:W-:Y:S02]  /*12650*/  MOV R90, R50 ;  /* 0x00000032005a7202 */ /* 0x002fe40000000f00 */
[----:B------:R-:W-:Y:S01]  /*12660*/  MOV R50, R4 ;  /* 0x0000000400327202 */ /* 0x000fe20000000f00 */
[----:B------:R-:W5:Y:S05]  /*12670*/  LDL R52, [R1+0xa0] ;  /* 0x0000a00001347983 */ /* 0x000f6a0000100800 */
[----:B------:R1:W-:Y:S01]  /*12680*/  MUFU.TANH R89, R95 ;  /* 0x0000005f00597308 */ /* 0x0003e20000002400 */
[----:B------:R-:W2:Y:S04]  /*12690*/  LDL R39, [R1+0xac] ;  /* 0x0000ac0001277983 */ /* 0x000ea80000100800 */
[----:B------:R-:W2:Y:S05]  /*126a0*/  LDL R38, [R1+0xa8] ;  /* 0x0000a80001267983 */ /* 0x000eaa0000100800 */
[----:B------:R3:W-:Y:S01]  /*126b0*/  MUFU.TANH R213, R74 ;  /* 0x0000004a00d57308 */ /* 0x0007e20000002400 */
[----:B------:R-:W2:Y:S01]  /*126c0*/  LDL R37, [R1+0x94] ;  /* 0x0000940001257983 */ /* 0x000ea20000100800 */
[----:B----4-:R-:W-:Y:S03]  /*126d0*/  MOV R103, R31 ;  /* 0x0000001f00677202 */ /* 0x010fe60000000f00 */
[----:B------:R-:W4:Y:S05]  /*126e0*/  LDL R36, [R1+0x9c] ;  /* 0x00009c0001247983 */ /* 0x000f2a0000100800 */
[----:B------:R-:W-:Y:S01]  /*126f0*/  MUFU.TANH R251, R70 ;  /* 0x0000004600fb7308 */ /* 0x000fe20000002400 */
[----:B------:R-:W4:Y:S01]  /*12700*/  LDL R35, [R1+0x98] ;  /* 0x0000980001237983 */ /* 0x000f220000100800 */
[----:B-1----:R-:W-:Y:S03]  /*12710*/  MOV R95, R66 ;  /* 0x00000042005f7202 */ /* 0x002fe60000000f00 */
[----:B------:R-:W4:Y:S05]  /*12720*/  LDL R56, [R1+0x90] ;  /* 0x0000900001387983 */ /* 0x000f2a0000100800 */
[----:B------:R-:W-:Y:S01]  /*12730*/  MUFU.TANH R222, R71 ;  /* 0x0000004700de7308 */ /* 0x000fe20000002400 */
[----:B------:R-:W4:Y:S01]  /*12740*/  LDL R112, [R1+0x8c] ;  /* 0x00008c0001707983 */ /* 0x000f220000100800 */
[----:B---3--:R-:W-:Y:S03]  /*12750*/  FMUL.FTZ R74, R126, UR12 ;  /* 0x0000000c7e4a7c20 */ /* 0x008fe60008410000 */
[----:B------:R-:W3:Y:S05]  /*12760*/  LDL R48, [R1+0x84] ;  /* 0x0000840001307983 */ /* 0x000eea0000100800 */
[----:B------:R-:W-:Y:S01]  /*12770*/  MUFU.TANH R216, R78 ;  /* 0x0000004e00d87308 */ /* 0x000fe20000002400 */
[----:B------:R-:W3:Y:S04]  /*12780*/  LDL R113, [R1+0x78] ;  /* 0x0000780001717983 */ /* 0x000ee80000100800 */
[----:B------:R-:W3:Y:S05]  /*12790*/  LDL R88, [R1+0x60] ;  /* 0x0000600001587983 */ /* 0x000eea0000100800 */
[----:B------:R1:W-:Y:S01]  /*127a0*/  MUFU.TANH R32, R91 ;  /* 0x0000005b00207308 */ /* 0x0003e20000002400 */
[----:B------:R-:W3:Y:S04]  /*127b0*/  LDL R117, [R1+0x5c] ;  /* 0x00005c0001757983 */ /* 0x000ee80000100800 */
[----:B------:R-:W3:Y:S05]  /*127c0*/  LDL R115, [R1+0x80] ;  /* 0x0000800001737983 */ /* 0x000eea0000100800 */
[----:B------:R-:W-:Y:S01]  /*127d0*/  MUFU.TANH R236, R81 ;  /* 0x0000005100ec7308 */ /* 0x000fe20000002400 */
[----:B------:R-:W3:Y:S04]  /*127e0*/  LDL R114, [R1+0x7c] ;  /* 0x00007c0001727983 */ /* 0x000ee80000100800 */
[----:B------:R-:W3:Y:S05]  /*127f0*/  LDL R60, [R1+0x64] ;  /* 0x00006400013c7983 */ /* 0x000eea0000100800 */
[----:B------:R-:W-:Y:S01]  /*12800*/  MUFU.TANH R77, R82 ;  /* 0x00000052004d7308 */ /* 0x000fe20000002400 */
[----:B------:R-:W3:Y:S01]  /*12810*/  LDL R116, [R1+0x68] ;  /* 0x0000680001747983 */ /* 0x000ee20000100800 */
[----:B-1----:R-:W-:Y:S03]  /*12820*/  MOV R91, R65 ;  /* 0x00000041005b7202 */ /* 0x002fe60000000f00 */
[----:B------:R-:W3:Y:S05]  /*12830*/  LDL R119, [R1+0x6c] ;  /* 0x00006c0001777983 */ /* 0x000eea0000100800 */
[----:B------:R-:W-:Y:S01]  /*12840*/  MUFU.TANH R78, R83 ;  /* 0x00000053004e7308 */ /* 0x000fe20000002400 */
[----:B------:R-:W3:Y:S09]  /*12850*/  LDL R118, [R1+0x70] ;  /* 0x0000700001767983 */ /* 0x000ef20000100800 */
[----:B------:R-:W1:Y:S10]  /*12860*/  MUFU.TANH R4, R125 ;  /* 0x0000007d00047308 */ /* 0x000e740000002400 */
[----:B------:R-:W-:Y:S10]  /*12870*/  MUFU.TANH R79, R79 ;  /* 0x0000004f004f7308 */ /* 0x000ff40000002400 */
[----:B------:R-:W-:Y:S01]  /*12880*/  MUFU.TANH R206, R87 ;  /* 0x0000005700ce7308 */ /* 0x000fe20000002400 */
[----:B-1----:R1:W-:Y:S09]  /*12890*/  STL [R1+0x88], R4 ;  /* 0x0000880401007387 */ /* 0x0023f20000100800 */
[----:B------:R1:W-:Y:S10]  /*128a0*/  MUFU.TANH R57, R102 ;  /* 0x0000006600397308 */ /* 0x0003f40000002400 */
[----:B------:R-:W-:Y:S10]  /*128b0*/  MUFU.TANH R51, R105 ;  /* 0x0000006900337308 */ /* 0x000ff40000002400 */
[----:B------:R-:W1:Y:S02]  /*128c0*/  MUFU.TANH R31, R109 ;  /* 0x0000006d001f7308 */ /* 0x000e640000002400 */
[----:B-1----:R-:W-:Y:S08]  /*128d0*/  MOV R102, R64 ;  /* 0x0000004000667202 */ /* 0x002ff00000000f00 */
[----:B------:R-:W-:Y:S10]  /*128e0*/  MUFU.TANH R93, R110 ;  /* 0x0000006e005d7308 */ /* 0x000ff40000002400 */
[----:B------:R-:W1:Y:S01]  /*128f0*/  MUFU.TANH R94, R111 ;  /* 0x0000006f005e7308 */ /* 0x000e620000002400 */
[----:B------:R-:W-:Y:S09]  /*12900*/  MOV R45, R31 ;  /* 0x0000001f002d7202 */ /* 0x000ff20000000f00 */
[----:B------:R-:W-:Y:S10]  /*12910*/  MUFU.TANH R76, R76 ;  /* 0x0000004c004c7308 */ /* 0x000ff40000002400 */
[----:B------:R-:W1:Y:S10]  /*12920*/  MUFU.TANH R75, R75 ;  /* 0x0000004b004b7308 */ /* 0x000e740000002400 */
[----:B------:R-:W1:Y:S10]  /*12930*/  MUFU.TANH R44, R124 ;  /* 0x0000007c002c7308 */ /* 0x000e740000002400 */
[----:B------:R-:W-:Y:S10]  /*12940*/  MUFU.TANH R74, R74 ;  /* 0x0000004a004a7308 */ /* 0x000ff40000002400 */
[----:B------:R-:W1:Y:S10]  /*12950*/  MUFU.TANH R73, R73 ;  /* 0x0000004900497308 */ /* 0x000e740000002400 */
[----:B------:R1:W1:Y:S10]  /*12960*/  MUFU.TANH R231, R128 ;  /* 0x0000008000e77308 */ /* 0x0002740000002400 */
[----:B------:R1:W1:Y:S10]  /*12970*/  MUFU.TANH R230, R129 ;  /* 0x0000008100e67308 */ /* 0x0002740000002400 */
[----:B------:R1:W1:Y:S10]  /*12980*/  MUFU.TANH R229, R130 ;  /* 0x0000008200e57308 */ /* 0x0002740000002400 */
[----:B------:R1:W1:Y:S01]  /*12990*/  MUFU.TANH R228, R131 ;  /* 0x0000008300e47308 */ /* 0x0002620000002400 */
[----:B-----5:R-:W-:Y:S04]  /*129a0*/  FMNMX3.FTZ R2, R199, R53, R52, !PT ;  /* 0x00000035c7027276 */ /* 0x020fe80007810034 */
[----:B--2---:R-:W-:Y:S02]  /*129b0*/  FMNMX3.FTZ R2, R2, R39, R38, !PT ;  /* 0x0000002702027276 */ /* 0x004fe40007810026 */
[----:B----4-:R-:W-:Y:S02]  /*129c0*/  FMNMX3.FTZ R41, R197, R37, R36, !PT ;  /* 0x00000025c5297276 */ /* 0x010fe40007810024 */
[----:B------:R-:W-:Y:S02]  /*129d0*/  FMNMX3.FTZ R0, R196, R35, R6, !PT ;  /* 0x00000023c4007276 */ /* 0x000fe40007810006 */
[----:B------:R-:W-:Y:S02]  /*129e0*/  FMNMX3.FTZ R41, R41, R12, R15, !PT ;  /* 0x0000000c29297276 */ /* 0x000fe4000781000f */
[----:B------:R-:W-:Y:S02]  /*129f0*/  FMNMX3.FTZ R0, R0, R13, R11, !PT ;  /* 0x0000000d00007276 */ /* 0x000fe4000781000b */
[----:B------:R-:W-:Y:S02]  /*12a00*/  FMNMX3.FTZ R2, R2, R56, R112, !PT ;  /* 0x0000003802027276 */ /* 0x000fe40007810070 */
[----:B---3--:R-:W-:Y:S04]  /*12a10*/  FMNMX3.FTZ R40, R40, R48, R113, !PT ;  /* 0x0000003028287276 */ /* 0x008fe80007810071 */
[----:B------:R-:W-:Y:S02]  /*12a20*/  FMNMX3.FTZ R40, R40, R123, R122, !PT ;  /* 0x0000007b28287276 */ /* 0x000fe4000781007a */
[----:B------:R-:W-:Y:S02]  /*12a30*/  FMNMX3.FTZ R0, R0, R88, R117, !PT ;  /* 0x0000005800007276 */ /* 0x000fe40007810075 */
[----:B------:R-:W-:Y:S02]  /*12a40*/  FMNMX3.FTZ R40, R40, R50, R103, !PT ;  /* 0x0000003228287276 */ /* 0x000fe40007810067 */
[----:B------:R-:W-:Y:S02]  /*12a50*/  FMNMX3.FTZ R0, R0, R120, R121, !PT ;  /* 0x0000007800007276 */ /* 0x000fe40007810079 */
[----:B------:R-:W-:Y:S02]  /*12a60*/  FMNMX3.FTZ R40, R40, R240, R247, !PT ;  /* 0x000000f028287276 */ /* 0x000fe400078100f7 */
[----:B------:R-:W-:Y:S01]  /*12a70*/  FMNMX3.FTZ R2, R2, R115, R114, !PT ;  /* 0x0000007302027276 */ /* 0x000fe20007810072 */
[----:B------:R-:W2:Y:S01]  /*12a80*/  S2R R247, SR_TID.X ;  /* 0x0000000000f77919 */ /* 0x000ea20000002100 */
        /* <DEDUP_REMOVED lines=37> */
[----:B-1----:R-:W-:Y:S02]  /*12ce0*/  FMNMX3.FTZ R3, R3, R93, R94, !PT ;  /* 0x0000005d03037276 */ /* 0x002fe4000781005e */
[----:B------:R-:W-:Y:S02]  /*12cf0*/  FMNMX3.FTZ R40, R40, R17, R63, !PT ;  /* 0x0000001128287276 */ /* 0x000fe4000781003f */
[----:B------:R-:W-:Y:S02]  /*12d00*/  FMNMX3.FTZ R0, R0, R100, R16, !PT ;  /* 0x0000006400007276 */ /* 0x000fe40007810010 */
[----:B------:R-:W-:Y:S02]  /*12d10*/  FMNMX3.FTZ R2, R2, R211, R7, !PT ;  /* 0x000000d302027276 */ /* 0x000fe40007810007 */
[----:B------:R-:W-:Y:S02]  /*12d20*/  FMNMX3.FTZ R3, R3, R76, R75, !PT ;  /* 0x0000004c03037276 */ /* 0x000fe4000781004b */
[----:B------:R-:W-:Y:S02]  /*12d30*/  MOV R200, 0x40 ;  /* 0x0000004000c87802 */ /* 0x000fe40000000f00 */
[----:B------:R-:W-:Y:S02]  /*12d40*/  MOV R198, 0x20 ;  /* 0x0000002000c67802 */ /* 0x000fe40000000f00 */
[----:B------:R-:W-:Y:S02]  /*12d50*/  FMNMX3.FTZ R40, R40, R62, R5, !PT ;  /* 0x0000003e28287276 */ /* 0x000fe40007810005 */
[----:B------:R-:W-:Y:S02]  /*12d60*/  FMNMX3.FTZ R0, R0, R99, R209, !PT ;  /* 0x0000006300007276 */ /* 0x000fe400078100d1 */
[----:B------:R-:W-:Y:S02]  /*12d70*/  FMNMX3.FTZ R2, R2, R44, R4, !PT ;  /* 0x0000002c02027276 */ /* 0x000fe40007810004 */
[----:B------:R-:W-:Y:S01]  /*12d80*/  FMNMX3.FTZ R3, R3, R74, R73, !PT ;  /* 0x0000004a03037276 */ /* 0x000fe20007810049 */
[----:B--2---:R-:W-:Y:S06]  /*12d90*/  BRA.U.ANY UP0, `(.L_x_155) ;  /* 0xffffffd500647547 */ /* 0x004fec000b93ffff */
.L_x_154:
[----:B------:R-:W-:Y:S01]  /*12da0*/  FMNMX3.FTZ R40, R40, R231, R230, !PT ;  /* 0x000000e728287276 */ /* 0x000fe200078100e6 */
[----:B------:R-:W-:Y:S01]  /*12db0*/  SHFL.BFLY PT, R17, R2, 0x2, 0x1f ;  /* 0x0c401f0002117f89 */ /* 0x000fe200000e0000 */
[----:B--2---:R-:W-:Y:S01]  /*12dc0*/  FMNMX3.FTZ R21, R0, R229, R228, !PT ;  /* 0x000000e500157276 */ /* 0x004fe200078100e4 */
[----:B------:R-:W-:Y:S01]  /*12dd0*/  UMOV UR5, UR10 ;  /* 0x0000000a00057c82 */ /* 0x000fe20008000000 */
[----:B------:R-:W-:Y:S05]  /*12de0*/  MOV R240, R247 ;  /* 0x000000f700f07202 */ /* 0x000fea0000000f00 */
[----:B------:R-:W-:Y:S01]  /*12df0*/  SHFL.BFLY PT, R5, R40, 0x2, 0x1f ;  /* 0x0c401f0028057f89 */ /* 0x000fe200000e0000 */
[----:B------:R-:W-:Y:S01]  /*12e00*/  UIADD3 UR16, UPT, UPT, UR16, -0x1, URZ ;  /* 0xffffffff10107890 */ /* 0x000fe2000fffe0ff */
[----:B------:R-:W-:Y:S06]  /*12e10*/  SHF.R.U32.HI R104, RZ, 0x1, R240 ;  /* 0x00000001ff687819 */ /* 0x000fec00000116f0 */
[----:B------:R-:W-:Y:S01]  /*12e20*/  SHFL.BFLY PT, R0, R3, 0x2, 0x1f ;  /* 0x0c401f0003007f89 */ /* 0x000fe200000e0000 */
[----:B------:R-:W-:Y:S07]  /*12e30*/  UISETP.NE.AND UP0, UPT, UR16, URZ, UPT ;  /* 0x000000ff1000728c */ /* 0x000fee000bf05270 */
[----:B------:R-:W1:Y:S02]  /*12e40*/  SHFL.BFLY PT, R4, R21, 0x2, 0x1f ;  /* 0x0c401f0015047f89 */ /* 0x000e6400000e0000 */
[----:B-1----:R-:W-:Y:S02]  /*12e50*/  FMNMX.FTZ R16, R21, R4, !PT ;  /* 0x0000000415107209 */ /* 0x002fe40007810000 */
[----:B------:R-:W-:Y:S02]  /*12e60*/  FMNMX.FTZ R18, R2, R17, !PT ;  /* 0x0000001102127209 */ /* 0x000fe40007810000 */
[----:B------:R-:W-:Y:S02]  /*12e70*/  FMNMX.FTZ R17, R40, R5, !PT ;  /* 0x0000000528117209 */ /* 0x000fe40007810000 */
[----:B------:R-:W-:Y:S01]  /*12e80*/  FMNMX.FTZ R7, R3, R0, !PT ;  /* 0x0000000003077209 */ /* 0x000fe20007810000 */
[----:B------:R-:W1:Y:S08]  /*12e90*/  SHFL.BFLY PT, R19, R18, 0x1, 0x1f ;  /* 0x0c201f0012137f89 */ /* 0x000e7000000e0000 */
[----:B------:R-:W2:Y:S08]  /*12ea0*/  SHFL.BFLY PT, R68, R17, 0x1, 0x1f ;  /* 0x0c201f0011447f89 */ /* 0x000eb000000e0000 */
[----:B------:R-:W3:Y:S08]  /*12eb0*/  SHFL.BFLY PT, R0, R7, 0x1, 0x1f ;  /* 0x0c201f0007007f89 */ /* 0x000ef000000e0000 */
[----:B------:R-:W4:Y:S01]  /*12ec0*/  SHFL.BFLY PT, R5, R16, 0x1, 0x1f ;  /* 0x0c201f0010057f89 */ /* 0x000f2200000e0000 */
[----:B-1----:R-:W-:Y:S02]  /*12ed0*/  FMNMX.FTZ R2, R18, R19, !PT ;  /* 0x0000001312027209 */ /* 0x002fe40007810000 */
[----:B--2---:R-:W-:Y:S03]  /*12ee0*/  FMNMX.FTZ R68, R17, R68, !PT ;  /* 0x0000004411447209 */ /* 0x004fe60007810000 */
[C---:B------:R-:W-:Y:S01]  /*12ef0*/  FADD.FTZ R4, -R2.reuse, R199 ;  /* 0x000000c702047221 */ /* 0x040fe20000010100 */
[----:B------:R-:W-:Y:S02]  /*12f00*/  FSETP.NEU.FTZ.AND P1, PT, R2, -INF , PT ;  /* 0xff8000000200780b */ /* 0x000fe40003f3d000 */
[----:B---3--:R-:W-:Y:S01]  /*12f10*/  FMNMX.FTZ R0, R7, R0, !PT ;  /* 0x0000000007007209 */ /* 0x008fe20007810000 */
[----:B------:R-:W-:Y:S01]  /*12f20*/  FMUL.FTZ R72, R4, UR4 ;  /* 0x0000000404487c20 */ /* 0x000fe20008410000 */
[----:B------:R-:W-:Y:S01]  /*12f30*/  FADD.FTZ R4, -R68, R197 ;  /* 0x000000c544047221 */ /* 0x000fe20000010100 */
[----:B------:R-:W-:Y:S01]  /*12f40*/  FMUL.FTZ R7, R2, UR4 ;  /* 0x0000000402077c20 */ /* 0x000fe20008410000 */
[----:B----4-:R-:W-:Y:S01]  /*12f50*/  FMNMX.FTZ R3, R16, R5, !PT ;  /* 0x0000000510037209 */ /* 0x010fe20007810000 */
[----:B------:R-:W-:Y:S01]  /*12f60*/  FADD.FTZ R5, -R0, R201 ;  /* 0x000000c900057221 */ /* 0x000fe20000010100 */
[----:B------:R-:W-:Y:S01]  /*12f70*/  FMUL.FTZ R71, R4, UR4 ;  /* 0x0000000404477c20 */ /* 0x000fe20008410000 */
[----:B------:R-:W-:Y:S01]  /*12f80*/  LOP3.LUT R4, R104, 0x8, RZ, 0xc0, !PT ;  /* 0x0000000868047812 */ /* 0x000fe200078ec0ff */
[----:B------:R-:W-:Y:S01]  /*12f90*/  FMUL.FTZ R201, R68, UR4 ;  /* 0x0000000444c97c20 */ /* 0x000fe20008410000 */
[----:B------:R-:W-:Y:S01]  /*12fa0*/  FMUL.FTZ R69, R5, UR4 ;  /* 0x0000000405457c20 */ /* 0x000fe20008410000 */
[----:B------:R-:W-:Y:S01]  /*12fb0*/  FADD.FTZ R5, -R3, R196 ;  /* 0x000000c403057221 */ /* 0x000fe20000010100 */
[----:B------:R-:W-:Y:S01]  /*12fc0*/  LOP3.LUT R4, R241, R4, RZ, 0x3c, !PT ;  /* 0x00000004f1047212 */ /* 0x000fe200078e3cff */
[----:B------:R-:W-:Y:S01]  /*12fd0*/  FMUL.FTZ R210, R3, UR4 ;  /* 0x0000000403d27c20 */ /* 0x000fe20008410000 */
[----:B------:R-:W-:Y:S01]  /*12fe0*/  FSEL R41, R7, RZ, P1 ;  /* 0x000000ff07297208 */ /* 0x000fe20000800000 */
[----:B------:R-:W-:Y:S01]  /*12ff0*/  FMUL.FTZ R70, R5, UR4 ;  /* 0x0000000405467c20 */ /* 0x000fe20008410000 */
[----:B------:R-:W-:Y:S01]  /*13000*/  LOP3.LUT R4, R4, 0x200, R243, 0xf8, !PT ;  /* 0x0000020004047812 */ /* 0x000fe200078ef8f3 */
[C---:B------:R-:W-:Y:S01]  /*13010*/  FMUL.FTZ R5, R0.reuse, UR4 ;  /* 0x0000000400057c20 */ /* 0x040fe20008410000 */
[----:B------:R-:W-:Y:S01]  /*13020*/  FSETP.NEU.FTZ.AND P1, PT, R0, -INF , PT ;  /* 0xff8000000000780b */ /* 0x000fe20003f3d000 */
[----:B------:R-:W1:Y:S01]  /*13030*/  MUFU.EX2 R71, R71 ;  /* 0x0000004700477308 */ /* 0x000e620000000800 */
[----:B------:R-:W-:Y:S01]  /*13040*/  LEA R107, R4, UR5, 0x1 ;  /* 0x00000005046b7c11 */ /* 0x000fe2000f8e08ff */
[--C-:B------:R-:W-:Y:S01]  /*13050*/  FFMA.FTZ R199, R53, UR4, -R41.reuse ;  /* 0x0000000435c77c23 */ /* 0x100fe20008010829 */
[----:B------:R-:W-:Y:S07]  /*13060*/  FSEL R241, R5, RZ, P1 ;  /* 0x000000ff05f17208 */ /* 0x000fee0000800000 */
[----:B------:R-:W2:Y:S01]  /*13070*/  MUFU.EX2 R70, R70 ;  /* 0x0000004600467308 */ /* 0x000ea20000000800 */
[----:B------:R-:W-:Y:S01]  /*13080*/  FSETP.NEU.FTZ.AND P2, PT, R68, -INF , PT ;  /* 0xff8000004400780b */ /* 0x000fe20003f5d000 */
[----:B------:R-:W3:Y:S01]  /*13090*/  LDSM.16.MT88.4 R20, [R107+0x8000] ;  /* 0x008000006b14783b */ /* 0x000ee20000004200 */
[----:B------:R-:W-:Y:S01]  /*130a0*/  FSETP.NEU.FTZ.AND P1, PT, R3, -INF , PT ;  /* 0xff8000000300780b */ /* 0x000fe20003f3d000 */
[--C-:B------:R-:W-:Y:S01]  /*130b0*/  FFMA.FTZ R128, R52, UR4, -R41.reuse ;  /* 0x0000000434807c23 */ /* 0x100fe20008010829 */
[----:B------:R-:W-:Y:S01]  /*130c0*/  FSEL R201, R201, RZ, P2 ;  /* 0x000000ffc9c97208 */ /* 0x000fe20001000000 */
[--C-:B------:R-:W-:Y:S01]  /*130d0*/  FFMA.FTZ R130, R39, UR4, -R41.reuse ;  /* 0x0000000427827c23 */ /* 0x100fe20008010829 */
[----:B------:R-:W-:Y:S01]  /*130e0*/  FSEL R210, R210, RZ, P1 ;  /* 0x000000ffd2d27208 */ /* 0x000fe20000800000 */
[----:B------:R-:W-:Y:S01]  /*130f0*/  FFMA.FTZ R109, R38, UR4, -R41 ;  /* 0x00000004266d7c23 */ /* 0x000fe20008010829 */
[----:B------:R-:W-:Y:S01]  /*13100*/  FFMA.FTZ R125, R14, UR4, -R241 ;  /* 0x000000040e7d7c23 */ /* 0x000fe200080108f1 */
        /* <DEDUP_REMOVED lines=9> */
[--C-:B------:R-:W-:Y:S01]  /*131a0*/  FFMA.FTZ R196, R8, UR4, -R241.reuse ;  /* 0x0000000408c47c23 */ /* 0x100fe200080108f1 */
[--C-:B------:R-:W-:Y:S01]  /*131b0*/  FFMA.FTZ R126, R9, UR4, -R241.reuse ;  /* 0x00000004097e7c23 */ /* 0x100fe200080108f1 */
[----:B------:R-:W-:Y:S07]  /*131c0*/  FFMA.FTZ R108, R10, UR4, -R241 ;  /* 0x000000040a6c7c23 */ /* 0x000fee00080108f1 */
[----:B------:R-:W-:Y:S01]  /*131d0*/  MUFU.EX2 R197, R197 ;  /* 0x000000c500c57308 */ /* 0x000fe20000000800 */
[----:B------:R-:W-:Y:S01]  /*131e0*/  IADD3 R106, PT, PT, R242, R107, RZ ;  /* 0x0000006bf26a7210 */ /* 0x000fe20007ffe0ff */
[C---:B-1----:R-:W-:Y:S01]  /*131f0*/  FMUL.FTZ R4, R71.reuse, R188 ;  /* 0x000000bc47047220 */ /* 0x042fe20000410000 */
[C---:B------:R-:W-:Y:S07]  /*13200*/  FMUL.FTZ R5, R71.reuse, R189 ;  /* 0x000000bd47057220 */ /* 0x040fee0000410000 */
[----:B------:R-:W1:Y:S01]  /*13210*/  MUFU.EX2 R129, R129 ;  /* 0x0000008100817308 */ /* 0x000e620000000800 */
[C---:B--2---:R-:W-:Y:S01]  /*13220*/  FMUL.FTZ R6, R70.reuse, R190 ;  /* 0x000000be46067220 */ /* 0x044fe20000410000 */
[----:B------:R-:W2:Y:S01]  /*13230*/  LDSM.16.MT88.4 R36, [R106+0x8000] ;  /* 0x008000006a24783b */ /* 0x000ea20000004200 */
[C---:B------:R-:W-:Y:S07]  /*13240*/  FMUL.FTZ R7, R70.reuse, R191 ;  /* 0x000000bf46077220 */ /* 0x040fee0000410000 */
[----:B------:R-:W-:Y:S01]  /*13250*/  MUFU.EX2 R124, R124 ;  /* 0x0000007c007c7308 */ /* 0x000fe20000000800 */
[C---:B------:R-:W-:Y:S01]  /*13260*/  FMUL.FTZ R19, R70.reuse, R183 ;  /* 0x000000b746137220 */ /* 0x040fe20000410000 */
[C---:B------:R-:W-:Y:S01]  /*13270*/  FMUL.FTZ R16, R71.reuse, R180 ;  /* 0x000000b447107220 */ /* 0x040fe20000410000 */
[----:B------:R-:W-:Y:S07]  /*13280*/  FMUL.FTZ R17, R71, R181 ;  /* 0x000000b547117220 */ /* 0x000fee0000410000 */
[----:B------:R-:W4:Y:S01]  /*13290*/  MUFU.EX2 R111, R111 ;  /* 0x0000006f006f7308 */ /* 0x000f220000000800 */
[C---:B------:R-:W-:Y:S01]  /*132a0*/  FMUL.FTZ R18, R70.reuse, R182 ;  /* 0x000000b646127220 */ /* 0x040fe20000410000 */
[----:B------:R-:W-:Y:S01]  /*132b0*/  IADD3 R105, PT, PT, R107, 0x8040, RZ ;  /* 0x000080406b697810 */ /* 0x000fe20007ffe0ff */
[----:B------:R-:W-:Y:S07]  /*132c0*/  FMUL.FTZ R35, R70, R167 ;  /* 0x000000a746237220 */ /* 0x000fee0000410000 */
[----:B------:R-:W5:Y:S01]  /*132d0*/  MUFU.EX2 R208, R208 ;  /* 0x000000d000d07308 */ /* 0x000f620000000800 */
[----:B------:R-:W-:Y:S01]  /*132e0*/  MOV R188, R33 ;  /* 0x0000002100bc7202 */ /* 0x000fe20000000f00 */
[----:B------:R-:W-:Y:S01]  /*132f0*/  FMUL.FTZ R33, R71, R165 ;  /* 0x000000a547217220 */ /* 0x000fe20000410000 */
[----:B-1----:R-:W-:Y:S07]  /*13300*/  F2FP.BF16.F32.PACK_AB R81, R129, R197 ;  /* 0x000000c58151723e */ /* 0x002fee00000010ff */
[----:B------:R-:W-:Y:S01]  /*13310*/  MUFU.EX2 R127, R127 ;  /* 0x0000007f007f7308 */ /* 0x000fe20000000800 */
[----:B------:R-:W-:Y:S01]  /*13320*/  MOV R243, R32 ;  /* 0x0000002000f37202 */ /* 0x000fe20000000f00 */
[----:B------:R-:W-:Y:S01]  /*13330*/  FMUL.FTZ R32, R71, R164 ;  /* 0x000000a447207220 */ /* 0x000fe20000410000 */
[----:B------:R-:W-:Y:S07]  /*13340*/  FFMA.FTZ R60, R60, UR4, -R201 ;  /* 0x000000043c3c7c23 */ /* 0x000fee00080108c9 */
[----:B------:R-:W1:Y:S01]  /*13350*/  MUFU.EX2 R110, R110 ;  /* 0x0000006e006e7308 */ /* 0x000e620000000800 */
[----:B------:R-:W-:Y:S01]  /*13360*/  MOV R189, R57 ;  /* 0x0000003900bd7202 */ /* 0x000fe20000000f00 */
[----:B------:R-:W-:Y:S01]  /*13370*/  FFMA.FTZ R57, R48, UR4, -R241 ;  /* 0x0000000430397c23 */ /* 0x000fe200080108f1 */
[----:B----4-:R-:W-:Y:S07]  /*13380*/  F2FP.BF16.F32.PACK_AB R82, R111, R124 ;  /* 0x0000007c6f52723e */ /* 0x010fee00000010ff */
[----:B------:R-:W-:Y:S01]  /*13390*/  MUFU.EX2 R128, R128 ;  /* 0x0000008000807308 */ /* 0x000fe20000000800 */
[----:B------:R-:W-:Y:S01]  /*133a0*/  FMUL.FTZ R48, R71, R148 ;  /* 0x0000009447307220 */ /* 0x000fe20000410000 */
[----:B-----5:R-:W-:Y:S01]  /*133b0*/  F2FP.BF16.F32.PACK_AB R80, R131, R208 ;  /* 0x000000d08350723e */ /* 0x020fe200000010ff */
[--C-:B------:R-:W-:Y:S07]  /*133c0*/  FFMA.FTZ R116, R116, UR4, -R201.reuse ;  /* 0x0000000474747c23 */ /* 0x100fee00080108c9 */
[----:B------:R-:W4:Y:S01]  /*133d0*/  MUFU.EX2 R72, R72 ;  /* 0x0000004800487308 */ /* 0x000f220000000800 */
[----:B------:R-:W-:Y:S01]  /*133e0*/  MOV R191, R46 ;  /* 0x0000002e00bf7202 */ /* 0x000fe20000000f00 */
[--C-:B------:R-:W-:Y:S01]  /*133f0*/  FFMA.FTZ R117, R117, UR4, -R210.reuse ;  /* 0x0000000475757c23 */ /* 0x100fe200080108d2 */
[----:B------:R-:W-:Y:S07]  /*13400*/  MOV R183, R94 ;  /* 0x0000005e00b77202 */ /* 0x000fee0000000f00 */
[----:B------:R-:W-:Y:S01]  /*13410*/  MUFU.EX2 R69, R69 ;  /* 0x0000004500457308 */ /* 0x000fe20000000800 */
[----:B------:R-:W-:Y:S01]  /*13420*/  MOV R180, R191 ;  /* 0x000000bf00b47202 */ /* 0x000fe20000000f00 */
[----:B------:R-:W-:Y:S01]  /*13430*/  FFMA.FTZ R119, R119, UR4, -R201 ;  /* 0x0000000477777c23 */ /* 0x000fe200080108c9 */
[----:B-1----:R-:W-:Y:S07]  /*13440*/  F2FP.BF16.F32.PACK_AB R83, R110, R127 ;  /* 0x0000007f6e53723e */ /* 0x002fee00000010ff */
[----:B------:R-:W1:Y:S01]  /*13450*/  MUFU.EX2 R199, R199 ;  /* 0x000000c700c77308 */ /* 0x000e620000000800 */
[----:B------:R-:W-:Y:S01]  /*13460*/  MOV R191, R90 ;  /* 0x0000005a00bf7202 */ /* 0x000fe20000000f00 */
[--C-:B------:R-:W-:Y:S01]  /*13470*/  FFMA.FTZ R189, R189, UR4, -R210.reuse ;  /* 0x00000004bdbd7c23 */ /* 0x100fe200080108d2 */
[--C-:B------:R-:W-:Y:S07]  /*13480*/  FFMA.FTZ R113, R113, UR4, -R241.reuse ;  /* 0x0000000471717c23 */ /* 0x100fee00080108f1 */
[----:B------:R-:W-:Y:S01]  /*13490*/  MUFU.EX2 R126, R126 ;  /* 0x0000007e007e7308 */ /* 0x000fe20000000800 */
[----:B------:R-:W-:Y:S01]  /*134a0*/  FFMA.FTZ R123, R123, UR4, -R241 ;  /* 0x000000047b7b7c23 */ /* 0x000fe200080108f1 */
[-C--:B---3--:R-:W-:Y:S08]  /*134b0*/  HMMA.16816.F32.BF16 R4, R80, R20.reuse, R4 ;  /* 0x000000145004723c */ /* 0x088ff00000041804 */
[----:B------:R-:W-:Y:S01]  /*134c0*/  MUFU.EX2 R125, R125 ;  /* 0x0000007d007d7308 */ /* 0x000fe20000000800 */
[C---:B----4-:R-:W-:Y:S09]  /*134d0*/  FMUL.FTZ R8, R72.reuse, R192 ;  /* 0x000000c048087220 */ /* 0x050ff20000410000 */
[----:B------:R-:W3:Y:S01]  /*134e0*/  MUFU.EX2 R196, R196 ;  /* 0x000000c400c47308 */ /* 0x000ee20000000800 */
[----:B------:R-:W-:Y:S01]  /*134f0*/  FMUL.FTZ R9, R72, R193 ;  /* 0x000000c148097220 */ /* 0x000fe20000410000 */
[----:B-1----:R-:W-:Y:S01]  /*13500*/  F2FP.BF16.F32.PACK_AB R64, R128, R199 ;  /* 0x000000c78040723e */ /* 0x002fe200000010ff */
[C---:B------:R-:W-:Y:S07]  /*13510*/  FMUL.FTZ R10, R69.reuse, R194 ;  /* 0x000000c2450a7220 */ /* 0x040fee0000410000 */
[----:B------:R-:W-:Y:S01]  /*13520*/  MUFU.EX2 R130, R130 ;  /* 0x0000008200827308 */ /* 0x000fe20000000800 */
[C---:B------:R-:W-:Y:S01]  /*13530*/  FMUL.FTZ R11, R69.reuse, R195 ;  /* 0x000000c3450b7220 */ /* 0x040fe20000410000 */
[C---:B------:R-:W-:Y:S01]  /*13540*/  FMUL.FTZ R14, R69.reuse, R186 ;  /* 0x000000ba450e7220 */ /* 0x040fe20000410000 */
[C---:B------:R-:W-:Y:S07]  /*13550*/  FMUL.FTZ R12, R72.reuse, R184 ;  /* 0x000000b8480c7220 */ /* 0x040fee0000410000 */
[----:B------:R-:W1:Y:S01]  /*13560*/  MUFU.EX2 R109, R109 ;  /* 0x0000006d006d7308 */ /* 0x000e620000000800 */
[C---:B------:R-:W-:Y:S01]  /*13570*/  FMUL.FTZ R13, R72.reuse, R185 ;  /* 0x000000b9480d7220 */ /* 0x040fe20000410000 */
[C---:B------:R-:W-:Y:S01]  /*13580*/  FMUL.FTZ R15, R69.reuse, R187 ;  /* 0x000000bb450f7220 */ /* 0x040fe20000410000 */
[C---:B------:R-:W-:Y:S07]  /*13590*/  FMUL.FTZ R24, R72.reuse, R172 ;  /* 0x000000ac48187220 */ /* 0x040fee0000410000 */
[----:B------:R-:W4:Y:S01]  /*135a0*/  MUFU.EX2 R108, R108 ;  /* 0x0000006c006c7308 */ /* 0x000f220000000800 */
[----:B------:R-:W-:Y:S01]  /*135b0*/  FMUL.FTZ R25, R72, R173 ;  /* 0x000000ad48197220 */ /* 0x000fe20000410000 */
[----:B---3--:R-:W-:Y:S01]  /*135c0*/  F2FP.BF16.F32.PACK_AB R65, R126, R196 ;  /* 0x000000c47e41723e */ /* 0x008fe200000010ff */
[C---:B------:R-:W-:Y:S01]  /*135d0*/  FMUL.FTZ R26, R69.reuse, R174 ;  /* 0x000000ae451a7220 */ /* 0x040fe20000410000 */
[C---:B------:R-:W-:Y:S01]  /*135e0*/  FMUL.FTZ R27, R69.reuse, R175 ;  /* 0x000000af451b7220 */ /* 0x040fe20000410000 */
[C---:B------:R-:W-:Y:S01]  /*135f0*/  FMUL.FTZ R29, R72.reuse, R169 ;  /* 0x000000a9481d7220 */ /* 0x040fe20000410000 */
[C---:B------:R-:W-:Y:S01]  /*13600*/  FMUL.FTZ R30, R69.reuse, R170 ;  /* 0x000000aa451e7220 */ /* 0x040fe20000410000 */
[----:B------:R-:W-:Y:S01]  /*13610*/  FMUL.FTZ R31, R69, R171 ;  /* 0x000000ab451f7220 */ /* 0x000fe20000410000 */
[----:B------:R-:W-:Y:S01]  /*13620*/  FMUL.FTZ R28, R72, R168 ;  /* 0x000000a8481c7220 */ /* 0x000fe20000410000 */
[----:B------:R-:W-:Y:S01]  /*13630*/  MOV R192, R34 ;  /* 0x0000002200c07202 */ /* 0x000fe20000000f00 */
[----:B------:R-:W-:Y:S01]  /*13640*/  FMUL.FTZ R34, R70, R166 ;  /* 0x000000a646227220 */ /* 0x000fe20000410000 */
[----:B-1----:R-:W-:Y:S01]  /*13650*/  F2FP.BF16.F32.PACK_AB R66, R109, R130 ;  /* 0x000000826d42723e */ /* 0x002fe200000010ff */
[----:B------:R-:W-:Y:S01]  /*13660*/  FMUL.FTZ R40, R72, R156 ;  /* 0x0000009c48287220 */ /* 0x000fe20000410000 */
[----:B------:R-:W-:Y:S01]  /*13670*/  MOV R190, R192 ;  /* 0x000000c000be7202 */ /* 0x000fe20000000f00 */
[C---:B------:R-:W-:Y:S01]  /*13680*/  FMUL.FTZ R42, R69.reuse, R158 ;  /* 0x0000009e452a7220 */ /* 0x040fe20000410000 */
[----:B----4-:R-:W-:Y:S01]  /*13690*/  F2FP.BF16.F32.PACK_AB R67, R108, R125 ;  /* 0x0000007d6c43723e */ /* 0x010fe200000010ff */
[----:B------:R-:W-:Y:S01]  /*136a0*/  FMUL.FTZ R46, R69, R154 ;  /* 0x0000009a452e7220 */ /* 0x000fe20000410000 */
[----:B------:R-:W-:Y:S01]  /*136b0*/  MOV R171, R103 ;  /* 0x0000006700ab7202 */ /* 0x000fe20000000f00 */
[----:B------:R-:W-:Y:S01]  /*136c0*/  FFMA.FTZ R154, R88, UR4, -R210 ;  /* 0x00000004589a7c23 */ /* 0x000fe200080108d2 */
[----:B------:R-:W-:Y:S01]  /*136d0*/  MOV R170, R101 ;  /* 0x0000006500aa7202 */ /* 0x000fe20000000f00 */
[----:B------:R-:W-:Y:S01]  /*136e0*/  MUFU.EX2 R113, R113 ;  /* 0x0000007100717308 */ /* 0x000fe20000000800 */
[----:B------:R-:W-:Y:S01]  /*136f0*/  MOV R169, R98 ;  /* 0x0000006200a97202 */ /* 0x000fe20000000f00 */
[C---:B------:R-:W-:Y:S08]  /*13700*/  HMMA.16816.F32.BF16 R8, R64.reuse, R20, R8 ;  /* 0x000000144008723c */ /* 0x040ff00000041808 */
[----:B------:R-:W-:Y:S01]  /*13710*/  MUFU.EX2 R123, R123 ;  /* 0x0000007b007b7308 */ /* 0x000fe20000000800 */
[----:B------:R-:W-:Y:S01]  /*13720*/  IADD3 R20, PT, PT, R107, 0x8000, RZ ;  /* 0x000080006b147810 */ /* 0x000fe20007ffe0ff */
[----:B------:R-:W-:Y:S01]  /*13730*/  FMUL.FTZ R21, R71, R177 ;  /* 0x000000b147157220 */ /* 0x000fe20000410000 */
[----:B------:R-:W-:Y:S01]  /*13740*/  MOV R177, R95 ;  /* 0x0000005f00b17202 */ /* 0x000fe20000000f00 */
[----:B------:R-:W-:Y:S01]  /*13750*/  FMUL.FTZ R43, R69, R159 ;  /* 0x0000009f452b7220 */ /* 0x000fe20000410000 */
[-C--:B------:R-:W-:Y:S05]  /*13760*/  HMMA.16816.F32.BF16 R12, R64, R22.reuse, R12 ;  /* 0x00000016400c723c */ /* 0x080fea000004180c */
[----:B------:R1:W3:Y:S01]  /*13770*/  MUFU.EX2 R148, R57 ;  /* 0x0000003900947308 */ /* 0x0002e20000000800 */
[----:B------:R-:W-:Y:S01]  /*13780*/  @P0 IADD3 R105, PT, PT, R20, -0x40, RZ ;  /* 0xffffffc014690810 */ /* 0x000fe20007ffe0ff */
[C---:B------:R-:W-:Y:S01]  /*13790*/  FMUL.FTZ R20, R71.reuse, R176 ;  /* 0x000000b047147220 */ /* 0x040fe20000410000 */
[----:B------:R-:W-:Y:S01]  /*137a0*/  MOV R185, R44 ;  /* 0x0000002c00b97202 */ /* 0x000fe20000000f00 */
[----:B------:R-:W-:Y:S01]  /*137b0*/  FMUL.FTZ R44, R72, R152 ;  /* 0x00000098482c7220 */ /* 0x000fe20000410000 */
[----:B------:R-:W-:Y:S01]  /*137c0*/  IADD3 R242, PT, PT, R242, R105, RZ ;  /* 0x00000069f2f27210 */ /* 0x000fe20007ffe0ff */
[C---:B------:R-:W-:Y:S01]  /*137d0*/  HMMA.16816.F32.BF16 R16, R80.reuse, R22, R16 ;  /* 0x000000165010723c */ /* 0x040fe20000041810 */
[----:B------:R-:W4:Y:S03]  /*137e0*/  LDSM.16.MT88.4 R52, [R105] ;  /* 0x000000006934783b */ /* 0x000f260000004200 */
[----:B------:R-:W-:Y:S01]  /*137f0*/  MUFU.EX2 R116, R116 ;  /* 0x0000007400747308 */ /* 0x000fe20000000800 */
[C---:B------:R-:W-:Y:S01]  /*13800*/  FMUL.FTZ R22, R70.reuse, R178 ;  /* 0x000000b246167220 */ /* 0x040fe20000410000 */
[----:B------:R-:W-:Y:S01]  /*13810*/  FMUL.FTZ R23, R70, R179 ;  /* 0x000000b346177220 */ /* 0x000fe20000410000 */
[----:B------:R-:W-:Y:S01]  /*13820*/  MOV R186, R185 ;  /* 0x000000b900ba7202 */ /* 0x000fe20000000f00 */
[----:B-1----:R-:W-:Y:S01]  /*13830*/  FMUL.FTZ R57, R72, R141 ;  /* 0x0000008d48397220 */ /* 0x002fe20000410000 */
[----:B------:R-:W-:Y:S01]  /*13840*/  MOV R187, R190 ;  /* 0x000000be00bb7202 */ /* 0x000fe20000000f00 */
[----:B------:R-:W1:Y:S01]  /*13850*/  LDSM.16.MT88.4 R84, [R242] ;  /* 0x00000000f254783b */ /* 0x000e620000004200 */
[----:B------:R-:W-:Y:S03]  /*13860*/  MOV R190, R89 ;  /* 0x0000005900be7202 */ /* 0x000fe60000000f00 */
[----:B------:R-:W-:Y:S01]  /*13870*/  MUFU.EX2 R154, R154 ;  /* 0x0000009a009a7308 */ /* 0x000fe20000000800 */
[-C--:B--2---:R-:W-:Y:S03]  /*13880*/  HMMA.16816.F32.BF16 R20, R80, R36.reuse, R20 ;  /* 0x000000245014723c */ /* 0x084fe60000041814 */
[----:B------:R-:W-:Y:S01]  /*13890*/  MOV R179, R187 ;  /* 0x000000bb00b37202 */ /* 0x000fe20000000f00 */
[----:B------:R-:W-:Y:S01]  /*138a0*/  IMAD.MOV.U32 R187, RZ, RZ, R92 ;  /* 0x000000ffffbb7224 */ /* 0x000fe200078e005c */
[----:B------:R-:W-:Y:S01]  /*138b0*/  MOV R193, R50 ;  /* 0x0000003200c17202 */ /* 0x000fe20000000f00 */
[----:B------:R-:W-:Y:S01]  /*138c0*/  FMUL.FTZ R50, R70, R150 ;  /* 0x0000009646327220 */ /* 0x000fe20000410000 */
[----:B------:R-:W-:Y:S01]  /*138d0*/  MOV R172, R191 ;  /* 0x000000bf00ac7202 */ /* 0x000fe20000000f00 */
[C---:B------:R-:W-:Y:S01]  /*138e0*/  HMMA.16816.F32.BF16 R24, R64.reuse, R36, R24 ;  /* 0x000000244018723c */ /* 0x040fe20000041818 */
[----:B------:R-:W-:Y:S03]  /*138f0*/  MUFU.EX2 R117, R117 ;  /* 0x0000007500757308 */ /* 0x000fe60000000800 */
[----:B------:R-:W-:Y:S01]  /*13900*/  MOV R164, R193 ;  /* 0x000000c100a47202 */ /* 0x000fe20000000f00 */
[C---:B------:R-:W-:Y:S01]  /*13910*/  FMUL.FTZ R36, R71.reuse, R160 ;  /* 0x000000a047247220 */ /* 0x040fe20000410000 */
[----:B------:R-:W-:Y:S01]  /*13920*/  MOV R195, R49 ;  /* 0x0000003100c37202 */ /* 0x000fe20000000f00 */
[C---:B------:R-:W-:Y:S01]  /*13930*/  FMUL.FTZ R37, R71.reuse, R161 ;  /* 0x000000a147257220 */ /* 0x040fe20000410000 */
[-C--:B------:R-:W-:Y:S03]  /*13940*/  HMMA.16816.F32.BF16 R28, R64, R38.reuse, R28 ;  /* 0x00000026401c723c */ /* 0x080fe6000004181c */
[----:B------:R-:W-:Y:S01]  /*13950*/  MUFU.EX2 R119, R119 ;  /* 0x0000007700777308 */ /* 0x000fe20000000800 */
[----:B------:R-:W-:Y:S01]  /*13960*/  MOV R161, R41 ;  /* 0x0000002900a17202 */ /* 0x000fe20000000f00 */
[----:B------:R-:W-:Y:S01]  /*13970*/  FMUL.FTZ R41, R72, R157 ;  /* 0x0000009d48297220 */ /* 0x000fe20000410000 */
[----:B------:R-:W-:Y:S01]  /*13980*/  MOV R178, R180 ;  /* 0x000000b400b27202 */ /* 0x000fe20000000f00 */
[----:B------:R-:W-:Y:S01]  /*13990*/  FMUL.FTZ R49, R71, R149 ;  /* 0x0000009547317220 */ /* 0x000fe20000410000 */
[----:B------:R-:W-:Y:S01]  /*139a0*/  MOV R180, R93 ;  /* 0x0000005d00b47202 */ /* 0x000fe20000000f00 */
[C---:B------:R-:W-:Y:S01]  /*139b0*/  HMMA.16816.F32.BF16 R32, R80.reuse, R38, R32 ;  /* 0x000000265020723c */ /* 0x040fe20000041820 */
[----:B------:R-:W-:Y:S03]  /*139c0*/  LDSM.16.MT88.4 R92, [R106+0x8800] ;  /* 0x008800006a5c783b */ /* 0x000fe60000004200 */
[C---:B------:R-:W-:Y:S01]  /*139d0*/  FMUL.FTZ R38, R70.reuse, R162 ;  /* 0x000000a246267220 */ /* 0x040fe20000410000 */
[----:B------:R-:W-:Y:S01]  /*139e0*/  FMUL.FTZ R39, R70, R163 ;  /* 0x000000a346277220 */ /* 0x000fe20000410000 */
[----:B------:R-:W-:Y:S01]  /*139f0*/  MOV R181, R195 ;  /* 0x000000c300b57202 */ /* 0x000fe20000000f00 */
[--C-:B------:R-:W-:Y:S01]  /*13a00*/  FFMA.FTZ R159, R219, UR4, -R161.reuse ;  /* 0x00000004db9f7c23 */ /* 0x100fe200080108a1 */
[----:B------:R-:W-:Y:S01]  /*13a10*/  MOV R195, R91 ;  /* 0x0000005b00c37202 */ /* 0x000fe20000000f00 */
[--C-:B------:R-:W-:Y:S01]  /*13a20*/  FFMA.FTZ R160, R224, UR4, -R161.reuse ;  /* 0x00000004e0a07c23 */ /* 0x100fe200080108a1 */
[----:B------:R-:W2:Y:S01]  /*13a30*/  LDSM.16.MT88.4 R88, [R107+0x8800] ;  /* 0x008800006b58783b */ /* 0x000ea20000004200 */
[----:B------:R-:W-:Y:S01]  /*13a40*/  MOV R184, R45 ;  /* 0x0000002d00b87202 */ /* 0x000fe20000000f00 */
[-C--:B----4-:R-:W-:Y:S01]  /*13a50*/  HMMA.16816.F32.BF16 R36, R80, R52.reuse, R36 ;  /* 0x000000345024723c */ /* 0x090fe20000041824 */
[----:B------:R-:W-:Y:S02]  /*13a60*/  MUFU.EX2 R159, R159 ;  /* 0x0000009f009f7308 */ /* 0x000fe40000000800 */
[----:B------:R-:W-:Y:S01]  /*13a70*/  MOV R194, R47 ;  /* 0x0000002f00c27202 */ /* 0x000fe20000000f00 */
[----:B------:R-:W-:Y:S01]  /*13a80*/  FMUL.FTZ R47, R69, R155 ;  /* 0x0000009b452f7220 */ /* 0x000fe20000410000 */
[----:B------:R-:W-:Y:S06]  /*13a90*/  MOV R185, R188 ;  /* 0x000000bc00b97202 */ /* 0x000fec0000000f00 */
[----:B------:R-:W-:Y:S01]  /*13aa0*/  MUFU.EX2 R160, R160 ;  /* 0x000000a000a07308 */ /* 0x000fe20000000800 */
[----:B------:R-:W-:Y:S01]  /*13ab0*/  MOV R182, R194 ;  /* 0x000000c200b67202 */ /* 0x000fe20000000f00 */
[C---:B------:R-:W-:Y:S04]  /*13ac0*/  HMMA.16816.F32.BF16 R40, R64.reuse, R52, R40 ;  /* 0x000000344028723c */ /* 0x040fe80000041828 */
[C---:B------:R-:W-:Y:S01]  /*13ad0*/  FMUL.FTZ R53, R71.reuse, R145 ;  /* 0x0000009147357220 */ /* 0x040fe20000410000 */
[----:B------:R-:W-:Y:S03]  /*13ae0*/  MOV R176, R182 ;  /* 0x000000b600b07202 */ /* 0x000fe60000000f00 */
[----:B------:R4:W5:Y:S01]  /*13af0*/  MUFU.EX2 R145, R60 ;  /* 0x0000003c00917308 */ /* 0x0009620000000800 */
[----:B------:R-:W-:Y:S01]  /*13b00*/  MOV R182, R185 ;  /* 0x000000b900b67202 */ /* 0x000fe20000000f00 */
[----:B------:R-:W-:Y:S01]  /*13b10*/  FFMA.FTZ R56, R56, UR4, -R161 ;  /* 0x0000000438387c23 */ /* 0x000fe200080108a1 */
[----:B------:R-:W-:Y:S01]  /*13b20*/  MOV R185, R63 ;  /* 0x0000003f00b97202 */ /* 0x000fe20000000f00 */
[----:B------:R-:W-:Y:S01]  /*13b30*/  FMUL.FTZ R45, R72, R153 ;  /* 0x00000099482d7220 */ /* 0x000fe20000410000 */
[----:B------:R-:W-:Y:S05]  /*13b40*/  MOV R175, R187 ;  /* 0x000000bb00af7202 */ /* 0x000fea0000000f00 */
[----:B------:R3:W-:Y:S01]  /*13b50*/  MUFU.EX2 R153, R56 ;  /* 0x0000003800997308 */ /* 0x0007e20000000800 */
[----:B------:R-:W-:Y:S01]  /*13b60*/  MOV R187, R185 ;  /* 0x000000b900bb7202 */ /* 0x000fe20000000f00 */
[----:B------:R-:W-:Y:S01]  /*13b70*/  FMUL.FTZ R52, R71, R144 ;  /* 0x0000009047347220 */ /* 0x000fe20000410000 */
[----:B------:R-:W-:Y:S01]  /*13b80*/  MOV R185, R96 ;  /* 0x0000006000b97202 */ /* 0x000fe20000000f00 */
[----:B------:R-:W-:Y:S01]  /*13b90*/  FFMA.FTZ R182, R182, UR4, -R201 ;  /* 0x00000004b6b67c23 */ /* 0x000fe200080108c9 */
[-C--:B------:R-:W-:Y:S03]  /*13ba0*/  HMMA.16816.F32.BF16 R44, R64, R54.reuse, R44 ;  /* 0x00000036402c723c */ /* 0x080fe6000004182c */
[----:B------:R-:W-:Y:S01]  /*13bb0*/  MOV R165, R185 ;  /* 0x000000b900a57202 */ /* 0x000fe20000000f00 */
[C---:B----4-:R-:W-:Y:S01]  /*13bc0*/  FMUL.FTZ R60, R72.reuse, R136 ;  /* 0x00000088483c7220 */ /* 0x050fe20000410000 */
[----:B------:R-:W-:Y:S01]  /*13bd0*/  MOV R194, R243 ;  /* 0x000000f300c27202 */ /* 0x000fe20000000f00 */
[----:B------:R-:W-:Y:S01]  /*13be0*/  FMUL.FTZ R63, R69, R139 ;  /* 0x0000008b453f7220 */ /* 0x000fe20000410000 */
[----:B------:R-:W-:Y:S01]  /*13bf0*/  MOV R243, R58 ;  /* 0x0000003a00f37202 */ /* 0x000fe20000000f00 */
[----:B------:R-:W-:Y:S01]  /*13c00*/  FFMA.FTZ R136, R165, UR4, -R161 ;  /* 0x00000004a5887c23 */ /* 0x000fe200080108a1 */
[----:B------:R-:W-:Y:S01]  /*13c10*/  MOV R188, R59 ;  /* 0x0000003b00bc7202 */ /* 0x000fe20000000f00 */
[----:B------:R-:W4:Y:S01]  /*13c20*/  LDL.LU R165, [R1+0x30] ;  /* 0x0000300001a57983 */ /* 0x000f220000300800 */
[----:B------:R-:W-:Y:S01]  /*13c30*/  MOV R191, R243 ;  /* 0x000000f300bf7202 */ /* 0x000fe20000000f00 */
[C---:B---3--:R-:W-:Y:S01]  /*13c40*/  FMUL.FTZ R56, R72.reuse, R140 ;  /* 0x0000008c48387220 */ /* 0x048fe20000410000 */
[----:B------:R-:W-:Y:S01]  /*13c50*/  MOV R243, R61 ;  /* 0x0000003d00f37202 */ /* 0x000fe20000000f00 */
[----:B------:R-:W-:Y:S01]  /*13c60*/  FMUL.FTZ R61, R72, R137 ;  /* 0x00000089483d7220 */ /* 0x000fe20000410000 */
[----:B------:R-:W-:Y:S01]  /*13c70*/  MOV R174, R177 ;  /* 0x000000b100ae7202 */ /* 0x000fe20000000f00 */
[C---:B------:R-:W-:Y:S01]  /*13c80*/  FMUL.FTZ R58, R69.reuse, R142 ;  /* 0x0000008e453a7220 */ /* 0x040fe20000410000 */
[----:B------:R-:W-:Y:S01]  /*13c90*/  MOV R168, R243 ;  /* 0x000000f300a87202 */ /* 0x000fe20000000f00 */
[----:B------:R-:W-:Y:S01]  /*13ca0*/  FMUL.FTZ R59, R69, R143 ;  /* 0x0000008f453b7220 */ /* 0x000fe20000410000 */
[----:B------:R-:W-:Y:S01]  /*13cb0*/  MOV R173, R188 ;  /* 0x000000bc00ad7202 */ /* 0x000fe20000000f00 */
[----:B------:R-:W-:Y:S01]  /*13cc0*/  FFMA.FTZ R118, R118, UR4, -R201 ;  /* 0x0000000476767c23 */ /* 0x000fe200080108c9 */
[----:B------:R-:W-:Y:S01]  /*13cd0*/  MOV R185, R184 ;  /* 0x000000b800b97202 */ /* 0x000fe20000000f00 */
[--C-:B------:R-:W-:Y:S01]  /*13ce0*/  FFMA.FTZ R120, R120, UR4, -R210.reuse ;  /* 0x0000000478787c23 */ /* 0x100fe200080108d2 */
[----:B------:R-:W-:Y:S01]  /*13cf0*/  MOV R192, R51 ;  /* 0x0000003300c07202 */ /* 0x000fe20000000f00 */
[----:B------:R-:W-:Y:S01]  /*13d00*/  FMUL.FTZ R51, R70, R151 ;  /* 0x0000009746337220 */ /* 0x000fe20000410000 */
[----:B------:R-:W-:Y:S01]  /*13d10*/  MOV R243, R99 ;  /* 0x0000006300f37202 */ /* 0x000fe20000000f00 */
[--C-:B------:R-:W-:Y:S01]  /*13d20*/  FFMA.FTZ R151, R75, UR4, -R241.reuse ;  /* 0x000000044b977c23 */ /* 0x100fe200080108f1 */
[----:B------:R-:W-:Y:S01]  /*13d30*/  MOV R193, R192 ;  /* 0x000000c000c17202 */ /* 0x000fe20000000f00 */
[----:B------:R-:W-:Y:S01]  /*13d40*/  MUFU.EX2 R136, R136 ;  /* 0x0000008800887308 */ /* 0x000fe20000000800 */
[----:B------:R-:W-:Y:S01]  /*13d50*/  MOV R192, R102 ;  /* 0x0000006600c07202 */ /* 0x000fe20000000f00 */
[--C-:B------:R-:W-:Y:S01]  /*13d60*/  FFMA.FTZ R158, R238, UR4, -R241.reuse ;  /* 0x00000004ee9e7c23 */ /* 0x100fe200080108f1 */
[C---:B------:R-:W-:Y:S07]  /*13d70*/  HMMA.16816.F32.BF16 R48, R80.reuse, R54, R48 ;  /* 0x000000365030723c */ /* 0x040fee0000041830 */
[----:B------:R-:W3:Y:S01]  /*13d80*/  MUFU.EX2 R118, R118 ;  /* 0x0000007600767308 */ /* 0x000ee20000000800 */
[C---:B------:R-:W-:Y:S01]  /*13d90*/  FMUL.FTZ R54, R70.reuse, R146 ;  /* 0x0000009246367220 */ /* 0x040fe20000410000 */
[----:B------:R-:W-:Y:S01]  /*13da0*/  MOV R177, R183 ;  /* 0x000000b700b17202 */ /* 0x000fe20000000f00 */
[----:B------:R-:W-:Y:S01]  /*13db0*/  FMUL.FTZ R55, R70, R147 ;  /* 0x0000009346377220 */ /* 0x000fe20000410000 */
[----:B------:R-:W-:Y:S01]  /*13dc0*/  MOV R183, R180 ;  /* 0x000000b400b77202 */ /* 0x000fe20000000f00 */
[----:B------:R-:W-:Y:S01]  /*13dd0*/  FFMA.FTZ R238, R215, UR4, -R241 ;  /* 0x00000004d7ee7c23 */ /* 0x000fe200080108f1 */
[----:B------:R-:W-:Y:S01]  /*13de0*/  MOV R184, R100 ;  /* 0x0000006400b87202 */ /* 0x000fe20000000f00 */
[----:B------:R-:W-:Y:S01]  /*13df0*/  FFMA.FTZ R215, R236, UR4, -R201 ;  /* 0x00000004ecd77c23 */ /* 0x000fe200080108c9 */
[----:B------:R-:W-:Y:S01]  /*13e00*/  LDSM.16.MT88.4 R100, [R242+0x800] ;  /* 0x00080000f264783b */ /* 0x000fe20000004200 */
[----:B------:R-:W-:Y:S01]  /*13e10*/  MOV R188, R62 ;  /* 0x0000003e00bc7202 */ /* 0x000fe20000000f00 */
[-C--:B-1----:R-:W-:Y:S01]  /*13e20*/  HMMA.16816.F32.BF16 R52, R80, R84.reuse, R52 ;  /* 0x000000545034723c */ /* 0x082fe20000041834 */
[----:B------:R-:W-:Y:S02]  /*13e30*/  MUFU.EX2 R158, R158 ;  /* 0x0000009e009e7308 */ /* 0x000fe40000000800 */
[--C-:B------:R-:W-:Y:S01]  /*13e40*/  FFMA.FTZ R121, R121, UR4, -R210.reuse ;  /* 0x0000000479797c23 */ /* 0x100fe200080108d2 */
[----:B------:R-:W-:Y:S01]  /*13e50*/  MOV R180, R188 ;  /* 0x000000bc00b47202 */ /* 0x000fe20000000f00 */
[----:B------:R-:W-:Y:S01]  /*13e60*/  FMUL.FTZ R62, R69, R138 ;  /* 0x0000008a453e7220 */ /* 0x000fe20000410000 */
[----:B------:R-:W-:Y:S05]  /*13e70*/  MOV R188, R97 ;  /* 0x0000006100bc7202 */ /* 0x000fea0000000f00 */
[----:B------:R-:W-:Y:S01]  /*13e80*/  MUFU.EX2 R120, R120 ;  /* 0x0000007800787308 */ /* 0x000fe20000000800 */
[C---:B------:R-:W-:Y:S01]  /*13e90*/  HMMA.16816.F32.BF16 R56, R64.reuse, R84, R56 ;  /* 0x000000544038723c */ /* 0x040fe20000041838 */
[----:B------:R-:W1:Y:S08]  /*13ea0*/  LDSM.16.MT88.4 R96, [R105+0x800] ;  /* 0x000800006960783b */ /* 0x000e700000004200 */
[----:B------:R-:W2:Y:S01]  /*13eb0*/  MUFU.EX2 R121, R121 ;  /* 0x0000007900797308 */ /* 0x000ea20000000800 */
[--C-:B------:R-:W-:Y:S01]  /*13ec0*/  FFMA.FTZ R112, R112, UR4, -R161.reuse ;  /* 0x0000000470707c23 */ /* 0x100fe200080108a1 */
[--C-:B------:R-:W-:Y:S01]  /*13ed0*/  FFMA.FTZ R115, R115, UR4, -R161.reuse ;  /* 0x0000000473737c23 */ /* 0x100fe200080108a1 */
[----:B------:R-:W-:Y:S01]  /*13ee0*/  FFMA.FTZ R114, R114, UR4, -R161 ;  /* 0x0000000472727c23 */ /* 0x000fe200080108a1 */
[--C-:B------:R-:W-:Y:S01]  /*13ef0*/  FFMA.FTZ R122, R122, UR4, -R241.reuse ;  /* 0x000000047a7a7c23 */ /* 0x100fe200080108f1 */
[-C--:B------:R-:W-:Y:S05]  /*13f00*/  HMMA.16816.F32.BF16 R60, R64, R86.reuse, R60 ;  /* 0x00000056403c723c */ /* 0x080fea000004183c */
[----:B------:R-:W-:Y:S01]  /*13f10*/  MUFU.EX2 R215, R215 ;  /* 0x000000d700d77308 */ /* 0x000fe20000000800 */
[C---:B------:R-:W-:Y:S01]  /*13f20*/  FMUL.FTZ R64, R71.reuse, R132 ;  /* 0x0000008447407220 */ /* 0x040fe20000410000 */
[----:B------:R-:W-:Y:S01]  /*13f30*/  FMUL.FTZ R65, R71, R133 ;  /* 0x0000008547417220 */ /* 0x000fe20000410000 */
[C---:B------:R-:W-:Y:S01]  /*13f40*/  FMUL.FTZ R66, R70.reuse, R134 ;  /* 0x0000008646427220 */ /* 0x040fe20000410000 */
[----:B------:R-:W-:Y:S06]  /*13f50*/  FMUL.FTZ R67, R70, R135 ;  /* 0x0000008746437220 */ /* 0x000fec0000410000 */
[----:B------:R-:W1:Y:S01]  /*13f60*/  MUFU.EX2 R112, R112 ;  /* 0x0000007000707308 */ /* 0x000e620000000800 */
[----:B------:R-:W-:Y:S01]  /*13f70*/  F2FP.BF16.F32.PACK_AB R85, R113, R148 ;  /* 0x000000947155723e */ /* 0x000fe200000010ff */
[--C-:B------:R-:W-:Y:S01]  /*13f80*/  FFMA.FTZ R188, R188, UR4, -R210.reuse ;  /* 0x00000004bcbc7c23 */ /* 0x100fe200080108d2 */
[----:B------:R-:W-:Y:S07]  /*13f90*/  FFMA.FTZ R135, R76, UR4, -R241 ;  /* 0x000000044c877c23 */ /* 0x000fee00080108f1 */
[----:B------:R-:W-:Y:S01]  /*13fa0*/  MUFU.EX2 R115, R115 ;  /* 0x0000007300737308 */ /* 0x000fe20000000800 */
[----:B------:R-:W-:Y:S01]  /*13fb0*/  FFMA.FTZ R76, R226, UR4, -R201 ;  /* 0x00000004e24c7c23 */ /* 0x000fe200080108c9 */
[----:B------:R-:W-:Y:S08]  /*13fc0*/  HMMA.16816.F32.BF16 R64, R80, R86, R64 ;  /* 0x000000565040723c */ /* 0x000ff00000041840 */
[----:B------:R-:W1:Y:S01]  /*13fd0*/  MUFU.EX2 R114, R114 ;  /* 0x0000007200727308 */ /* 0x000e620000000800 */
[----:B-----5:R-:W-:Y:S01]  /*13fe0*/  F2FP.BF16.F32.PACK_AB R80, R116, R145 ;  /* 0x000000917450723e */ /* 0x020fe200000010ff */
[----:B------:R-:W-:Y:S08]  /*13ff0*/  FFMA.FTZ R138, R74, UR4, -R241 ;  /* 0x000000044a8a7c23 */ /* 0x000ff000080108f1 */
[----:B------:R-:W5:Y:S01]  /*14000*/  MUFU.EX2 R122, R122 ;  /* 0x0000007a007a7308 */ /* 0x000f620000000800 */
[----:B------:R-:W-:Y:S01]  /*14010*/  F2FP.BF16.F32.PACK_AB R81, R117, R154 ;  /* 0x0000009a7551723e */ /* 0x000fe200000010ff */
[----:B------:R-:W-:Y:S01]  /*14020*/  FFMA.FTZ R74, R225, UR4, -R201 ;  /* 0x00000004e14a7c23 */ /* 0x000fe200080108c9 */
[----:B---3--:R-:W-:Y:S01]  /*14030*/  F2FP.BF16.F32.PACK_AB R82, R118, R119 ;  /* 0x000000777652723e */ /* 0x008fe200000010ff */
[----:B------:R-:W-:Y:S01]  /*14040*/  FFMA.FTZ R75, R77, UR4, -R210 ;  /* 0x000000044d4b7c23 */ /* 0x000fe200080108d2 */
[----:B--2---:R-:W-:Y:S01]  /*14050*/  F2FP.BF16.F32.PACK_AB R83, R121, R120 ;  /* 0x000000787953723e */ /* 0x004fe200000010ff */
[----:B------:R-:W-:Y:S01]  /*14060*/  FFMA.FTZ R196, R69, R252, R196 ;  /* 0x000000fc45c47223 */ /* 0x000fe200000100c4 */
[----:B-1----:R-:W-:Y:S01]  /*14070*/  F2FP.BF16.F32.PACK_AB R84, R112, R153 ;  /* 0x000000997054723e */ /* 0x002fe200000010ff */
[--C-:B------:R-:W-:Y:S01]  /*14080*/  FFMA.FTZ R224, R207, UR4, -R161.reuse ;  /* 0x00000004cfe07c23 */ /* 0x100fe200080108a1 */
[--C-:B------:R-:W-:Y:S01]  /*14090*/  FFMA.FTZ R207, R220, UR4, -R161.reuse ;  /* 0x00000004dccf7c23 */ /* 0x100fe200080108a1 */
[----:B------:R-:W-:Y:S01]  /*140a0*/  F2FP.BF16.F32.PACK_AB R86, R114, R115 ;  /* 0x000000737256723e */ /* 0x000fe200000010ff */
[----:B------:R-:W-:Y:S01]  /*140b0*/  FADD.FTZ R196, R126, R196 ;  /* 0x000000c47ec47221 */ /* 0x000fe20000010000 */
[-C--:B------:R-:W-:Y:S03]  /*140c0*/  HMMA.16816.F32.BF16 R4, R80, R88.reuse, R4 ;  /* 0x000000585004723c */ /* 0x080fe60000041804 */
[----:B-----5:R-:W-:Y:S01]  /*140d0*/  F2FP.BF16.F32.PACK_AB R87, R122, R123 ;  /* 0x0000007b7a57723e */ /* 0x020fe200000010ff */
[----:B------:R-:W-:Y:S01]  /*140e0*/  MUFU.EX2 R207, R207 ;  /* 0x000000cf00cf7308 */ /* 0x000fe20000000800 */
[----:B------:R-:W-:Y:S01]  /*140f0*/  FFMA.FTZ R211, R211, UR4, -R161 ;  /* 0x00000004d3d37c23 */ /* 0x000fe200080108a1 */
[--C-:B------:R-:W-:Y:S01]  /*14100*/  FFMA.FTZ R220, R212, UR4, -R241.reuse ;  /* 0x00000004d4dc7c23 */ /* 0x100fe200080108f1 */
[--C-:B------:R-:W-:Y:S07]  /*14110*/  FFMA.FTZ R195, R195, UR4, -R241.reuse ;  /* 0x00000004c3c37c23 */ /* 0x100fee00080108f1 */
[----:B------:R-:W-:Y:S01]  /*14120*/  MUFU.EX2 R212, R224 ;  /* 0x000000e000d47308 */ /* 0x000fe20000000800 */
[----:B------:R-:W-:Y:S01]  /*14130*/  FFMA.FTZ R194, R194, UR4, -R241 ;  /* 0x00000004c2c27c23 */ /* 0x000fe200080108f1 */
[C---:B------:R-:W-:Y:S08]  /*14140*/  HMMA.16816.F32.BF16 R8, R84.reuse, R88, R8 ;  /* 0x000000585408723c */ /* 0x040ff00000041808 */
[----:B------:R-:W-:Y:S01]  /*14150*/  MUFU.EX2 R220, R220 ;  /* 0x000000dc00dc7308 */ /* 0x000fe20000000800 */
[----:B------:R-:W-:Y:S01]  /*14160*/  FFMA.FTZ R231, R231, UR4, -R201 ;  /* 0x00000004e7e77c23 */ /* 0x000fe200080108c9 */
[--C-:B------:R-:W-:Y:S01]  /*14170*/  FFMA.FTZ R184, R184, UR4, -R210.reuse ;  /* 0x00000004b8b87c23 */ /* 0x100fe200080108d2 */
[----:B------:R-:W-:Y:S07]  /*14180*/  FFMA.FTZ R229, R229, UR4, -R210 ;  /* 0x00000004e5e57c23 */ /* 0x000fee00080108d2 */
[----:B------:R-:W-:Y:S01]  /*14190*/  MUFU.EX2 R211, R211 ;  /* 0x000000d300d37308 */ /* 0x000fe20000000800 */
[-C--:B------:R-:W-:Y:S03]  /*141a0*/  HMMA.16816.F32.BF16 R12, R84, R90.reuse, R12 ;  /* 0x0000005a540c723c */ /* 0x080fe6000004180c */
[----:B------:R-:W-:Y:S06]  /*141b0*/  FFMA.FTZ R177, R177, UR4, -R241 ;  /* 0x00000004b1b17c23 */ /* 0x000fec00080108f1 */
[----:B------:R-:W-:Y:S01]  /*141c0*/  MUFU.EX2 R229, R229 ;  /* 0x000000e500e57308 */ /* 0x000fe20000000800 */
[C---:B------:R-:W-:Y:S01]  /*141d0*/  HMMA.16816.F32.BF16 R16, R80.reuse, R90, R16 ;  /* 0x0000005a5010723c */ /* 0x040fe20000041810 */
[----:B------:R-:W1:Y:S07]  /*141e0*/  LDSM.16.MT88.4 R88, [R107+0x9000] ;  /* 0x009000006b58783b */ /* 0x000e6e0000004200 */
[-C--:B------:R-:W-:Y:S08]  /*141f0*/  HMMA.16816.F32.BF16 R20, R80, R92.reuse, R20 ;  /* 0x0000005c5014723c */ /* 0x080ff00000041814 */
[C---:B------:R-:W-:Y:S08]  /*14200*/  HMMA.16816.F32.BF16 R24, R84.reuse, R92, R24 ;  /* 0x0000005c5418723c */ /* 0x040ff00000041818 */
[-C--:B------:R-:W-:Y:S08]  /*14210*/  HMMA.16816.F32.BF16 R28, R84, R94.reuse, R28 ;  /* 0x0000005e541c723c */ /* 0x080ff0000004181c */
[C---:B------:R-:W-:Y:S01]  /*14220*/  HMMA.16816.F32.BF16 R32, R80.reuse, R94, R32 ;  /* 0x0000005e5020723c */ /* 0x040fe20000041820 */
[----:B------:R-:W2:Y:S07]  /*14230*/  LDSM.16.MT88.4 R92, [R106+0x9000] ;  /* 0x009000006a5c783b */ /* 0x000eae0000004200 */
[-C--:B------:R-:W-:Y:S08]  /*14240*/  HMMA.16816.F32.BF16 R36, R80, R96.reuse, R36 ;  /* 0x000000605024723c */ /* 0x080ff00000041824 */
[C---:B------:R-:W-:Y:S08]  /*14250*/  HMMA.16816.F32.BF16 R40, R84.reuse, R96, R40 ;  /* 0x000000605428723c */ /* 0x040ff00000041828 */
[-C--:B------:R-:W-:Y:S08]  /*14260*/  HMMA.16816.F32.BF16 R44, R84, R98.reuse, R44 ;  /* 0x00000062542c723c */ /* 0x080ff0000004182c */
[C---:B------:R-:W-:Y:S01]  /*14270*/  HMMA.16816.F32.BF16 R48, R80.reuse, R98, R48 ;  /* 0x000000625030723c */ /* 0x040fe20000041830 */
[----:B------:R-:W3:Y:S07]  /*14280*/  LDSM.16.MT88.4 R96, [R105+0x1000] ;  /* 0x001000006960783b */ /* 0x000eee0000004200 */
[-C--:B------:R-:W-:Y:S08]  /*14290*/  HMMA.16816.F32.BF16 R52, R80, R100.reuse, R52 ;  /* 0x000000645034723c */ /* 0x080ff00000041834 */
[C---:B------:R-:W-:Y:S08]  /*142a0*/  HMMA.16816.F32.BF16 R56, R84.reuse, R100, R56 ;  /* 0x000000645438723c */ /* 0x040ff00000041838 */
[-C--:B------:R-:W-:Y:S08]  /*142b0*/  HMMA.16816.F32.BF16 R60, R84, R102.reuse, R60 ;  /* 0x00000066543c723c */ /* 0x080ff0000004183c */
[----:B------:R-:W-:Y:S01]  /*142c0*/  HMMA.16816.F32.BF16 R64, R80, R102, R64 ;  /* 0x000000665040723c */ /* 0x000fe20000041840 */
[----:B------:R-:W5:Y:S03]  /*142d0*/  LDSM.16.MT88.4 R100, [R242+0x1000] ;  /* 0x00100000f264783b */ /* 0x000f660000004200 */
[----:B----4-:R-:W-:Y:S01]  /*142e0*/  FFMA.FTZ R141, R165, UR4, -R161 ;  /* 0x00000004a58d7c23 */ /* 0x010fe200080108a1 */
[----:B------:R-:W-:Y:S02]  /*142f0*/  MOV R165, R164 ;  /* 0x000000a400a57202 */ /* 0x000fe40000000f00 */
[----:B------:R-:W-:Y:S02]  /*14300*/  MOV R164, R171 ;  /* 0x000000ab00a47202 */ /* 0x000fe40000000f00 */
[----:B------:R-:W-:Y:S01]  /*14310*/  MOV R171, R170 ;  /* 0x000000aa00ab7202 */ /* 0x000fe20000000f00 */
[----:B------:R-:W-:Y:S01]  /*14320*/  FFMA.FTZ R137, R165, UR4, -R241 ;  /* 0x00000004a5897c23 */ /* 0x000fe200080108f1 */
[----:B------:R-:W-:Y:S01]  /*14330*/  MOV R170, R169 ;  /* 0x000000a900aa7202 */ /* 0x000fe20000000f00 */
[----:B------:R-:W-:Y:S01]  /*14340*/  MUFU.EX2 R141, R141 ;  /* 0x0000008d008d7308 */ /* 0x000fe20000000800 */
[----:B------:R-:W-:Y:S02]  /*14350*/  MOV R169, R168 ;  /* 0x000000a800a97202 */ /* 0x000fe40000000f00 */
[----:B------:R-:W-:Y:S07]  /*14360*/  MOV R168, R175 ;  /* 0x000000af00a87202 */ /* 0x000fee0000000f00 */
[----:B------:R-:W-:Y:S01]  /*14370*/  MUFU.EX2 R137, R137 ;  /* 0x0000008900897308 */ /* 0x000fe20000000800 */
        /* <DEDUP_REMOVED lines=8> */
[----:B------:R-:W4:Y:S01]  /*14400*/  LDL.LU R186, [R1+0x1c] ;  /* 0x00001c0001ba7983 */ /* 0x000f220000300800 */
[----:B------:R-:W-:Y:S02]  /*14410*/  MOV R165, R164 ;  /* 0x000000a400a57202 */ /* 0x000fe40000000f00 */
[----:B------:R-:W-:Y:S02]  /*14420*/  MOV R164, R171 ;  /* 0x000000ab00a47202 */ /* 0x000fe40000000f00 */
[----:B------:R-:W-:Y:S01]  /*14430*/  MOV R171, R170 ;  /* 0x000000aa00ab7202 */ /* 0x000fe20000000f00 */
[----:B------:R-:W-:Y:S01]  /*14440*/  FFMA.FTZ R140, R165, UR4, -R241 ;  /* 0x00000004a58c7c23 */ /* 0x000fe200080108f1 */
[----:B------:R-:W-:Y:S02]  /*14450*/  MOV R170, R169 ;  /* 0x000000a900aa7202 */ /* 0x000fe40000000f00 */
[----:B------:R-:W-:Y:S02]  /*14460*/  MOV R169, R168 ;  /* 0x000000a800a97202 */ /* 0x000fe40000000f00 */
[----:B------:R-:W-:Y:S01]  /*14470*/  MOV R168, R175 ;  /* 0x000000af00a87202 */ /* 0x000fe20000000f00 */
[----:B------:R-:W-:Y:S01]  /*14480*/  MUFU.EX2 R140, R140 ;  /* 0x0000008c008c7308 */ /* 0x000fe20000000800 */
[----:B------:R-:W-:Y:S02]  /*14490*/  MOV R175, R174 ;  /* 0x000000ae00af7202 */ /* 0x000fe40000000f00 */
        /* <DEDUP_REMOVED lines=22> */
[--C-:B------:R-:W-:Y:S01]  /*14600*/  FFMA.FTZ R139, R165, UR4, -R201.reuse ;  /* 0x00000004a58b7c23 */ /* 0x100fe200080108c9 */
[----:B------:R-:W-:Y:S01]  /*14610*/  MOV R170, R169 ;  /* 0x000000a900aa7202 */ /* 0x000fe20000000f00 */
[----:B------:R-:W-:Y:S01]  /*14620*/  IMAD.MOV.U32 R169, RZ, RZ, R168 ;  /* 0x000000ffffa97224 */ /* 0x000fe200078e00a8 */
[----:B------:R-:W-:Y:S02]  /*14630*/  MOV R165, R164 ;  /* 0x000000a400a57202 */ /* 0x000fe40000000f00 */
[----:B------:R-:W-:Y:S01]  /*14640*/  MOV R168, R175 ;  /* 0x000000af00a87202 */ /* 0x000fe20000000f00 */
[----:B------:R-:W-:Y:S01]  /*14650*/  MUFU.EX2 R139, R139 ;  /* 0x0000008b008b7308 */ /* 0x000fe20000000800 */
[----:B------:R-:W-:Y:S01]  /*14660*/  MOV R175, R174 ;  /* 0x000000ae00af7202 */ /* 0x000fe20000000f00 */
[--C-:B------:R-:W-:Y:S01]  /*14670*/  FFMA.FTZ R146, R165, UR4, -R201.reuse ;  /* 0x00000004a5927c23 */ /* 0x100fe200080108c9 */
[----:B------:R-:W-:Y:S02]  /*14680*/  MOV R174, R173 ;  /* 0x000000ad00ae7202 */ /* 0x000fe40000000f00 */
[----:B------:R-:W-:Y:S02]  /*14690*/  MOV R164, R171 ;  /* 0x000000ab00a47202 */ /* 0x000fe40000000f00 */
[----:B------:R-:W-:Y:S03]  /*146a0*/  MOV R171, R170 ;  /* 0x000000aa00ab7202 */ /* 0x000fe60000000f00 */
[----:B------:R-:W-:Y:S01]  /*146b0*/  MUFU.EX2 R146, R146 ;  /* 0x0000009200927308 */ /* 0x000fe20000000800 */
        /* <DEDUP_REMOVED lines=9> */
[----:B------:R-:W-:Y:S01]  /*14750*/  MOV R173, R179 ;  /* 0x000000b300ad7202 */ /* 0x000fe20000000f00 */
[----:B------:R-:W-:Y:S01]  /*14760*/  IMAD.MOV.U32 R165, RZ, RZ, R164 ;  /* 0x000000ffffa57224 */ /* 0x000fe200078e00a4 */
[----:B------:R-:W-:Y:S01]  /*14770*/  MOV R171, R170 ;  /* 0x000000aa00ab7202 */ /* 0x000fe20000000f00 */
[----:B------:R-:W-:Y:S01]  /*14780*/  MUFU.EX2 R150, R150 ;  /* 0x0000009600967308 */ /* 0x000fe20000000800 */
[----:B------:R-:W-:Y:S01]  /*14790*/  MOV R170, R169 ;  /* 0x000000a900aa7202 */ /* 0x000fe20000000f00 */
[--C-:B------:R-:W-:Y:S01]  /*147a0*/  FFMA.FTZ R149, R165, UR4, -R210.reuse ;  /* 0x00000004a5957c23 */ /* 0x100fe200080108d2 */
[----:B------:R-:W-:Y:S02]  /*147b0*/  MOV R169, R168 ;  /* 0x000000a800a97202 */ /* 0x000fe40000000f00 */
[----:B------:R-:W-:Y:S02]  /*147c0*/  MOV R168, R175 ;  /* 0x000000af00a87202 */ /* 0x000fe40000000f00 */
[----:B------:R-:W-:Y:S03]  /*147d0*/  MOV R175, R173 ;  /* 0x000000ad00af7202 */ /* 0x000fe60000000f00 */
[----:B------:R-:W1:Y:S01]  /*147e0*/  MUFU.EX2 R149, R149 ;  /* 0x0000009500957308 */ /* 0x000e620000000800 */
        /* <DEDUP_REMOVED lines=9> */
[----:B------:R-:W-:Y:S02]  /*14880*/  MOV R170, R169 ;  /* 0x000000a900aa7202 */ /* 0x000fe40000000f00 */
[----:B------:R-:W-:Y:S02]  /*14890*/  MOV R169, R168 ;  /* 0x000000a800a97202 */ /* 0x000fe40000000f00 */
[----:B------:R-:W-:Y:S01]  /*148a0*/  MOV R165, R164 ;  /* 0x000000a400a57202 */ /* 0x000fe20000000f00 */
[----:B------:R-:W-:Y:S01]  /*148b0*/  MUFU.EX2 R142, R142 ;  /* 0x0000008e008e7308 */ /* 0x000fe20000000800 */
[----:B------:R-:W-:Y:S02]  /*148c0*/  MOV R164, R171 ;  /* 0x000000ab00a47202 */ /* 0x000fe40000000f00 */
[----:B------:R-:W-:Y:S01]  /*148d0*/  MOV R171, R170 ;  /* 0x000000aa00ab7202 */ /* 0x000fe20000000f00 */
[----:B------:R-:W-:Y:S01]  /*148e0*/  FFMA.FTZ R147, R165, UR4, -R201 ;  /* 0x00000004a5937c23 */ /* 0x000fe200080108c9 */
[----:B------:R-:W-:Y:S02]  /*148f0*/  MOV R165, R164 ;  /* 0x000000a400a57202 */ /* 0x000fe40000000f00 */
[----:B------:R-:W-:Y:S02]  /*14900*/  MOV R164, R171 ;  /* 0x000000ab00a47202 */ /* 0x000fe40000000f00 */
[----:B-1----:R-:W-:Y:S01]  /*14910*/  F2FP.BF16.F32.PACK_AB R81, R149, R150 ;  /* 0x000000969551723e */ /* 0x002fe200000010ff */
[--C-:B------:R-:W-:Y:S01]  /*14920*/  FFMA.FTZ R152, R165, UR4, -R210.reuse ;  /* 0x00000004a5987c23 */ /* 0x100fe200080108d2 */
[----:B------:R-:W-:Y:S01]  /*14930*/  MOV R165, R164 ;  /* 0x000000a400a57202 */ /* 0x000fe20000000f00 */
[----:B------:R-:W1:Y:S01]  /*14940*/  MUFU.EX2 R147, R147 ;  /* 0x0000009300937308 */ /* 0x000e620000000800 */
[----:B------:R-:W-:Y:S02]  /*14950*/  F2FP.BF16.F32.PACK_AB R80, R146, R139 ;  /* 0x0000008b9250723e */ /* 0x000fe400000010ff */
[----:B------:R-:W-:Y:S01]  /*14960*/  F2FP.BF16.F32.PACK_AB R84, R141, R136 ;  /* 0x000000888d54723e */ /* 0x000fe200000010ff */
[--C-:B------:R-:W-:Y:S06]  /*14970*/  FFMA.FTZ R143, R165, UR4, -R210.reuse ;  /* 0x00000004a58f7c23 */ /* 0x100fec00080108d2 */
[----:B------:R-:W-:Y:S01]  /*14980*/  MUFU.EX2 R152, R152 ;  /* 0x0000009800987308 */ /* 0x000fe20000000800 */
[----:B------:R-:W-:Y:S09]  /*14990*/  F2FP.BF16.F32.PACK_AB R85, R140, R137 ;  /* 0x000000898c55723e */ /* 0x000ff200000010ff */
[----:B------:R-:W2:Y:S01]  /*149a0*/  MUFU.EX2 R143, R143 ;  /* 0x0000008f008f7308 */ /* 0x000ea20000000800 */
[----:B-1----:R-:W-:Y:S02]  /*149b0*/  F2FP.BF16.F32.PACK_AB R82, R147, R142 ;  /* 0x0000008e9352723e */ /* 0x002fe400000010ff */
[----:B--2---:R-:W-:Y:S07]  /*149c0*/  F2FP.BF16.F32.PACK_AB R83, R143, R152 ;  /* 0x000000988f53723e */ /* 0x004fee00000010ff */
[-C--:B------:R-:W-:Y:S03]  /*149d0*/  HMMA.16816.F32.BF16 R4, R80, R88.reuse, R4 ;  /* 0x000000585004723c */ /* 0x080fe60000041804 */
[----:B----4-:R-:W-:Y:S02]  /*149e0*/  MOV R181, R186 ;  /* 0x000000ba00b57202 */ /* 0x010fe40000000f00 */
[----:B------:R-:W-:Y:S02]  /*149f0*/  MOV R186, R185 ;  /* 0x000000b900ba7202 */ /* 0x000fe40000000f00 */
[----:B------:R-:W2:Y:S01]  /*14a00*/  LDL.LU R185, [R1+0x10] ;  /* 0x0000100001b97983 */ /* 0x000ea20000300800 */
        /* <DEDUP_REMOVED lines=18> */
[----:B------:R-:W-:Y:S05]  /*14b30*/  MOV R165, R164 ;  /* 0x000000a400a57202 */ /* 0x000fea0000000f00 */
[--C-:B------:R-:W-:Y:S06]  /*14b40*/  FFMA.FTZ R157, R165, UR4, -R161.reuse ;  /* 0x00000004a59d7c23 */ /* 0x100fec00080108a1 */
[----:B------:R-:W1:Y:S02]  /*14b50*/  MUFU.EX2 R157, R157 ;  /* 0x0000009d009d7308 */ /* 0x000e640000000800 */
[----:B-1----:R-:W-:Y:S02]  /*14b60*/  F2FP.BF16.F32.PACK_AB R86, R157, R144 ;  /* 0x000000909d56723e */ /* 0x002fe400000010ff */
[----:B--2---:R-:W-:Y:S02]  /*14b70*/  MOV R186, R185 ;  /* 0x000000b900ba7202 */ /* 0x004fe40000000f00 */
        /* <DEDUP_REMOVED lines=8> */
[----:B------:R-:W-:Y:S03]  /*14c00*/  MOV R179, R178 ;  /* 0x000000b200b37202 */ /* 0x000fe60000000f00 */
[----:B------:R-:W-:Y:S01]  /*14c10*/  FFMA.FTZ R176, R176, UR4, -R161 ;  /* 0x00000004b0b07c23 */ /* 0x000fe200080108a1 */
[----:B------:R-:W-:Y:S04]  /*14c20*/  MOV R173, R179 ;  /* 0x000000b300ad7202 */ /* 0x000fe80000000f00 */
[----:B------:R-:W-:Y:S04]  /*14c30*/  MOV R175, R173 ;  /* 0x000000ad00af7202 */ /* 0x000fe80000000f00 */
[----:B------:R-:W-:Y:S04]  /*14c40*/  MOV R168, R175 ;  /* 0x000000af00a87202 */ /* 0x000fe80000000f00 */
[----:B------:R-:W-:Y:S04]  /*14c50*/  MOV R170, R168 ;  /* 0x000000a800aa7202 */ /* 0x000fe80000000f00 */
[----:B------:R-:W-:Y:S04]  /*14c60*/  MOV R164, R170 ;  /* 0x000000aa00a47202 */ /* 0x000fe80000000f00 */
[----:B------:R-:W-:Y:S05]  /*14c70*/  MOV R165, R164 ;  /* 0x000000a400a57202 */ /* 0x000fea0000000f00 */
[----:B------:R-:W-:Y:S06]  /*14c80*/  FFMA.FTZ R156, R165, UR4, -R241 ;  /* 0x00000004a59c7c23 */ /* 0x000fec00080108f1 */
[----:B------:R-:W-:Y:S01]  /*14c90*/  MUFU.EX2 R156, R156 ;  /* 0x0000009c009c7308 */ /* 0x000fe20000000800 */
[----:B--2---:R-:W-:Y:S02]  /*14ca0*/  MOV R185, R193 ;  /* 0x000000c100b97202 */ /* 0x004fe40000000f00 */
[----:B------:R-:W2:Y:S02]  /*14cb0*/  LDL.LU R193, [R1+0x20] ;  /* 0x0000200001c17983 */ /* 0x000ea40000300800 */
[----:B------:R-:W-:Y:S02]  /*14cc0*/  MOV R186, R185 ;  /* 0x000000b900ba7202 */ /* 0x000fe40000000f00 */
[----:B------:R-:W4:Y:S02]  /*14cd0*/  LDL.LU R185, [R1+0x40] ;  /* 0x0000400001b97983 */ /* 0x000f240000300800 */
[----:B------:R-:W-:Y:S02]  /*14ce0*/  MOV R181, R186 ;  /* 0x000000ba00b57202 */ /* 0x000fe40000000f00 */
[----:B------:R-:W2:Y:S02]  /*14cf0*/  LDL.LU R186, [R1+0x50] ;  /* 0x0000500001ba7983 */ /* 0x000ea40000300800 */
[----:B------:R-:W-:Y:S02]  /*14d00*/  MOV R178, R181 ;  /* 0x000000b500b27202 */ /* 0x000fe40000000f00 */
[----:B------:R-:W2:Y:S02]  /*14d10*/  LDL.LU R181, [R1+0x58] ;  /* 0x0000580001b57983 */ /* 0x000ea40000300800 */
[----:B------:R-:W-:Y:S02]  /*14d20*/  MOV R179, R178 ;  /* 0x000000b200b37202 */ /* 0x000fe40000000f00 */
[----:B------:R-:W-:Y:S02]  /*14d30*/  MOV R178, R183 ;  /* 0x000000b700b27202 */ /* 0x000fe40000000f00 */
[----:B------:R-:W2:Y:S01]  /*14d40*/  LDL.LU R183, [R1+0x48] ;  /* 0x0000480001b77983 */ /* 0x000ea20000300800 */
[----:B------:R-:W-:Y:S02]  /*14d50*/  MOV R173, R179 ;  /* 0x000000b300ad7202 */ /* 0x000fe40000000f00 */
[----:B------:R-:W-:Y:S02]  /*14d60*/  MOV R179, R178 ;  /* 0x000000b200b37202 */ /* 0x000fe40000000f00 */
[----:B------:R-:W-:Y:S03]  /*14d70*/  MOV R175, R173 ;  /* 0x000000ad00af7202 */ /* 0x000fe60000000f00 */
[----:B------:R-:W-:Y:S01]  /*14d80*/  IMAD.MOV.U32 R173, RZ, RZ, R179 ;  /* 0x000000ffffad7224 */ /* 0x000fe200078e00b3 */
[----:B------:R-:W-:Y:S04]  /*14d90*/  MOV R168, R175 ;  /* 0x000000af00a87202 */ /* 0x000fe80000000f00 */
[----:B------:R-:W-:Y:S04]  /*14da0*/  MOV R170, R168 ;  /* 0x000000a800aa7202 */ /* 0x000fe80000000f00 */
[----:B------:R-:W-:Y:S04]  /*14db0*/  MOV R164, R170 ;  /* 0x000000aa00a47202 */ /* 0x000fe80000000f00 */
[----:B------:R-:W-:Y:S05]  /*14dc0*/  MOV R165, R164 ;  /* 0x000000a400a57202 */ /* 0x000fea0000000f00 */
[----:B------:R-:W-:Y:S06]  /*14dd0*/  FFMA.FTZ R155, R165, UR4, -R241 ;  /* 0x00000004a59b7c23 */ /* 0x000fec00080108f1 */
[----:B------:R-:W1:Y:S02]  /*14de0*/  MUFU.EX2 R155, R155 ;  /* 0x0000009b009b7308 */ /* 0x000e640000000800 */
[----:B-1----:R-:W-:Y:S07]  /*14df0*/  F2FP.BF16.F32.PACK_AB R87, R155, R156 ;  /* 0x0000009c9b57723e */ /* 0x002fee00000010ff */
[C---:B------:R-:W-:Y:S04]  /*14e00*/  HMMA.16816.F32.BF16 R8, R84.reuse, R88, R8 ;  /* 0x000000585408723c */ /* 0x040fe80000041808 */
[--C-:B------:R-:W-:Y:S01]  /*14e10*/  FFMA.FTZ R89, R223, UR4, -R161.reuse ;  /* 0x00000004df597c23 */ /* 0x100fe200080108a1 */
[----:B------:R-:W-:Y:S01]  /*14e20*/  FFMA.FTZ R88, R221, UR4, -R161 ;  /* 0x00000004dd587c23 */ /* 0x000fe200080108a1 */
[--C-:B------:R-:W-:Y:S01]  /*14e30*/  FFMA.FTZ R221, R216, UR4, -R241.reuse ;  /* 0x00000004d8dd7c23 */ /* 0x100fe200080108f1 */
[--C-:B------:R-:W-:Y:S01]  /*14e40*/  FFMA.FTZ R216, R251, UR4, -R210.reuse ;  /* 0x00000004fbd87c23 */ /* 0x100fe200080108d2 */
[-C--:B------:R-:W-:Y:S04]  /*14e50*/  HMMA.16816.F32.BF16 R12, R84, R90.reuse, R12 ;  /* 0x0000005a540c723c */ /* 0x080fe8000004180c */
[----:B------:R-:W-:Y:S04]  /*14e60*/  MUFU.EX2 R221, R221 ;  /* 0x000000dd00dd7308 */ /* 0x000fe80000000800 */
[C---:B------:R-:W-:Y:S06]  /*14e70*/  HMMA.16816.F32.BF16 R16, R80.reuse, R90, R16 ;  /* 0x0000005a5010723c */ /* 0x040fec0000041810 */
[----:B------:R-:W-:Y:S02]  /*14e80*/  MUFU.EX2 R216, R216 ;  /* 0x000000d800d87308 */ /* 0x000fe40000000800 */
[-C--:B------:R-:W-:Y:S08]  /*14e90*/  HMMA.16816.F32.BF16 R20, R80, R92.reuse, R20 ;  /* 0x0000005c5014723c */ /* 0x080ff00000041814 */
[C---:B------:R-:W-:Y:S08]  /*14ea0*/  HMMA.16816.F32.BF16 R24, R84.reuse, R92, R24 ;  /* 0x0000005c5418723c */ /* 0x040ff00000041818 */
[-C--:B------:R-:W-:Y:S08]  /*14eb0*/  HMMA.16816.F32.BF16 R28, R84, R94.reuse, R28 ;  /* 0x0000005e541c723c */ /* 0x080ff0000004181c */
[C---:B------:R-:W-:Y:S08]  /*14ec0*/  HMMA.16816.F32.BF16 R32, R80.reuse, R94, R32 ;  /* 0x0000005e5020723c */ /* 0x040ff00000041820 */
[-C--:B---3--:R-:W-:Y:S08]  /*14ed0*/  HMMA.16816.F32.BF16 R36, R80, R96.reuse, R36 ;  /* 0x000000605024723c */ /* 0x088ff00000041824 */
[C---:B------:R-:W-:Y:S08]  /*14ee0*/  HMMA.16816.F32.BF16 R40, R84.reuse, R96, R40 ;  /* 0x000000605428723c */ /* 0x040ff00000041828 */
[-C--:B------:R-:W-:Y:S08]  /*14ef0*/  HMMA.16816.F32.BF16 R44, R84, R98.reuse, R44 ;  /* 0x00000062542c723c */ /* 0x080ff0000004182c */
[C---:B------:R-:W-:Y:S01]  /*14f00*/  HMMA.16816.F32.BF16 R48, R80.reuse, R98, R48 ;  /* 0x000000625030723c */ /* 0x040fe20000041830 */
[----:B------:R-:W-:Y:S07]  /*14f10*/  LDSM.16.MT88.4 R96, [R242+0x1800] ;  /* 0x00180000f260783b */ /* 0x000fee0000004200 */
[-C--:B-----5:R-:W-:Y:S08]  /*14f20*/  HMMA.16816.F32.BF16 R52, R80, R100.reuse, R52 ;  /* 0x000000645034723c */ /* 0x0a0ff00000041834 */
[C---:B------:R-:W-:Y:S01]  /*14f30*/  HMMA.16816.F32.BF16 R56, R84.reuse, R100, R56 ;  /* 0x000000645438723c */ /* 0x040fe20000041838 */
[----:B------:R-:W-:Y:S10]  /*14f40*/  MUFU.EX2 R100, R88 ;  /* 0x0000005800647308 */ /* 0x000ff40000000800 */
[----:B------:R-:W1:Y:S01]  /*14f50*/  MUFU.EX2 R101, R89 ;  /* 0x0000005900657308 */ /* 0x000e620000000800 */
[-C--:B------:R-:W-:Y:S01]  /*14f60*/  HMMA.16816.F32.BF16 R60, R84, R102.reuse, R60 ;  /* 0x00000066543c723c */ /* 0x080fe2000004183c */
[----:B------:R-:W3:Y:S07]  /*14f70*/  LDSM.16.MT88.4 R84, [R107+0x9800] ;  /* 0x009800006b54783b */ /* 0x000eee0000004200 */
[----:B------:R-:W-:Y:S01]  /*14f80*/  HMMA.16816.F32.BF16 R64, R80, R102, R64 ;  /* 0x000000665040723c */ /* 0x000fe20000041840 */
[----:B------:R-:W-:Y:S03]  /*14f90*/  MUFU.EX2 R103, R76 ;  /* 0x0000004c00677308 */ /* 0x000fe60000000800 */
[--C-:B------:R-:W-:Y:S01]  /*14fa0*/  FFMA.FTZ R102, R237, UR4, -R210.reuse ;  /* 0x00000004ed667c23 */ /* 0x100fe200080108d2 */
[----:B-1----:R-:W-:Y:S02]  /*14fb0*/  F2FP.BF16.F32.PACK_AB R80, R101, R100 ;  /* 0x000000646550723e */ /* 0x002fe400000010ff */
[----:B------:R-:W-:Y:S04]  /*14fc0*/  F2FP.BF16.F32.PACK_AB R82, R160, R159 ;  /* 0x0000009fa052723e */ /* 0x000fe800000010ff */
[----:B------:R-:W-:Y:S01]  /*14fd0*/  MUFU.EX2 R102, R102 ;  /* 0x0000006600667308 */ /* 0x000fe20000000800 */
[--C-:B----4-:R-:W-:Y:S01]  /*14fe0*/  FFMA.FTZ R185, R185, UR4, -R210.reuse ;  /* 0x00000004b9b97c23 */ /* 0x110fe200080108d2 */
[----:B--2---:R-:W-:Y:S02]  /*14ff0*/  MOV R178, R183 ;  /* 0x000000b700b27202 */ /* 0x004fe40000000f00 */
[----:B------:R-:W-:Y:S02]  /*15000*/  MOV R183, R191 ;  /* 0x000000bf00b77202 */ /* 0x000fe40000000f00 */
[----:B------:R-:W2:Y:S01]  /*15010*/  LDL.LU R191, [R1+0x44] ;  /* 0x0000440001bf7983 */ /* 0x000ea20000300800 */
[--C-:B------:R-:W-:Y:S01]  /*15020*/  FFMA.FTZ R178, R178, UR4, -R241.reuse ;  /* 0x00000004b2b27c23 */ /* 0x100fe200080108f1 */
[----:B------:R-:W-:Y:S04]  /*15030*/  MOV R179, R183 ;  /* 0x000000b700b37202 */ /* 0x000fe80000000f00 */
[----:B------:R-:W-:Y:S02]  /*15040*/  MOV R175, R179 ;  /* 0x000000b300af7202 */ /* 0x000fe40000000f00 */
[----:B--2---:R-:W-:Y:S02]  /*15050*/  MOV R183, R191 ;  /* 0x000000bf00b77202 */ /* 0x004fe40000000f00 */
[----:B------:R-:W-:Y:S02]  /*15060*/  MOV R191, R190 ;  /* 0x000000be00bf7202 */ /* 0x000fe40000000f00 */
[----:B------:R-:W2:Y:S01]  /*15070*/  LDL.LU R190, [R1+0x2c] ;  /* 0x00002c0001be7983 */ /* 0x000ea20000300800 */
[----:B------:R-:W-:Y:S02]  /*15080*/  MOV R179, R183 ;  /* 0x000000b700b37202 */ /* 0x000fe40000000f00 */
[--C-:B------:R-:W-:Y:S01]  /*15090*/  FFMA.FTZ R191, R191, UR4, -R241.reuse ;  /* 0x00000004bfbf7c23 */ /* 0x100fe200080108f1 */
[----:B------:R-:W4:Y:S02]  /*150a0*/  LDL.LU R183, [R1+0x3c] ;  /* 0x00003c0001b77983 */ /* 0x000f240000300800 */
[--C-:B------:R-:W-:Y:S02]  /*150b0*/  FFMA.FTZ R179, R179, UR4, -R241.reuse ;  /* 0x00000004b3b37c23 */ /* 0x100fe400080108f1 */
[----:B------:R-:W5:Y:S04]  /*150c0*/  LDL.LU R168, [R1+0x88] ;  /* 0x0000880001a87983 */ /* 0x000f680000300800 */
[----:B------:R-:W3:Y:S04]  /*150d0*/  LDL.LU R170, [R1+0x74] ;  /* 0x0000740001aa7983 */ /* 0x000ee80000300800 */
[----:B------:R-:W5:Y:S04]  /*150e0*/  LDL.LU R164, [R1+0x54] ;  /* 0x0000540001a47983 */ /* 0x000f680000300800 */
[----:B------:R-:W3:Y:S01]  /*150f0*/  LDL.LU R165, [R1+0x14] ;  /* 0x0000140001a57983 */ /* 0x000ee20000300800 */
[----:B--2---:R-:W-:Y:S01]  /*15100*/  FFMA.FTZ R190, R190, UR4, -R241 ;  /* 0x00000004bebe7c23 */ /* 0x004fe200080108f1 */
[----:B----4-:R-:W-:Y:S03]  /*15110*/  FFMA.FTZ R183, R183, UR4, -R201 ;  /* 0x00000004b7b77c23 */ /* 0x010fe600080108c9 */
[----:B------:R-:W-:Y:S01]  /*15120*/  MUFU.EX2 R126, R190 ;  /* 0x000000be007e7308 */ /* 0x000fe20000000800 */
[--C-:B---3--:R-:W-:Y:S02]  /*15130*/  FFMA.FTZ R223, R165, UR4, -R161.reuse ;  /* 0x00000004a5df7c23 */ /* 0x108fe400080108a1 */
[----:B------:R-:W2:Y:S02]  /*15140*/  LDL.LU R165, [R1+0x18] ;  /* 0x0000180001a57983 */ /* 0x000ea40000300800 */
[----:B--2---:R-:W-:Y:S01]  /*15150*/  FFMA.FTZ R219, R165, UR4, -R161 ;  /* 0x00000004a5db7c23 */ /* 0x004fe200080108a1 */
[----:B-----5:R-:W-:Y:S02]  /*15160*/  MOV R165, R164 ;  /* 0x000000a400a57202 */ /* 0x020fe40000000f00 */
        /* <DEDUP_REMOVED lines=12> */
[----:B------:R-:W-:Y:S01]  /*15230*/  FFMA.FTZ R166, R166, UR4, -R161 ;  /* 0x00000004a6a67c23 */ /* 0x000fe200080108a1 */
[----:B------:R-:W-:Y:S02]  /*15240*/  MOV R165, R164 ;  /* 0x000000a400a57202 */ /* 0x000fe40000000f00 */
[----:B------:R-:W-:Y:S01]  /*15250*/  MOV R187, R186 ;  /* 0x000000ba00bb7202 */ /* 0x000fe20000000f00 */
[----:B------:R-:W-:Y:S01]  /*15260*/  FFMA.FTZ R180, R180, UR4, -R201 ;  /* 0x00000004b4b47c23 */ /* 0x000fe200080108c9 */
[----:B------:R-:W-:Y:S02]  /*15270*/  MOV R164, R171 ;  /* 0x000000ab00a47202 */ /* 0x000fe40000000f00 */
[----:B------:R-:W-:Y:S02]  /*15280*/  MOV R171, R170 ;  /* 0x000000aa00ab7202 */ /* 0x000fe40000000f00 */
[----:B------:R-:W-:Y:S02]  /*15290*/  MOV R186, R193 ;  /* 0x000000c100ba7202 */ /* 0x000fe40000000f00 */
[----:B------:R-:W-:Y:S01]  /*152a0*/  MOV R170, R169 ;  /* 0x000000a900aa7202 */ /* 0x000fe20000000f00 */
[----:B------:R-:W2:Y:S01]  /*152b0*/  LDL.LU R193, [R1+0x24] ;  /* 0x0000240001c17983 */ /* 0x000ea20000300800 */
[----:B------:R-:W-:Y:S02]  /*152c0*/  MOV R169, R173 ;  /* 0x000000ad00a97202 */ /* 0x000fe40000000f00 */
[----:B------:R-:W-:Y:S02]  /*152d0*/  MOV R167, R165 ;  /* 0x000000a500a77202 */ /* 0x000fe40000000f00 */
[----:B------:R-:W-:Y:S01]  /*152e0*/  MOV R173, R181 ;  /* 0x000000b500ad7202 */ /* 0x000fe20000000f00 */
[----:B------:R-:W-:Y:S01]  /*152f0*/  IMAD.MOV.U32 R181, RZ, RZ, R187 ;  /* 0x000000ffffb57224 */ /* 0x000fe200078e00bb */
[----:B------:R-:W-:Y:S01]  /*15300*/  MOV R165, R164 ;  /* 0x000000a400a57202 */ /* 0x000fe20000000f00 */
[----:B------:R-:W-:Y:S01]  /*15310*/  FFMA.FTZ R167, R167, UR4, -R161 ;  /* 0x00000004a7a77c23 */ /* 0x000fe200080108a1 */
[----:B------:R-:W-:Y:S01]  /*15320*/  MOV R187, R186 ;  /* 0x000000ba00bb7202 */ /* 0x000fe20000000f00 */
[----:B------:R-:W-:Y:S01]  /*15330*/  FFMA.FTZ R181, R181, UR4, -R201 ;  /* 0x00000004b5b57c23 */ /* 0x000fe200080108c9 */
[----:B------:R-:W-:Y:S02]  /*15340*/  MOV R164, R171 ;  /* 0x000000ab00a47202 */ /* 0x000fe40000000f00 */
[----:B------:R-:W-:Y:S02]  /*15350*/  MOV R186, R192 ;  /* 0x000000c000ba7202 */ /* 0x000fe40000000f00 */
[----:B------:R-:W-:Y:S01]  /*15360*/  MOV R171, R170 ;  /* 0x000000aa00ab7202 */ /* 0x000fe20000000f00 */
[----:B------:R-:W3:Y:S01]  /*15370*/  LDL.LU R192, [R1+0x28] ;  /* 0x0000280001c07983 */ /* 0x000ee20000300800 */
[----:B------:R-:W-:Y:S02]  /*15380*/  MOV R170, R169 ;  /* 0x000000a900aa7202 */ /* 0x000fe40000000f00 */
[----:B------:R-:W-:Y:S02]  /*15390*/  MOV R169, R173 ;  /* 0x000000ad00a97202 */ /* 0x000fe40000000f00 */
[----:B------:R-:W-:Y:S02]  /*153a0*/  MOV R162, R165 ;  /* 0x000000a500a27202 */ /* 0x000fe40000000f00 */
[----:B------:R-:W-:Y:S02]  /*153b0*/  MOV R173, R187 ;  /* 0x000000bb00ad7202 */ /* 0x000fe40000000f00 */
[----:B------:R-:W-:Y:S02]  /*153c0*/  MOV R165, R164 ;  /* 0x000000a400a57202 */ /* 0x000fe40000000f00 */
[----:B------:R-:W-:Y:S02]  /*153d0*/  MOV R187, R186 ;  /* 0x000000ba00bb7202 */ /* 0x000fe40000000f00 */
[----:B------:R-:W-:Y:S01]  /*153e0*/  MOV R164, R171 ;  /* 0x000000ab00a47202 */ /* 0x000fe20000000f00 */
[----:B------:R-:W4:Y:S01]  /*153f0*/  LDL.LU R186, [R1+0x34] ;  /* 0x0000340001ba7983 */ /* 0x000f220000300800 */
[----:B------:R-:W-:Y:S02]  /*15400*/  MOV R171, R170 ;  /* 0x000000aa00ab7202 */ /* 0x000fe40000000f00 */
[----:B------:R-:W-:Y:S02]  /*15410*/  MOV R170, R169 ;  /* 0x000000a900aa7202 */ /* 0x000fe40000000f00 */
[----:B------:R-:W-:Y:S02]  /*15420*/  MOV R163, R162 ;  /* 0x000000a200a37202 */ /* 0x000fe40000000f00 */
[----:B------:R-:W-:Y:S02]  /*15430*/  MOV R169, R173 ;  /* 0x000000ad00a97202 */ /* 0x000fe40000000f00 */
[----:B------:R-:W-:Y:S01]  /*15440*/  MOV R162, R165 ;  /* 0x000000a500a27202 */ /* 0x000fe20000000f00 */
[----:B------:R-:W-:Y:S01]  /*15450*/  FFMA.FTZ R133, R163, UR4, -R161 ;  /* 0x00000004a3857c23 */ /* 0x000fe200080108a1 */
[----:B------:R-:W-:Y:S01]  /*15460*/  MOV R173, R187 ;  /* 0x000000bb00ad7202 */ /* 0x000fe20000000f00 */
[----:B------:R-:W-:Y:S01]  /*15470*/  FFMA.FTZ R163, R227, UR4, -R241 ;  /* 0x00000004e3a37c23 */ /* 0x000fe200080108f1 */
[----:B------:R-:W-:Y:S01]  /*15480*/  MOV R165, R164 ;  /* 0x000000a400a57202 */ /* 0x000fe20000000f00 */
[----:B------:R-:W5:Y:S01]  /*15490*/  LDL.LU R187, [R1+0x38] ;  /* 0x0000380001bb7983 */ /* 0x000f620000300800 */
[----:B------:R-:W-:Y:S01]  /*154a0*/  MOV R164, R171 ;  /* 0x000000ab00a47202 */ /* 0x000fe20000000f00 */
[--C-:B------:R-:W-:Y:S01]  /*154b0*/  FFMA.FTZ R134, R162, UR4, -R161.reuse ;  /* 0x00000004a2867c23 */ /* 0x100fe200080108a1 */
[----:B------:R-:W-:Y:S01]  /*154c0*/  MOV R171, R170 ;  /* 0x000000aa00ab7202 */ /* 0x000fe20000000f00 */
[----:B------:R-:W-:Y:S01]  /*154d0*/  FFMA.FTZ R132, R165, UR4, -R161 ;  /* 0x00000004a5847c23 */ /* 0x000fe200080108a1 */
[----:B------:R-:W-:Y:S01]  /*154e0*/  MOV R170, R169 ;  /* 0x000000a900aa7202 */ /* 0x000fe20000000f00 */
[----:B------:R-:W-:Y:S01]  /*154f0*/  FFMA.FTZ R162, R218, UR4, -R241 ;  /* 0x00000004daa27c23 */ /* 0x000fe200080108f1 */
[----:B------:R-:W-:Y:S01]  /*15500*/  MOV R169, R173 ;  /* 0x000000ad00a97202 */ /* 0x000fe20000000f00 */
[--C-:B------:R-:W-:Y:S01]  /*15510*/  FFMA.FTZ R218, R217, UR4, -R201.reuse ;  /* 0x00000004d9da7c23 */ /* 0x100fe200080108c9 */
[----:B------:R-:W5:Y:S01]  /*15520*/  LDL.LU R173, [R1+0x4c] ;  /* 0x00004c0001ad7983 */ /* 0x000f620000300800 */
        /* <DEDUP_REMOVED lines=10> */
[--C-:B------:R-:W-:Y:S01]  /*155d0*/  FFMA.FTZ R165, R165, UR4, -R201.reuse ;  /* 0x00000004a5a57c23 */ /* 0x100fe200080108c9 */
[--C-:B------:R-:W-:Y:S01]  /*155e0*/  FFMA.FTZ R232, R91, UR4, -R201.reuse ;  /* 0x000000045be87c23 */ /* 0x100fe200080108c9 */
[--C-:B------:R-:W-:Y:S01]  /*155f0*/  FFMA.FTZ R168, R233, UR4, -R201.reuse ;  /* 0x00000004e9a87c23 */ /* 0x100fe200080108c9 */
[----:B------:R-:W-:Y:S01]  /*15600*/  FFMA.FTZ R164, R164, UR4, -R201 ;  /* 0x00000004a4a47c23 */ /* 0x000fe200080108c9 */
[--C-:B------:R-:W-:Y:S01]  /*15610*/  FFMA.FTZ R171, R234, UR4, -R210.reuse ;  /* 0x00000004eaab7c23 */ /* 0x100fe200080108d2 */
[----:B------:R1:W1:Y:S01]  /*15620*/  MUFU.EX2 R204, R74 ;  /* 0x0000004a00cc7308 */ /* 0x0002620000000800 */
[----:B------:R-:W5:Y:S01]  /*15630*/  LDSM.16.MT88.4 R88, [R106+0x9800] ;  /* 0x009800006a58783b */ /* 0x000f620000004200 */
[--C-:B------:R-:W-:Y:S01]  /*15640*/  FFMA.FTZ R235, R79, UR4, -R210.reuse ;  /* 0x000000044feb7c23 */ /* 0x100fe200080108d2 */
[--C-:B------:R-:W-:Y:S07]  /*15650*/  FFMA.FTZ R234, R206, UR4, -R210.reuse ;  /* 0x00000004ceea7c23 */ /* 0x100fee00080108d2 */
[----:B------:R-:W-:Y:S01]  /*15660*/  MUFU.EX2 R169, R169 ;  /* 0x000000a900a97308 */ /* 0x000fe20000000800 */
[--C-:B------:R-:W-:Y:S01]  /*15670*/  FFMA.FTZ R233, R174, UR4, -R210.reuse ;  /* 0x00000004aee97c23 */ /* 0x100fe200080108d2 */
[--C-:B------:R-:W-:Y:S08]  /*15680*/  FFMA.FTZ R174, R209, UR4, -R210.reuse ;  /* 0x00000004d1ae7c23 */ /* 0x100ff000080108d2 */
[----:B------:R-:W1:Y:S01]  /*15690*/  MUFU.EX2 R168, R168 ;  /* 0x000000a800a87308 */ /* 0x000e620000000800 */
[----:B------:R-:W5:Y:S09]  /*156a0*/  LDSM.16.MT88.4 R92, [R105+0x1800] ;  /* 0x00180000695c783b */ /* 0x000f720000004200 */
[----:B------:R-:W-:Y:S01]  /*156b0*/  MUFU.EX2 R171, R171 ;  /* 0x000000ab00ab7308 */ /* 0x000fe20000000800 */
[--C-:B-1----:R-:W-:Y:S01]  /*156c0*/  FFMA.FTZ R74, R78, UR4, -R210.reuse ;  /* 0x000000044e4a7c23 */ /* 0x102fe200080108d2 */
[----:B------:R-:W-:Y:S08]  /*156d0*/  F2FP.BF16.F32.PACK_AB R78, R103, R204 ;  /* 0x000000cc674e723e */ /* 0x000ff000000010ff */
[----:B------:R-:W1:Y:S10]  /*156e0*/  MUFU.EX2 R170, R170 ;  /* 0x000000aa00aa7308 */ /* 0x000e740000000800 */
[----:B------:R-:W-:Y:S01]  /*156f0*/  MUFU.EX2 R163, R163 ;  /* 0x000000a300a37308 */ /* 0x000fe20000000800 */
[----:B------:R-:W-:Y:S09]  /*15700*/  F2FP.BF16.F32.PACK_AB R76, R168, R169 ;  /* 0x000000a9a84c723e */ /* 0x000ff200000010ff */
[----:B------:R-:W1:Y:S10]  /*15710*/  MUFU.EX2 R162, R162 ;  /* 0x000000a200a27308 */ /* 0x000e740000000800 */
[----:B------:R-:W-:Y:S01]  /*15720*/  MUFU.EX2 R218, R218 ;  /* 0x000000da00da7308 */ /* 0x000fe20000000800 */
[----:B-1----:R-:W-:Y:S09]  /*15730*/  F2FP.BF16.F32.PACK_AB R77, R170, R171 ;  /* 0x000000abaa4d723e */ /* 0x002ff200000010ff */
[----:B------:R-:W-:Y:S10]  /*15740*/  MUFU.EX2 R206, R238 ;  /* 0x000000ee00ce7308 */ /* 0x000ff40000000800 */
[----:B------:R-:W-:Y:S01]  /*15750*/  MUFU.EX2 R227, R227 ;  /* 0x000000e300e37308 */ /* 0x000fe20000000800 */
[----:B------:R-:W-:Y:S09]  /*15760*/  F2FP.BF16.F32.PACK_AB R83, R162, R163 ;  /* 0x000000a3a253723e */ /* 0x000ff200000010ff */
[----:B------:R-:W-:Y:S10]  /*15770*/  MUFU.EX2 R226, R226 ;  /* 0x000000e200e27308 */ /* 0x000ff40000000800 */
[----:B------:R-:W-:Y:S10]  /*15780*/  MUFU.EX2 R225, R225 ;  /* 0x000000e100e17308 */ /* 0x000ff40000000800 */
[----:B------:R-:W-:Y:S10]  /*15790*/  MUFU.EX2 R232, R232 ;  /* 0x000000e800e87308 */ /* 0x000ff40000000800 */
[----:B------:R-:W-:Y:S01]  /*157a0*/  MUFU.EX2 R233, R233 ;  /* 0x000000e900e97308 */ /* 0x000fe20000000800 */
[--C-:B--2---:R-:W-:Y:S01]  /*157b0*/  FFMA.FTZ R193, R193, UR4, -R161.reuse ;  /* 0x00000004c1c17c23 */ /* 0x104fe200080108a1 */
[--C-:B---3--:R-:W-:Y:S08]  /*157c0*/  FFMA.FTZ R192, R192, UR4, -R161.reuse ;  /* 0x00000004c0c07c23 */ /* 0x108ff000080108a1 */
[----:B------:R-:W-:Y:S01]  /*157d0*/  MUFU.EX2 R69, R192 ;  /* 0x000000c000457308 */ /* 0x000fe20000000800 */
[--C-:B----4-:R-:W-:Y:S09]  /*157e0*/  FFMA.FTZ R186, R186, UR4, -R161.reuse ;  /* 0x00000004baba7c23 */ /* 0x110ff200080108a1 */
[----:B------:R-:W-:Y:S01]  /*157f0*/  MUFU.EX2 R224, R186 ;  /* 0x000000ba00e07308 */ /* 0x000fe20000000800 */
[--C-:B-----5:R-:W-:Y:S01]  /*15800*/  FFMA.FTZ R187, R187, UR4, -R161.reuse ;  /* 0x00000004bbbb7c23 */ /* 0x120fe200080108a1 */
[----:B------:R-:W-:Y:S01]  /*15810*/  FFMA.FTZ R173, R173, UR4, -R161 ;  /* 0x00000004adad7c23 */ /* 0x000fe200080108a1 */
[--C-:B------:R-:W-:Y:S01]  /*15820*/  FFMA.FTZ R161, R239, UR4, -R241.reuse ;  /* 0x00000004efa17c23 */ /* 0x100fe200080108f1 */
[--C-:B------:R-:W-:Y:S01]  /*15830*/  FFMA.FTZ R239, R213, UR4, -R241.reuse ;  /* 0x00000004d5ef7c23 */ /* 0x100fe200080108f1 */
[----:B------:R-:W-:Y:S01]  /*15840*/  FFMA.FTZ R241, R73, UR4, -R241 ;  /* 0x0000000449f17c23 */ /* 0x000fe200080108f1 */
[--C-:B------:R-:W-:Y:S01]  /*15850*/  FFMA.FTZ R73, R214, UR4, -R201.reuse ;  /* 0x00000004d6497c23 */ /* 0x100fe200080108c9 */
[--C-:B------:R-:W-:Y:S01]  /*15860*/  FFMA.FTZ R214, R205, UR4, -R201.reuse ;  /* 0x00000004cdd67c23 */ /* 0x100fe200080108c9 */
[----:B------:R-:W-:Y:S01]  /*15870*/  FFMA.FTZ R201, R230, UR4, -R201 ;  /* 0x00000004e6c97c23 */ /* 0x000fe200080108c9 */
[--C-:B------:R-:W-:Y:S01]  /*15880*/  FFMA.FTZ R230, R172, UR4, -R210.reuse ;  /* 0x00000004ace67c23 */ /* 0x100fe200080108d2 */
[--C-:B------:R-:W-:Y:S01]  /*15890*/  FFMA.FTZ R172, R243, UR4, -R210.reuse ;  /* 0x00000004f3ac7c23 */ /* 0x100fe200080108d2 */
[--C-:B------:R-:W-:Y:S01]  /*158a0*/  FFMA.FTZ R205, R245, UR4, -R210.reuse ;  /* 0x00000004f5cd7c23 */ /* 0x100fe200080108d2 */
[----:B------:R-:W2:Y:S01]  /*158b0*/  LDL.LU R243, [R1+0x8] ;  /* 0x0000080001f37983 */ /* 0x000ea20000300800 */
[----:B------:R-:W1:Y:S01]  /*158c0*/  MUFU.EX2 R161, R161 ;  /* 0x000000a100a17308 */ /* 0x000e620000000800 */
[--C-:B------:R-:W-:Y:S01]  /*158d0*/  FFMA.FTZ R213, R222, UR4, -R210.reuse ;  /* 0x00000004ded57c23 */ /* 0x100fe200080108d2 */
[----:B------:R-:W-:Y:S01]  /*158e0*/  FFMA.FTZ R210, R228, UR4, -R210 ;  /* 0x00000004e4d27c23 */ /* 0x000fe200080108d2 */
[----:B------:R-:W3:Y:S07]  /*158f0*/  LDL.LU R237, [R1+0x4] ;  /* 0x0000040001ed7983 */ /* 0x000eee0000300800 */
[----:B------:R-:W4:Y:S01]  /*15900*/  MUFU.EX2 R205, R205 ;  /* 0x000000cd00cd7308 */ /* 0x000f220000000800 */
[----:B------:R-:W5:Y:S09]  /*15910*/  LDL.LU R236, [R1] ;  /* 0x0000000001ec7983 */ /* 0x000f720000300800 */
[----:B------:R-:W-:Y:S10]  /*15920*/  MUFU.EX2 R228, R234 ;  /* 0x000000ea00e47308 */ /* 0x000ff40000000800 */
[----:B------:R-:W-:Y:S01]  /*15930*/  MUFU.EX2 R234, R181 ;  /* 0x000000b500ea7308 */ /* 0x000fe20000000800 */
[----:B-1----:R-:W-:Y:S09]  /*15940*/  F2FP.BF16.F32.PACK_AB R81, R161, R158 ;  /* 0x0000009ea151723e */ /* 0x002ff200000010ff */
[----:B------:R-:W-:Y:S01]  /*15950*/  MUFU.EX2 R201, R201 ;  /* 0x000000c900c97308 */ /* 0x000fe20000000800 */
[----:B----4-:R-:W-:Y:S09]  /*15960*/  F2FP.BF16.F32.PACK_AB R79, R102, R205 ;  /* 0x000000cd664f723e */ /* 0x010ff200000010ff */
[----:B------:R-:W-:Y:S10]  /*15970*/  MUFU.EX2 R210, R210 ;  /* 0x000000d200d27308 */ /* 0x000ff40000000800 */
[----:B------:R-:W-:Y:S01]  /*15980*/  MUFU.EX2 R209, R73 ;  /* 0x0000004900d17308 */ /* 0x000fe20000000800 */
[-C--:B------:R-:W-:Y:S09]  /*15990*/  HMMA.16816.F32.BF16 R4, R76, R84.reuse, R4 ;  /* 0x000000544c04723c */ /* 0x080ff20000041804 */
[----:B------:R-:W1:Y:S10]  /*159a0*/  MUFU.EX2 R213, R213 ;  /* 0x000000d500d57308 */ /* 0x000e740000000800 */
[----:B------:R-:W4:Y:S01]  /*159b0*/  MUFU.EX2 R214, R214 ;  /* 0x000000d600d67308 */ /* 0x000f220000000800 */
[C---:B------:R-:W-:Y:S09]  /*159c0*/  HMMA.16816.F32.BF16 R8, R80.reuse, R84, R8 ;  /* 0x000000545008723c */ /* 0x040ff20000041808 */
[----:B------:R-:W-:Y:S10]  /*159d0*/  MUFU.EX2 R217, R239 ;  /* 0x000000ef00d97308 */ /* 0x000ff40000000800 */
[----:B------:R-:W-:Y:S01]  /*159e0*/  MUFU.EX2 R222, R223 ;  /* 0x000000df00de7308 */ /* 0x000fe20000000800 */
[-C--:B------:R-:W-:Y:S03]  /*159f0*/  HMMA.16816.F32.BF16 R12, R80, R86.reuse, R12 ;  /* 0x00000056500c723c */ /* 0x080fe6000004180c */
[----:B-1----:R-:W-:Y:S06]  /*15a00*/  F2FP.BF16.F32.PACK_AB R73, R213, R216 ;  /* 0x000000d8d549723e */ /* 0x002fec00000010ff */
[----:B------:R-:W-:Y:S01]  /*15a10*/  MUFU.EX2 R223, R235 ;  /* 0x000000eb00df7308 */ /* 0x000fe20000000800 */
[C---:B------:R-:W-:Y:S01]  /*15a20*/  HMMA.16816.F32.BF16 R16, R76.reuse, R86, R16 ;  /* 0x000000564c10723c */ /* 0x040fe20000041810 */
[----:B------:R-:W1:Y:S08]  /*15a30*/  LDSM.16.MT88.4 R84, [R107+0xa000] ;  /* 0x00a000006b54783b */ /* 0x000e700000004200 */
[----:B------:R-:W-:Y:S10]  /*15a40*/  MUFU.EX2 R235, R180 ;  /* 0x000000b400eb7308 */ /* 0x000ff40000000800 */
[----:B------:R-:W-:Y:S01]  /*15a50*/  MUFU.EX2 R230, R230 ;  /* 0x000000e600e67308 */ /* 0x000fe20000000800 */
[-C--:B------:R-:W-:Y:S09]  /*15a60*/  HMMA.16816.F32.BF16 R20, R76, R88.reuse, R20 ;  /* 0x000000584c14723c */ /* 0x080ff20000041814 */
[----:B------:R-:W-:Y:S01]  /*15a70*/  MUFU.EX2 R241, R241 ;  /* 0x000000f100f17308 */ /* 0x000fe20000000800 */
[C---:B------:R-:W-:Y:S08]  /*15a80*/  HMMA.16816.F32.BF16 R24, R80.reuse, R88, R24 ;  /* 0x000000585018723c */ /* 0x040ff00000041818 */
[-C--:B------:R-:W-:Y:S08]  /*15a90*/  HMMA.16816.F32.BF16 R28, R80, R90.reuse, R28 ;  /* 0x0000005a501c723c */ /* 0x080ff0000004181c */
[C---:B------:R-:W-:Y:S01]  /*15aa0*/  HMMA.16816.F32.BF16 R32, R76.reuse, R90, R32 ;  /* 0x0000005a4c20723c */ /* 0x040fe20000041820 */
[----:B------:R-:W5:Y:S07]  /*15ab0*/  LDSM.16.MT88.4 R88, [R106+0xa000] ;  /* 0x00a000006a58783b */ /* 0x000f6e0000004200 */
[-C--:B------:R-:W-:Y:S08]  /*15ac0*/  HMMA.16816.F32.BF16 R36, R76, R92.reuse, R36 ;  /* 0x0000005c4c24723c */ /* 0x080ff00000041824 */
[C---:B------:R-:W-:Y:S08]  /*15ad0*/  HMMA.16816.F32.BF16 R40, R80.reuse, R92, R40 ;  /* 0x0000005c5028723c */ /* 0x040ff00000041828 */
[-C--:B------:R-:W-:Y:S08]  /*15ae0*/  HMMA.16816.F32.BF16 R44, R80, R94.reuse, R44 ;  /* 0x0000005e502c723c */ /* 0x080ff0000004182c */
[C---:B------:R-:W-:Y:S01]  /*15af0*/  HMMA.16816.F32.BF16 R48, R76.reuse, R94, R48 ;  /* 0x0000005e4c30723c */ /* 0x040fe20000041830 */
[----:B------:R-:W5:Y:S07]  /*15b00*/  LDSM.16.MT88.4 R92, [R105+0x2000] ;  /* 0x00200000695c783b */ /* 0x000f6e0000004200 */
[-C--:B------:R-:W-:Y:S08]  /*15b10*/  HMMA.16816.F32.BF16 R52, R76, R96.reuse, R52 ;  /* 0x000000604c34723c */ /* 0x080ff00000041834 */
[C---:B------:R-:W-:Y:S01]  /*15b20*/  HMMA.16816.F32.BF16 R56, R80.reuse, R96, R56 ;  /* 0x000000605038723c */ /* 0x040fe20000041838 */
[----:B------:R-:W-:Y:S10]  /*15b30*/  MUFU.EX2 R97, R75 ;  /* 0x0000004b00617308 */ /* 0x000ff40000000800 */
[----:B------:R4:W1:Y:S01]  /*15b40*/  MUFU.EX2 R96, R74 ;  /* 0x0000004a00607308 */ /* 0x0008620000000800 */
[-C--:B------:R-:W-:Y:S01]  /*15b50*/  HMMA.16816.F32.BF16 R60, R80, R98.reuse, R60 ;  /* 0x00000062503c723c */ /* 0x080fe2000004183c */
[----:B------:R-:W5:Y:S07]  /*15b60*/  LDSM.16.MT88.4 R80, [R242+0x2000] ;  /* 0x00200000f250783b */ /* 0x000f6e0000004200 */
[----:B------:R-:W-:Y:S01]  /*15b70*/  HMMA.16816.F32.BF16 R64, R76, R98, R64 ;  /* 0x000000624c40723c */ /* 0x000fe20000041840 */
[----:B------:R-:W-:Y:S03]  /*15b80*/  MUFU.EX2 R98, R193 ;  /* 0x000000c100627308 */ /* 0x000fe60000000800 */
[----:B----4-:R-:W-:Y:S07]  /*15b90*/  F2FP.BF16.F32.PACK_AB R74, R215, R214 ;  /* 0x000000d6d74a723e */ /* 0x010fee00000010ff */
[----:B------:R-:W-:Y:S01]  /*15ba0*/  MUFU.EX2 R99, R194 ;  /* 0x000000c200637308 */ /* 0x000fe20000000800 */
[----:B-1----:R-:W-:Y:S02]  /*15bb0*/  F2FP.BF16.F32.PACK_AB R75, R96, R97 ;  /* 0x00000061604b723e */ /* 0x002fe400000010ff */
[----:B------:R-:W-:Y:S02]  /*15bc0*/  F2FP.BF16.F32.PACK_AB R76, R207, R212 ;  /* 0x000000d4cf4c723e */ /* 0x000fe400000010ff */
[----:B------:R-:W-:Y:S02]  /*15bd0*/  F2FP.BF16.F32.PACK_AB R77, R206, R217 ;  /* 0x000000d9ce4d723e */ /* 0x000fe400000010ff */
[----:B------:R-:W-:Y:S02]  /*15be0*/  F2FP.BF16.F32.PACK_AB R78, R219, R222 ;  /* 0x000000dedb4e723e */ /* 0x000fe400000010ff */
[----:B------:R-:W-:Y:S01]  /*15bf0*/  F2FP.BF16.F32.PACK_AB R79, R220, R221 ;  /* 0x000000dddc4f723e */ /* 0x000fe200000010ff */
[----:B--2---:R-:W-:Y:S01]  /*15c00*/  FFMA.FTZ R199, R72, R243, R199 ;  /* 0x000000f348c77223 */ /* 0x004fe200000100c7 */
[----:B------:R-:W-:Y:S03]  /*15c10*/  F2FP.BF16.F32.PACK_AB R72, R209, R218 ;  /* 0x000000dad148723e */ /* 0x000fe600000010ff */
[----:B------:R-:W-:Y:S01]  /*15c20*/  FADD.FTZ R199, R128, R199 ;  /* 0x000000c780c77221 */ /* 0x000fe20000010000 */
[----:B---3--:R-:W-:Y:S01]  /*15c30*/  FFMA.FTZ R208, R71, R237, R208 ;  /* 0x000000ed47d07223 */ /* 0x008fe200000100d0 */
[----:B------:R-:W-:Y:S02]  /*15c40*/  MUFU.EX2 R128, R166 ;  /* 0x000000a600807308 */ /* 0x000fe40000000800 */
[-C--:B------:R-:W-:Y:S08]  /*15c50*/  HMMA.16816.F32.BF16 R4, R72, R84.reuse, R4 ;  /* 0x000000544804723c */ /* 0x080ff00000041804 */
[----:B------:R1:W-:Y:S01]  /*15c60*/  MUFU.EX2 R71, R187 ;  /* 0x000000bb00477308 */ /* 0x0003e20000000800 */
[----:B-----5:R-:W-:Y:S01]  /*15c70*/  FFMA.FTZ R197, R70, R236, R197 ;  /* 0x000000ec46c57223 */ /* 0x020fe200000100c5 */
[----:B------:R-:W-:Y:S08]  /*15c80*/  FADD.FTZ R131, R131, R208 ;  /* 0x000000d083837221 */ /* 0x000ff00000010000 */
[----:B------:R-:W2:Y:S01]  /*15c90*/  MUFU.EX2 R70, R195 ;  /* 0x000000c300467308 */ /* 0x000ea20000000800 */
[C---:B------:R-:W-:Y:S09]  /*15ca0*/  HMMA.16816.F32.BF16 R8, R76.reuse, R84, R8 ;  /* 0x000000544c08723c */ /* 0x040ff20000041808 */
[----:B------:R-:W-:Y:S01]  /*15cb0*/  MUFU.EX2 R208, R188 ;  /* 0x000000bc00d07308 */ /* 0x000fe20000000800 */
[----:B------:R-:W-:Y:S01]  /*15cc0*/  FADD.FTZ R190, R124, R131 ;  /* 0x000000837cbe7221 */ /* 0x000fe20000010000 */
[----:B------:R-:W-:Y:S08]  /*15cd0*/  FADD.FTZ R186, R130, R199 ;  /* 0x000000c782ba7221 */ /* 0x000ff00000010000 */
[----:B------:R-:W-:Y:S01]  /*15ce0*/  MUFU.EX2 R131, R167 ;  /* 0x000000a700837308 */ /* 0x000fe20000000800 */
[-C--:B------:R-:W-:Y:S03]  /*15cf0*/  HMMA.16816.F32.BF16 R12, R76, R86.reuse, R12 ;  /* 0x000000564c0c723c */ /* 0x080fe6000004180c */
[----:B-1----:R-:W-:Y:S06]  /*15d00*/  FADD.FTZ R187, R125, R196 ;  /* 0x000000c47dbb7221 */ /* 0x002fec0000010000 */
[----:B------:R-:W-:Y:S01]  /*15d10*/  MUFU.EX2 R199, R189 ;  /* 0x000000bd00c77308 */ /* 0x000fe20000000800 */
[----:B------:R-:W-:Y:S01]  /*15d20*/  FADD.FTZ R190, R111, R190 ;  /* 0x000000be6fbe7221 */ /* 0x000fe20000010000 */
[----:B------:R-:W-:Y:S01]  /*15d30*/  FADD.FTZ R186, R109, R186 ;  /* 0x000000ba6dba7221 */ /* 0x000fe20000010000 */
[----:B------:R-:W-:Y:S01]  /*15d40*/  FADD.FTZ R187, R108, R187 ;  /* 0x000000bb6cbb7221 */ /* 0x000fe20000010000 */
[C---:B------:R-:W-:Y:S01]  /*15d50*/  HMMA.16816.F32.BF16 R16, R72.reuse, R86, R16 ;  /* 0x000000564810723c */ /* 0x040fe20000041810 */
[----:B------:R-:W1:Y:S05]  /*15d60*/  LDSM.16.MT88.4 R84, [R107+0xa800] ;  /* 0x00a800006b54783b */ /* 0x000e6a0000004200 */
[----:B------:R-:W-:Y:S01]  /*15d70*/  MUFU.EX2 R196, R182 ;  /* 0x000000b600c47308 */ /* 0x000fe20000000800 */
[----:B------:R-:W-:Y:S01]  /*15d80*/  FADD.FTZ R148, R148, R187 ;  /* 0x000000bb94947221 */ /* 0x000fe20000010000 */
[----:B------:R-:W-:Y:S08]  /*15d90*/  FADD.FTZ R145, R145, R190 ;  /* 0x000000be91917221 */ /* 0x000ff00000010000 */
[----:B------:R-:W-:Y:S01]  /*15da0*/  MUFU.EX2 R237, R184 ;  /* 0x000000b800ed7308 */ /* 0x000fe20000000800 */
[----:B------:R-:W-:Y:S01]  /*15db0*/  FADD.FTZ R153, R153, R186 ;  /* 0x000000ba99997221 */ /* 0x000fe20000010000 */
[-C--:B------:R-:W-:Y:S08]  /*15dc0*/  HMMA.16816.F32.BF16 R20, R72, R88.reuse, R20 ;  /* 0x000000584814723c */ /* 0x080ff00000041814 */
[----:B------:R-:W-:Y:S01]  /*15dd0*/  MUFU.EX2 R236, R185 ;  /* 0x000000b900ec7308 */ /* 0x000fe20000000800 */
[----:B------:R-:W-:Y:S01]  /*15de0*/  FADD.FTZ R148, R113, R148 ;  /* 0x0000009471947221 */ /* 0x000fe20000010000 */
[----:B------:R-:W-:Y:S01]  /*15df0*/  FADD.FTZ R116, R116, R145 ;  /* 0x0000009174747221 */ /* 0x000fe20000010000 */
[----:B------:R-:W-:Y:S07]  /*15e00*/  FADD.FTZ R112, R112, R153 ;  /* 0x0000009970707221 */ /* 0x000fee0000010000 */
[----:B------:R-:W-:Y:S01]  /*15e10*/  MUFU.EX2 R124, R173 ;  /* 0x000000ad007c7308 */ /* 0x000fe20000000800 */
[----:B------:R-:W-:Y:S01]  /*15e20*/  FADD.FTZ R123, R123, R148 ;  /* 0x000000947b7b7221 */ /* 0x000fe20000010000 */
[C---:B------:R-:W-:Y:S08]  /*15e30*/  HMMA.16816.F32.BF16 R24, R76.reuse, R88, R24 ;  /* 0x000000584c18723c */ /* 0x040ff00000041818 */
[----:B------:R-:W-:Y:S01]  /*15e40*/  MUFU.EX2 R125, R176 ;  /* 0x000000b0007d7308 */ /* 0x000fe20000000800 */
[----:B------:R-:W-:Y:S01]  /*15e50*/  FADD.FTZ R122, R122, R123 ;  /* 0x0000007b7a7a7221 */ /* 0x000fe20000010000 */
[----:B------:R-:W-:Y:S08]  /*15e60*/  FADD.FTZ R115, R115, R112 ;  /* 0x0000007073737221 */ /* 0x000ff00000010000 */
[----:B------:R-:W-:Y:S01]  /*15e70*/  MUFU.EX2 R130, R178 ;  /* 0x000000b200827308 */ /* 0x000fe20000000800 */
[----:B------:R-:W-:Y:S01]  /*15e80*/  FADD.FTZ R119, R119, R116 ;  /* 0x0000007477777221 */ /* 0x000fe20000010000 */
[-C--:B------:R-:W-:Y:S08]  /*15e90*/  HMMA.16816.F32.BF16 R28, R76, R90.reuse, R28 ;  /* 0x0000005a4c1c723c */ /* 0x080ff0000004181c */
[----:B------:R-:W-:Y:S01]  /*15ea0*/  MUFU.EX2 R108, R175 ;  /* 0x000000af006c7308 */ /* 0x000fe20000000800 */
[----:B------:R-:W-:Y:S09]  /*15eb0*/  FADD.FTZ R118, R118, R119 ;  /* 0x0000007776767221 */ /* 0x000ff20000010000 */
[----:B------:R-:W-:Y:S01]  /*15ec0*/  MUFU.EX2 R109, R177 ;  /* 0x000000b1006d7308 */ /* 0x000fe20000000800 */
[C---:B------:R-:W-:Y:S01]  /*15ed0*/  HMMA.16816.F32.BF16 R32, R72.reuse, R90, R32 ;  /* 0x0000005a4820723c */ /* 0x040fe20000041820 */
[----:B------:R-:W3:Y:S07]  /*15ee0*/  LDSM.16.MT88.4 R88, [R106+0xa800] ;  /* 0x00a800006a58783b */ /* 0x000eee0000004200 */
[-C--:B------:R-:W-:Y:S08]  /*15ef0*/  HMMA.16816.F32.BF16 R36, R72, R92.reuse, R36 ;  /* 0x0000005c4824723c */ /* 0x080ff00000041824 */
[C---:B------:R-:W-:Y:S08]  /*15f00*/  HMMA.16816.F32.BF16 R40, R76.reuse, R92, R40 ;  /* 0x0000005c4c28723c */ /* 0x040ff00000041828 */
[-C--:B------:R-:W-:Y:S08]  /*15f10*/  HMMA.16816.F32.BF16 R44, R76, R94.reuse, R44 ;  /* 0x0000005e4c2c723c */ /* 0x080ff0000004182c */
[C---:B------:R-:W-:Y:S01]  /*15f20*/  HMMA.16816.F32.BF16 R48, R72.reuse, R94, R48 ;  /* 0x0000005e4830723c */ /* 0x040fe20000041830 */
[----:B------:R-:W4:Y:S07]  /*15f30*/  LDSM.16.MT88.4 R92, [R105+0x2800] ;  /* 0x00280000695c783b */ /* 0x000f2e0000004200 */
[-C--:B------:R-:W-:Y:S08]  /*15f40*/  HMMA.16816.F32.BF16 R52, R72, R80.reuse, R52 ;  /* 0x000000504834723c */ /* 0x080ff00000041834 */
[C---:B------:R-:W-:Y:S08]  /*15f50*/  HMMA.16816.F32.BF16 R56, R76.reuse, R80, R56 ;  /* 0x000000504c38723c */ /* 0x040ff00000041838 */
[-C--:B------:R-:W-:Y:S03]  /*15f60*/  HMMA.16816.F32.BF16 R60, R76, R82.reuse, R60 ;  /* 0x000000524c3c723c */ /* 0x080fe6000004183c */
[----:B------:R-:W-:Y:S01]  /*15f70*/  FADD.FTZ R76, R129, R197 ;  /* 0x000000c5814c7221 */ /* 0x000fe20000010000 */
[----:B--2---:R-:W-:Y:S01]  /*15f80*/  F2FP.BF16.F32.PACK_AB R77, R99, R70 ;  /* 0x00000046634d723e */ /* 0x004fe200000010ff */
[----:B------:R-:W2:Y:S01]  /*15f90*/  MUFU.EX2 R129, R191 ;  /* 0x000000bf00817308 */ /* 0x000ea20000000800 */
[----:B------:R-:W-:Y:S01]  /*15fa0*/  F2FP.BF16.F32.PACK_AB R78, R71, R224 ;  /* 0x000000e0474e723e */ /* 0x000fe200000010ff */
[----:B------:R-:W-:Y:S01]  /*15fb0*/  FADD.FTZ R193, R127, R76 ;  /* 0x0000004c7fc17221 */ /* 0x000fe20000010000 */
[----:B------:R-:W-:Y:S01]  /*15fc0*/  HMMA.16816.F32.BF16 R64, R72, R82, R64 ;  /* 0x000000524840723c */ /* 0x000fe20000041840 */
[----:B------:R-:W5:Y:S06]  /*15fd0*/  LDSM.16.MT88.4 R80, [R242+0x2800] ;  /* 0x00280000f250783b */ /* 0x000f6c0000004200 */
[----:B------:R1:W-:Y:S01]  /*15fe0*/  MUFU.EX2 R197, R183 ;  /* 0x000000b700c57308 */ /* 0x0003e20000000800 */
[----:B------:R-:W-:Y:S01]  /*15ff0*/  F2FP.BF16.F32.PACK_AB R72, R226, R227 ;  /* 0x000000e3e248723e */ /* 0x000fe200000010ff */
[----:B------:R-:W-:Y:S01]  /*16000*/  FADD.FTZ R193, R110, R193 ;  /* 0x000000c16ec17221 */ /* 0x000fe20000010000 */
[----:B------:R-:W-:Y:S07]  /*16010*/  F2FP.BF16.F32.PACK_AB R73, R228, R223 ;  /* 0x000000dfe449723e */ /* 0x000fee00000010ff */
[----:B------:R-:W5:Y:S01]  /*16020*/  MUFU.EX2 R127, R179 ;  /* 0x000000b3007f7308 */ /* 0x000f620000000800 */
[----:B------:R-:W-:Y:S01]  /*16030*/  F2FP.BF16.F32.PACK_AB R74, R232, R225 ;  /* 0x000000e1e84a723e */ /* 0x000fe200000010ff */
[----:B------:R-:W-:Y:S01]  /*16040*/  FADD.FTZ R154, R154, R193 ;  /* 0x000000c19a9a7221 */ /* 0x000fe20000010000 */
[----:B------:R-:W-:Y:S02]  /*16050*/  F2FP.BF16.F32.PACK_AB R75, R230, R233 ;  /* 0x000000e9e64b723e */ /* 0x000fe400000010ff */
[----:B------:R-:W-:Y:S01]  /*16060*/  F2FP.BF16.F32.PACK_AB R76, R69, R98 ;  /* 0x00000062454c723e */ /* 0x000fe200000010ff */
[----:B------:R-:W-:Y:S01]  /*16070*/  FADD.FTZ R117, R117, R154 ;  /* 0x0000009a75757221 */ /* 0x000fe20000010000 */
[----:B--2---:R-:W-:Y:S01]  /*16080*/  F2FP.BF16.F32.PACK_AB R79, R129, R126 ;  /* 0x0000007e814f723e */ /* 0x004fe200000010ff */
[----:B-1----:R-:W-:Y:S02]  /*16090*/  LDSM.16.MT88.4 R180, [R107+0xb800] ;  /* 0x00b800006bb4783b */ /* 0x002fe40000004200 */
[-C--:B------:R-:W-:Y:S03]  /*160a0*/  HMMA.16816.F32.BF16 R4, R72, R84.reuse, R4 ;  /* 0x000000544804723c */ /* 0x080fe60000041804 */
[----:B------:R-:W-:Y:S04]  /*160b0*/  FADD.FTZ R120, R120, R117 ;  /* 0x0000007578787221 */ /* 0x000fe80000010000 */
[----:B------:R-:W-:Y:S01]  /*160c0*/  FADD.FTZ R121, R121, R120 ;  /* 0x0000007879797221 */ /* 0x000fe20000010000 */
[C---:B------:R-:W-:Y:S04]  /*160d0*/  HMMA.16816.F32.BF16 R8, R76.reuse, R84, R8 ;  /* 0x000000544c08723c */ /* 0x040fe80000041808 */
[----:B------:R-:W-:Y:S04]  /*160e0*/  FADD.FTZ R150, R150, R121 ;  /* 0x0000007996967221 */ /* 0x000fe80000010000 */
        /* <DEDUP_REMOVED lines=8> */
[-C--:B----4-:R-:W-:Y:S08]  /*16170*/  HMMA.16816.F32.BF16 R36, R72, R92.reuse, R36 ;  /* 0x0000005c4824723c */ /* 0x090ff00000041824 */
[C---:B------:R-:W-:Y:S08]  /*16180*/  HMMA.16816.F32.BF16 R40, R76.reuse, R92, R40 ;  /* 0x0000005c4c28723c */ /* 0x040ff00000041828 */
[-C--:B------:R-:W-:Y:S08]  /*16190*/  HMMA.16816.F32.BF16 R44, R76, R94.reuse, R44 ;  /* 0x0000005e4c2c723c */ /* 0x080ff0000004182c */
[C---:B------:R-:W-:Y:S01]  /*161a0*/  HMMA.16816.F32.BF16 R48, R72.reuse, R94, R48 ;  /* 0x0000005e4830723c */ /* 0x040fe20000041830 */
[----:B------:R-:W3:Y:S07]  /*161b0*/  LDSM.16.MT88.4 R92, [R105+0x3000] ;  /* 0x00300000695c783b */ /* 0x000eee0000004200 */
[-C--:B-----5:R-:W-:Y:S08]  /*161c0*/  HMMA.16816.F32.BF16 R52, R72, R80.reuse, R52 ;  /* 0x000000504834723c */ /* 0x0a0ff00000041834 */
[C---:B------:R-:W-:Y:S08]  /*161d0*/  HMMA.16816.F32.BF16 R56, R76.reuse, R80, R56 ;  /* 0x000000504c38723c */ /* 0x040ff00000041838 */
[-C--:B------:R-:W-:Y:S03]  /*161e0*/  HMMA.16816.F32.BF16 R60, R76, R82.reuse, R60 ;  /* 0x000000524c3c723c */ /* 0x080fe6000004183c */
[----:B------:R-:W-:Y:S02]  /*161f0*/  F2FP.BF16.F32.PACK_AB R76, R125, R124 ;  /* 0x0000007c7d4c723e */ /* 0x000fe400000010ff */
[----:B------:R-:W-:Y:S02]  /*16200*/  F2FP.BF16.F32.PACK_AB R77, R130, R127 ;  /* 0x0000007f824d723e */ /* 0x000fe400000010ff */
[----:B------:R-:W-:Y:S01]  /*16210*/  F2FP.BF16.F32.PACK_AB R78, R131, R128 ;  /* 0x00000080834e723e */ /* 0x000fe200000010ff */
[----:B------:R-:W-:Y:S01]  /*16220*/  HMMA.16816.F32.BF16 R64, R72, R82, R64 ;  /* 0x000000524840723c */ /* 0x000fe20000041840 */
[----:B------:R-:W4:Y:S03]  /*16230*/  LDSM.16.MT88.4 R80, [R242+0x3000] ;  /* 0x00300000f250783b */ /* 0x000f260000004200 */
[----:B------:R-:W-:Y:S02]  /*16240*/  F2FP.BF16.F32.PACK_AB R72, R197, R196 ;  /* 0x000000c4c548723e */ /* 0x000fe400000010ff */
[----:B------:R-:W-:Y:S02]  /*16250*/  F2FP.BF16.F32.PACK_AB R73, R208, R199 ;  /* 0x000000c7d049723e */ /* 0x000fe400000010ff */
[----:B------:R-:W-:Y:S02]  /*16260*/  F2FP.BF16.F32.PACK_AB R74, R235, R234 ;  /* 0x000000eaeb4a723e */ /* 0x000fe400000010ff */
[----:B------:R-:W-:Y:S02]  /*16270*/  F2FP.BF16.F32.PACK_AB R75, R236, R237 ;  /* 0x000000edec4b723e */ /* 0x000fe400000010ff */
[----:B------:R-:W-:Y:S05]  /*16280*/  F2FP.BF16.F32.PACK_AB R79, R109, R108 ;  /* 0x0000006c6d4f723e */ /* 0x000fea00000010ff */
[-C--:B-1----:R-:W-:Y:S08]  /*16290*/  HMMA.16816.F32.BF16 R4, R72, R84.reuse, R4 ;  /* 0x000000544804723c */ /* 0x082ff00000041804 */
[C---:B------:R-:W-:Y:S01]  /*162a0*/  HMMA.16816.F32.BF16 R8, R76.reuse, R84, R8 ;  /* 0x000000544c08723c */ /* 0x040fe20000041808 */
[----:B------:R-:W-:Y:S10]  /*162b0*/  MUFU.EX2 R84, R151 ;  /* 0x0000009700547308 */ /* 0x000ff40000000800 */
[----:B------:R-:W-:Y:S01]  /*162c0*/  MUFU.EX2 R85, R134 ;  /* 0x0000008600557308 */ /* 0x000fe20000000800 */
[-C--:B------:R-:W-:Y:S08]  /*162d0*/  HMMA.16816.F32.BF16 R12, R76, R86.reuse, R12 ;  /* 0x000000564c0c723c */ /* 0x080ff0000004180c */
[C---:B------:R-:W-:Y:S01]  /*162e0*/  HMMA.16816.F32.BF16 R16, R72.reuse, R86, R16 ;  /* 0x000000564810723c */ /* 0x040fe20000041810 */
[----:B------:R-:W-:Y:S10]  /*162f0*/  MUFU.EX2 R86, R133 ;  /* 0x0000008500567308 */ /* 0x000ff40000000800 */
[----:B------:R1:W-:Y:S01]  /*16300*/  MUFU.EX2 R87, R135 ;  /* 0x0000008700577308 */ /* 0x0003e20000000800 */
[-C--:B--2---:R-:W-:Y:S08]  /*16310*/  HMMA.16816.F32.BF16 R20, R72, R88.reuse, R20 ;  /* 0x000000584814723c */ /* 0x084ff00000041814 */
[C---:B------:R-:W-:Y:S01]  /*16320*/  HMMA.16816.F32.BF16 R24, R76.reuse, R88, R24 ;  /* 0x000000584c18723c */ /* 0x040fe20000041818 */
[----:B------:R-:W-:Y:S03]  /*16330*/  MUFU.EX2 R89, R165 ;  /* 0x000000a500597308 */ /* 0x000fe60000000800 */
[----:B-1----:R-:W-:Y:S07]  /*16340*/  F2FP.BF16.F32.PACK_AB R135, R210, R229 ;  /* 0x000000e5d287723e */ /* 0x002fee00000010ff */
[----:B------:R-:W-:Y:S01]  /*16350*/  MUFU.EX2 R88, R132 ;  /* 0x0000008400587308 */ /* 0x000fe20000000800 */
[-C--:B------:R-:W-:Y:S08]  /*16360*/  HMMA.16816.F32.BF16 R28, R76, R90.reuse, R28 ;  /* 0x0000005a4c1c723c */ /* 0x080ff0000004181c */
[C---:B------:R-:W-:Y:S01]  /*16370*/  HMMA.16816.F32.BF16 R32, R72.reuse, R90, R32 ;  /* 0x0000005a4820723c */ /* 0x040fe20000041820 */
[----:B------:R-:W-:Y:S10]  /*16380*/  MUFU.EX2 R91, R172 ;  /* 0x000000ac005b7308 */ /* 0x000ff40000000800 */
[----:B------:R-:W1:Y:S01]  /*16390*/  MUFU.EX2 R90, R174 ;  /* 0x000000ae005a7308 */ /* 0x000e620000000800 */
[-C--:B---3--:R-:W-:Y:S08]  /*163a0*/  HMMA.16816.F32.BF16 R36, R72, R92.reuse, R36 ;  /* 0x0000005c4824723c */ /* 0x088ff00000041824 */
[C---:B------:R-:W-:Y:S01]  /*163b0*/  HMMA.16816.F32.BF16 R40, R76.reuse, R92, R40 ;  /* 0x0000005c4c28723c */ /* 0x040fe20000041828 */
[----:B------:R2:W3:Y:S03]  /*163c0*/  MUFU.EX2 R92, R164 ;  /* 0x000000a4005c7308 */ /* 0x0004e60000000800 */
[----:B-1----:R-:W-:Y:S04]  /*163d0*/  F2FP.BF16.F32.PACK_AB R133, R90, R91 ;  /* 0x0000005b5a85723e */ /* 0x002fe800000010ff */
[-C--:B------:R-:W-:Y:S01]  /*163e0*/  HMMA.16816.F32.BF16 R44, R76, R94.reuse, R44 ;  /* 0x0000005e4c2c723c */ /* 0x080fe2000004182c */
[----:B--2---:R-:W1:Y:S07]  /*163f0*/  LDSM.16.MT88.4 R164, [R106+0xb800] ;  /* 0x00b800006aa4783b */ /* 0x004e6e0000004200 */
[C---:B------:R-:W-:Y:S01]  /*16400*/  HMMA.16816.F32.BF16 R48, R72.reuse, R94, R48 ;  /* 0x0000005e4830723c */ /* 0x040fe20000041830 */
[----:B------:R-:W2:Y:S03]  /*16410*/  MUFU.EX2 R94, R231 ;  /* 0x000000e7005e7308 */ /* 0x000ea60000000800 */
[----:B---3--:R-:W-:Y:S04]  /*16420*/  F2FP.BF16.F32.PACK_AB R132, R89, R92 ;  /* 0x0000005c5984723e */ /* 0x008fe800000010ff */
[-C--:B----4-:R-:W-:Y:S03]  /*16430*/  HMMA.16816.F32.BF16 R52, R72, R80.reuse, R52 ;  /* 0x000000504834723c */ /* 0x090fe60000041834 */
[----:B--2---:R-:W-:Y:S05]  /*16440*/  F2FP.BF16.F32.PACK_AB R134, R201, R94 ;  /* 0x0000005ec986723e */ /* 0x004fea00000010ff */
[C---:B------:R-:W-:Y:S08]  /*16450*/  HMMA.16816.F32.BF16 R56, R76.reuse, R80, R56 ;  /* 0x000000504c38723c */ /* 0x040ff00000041838 */
[-C--:B------:R-:W-:Y:S01]  /*16460*/  HMMA.16816.F32.BF16 R60, R76, R82.reuse, R60 ;  /* 0x000000524c3c723c */ /* 0x080fe2000004183c */
[----:B------:R2:W3:Y:S02]  /*16470*/  MUFU.EX2 R76, R138 ;  /* 0x0000008a004c7308 */ /* 0x0004e40000000800 */
[----:B------:R-:W-:Y:S05]  /*16480*/  FADD.FTZ R77, R114, R115 ;  /* 0x00000073724d7221 */ /* 0x000fea0000010000 */
[----:B------:R-:W-:Y:S04]  /*16490*/  HMMA.16816.F32.BF16 R64, R72, R82, R64 ;  /* 0x000000524840723c */ /* 0x000fe80000041840 */
[----:B------:R-:W-:Y:S01]  /*164a0*/  FADD.FTZ R72, R136, R77 ;  /* 0x0000004d88487221 */ /* 0x000fe20000010000 */
[----:B------:R-:W-:Y:S01]  /*164b0*/  F2FP.BF16.F32.PACK_AB R136, R86, R211 ;  /* 0x000000d35688723e */ /* 0x000fe200000010ff */
[----:B------:R-:W-:Y:S01]  /*164c0*/  FADD.FTZ R73, R137, R122 ;  /* 0x0000007a89497221 */ /* 0x000fe20000010000 */
[----:B------:R-:W-:Y:S01]  /*164d0*/  F2FP.BF16.F32.PACK_AB R137, R84, R87 ;  /* 0x000000575489723e */ /* 0x000fe200000010ff */
[-C--:B------:R-:W-:Y:S01]  /*164e0*/  HMMA.16816.F32.BF16 R188, R132, R180.reuse, R4 ;  /* 0x000000b484bc723c */ /* 0x080fe20000041804 */
[----:B------:R-:W-:Y:S04]  /*164f0*/  MOV R5, UR8 ;  /* 0x0000000800057c02 */ /* 0x000fe80008000f00 */
[----:B------:R-:W-:Y:S01]  /*16500*/  FADD.FTZ R75, R139, R118 ;  /* 0x000000768b4b7221 */ /* 0x000fe20000010000 */
[----:B--2---:R-:W-:Y:S01]  /*16510*/  F2FP.BF16.F32.PACK_AB R138, R88, R85 ;  /* 0x00000055588a723e */ /* 0x004fe200000010ff */
[----:B------:R-:W-:Y:S01]  /*16520*/  FADD.FTZ R141, R141, R72 ;  /* 0x000000488d8d7221 */ /* 0x000fe20000010000 */
[----:B---3--:R-:W-:Y:S01]  /*16530*/  F2FP.BF16.F32.PACK_AB R139, R241, R76 ;  /* 0x0000004cf18b723e */ /* 0x008fe200000010ff */
[----:B------:R-:W-:Y:S01]  /*16540*/  FADD.FTZ R75, R146, R75 ;  /* 0x0000004b924b7221 */ /* 0x000fe20000010000 */
[----:B------:R-:W-:Y:S01]  /*16550*/  LEA R250, P1, -R5, R250, 0x8 ;  /* 0x000000fa05fa7211 */ /* 0x000fe200078241ff */
[----:B------:R-:W-:Y:S01]  /*16560*/  FADD.FTZ R5, R149, R150 ;  /* 0x0000009695057221 */ /* 0x000fe20000010000 */
[----:B------:R-:W-:Y:S01]  /*16570*/  FADD.FTZ R144, R144, R141 ;  /* 0x0000008d90907221 */ /* 0x000fe20000010000 */
[----:B------:R-:W2:Y:S01]  /*16580*/  LDSM.16.MT88.4 R148, [R105+0x3800] ;  /* 0x003800006994783b */ /* 0x000ea20000004200 */
[----:B------:R-:W-:Y:S01]  /*16590*/  FADD.FTZ R73, R140, R73 ;  /* 0x000000498c497221 */ /* 0x000fe20000010000 */
[C---:B------:R-:W-:Y:S04]  /*165a0*/  HMMA.16816.F32.BF16 R192, R136.reuse, R180, R8 ;  /* 0x000000b488c0723c */ /* 0x040fe80000041808 */
[----:B------:R-:W-:Y:S01]  /*165b0*/  FADD.FTZ R152, R152, R5 ;  /* 0x0000000598987221 */ /* 0x000fe20000010000 */
[----:B------:R-:W-:Y:S01]  /*165c0*/  FADD.FTZ R157, R157, R144 ;  /* 0x000000909d9d7221 */ /* 0x000fe20000010000 */
[----:B------:R-:W3:Y:S01]  /*165d0*/  LDSM.16.MT88.4 R4, [R242+0x3800] ;  /* 0x00380000f204783b */ /* 0x000ee20000004200 */
        /* <DEDUP_REMOVED lines=34> */
[----:B------:R-:W-:Y:S01]  /*16800*/  FADD.FTZ R98, R98, R219 ;  /* 0x000000db62627221 */ /* 0x000fe20000010000 */
[----:B------:R-:W-:Y:S01]  /*16810*/  FADD.FTZ R217, R217, R162 ;  /* 0x000000a2d9d97221 */ /* 0x000fe20000010000 */
[----:B------:R-:W-:Y:S01]  /*16820*/  FADD.FTZ R214, R214, R209 ;  /* 0x000000d1d6d67221 */ /* 0x000fe20000010000 */
[-C--:B--2---:R-:W-:Y:S03]  /*16830*/  HMMA.16816.F32.BF16 R160, R132, R148.reuse, R36 ;  /* 0x0000009484a0723c */ /* 0x084fe60000041824 */
[----:B------:R-:W-:Y:S01]  /*16840*/  FADD.FTZ R69, R69, R98 ;  /* 0x0000006245457221 */ /* 0x000fe20000010000 */
[----:B------:R-:W-:Y:S01]  /*16850*/  FADD.FTZ R214, R215, R214 ;  /* 0x000000d6d7d67221 */ /* 0x000fe20000010000 */
[----:B------:R-:W-:Y:S01]  /*16860*/  FADD.FTZ R216, R213, R216 ;  /* 0x000000d8d5d87221 */ /* 0x000fe20000010000 */
[----:B------:R-:W-:Y:S01]  /*16870*/  IADD3.X R249, PT, PT, R249, ~UR9, RZ, P1, !PT ;  /* 0x80000009f9f97c10 */ /* 0x000fe20008ffe4ff */
        /* <DEDUP_REMOVED lines=36> */
[-C--:B------:R-:W-:Y:S01]  /*16ac0*/  HMMA.16816.F32.BF16 R136, R136, R6.reuse, R60 ;  /* 0x000000068888723c */ /* 0x080fe2000004183c */
[----:B------:R1:W-:Y:S02]  /*16ad0*/  STL [R1+0x8], R4 ;  /* 0x0000080401007387 */ /* 0x0003e40000100800 */
[----:B------:R-:W-:Y:S01]  /*16ae0*/  FADD.FTZ R235, R235, R234 ;  /* 0x000000eaebeb7221 */ /* 0x000fe20000010000 */
[----:B------:R-:W-:Y:S01]  /*16af0*/  FADD.FTZ R208, R208, R199 ;  /* 0x000000c7d0d07221 */ /* 0x000fe20000010000 */
[----:B------:R-:W-:Y:S01]  /*16b00*/  FADD.FTZ R127, R127, R126 ;  /* 0x0000007e7f7f7221 */ /* 0x000fe20000010000 */
[----:B------:R-:W-:Y:S01]  /*16b10*/  SHF.L.U32 R69, R240, 0x3, RZ ;  /* 0x00000003f0457819 */ /* 0x000fe200000006ff */
[----:B------:R-:W-:Y:S01]  /*16b20*/  FADD.FTZ R92, R92, R235 ;  /* 0x000000eb5c5c7221 */ /* 0x000fe20000010000 */
[----:B------:R-:W-:Y:S01]  /*16b30*/  FADD.FTZ R237, R237, R208 ;  /* 0x000000d0eded7221 */ /* 0x000fe20000010000 */
[----:B------:R-:W-:Y:S01]  /*16b40*/  FADD.FTZ R127, R130, R127 ;  /* 0x0000007f827f7221 */ /* 0x000fe20000010000 */
[----:B------:R-:W-:Y:S04]  /*16b50*/  HMMA.16816.F32.BF16 R132, R132, R6, R64 ;  /* 0x000000068484723c */ /* 0x000fe80000041840 */
        /* <DEDUP_REMOVED lines=9> */
[----:B------:R-:W-:Y:S01]  /*16bf0*/  FADD.FTZ R90, R90, R91 ;  /* 0x0000005b5a5a7221 */ /* 0x000fe20000010000 */
[----:B------:R-:W-:Y:S01]  /*16c00*/  FADD.FTZ R87, R87, R108 ;  /* 0x0000006c57577221 */ /* 0x000fe20000010000 */
[----:B------:R-:W-:Y:S02]  /*16c10*/  MOV R201, R0 ;  /* 0x0000000000c97202 */ /* 0x000fe40000000f00 */
[----:B------:R3:W-:Y:S01]  /*16c20*/  STL [R1+0x4], R5 ;  /* 0x0000040501007387 */ /* 0x0007e20000100800 */
[----:B------:R-:W-:Y:S01]  /*16c30*/  FADD.FTZ R229, R229, R90 ;  /* 0x0000005ae5e57221 */ /* 0x000fe20000010000 */
[----:B------:R-:W-:Y:S01]  /*16c40*/  FADD.FTZ R87, R84, R87 ;  /* 0x0000005754577221 */ /* 0x000fe20000010000 */
[----:B------:R-:W-:Y:S02]  /*16c50*/  MOV R197, R68 ;  /* 0x0000004400c57202 */ /* 0x000fe40000000f00 */
[----:B-1----:R-:W-:Y:S01]  /*16c60*/  FADD.FTZ R4, R210, R229 ;  /* 0x000000e5d2047221 */ /* 0x002fe20000010000 */
[----:B------:R-:W-:Y:S04]  /*16c70*/  FADD.FTZ R76, R76, R87 ;  /* 0x000000574c4c7221 */ /* 0x000fe80000010000 */
[----:B------:R3:W-:Y:S01]  /*16c80*/  STL [R1], R4 ;  /* 0x0000000401007387 */ /* 0x0007e20000100800 */
[----:B------:R-:W-:Y:S01]  /*16c90*/  FADD.FTZ R252, R241, R76 ;  /* 0x0000004cf1fc7221 */ /* 0x000fe20000010000 */
[----:B------:R-:W-:Y:S06]  /*16ca0*/  BRA.U UP0, `(.L_x_153) ;  /* 0xffffff99006c7547 */ /* 0x000fec000b83ffff */
.L_x_152:
[----:B------:R-:W1:Y:S04]  /*16cb0*/  LDL.LU R7, [R1+0x4] ;  /* 0x0000040001077983 */ /* 0x000e680000300800 */
[----:B------:R-:W3:Y:S04]  /*16cc0*/  LDL.LU R8, [R1] ;  /* 0x0000000001087983 */ /* 0x000ee80000300800 */
[----:B------:R-:W2:Y:S01]  /*16cd0*/  LDL.LU R10, [R1+0x8] ;  /* 0x00000800010a7983 */ /* 0x000ea20000300800 */
[----:B------:R-:W-:Y:S01]  /*16ce0*/  UISETP.NE.AND UP3, UPT, UR14, -0x1, UPT ;  /* 0xffffffff0e00788c */ /* 0x000fe2000bf65270 */
[----:B------:R-:W4:Y:S01]  /*16cf0*/  S2UR UR4, SR_CTAID.Y ;  /* 0x00000000000479c3 */ /* 0x000f220000002600 */
[----:B------:R-:W5:Y:S01]  /*16d00*/  LDCU.U8 UR11, c[0x0][0x549] ;  /* 0x0000a920ff0b77ac */ /* 0x000f620008000000 */
[----:B------:R-:W-:Y:S01]  /*16d10*/  LOP3.LUT P5, RZ, R240, 0x8, RZ, 0xc0, !PT ;  /* 0x00000008f0ff7812 */ /* 0x000fe200078ac0ff */
[----:B------:R-:W-:-:S07]  /*16d20*/  UISETP.NE.AND UP2, UPT, UR14, -0x1, UPT ;  /* 0xffffffff0e00788c */ /* 0x000fce000bf45270 */
[----:B------:R-:W4:Y:S01]  /*16d30*/  @!UP3 LDCU.64 UR8, c[0x0][0x400] ;  /* 0x00008000ff08b7ac */ /* 0x000f220008000a00 */
[----:B------:R-:W4:Y:S01]  /*16d40*/  @UP3 LDCU.64 UR6, c[0x0][0x408] ;  /* 0x00008100ff0637ac */ /* 0x000f220008000a00 */
[----:B-----5:R-:W-:Y:S01]  /*16d50*/  UISETP.NE.AND UP1, UPT, UR11, URZ, UPT ;  /* 0x000000ff0b00728c */ /* 0x020fe2000bf25270 */
[----:B------:R-:W5:Y:S01]  /*16d60*/  LDCU UR11, c[0x0][0x434] ;  /* 0x00008680ff0b77ac */ /* 0x000f620008000800 */
[----:B----4-:R-:W-:Y:S01]  /*16d70*/  @!UP3 UIMAD.WIDE.U32 UR12, UR4, UR8, URZ ;  /* 0x00000008040cb2a5 */ /* 0x010fe2000f8e00ff */
[----:B------:R-:W4:Y:S01]  /*16d80*/  LDCU UR8, c[0x0][0x434] ;  /* 0x00008680ff0877ac */ /* 0x000f220008000800 */
[----:B------:R-:W-:-:S07]  /*16d90*/  @UP3 UIMAD.WIDE.U32 UR16, UR14, UR6, URZ ;  /* 0x000000060e1032a5 */ /* 0x000fce000f8e00ff */
[----:B------:R-:W5:Y:S01]  /*16da0*/  @UP1 LDCU UR6, c[0x0][0x430] ;  /* 0x00008600ff0617ac */ /* 0x000f620008000800 */
[----:B------:R-:W-:Y:S01]  /*16db0*/  @!UP3 UIMAD UR10, UR4, UR9, UR13 ;  /* 0x00000009040ab2a4 */ /* 0x000fe2000f8e020d */
[----:B------:R-:W5:Y:S01]  /*16dc0*/  LDCU.U8 UR9, c[0x0][0x548] ;  /* 0x0000a900ff0977ac */ /* 0x000f620008000000 */
[----:B------:R-:W-:Y:S02]  /*16dd0*/  @UP3 UIMAD UR10, UR14, UR7, UR17 ;  /* 0x000000070e0a32a4 */ /* 0x000fe4000f8e0211 */
[----:B----4-:R-:W-:Y:S01]  /*16de0*/  @!UP2 UIMAD UR14, UR4, UR8, URZ ;  /* 0x00000008040ea2a4 */ /* 0x010fe2000f8e02ff */
[----:B------:R-:W4:Y:S01]  /*16df0*/  @UP1 LDCU UR13, c[0x0][0x430] ;  /* 0x00008600ff0d17ac */ /* 0x000f220008000800 */
[----:B-----5:R-:W-:Y:S01]  /*16e00*/  @UP1 UIMAD UR11, UR6, UR8, URZ ;  /* 0x00000008060b12a4 */ /* 0x020fe2000f8e02ff */
[----:B------:R-:W1:Y:S01]  /*16e10*/  S2UR UR6, SR_CTAID.Z ;  /* 0x00000000000679c3 */ /* 0x000e620000002700 */
[----:B------:R-:W-:Y:S01]  /*16e20*/  @UP1 UMOV UR7, 0x1 ;  /* 0x0000000100071882 */ /* 0x000fe20000000000 */
[----:B------:R-:W-:Y:S01]  /*16e30*/  @UP3 UMOV UR12, UR16 ;  /* 0x00000010000c3c82 */ /* 0x000fe20008000000 */
[----:B------:R-:W-:-:S02]  /*16e40*/  USHF.R.S32.HI UR15, URZ, 0x1f, UR14 ;  /* 0x0000001fff0f7899 */ /* 0x000fc4000801140e */
[----:B------:R-:W-:Y:S01]  /*16e50*/  UISETP.NE.AND UP0, UPT, UR9, URZ, !UP1 ;  /* 0x000000ff0900728c */ /* 0x000fe2000cf05270 */
[----:B-1----:R-:W1:Y:S04]  /*16e60*/  SHFL.BFLY PT, R6, R7, 0x2, 0x1f ;  /* 0x0c401f0007067f89 */ /* 0x002e6800000e0000 */
[----:B---3--:R-:W3:Y:S04]  /*16e70*/  SHFL.BFLY PT, R5, R8, 0x2, 0x1f ;  /* 0x0c401f0008057f89 */ /* 0x008ee800000e0000 */
[----:B--2---:R-:W2:Y:S01]  /*16e80*/  SHFL.BFLY PT, R4, R10, 0x2, 0x1f ;  /* 0x0c401f000a047f89 */ /* 0x004ea200000e0000 */
[----:B-1----:R-:W-:-:S03]  /*16e90*/  FADD.FTZ R6, R6, R7 ;  /* 0x0000000706067221 */ /* 0x002fc60000010000 */
[----:B------:R-:W1:Y:S01]  /*16ea0*/  SHFL.BFLY PT, R7, R252, 0x2, 0x1f ;  /* 0x0c401f00fc077f89 */ /* 0x000e6200000e0000 */
[----:B---3--:R-:W-:-:S03]  /*16eb0*/  FADD.FTZ R5, R5, R8 ;  /* 0x0000000805057221 */ /* 0x008fc60000010000 */
[----:B------:R-:W3:Y:S01]  /*16ec0*/  SHFL.BFLY PT, R9, R6, 0x1, 0x1f ;  /* 0x0c201f0006097f89 */ /* 0x000ee200000e0000 */
[----:B--2---:R-:W-:Y:S01]  /*16ed0*/  FADD.FTZ R4, R4, R10 ;  /* 0x0000000a04047221 */ /* 0x004fe20000010000 */
[----:B------:R-:W-:Y:S02]  /*16ee0*/  SHF.L.U32 R10, R240, 0x4, RZ ;  /* 0x00000004f00a7819 */ /* 0x000fe400000006ff */
[----:B------:R-:W2:Y:S02]  /*16ef0*/  SHFL.BFLY PT, R8, R5, 0x1, 0x1f ;  /* 0x0c201f0005087f89 */ /* 0x000ea400000e0000 */
[----:B------:R-:W-:Y:S02]  /*16f00*/  LOP3.LUT R10, R10, 0x1c0, RZ, 0xc0, !PT ;  /* 0x000001c00a0a7812 */ /* 0x000fe400078ec0ff */
[----:B------:R-:W5:Y:S01]  /*16f10*/  SHFL.BFLY PT, R15, R4, 0x1, 0x1f ;  /* 0x0c201f00040f7f89 */ /* 0x000f6200000e0000 */
[----:B-1----:R-:W-:Y:S01]  /*16f20*/  FADD.FTZ R14, R7, R252 ;  /* 0x000000fc070e7221 */ /* 0x002fe20000010000 */
[----:B------:R-:W-:Y:S01]  /*16f30*/  SHF.L.U32 R7, R240, 0x1, RZ ;  /* 0x00000001f0077819 */ /* 0x000fe200000006ff */
[----:B---3--:R-:W-:-:S03]  /*16f40*/  FADD.FTZ R9, R6, R9 ;  /* 0x0000000906097221 */ /* 0x008fc60000010000 */
[----:B------:R-:W1:Y:S01]  /*16f50*/  SHFL.BFLY PT, R13, R14, 0x1, 0x1f ;  /* 0x0c201f000e0d7f89 */ /* 0x000e6200000e0000 */
[----:B------:R-:W-:Y:S01]  /*16f60*/  LOP3.LUT R6, R7, 0x6, RZ, 0xc0, !PT ;  /* 0x0000000607067812 */ /* 0x000fe200078ec0ff */
[----:B--2---:R-:W-:Y:S01]  /*16f70*/  FADD.FTZ R8, R5, R8 ;  /* 0x0000000805087221 */ /* 0x004fe20000010000 */
[----:B------:R-:W-:Y:S01]  /*16f80*/  SHF.L.U32 R5, R240, 0x5, RZ ;  /* 0x00000005f0057819 */ /* 0x000fe200000006ff */
[----:B------:R-:W2:Y:S01]  /*16f90*/  MUFU.RCP R12, R9 ;  /* 0x00000009000c7308 */ /* 0x000ea20000001000 */
[----:B------:R-:W-:Y:S01]  /*16fa0*/  LOP3.LUT R10, R10, 0x38, R7, 0xf8, !PT ;  /* 0x000000380a0a7812 */ /* 0x000fe200078ef807 */
[----:B-----5:R-:W-:Y:S01]  /*16fb0*/  FADD.FTZ R15, R4, R15 ;  /* 0x0000000f040f7221 */ /* 0x020fe20000010000 */
[----:B------:R-:W-:Y:S02]  /*16fc0*/  LOP3.LUT R5, R6, 0x7c00, R5, 0xf8, !PT ;  /* 0x00007c0006057812 */ /* 0x000fe400078ef805 */
[----:B------:R-:W-:Y:S02]  /*16fd0*/  FSETP.NE.FTZ.AND P4, PT, R9, RZ, PT ;  /* 0x000000ff0900720b */ /* 0x000fe40003f95000 */
[----:B------:R-:W-:Y:S01]  /*16fe0*/  FSETP.NE.FTZ.AND P2, PT, R15, RZ, PT ;  /* 0x000000ff0f00720b */ /* 0x000fe20003f55000 */
[----:B------:R-:W3:Y:S01]  /*16ff0*/  MUFU.RCP R6, R15 ;  /* 0x0000000f00067308 */ /* 0x000ee20000001000 */
[----:B------:R-:W-:-:S02]  /*17000*/  FSETP.NE.FTZ.AND P3, PT, R8, RZ, PT ;  /* 0x000000ff0800720b */ /* 0x000fc40003f75000 */
[----:B------:R-:W-:-:S04]  /*17010*/  LOP3.LUT R5, R5, R10, RZ, 0xfc, !PT ;  /* 0x0000000a05057212 */ /* 0x000fc800078efcff */
[----:B------:R-:W-:Y:S01]  /*17020*/  LEA R17, R5, UR5, 0x1 ;  /* 0x0000000505117c11 */ /* 0x000fe2000f8e08ff */
[----:B------:R-:W5:Y:S01]  /*17030*/  MUFU.RCP R11, R8 ;  /* 0x00000008000b7308 */ /* 0x000f620000001000 */
[----:B------:R-:W-:Y:S01]  /*17040*/  MOV R5, 0x20 ;  /* 0x0000002000057802 */ /* 0x000fe20000000f00 */
[----:B-1----:R-:W-:Y:S01]  /*17050*/  FADD.FTZ R4, R14, R13 ;  /* 0x0000000d0e047221 */ /* 0x002fe20000010000 */
[----:B--2---:R-:W-:Y:S02]  /*17060*/  FSEL R12, R12, 1, P4 ;  /* 0x3f8000000c0c7808 */ /* 0x004fe40002000000 */
[----:B------:R-:W-:-:S03]  /*17070*/  SEL R10, R5, 0xffffffe0, !P5 ;  /* 0xffffffe0050a7807 */ /* 0x000fc60006800000 */
[----:B------:R-:W1:Y:S01]  /*17080*/  MUFU.RCP R7, R4 ;  /* 0x0000000400077308 */ /* 0x000e620000001000 */
[----:B------:R-:W-:Y:S01]  /*17090*/  FSETP.NE.FTZ.AND P1, PT, R4, RZ, PT ;  /* 0x000000ff0400720b */ /* 0x000fe20003f35000 */
[----:B------:R-:W-:Y:S01]  /*170a0*/  FMUL.FTZ R188, R12, R188 ;  /* 0x000000bc0cbc7220 */ /* 0x000fe20000410000 */
[----:B---3--:R-:W-:Y:S01]  /*170b0*/  FSEL R6, R6, 1, P2 ;  /* 0x3f80000006067808 */ /* 0x008fe20001000000 */
[C---:B------:R-:W-:Y:S01]  /*170c0*/  FMUL.FTZ R189, R12.reuse, R189 ;  /* 0x000000bd0cbd7220 */ /* 0x040fe20000410000 */
[C---:B------:R-:W-:Y:S01]  /*170d0*/  FMUL.FTZ R180, R12.reuse, R180 ;  /* 0x000000b40cb47220 */ /* 0x040fe20000410000 */
        /* <DEDUP_REMOVED lines=18> */
[----:B------:R-:W-:Y:S01]  /*17200*/  MOV R6, 0x10 ;  /* 0x0000001000067802 */ /* 0x000fe20000000f00 */
[C---:B------:R-:W-:Y:S01]  /*17210*/  FMUL.FTZ R177, R12.reuse, R177 ;  /* 0x000000b10cb17220 */ /* 0x040fe20000410000 */
[----:B-----5:R-:W-:Y:S01]  /*17220*/  FSEL R11, R11, 1, P3 ;  /* 0x3f8000000b0b7808 */ /* 0x020fe20001800000 */
[----:B------:R-:W-:Y:S01]  /*17230*/  FMUL.FTZ R164, R12, R164 ;  /* 0x000000a40ca47220 */ /* 0x000fe20000410000 */
[----:B------:R-:W-:Y:S01]  /*17240*/  SEL R6, R6, 0xfffffff0, !P0 ;  /* 0xfffffff006067807 */ /* 0x000fe20004000000 */
[----:B------:R-:W-:Y:S01]  /*17250*/  FMUL.FTZ R165, R12, R165 ;  /* 0x000000a50ca57220 */ /* 0x000fe20000410000 */
[----:B-1----:R-:W-:Y:S01]  /*17260*/  FSEL R7, R7, 1, P1 ;  /* 0x3f80000007077808 */ /* 0x002fe20000800000 */
[C---:B------:R-:W-:Y:S01]  /*17270*/  FMUL.FTZ R190, R11.reuse, R190 ;  /* 0x000000be0bbe7220 */ /* 0x040fe20000410000 */
[----:B------:R-:W-:Y:S01]  /*17280*/  LOP3.LUT P0, RZ, R240, 0x10, RZ, 0xc0, !PT ;  /* 0x00000010f0ff7812 */ /* 0x000fe2000780c0ff */
[C---:B------:R-:W-:Y:S01]  /*17290*/  FMUL.FTZ R191, R11.reuse, R191 ;  /* 0x000000bf0bbf7220 */ /* 0x040fe20000410000 */
[C---:B------:R-:W-:Y:S01]  /*172a0*/  FMUL.FTZ R182, R11.reuse, R182 ;  /* 0x000000b60bb67220 */ /* 0x040fe20000410000 */
[----:B------:R-:W-:Y:S01]  /*172b0*/  FMUL.FTZ R183, R11, R183 ;  /* 0x000000b70bb77220 */ /* 0x000fe20000410000 */
[C---:B------:R-:W-:Y:S01]  /*172c0*/  FMUL.FTZ R194, R7.reuse, R194 ;  /* 0x000000c207c27220 */ /* 0x040fe20000410000 */
[C---:B------:R-:W-:Y:S01]  /*172d0*/  FMUL.FTZ R195, R7.reuse, R195 ;  /* 0x000000c307c37220 */ /* 0x040fe20000410000 */
[C---:B------:R-:W-:Y:S01]  /*172e0*/  FMUL.FTZ R186, R7.reuse, R186 ;  /* 0x000000ba07ba7220 */ /* 0x040fe20000410000 */
[----:B------:R-:W-:Y:S01]  /*172f0*/  FMUL.FTZ R187, R7, R187 ;  /* 0x000000bb07bb7220 */ /* 0x000fe20000410000 */
[C---:B------:R-:W-:Y:S01]  /*17300*/  FMUL.FTZ R178, R11.reuse, R178 ;  /* 0x000000b20bb27220 */ /* 0x040fe20000410000 */
[C---:B------:R-:W-:Y:S01]  /*17310*/  FMUL.FTZ R179, R11.reuse, R179 ;  /* 0x000000b30bb37220 */ /* 0x040fe20000410000 */
[C---:B------:R-:W-:Y:S01]  /*17320*/  FMUL.FTZ R166, R11.reuse, R166 ;  /* 0x000000a60ba67220 */ /* 0x040fe20000410000 */
[----:B------:R-:W-:Y:S01]  /*17330*/  FMUL.FTZ R167, R11, R167 ;  /* 0x000000a70ba77220 */ /* 0x000fe20000410000 */
[----:B------:R-:W-:Y:S01]  /*17340*/  F2FP.BF16.F32.PACK_AB R188, R189, R188 ;  /* 0x000000bcbdbc723e */ /* 0x000fe200000010ff */
[----:B------:R-:W-:Y:S01]  /*17350*/  FMUL.FTZ R174, R7, R174 ;  /* 0x000000ae07ae7220 */ /* 0x000fe20000410000 */
[----:B------:R-:W-:Y:S01]  /*17360*/  F2FP.BF16.F32.PACK_AB R190, R191, R190 ;  /* 0x000000bebfbe723e */ /* 0x000fe200000010ff */
[----:B------:R-:W-:Y:S01]  /*17370*/  FMUL.FTZ R175, R7, R175 ;  /* 0x000000af07af7220 */ /* 0x000fe20000410000 */
[----:B------:R-:W-:Y:S01]  /*17380*/  F2FP.BF16.F32.PACK_AB R180, R181, R180 ;  /* 0x000000b4b5b4723e */ /* 0x000fe200000010ff */
[----:B------:R-:W-:Y:S01]  /*17390*/  FMUL.FTZ R170, R7, R170 ;  /* 0x000000aa07aa7220 */ /* 0x000fe20000410000 */
[----:B------:R-:W-:Y:S01]  /*173a0*/  F2FP.BF16.F32.PACK_AB R182, R183, R182 ;  /* 0x000000b6b7b6723e */ /* 0x000fe200000010ff */
[----:B------:R-:W-:Y:S01]  /*173b0*/  FMUL.FTZ R171, R7, R171 ;  /* 0x000000ab07ab7220 */ /* 0x000fe20000410000 */
[-C--:B------:R-:W-:Y:S01]  /*173c0*/  IADD3 R13, PT, PT, R6, R17.reuse, RZ ;  /* 0x00000011060d7210 */ /* 0x080fe20007ffe0ff */
[----:B------:R-:W-:Y:S01]  /*173d0*/  FMUL.FTZ R160, R12, R160 ;  /* 0x000000a00ca07220 */ /* 0x000fe20000410000 */
[----:B------:R-:W-:Y:S01]  /*173e0*/  IADD3 R19, PT, PT, R10, R17, RZ ;  /* 0x000000110a137210 */ /* 0x000fe20007ffe0ff */
[C---:B------:R-:W-:Y:S01]  /*173f0*/  FMUL.FTZ R161, R12.reuse, R161 ;  /* 0x000000a10ca17220 */ /* 0x040fe20000410000 */
[----:B------:R-:W-:Y:S01]  /*17400*/  F2FP.BF16.F32.PACK_AB R192, R193, R192 ;  /* 0x000000c0c1c0723e */ /* 0x000fe200000010ff */
[----:B------:R-:W-:Y:S01]  /*17410*/  FMUL.FTZ R162, R11, R162 ;  /* 0x000000a20ba27220 */ /* 0x000fe20000410000 */
[----:B------:R-:W-:Y:S01]  /*17420*/  F2FP.BF16.F32.PACK_AB R194, R195, R194 ;  /* 0x000000c2c3c2723e */ /* 0x000fe200000010ff */
[----:B------:R-:W-:Y:S01]  /*17430*/  FMUL.FTZ R163, R11, R163 ;  /* 0x000000a30ba37220 */ /* 0x000fe20000410000 */
[----:B------:R-:W-:Y:S01]  /*17440*/  F2FP.BF16.F32.PACK_AB R184, R185, R184 ;  /* 0x000000b8b9b8723e */ /* 0x000fe200000010ff */
[C---:B------:R-:W-:Y:S01]  /*17450*/  FMUL.FTZ R148, R12.reuse, R148 ;  /* 0x000000940c947220 */ /* 0x040fe20000410000 */
[----:B------:R-:W-:Y:S01]  /*17460*/  F2FP.BF16.F32.PACK_AB R186, R187, R186 ;  /* 0x000000babbba723e */ /* 0x000fe200000010ff */
[----:B------:R-:W-:Y:S01]  /*17470*/  FMUL.FTZ R149, R12, R149 ;  /* 0x000000950c957220 */ /* 0x000fe20000410000 */
[C---:B------:R-:W-:Y:S01]  /*17480*/  FMUL.FTZ R150, R11.reuse, R150 ;  /* 0x000000960b967220 */ /* 0x040fe20000410000 */
[----:B------:R-:W-:Y:S01]  /*17490*/  FMUL.FTZ R151, R11, R151 ;  /* 0x000000970b977220 */ /* 0x000fe20000410000 */
[----:B------:R-:W-:Y:S01]  /*174a0*/  F2FP.BF16.F32.PACK_AB R176, R177, R176 ;  /* 0x000000b0b1b0723e */ /* 0x000fe200000010ff */
[----:B------:R-:W-:Y:S01]  /*174b0*/  FMUL.FTZ R158, R7, R158 ;  /* 0x0000009e079e7220 */ /* 0x000fe20000410000 */
[----:B------:R-:W-:Y:S01]  /*174c0*/  F2FP.BF16.F32.PACK_AB R178, R179, R178 ;  /* 0x000000b2b3b2723e */ /* 0x000fe200000010ff */
[----:B------:R-:W-:Y:S01]  /*174d0*/  FMUL.FTZ R159, R7, R159 ;  /* 0x0000009f079f7220 */ /* 0x000fe20000410000 */
[----:B------:R-:W-:Y:S01]  /*174e0*/  IADD3 R5, PT, PT, R17, 0x40, RZ ;  /* 0x0000004011057810 */ /* 0x000fe20007ffe0ff */
[----:B------:R-:W-:Y:S01]  /*174f0*/  STS [R17], R188 ;  /* 0x000000bc11007388 */ /* 0x000fe20000000800 */
[----:B------:R-:W-:Y:S01]  /*17500*/  F2FP.BF16.F32.PACK_AB R164, R165, R164 ;  /* 0x000000a4a5a4723e */ /* 0x000fe200000010ff */
[----:B------:R-:W-:Y:S01]  /*17510*/  FMUL.FTZ R154, R7, R154 ;  /* 0x0000009a079a7220 */ /* 0x000fe20000410000 */
[----:B------:R-:W-:Y:S01]  /*17520*/  F2FP.BF16.F32.PACK_AB R166, R167, R166 ;  /* 0x000000a6a7a6723e */ /* 0x000fe200000010ff */
[----:B------:R-:W-:Y:S01]  /*17530*/  STS [R17+0x400], R190 ;  /* 0x000400be11007388 */ /* 0x000fe20000000800 */
[----:B------:R-:W-:Y:S01]  /*17540*/  @P0 IADD3 R5, PT, PT, R17, -0x40, RZ ;  /* 0xffffffc011050810 */ /* 0x000fe20007ffe0ff */
[----:B------:R-:W-:Y:S01]  /*17550*/  FMUL.FTZ R155, R7, R155 ;  /* 0x0000009b079b7220 */ /* 0x000fe20000410000 */
[----:B------:R-:W-:Y:S01]  /*17560*/  IADD3 R21, PT, PT, R6, R19, RZ ;  /* 0x0000001306157210 */ /* 0x000fe20007ffe0ff */
[----:B------:R-:W-:Y:S01]  /*17570*/  STS [R13], R180 ;  /* 0x000000b40d007388 */ /* 0x000fe20000000800 */
[----:B------:R-:W-:Y:S01]  /*17580*/  F2FP.BF16.F32.PACK_AB R172, R173, R172 ;  /* 0x000000acadac723e */ /* 0x000fe200000010ff */
[C---:B------:R-:W-:Y:S01]  /*17590*/  FMUL.FTZ R144, R12.reuse, R144 ;  /* 0x000000900c907220 */ /* 0x040fe20000410000 */
[----:B------:R-:W-:Y:S01]  /*175a0*/  F2FP.BF16.F32.PACK_AB R174, R175, R174 ;  /* 0x000000aeafae723e */ /* 0x000fe200000010ff */
[----:B------:R-:W-:Y:S01]  /*175b0*/  STS [R13+0x400], R182 ;  /* 0x000400b60d007388 */ /* 0x000fe20000000800 */
[C---:B------:R-:W-:Y:S01]  /*175c0*/  FMUL.FTZ R145, R12.reuse, R145 ;  /* 0x000000910c917220 */ /* 0x040fe20000410000 */
[C---:B------:R-:W-:Y:S01]  /*175d0*/  FMUL.FTZ R146, R11.reuse, R146 ;  /* 0x000000920b927220 */ /* 0x040fe20000410000 */
[C---:B------:R-:W-:Y:S01]  /*175e0*/  FMUL.FTZ R147, R11.reuse, R147 ;  /* 0x000000930b937220 */ /* 0x040fe20000410000 */
[----:B------:R-:W-:Y:S01]  /*175f0*/  FMUL.FTZ R134, R11, R134 ;  /* 0x000000860b867220 */ /* 0x000fe20000410000 */
[----:B------:R-:W-:Y:S01]  /*17600*/  F2FP.BF16.F32.PACK_AB R168, R169, R168 ;  /* 0x000000a8a9a8723e */ /* 0x000fe200000010ff */
[----:B------:R-:W-:Y:S01]  /*17610*/  STS [R17+0x2000], R192 ;  /* 0x002000c011007388 */ /* 0x000fe20000000800 */
[----:B------:R-:W-:Y:S01]  /*17620*/  F2FP.BF16.F32.PACK_AB R170, R171, R170 ;  /* 0x000000aaabaa723e */ /* 0x000fe200000010ff */
[C---:B------:R-:W-:Y:S01]  /*17630*/  FMUL.FTZ R132, R12.reuse, R132 ;  /* 0x000000840c847220 */ /* 0x040fe20000410000 */
[----:B------:R-:W-:Y:S01]  /*17640*/  FMUL.FTZ R133, R12, R133 ;  /* 0x000000850c857220 */ /* 0x000fe20000410000 */
[----:B------:R1:W-:Y:S01]  /*17650*/  STS [R17+0x2400], R194 ;  /* 0x002400c211007388 */ /* 0x0003e20000000800 */
[----:B------:R-:W-:Y:S01]  /*17660*/  FMUL.FTZ R11, R11, R135 ;  /* 0x000000870b0b7220 */ /* 0x000fe20000410000 */
[----:B------:R-:W-:Y:S01]  /*17670*/  F2FP.BF16.F32.PACK_AB R160, R161, R160 ;  /* 0x000000a0a1a0723e */ /* 0x000fe200000010ff */
[----:B------:R-:W-:Y:S01]  /*17680*/  FMUL.FTZ R142, R7, R142 ;  /* 0x0000008e078e7220 */ /* 0x000fe20000410000 */
[----:B------:R-:W-:Y:S01]  /*17690*/  F2FP.BF16.F32.PACK_AB R162, R163, R162 ;  /* 0x000000a2a3a2723e */ /* 0x000fe200000010ff */
[----:B------:R-:W-:Y:S01]  /*176a0*/  STS [R13+0x2000], R184 ;  /* 0x002000b80d007388 */ /* 0x000fe20000000800 */
[----:B------:R-:W-:Y:S01]  /*176b0*/  FMUL.FTZ R143, R7, R143 ;  /* 0x0000008f078f7220 */ /* 0x000fe20000410000 */
[----:B------:R-:W-:Y:S01]  /*176c0*/  F2FP.BF16.F32.PACK_AB R148, R149, R148 ;  /* 0x000000949594723e */ /* 0x000fe200000010ff */
[----:B------:R-:W-:Y:S01]  /*176d0*/  FMUL.FTZ R138, R7, R138 ;  /* 0x0000008a078a7220 */ /* 0x000fe20000410000 */
[----:B------:R2:W-:Y:S01]  /*176e0*/  STS [R13+0x2400], R186 ;  /* 0x002400ba0d007388 */ /* 0x0005e20000000800 */
[----:B------:R-:W-:Y:S01]  /*176f0*/  F2FP.BF16.F32.PACK_AB R150, R151, R150 ;  /* 0x000000969796723e */ /* 0x000fe200000010ff */
[----:B------:R-:W-:Y:S01]  /*17700*/  FMUL.FTZ R7, R7, R139 ;  /* 0x0000008b07077220 */ /* 0x000fe20000410000 */
[----:B------:R-:W-:Y:S01]  /*17710*/  F2FP.BF16.F32.PACK_AB R156, R157, R156 ;  /* 0x0000009c9d9c723e */ /* 0x000fe200000010ff */
[----:B------:R-:W-:Y:S01]  /*17720*/  STS [R19], R176 ;  /* 0x000000b013007388 */ /* 0x000fe20000000800 */
[----:B------:R-:W-:-:S02]  /*17730*/  F2FP.BF16.F32.PACK_AB R158, R159, R158 ;  /* 0x0000009e9f9e723e */ /* 0x000fc400000010ff */
[----:B------:R-:W-:Y:S01]  /*17740*/  F2FP.BF16.F32.PACK_AB R152, R153, R152 ;  /* 0x000000989998723e */ /* 0x000fe200000010ff */
[----:B------:R-:W-:Y:S01]  /*17750*/  STS [R19+0x400], R178 ;  /* 0x000400b213007388 */ /* 0x000fe20000000800 */
[----:B------:R-:W-:Y:S02]  /*17760*/  F2FP.BF16.F32.PACK_AB R154, R155, R154 ;  /* 0x0000009a9b9a723e */ /* 0x000fe400000010ff */
[----:B------:R-:W-:Y:S01]  /*17770*/  F2FP.BF16.F32.PACK_AB R144, R145, R144 ;  /* 0x000000909190723e */ /* 0x000fe200000010ff */
[----:B------:R-:W-:Y:S01]  /*17780*/  STS [R21], R164 ;  /* 0x000000a415007388 */ /* 0x000fe20000000800 */
[----:B------:R-:W-:Y:S02]  /*17790*/  F2FP.BF16.F32.PACK_AB R146, R147, R146 ;  /* 0x000000929392723e */ /* 0x000fe400000010ff */
[----:B------:R-:W-:Y:S01]  /*177a0*/  F2FP.BF16.F32.PACK_AB R132, R133, R132 ;  /* 0x000000848584723e */ /* 0x000fe200000010ff */
[----:B------:R-:W-:Y:S01]  /*177b0*/  STS [R21+0x400], R166 ;  /* 0x000400a615007388 */ /* 0x000fe20000000800 */
[----:B-1----:R-:W-:-:S02]  /*177c0*/  IADD3 R17, PT, PT, R10, R5, RZ ;  /* 0x000000050a117210 */ /* 0x002fc40007ffe0ff */
[----:B------:R-:W-:Y:S01]  /*177d0*/  F2FP.BF16.F32.PACK_AB R11, R11, R134 ;  /* 0x000000860b0b723e */ /* 0x000fe200000010ff */
[----:B------:R-:W-:Y:S01]  /*177e0*/  STS [R19+0x2000], R172 ;  /* 0x002000ac13007388 */ /* 0x000fe20000000800 */
[----:B------:R-:W-:Y:S02]  /*177f0*/  F2FP.BF16.F32.PACK_AB R140, R141, R140 ;  /* 0x0000008c8d8c723e */ /* 0x000fe400000010ff */
[----:B------:R-:W-:Y:S01]  /*17800*/  F2FP.BF16.F32.PACK_AB R142, R143, R142 ;  /* 0x0000008e8f8e723e */ /* 0x000fe200000010ff */
[----:B------:R1:W-:Y:S01]  /*17810*/  STS [R19+0x2400], R174 ;  /* 0x002400ae13007388 */ /* 0x0003e20000000800 */
[----:B--2---:R-:W-:Y:S02]  /*17820*/  IADD3 R13, PT, PT, R6, R5, RZ ;  /* 0x00000005060d7210 */ /* 0x004fe40007ffe0ff */
[----:B------:R-:W-:Y:S01]  /*17830*/  F2FP.BF16.F32.PACK_AB R136, R137, R136 ;  /* 0x000000888988723e */ /* 0x000fe200000010ff */
[----:B------:R-:W-:Y:S01]  /*17840*/  STS [R21+0x2000], R168 ;  /* 0x002000a815007388 */ /* 0x000fe20000000800 */
[----:B------:R-:W-:-:S03]  /*17850*/  F2FP.BF16.F32.PACK_AB R138, R7, R138 ;  /* 0x0000008a078a723e */ /* 0x000fc600000010ff */
[----:B------:R2:W-:Y:S04]  /*17860*/  STS [R21+0x2400], R170 ;  /* 0x002400aa15007388 */ /* 0x0005e80000000800 */
[----:B------:R-:W-:Y:S04]  /*17870*/  STS [R5], R160 ;  /* 0x000000a005007388 */ /* 0x000fe80000000800 */
[----:B------:R-:W-:Y:S04]  /*17880*/  STS [R5+0x400], R162 ;  /* 0x000400a205007388 */ /* 0x000fe80000000800 */
[----:B------:R-:W-:Y:S04]  /*17890*/  STS [R13], R148 ;  /* 0x000000940d007388 */ /* 0x000fe80000000800 */
[----:B------:R-:W-:Y:S01]  /*178a0*/  STS [R13+0x400], R150 ;  /* 0x000400960d007388 */ /* 0x000fe20000000800 */
[----:B-1----:R-:W-:-:S02]  /*178b0*/  IADD3 R19, PT, PT, R6, R17, RZ ;  /* 0x0000001106137210 */ /* 0x002fc40007ffe0ff */
[----:B------:R1:W3:Y:S01]  /*178c0*/  @P4 MUFU.LG2 R6, R9 ;  /* 0x0000000900064308 */ /* 0x0002e20000000c00 */
[----:B------:R-:W-:Y:S04]  /*178d0*/  STS [R5+0x2000], R156 ;  /* 0x0020009c05007388 */ /* 0x000fe80000000800 */
[----:B------:R5:W-:Y:S01]  /*178e0*/  STS [R5+0x2400], R158 ;  /* 0x0024009e05007388 */ /* 0x000be20000000800 */
[----:B--2---:R-:W-:-:S03]  /*178f0*/  LOP3.LUT R21, R69, 0x1f8, RZ, 0xc0, !PT ;  /* 0x000001f845157812 */ /* 0x004fc600078ec0ff */
[----:B------:R-:W-:Y:S01]  /*17900*/  STS [R13+0x2000], R152 ;  /* 0x002000980d007388 */ /* 0x000fe20000000800 */
[----:B------:R-:W-:-:S03]  /*17910*/  LOP3.LUT R10, R21, 0x38, R240, 0x78, !PT ;  /* 0x00000038150a7812 */ /* 0x000fc600078e78f0 */
[----:B------:R2:W-:Y:S01]  /*17920*/  STS [R13+0x2400], R154 ;  /* 0x0024009a0d007388 */ /* 0x0005e20000000800 */
[----:B------:R-:W-:-:S03]  /*17930*/  LOP3.LUT R10, R10, 0x1e00, R69, 0xf8, !PT ;  /* 0x00001e000a0a7812 */ /* 0x000fc600078ef845 */
[----:B------:R1:W-:Y:S04]  /*17940*/  STS [R17], R144 ;  /* 0x0000009011007388 */ /* 0x0003e80000000800 */
[----:B------:R1:W-:Y:S04]  /*17950*/  STS [R17+0x400], R146 ;  /* 0x0004009211007388 */ /* 0x0003e80000000800 */
[----:B------:R1:W-:Y:S04]  /*17960*/  STS [R19], R132 ;  /* 0x0000008413007388 */ /* 0x0003e80000000800 */
[----:B------:R1:W-:Y:S01]  /*17970*/  STS [R19+0x400], R11 ;  /* 0x0004000b13007388 */ /* 0x0003e20000000800 */
[----:B-----5:R1:W1:Y:S03]  /*17980*/  @P3 MUFU.LG2 R5, R8 ;  /* 0x0000000800053308 */ /* 0x0202660000000c00 */
[----:B------:R1:W-:Y:S04]  /*17990*/  STS [R17+0x2000], R140 ;  /* 0x0020008c11007388 */ /* 0x0003e80000000800 */
[----:B------:R1:W-:Y:S01]  /*179a0*/  STS [R17+0x2400], R142 ;  /* 0x0024008e11007388 */ /* 0x0003e20000000800 */
[----:B--2---:R-:W2:Y:S03]  /*179b0*/  @P4 LDC R13, c[0x0][0x458] ;  /* 0x00011600ff0d4b82 */ /* 0x004ea60000000800 */
[----:B------:R1:W-:Y:S01]  /*179c0*/  STS [R19+0x2000], R136 ;  /* 0x0020008813007388 */ /* 0x0003e20000000800 */
[----:B---34-:R-:W-:Y:S05]  /*179d0*/  BRA.U UP1, `(.L_x_156) ;  /* 0x0000000101207547 */ /* 0x018fea000b800000 */
[----:B------:R-:W-:Y:S01]  /*179e0*/  UISETP.NE.AND UP1, UPT, UR9, URZ, UPT ;  /* 0x000000ff0900728c */ /* 0x000fe2000bf25270 */
[----:B------:R-:W3:Y:S10]  /*179f0*/  LDCU UR9, c[0x0][0x3e0] ;  /* 0x00007c00ff0977ac */ /* 0x000ef40008000800 */
[----:B------:R-:W3:Y:S01]  /*17a00*/  @UP1 LDCU UR7, c[0x0][0x454] ;  /* 0x00008a80ff0717ac */ /* 0x000ee20008000800 */
[----:B------:R-:W-:Y:S01]  /*17a10*/  @UP1 UMOV UR13, 0x1 ;  /* 0x00000001000d1882 */ /* 0x000fe20000000000 */
[----:B------:R-:W4:Y:S01]  /*17a20*/  @UP1 LDCU UR11, c[0x0][0x454] ;  /* 0x00008a80ff0b17ac */ /* 0x000f220008000800 */
[----:B------:R-:W-:Y:S01]  /*17a30*/  @!UP1 UMOV UR13, 0x1 ;  /* 0x00000001000d9882 */ /* 0x000fe20000000000 */
[----:B---3--:R-:W-:-:S02]  /*17a40*/  @UP1 UIMAD UR7, UR7, UR9, URZ ;  /* 0x00000009070712a4 */ /* 0x008fc4000f8e02ff */
[----:B----4-:R-:W-:-:S12]  /*17a50*/  @!UP1 UIMAD UR7, UR8, UR9, URZ ;  /* 0x00000009080792a4 */ /* 0x010fd8000f8e02ff */
.L_x_156:
[----:B------:R3:W-:Y:S01]  /*17a60*/  STS [R19+0x2400], R138 ;  /* 0x0024008a13007388 */ /* 0x0007e20000000800 */
[----:B------:R-:W-:Y:S01]  /*17a70*/  LEA R14, R10, UR5, 0x1 ;  /* 0x000000050a0e7c11 */ /* 0x000fe2000f8e08ff */
[----:B------:R-:W4:Y:S01]  /*17a80*/  S2UR UR8, SR_CTAID.X ;  /* 0x00000000000879c3 */ /* 0x000f220000002500 */
[----:B------:R-:W5:Y:S07]  /*17a90*/  @P1 MUFU.LG2 R4, R4 ;  /* 0x0000000400041308 */ /* 0x000f6e0000000c00 */
[----:B------:R-:W-:Y:S01]  /*17aa0*/  BAR.SYNC.DEFER_BLOCKING 0x0 ;  /* 0x0000000000007b1d */ /* 0x000fe20000010000 */
[----:B------:R-:W-:Y:S01]  /*17ab0*/  UIMAD UR11, UR6, UR11, URZ ;  /* 0x0000000b060b72a4 */ /* 0x000fe2000f8e02ff */
[----:B------:R-:W-:Y:S01]  /*17ac0*/  LOP3.LUT P0, RZ, R240, 0x3, RZ, 0xc0, !PT ;  /* 0x00000003f0ff7812 */ /* 0x000fe2000780c0ff */
[----:B------:R-:W-:Y:S01]  /*17ad0*/  USEL UR14, UR14, URZ, UP0 ;  /* 0x000000ff0e0e7287 */ /* 0x000fe20008000000 */
[----:B-1----:R-:W-:Y:S01]  /*17ae0*/  @P4 FMUL.FTZ R17, R6, 0.69314718246459960938 ;  /* 0x3f31721806114820 */ /* 0x002fe20000410000 */
[----:B------:R-:W-:-:S03]  /*17af0*/  @!UP0 UIMAD UR11, UR4, UR7, UR11 ;  /* 0x00000007040b82a4 */ /* 0x000fc6000f8e020b */
[----:B------:R-:W1:Y:S01]  /*17b00*/  @P1 LDC R21, c[0x0][0x458] ;  /* 0x00011600ff151b82 */ /* 0x000e620000000800 */
[----:B------:R-:W3:Y:S01]  /*17b10*/  @P2 MUFU.LG2 R7, R15 ;  /* 0x0000000f00072308 */ /* 0x000ee20000000c00 */
[----:B------:R-:W-:Y:S01]  /*17b20*/  USEL UR15, UR15, URZ, UP0 ;  /* 0x000000ff0f0f7287 */ /* 0x000fe20008000000 */
[----:B------:R-:W-:Y:S01]  /*17b30*/  @P3 FMUL.FTZ R6, R5, 0.69314718246459960938 ;  /* 0x3f31721805063820 */ /* 0x000fe20000410000 */
[----:B------:R-:W-:Y:S01]  /*17b40*/  MOV R16, 0x7f800000 ;  /* 0x7f80000000107802 */ /* 0x000fe20000000f00 */
[----:B------:R-:W-:Y:S01]  /*17b50*/  BSSY.RECONVERGENT B0, `(.L_x_157) ;  /* 0x000003b000007945 */ /* 0x000fe20003800200 */
[----:B--2---:R-:W-:Y:S01]  /*17b60*/  @P4 FFMA.FTZ R16, R68, R13, R17 ;  /* 0x0000000d44104223 */ /* 0x004fe20000010011 */
[----:B------:R-:W-:Y:S01]  /*17b70*/  MOV R18, 0x7f800000 ;  /* 0x7f80000000127802 */ /* 0x000fe20000000f00 */
[----:B------:R-:W2:Y:S01]  /*17b80*/  @P3 LDC R12, c[0x0][0x458] ;  /* 0x00011600ff0c3b82 */ /* 0x000ea20000000800 */
[----:B------:R-:W-:Y:S01]  /*17b90*/  MOV R17, 0x7f800000 ;  /* 0x7f80000000117802 */ /* 0x000fe20000000f00 */
[----:B-----5:R-:W-:-:S06]  /*17ba0*/  @P1 FMUL.FTZ R5, R4, 0.69314718246459960938 ;  /* 0x3f31721804051820 */ /* 0x020fcc0000410000 */
[----:B------:R-:W5:Y:S01]  /*17bb0*/  @P2 LDC R23, c[0x0][0x458] ;  /* 0x00011600ff172b82 */ /* 0x000f620000000800 */
[----:B----4-:R-:W-:Y:S01]  /*17bc0*/  UIMAD UR5, UR8, UR13, URZ ;  /* 0x0000000d080572a4 */ /* 0x010fe2000f8e02ff */
[----:B------:R4:W4:Y:S01]  /*17bd0*/  LDS.128 R8, [R14+0x3800] ;  /* 0x003800000e087984 */ /* 0x0009220000000c00 */
[----:B---3--:R-:W-:Y:S01]  /*17be0*/  @P2 FMUL.FTZ R7, R7, 0.69314718246459960938 ;  /* 0x3f31721807072820 */ /* 0x008fe20000410000 */
[----:B------:R-:W-:Y:S01]  /*17bf0*/  MOV R15, 0x7f800000 ;  /* 0x7f800000000f7802 */ /* 0x000fe20000000f00 */
[----:B------:R-:W-:Y:S02]  /*17c00*/  USHF.L.U32 UR7, UR5, 0x7, URZ ;  /* 0x0000000705077899 */ /* 0x000fe400080006ff */
[----:B------:R-:W-:Y:S01]  /*17c10*/  USHF.R.S32.HI UR5, URZ, 0x1f, UR11 ;  /* 0x0000001fff057899 */ /* 0x000fe2000801140b */
[----:B-1----:R-:W-:Y:S01]  /*17c20*/  @P1 FFMA.FTZ R15, R0, R21, R5 ;  /* 0x00000015000f1223 */ /* 0x002fe20000010005 */
[----:B------:R-:W-:Y:S01]  /*17c30*/  USHF.R.S32.HI UR4, URZ, 0x1f, UR7 ;  /* 0x0000001fff047899 */ /* 0x000fe20008011407 */
[----:B------:R-:W-:Y:S01]  /*17c40*/  SHF.R.U32.HI R0, RZ, 0x3, R240 ;  /* 0x00000003ff007819 */ /* 0x000fe200000116f0 */
[----:B------:R-:W-:-:S04]  /*17c50*/  UIADD3 UR14, UP1, UP0, UR7, UR14, UR11 ;  /* 0x0000000e070e7290 */ /* 0x000fc8000f83e00b */
[----:B------:R-:W-:Y:S01]  /*17c60*/  UIADD3.X UR4, UPT, UPT, UR4, UR15, UR5, UP1, UP0 ;  /* 0x0000000f04047290 */ /* 0x000fe20008fe0405 */
[----:B--2---:R-:W-:Y:S01]  /*17c70*/  @P3 FFMA.FTZ R18, R3, R12, R6 ;  /* 0x0000000c03123223 */ /* 0x004fe20000010006 */
[----:B-----5:R-:W-:Y:S01]  /*17c80*/  @P2 FFMA.FTZ R17, R2, R23, R7 ;  /* 0x0000001702112223 */ /* 0x020fe20000010007 */
[----:B----4-:R-:W-:Y:S09]  /*17c90*/  @P0 BRA `(.L_x_158) ;  /* 0x0000000000980947 */ /* 0x010ff20003800000 */
        /* <DEDUP_REMOVED lines=17> */
[----:B------:R-:W-:-:S05]  /*17db0*/  @!P3 IMAD R21, R21, UR13, RZ ;  /* 0x0000000d1515bc24 */ /* 0x000fca000f8e02ff */
[----:B------:R-:W3:Y:S08]  /*17dc0*/  @!P4 LDC.64 R4, c[0x0][0x420] ;  /* 0x00010800ff04cb82 */ /* 0x000ef00000000a00 */
[----:B------:R-:W4:Y:S01]  /*17dd0*/  @!P3 LDC.64 R2, c[0x0][0x420] ;  /* 0x00010800ff02bb82 */ /* 0x000f220000000a00 */
[----:B-1----:R-:W-:Y:S02]  /*17de0*/  @!P6 LEA R24, P1, R19, R12, 0x2 ;  /* 0x0000000c1318e211 */ /* 0x002fe400078210ff */
[----:B------:R-:W-:-:S02]  /*17df0*/  @!P5 IADD3 R12, P0, PT, R23, UR14, RZ ;  /* 0x0000000e170cdc10 */ /* 0x000fc4000ff1e0ff */
[----:B------:R-:W-:Y:S02]  /*17e00*/  @!P6 LEA.HI.X R25, R19, R13, R20, 0x2, P1 ;  /* 0x0000000d1319e211 */ /* 0x000fe400008f1414 */
[----:B------:R-:W-:Y:S02]  /*17e10*/  @!P5 LEA.HI.X.SX32 R23, R23, UR4, 0x1, P0 ;  /* 0x000000041717dc11 */ /* 0x000fe400080f0eff */
[----:B--2---:R-:W-:Y:S01]  /*17e20*/  @!P5 LEA R26, P2, R12, R6, 0x2 ;  /* 0x000000060c1ad211 */ /* 0x004fe200078410ff */
[----:B------:R1:W-:Y:S01]  /*17e30*/  @!P6 STG.E desc[UR18][R24.64], R16 ;  /* 0x000000101800e986 */ /* 0x0003e2000c101912 */
[----:B------:R-:W-:Y:S02]  /*17e40*/  @!P4 IADD3 R6, P1, PT, R22, UR14, RZ ;  /* 0x0000000e1606cc10 */ /* 0x000fe4000ff3e0ff */
[----:B------:R-:W-:Y:S02]  /*17e50*/  @!P3 IADD3 R13, P0, PT, R21, UR14, RZ ;  /* 0x0000000e150dbc10 */ /* 0x000fe4000ff1e0ff */
[----:B------:R-:W-:-:S02]  /*17e60*/  @!P5 LEA.HI.X R27, R12, R7, R23, 0x2, P2 ;  /* 0x000000070c1bd211 */ /* 0x000fc400010f1417 */
[----:B------:R-:W-:Y:S02]  /*17e70*/  @!P4 LEA.HI.X.SX32 R22, R22, UR4, 0x1, P1 ;  /* 0x000000041616cc11 */ /* 0x000fe400088f0eff */
[----:B------:R-:W-:Y:S01]  /*17e80*/  @!P3 LEA.HI.X.SX32 R12, R21, UR4, 0x1, P0 ;  /* 0x00000004150cbc11 */ /* 0x000fe200080f0eff */
[----:B------:R1:W-:Y:S01]  /*17e90*/  @!P5 STG.E desc[UR18][R26.64], R18 ;  /* 0x000000121a00d986 */ /* 0x0003e2000c101912 */
[C---:B---3--:R-:W-:Y:S02]  /*17ea0*/  @!P4 LEA R4, P1, R6.reuse, R4, 0x2 ;  /* 0x000000040604c211 */ /* 0x048fe400078210ff */
[C---:B----4-:R-:W-:Y:S02]  /*17eb0*/  @!P3 LEA R2, P0, R13.reuse, R2, 0x2 ;  /* 0x000000020d02b211 */ /* 0x050fe400078010ff */
[----:B------:R-:W-:Y:S02]  /*17ec0*/  @!P4 LEA.HI.X R5, R6, R5, R22, 0x2, P1 ;  /* 0x000000050605c211 */ /* 0x000fe400008f1416 */
[----:B------:R-:W-:-:S03]  /*17ed0*/  @!P3 LEA.HI.X R3, R13, R3, R12, 0x2, P0 ;  /* 0x000000030d03b211 */ /* 0x000fc600000f140c */
[----:B------:R1:W-:Y:S04]  /*17ee0*/  @!P4 STG.E desc[UR18][R4.64], R17 ;  /* 0x000000110400c986 */ /* 0x0003e8000c101912 */
[----:B------:R1:W-:Y:S02]  /*17ef0*/  @!P3 STG.E desc[UR18][R2.64], R15 ;  /* 0x0000000f0200b986 */ /* 0x0003e4000c101912 */
.L_x_158:
[----:B------:R-:W-:Y:S05]  /*17f00*/  BSYNC.RECONVERGENT B0 ;  /* 0x0000000000007941 */ /* 0x000fea0003800200 */
.L_x_157:
[----:B-1----:R-:W-:Y:S01]  /*17f10*/  VIADD R4, R0, 0x30 ;  /* 0x0000003000047836 */ /* 0x002fe20000000000 */
[----:B------:R-:W1:Y:S01]  /*17f20*/  LDCU.64 UR4, c[0x0][0x410] ;  /* 0x00008200ff0477ac */ /* 0x000e620008000a00 */
[----:B------:R-:W-:Y:S01]  /*17f30*/  IADD3 R202, P0, PT, R202, UR12, RZ ;  /* 0x0000000ccaca7c10 */ /* 0x000fe2000ff1e0ff */
[----:B------:R-:W-:Y:S01]  /*17f40*/  VIADD R2, R0, 0x20 ;  /* 0x0000002000027836 */ /* 0x000fe20000000000 */
[----:B------:R-:W-:Y:S01]  /*17f50*/  BSSY.RECONVERGENT B0, `(.L_x_159) ;  /* 0x0000021000007945 */ /* 0x000fe20003800200 */
[----:B------:R-:W-:Y:S01]  /*17f60*/  ISETP.GE.AND P4, PT, R4, UR22, PT ;  /* 0x0000001604007c0c */ /* 0x000fe2000bf86270 */
[C---:B------:R-:W-:Y:S01]  /*17f70*/  VIADD R3, R0.reuse, 0x10 ;  /* 0x0000001000037836 */ /* 0x040fe20000000000 */
[----:B------:R2:W3:Y:S01]  /*17f80*/  LDS.128 R4, [R14] ;  /* 0x000000000e047984 */ /* 0x0004e20000000c00 */
[----:B------:R-:W-:Y:S01]  /*17f90*/  IADD3.X R203, PT, PT, RZ, UR10, RZ, P0, !PT ;  /* 0x0000000affcb7c10 */ /* 0x000fe200087fe4ff */
[----:B------:R-:W-:Y:S01]  /*17fa0*/  UIMAD.WIDE.U32 UR8, UR8, 0x80, URZ ;  /* 0x00000080080878a5 */ /* 0x000fe2000f8e00ff */
[----:B------:R-:W-:-:S02]  /*17fb0*/  ISETP.GE.AND P0, PT, R0, UR22, PT ;  /* 0x0000001600007c0c */ /* 0x000fc4000bf06270 */
[----:B------:R-:W-:Y:S01]  /*17fc0*/  ISETP.GE.AND P5, PT, R2, UR22, PT ;  /* 0x0000001602007c0c */ /* 0x000fe2000bfa6270 */
[C---:B------:R-:W-:Y:S01]  /*17fd0*/  VIADD R2, R0.reuse, 0x50 ;  /* 0x0000005000027836 */ /* 0x040fe20000000000 */
[----:B------:R-:W-:Y:S02]  /*17fe0*/  ISETP.GE.AND P6, PT, R3, UR22, PT ;  /* 0x0000001603007c0c */ /* 0x000fe4000bfc6270 */
[----:B------:R-:W-:Y:S02]  /*17ff0*/  IADD3 R3, PT, PT, R0, 0x40, RZ ;  /* 0x0000004000037810 */ /* 0x000fe40007ffe0ff */
[----:B------:R-:W-:Y:S01]  /*18000*/  ISETP.GE.AND P2, PT, R2, UR22, PT ;  /* 0x0000001602007c0c */ /* 0x000fe2000bf46270 */
[----:B-1----:R-:W-:Y:S01]  /*18010*/  IMAD.U32 R16, RZ, RZ, UR4 ;  /* 0x00000004ff107e24 */ /* 0x002fe2000f8e00ff */
[----:B------:R-:W-:Y:S01]  /*18020*/  ISETP.GE.AND P3, PT, R3, UR22, PT ;  /* 0x0000001603007c0c */ /* 0x000fe2000bf66270 */
[C---:B------:R-:W-:Y:S01]  /*18030*/  VIADD R2, R0.reuse, 0x60 ;  /* 0x0000006000027836 */ /* 0x040fe20000000000 */
[----:B------:R-:W-:Y:S01]  /*18040*/  LOP3.LUT R3, R0, UR8, RZ, 0xfc, !PT ;  /* 0x0000000800037c12 */ /* 0x000fe2000f8efcff */
[----:B------:R-:W-:-:S02]  /*18050*/  IMAD.U32 R19, RZ, RZ, UR5 ;  /* 0x00000005ff137e24 */ /* 0x000fc4000f8e00ff */
[----:B------:R-:W-:Y:S01]  /*18060*/  IMAD.WIDE.U32 R16, R16, UR6, R202 ;  /* 0x0000000610107c25 */ /* 0x000fe2000f8e00ca */
[----:B------:R-:W-:Y:S02]  /*18070*/  ISETP.GE.AND P1, PT, R2, UR22, PT ;  /* 0x0000001602007c0c */ /* 0x000fe4000bf26270 */
[----:B------:R-:W-:Y:S01]  /*18080*/  IADD3 R2, PT, PT, R0, 0x70, RZ ;  /* 0x0000007000027810 */ /* 0x000fe20007ffe0ff */
[----:B------:R-:W-:Y:S01]  /*18090*/  IMAD R19, R19, UR6, R17 ;  /* 0x0000000613137c24 */ /* 0x000fe2000f8e0211 */
[----:B--2---:R-:W-:Y:S09]  /*180a0*/  @P0 BRA `(.L_x_160) ;  /* 0x00000000002c0947 */ /* 0x004ff20003800000 */
        /* <DEDUP_REMOVED lines=10> */
[----:B---3--:R1:W-:Y:S02]  /*18150*/  STG.E.128 desc[UR18][R20.64], R4 ;  /* 0x0000000414007986 */ /* 0x0083e4000c101d12 */
.L_x_160:
[----:B------:R-:W-:Y:S05]  /*18160*/  BSYNC.RECONVERGENT B0 ;  /* 0x0000000000007941 */ /* 0x000fea0003800200 */
.L_x_159:
[----:B-1-3--:R1:W2:Y:S01]  /*18170*/  LDS.128 R4, [R14+0x800] ;  /* 0x000800000e047984 */ /* 0x00a2a20000000c00 */
[----:B------:R-:W-:Y:S01]  /*18180*/  BSSY.RECONVERGENT B0, `(.L_x_161) ;  /* 0x0000010000007945 */ /* 0x000fe20003800200 */
[----:B------:R-:W-:-:S03]  /*18190*/  ISETP.GE.AND P0, PT, R2, UR22, PT ;  /* 0x0000001602007c0c */ /* 0x000fc6000bf06270 */
[----:B------:R-:W-:Y:S10]  /*181a0*/  @P6 BRA `(.L_x_162) ;  /* 0x0000000000346947 */ /* 0x000ff40003800000 */
[----:B------:R-:W3:Y:S01]  /*181b0*/  LDCU.64 UR6, c[0x0][0x408] ;  /* 0x00008100ff0677ac */ /* 0x000ee20008000a00 */
[----:B------:R-:W-:Y:S01]  /*181c0*/  IADD3 R13, P6, PT, R3, 0x10, RZ ;  /* 0x00000010030d7810 */ /* 0x000fe20007fde0ff */
[----:B------:R-:W-:Y:S01]  /*181d0*/  IMAD.MOV.U32 R20, RZ, RZ, R16 ;  /* 0x000000ffff147224 */ /* 0x000fe200078e0010 */
[----:B------:R-:W-:Y:S01]  /*181e0*/  MOV R21, R19 ;  /* 0x0000001300157202 */ /* 0x000fe20000000f00 */
[----:B------:R-:W4:Y:S02]  /*181f0*/  LDCU.64 UR4, c[0x0][0x3f0] ;  /* 0x00007e00ff0477ac */ /* 0x000f240008000a00 */
[----:B------:R-:W-:-:S04]  /*18200*/  IMAD.X R0, RZ, RZ, UR9, P6 ;  /* 0x00000009ff007e24 */ /* 0x000fc8000b0e06ff */
[----:B---3--:R-:W-:Y:S02]  /*18210*/  IMAD R0, R0, UR6, RZ ;  /* 0x0000000600007c24 */ /* 0x008fe4000f8e02ff */
[----:B------:R-:W-:-:S04]  /*18220*/  IMAD.WIDE.U32 R20, R13, UR6, R20 ;  /* 0x000000060d147c25 */ /* 0x000fc8000f8e0014 */
[----:B------:R-:W-:Y:S01]  /*18230*/  IMAD R0, R13, UR7, R0 ;  /* 0x000000070d007c24 */ /* 0x000fe2000f8e0200 */
[----:B----4-:R-:W-:-:S04]  /*18240*/  LEA R12, P6, R20, UR4, 0x1 ;  /* 0x00000004140c7c11 */ /* 0x010fc8000f8c08ff */
[----:B------:R-:W-:-:S04]  /*18250*/  IADD3 R0, PT, PT, R0, R21, RZ ;  /* 0x0000001500007210 */ /* 0x000fc80007ffe0ff */
[----:B------:R-:W-:-:S05]  /*18260*/  LEA.HI.X R13, R20, UR5, R0, 0x1, P6 ;  /* 0x00000005140d7c11 */ /* 0x000fca000b0f0c00 */
[----:B--2---:R3:W-:Y:S02]  /*18270*/  STG.E.128 desc[UR18][R12.64], R4 ;  /* 0x000000040c007986 */ /* 0x0047e4000c101d12 */
.L_x_162:
[----:B------:R-:W-:Y:S05]  /*18280*/  BSYNC.RECONVERGENT B0 ;  /* 0x0000000000007941 */ /* 0x000fea0003800200 */
.L_x_161:
[----:B--23--:R2:W3:Y:S01]  /*18290*/  LDS.128 R4, [R14+0x1000] ;  /* 0x001000000e047984 */ /* 0x00c4e20000000c00 */
[----:B------:R-:W-:Y:S04]  /*182a0*/  BSSY.RECONVERGENT B0, `(.L_x_163) ;  /* 0x000000f000007945 */ /* 0x000fe80003800200 */
[----:B------:R-:W-:Y:S05]  /*182b0*/  @P5 BRA `(.L_x_164) ;  /* 0x0000000000345947 */ /* 0x000fea0003800000 */
[----:B------:R-:W4:Y:S01]  /*182c0*/  LDCU.64 UR6, c[0x0][0x408] ;  /* 0x00008100ff0677ac */ /* 0x000f220008000a00 */
[----:B------:R-:W-:Y:S01]  /*182d0*/  IADD3 R13, P5, PT, R3, 0x20, RZ ;  /* 0x00000020030d7810 */ /* 0x000fe20007fbe0ff */
[----:B------:R-:W-:Y:S01]  /*182e0*/  IMAD.MOV.U32 R20, RZ, RZ, R16 ;  /* 0x000000ffff147224 */ /* 0x000fe200078e0010 */
[----:B------:R-:W-:Y:S01]  /*182f0*/  MOV R21, R19 ;  /* 0x0000001300157202 */ /* 0x000fe20000000f00 */
[----:B------:R-:W5:Y:S02]  /*18300*/  LDCU.64 UR4, c[0x0][0x3f0] ;  /* 0x00007e00ff0477ac */ /* 0x000f640008000a00 */
[----:B------:R-:W-:-:S04]  /*18310*/  IMAD.X R0, RZ, RZ, UR9, P5 ;  /* 0x00000009ff007e24 */ /* 0x000fc8000a8e06ff */
[----:B----4-:R-:W-:Y:S02]  /*18320*/  IMAD R0, R0, UR6, RZ ;  /* 0x0000000600007c24 */ /* 0x010fe4000f8e02ff */
[----:B------:R-:W-:-:S04]  /*18330*/  IMAD.WIDE.U32 R20, R13, UR6, R20 ;  /* 0x000000060d147c25 */ /* 0x000fc8000f8e0014 */
[----:B------:R-:W-:Y:S01]  /*18340*/  IMAD R0, R13, UR7, R0 ;  /* 0x000000070d007c24 */ /* 0x000fe2000f8e0200 */
[----:B-----5:R-:W-:-:S04]  /*18350*/  LEA R12, P5, R20, UR4, 0x1 ;  /* 0x00000004140c7c11 */ /* 0x020fc8000f8a08ff */
[----:B------:R-:W-:-:S04]  /*18360*/  IADD3 R0, PT, PT, R0, R21, RZ ;  /* 0x0000001500007210 */ /* 0x000fc80007ffe0ff */
[----:B------:R-:W-:-:S05]  /*18370*/  LEA.HI.X R13, R20, UR5, R0, 0x1, P5 ;  /* 0x00000005140d7c11 */ /* 0x000fca000a8f0c00 */
[----:B---3--:R4:W-:Y:S02]  /*18380*/  STG.E.128 desc[UR18][R12.64], R4 ;  /* 0x000000040c007986 */ /* 0x0089e4000c101d12 */
.L_x_164:
[----:B------:R-:W-:Y:S05]  /*18390*/  BSYNC.RECONVERGENT B0 ;  /* 0x0000000000007941 */ /* 0x000fea0003800200 */
.L_x_163:
[----:B---34-:R3:W4:Y:S01]  /*183a0*/  LDS.128 R4, [R14+0x1800] ;  /* 0x001800000e047984 */ /* 0x0187220000000c00 */
        /* <DEDUP_REMOVED lines=11> */
[----:B-1----:R-:W-:-:S04]  /*18460*/  LEA R12, P4, R20, UR4, 0x1 ;  /* 0x00000004140c7c11 */ /* 0x002fc8000f8808ff */
[----:B------:R-:W-:-:S04]  /*18470*/  IADD3 R0, PT, PT, R0, R21, RZ ;  /* 0x0000001500007210 */ /* 0x000fc80007ffe0ff */
[----:B------:R-:W-:-:S05]  /*18480*/  LEA.HI.X R13, R20, UR5, R0, 0x1, P4 ;  /* 0x00000005140d7c11 */ /* 0x000fca000a0f0c00 */
[----:B----4-:R1:W-:Y:S02]  /*18490*/  STG.E.128 desc[UR18][R12.64], R4 ;  /* 0x000000040c007986 */ /* 0x0103e4000c101d12 */
.L_x_166:
[----:B------:R-:W-:Y:S05]  /*184a0*/  BSYNC.RECONVERGENT B0 ;  /* 0x0000000000007941 */ /* 0x000fea0003800200 */
.L_x_165:
[----:B-1--4-:R1:W4:Y:S01]  /*184b0*/  LDS.128 R4, [R14+0x2000] ;  /* 0x002000000e047984 */ /* 0x0123220000000c00 */
[----:B------:R-:W-:Y:S04]  /*184c0*/  BSSY.RECONVERGENT B0, `(.L_x_167) ;  /* 0x000000f000007945 */ /* 0x000fe80003800200 */
[----:B------:R-:W-:Y:S05]  /*184d0*/  @P3 BRA `(.L_x_168) ;  /* 0x0000000000343947 */ /* 0x000fea0003800000 */
[----:B------:R-:W5:Y:S01]  /*184e0*/  LDCU.64 UR6, c[0x0][0x408] ;  /* 0x00008100ff0677ac */ /* 0x000f620008000a00 */
[----:B------:R-:W-:Y:S01]  /*184f0*/  IADD3 R13, P3, PT, R3, 0x40, RZ ;  /* 0x00000040030d7810 */ /* 0x000fe20007f7e0ff */
[----:B------:R-:W-:Y:S01]  /*18500*/  IMAD.MOV.U32 R20, RZ, RZ, R16 ;  /* 0x000000ffff147224 */ /* 0x000fe200078e0010 */
[----:B------:R-:W-:Y:S01]  /*18510*/  MOV R21, R19 ;  /* 0x0000001300157202 */ /* 0x000fe20000000f00 */
[----:B------:R-:W2:Y:S02]  /*18520*/  LDCU.64 UR4, c[0x0][0x3f0] ;  /* 0x00007e00ff0477ac */ /* 0x000ea40008000a00 */
[----:B------:R-:W-:-:S04]  /*18530*/  IMAD.X R0, RZ, RZ, UR9, P3 ;  /* 0x00000009ff007e24 */ /* 0x000fc800098e06ff */
[----:B-----5:R-:W-:Y:S02]  /*18540*/  IMAD R0, R0, UR6, RZ ;  /* 0x0000000600007c24 */ /* 0x020fe4000f8e02ff */
[----:B------:R-:W-:-:S04]  /*18550*/  IMAD.WIDE.U32 R20, R13, UR6, R20 ;  /* 0x000000060d147c25 */ /* 0x000fc8000f8e0014 */
[----:B------:R-:W-:Y:S01]  /*18560*/  IMAD R0, R13, UR7, R0 ;  /* 0x000000070d007c24 */ /* 0x000fe2000f8e0200 */
[----:B--2---:R-:W-:-:S04]  /*18570*/  LEA R12, P3, R20, UR4, 0x1 ;  /* 0x00000004140c7c11 */ /* 0x004fc8000f8608ff */
[----:B------:R-:W-:-:S04]  /*18580*/  IADD3 R0, PT, PT, R0, R21, RZ ;  /* 0x0000001500007210 */ /* 0x000fc80007ffe0ff */
[----:B------:R-:W-:-:S05]  /*18590*/  LEA.HI.X R13, R20, UR5, R0, 0x1, P3 ;  /* 0x00000005140d7c11 */ /* 0x000fca00098f0c00 */
[----:B----4-:R2:W-:Y:S02]  /*185a0*/  STG.E.128 desc[UR18][R12.64], R4 ;  /* 0x000000040c007986 */ /* 0x0105e4000c101d12 */
.L_x_168:
[----:B------:R-:W-:Y:S05]  /*185b0*/  BSYNC.RECONVERGENT B0 ;  /* 0x0000000000007941 */ /* 0x000fea0003800200 */
.L_x_167:
[----:B--2-4-:R2:W4:Y:S01]  /*185c0*/  LDS.128 R4, [R14+0x2800] ;  /* 0x002800000e047984 */ /* 0x0145220000000c00 */
[----:B------:R-:W-:Y:S04]  /*185d0*/  BSSY.RECONVERGENT B0, `(.L_x_169) ;  /* 0x000000f000007945 */ /* 0x000fe80003800200 */
[----:B------:R-:W-:Y:S05]  /*185e0*/  @P2 BRA `(.L_x_170) ;  /* 0x0000000000342947 */ /* 0x000fea0003800000 */
[----:B------:R-:W5:Y:S01]  /*185f0*/  LDCU.64 UR6, c[0x0][0x408] ;  /* 0x00008100ff0677ac */ /* 0x000f620008000a00 */
[----:B------:R-:W-:Y:S01]  /*18600*/  IADD3 R13, P2, PT, R3, 0x50, RZ ;  /* 0x00000050030d7810 */ /* 0x000fe20007f5e0ff */
[----:B------:R-:W-:Y:S01]  /*18610*/  IMAD.MOV.U32 R20, RZ, RZ, R16 ;  /* 0x000000ffff147224 */ /* 0x000fe200078e0010 */
[----:B------:R-:W-:Y:S01]  /*18620*/  MOV R21, R19 ;  /* 0x0000001300157202 */ /* 0x000fe20000000f00 */
[----:B------:R-:W3:Y:S02]  /*18630*/  LDCU.64 UR4, c[0x0][0x3f0] ;  /* 0x00007e00ff0477ac */ /* 0x000ee40008000a00 */
[----:B------:R-:W-:-:S04]  /*18640*/  IMAD.X R0, RZ, RZ, UR9, P2 ;  /* 0x00000009ff007e24 */ /* 0x000fc800090e06ff */
[----:B-----5:R-:W-:Y:S02]  /*18650*/  IMAD R0, R0, UR6, RZ ;  /* 0x0000000600007c24 */ /* 0x020fe4000f8e02ff */
[----:B------:R-:W-:-:S04]  /*18660*/  IMAD.WIDE.U32 R20, R13, UR6, R20 ;  /* 0x000000060d147c25 */ /* 0x000fc8000f8e0014 */
[----:B------:R-:W-:Y:S01]  /*18670*/  IMAD R0, R13, UR7, R0 ;  /* 0x000000070d007c24 */ /* 0x000fe2000f8e0200 */
[----:B---3--:R-:W-:-:S04]  /*18680*/  LEA R12, P2, R20, UR4, 0x1 ;  /* 0x00000004140c7c11 */ /* 0x008fc8000f8408ff */
[----:B------:R-:W-:-:S04]  /*18690*/  IADD3 R0, PT, PT, R0, R21, RZ ;  /* 0x0000001500007210 */ /* 0x000fc80007ffe0ff */
[----:B------:R-:W-:-:S05]  /*186a0*/  LEA.HI.X R13, R20, UR5, R0, 0x1, P2 ;  /* 0x00000005140d7c11 */ /* 0x000fca00090f0c00 */
[----:B----4-:R3:W-:Y:S02]  /*186b0*/  STG.E.128 desc[UR18][R12.64], R4 ;  /* 0x000000040c007986 */ /* 0x0107e4000c101d12 */
.L_x_170:
[----:B------:R-:W-:Y:S05]  /*186c0*/  BSYNC.RECONVERGENT B0 ;  /* 0x0000000000007941 */ /* 0x000fea0003800200 */
.L_x_169:
[----:B-123--:R-:W1:Y:S01]  /*186d0*/  LDS.128 R12, [R14+0x3000] ;  /* 0x003000000e0c7984 */ /* 0x00ee620000000c00 */
[----:B------:R-:W-:Y:S04]  /*186e0*/  BSSY.RECONVERGENT B0, `(.L_x_171) ;  /* 0x000000f000007945 */ /* 0x000fe80003800200 */
[----:B------:R-:W-:Y:S05]  /*186f0*/  @P1 BRA `(.L_x_172) ;  /* 0x0000000000341947 */ /* 0x000fea0003800000 */
[----:B------:R-:W2:Y:S01]  /*18700*/  LDCU.64 UR6, c[0x0][0x408] ;  /* 0x00008100ff0677ac */ /* 0x000ea20008000a00 */
[----:B----4-:R-:W-:Y:S01]  /*18710*/  IADD3 R5, P1, PT, R3, 0x60, RZ ;  /* 0x0000006003057810 */ /* 0x010fe20007f3e0ff */
[----:B------:R-:W-:Y:S01]  /*18720*/  IMAD.MOV.U32 R6, RZ, RZ, R16 ;  /* 0x000000ffff067224 */ /* 0x000fe200078e0010 */
[----:B------:R-:W-:Y:S01]  /*18730*/  MOV R7, R19 ;  /* 0x0000001300077202 */ /* 0x000fe20000000f00 */
[----:B------:R-:W3:Y:S02]  /*18740*/  LDCU.64 UR4, c[0x0][0x3f0] ;  /* 0x00007e00ff0477ac */ /* 0x000ee40008000a00 */
[----:B------:R-:W-:-:S04]  /*18750*/  IMAD.X R0, RZ, RZ, UR9, P1 ;  /* 0x00000009ff007e24 */ /* 0x000fc800088e06ff */
[----:B--2---:R-:W-:Y:S02]  /*18760*/  IMAD R0, R0, UR6, RZ ;  /* 0x0000000600007c24 */ /* 0x004fe4000f8e02ff */
[----:B------:R-:W-:-:S04]  /*18770*/  IMAD.WIDE.U32 R6, R5, UR6, R6 ;  /* 0x0000000605067c25 */ /* 0x000fc8000f8e0006 */
[----:B------:R-:W-:Y:S01]  /*18780*/  IMAD R0, R5, UR7, R0 ;  /* 0x0000000705007c24 */ /* 0x000fe2000f8e0200 */
[----:B---3--:R-:W-:-:S04]  /*18790*/  LEA R4, P1, R6, UR4, 0x1 ;  /* 0x0000000406047c11 */ /* 0x008fc8000f8208ff */
[----:B------:R-:W-:-:S04]  /*187a0*/  IADD3 R0, PT, PT, R0, R7, RZ ;  /* 0x0000000700007210 */ /* 0x000fc80007ffe0ff */
[----:B------:R-:W-:-:S05]  /*187b0*/  LEA.HI.X R5, R6, UR5, R0, 0x1, P1 ;  /* 0x0000000506057c11 */ /* 0x000fca00088f0c00 */
[----:B-1----:R2:W-:Y:S02]  /*187c0*/  STG.E.128 desc[UR18][R4.64], R12 ;  /* 0x0000000c04007986 */ /* 0x0025e4000c101d12 */
.L_x_172:
[----:B------:R-:W-:Y:S05]  /*187d0*/  BSYNC.RECONVERGENT B0 ;  /* 0x0000000000007941 */ /* 0x000fea0003800200 */
.L_x_171:
[----:B------:R-:W-:Y:S05]  /*187e0*/  @P0 EXIT ;  /* 0x000000000000094d */ /* 0x000fea0003800000 */
[----:B------:R-:W3:Y:S01]  /*187f0*/  LDCU.64 UR6, c[0x0][0x408] ;  /* 0x00008100ff0677ac */ /* 0x000ee20008000a00 */
[----:B------:R-:W-:Y:S01]  /*18800*/  IADD3 R3, P0, PT, R3, 0x70, RZ ;  /* 0x0000007003037810 */ /* 0x000fe20007f1e0ff */
[----:B--2-4-:R-:W-:Y:S01]  /*18810*/  IMAD.MOV.U32 R4, RZ, RZ, R16 ;  /* 0x000000ffff047224 */ /* 0x014fe200078e0010 */
[----:B------:R-:W-:Y:S01]  /*18820*/  MOV R5, R19 ;  /* 0x0000001300057202 */ /* 0x000fe20000000f00 */
[----:B------:R-:W2:Y:S02]  /*18830*/  LDCU.64 UR4, c[0x0][0x3f0] ;  /* 0x00007e00ff0477ac */ /* 0x000ea40008000a00 */
[----:B------:R-:W-:-:S04]  /*18840*/  IMAD.X R0, RZ, RZ, UR9, P0 ;  /* 0x00000009ff007e24 */ /* 0x000fc800080e06ff */
[----:B---3--:R-:W-:Y:S02]  /*18850*/  IMAD R0, R0, UR6, RZ ;  /* 0x0000000600007c24 */ /* 0x008fe4000f8e02ff */
[----:B------:R-:W-:-:S04]  /*18860*/  IMAD.WIDE.U32 R4, R3, UR6, R4 ;  /* 0x0000000603047c25 */ /* 0x000fc8000f8e0004 */
[----:B------:R-:W-:Y:S01]  /*18870*/  IMAD R0, R3, UR7, R0 ;  /* 0x0000000703007c24 */ /* 0x000fe2000f8e0200 */
[----:B--2---:R-:W-:-:S04]  /*18880*/  LEA R2, P0, R4, UR4, 0x1 ;  /* 0x0000000404027c11 */ /* 0x004fc8000f8008ff */
[----:B------:R-:W-:-:S04]  /*18890*/  IADD3 R3, PT, PT, R0, R5, RZ ;  /* 0x0000000500037210 */ /* 0x000fc80007ffe0ff */
[----:B------:R-:W-:-:S05]  /*188a0*/  LEA.HI.X R3, R4, UR5, R3, 0x1, P0 ;  /* 0x0000000504037c11 */ /* 0x000fca00080f0c03 */
[----:B------:R-:W-:Y:S01]  /*188b0*/  STG.E.128 desc[UR18][R2.64], R8 ;  /* 0x0000000802007986 */ /* 0x000fe2000c101d12 */
[----:B------:R-:W-:Y:S05]  /*188c0*/  EXIT ;  /* 0x000000000000794d */ /* 0x000fea0003800000 */
.L_x_173:
        /* <DEDUP_REMOVED lines=11> */
.L_x_1459:


//--------------------- .text._ZN5flash16flash_fwd_kernelI23Flash_fwd_kernel_traitsILi64ELi128ELi128ELi4ELb0ELb0EN7cutlass10bfloat16_tE19Flash_kernel_traitsILi64ELi128ELi128ELi4ES3_EELb0ELb1ELb0ELb0ELb0ELb0ELb0ELb0EEEvNS_16Flash_fwd_paramsE --------------------------
	.section	.text._ZN5flash16flash_fwd_kernelI23Flash_fwd_kernel_traitsILi64ELi128ELi128ELi4ELb0ELb0EN7cutlass10bfloat16_tE19Flash_kernel_traitsILi64ELi128ELi128ELi4ES3_EELb0ELb1ELb0ELb0ELb0ELb0ELb0ELb0EEEvNS_16Flash_fwd_paramsE,"ax",@progbits
	.align	128
        .global         _ZN5flash16flash_fwd_kernelI23Flash_fwd_kernel_traitsILi64ELi128ELi128ELi4ELb0ELb0EN7cutlass10bfloat16_tE19Flash_kernel_traitsILi64ELi128ELi128ELi4ES3_EELb0ELb1ELb0ELb0ELb0ELb0ELb0ELb0EEEvNS_16Flash_fwd_paramsE
        .type           _ZN5flash16flash_fwd_kernelI23Flash_fwd_kernel_traitsILi64ELi128ELi128ELi4ELb0ELb0EN7cutlass10bfloat16_tE19Flash_kernel_traitsILi64ELi128ELi128ELi4ES3_EELb0ELb1ELb0ELb0ELb0ELb0ELb0ELb0EEEvNS_16Flash_fwd_paramsE,@function
        .size           _ZN5flash16flash_fwd_kernelI23Flash_fwd_kernel_traitsILi64ELi128ELi128ELi4ELb0ELb0EN7cutlass10bfloat16_tE19Flash_kernel_traitsILi64ELi128ELi128ELi4ES3_EELb0ELb1ELb0ELb0ELb0ELb0ELb0ELb0EEEvNS_16Flash_fwd_paramsE,(.L_x_1460 - _ZN5flash16flash_fwd_kernelI23Flash_fwd_kernel_traitsILi64ELi128ELi128ELi4ELb0ELb0EN7cutlass10bfloat16_tE19Flash_kernel_traitsILi64ELi128ELi128ELi4ES3_EELb0ELb1ELb0ELb0ELb0ELb0ELb0ELb0EEEvNS_16Flash_fwd_paramsE)
        .other          _ZN5flash16flash_fwd_kernelI23Flash_fwd_kernel_traitsILi64ELi128ELi128ELi4ELb0ELb0EN7cutlass10bfloat16_tE19Flash_kernel_traitsILi64ELi128ELi128ELi4ES3_EELb0ELb1ELb0ELb0ELb0ELb0ELb0ELb0EEEvNS_16Flash_fwd_paramsE,@"STO_CUDA_ENTRY STV_DEFAULT"
_ZN5flash16flash_fwd_kernelI23Flash_fwd_kernel_traitsILi64ELi128ELi128ELi4ELb0ELb0EN7cutlass10bfloat16_tE19Flash_kernel_traitsILi64ELi128ELi128ELi4ES3_EELb0ELb1ELb0ELb0ELb0ELb0ELb0ELb0EEEvNS_16Flash_fwd_paramsE:
.text._ZN5flash16flash_fwd_kernelI23Flash_fwd_kernel_traitsILi64ELi128ELi128ELi4ELb0ELb0EN7cutlass10bfloat16_tE19Flash_kernel_traitsILi64ELi128ELi128ELi4ES3_EELb0ELb1ELb0ELb0ELb0ELb0ELb0ELb0EEEvNS_16Flash_fwd_paramsE:
        /* <DEDUP_REMOVED lines=9> */
[----:B------:R-:W-:-:S02]  /*0090*/  UISETP.NE.U32.AND UP4, UPT, UR12, URZ, UPT ;  /* 0x000000ff0c00728c */ /* 0x000fc4000bf85070 */
[----:B-1----:R-:W-:Y:S01]  /*00a0*/  UISETP.NE.U32.AND UP3, UPT, UR10, URZ, UPT ;  /* 0x000000ff0a00728c */ /* 0x002fe2000bf65070 */
[----:B------:R-:W-:Y:S01]  /*00b0*/  ISETP.NE.AND.EX P4, PT, RZ, UR13, PT, P4 ;  /* 0x0000000dff007c0c */ /* 0x000fe2000bf85340 */
[----:B------:R-:W1:Y:S01]  /*00c0*/  LDCU.64 UR4, c[0x0][0x478] ;  /* 0x00008f00ff0477ac */ /* 0x000e620008000a00 */
[----:B------:R-:W2:Y:S01]  /*00d0*/  LDCU.64 UR22, c[0x0][0x358] ;  /* 0x00006b00ff1677ac */ /* 0x000ea20008000a00 */
[----:B------:R-:W-:Y:S02]  /*00e0*/  UISETP.NE.AND.EX UP4, UPT, UR13, URZ, UPT, UP4 ;  /* 0x000000ff0d00728c */ /* 0x000fe4000bf85340 */
[----:B------:R-:W-:Y:S02]  /*00f0*/  UISETP.NE.AND.EX UP3, UPT, UR11, URZ, UPT, UP3 ;  /* 0x000000ff0b00728c */ /* 0x000fe4000bf65330 */
[----:B---3--:R-:W-:Y:S02]  /*0100*/  UIMAD.WIDE.U32 UR14, UR8, 0x4, UR14 ;  /* 0x00000004080e78a5 */ /* 0x008fe4000f8e000e */
[----:B------:R-:W-:Y:S01]  /*0110*/  PLOP3.LUT P2, PT, PT, PT, UP4, 0x80, 0x8 ;  /* 0x000000000008781c */ /* 0x000fe20003f4f048 */
[----:B------:R-:W-:-:S02]  /*0120*/  USHF.L.U32 UR13, UR8, 0x2, URZ ;  /* 0x00000002080d7899 */ /* 0x000fc400080006ff */
[----:B----4-:R-:W-:Y:S01]  /*0130*/  UISETP.NE.AND UP5, UPT, UR9, URZ, UPT ;  /* 0x000000ff0900728c */ /* 0x010fe2000bfa5270 */
[----:B------:R-:W-:Y:S01]  /*0140*/  IMAD.U32 R2, RZ, RZ, UR14 ;  /* 0x0000000eff027e24 */ /* 0x000fe2000f8e00ff */
[----:B------:R-:W-:Y:S01]  /*0150*/  UISETP.EQ.U32.AND UP2, UPT, UR6, URZ, UPT ;  /* 0x000000ff0600728c */ /* 0x000fe2000bf42070 */
[----:B------:R-:W-:Y:S01]  /*0160*/  IMAD.U32 R3, RZ, RZ, UR15 ;  /* 0x0000000fff037e24 */ /* 0x000fe2000f8e00ff */
[----:B------:R-:W-:Y:S02]  /*0170*/  USHF.R.U32.HI UR12, URZ, 0x1e, UR8 ;  /* 0x0000001eff0c7899 */ /* 0x000fe40008011608 */
[----:B------:R-:W-:Y:S01]  /*0180*/  @UP3 UIADD3 UR10, UP1, UPT, UR13, UR10, URZ ;  /* 0x0000000a0d0a3290 */ /* 0x000fe2000ff3e0ff */
[----:B------:R-:W-:Y:S01]  /*0190*/  PLOP3.LUT P1, PT, PT, PT, UP3, 0x80, 0x8 ;  /* 0x000000000008781c */ /* 0x000fe20003f2f038 */
[----:B------:R-:W-:Y:S01]  /*01a0*/  UISETP.EQ.OR.EX UP2, UPT, UR7, URZ, !UP5, UP2 ;  /* 0x000000ff0700728c */ /* 0x000fe2000ef42720 */
[----:B--2---:R-:W2:Y:S01]  /*01b0*/  @P4 LDG.E R5, desc[UR22][R2.64] ;  /* 0x0000001602054981 */ /* 0x004ea2000c1e1900 */
[----:B-1----:R-:W-:-:S02]  /*01c0*/  UISETP.NE.U32.AND UP0, UPT, UR4, URZ, UPT ;  /* 0x000000ff0400728c */ /* 0x002fc4000bf05070 */
[----:B------:R-:W-:Y:S02]  /*01d0*/  @UP3 UIADD3.X UR11, UPT, UPT, UR12, UR11, URZ, UP1, !UPT ;  /* 0x0000000b0c0b3290 */ /* 0x000fe40008ffe4ff */
[----:B------:R-:W-:Y:S01]  /*01e0*/  UIADD3 UR9, UP1, UPT, UR13, UR6, URZ ;  /* 0x000000060d097290 */ /* 0x000fe2000ff3e0ff */
[----:B------:R-:W-:Y:S01]  /*01f0*/  PLOP3.LUT P3, PT, PT, PT, UP2, 0x80, 0x8 ;  /* 0x000000000008781c */ /* 0x000fe20003f6f028 */
[----:B------:R-:W-:Y:S01]  /*0200*/  UISETP.NE.AND.EX UP0, UPT, UR5, URZ, UPT, UP0 ;  /* 0x000000ff0500728c */ /* 0x000fe2000bf05300 */
[----:B------:R-:W-:Y:S01]  /*0210*/  IMAD.U32 R6, RZ, RZ, UR10 ;  /* 0x0000000aff067e24 */ /* 0x000fe2000f8e00ff */
[----:B------:R-:W-:Y:S01]  /*0220*/  UIADD3.X UR10, UPT, UPT, UR12, UR7, URZ, UP1, !UPT ;  /* 0x000000070c0a7290 */ /* 0x000fe20008ffe4ff */
[----:B------:R-:W-:Y:S01]  /*0230*/  IMAD.U32 R7, RZ, RZ, UR11 ;  /* 0x0000000bff077e24 */ /* 0x000fe2000f8e00ff */
[----:B------:R-:W3:Y:S07]  /*0240*/  @P2 LDG.E R2, desc[UR22][R2.64+0x4] ;  /* 0x0000041602022981 */ /* 0x000eee000c1e1900 */
[----:B------:R-:W-:Y:S01]  /*0250*/  @UP0 UIADD3 UR4, UP1, UPT, UR13, UR4, URZ ;  /* 0x000000040d040290 */ /* 0x000fe2000ff3e0ff */
[----:B------:R-:W-:-:S03]  /*0260*/  PLOP3.LUT P0, PT, PT, PT, UP0, 0x80, 0x8 ;  /* 0x000000000008781c */ /* 0x000fc60003f0f008 */
[----:B------:R-:W-:Y:S02]  /*0270*/  @UP0 UIADD3.X UR5, UPT, UPT, UR12, UR5, URZ, UP1, !UPT ;  /* 0x000000050c050290 */ /* 0x000fe40008ffe4ff */
[----:B------:R-:W-:-:S04]  /*0280*/  IMAD.U32 R8, RZ, RZ, UR4 ;  /* 0x00000004ff087e24 */ /* 0x000fc8000f8e00ff */
[----:B------:R-:W-:-:S05]  /*0290*/  IMAD.U32 R9, RZ, RZ, UR5 ;  /* 0x00000005ff097e24 */ /* 0x000fca000f8e00ff */
[----:B------:R-:W5:Y:S01]  /*02a0*/  @P0 LDG.E R0, desc[UR22][R8.64] ;  /* 0x0000001608000981 */ /* 0x000f62000c1e1900 */
[----:B------:R-:W1:Y:S01]  /*02b0*/  S2UR UR29, SR_CTAID.X ;  /* 0x00000000001d79c3 */ /* 0x000e620000002500 */
[----:B------:R-:W4:Y:S01]  /*02c0*/  @!UP4 LDCU UR26, c[0x0][0x434] ;  /* 0x00008680ff1ac7ac */ /* 0x000f220008000800 */
[----:B------:R-:W-:Y:S01]  /*02d0*/  UMOV UR19, 0xffffffff ;  /* 0xffffffff00137882 */ /* 0x000fe20000000000 */
[----:B------:R-:W4:Y:S01]  /*02e0*/  @!UP0 LDCU.64 UR4, c[0x0][0x488] ;  /* 0x00009100ff0487ac */ /* 0x000f220008000a00 */
[----:B------:R4:W3:Y:S02]  /*02f0*/  @P1 LDG.E R3, desc[UR22][R6.64] ;  /* 0x0000001606031981 */ /* 0x0008e4000c1e1900 */
[----:B----4-:R-:W-:Y:S02]  /*0300*/  IMAD.U32 R6, RZ, RZ, UR9 ;  /* 0x00000009ff067e24 */ /* 0x010fe4000f8e00ff */
[----:B------:R-:W-:-:S05]  /*0310*/  IMAD.U32 R7, RZ, RZ, UR10 ;  /* 0x0000000aff077e24 */ /* 0x000fca000f8e00ff */
[----:B------:R-:W4:Y:S01]  /*0320*/  @!P3 LDG.E R4, desc[UR22][R6.64] ;  /* 0x000000160604b981 */ /* 0x000f22000c1e1900 */
[----:B------:R-:W-:Y:S01]  /*0330*/  UISETP.NE.U32.AND UP1, UPT, UR6, URZ, UPT ;  /* 0x000000ff0600728c */ /* 0x000fe2000bf25070 */
[----:B------:R-:W-:Y:S01]  /*0340*/  UMOV UR10, 0xffffffff ;  /* 0xffffffff000a7882 */ /* 0x000fe20000000000 */
[----:B-1----:R-:W-:Y:S02]  /*0350*/  USHF.L.U32 UR24, UR29, 0x7, URZ ;  /* 0x000000071d187899 */ /* 0x002fe400080006ff */
[----:B------:R-:W-:Y:S01]  /*0360*/  UISETP.NE.AND.EX UP1, UPT, UR7, URZ, UPT, UP1 ;  /* 0x000000ff0700728c */ /* 0x000fe2000bf25310 */
[----:B------:R-:W1:Y:S01]  /*0370*/  @!UP0 LDCU UR6, c[0x0][0x43c] ;  /* 0x00008780ff0687ac */ /* 0x000e620008000800 */
[----:B--2---:R-:W-:Y:S02]  /*0380*/  @P4 R2UR UR19, R5 ;  /* 0x00000000051342ca */ /* 0x004fe400000e0000 */
[----:B---3--:R-:W-:-:S13]  /*0390*/  @P2 R2UR UR9, R2 ;  /* 0x00000000020922ca */ /* 0x008fda00000e0000 */
[----:B------:R-:W-:-:S04]  /*03a0*/  @UP4 UIADD3 UR26, UPT, UPT, UR9, -UR19, URZ ;  /* 0x80000013091a4290 */ /* 0x000fc8000fffe0ff */
[----:B------:R-:W-:Y:S01]  /*03b0*/  UISETP.GT.AND UP2, UPT, UR26, UR24, UPT ;  /* 0x000000181a00728c */ /* 0x000fe2000bf44270 */
[----:B------:R-:W-:Y:S01]  /*03c0*/  UMOV UR9, URZ ;  /* 0x000000ff00097c82 */ /* 0x000fe20008000000 */
[----:B------:R-:W-:-:S04]  /*03d0*/  @P1 R2UR UR9, R3 ;  /* 0x00000000030912ca */ /* 0x000fc800000e0000 */
[----:B------:R-:W-:Y:S01]  /*03e0*/  PLOP3.LUT P1, PT, PT, PT, UP2, 0x80, 0x8 ;  /* 0x000000000008781c */ /* 0x000fe20003f2f028 */
[----:B------:R-:W-:Y:S01]  /*03f0*/  @!UP0 UISETP.NE.U32.AND UP2, UPT, UR4, URZ, UPT ;  /* 0x000000ff0400828c */ /* 0x000fe2000bf45070 */
[----:B------:R-:W2:Y:S01]  /*0400*/  @!UP1 LDCU UR4, c[0x0][0x438] ;  /* 0x00008700ff0497ac */ /* 0x000ea20008000800 */
[----:B----4-:R-:W-:Y:S01]  /*0410*/  @!P3 R2UR UR10, R4 ;  /* 0x00000000040ab2ca */ /* 0x010fe200000e0000 */
[----:B-12---:R-:W-:-:S14]  /*0420*/  BRA.U !UP1, `(.L_x_174) ;  /* 0x0000000109187547 */ /* 0x006fdc000b800000 */
[----:B------:R-:W-:-:S13]  /*0430*/  PLOP3.LUT P2, PT, PT, PT, UP5, 0x80, 0x8 ;  /* 0x000000000008781c */ /* 0x000fda0003f4f058 */
[----:B------:R-:W2:Y:S04]  /*0440*/  @P2 LDG.E R2, desc[UR22][R6.64+0x4] ;  /* 0x0000041606022981 */ /* 0x000ea8000c1e1900 */
[----:B------:R-:W3:Y:S01]  /*0450*/  @!P2 LDG.E R6, desc[UR22][R6.64] ;  /* 0x000000160606a981 */ /* 0x000ee2000c1e1900 */
[----:B--2---:R-:W-:-:S13]  /*0460*/  @P2 R2UR UR4, R2 ;  /* 0x00000000020422ca */ /* 0x004fda00000e0000 */
[----:B------:R-:W-:-:S07]  /*0470*/  @UP5 UIADD3 UR4, UPT, UPT, UR4, -UR10, URZ ;  /* 0x8000000a04045290 */ /* 0x000fce000fffe0ff */
[----:B---3--:R-:W-:Y:S02]  /*0480*/  @!P2 R2UR UR4, R6 ;  /* 0x000000000604a2ca */ /* 0x008fe400000e0000 */
.L_x_174:
[----:B-----5:R-:W-:Y:S01]  /*0490*/  @P0 R2UR UR25, R0 ;  /* 0x00000000001902ca */ /* 0x020fe200000e0000 */
[----:B------:R-:W-:Y:S01]  /*04a0*/  @!UP0 UISETP.NE.AND.EX UP2, UPT, UR5, URZ, UPT, UP2 ;  /* 0x000000ff0500828c */ /* 0x000fe2000bf45320 */
[----:B------:R-:W-:-:S13]  /*04b0*/  @!P1 EXIT ;  /* 0x000000000000994d */ /* 0x000fda0003800000 */
        /* <DEDUP_REMOVED lines=21> */
[----:B------:R-:W-:-:S11]  /*0610*/  UISETP.NE.AND UP0, UPT, UR19, -0x1, UPT ;  /* 0xffffffff1300788c */ /* 0x000fd6000bf05270 */
[----:B------:R-:W2:Y:S01]  /*0620*/  @!UP0 LDCU.64 UR10, c[0x0][0x400] ;  /* 0x00008000ff0a87ac */ /* 0x000ea20008000a00 */
[----:B-1----:R-:W-:Y:S01]  /*0630*/  UISETP.NE.AND UP1, UPT, UR4, URZ, UPT ;  /* 0x000000ff0400728c */ /* 0x002fe2000bf25270 */
[----:B------:R-:W1:Y:S10]  /*0640*/  @UP0 LDCU.64 UR6, c[0x0][0x408] ;  /* 0x00008100ff0607ac */ /* 0x000e740008000a00 */
[----:B------:R-:W3:Y:S01]  /*0650*/  @UP1 LDCU.64 UR4, c[0x0][0x430] ;  /* 0x00008600ff0417ac */ /* 0x000ee20008000a00 */
[----:B--2---:R-:W-:Y:S01]  /*0660*/  @!UP0 UIMAD.WIDE.U32 UR14, UR8, UR10, URZ ;  /* 0x0000000a080e82a5 */ /* 0x004fe2000f8e00ff */
[----:B------:R-:W2:Y:S01]  /*0670*/  @UP1 LDCU UR9, c[0x0][0x430] ;  /* 0x00008600ff0917ac */ /* 0x000ea20008000800 */
[----:B-1----:R-:W-:-:S02]  /*0680*/  @UP0 UIMAD.WIDE.U32 UR12, UR19, UR6, URZ ;  /* 0x00000006130c02a5 */ /* 0x002fc4000f8e00ff */
[----:B------:R-:W-:Y:S02]  /*0690*/  @!UP0 UIMAD UR6, UR8, UR11, UR15 ;  /* 0x0000000b080682a4 */ /* 0x000fe4000f8e020f */
[----:B------:R-:W-:Y:S01]  /*06a0*/  @UP0 UIMAD UR6, UR19, UR7, UR13 ;  /* 0x00000007130602a4 */ /* 0x000fe2000f8e020d */
[----:B------:R-:W1:Y:S01]  /*06b0*/  LDCU.U8 UR11, c[0x0][0x548] ;  /* 0x0000a900ff0b77ac */ /* 0x000e620008000000 */
[----:B---3--:R-:W-:Y:S01]  /*06c0*/  @UP1 UIMAD UR10, UR4, UR5, URZ ;  /* 0x00000005040a12a4 */ /* 0x008fe2000f8e02ff */
[----:B------:R-:W-:Y:S01]  /*06d0*/  @UP1 UMOV UR13, 0x1 ;  /* 0x00000001000d1882 */ /* 0x000fe20000000000 */
[----:B------:R-:W-:Y:S01]  /*06e0*/  @UP0 UMOV UR14, UR12 ;  /* 0x0000000c000e0c82 */ /* 0x000fe20008000000 */
[----:B--2---:R-:W-:Y:S09]  /*06f0*/  BRA.U UP1, `(.L_x_176) ;  /* 0x0000000101287547 */ /* 0x004ff2000b800000 */
[----:B-1----:R-:W-:Y:S01]  /*0700*/  UISETP.NE.AND UP0, UPT, UR11, URZ, UPT ;  /* 0x000000ff0b00728c */ /* 0x002fe2000bf05270 */
        /* <DEDUP_REMOVED lines=9> */
.L_x_176:
[----:B------:R-:W2:Y:S01]  /*07a0*/  LDCU.64 UR4, c[0x0][0x410] ;  /* 0x00008200ff0477ac */ /* 0x000ea20008000a00 */
[----:B------:R-:W-:Y:S01]  /*07b0*/  IMAD.SHL.U32 R2, R238, 0x8, RZ ;  /* 0x00000008ee027824 */ /* 0x000fe200078e00ff */
[----:B------:R-:W-:Y:S01]  /*07c0*/  SHF.R.U32.HI R238, RZ, 0x3, R238 ;  /* 0x00000003ffee7819 */ /* 0x000fe200000116ee */
[----:B------:R-:W-:Y:S01]  /*07d0*/  BSSY.RECONVERGENT B0, `(.L_x_177) ;  /* 0x0000030000007945 */ /* 0x000fe20003800200 */
[----:B------:R-:W4:Y:S02]  /*07e0*/  LDCU UR7, c[0x0][0x434] ;  /* 0x00008680ff0777ac */ /* 0x000f240008000800 */
[----:B------:R-:W-:Y:S01]  /*07f0*/  LOP3.LUT R2, R2, 0x38, RZ, 0xc0, !PT ;  /* 0x0000003802027812 */ /* 0x000fe200078ec0ff */
[C---:B------:R-:W-:Y:S01]  /*0800*/  VIADD R10, R238.reuse, 0x10 ;  /* 0x00000010ee0a7836 */ /* 0x040fe20000000000 */
[----:B------:R-:W5:Y:S01]  /*0810*/  LDCU UR12, c[0x0][0x440] ;  /* 0x00008800ff0c77ac */ /* 0x000f620008000800 */
[----:B------:R-:W-:Y:S01]  /*0820*/  VIADD R9, R238, 0x20 ;  /* 0x00000020ee097836 */ /* 0x000fe20000000000 */
[----:B------:R-:W-:Y:S01]  /*0830*/  ISETP.NE.AND P1, PT, R2, RZ, PT ;  /* 0x000000ff0200720c */ /* 0x000fe20003f25270 */
[----:B-1----:R-:W-:-:S02]  /*0840*/  UISETP.NE.AND UP1, UPT, UR11, URZ, !UP1 ;  /* 0x000000ff0b00728c */ /* 0x002fc4000cf25270 */
[----:B------:R-:W-:Y:S02]  /*0850*/  UIADD3 UR26, UPT, UPT, -UR24, UR26, URZ ;  /* 0x0000001a181a7290 */ /* 0x000fe4000fffe1ff */
[----:B------:R-:W-:Y:S01]  /*0860*/  UISETP.NE.AND UP0, UPT, UR19, -0x1, UPT ;  /* 0xffffffff1300788c */ /* 0x000fe2000bf05270 */
[----:B--2---:R-:W-:Y:S01]  /*0870*/  IMAD.U32 R12, RZ, RZ, UR4 ;  /* 0x00000004ff0c7e24 */ /* 0x004fe2000f8e00ff */
[----:B---3--:R-:W-:Y:S01]  /*0880*/  UIMAD UR4, UR27, UR10, URZ ;  /* 0x0000000a1b0472a4 */ /* 0x008fe2000f8e02ff */
[----:B------:R-:W-:Y:S01]  /*0890*/  IMAD.U32 R16, RZ, RZ, UR5 ;  /* 0x00000005ff107e24 */ /* 0x000fe2000f8e00ff */
[----:B------:R-:W-:Y:S01]  /*08a0*/  UIMAD UR24, UR24, UR9, URZ ;  /* 0x00000009181872a4 */ /* 0x000fe2000f8e02ff */
[----:B------:R-:W-:Y:S02]  /*08b0*/  ISETP.GE.OR P3, PT, R238, UR26, P1 ;  /* 0x0000001aee007c0c */ /* 0x000fe40008f66670 */
[----:B------:R-:W-:Y:S01]  /*08c0*/  @!UP1 UIMAD UR4, UR8, UR13, UR4 ;  /* 0x0000000d080492a4 */ /* 0x000fe2000f8e0204 */
[----:B------:R-:W-:Y:S01]  /*08d0*/  ISETP.GE.OR P0, PT, R10, UR26, P1 ;  /* 0x0000001a0a007c0c */ /* 0x000fe20008f06670 */
[----:B----4-:R-:W-:Y:S01]  /*08e0*/  UIMAD UR8, UR8, UR7, URZ ;  /* 0x00000007080872a4 */ /* 0x010fe2000f8e02ff */
[C---:B-----5:R-:W-:Y:S01]  /*08f0*/  ISETP.GE.AND P4, PT, R2.reuse, UR12, PT ;  /* 0x0000000c02007c0c */ /* 0x060fe2000bf86270 */
[----:B------:R-:W-:Y:S01]  /*0900*/  USHF.R.S32.HI UR12, URZ, 0x1f, UR24 ;  /* 0x0000001fff0c7899 */ /* 0x000fe20008011418 */
[----:B------:R-:W-:Y:S01]  /*0910*/  IADD3 R2, P2, PT, R2, UR14, RZ ;  /* 0x0000000e02027c10 */ /* 0x000fe2000ff5e0ff */
[----:B------:R-:W-:Y:S01]  /*0920*/  USEL UR8, UR8, UR19, !UP0 ;  /* 0x0000001308087287 */ /* 0x000fe2000c000000 */
[----:B------:R-:W-:Y:S01]  /*0930*/  ISETP.GE.OR P5, PT, R238, UR26, P4 ;  /* 0x0000001aee007c0c */ /* 0x000fe2000a7a6670 */
[----:B------:R-:W-:Y:S01]  /*0940*/  UIMAD.WIDE.U32 UR10, UR29, 0x80, URZ ;  /* 0x000000801d0a78a5 */ /* 0x000fe2000f8e00ff */
[----:B------:R-:W-:Y:S01]  /*0950*/  ISETP.GE.OR P6, PT, R9, UR26, P1 ;  /* 0x0000001a09007c0c */ /* 0x000fe20008fc6670 */
[----:B------:R-:W-:Y:S01]  /*0960*/  USHF.R.S32.HI UR5, URZ, 0x1f, UR8 ;  /* 0x0000001fff057899 */ /* 0x000fe20008011408 */
[----:B------:R-:W-:Y:S01]  /*0970*/  IMAD.X R3, RZ, RZ, UR6, P2 ;  /* 0x00000006ff037e24 */ /* 0x000fe200090e06ff */
[----:B------:R-:W-:Y:S01]  /*0980*/  USEL UR8, UR8, URZ, UP1 ;  /* 0x000000ff08087287 */ /* 0x000fe20008800000 */
[----:B------:R-:W-:Y:S01]  /*0990*/  ISETP.GE.OR P2, PT, R10, UR26, P4 ;  /* 0x0000001a0a007c0c */ /* 0x000fe2000a746670 */
[----:B------:R-:W-:Y:S01]  /*09a0*/  USEL UR5, UR5, URZ, UP1 ;  /* 0x000000ff05057287 */ /* 0x000fe20008800000 */
[----:B------:R-:W-:Y:S01]  /*09b0*/  IMAD.WIDE.U32 R12, R12, UR27, R2 ;  /* 0x0000001b0c0c7c25 */ /* 0x000fe2000f8e0002 */
[----:B------:R-:W-:Y:S01]  /*09c0*/  USHF.R.S32.HI UR6, URZ, 0x1f, UR4 ;  /* 0x0000001fff067899 */ /* 0x000fe20008011404 */
[----:B------:R-:W-:Y:S01]  /*09d0*/  LOP3.LUT R2, R238, UR10, RZ, 0xfc, !PT ;  /* 0x0000000aee027c12 */ /* 0x000fe2000f8efcff */
[----:B------:R-:W-:Y:S01]  /*09e0*/  UIADD3 UR8, UP1, UP0, UR24, UR8, UR4 ;  /* 0x0000000818087290 */ /* 0x000fe2000f83e004 */
[----:B------:R-:W-:-:S03]  /*09f0*/  IMAD R17, R16, UR27, R13 ;  /* 0x0000001b10117c24 */ /* 0x000fc6000f8e020d */
        /* <DEDUP_REMOVED lines=13> */
.L_x_178:
[----:B------:R-:W-:Y:S05]  /*0ad0*/  BSYNC.RECONVERGENT B0 ;  /* 0x0000000000007941 */ /* 0x000fea0003800200 */
.L_x_177:
[----:B------:R-:W-:Y:S01]  /*0ae0*/  BSSY.RECONVERGENT B0, `(.L_x_179) ;  /* 0x0000011000007945 */ /* 0x000fe20003800200 */
[----:B------:R-:W-:Y:S02]  /*0af0*/  ISETP.GE.OR P5, PT, R9, UR26, P4 ;  /* 0x0000001a09007c0c */ /* 0x000fe4000a7a6670 */
[----:B------:R-:W-:Y:S01]  /*0b00*/  IADD3 R8, PT, PT, R238, 0x30, RZ ;  /* 0x00000030ee087810 */ /* 0x000fe20007ffe0ff */
        /* <DEDUP_REMOVED lines=14> */
.L_x_180:
[----:B------:R-:W-:Y:S05]  /*0bf0*/  BSYNC.RECONVERGENT B0 ;  /* 0x0000000000007941 */ /* 0x000fea0003800200 */
.L_x_179:
[----:B------:R-:W-:Y:S01]  /*0c00*/  BSSY.RECONVERGENT B0, `(.L_x_181) ;  /* 0x0000011000007945 */ /* 0x000fe20003800200 */
[----:B------:R-:W-:Y:S02]  /*0c10*/  ISETP.GE.OR P2, PT, R8, UR26, P4 ;  /* 0x0000001a08007c0c */ /* 0x000fe4000a746670 */
[----:B-12---:R-:W-:Y:S01]  /*0c20*/  IADD3 R7, PT, PT, R238, 0x40, RZ ;  /* 0x00000040ee077810 */ /* 0x006fe20007ffe0ff */
[----:B------:R-:W-:Y:S05]  /*0c30*/  @P5 BRA `(.L_x_182) ;  /* 0x0000000000345947 */ /* 0x000fea0003800000 */
[----:B------:R-:W1:Y:S01]  /*0c40*/  LDCU.64 UR6, c[0x0][0x408] ;  /* 0x00008100ff0677ac */ /* 0x000e620008000a00 */
[----:B------:R-:W-:Y:S01]  /*0c50*/  IADD3 R3, P5, PT, R2, 0x20, RZ ;  /* 0x0000002002037810 */ /* 0x000fe20007fbe0ff */
[----:B------:R-:W-:Y:S01]  /*0c60*/  IMAD.MOV.U32 R4, RZ, RZ, R12 ;  /* 0x000000ffff047224 */ /* 0x000fe200078e000c */
[----:B------:R-:W-:Y:S01]  /*0c70*/  MOV R5, R17 ;  /* 0x0000001100057202 */ /* 0x000fe20000000f00 */
[----:B------:R-:W2:Y:S02]  /*0c80*/  LDCU.64 UR4, c[0x0][0x3f0] ;  /* 0x00007e00ff0477ac */ /* 0x000ea40008000a00 */
[----:B------:R-:W-:-:S04]  /*0c90*/  IMAD.X R0, RZ, RZ, UR11, P5 ;  /* 0x0000000bff007e24 */ /* 0x000fc8000a8e06ff */
[----:B-1----:R-:W-:Y:S02]  /*0ca0*/  IMAD R0, R0, UR6, RZ ;  /* 0x0000000600007c24 */ /* 0x002fe4000f8e02ff */
[----:B------:R-:W-:-:S04]  /*0cb0*/  IMAD.WIDE.U32 R4, R3, UR6, R4 ;  /* 0x0000000603047c25 */ /* 0x000fc8000f8e0004 */
[----:B------:R-:W-:Y:S01]  /*0cc0*/  IMAD R0, R3, UR7, R0 ;  /* 0x0000000703007c24 */ /* 0x000fe2000f8e0200 */
[----:B--2---:R-:W-:-:S04]  /*0cd0*/  LEA R14, P5, R4, UR4, 0x1 ;  /* 0x00000004040e7c11 */ /* 0x004fc8000f8a08ff */
[----:B------:R-:W-:-:S04]  /*0ce0*/  IADD3 R0, PT, PT, R5, R0, RZ ;  /* 0x0000000005007210 */ /* 0x000fc80007ffe0ff */
[----:B------:R-:W-:-:S05]  /*0cf0*/  LEA.HI.X R15, R4, UR5, R0, 0x1, P5 ;  /* 0x00000005040f7c11 */ /* 0x000fca000a8f0c00 */
[----:B------:R1:W-:Y:S02]  /*0d00*/  STG.E.128 desc[UR22][R14.64], RZ ;  /* 0x000000ff0e007986 */ /* 0x0003e4000c101d16 */
.L_x_182:
[----:B------:R-:W-:Y:S05]  /*0d10*/  BSYNC.RECONVERGENT B0 ;  /* 0x0000000000007941 */ /* 0x000fea0003800200 */
.L_x_181:
        /* <DEDUP_REMOVED lines=17> */
.L_x_184:
[----:B------:R-:W-:Y:S05]  /*0e30*/  BSYNC.RECONVERGENT B0 ;  /* 0x0000000000007941 */ /* 0x000fea0003800200 */
.L_x_183:
[----:B------:R-:W-:Y:S01]  /*0e40*/  BSSY.RECONVERGENT B0, `(.L_x_185) ;  /* 0x0000012000007945 */ /* 0x000fe20003800200 */
[----:B------:R-:W-:Y:S01]  /*0e50*/  ISETP.GE.OR P2, PT, R6, UR26, P4 ;  /* 0x0000001a06007c0c */ /* 0x000fe2000a746670 */
[C---:B------:R-:W-:Y:S01]  /*0e60*/  VIADD R5, R238.reuse, 0x60 ;  /* 0x00000060ee057836 */ /* 0x040fe20000000000 */
[----:B------:R-:W-:Y:S01]  /*0e70*/  IADD3 R4, PT, PT, R238, 0x70, RZ ;  /* 0x00000070ee047810 */ /* 0x000fe20007ffe0ff */
[----:B------:R-:W-:Y:S05]  /*0e80*/  @P5 BRA `(.L_x_186) ;  /* 0x0000000000345947 */ /* 0x000fea0003800000 */
[----:B------:R-:W3:Y:S01]  /*0e90*/  LDCU.64 UR6, c[0x0][0x408] ;  /* 0x00008100ff0677ac */ /* 0x000ee20008000a00 */
[----:B------:R-:W-:Y:S01]  /*0ea0*/  IADD3 R3, P5, PT, R2, 0x40, RZ ;  /* 0x0000004002037810 */ /* 0x000fe20007fbe0ff */
[----:B-12---:R-:W-:Y:S01]  /*0eb0*/  IMAD.MOV.U32 R14, RZ, RZ, R12 ;  /* 0x000000ffff0e7224 */ /* 0x006fe200078e000c */
[----:B------:R-:W-:Y:S01]  /*0ec0*/  MOV R15, R17 ;  /* 0x00000011000f7202 */ /* 0x000fe20000000f00 */
[----:B------:R-:W1:Y:S02]  /*0ed0*/  LDCU.64 UR4, c[0x0][0x3f0] ;  /* 0x00007e00ff0477ac */ /* 0x000e640008000a00 */
[----:B------:R-:W-:-:S04]  /*0ee0*/  IMAD.X R0, RZ, RZ, UR11, P5 ;  /* 0x0000000bff007e24 */ /* 0x000fc8000a8e06ff */
[----:B---3--:R-:W-:Y:S02]  /*0ef0*/  IMAD R0, R0, UR6, RZ ;  /* 0x0000000600007c24 */ /* 0x008fe4000f8e02ff */
[----:B------:R-:W-:-:S04]  /*0f00*/  IMAD.WIDE.U32 R14, R3, UR6, R14 ;  /* 0x00000006030e7c25 */ /* 0x000fc8000f8e000e */
[----:B------:R-:W-:Y:S01]  /*0f10*/  IMAD R0, R3, UR7, R0 ;  /* 0x0000000703007c24 */ /* 0x000fe2000f8e0200 */
[----:B-1----:R-:W-:-:S04]  /*0f20*/  LEA R18, P5, R14, UR4, 0x1 ;  /* 0x000000040e127c11 */ /* 0x002fc8000f8a08ff */
[----:B------:R-:W-:-:S04]  /*0f30*/  IADD3 R0, PT, PT, R15, R0, RZ ;  /* 0x000000000f007210 */ /* 0x000fc80007ffe0ff */
[----:B------:R-:W-:-:S05]  /*0f40*/  LEA.HI.X R19, R14, UR5, R0, 0x1, P5 ;  /* 0x000000050e137c11 */ /* 0x000fca000a8f0c00 */
[----:B------:R3:W-:Y:S02]  /*0f50*/  STG.E.128 desc[UR22][R18.64], RZ ;  /* 0x000000ff12007986 */ /* 0x0007e4000c101d16 */
.L_x_186:
[----:B------:R-:W-:Y:S05]  /*0f60*/  BSYNC.RECONVERGENT B0 ;  /* 0x0000000000007941 */ /* 0x000fea0003800200 */
.L_x_185:
[----:B------:R-:W-:Y:S01]  /*0f70*/  BSSY.RECONVERGENT B0, `(.L_x_187) ;  /* 0x0000011000007945 */ /* 0x000fe20003800200 */
[----:B------:R-:W-:Y:S02]  /*0f80*/  ISETP.GE.OR P5, PT, R5, UR26, P4 ;  /* 0x0000001a05007c0c */ /* 0x000fe4000a7a6670 */
[----:B------:R-:W-:Y:S01]  /*0f90*/  ISETP.GE.OR P4, PT, R4, UR26, P4 ;  /* 0x0000001a04007c0c */ /* 0x000fe2000a786670 */
[----:B------:R-:W-:-:S12]  /*0fa0*/  @P2 BRA `(.L_x_188) ;  /* 0x0000000000342947 */ /* 0x000fd80003800000 */
[----:B------:R-:W4:Y:S01]  /*0fb0*/  LDCU.64 UR6, c[0x0][0x408] ;  /* 0x00008100ff0677ac */ /* 0x000f220008000a00 */
[----:B------:R-:W-:Y:S01]  /*0fc0*/  IADD3 R3, P2, PT, R2, 0x50, RZ ;  /* 0x0000005002037810 */ /* 0x000fe20007f5e0ff */
[----:B-12---:R-:W-:Y:S01]  /*0fd0*/  IMAD.MOV.U32 R14, RZ, RZ, R12 ;  /* 0x000000ffff0e7224 */ /* 0x006fe200078e000c */
[----:B------:R-:W-:Y:S01]  /*0fe0*/  MOV R15, R17 ;  /* 0x00000011000f7202 */ /* 0x000fe20000000f00 */
[----:B------:R-:W3:Y:S02]  /*0ff0*/  LDCU.64 UR4, c[0x0][0x3f0] ;  /* 0x00007e00ff0477ac */ /* 0x000ee40008000a00 */
[----:B------:R-:W-:-:S04]  /*1000*/  IMAD.X R0, RZ, RZ, UR11, P2 ;  /* 0x0000000bff007e24 */ /* 0x000fc800090e06ff */
[----:B----4-:R-:W-:Y:S02]  /*1010*/  IMAD R0, R0, UR6, RZ ;  /* 0x0000000600007c24 */ /* 0x010fe4000f8e02ff */
[----:B------:R-:W-:-:S04]  /*1020*/  IMAD.WIDE.U32 R14, R3, UR6, R14 ;  /* 0x00000006030e7c25 */ /* 0x000fc8000f8e000e */
[----:B------:R-:W-:Y:S01]  /*1030*/  IMAD R0, R3, UR7, R0 ;  /* 0x0000000703007c24 */ /* 0x000fe2000f8e0200 */
[----:B---3--:R-:W-:-:S04]  /*1040*/  LEA R18, P2, R14, UR4, 0x1 ;  /* 0x000000040e127c11 */ /* 0x008fc8000f8408ff */
[----:B------:R-:W-:-:S04]  /*1050*/  IADD3 R0, PT, PT, R15, R0, RZ ;  /* 0x000000000f007210 */ /* 0x000fc80007ffe0ff */
[----:B------:R-:W-:-:S05]  /*1060*/  LEA.HI.X R19, R14, UR5, R0, 0x1, P2 ;  /* 0x000000050e137c11 */ /* 0x000fca00090f0c00 */
[----:B------:R4:W-:Y:S02]  /*1070*/  STG.E.128 desc[UR22][R18.64], RZ ;  /* 0x000000ff12007986 */ /* 0x0009e4000c101d16 */
.L_x_188:
[----:B------:R-:W-:Y:S05]  /*1080*/  BSYNC.RECONVERGENT B0 ;  /* 0x0000000000007941 */ /* 0x000fea0003800200 */
.L_x_187:
[----:B------:R-:W-:Y:S04]  /*1090*/  BSSY.RECONVERGENT B0, `(.L_x_189) ;  /* 0x000000f000007945 */ /* 0x000fe80003800200 */
[----:B------:R-:W-:Y:S05]  /*10a0*/  @P5 BRA `(.L_x_190) ;  /* 0x0000000000345947 */ /* 0x000fea0003800000 */
[----:B------:R-:W5:Y:S01]  /*10b0*/  LDCU.64 UR6, c[0x0][0x408] ;  /* 0x00008100ff0677ac */ /* 0x000f620008000a00 */
[----:B------:R-:W-:Y:S01]  /*10c0*/  IADD3 R3, P2, PT, R2, 0x60, RZ ;  /* 0x0000006002037810 */ /* 0x000fe20007f5e0ff */
[----:B-12---:R-:W-:Y:S01]  /*10d0*/  IMAD.MOV.U32 R14, RZ, RZ, R12 ;  /* 0x000000ffff0e7224 */ /* 0x006fe200078e000c */
[----:B------:R-:W-:Y:S01]  /*10e0*/  MOV R15, R17 ;  /* 0x00000011000f7202 */ /* 0x000fe20000000f00 */
[----:B------:R-:W3:Y:S02]  /*10f0*/  LDCU.64 UR4, c[0x0][0x3f0] ;  /* 0x00007e00ff0477ac */ /* 0x000ee40008000a00 */
[----:B------:R-:W-:-:S04]  /*1100*/  IMAD.X R0, RZ, RZ, UR11, P2 ;  /* 0x0000000bff007e24 */ /* 0x000fc800090e06ff */
[----:B-----5:R-:W-:Y:S02]  /*1110*/  IMAD R0, R0, UR6, RZ ;  /* 0x0000000600007c24 */ /* 0x020fe4000f8e02ff */
[----:B------:R-:W-:-:S04]  /*1120*/  IMAD.WIDE.U32 R14, R3, UR6, R14 ;  /* 0x00000006030e7c25 */ /* 0x000fc8000f8e000e */
[----:B------:R-:W-:Y:S01]  /*1130*/  IMAD R0, R3, UR7, R0 ;  /* 0x0000000703007c24 */ /* 0x000fe2000f8e0200 */
[----:B---34-:R-:W-:-:S04]  /*1140*/  LEA R18, P2, R14, UR4, 0x1 ;  /* 0x000000040e127c11 */ /* 0x018fc8000f8408ff */
[----:B------:R-:W-:-:S04]  /*1150*/  IADD3 R0, PT, PT, R15, R0, RZ ;  /* 0x000000000f007210 */ /* 0x000fc80007ffe0ff */
[----:B------:R-:W-:-:S05]  /*1160*/  LEA.HI.X R19, R14, UR5, R0, 0x1, P2 ;  /* 0x000000050e137c11 */ /* 0x000fca00090f0c00 */
[----:B------:R1:W-:Y:S02]  /*1170*/  STG.E.128 desc[UR22][R18.64], RZ ;  /* 0x000000ff12007986 */ /* 0x0003e4000c101d16 */
.L_x_190:
[----:B------:R-:W-:Y:S05]  /*1180*/  BSYNC.RECONVERGENT B0 ;  /* 0x0000000000007941 */ /* 0x000fea0003800200 */
.L_x_189:
[----:B------:R-:W-:Y:S04]  /*1190*/  BSSY.RECONVERGENT B0, `(.L_x_191) ;  /* 0x000000e000007945 */ /* 0x000fe80003800200 */
[----:B------:R-:W-:Y:S05]  /*11a0*/  @P4 BRA `(.L_x_192) ;  /* 0x0000000000304947 */ /* 0x000fea0003800000 */
[----:B------:R-:W5:Y:S01]  /*11b0*/  LDCU.64 UR6, c[0x0][0x408] ;  /* 0x00008100ff0677ac */ /* 0x000f620008000a00 */
[----:B------:R-:W-:Y:S02]  /*11c0*/  IADD3 R2, P2, PT, R2, 0x70, RZ ;  /* 0x0000007002027810 */ /* 0x000fe40007f5e0ff */
[----:B------:R-:W-:Y:S01]  /*11d0*/  MOV R13, R17 ;  /* 0x00000011000d7202 */ /* 0x000fe20000000f00 */
[----:B------:R-:W2:Y:S01]  /*11e0*/  LDCU.64 UR4, c[0x0][0x3f0] ;  /* 0x00007e00ff0477ac */ /* 0x000ea20008000a00 */
[----:B------:R-:W-:-:S05]  /*11f0*/  IADD3.X R0, PT, PT, RZ, UR11, RZ, P2, !PT ;  /* 0x0000000bff007c10 */ /* 0x000fca00097fe4ff */
[----:B-----5:R-:W-:Y:S02]  /*1200*/  IMAD R0, R0, UR6, RZ ;  /* 0x0000000600007c24 */ /* 0x020fe4000f8e02ff */
[----:B------:R-:W-:-:S04]  /*1210*/  IMAD.WIDE.U32 R12, R2, UR6, R12 ;  /* 0x00000006020c7c25 */ /* 0x000fc8000f8e000c */
[----:B------:R-:W-:Y:S01]  /*1220*/  IMAD R0, R2, UR7, R0 ;  /* 0x0000000702007c24 */ /* 0x000fe2000f8e0200 */
[----:B--2---:R-:W-:-:S04]  /*1230*/  LEA R2, P2, R12, UR4, 0x1 ;  /* 0x000000040c027c11 */ /* 0x004fc8000f8408ff */
[----:B------:R-:W-:-:S04]  /*1240*/  IADD3 R0, PT, PT, R13, R0, RZ ;  /* 0x000000000d007210 */ /* 0x000fc80007ffe0ff */
[----:B------:R-:W-:-:S05]  /*1250*/  LEA.HI.X R3, R12, UR5, R0, 0x1, P2 ;  /* 0x000000050c037c11 */ /* 0x000fca00090f0c00 */
[----:B------:R2:W-:Y:S02]  /*1260*/  STG.E.128 desc[UR22][R2.64], RZ ;  /* 0x000000ff02007986 */ /* 0x0005e4000c101d16 */
.L_x_192:
[----:B------:R-:W-:Y:S05]  /*1270*/  BSYNC.RECONVERGENT B0 ;  /* 0x0000000000007941 */ /* 0x000fea0003800200 */
.L_x_191:
[----:B------:R-:W-:Y:S04]  /*1280*/  BSSY.RECONVERGENT B0, `(.L_x_193) ;  /* 0x000000a000007945 */ /* 0x000fe80003800200 */
[----:B------:R-:W-:Y:S05]  /*1290*/  @P3 BRA `(.L_x_194) ;  /* 0x0000000000203947 */ /* 0x000fea0003800000 */
[----:B------:R-:W5:Y:S01]  /*12a0*/  LDCU.64 UR4, c[0x0][0x420] ;  /* 0x00008400ff0477ac */ /* 0x000f620008000a00 */
[----:B------:R-:W-:-:S05]  /*12b0*/  IMAD R0, R238, UR9, RZ ;  /* 0x00000009ee007c24 */ /* 0x000fca000f8e02ff */
[----:B--2---:R-:W-:-:S04]  /*12c0*/  IADD3 R2, P2, PT, R0, UR8, RZ ;  /* 0x0000000800027c10 */ /* 0x004fc8000ff5e0ff */
[----:B------:R-:W-:Y:S02]  /*12d0*/  LEA.HI.X.SX32 R0, R0, UR12, 0x1, P2 ;  /* 0x0000000c00007c11 */ /* 0x000fe400090f0eff */
[----:B-----5:R-:W-:-:S04]  /*12e0*/  LEA R12, P2, R2, UR4, 0x2 ;  /* 0x00000004020c7c11 */ /* 0x020fc8000f8410ff */
[----:B------:R-:W-:Y:S01]  /*12f0*/  LEA.HI.X R13, R2, UR5, R0, 0x2, P2 ;  /* 0x00000005020d7c11 */ /* 0x000fe200090f1400 */
[----:B------:R-:W-:-:S05]  /*1300*/  IMAD.MOV.U32 R0, RZ, RZ, 0x7f800000 ;  /* 0x7f800000ff007424 */ /* 0x000fca00078e00ff */
[----:B------:R2:W-:Y:S03]  /*1310*/  STG.E desc[UR22][R12.64], R0 ;  /* 0x000000000c007986 */ /* 0x0005e6000c101916 */
.L_x_194:
[----:B------:R-:W-:Y:S05]  /*1320*/  BSYNC.RECONVERGENT B0 ;  /* 0x0000000000007941 */ /* 0x000fea0003800200 */
.L_x_193:
[----:B------:R-:W-:Y:S01]  /*1330*/  BSSY.RECONVERGENT B0, `(.L_x_195) ;  /* 0x000000f000007945 */ /* 0x000fe20003800200 */
[----:B------:R-:W-:Y:S02]  /*1340*/  ISETP.GE.OR P5, PT, R8, UR26, P1 ;  /* 0x0000001a08007c0c */ /* 0x000fe40008fa6670 */
[----:B------:R-:W-:Y:S02]  /*1350*/  ISETP.GE.OR P4, PT, R7, UR26, P1 ;  /* 0x0000001a07007c0c */ /* 0x000fe40008f86670 */
[----:B------:R-:W-:Y:S02]  /*1360*/  ISETP.GE.OR P3, PT, R6, UR26, P1 ;  /* 0x0000001a06007c0c */ /* 0x000fe40008f66670 */
[----:B------:R-:W-:Y:S02]  /*1370*/  ISETP.GE.OR P2, PT, R5, UR26, P1 ;  /* 0x0000001a05007c0c */ /* 0x000fe40008f46670 */
[----:B------:R-:W-:Y:S01]  /*1380*/  ISETP.GE.OR P1, PT, R4, UR26, P1 ;  /* 0x0000001a04007c0c */ /* 0x000fe20008f26670 */
[----:B------:R-:W-:-:S12]  /*1390*/  @P0 BRA `(.L_x_196) ;  /* 0x0000000000200947 */ /* 0x000fd80003800000 */
[----:B------:R-:W5:Y:S01]  /*13a0*/  LDCU.64 UR4, c[0x0][0x420] ;  /* 0x00008400ff0477ac */ /* 0x000f620008000a00 */
[----:B--2---:R-:W-:-:S05]  /*13b0*/  IMAD R0, R10, UR9, RZ ;  /* 0x000000090a007c24 */ /* 0x004fca000f8e02ff */
[----:B------:R-:W-:-:S04]  /*13c0*/  IADD3 R2, P0, PT, R0, UR8, RZ ;  /* 0x0000000800027c10 */ /* 0x000fc8000ff1e0ff */
[----:B------:R-:W-:Y:S02]  /*13d0*/  LEA.HI.X.SX32 R0, R0, UR12, 0x1, P0 ;  /* 0x0000000c00007c11 */ /* 0x000fe400080f0eff */
[----:B-----5:R-:W-:-:S04]  /*13e0*/  LEA R10, P0, R2, UR4, 0x2 ;  /* 0x00000004020a7c11 */ /* 0x020fc8000f8010ff */
[----:B------:R-:W-:Y:S01]  /*13f0*/  LEA.HI.X R11, R2, UR5, R0, 0x2, P0 ;  /* 0x00000005020b7c11 */ /* 0x000fe200080f1400 */
[----:B------:R-:W-:-:S05]  /*1400*/  IMAD.MOV.U32 R0, RZ, RZ, 0x7f800000 ;  /* 0x7f800000ff007424 */ /* 0x000fca00078e00ff */
[----:B------:R2:W-:Y:S03]  /*1410*/  STG.E desc[UR22][R10.64], R0 ;  /* 0x000000000a007986 */ /* 0x0005e6000c101916 */
.L_x_196:
[----:B------:R-:W-:Y:S05]  /*1420*/  BSYNC.RECONVERGENT B0 ;  /* 0x0000000000007941 */ /* 0x000fea0003800200 */
.L_x_195:
[----:B------:R-:W-:Y:S04]  /*1430*/  BSSY.RECONVERGENT B0, `(.L_x_197) ;  /* 0x000000a000007945 */ /* 0x000fe80003800200 */
[----:B------:R-:W-:Y:S05]  /*1440*/  @P6 BRA `(.L_x_198) ;  /* 0x0000000000206947 */ /* 0x000fea0003800000 */
        /* <DEDUP_REMOVED lines=8> */
.L_x_198:
[----:B------:R-:W-:Y:S05]  /*14d0*/  BSYNC.RECONVERGENT B0 ;  /* 0x0000000000007941 */ /* 0x000fea0003800200 */
.L_x_197:
        /* <DEDUP_REMOVED lines=10> */
.L_x_200:
[----:B------:R-:W-:Y:S05]  /*1580*/  BSYNC.RECONVERGENT B0 ;  /* 0x0000000000007941 */ /* 0x000fea0003800200 */
.L_x_199:
        /* <DEDUP_REMOVED lines=10> */
.L_x_202:
[----:B------:R-:W-:Y:S05]  /*1630*/  BSYNC.RECONVERGENT B0 ;  /* 0x0000000000007941 */ /* 0x000fea0003800200 */
.L_x_201:
        /* <DEDUP_REMOVED lines=10> */
.L_x_204:
[----:B------:R-:W-:Y:S05]  /*16e0*/  BSYNC.RECONVERGENT B0 ;  /* 0x0000000000007941 */ /* 0x000fea0003800200 */
.L_x_203:
        /* <DEDUP_REMOVED lines=10> */
.L_x_206:
[----:B------:R-:W-:Y:S05]  /*1790*/  BSYNC.RECONVERGENT B0 ;  /* 0x0000000000007941 */ /* 0x000fea0003800200 */
.L_x_205:
[----:B------:R-:W-:Y:S05]  /*17a0*/  @P1 EXIT ;  /* 0x000000000000194d */ /* 0x000fea0003800000 */
[----:B------:R-:W5:Y:S01]  /*17b0*/  LDCU.64 UR4, c[0x0][0x420] ;  /* 0x00008400ff0477ac */ /* 0x000f620008000a00 */
[----:B--2---:R-:W-:-:S05]  /*17c0*/  IMAD R0, R4, UR9, RZ ;  /* 0x0000000904007c24 */ /* 0x004fca000f8e02ff */
[----:B------:R-:W-:-:S04]  /*17d0*/  IADD3 R2, P0, PT, R0, UR8, RZ ;  /* 0x0000000800027c10 */ /* 0x000fc8000ff1e0ff */
[----:B------:R-:W-:Y:S02]  /*17e0*/  LEA.HI.X.SX32 R0, R0, UR12, 0x1, P0 ;  /* 0x0000000c00007c11 */ /* 0x000fe400080f0eff */
[----:B-----5:R-:W-:-:S04]  /*17f0*/  LEA R4, P0, R2, UR4, 0x2 ;  /* 0x0000000402047c11 */ /* 0x020fc8000f8010ff */
[----:B------:R-:W-:Y:S01]  /*1800*/  LEA.HI.X R5, R2, UR5, R0, 0x2, P0 ;  /* 0x0000000502057c11 */ /* 0x000fe200080f1400 */
[----:B------:R-:W-:-:S05]  /*1810*/  IMAD.MOV.U32 R0, RZ, RZ, 0x7f800000 ;  /* 0x7f800000ff007424 */ /* 0x000fca00078e00ff */
[----:B------:R-:W-:Y:S01]  /*1820*/  STG.E desc[UR22][R4.64], R0 ;  /* 0x0000000004007986 */ /* 0x000fe2000c101916 */
[----:B------:R-:W-:Y:S05]  /*1830*/  EXIT ;  /* 0x000000000000794d */ /* 0x000fea0003800000 */
.L_x_175:
        /* <DEDUP_REMOVED lines=20> */
[----:B------:R-:W-:Y:S05]  /*1980*/  BRA `(.L_x_208) ;  /* 0x0000000000147947 */ /* 0x000fea0003800000 */
.L_x_207:
[----:B------:R-:W1:Y:S01]  /*1990*/  LDCU.64 UR14, c[0x0][0x3b8] ;  /* 0x00007700ff0e77ac */ /* 0x000e620008000a00 */
[----:B------:R-:W-:-:S04]  /*19a0*/  UIADD3 UR6, UPT, UPT, UR9, UR10, URZ ;  /* 0x0000000a09067290 */ /* 0x000fc8000fffe0ff */
[----:B-1----:R-:W-:Y:S02]  /*19b0*/  UIMAD.WIDE.U32 UR16, UR6, UR14, URZ ;  /* 0x0000000e061072a5 */ /* 0x002fe4000f8e00ff */
[----:B------:R-:W-:-:S04]  /*19c0*/  UIMAD UR6, UR6, UR15, URZ ;  /* 0x0000000f060672a4 */ /* 0x000fc8000f8e02ff */
[----:B------:R-:W-:Y:S02]  /*19d0*/  UIADD3 UR6, UPT, UPT, UR17, UR6, URZ ;  /* 0x0000000611067290 */ /* 0x000fe4000fffe0ff */
.L_x_208:
[----:B------:R-:W1:Y:S01]  /*19e0*/  LDC R0, c[0x0][0x3e8] ;  /* 0x0000fa00ff007b82 */ /* 0x000e620000000800 */
[----:B------:R-:W2:Y:S01]  /*19f0*/  S2R R2, SR_CTAID.Z ;  /* 0x0000000000027919 */ /* 0x000ea20000002700 */
[----:B-1----:R-:W-:-:S04]  /*1a00*/  IABS R4, R0 ;  /* 0x0000000000047213 */ /* 0x002fc80000000000 */
[----:B------:R-:W1:Y:S01]  /*1a10*/  I2F.RP R6, R4 ;  /* 0x0000000400067306 */ /* 0x000e620000209400 */
[----:B--2---:R-:W-:-:S07]  /*1a20*/  IABS R2, R2 ;  /* 0x0000000200027213 */ /* 0x004fce0000000000 */
[----:B-1----:R-:W1:Y:S02]  /*1a30*/  MUFU.RCP R6, R6 ;  /* 0x0000000600067308 */ /* 0x002e640000001000 */
[----:B-1----:R-:W-:-:S06]  /*1a40*/  VIADD R6, R6, 0xffffffe ;  /* 0x0ffffffe06067836 */ /* 0x002fcc0000000000 */
[----:B------:R-:W1:Y:S02]  /*1a50*/  F2I.FTZ.U32.TRUNC.NTZ R7, R6 ;  /* 0x0000000600077305 */ /* 0x000e64000021f000 */
[----:B-1----:R-:W-:Y:S01]  /*1a60*/  IMAD.MOV R3, RZ, RZ, -R7 ;  /* 0x000000ffff037224 */ /* 0x002fe200078e0a07 */
[----:B------:R-:W-:-:S03]  /*1a70*/  MOV R6, RZ ;  /* 0x000000ff00067202 */ /* 0x000fc60000000f00 */
[----:B------:R-:W-:-:S04]  /*1a80*/  IMAD R3, R3, R4, RZ ;  /* 0x0000000403037224 */ /* 0x000fc800078e02ff */
[----:B------:R-:W-:-:S04]  /*1a90*/  IMAD.HI.U32 R5, R7, R3, R6 ;  /* 0x0000000307057227 */ /* 0x000fc800078e0006 */
[----:B------:R-:W-:-:S04]  /*1aa0*/  IMAD.MOV.U32 R3, RZ, RZ, R2 ;  /* 0x000000ffff037224 */ /* 0x000fc800078e0002 */
[----:B------:R-:W-:-:S04]  /*1ab0*/  IMAD.HI.U32 R5, R5, R3, RZ ;  /* 0x0000000305057227 */ /* 0x000fc800078e00ff */
[----:B------:R-:W-:-:S04]  /*1ac0*/  IMAD.MOV R2, RZ, RZ, -R5 ;  /* 0x000000ffff027224 */ /* 0x000fc800078e0a05 */
[----:B------:R-:W-:-:S05]  /*1ad0*/  IMAD R2, R4, R2, R3 ;  /* 0x0000000204027224 */ /* 0x000fca00078e0203 */
[----:B------:R-:W-:-:S13]  /*1ae0*/  ISETP.GT.U32.AND P1, PT, R4, R2, PT ;  /* 0x000000020400720c */ /* 0x000fda0003f24070 */
[-C--:B------:R-:W-:Y:S01]  /*1af0*/  @!P1 IADD3 R2, PT, PT, R2, -R4.reuse, RZ ;  /* 0x8000000402029210 */ /* 0x080fe20007ffe0ff */
[----:B------:R-:W-:Y:S01]  /*1b00*/  @!P1 VIADD R5, R5, 0x1 ;  /* 0x0000000105059836 */ /* 0x000fe20000000000 */
[----:B------:R-:W-:Y:S02]  /*1b10*/  ISETP.NE.AND P1, PT, R0, RZ, PT ;  /* 0x000000ff0000720c */ /* 0x000fe40003f25270 */
[----:B------:R-:W-:Y:S02]  /*1b20*/  ISETP.GE.U32.AND P2, PT, R2, R4, PT ;  /* 0x000000040200720c */ /* 0x000fe40003f46070 */
[----:B------:R-:W-:-:S04]  /*1b30*/  LOP3.LUT R2, R0, UR27, RZ, 0x3c, !PT ;  /* 0x0000001b00027c12 */ /* 0x000fc8000f8e3cff */
[----:B------:R-:W-:-:S07]  /*1b40*/  ISETP.GE.AND P0, PT, R2, RZ, PT ;  /* 0x000000ff0200720c */ /* 0x000fce0003f06270 */
[----:B------:R-:W-:-:S05]  /*1b50*/  @P2 IADD3 R5, PT, PT, R5, 0x1, RZ ;  /* 0x0000000105052810 */ /* 0x000fca0007ffe0ff */
[----:B------:R-:W-:-:S05]  /*1b60*/  IMAD.MOV.U32 R2, RZ, RZ, R5 ;  /* 0x000000ffff027224 */ /* 0x000fca00078e0005 */
[----:B------:R-:W-:Y:S02]  /*1b70*/  @!P0 IADD3 R2, PT, PT, -R2, RZ, RZ ;  /* 0x000000ff02028210 */ /* 0x000fe40007ffe1ff */
[----:B------:R-:W-:Y:S01]  /*1b80*/  @!P1 LOP3.LUT R2, RZ, R0, RZ, 0x33, !PT ;  /* 0x00000000ff029212 */ /* 0x000fe200078e33ff */
[----:B------:R-:W-:Y:S05]  /*1b90*/  BRA.U UP1, `(.L_x_209) ;  /* 0x00000001012c7547 */ /* 0x000fea000b800000 */
        /* <DEDUP_REMOVED lines=11> */
.L_x_209:
[----:B------:R-:W1:Y:S01]  /*1c50*/  LDCU.64 UR12, c[0x0][0x3c0] ;  /* 0x00007800ff0c77ac */ /* 0x000e620008000a00 */
[----:B------:R-:W-:-:S04]  /*1c60*/  UIADD3 UR9, UPT, UPT, UR9, UR10, URZ ;  /* 0x0000000a09097290 */ /* 0x000fc8000fffe0ff */
[----:B-1----:R-:W-:Y:S02]  /*1c70*/  UIMAD.WIDE.U32 UR4, UR9, UR12, URZ ;  /* 0x0000000c090472a5 */ /* 0x002fe4000f8e00ff */
[----:B------:R-:W-:-:S04]  /*1c80*/  UIMAD UR8, UR9, UR13, URZ ;  /* 0x0000000d090872a4 */ /* 0x000fc8000f8e02ff */
[----:B------:R-:W-:-:S12]  /*1c90*/  UIADD3 UR8, UPT, UPT, UR5, UR8, URZ ;  /* 0x0000000805087290 */ /* 0x000fd8000fffe0ff */
.L_x_210:
[----:B------:R-:W-:Y:S01]  /*1ca0*/  IMAD.SHL.U32 R248, R238, 0x8, RZ ;  /* 0x00000008eef87824 */ /* 0x000fe200078e00ff */
[----:B------:R-:W1:Y:S01]  /*1cb0*/  S2UR UR31, SR_CgaCtaId ;  /* 0x00000000001f79c3 */ /* 0x000e620000008800 */
[----:B------:R-:W-:Y:S01]  /*1cc0*/  SHF.R.U32.HI R10, RZ, 0x3, R238 ;  /* 0x00000003ff0a7819 */ /* 0x000fe200000116ee */
[----:B------:R-:W2:Y:S01]  /*1cd0*/  LDCU.64 UR10, c[0x0][0x388] ;  /* 0x00007100ff0a77ac */ /* 0x000ea20008000a00 */
[----:B------:R-:W-:Y:S01]  /*1ce0*/  SHF.R.S32.HI R241, RZ, 0x1f, R2 ;  /* 0x0000001ffff17819 */ /* 0x000fe20000011402 */
[----:B------:R-:W-:Y:S01]  /*1cf0*/  BSSY.RECONVERGENT B0, `(.L_x_211) ;  /* 0x000003e000007945 */ /* 0x000fe20003800200 */
[C---:B------:R-:W-:Y:S01]  /*1d00*/  LOP3.LUT R237, R248.reuse, 0x38, RZ, 0xc0, !PT ;  /* 0x00000038f8ed7812 */ /* 0x040fe200078ec0ff */
[----:B------:R-:W-:Y:S01]  /*1d10*/  UIADD3 UR18, UPT, UPT, -UR24, UR26, URZ ;  /* 0x0000001a18127290 */ /* 0x000fe2000fffe1ff */
[----:B------:R-:W-:Y:S01]  /*1d20*/  LOP3.LUT R247, R248, 0x1f8, RZ, 0xc0, !PT ;  /* 0x000001f8f8f77812 */ /* 0x000fe200078ec0ff */
[----:B------:R-:W-:Y:S01]  /*1d30*/  UMOV UR32, 0x400 ;  /* 0x0000040000207882 */ /* 0x000fe20000000000 */
[C---:B------:R-:W-:Y:S01]  /*1d40*/  IADD3 R4, P1, PT, R237.reuse, UR16, RZ ;  /* 0x00000010ed047c10 */ /* 0x040fe2000ff3e0ff */
[----:B------:R-:W3:Y:S01]  /*1d50*/  LDCU.64 UR16, c[0x0][0x3c8] ;  /* 0x00007900ff1077ac */ /* 0x000ee20008000a00 */
[----:B------:R-:W-:-:S02]  /*1d60*/  IADD3 R8, P0, PT, R237, UR4, RZ ;  /* 0x00000004ed087c10 */ /* 0x000fc4000ff1e0ff */
[C---:B------:R-:W-:Y:S01]  /*1d70*/  ISETP.GE.AND P2, PT, R10.reuse, UR18, PT ;  /* 0x000000120a007c0c */ /* 0x040fe2000bf46270 */
[----:B------:R-:W-:Y:S01]  /*1d80*/  IMAD.X R5, RZ, RZ, UR6, P1 ;  /* 0x00000006ff057e24 */ /* 0x000fe200088e06ff */
[----:B------:R-:W4:Y:S01]  /*1d90*/  LDCU.128 UR4, c[0x0][0x3d0] ;  /* 0x00007a00ff0477ac */ /* 0x000f220008000c00 */
[----:B------:R-:W-:Y:S01]  /*1da0*/  IADD3.X R9, PT, PT, RZ, UR8, RZ, P0, !PT ;  /* 0x00000008ff097c10 */ /* 0x000fe200087fe4ff */
[C---:B------:R-:W-:Y:S01]  /*1db0*/  IMAD.WIDE.U32 R4, R10.reuse, UR14, R4 ;  /* 0x0000000e0a047c25 */ /* 0x040fe2000f8e0004 */
[----:B------:R-:W5:Y:S01]  /*1dc0*/  LDCU.64 UR8, c[0x0][0x390] ;  /* 0x00007200ff0877ac */ /* 0x000f620008000a00 */
[----:B------:R-:W-:Y:S02]  /*1dd0*/  IADD3 R6, P0, PT, R237, UR30, RZ ;  /* 0x0000001eed067c10 */ /* 0x000fe4000ff1e0ff */
[----:B------:R-:W-:Y:S01]  /*1de0*/  IMAD.WIDE.U32 R8, R10, UR12, R8 ;  /* 0x0000000c0a087c25 */ /* 0x000fe2000f8e0008 */
[----:B------:R-:W-:Y:S02]  /*1df0*/  LOP3.LUT R0, R248, 0x1e00, RZ, 0xc0, !PT ;  /* 0x00001e00f8007812 */ /* 0x000fe400078ec0ff */
[----:B------:R-:W-:Y:S01]  /*1e00*/  LOP3.LUT R247, R247, 0x38, R238, 0x78, !PT ;  /* 0x00000038f7f77812 */ /* 0x000fe200078e78ee */
[----:B------:R-:W-:-:S02]  /*1e10*/  IMAD R5, R10, UR15, R5 ;  /* 0x0000000f0a057c24 */ /* 0x000fc4000f8e0205 */
[----:B------:R-:W-:Y:S01]  /*1e20*/  IMAD R9, R10, UR13, R9 ;  /* 0x0000000d0a097c24 */ /* 0x000fe2000f8e0209 */
[----:B---3--:R-:W-:Y:S01]  /*1e30*/  MOV R16, UR17 ;  /* 0x0000001100107c02 */ /* 0x008fe20008000f00 */
[----:B------:R-:W-:Y:S01]  /*1e40*/  IMAD.U32 R12, RZ, RZ, UR16 ;  /* 0x00000010ff0c7e24 */ /* 0x000fe2000f8e00ff */
[----:B------:R-:W-:Y:S01]  /*1e50*/  LOP3.LUT R247, R247, R0, RZ, 0xfc, !PT ;  /* 0x00000000f7f77212 */ /* 0x000fe200078efcff */
[----:B------:R-:W-:Y:S01]  /*1e60*/  IMAD.X R7, RZ, RZ, UR28, P0 ;  /* 0x0000001cff077e24 */ /* 0x000fe200080e06ff */
[----:B------:R-:W-:Y:S01]  /*1e70*/  UIMAD.WIDE.U32 UR28, UR29, 0x80, URZ ;  /* 0x000000801d1c78a5 */ /* 0x000fe2000f8e00ff */
[C---:B----4-:R-:W-:Y:S02]  /*1e80*/  IMAD R245, R241.reuse, UR4, RZ ;  /* 0x00000004f1f57c24 */ /* 0x050fe4000f8e02ff */
[----:B------:R-:W-:Y:S02]  /*1e90*/  IMAD R241, R241, UR6, RZ ;  /* 0x00000006f1f17c24 */ /* 0x000fe4000f8e02ff */
[C---:B------:R-:W-:Y:S01]  /*1ea0*/  IMAD R245, R2.reuse, UR5, R245 ;  /* 0x0000000502f57c24 */ /* 0x040fe2000f8e02f5 */
[----:B-1----:R-:W-:Y:S01]  /*1eb0*/  ULEA UR5, UR31, UR32, 0x18 ;  /* 0x000000201f057291 */ /* 0x002fe2000f8ec0ff */
[----:B------:R-:W-:-:S02]  /*1ec0*/  IMAD R241, R2, UR7, R241 ;  /* 0x0000000702f17c24 */ /* 0x000fc4000f8e02f1 */
[----:B------:R-:W-:-:S03]  /*1ed0*/  IMAD.WIDE.U32 R4, R2, UR4, R4 ;  /* 0x0000000402047c25 */ /* 0x000fc6000f8e0004 */
[----:B------:R-:W-:Y:S01]  /*1ee0*/  LEA R247, R247, UR5, 0x1 ;  /* 0x00000005f7f77c11 */ /* 0x000fe2000f8e08ff */
[----:B------:R-:W-:Y:S01]  /*1ef0*/  IMAD.WIDE.U32 R2, R2, UR6, R8 ;  /* 0x0000000602027c25 */ /* 0x000fe2000f8e0008 */
[----:B------:R-:W-:Y:S02]  /*1f00*/  IADD3 R245, PT, PT, R5, R245, RZ ;  /* 0x000000f505f57210 */ /* 0x000fe40007ffe0ff */
[----:B--2---:R-:W-:Y:S01]  /*1f10*/  LEA R246, P1, R4, UR10, 0x1 ;  /* 0x0000000a04f67c11 */ /* 0x004fe2000f8208ff */
[----:B------:R-:W-:Y:S01]  /*1f20*/  IMAD.IADD R241, R3, 0x1, R241 ;  /* 0x0000000103f17824 */ /* 0x000fe200078e02f1 */
[----:B-----5:R-:W-:Y:S01]  /*1f30*/  LEA R244, P0, R2, UR8, 0x1 ;  /* 0x0000000802f47c11 */ /* 0x020fe2000f8008ff */
[----:B------:R-:W-:Y:S01]  /*1f40*/  IMAD.WIDE.U32 R12, R12, UR27, R6 ;  /* 0x0000001b0c0c7c25 */ /* 0x000fe2000f8e0006 */
[----:B------:R-:W-:Y:S02]  /*1f50*/  LEA.HI.X R245, R4, UR11, R245, 0x1, P1 ;  /* 0x0000000b04f57c11 */ /* 0x000fe400088f0cf5 */
[----:B------:R-:W-:Y:S01]  /*1f60*/  LEA.HI.X R241, R2, UR9, R241, 0x1, P0 ;  /* 0x0000000902f17c11 */ /* 0x000fe200080f0cf1 */
[----:B------:R-:W-:Y:S01]  /*1f70*/  IMAD R17, R16, UR27, R13 ;  /* 0x0000001b10117c24 */ /* 0x000fe2000f8e020d */
[----:B------:R-:W-:Y:S01]  /*1f80*/  LOP3.LUT R9, R10, UR28, RZ, 0xfc, !PT ;  /* 0x0000001c0a097c12 */ /* 0x000fe2000f8efcff */
[----:B------:R-:W-:Y:S06]  /*1f90*/  @P2 BRA `(.L_x_212) ;  /* 0x00000000004c2947 */ /* 0x000fec0003800000 */
[----:B------:R-:W1:Y:S02]  /*1fa0*/  LDCU UR4, c[0x0][0x440] ;  /* 0x00008800ff0477ac */ /* 0x000e640008000800 */
[----:B-1----:R-:W-:-:S13]  /*1fb0*/  ISETP.GE.AND P0, PT, R237, UR4, PT ;  /* 0x00000004ed007c0c */ /* 0x002fda000bf06270 */
[----:B------:R-:W-:Y:S05]  /*1fc0*/  @P0 BRA `(.L_x_213) ;  /* 0x00000000003c0947 */ /* 0x000fea0003800000 */
        /* <DEDUP_REMOVED lines=10> */
[----:B------:R-:W-:Y:S01]  /*2070*/  @!PT LDS RZ, [RZ] ;  /* 0x00000000fffff984 */ /* 0x000fe20000000800 */
[----:B------:R-:W-:Y:S01]  /*2080*/  @!PT LDS RZ, [RZ] ;  /* 0x00000000fffff984 */ /* 0x000fe20000000800 */
[----:B------:R-:W-:Y:S01]  /*2090*/  @!PT LDS RZ, [RZ] ;  /* 0x00000000fffff984 */ /* 0x000fe20000000800 */
[----:B------:R2:W-:Y:S01]  /*20a0*/  LDGSTS.E.BYPASS.LTC128B.128 [R247], desc[UR22][R4.64] ;  /* 0x0000000004f77fae */ /* 0x0005e2000b981a16 */
[----:B------:R-:W-:Y:S05]  /*20b0*/  BRA `(.L_x_212) ;  /* 0x0000000000047947 */ /* 0x000fea0003800000 */
.L_x_213:
[----:B------:R1:W-:Y:S02]  /*20c0*/  STS.128 [R247], RZ ;  /* 0x000000fff7007388 */ /* 0x0003e40000000c00 */
.L_x_212:
[----:B------:R-:W-:Y:S05]  /*20d0*/  BSYNC.RECONVERGENT B0 ;  /* 0x0000000000007941 */ /* 0x000fea0003800200 */
.L_x_211:
[C---:B------:R-:W-:Y:S01]  /*20e0*/  VIADD R7, R10.reuse, 0x10 ;  /* 0x000000100a077836 */ /* 0x040fe20000000000 */
[----:B------:R-:W-:Y:S01]  /*20f0*/  USHF.L.U32 UR16, UR14, 0x7, URZ ;  /* 0x000000070e107899 */ /* 0x000fe200080006ff */
[C---:B------:R-:W-:Y:S01]  /*2100*/  VIADD R6, R10.reuse, 0x20 ;  /* 0x000000200a067836 */ /* 0x040fe20000000000 */
[----:B------:R-:W-:Y:S01]  /*2110*/  UIADD3 UR10, UPT, UPT, UR20, -0x1, URZ ;  /* 0xffffffff140a7890 */ /* 0x000fe2000fffe0ff */
[C---:B--2---:R-:W-:Y:S01]  /*2120*/  VIADD R5, R10.reuse, 0x30 ;  /* 0x000000300a057836 */ /* 0x044fe20000000000 */
[----:B------:R-:W-:Y:S01]  /*2130*/  ISETP.GE.AND P0, PT, R7, UR18, PT ;  /* 0x0000001207007c0c */ /* 0x000fe2000bf06270 */
[C---:B------:R-:W-:Y:S01]  /*2140*/  VIADD R4, R10.reuse, 0x40 ;  /* 0x000000400a047836 */ /* 0x040fe20000000000 */
[----:B------:R-:W-:Y:S01]  /*2150*/  USHF.L.U64.HI UR11, UR14, 0x7, UR15 ;  /* 0x000000070e0b7899 */ /* 0x000fe2000801020f */
[C---:B------:R-:W-:Y:S01]  /*2160*/  VIADD R3, R10.reuse, 0x50 ;  /* 0x000000500a037836 */ /* 0x040fe20000000000 */
[----:B------:R-:W-:Y:S01]  /*2170*/  UIMAD.WIDE.U32 UR30, UR16, UR10, URZ ;  /* 0x0000000a101e72a5 */ /* 0x000fe2000f8e00ff */
[C---:B------:R-:W-:Y:S01]  /*2180*/  VIADD R2, R10.reuse, 0x60 ;  /* 0x000000600a027836 */ /* 0x040fe20000000000 */
[----:B------:R-:W-:Y:S01]  /*2190*/  UIMAD UR4, UR10, -0x80, UR25 ;  /* 0xffffff800a0478a4 */ /* 0x000fe2000f8e0219 */
[----:B------:R-:W-:Y:S01]  /*21a0*/  VIADD R0, R10, 0x70 ;  /* 0x000000700a007836 */ /* 0x000fe20000000000 */
[----:B------:R-:W-:Y:S01]  /*21b0*/  BSSY.RECONVERGENT B0, `(.L_x_214) ;  /* 0x000001c000007945 */ /* 0x000fe20003800200 */
[----:B------:R-:W-:-:S02]  /*21c0*/  ISETP.GE.AND P6, PT, R6, UR18, PT ;  /* 0x0000001206007c0c */ /* 0x000fc4000bfc6270 */
[----:B------:R-:W-:Y:S02]  /*21d0*/  ISETP.GE.AND P5, PT, R5, UR18, PT ;  /* 0x0000001205007c0c */ /* 0x000fe4000bfa6270 */
[----:B------:R-:W-:Y:S02]  /*21e0*/  ISETP.GE.AND P4, PT, R4, UR18, PT ;  /* 0x0000001204007c0c */ /* 0x000fe4000bf86270 */
[----:B------:R-:W-:Y:S02]  /*21f0*/  ISETP.GE.AND P3, PT, R3, UR18, PT ;  /* 0x0000001203007c0c */ /* 0x000fe4000bf66270 */
[----:B------:R-:W-:Y:S02]  /*2200*/  ISETP.GE.AND P2, PT, R2, UR18, PT ;  /* 0x0000001202007c0c */ /* 0x000fe4000bf46270 */
[----:B------:R-:W-:Y:S01]  /*2210*/  ISETP.GE.AND P1, PT, R0, UR18, PT ;  /* 0x0000001200007c0c */ /* 0x000fe2000bf26270 */
[----:B------:R-:W-:-:S12]  /*2220*/  @P0 BRA `(.L_x_215) ;  /* 0x0000000000500947 */ /* 0x000fd80003800000 */
[----:B------:R-:W2:Y:S02]  /*2230*/  LDCU UR6, c[0x0][0x440] ;  /* 0x00008800ff0677ac */ /* 0x000ea40008000800 */
[----:B--2---:R-:W-:-:S13]  /*2240*/  ISETP.GE.AND P0, PT, R237, UR6, PT ;  /* 0x00000006ed007c0c */ /* 0x004fda000bf06270 */
[----:B------:R2:W-:Y:S01]  /*2250*/  @P0 STS.128 [R247+0x800], RZ ;  /* 0x000800fff7000388 */ /* 0x0005e20000000c00 */
[----:B------:R-:W-:Y:S05]  /*2260*/  @P0 BRA `(.L_x_215) ;  /* 0x0000000000400947 */ /* 0x000fea0003800000 */
        /* <DEDUP_REMOVED lines=12> */
[----:B------:R-:W-:Y:S01]  /*2330*/  @!PT LDS RZ, [RZ] ;  /* 0x00000000fffff984 */ /* 0x000fe20000000800 */
[----:B------:R-:W-:Y:S01]  /*2340*/  @!PT LDS RZ, [RZ] ;  /* 0x00000000fffff984 */ /* 0x000fe20000000800 */
[----:B------:R-:W-:Y:S01]  /*2350*/  @!PT LDS RZ, [RZ] ;  /* 0x00000000fffff984 */ /* 0x000fe20000000800 */
[----:B------:R3:W-:Y:S02]  /*2360*/  LDGSTS.E.BYPASS.LTC128B.128 [R247+0x800], desc[UR22][R18.64] ;  /* 0x0080000012f77fae */ /* 0x0007e4000b981a16 */
.L_x_215:
[----:B------:R-:W-:Y:S05]  /*2370*/  BSYNC.RECONVERGENT B0 ;  /* 0x0000000000007941 */ /* 0x000fea0003800200 */
.L_x_214:
[----:B------:R-:W-:Y:S04]  /*2380*/  BSSY.RECONVERGENT B0, `(.L_x_216) ;  /* 0x0000016000007945 */ /* 0x000fe80003800200 */
[----:B------:R-:W-:Y:S05]  /*2390*/  @P6 BRA `(.L_x_217) ;  /* 0x0000000000506947 */ /* 0x000fea0003800000 */
[----:B------:R-:W4:Y:S02]  /*23a0*/  LDCU UR6, c[0x0][0x440] ;  /* 0x00008800ff0677ac */ /* 0x000f240008000800 */
[----:B----4-:R-:W-:-:S13]  /*23b0*/  ISETP.GE.AND P0, PT, R237, UR6, PT ;  /* 0x00000006ed007c0c */ /* 0x010fda000bf06270 */
[----:B------:R4:W-:Y:S01]  /*23c0*/  @P0 STS.128 [R247+0x1000], RZ ;  /* 0x001000fff7000388 */ /* 0x0009e20000000c00 */
        /* <DEDUP_REMOVED lines=13> */
[----:B------:R-:W-:Y:S01]  /*24a0*/  @!PT LDS RZ, [RZ] ;  /* 0x00000000fffff984 */ /* 0x000fe20000000800 */
[----:B------:R-:W-:Y:S01]  /*24b0*/  @!PT LDS RZ, [RZ] ;  /* 0x00000000fffff984 */ /* 0x000fe20000000800 */
[----:B------:R-:W-:Y:S01]  /*24c0*/  @!PT LDS RZ, [RZ] ;  /* 0x00000000fffff984 */ /* 0x000fe20000000800 */
[----:B------:R3:W-:Y:S02]  /*24d0*/  LDGSTS.E.BYPASS.LTC128B.128 [R247+0x1000], desc[UR22][R18.64] ;  /* 0x0100000012f77fae */ /* 0x0007e4000b981a16 */
.L_x_217:
[----:B------:R-:W-:Y:S05]  /*24e0*/  BSYNC.RECONVERGENT B0 ;  /* 0x0000000000007941 */ /* 0x000fea0003800200 */
.L_x_216:
[----:B------:R-:W-:Y:S04]  /*24f0*/  BSSY.RECONVERGENT B0, `(.L_x_218) ;  /* 0x0000016000007945 */ /* 0x000fe80003800200 */
[----:B------:R-:W-:Y:S05]  /*2500*/  @P5 BRA `(.L_x_219) ;  /* 0x0000000000505947 */ /* 0x000fea0003800000 */
[----:B------:R-:W5:Y:S02]  /*2510*/  LDCU UR6, c[0x0][0x440] ;  /* 0x00008800ff0677ac */ /* 0x000f640008000800 */
[----:B-----5:R-:W-:-:S13]  /*2520*/  ISETP.GE.AND P0, PT, R237, UR6, PT ;  /* 0x00000006ed007c0c */ /* 0x020fda000bf06270 */
        /* <DEDUP_REMOVED lines=18> */
.L_x_219:
[----:B------:R-:W-:Y:S05]  /*2650*/  BSYNC.RECONVERGENT B0 ;  /* 0x0000000000007941 */ /* 0x000fea0003800200 */
.L_x_218:
        /* <DEDUP_REMOVED lines=22> */
.L_x_221:
[----:B------:R-:W-:Y:S05]  /*27c0*/  BSYNC.RECONVERGENT B0 ;  /* 0x0000000000007941 */ /* 0x000fea0003800200 */
.L_x_220:
        /* <DEDUP_REMOVED lines=22> */
.L_x_223:
[----:B------:R-:W-:Y:S05]  /*2930*/  BSYNC.RECONVERGENT B0 ;  /* 0x0000000000007941 */ /* 0x000fea0003800200 */
.L_x_222:
        /* <DEDUP_REMOVED lines=22> */
.L_x_225:
[----:B------:R-:W-:Y:S05]  /*2aa0*/  BSYNC.RECONVERGENT B0 ;  /* 0x0000000000007941 */ /* 0x000fea0003800200 */
.L_x_224:
[----:B------:R-:W-:Y:S04]  /*2ab0*/  BSSY.RECONVERGENT B0, `(.L_x_226) ;  /* 0x0000015000007945 */ /* 0x000fe80003800200 */
[----:B------:R-:W-:Y:S05]  /*2ac0*/  @P1 BRA `(.L_x_227) ;  /* 0x00000000004c1947 */ /* 0x000fea0003800000 */
[----:B------:R-:W5:Y:S02]  /*2ad0*/  LDCU UR6, c[0x0][0x440] ;  /* 0x00008800ff0677ac */ /* 0x000f640008000800 */
[----:B-----5:R-:W-:-:S13]  /*2ae0*/  ISETP.GE.AND P0, PT, R237, UR6, PT ;  /* 0x00000006ed007c0c */ /* 0x020fda000bf06270 */
[----:B------:R1:W-:Y:S01]  /*2af0*/  @P0 STS.128 [R247+0x3800], RZ ;  /* 0x003800fff7000388 */ /* 0x0003e20000000c00 */
        /* <DEDUP_REMOVED lines=12> */
[----:B------:R-:W-:Y:S01]  /*2bc0*/  @!PT LDS RZ, [RZ] ;  /* 0x00000000fffff984 */ /* 0x000fe20000000800 */
[----:B------:R-:W-:Y:S01]  /*2bd0*/  @!PT LDS RZ, [RZ] ;  /* 0x00000000fffff984 */ /* 0x000fe20000000800 */
[----:B------:R-:W-:Y:S01]  /*2be0*/  @!PT LDS RZ, [RZ] ;  /* 0x00000000fffff984 */ /* 0x000fe20000000800 */
[----:B------:R2:W-:Y:S02]  /*2bf0*/  LDGSTS.E.BYPASS.LTC128B.128 [R247+0x3800], desc[UR22][R14.64] ;  /* 0x038000000ef77fae */ /* 0x0005e4000b981a16 */
.L_x_227:
[----:B------:R-:W-:Y:S05]  /*2c00*/  BSYNC.RECONVERGENT B0 ;  /* 0x0000000000007941 */ /* 0x000fea0003800200 */
.L_x_226:
[----:B------:R-:W-:Y:S01]  /*2c10*/  ISETP.GE.AND P6, PT, R10, UR4, PT ;  /* 0x000000040a007c0c */ /* 0x000fe2000bfc6270 */
[----:B------:R-:W-:Y:S01]  /*2c20*/  UIMAD UR7, UR11, UR10, URZ ;  /* 0x0000000a0b0772a4 */ /* 0x000fe2000f8e02ff */
[----:B------:R-:W-:Y:S03]  /*2c30*/  BSSY.RECONVERGENT B0, `(.L_x_228) ;  /* 0x0000011000007945 */ /* 0x000fe60003800200 */
[----:B------:R-:W-:-:S08]  /*2c40*/  UIADD3 UR7, UPT, UPT, UR31, UR7, URZ ;  /* 0x000000071f077290 */ /* 0x000fd0000fffe0ff */
[----:B------:R-:W-:Y:S05]  /*2c50*/  @P6 BRA `(.L_x_229) ;  /* 0x0000000000386947 */ /* 0x000fea0003800000 */
[----:B------:R-:W5:Y:S02]  /*2c60*/  LDCU UR6, c[0x0][0x440] ;  /* 0x00008800ff0677ac */ /* 0x000f640008000800 */
[----:B-----5:R-:W-:-:S13]  /*2c70*/  ISETP.GE.AND P0, PT, R237, UR6, PT ;  /* 0x00000006ed007c0c */ /* 0x020fda000bf06270 */
[----:B------:R-:W-:Y:S05]  /*2c80*/  @P0 BRA `(.L_x_230) ;  /* 0x0000000000280947 */ /* 0x000fea0003800000 */
[----:B------:R-:W-:Y:S01]  /*2c90*/  IMAD.U32 R10, RZ, RZ, UR30 ;  /* 0x0000001eff0a7e24 */ /* 0x000fe2000f8e00ff */
[----:B------:R-:W-:Y:S01]  /*2ca0*/  MOV R11, UR31 ;  /* 0x0000001f000b7c02 */ /* 0x000fe20008000f00 */
[----:B------:R-:W-:-:S03]  /*2cb0*/  IMAD.U32 R8, RZ, RZ, UR7 ;  /* 0x00000007ff087e24 */ /* 0x000fc6000f8e00ff */
[----:B------:R-:W-:-:S04]  /*2cc0*/  LEA R12, P0, R10, R246, 0x1 ;  /* 0x000000f60a0c7211 */ /* 0x000fc800078008ff */
[----:B------:R-:W-:-:S05]  /*2cd0*/  LEA.HI.X R13, R10, R245, R8, 0x1, P0 ;  /* 0x000000f50a0d7211 */ /* 0x000fca00000f0c08 */
[----:B------:R-:W-:Y:S01]  /*2ce0*/  @!PT LDS RZ, [RZ] ;  /* 0x00000000fffff984 */ /* 0x000fe20000000800 */
[----:B------:R-:W-:Y:S01]  /*2cf0*/  @!PT LDS RZ, [RZ] ;  /* 0x00000000fffff984 */ /* 0x000fe20000000800 */
[----:B------:R-:W-:Y:S01]  /*2d00*/  @!PT LDS RZ, [RZ] ;  /* 0x00000000fffff984 */ /* 0x000fe20000000800 */
[----:B------:R1:W-:Y:S01]  /*2d10*/  LDGSTS.E.BYPASS.LTC128B.128 [R247+0x4000], desc[UR22][R12.64] ;  /* 0x040000000cf77fae */ /* 0x0003e2000b981a16 */
[----:B------:R-:W-:Y:S05]  /*2d20*/  BRA `(.L_x_229) ;  /* 0x0000000000047947 */ /* 0x000fea0003800000 */
.L_x_230:
[----:B------:R1:W-:Y:S02]  /*2d30*/  STS.128 [R247+0x4000], RZ ;  /* 0x004000fff7007388 */ /* 0x0003e40000000c00 */
.L_x_229:
[----:B------:R-:W-:Y:S05]  /*2d40*/  BSYNC.RECONVERGENT B0 ;  /* 0x0000000000007941 */ /* 0x000fea0003800200 */
.L_x_228:
[----:B------:R-:W-:Y:S01]  /*2d50*/  ISETP.GE.AND P1, PT, R7, UR4, PT ;  /* 0x0000000407007c0c */ /* 0x000fe2000bf26270 */
[----:B------:R-:W-:Y:S01]  /*2d60*/  USHF.L.U64.HI UR9, UR12, 0x7, UR13 ;  /* 0x000000070c097899 */ /* 0x000fe2000801020d */
[----:B------:R-:W-:Y:S01]  /*2d70*/  BSSY.RECONVERGENT B0, `(.L_x_231) ;  /* 0x0000017000007945 */ /* 0x000fe20003800200 */
[----:B------:R-:W-:Y:S02]  /*2d80*/  ISETP.GE.AND P0, PT, R6, UR4, PT ;  /* 0x0000000406007c0c */ /* 0x000fe4000bf06270 */
[----:B------:R-:W-:Y:S02]  /*2d90*/  ISETP.GE.AND P5, PT, R5, UR4, PT ;  /* 0x0000000405007c0c */ /* 0x000fe4000bfa6270 */
[----:B------:R-:W-:Y:S02]  /*2da0*/  ISETP.GE.AND P4, PT, R4, UR4, PT ;  /* 0x0000000404007c0c */ /* 0x000fe4000bf86270 */
[----:B------:R-:W-:Y:S02]  /*2db0*/  ISETP.GE.AND P3, PT, R3, UR4, PT ;  /* 0x0000000403007c0c */ /* 0x000fe4000bf66270 */
[----:B------:R-:W-:-:S02]  /*2dc0*/  ISETP.GE.AND P2, PT, R2, UR4, PT ;  /* 0x0000000402007c0c */ /* 0x000fc4000bf46270 */
[----:B------:R-:W-:Y:S11]  /*2dd0*/  @P1 BRA `(.L_x_232) ;  /* 0x0000000000401947 */ /* 0x000ff60003800000 */
[----:B------:R-:W5:Y:S02]  /*2de0*/  LDCU UR6, c[0x0][0x440] ;  /* 0x00008800ff0677ac */ /* 0x000f640008000800 */
[----:B-----5:R-:W-:-:S13]  /*2df0*/  ISETP.GE.AND P1, PT, R237, UR6, PT ;  /* 0x00000006ed007c0c */ /* 0x020fda000bf26270 */
[----:B------:R1:W-:Y:S01]  /*2e00*/  @P1 STS.128 [R247+0x4800], RZ ;  /* 0x004800fff7001388 */ /* 0x0003e20000000c00 */
[----:B------:R-:W-:Y:S05]  /*2e10*/  @P1 BRA `(.L_x_232) ;  /* 0x0000000000301947 */ /* 0x000fea0003800000 */
[----:B------:R-:W-:Y:S02]  /*2e20*/  UIMAD.WIDE.U32 UR16, UR14, 0x10, URZ ;  /* 0x000000100e1078a5 */ /* 0x000fe4000f8e00ff */
[----:B------:R-:W-:Y:S02]  /*2e30*/  USHF.L.U32 UR6, UR15, 0x4, URZ ;  /* 0x000000040f067899 */ /* 0x000fe400080006ff */
[----:B------:R-:W-:-:S04]  /*2e40*/  UIADD3 UR8, UP0, UPT, UR30, UR16, URZ ;  /* 0x000000101e087290 */ /* 0x000fc8000ff1e0ff */
[----:B------:R-:W-:Y:S02]  /*2e50*/  UIADD3.X UR6, UPT, UPT, UR7, UR17, UR6, UP0, !UPT ;  /* 0x0000001107067290 */ /* 0x000fe400087fe406 */
[----:B------:R-:W-:-:S04]  /*2e60*/  IMAD.U32 R9, RZ, RZ, UR8 ;  /* 0x00000008ff097e24 */ /* 0x000fc8000f8e00ff */
[----:B------:R-:W-:Y:S01]  /*2e70*/  IMAD.U32 R8, RZ, RZ, UR6 ;  /* 0x00000006ff087e24 */ /* 0x000fe2000f8e00ff */
[----:B------:R-:W-:-:S04]  /*2e80*/  LEA R10, P1, R9, R246, 0x1 ;  /* 0x000000f6090a7211 */ /* 0x000fc800078208ff */
[----:B------:R-:W-:-:S05]  /*2e90*/  LEA.HI.X R11, R9, R245, R8, 0x1, P1 ;  /* 0x000000f5090b7211 */ /* 0x000fca00008f0c08 */
[----:B------:R-:W-:Y:S01]  /*2ea0*/  @!PT LDS RZ, [RZ] ;  /* 0x00000000fffff984 */ /* 0x000fe20000000800 */
[----:B------:R-:W-:Y:S01]  /*2eb0*/  @!PT LDS RZ, [RZ] ;  /* 0x00000000fffff984 */ /* 0x000fe20000000800 */
[----:B------:R-:W-:Y:S01]  /*2ec0*/  @!PT LDS RZ, [RZ] ;  /* 0x00000000fffff984 */ /* 0x000fe20000000800 */
[----:B------:R1:W-:Y:S04]  /*2ed0*/  LDGSTS.E.BYPASS.LTC128B.128 [R247+0x4800], desc[UR22][R10.64] ;  /* 0x048000000af77fae */ /* 0x0003e8000b981a16 */
.L_x_232:
[----:B------:R-:W-:Y:S05]  /*2ee0*/  BSYNC.RECONVERGENT B0 ;  /* 0x0000000000007941 */ /* 0x000fea0003800200 */
.L_x_231:
[----:B------:R-:W-:Y:S01]  /*2ef0*/  USHF.L.U32 UR11, UR12, 0x7, URZ ;  /* 0x000000070c0b7899 */ /* 0x000fe200080006ff */
[----:B------:R-:W-:Y:S01]  /*2f00*/  BSSY.RECONVERGENT B0, `(.L_x_233) ;  /* 0x0000011000007945 */ /* 0x000fe20003800200 */
[----:B------:R-:W-:-:S03]  /*2f10*/  ISETP.GE.AND P1, PT, R0, UR4, PT ;  /* 0x0000000400007c0c */ /* 0x000fc6000bf26270 */
[----:B------:R-:W-:Y:S10]  /*2f20*/  @P0 BRA `(.L_x_234) ;  /* 0x0000000000380947 */ /* 0x000ff40003800000 */
[----:B------:R-:W5:Y:S02]  /*2f30*/  LDCU UR6, c[0x0][0x440] ;  /* 0x00008800ff0677ac */ /* 0x000f640008000800 */
[----:B-----5:R-:W-:-:S13]  /*2f40*/  ISETP.GE.AND P0, PT, R237, UR6, PT ;  /* 0x00000006ed007c0c */ /* 0x020fda000bf06270 */
[----:B------:R1:W-:Y:S01]  /*2f50*/  @P0 STS.128 [R247+0x5000], RZ ;  /* 0x005000fff7000388 */ /* 0x0003e20000000c00 */
[----:B------:R-:W-:Y:S05]  /*2f60*/  @P0 BRA `(.L_x_234) ;  /* 0x0000000000280947 */ /* 0x000fea0003800000 */
[----:B------:R-:W-:-:S04]  /*2f70*/  ULEA UR8, UP0, UR14, UR30, 0x5 ;  /* 0x0000001e0e087291 */ /* 0x000fc8000f8028ff */
[----:B------:R-:W-:Y:S02]  /*2f80*/  ULEA.HI.X UR6, UR14, UR7, UR15, 0x5, UP0 ;  /* 0x000000070e067291 */ /* 0x000fe400080f2c0f */
[----:B------:R-:W-:-:S04]  /*2f90*/  IMAD.U32 R9, RZ, RZ, UR8 ;  /* 0x00000008ff097e24 */ /* 0x000fc8000f8e00ff */
[----:B------:R-:W-:Y:S01]  /*2fa0*/  IMAD.U32 R8, RZ, RZ, UR6 ;  /* 0x00000006ff087e24 */ /* 0x000fe2000f8e00ff */
[----:B-1----:R-:W-:-:S04]  /*2fb0*/  LEA R10, P0, R9, R246, 0x1 ;  /* 0x000000f6090a7211 */ /* 0x002fc800078008ff */
[----:B------:R-:W-:-:S05]  /*2fc0*/  LEA.HI.X R11, R9, R245, R8, 0x1, P0 ;  /* 0x000000f5090b7211 */ /* 0x000fca00000f0c08 */
[----:B------:R-:W-:Y:S01]  /*2fd0*/  @!PT LDS RZ, [RZ] ;  /* 0x00000000fffff984 */ /* 0x000fe20000000800 */
[----:B------:R-:W-:Y:S01]  /*2fe0*/  @!PT LDS RZ, [RZ] ;  /* 0x00000000fffff984 */ /* 0x000fe20000000800 */
[----:B------:R-:W-:Y:S01]  /*2ff0*/  @!PT LDS RZ, [RZ] ;  /* 0x00000000fffff984 */ /* 0x000fe20000000800 */
[----:B------:R1:W-:Y:S04]  /*3000*/  LDGSTS.E.BYPASS.LTC128B.128 [R247+0x5000], desc[UR22][R10.64] ;  /* 0x050000000af77fae */ /* 0x0003e8000b981a16 */
.L_x_234:
[----:B------:R-:W-:Y:S05]  /*3010*/  BSYNC.RECONVERGENT B0 ;  /* 0x0000000000007941 */ /* 0x000fea0003800200 */
.L_x_233:
[----:B------:R-:W-:Y:S04]  /*3020*/  BSSY.RECONVERGENT B0, `(.L_x_235) ;  /* 0x0000014000007945 */ /* 0x000fe80003800200 */
[----:B------:R-:W-:Y:S05]  /*3030*/  @P5 BRA `(.L_x_236) ;  /* 0x0000000000485947 */ /* 0x000fea0003800000 */
[----:B------:R-:W5:Y:S02]  /*3040*/  LDCU UR6, c[0x0][0x440] ;  /* 0x00008800ff0677ac */ /* 0x000f640008000800 */
[----:B-----5:R-:W-:-:S13]  /*3050*/  ISETP.GE.AND P0, PT, R237, UR6, PT ;  /* 0x00000006ed007c0c */ /* 0x020fda000bf06270 */
[----:B------:R1:W-:Y:S01]  /*3060*/  @P0 STS.128 [R247+0x5800], RZ ;  /* 0x005800fff7000388 */ /* 0x0003e20000000c00 */
[----:B------:R-:W-:Y:S05]  /*3070*/  @P0 BRA `(.L_x_236) ;  /* 0x0000000000380947 */ /* 0x000fea0003800000 */
[----:B------:R-:W-:Y:S01]  /*3080*/  UMOV UR16, UR30 ;  /* 0x0000001e00107c82 */ /* 0x000fe20008000000 */
[----:B------:R-:W-:Y:S01]  /*3090*/  UMOV UR17, UR7 ;  /* 0x0000000700117c82 */ /* 0x000fe20008000000 */
[----:B------:R-:W-:Y:S02]  /*30a0*/  UIMAD UR6, UR15, 0x30, URZ ;  /* 0x000000300f0678a4 */ /* 0x000fe4000f8e02ff */
[----:B------:R-:W-:-:S04]  /*30b0*/  UIMAD.WIDE.U32 UR16, UR14, 0x30, UR16 ;  /* 0x000000300e1078a5 */ /* 0x000fc8000f8e0010 */
[----:B------:R-:W-:Y:S02]  /*30c0*/  UIADD3 UR6, UPT, UPT, UR17, UR6, URZ ;  /* 0x0000000611067290 */ /* 0x000fe4000fffe0ff */
[----:B-1----:R-:W-:Y:S01]  /*30d0*/  IMAD.U32 R10, RZ, RZ, UR16 ;  /* 0x00000010ff0a7e24 */ /* 0x002fe2000f8e00ff */
[----:B------:R-:W-:-:S03]  /*30e0*/  MOV R11, UR17 ;  /* 0x00000011000b7c02 */ /* 0x000fc60008000f00 */
[----:B------:R-:W-:Y:S01]  /*30f0*/  IMAD.U32 R8, RZ, RZ, UR6 ;  /* 0x00000006ff087e24 */ /* 0x000fe2000f8e00ff */
[----:B------:R-:W-:-:S04]  /*3100*/  LEA R12, P0, R10, R246, 0x1 ;  /* 0x000000f60a0c7211 */ /* 0x000fc800078008ff */
[----:B------:R-:W-:-:S05]  /*3110*/  LEA.HI.X R13, R10, R245, R8, 0x1, P0 ;  /* 0x000000f50a0d7211 */ /* 0x000fca00000f0c08 */
[----:B------:R-:W-:Y:S01]  /*3120*/  @!PT LDS RZ, [RZ] ;  /* 0x00000000fffff984 */ /* 0x000fe20000000800 */
[----:B------:R-:W-:Y:S01]  /*3130*/  @!PT LDS RZ, [RZ] ;  /* 0x00000000fffff984 */ /* 0x000fe20000000800 */
[----:B------:R-:W-:Y:S01]  /*3140*/  @!PT LDS RZ, [RZ] ;  /* 0x00000000fffff984 */ /* 0x000fe20000000800 */
[----:B------:R1:W-:Y:S04]  /*3150*/  LDGSTS.E.BYPASS.LTC128B.128 [R247+0x5800], desc[UR22][R12.64] ;  /* 0x058000000cf77fae */ /* 0x0003e8000b981a16 */
.L_x_236:
[----:B------:R-:W-:Y:S05]  /*3160*/  BSYNC.RECONVERGENT B0 ;  /* 0x0000000000007941 */ /* 0x000fea0003800200 */
.L_x_235:
[----:B------:R-:W-:Y:S04]  /*3170*/  BSSY.RECONVERGENT B0, `(.L_x_237) ;  /* 0x0000010000007945 */ /* 0x000fe80003800200 */
[----:B------:R-:W-:Y:S05]  /*3180*/  @P4 BRA `(.L_x_238) ;  /* 0x0000000000384947 */ /* 0x000fea0003800000 */
        /* <DEDUP_REMOVED lines=14> */
.L_x_238:
[----:B------:R-:W-:Y:S05]  /*3270*/  BSYNC.RECONVERGENT B0 ;  /* 0x0000000000007941 */ /* 0x000fea0003800200 */
.L_x_237:
        /* <DEDUP_REMOVED lines=20> */
.L_x_240:
[----:B------:R-:W-:Y:S05]  /*33c0*/  BSYNC.RECONVERGENT B0 ;  /* 0x0000000000007941 */ /* 0x000fea0003800200 */
.L_x_239:
        /* <DEDUP_REMOVED lines=20> */
.L_x_242:
[----:B------:R-:W-:Y:S05]  /*3510*/  BSYNC.RECONVERGENT B0 ;  /* 0x0000000000007941 */ /* 0x000fea0003800200 */
.L_x_241:
        /* <DEDUP_REMOVED lines=20> */
.L_x_244:
[----:B------:R-:W-:Y:S05]  /*3660*/  BSYNC.RECONVERGENT B0 ;  /* 0x0000000000007941 */ /* 0x000fea0003800200 */
.L_x_243:
[----:B------:R-:W0:Y:S01]  /*3670*/  LDGDEPBAR ;  /* 0x00000000000079af */ /* 0x000e220000000000 */
[--C-:B------:R-:W-:Y:S01]  /*3680*/  SHF.R.U32.HI R8, RZ, 0x1, R238.reuse ;  /* 0x00000001ff087819 */ /* 0x100fe200000116ee */
[----:B------:R-:W-:Y:S01]  /*3690*/  IMAD.U32 R9, RZ, RZ, UR24 ;  /* 0x00000018ff097e24 */ /* 0x000fe2000f8e00ff */
[----:B-1----:R-:W-:Y:S01]  /*36a0*/  SHF.R.U32.HI R10, RZ, 0x2, R238 ;  /* 0x00000002ff0a7819 */ /* 0x002fe200000116ee */
[----:B------:R-:W-:Y:S01]  /*36b0*/  UIMAD.WIDE.U32 UR6, UR11, UR10, URZ ;  /* 0x0000000a0b0672a5 */ /* 0x000fe2000f8e00ff */
[----:B------:R-:W-:Y:S01]  /*36c0*/  LOP3.LUT R11, R8, 0x1f0, RZ, 0xc0, !PT ;  /* 0x000001f0080b7812 */ /* 0x000fe200078ec0ff */
[----:B------:R-:W-:Y:S01]  /*36d0*/  UIMAD UR9, UR9, UR10, URZ ;  /* 0x0000000a090972a4 */ /* 0x000fe2000f8e02ff */
[----:B------:R-:W-:Y:S01]  /*36e0*/  LOP3.LUT R10, R10, 0x7, RZ, 0xc0, !PT ;  /* 0x000000070a0a7812 */ /* 0x000fe200078ec0ff */
[----:B------:R-:W-:Y:S01]  /*36f0*/  IMAD.U32 R209, RZ, RZ, UR21 ;  /* 0x00000015ffd17e24 */ /* 0x000fe2000f8e00ff */
[----:B------:R-:W-:Y:S01]  /*3700*/  IADD3 R9, PT, PT, R11, 0x1, R9 ;  /* 0x000000010b097810 */ /* 0x000fe20007ffe009 */
[----:B------:R-:W-:Y:S01]  /*3710*/  UIADD3 UR9, UPT, UPT, UR7, UR9, URZ ;  /* 0x0000000907097290 */ /* 0x000fe2000fffe0ff */
[----:B------:R-:W-:Y:S02]  /*3720*/  BSSY.RECONVERGENT B0, `(.L_x_245) ;  /* 0x0000016000007945 */ /* 0x000fe40003800200 */
[----:B------:R-:W-:-:S04]  /*3730*/  IADD3 R9, PT, PT, R9, -UR26, R10 ;  /* 0x8000001a09097c10 */ /* 0x000fc8000fffe00a */
[----:B------:R-:W-:Y:S01]  /*3740*/  IADD3 R209, PT, PT, R9, UR25, R209 ;  /* 0x0000001909d17c10 */ /* 0x000fe2000fffe0d1 */
[----:B------:R-:W-:-:S04]  /*3750*/  DEPBAR.LE SB0, 0x0 ;  /* 0x000080000000791a */ /* 0x000fc80000000000 */
[----:B------:R-:W-:Y:S06]  /*3760*/  BAR.SYNC.DEFER_BLOCKING 0x0 ;  /* 0x0000000000007b1d */ /* 0x000fec0000010000 */
[----:B------:R-:W-:Y:S05]  /*3770*/  @P6 BRA `(.L_x_246) ;  /* 0x00000000003c6947 */ /* 0x000fea0003800000 */
[----:B------:R-:W1:Y:S02]  /*3780*/  LDCU UR8, c[0x0][0x440] ;  /* 0x00008800ff0877ac */ /* 0x000e640008000800 */
[----:B-1----:R-:W-:-:S13]  /*3790*/  ISETP.GE.AND P0, PT, R237, UR8, PT ;  /* 0x00000008ed007c0c */ /* 0x002fda000bf06270 */
        /* <DEDUP_REMOVED lines=11> */
.L_x_247:
[----:B------:R1:W-:Y:S01]  /*3850*/  STS.128 [R247+0x8000], RZ ;  /* 0x008000fff7007388 */ /* 0x0003e20000000c00 */
[----:B------:R-:W-:Y:S05]  /*3860*/  BRA `(.L_x_248) ;  /* 0x0000000000047947 */ /* 0x000fea0003800000 */
.L_x_246:
[----:B------:R1:W-:Y:S02]  /*3870*/  STS.128 [R247+0x8000], RZ ;  /* 0x008000fff7007388 */ /* 0x0003e40000000c00 */
.L_x_248:
[----:B------:R-:W-:Y:S05]  /*3880*/  BSYNC.RECONVERGENT B0 ;  /* 0x0000000000007941 */ /* 0x000fea0003800200 */
.L_x_245:
[----:B------:R-:W-:Y:S01]  /*3890*/  ISETP.GE.AND P0, PT, R7, UR4, PT ;  /* 0x0000000407007c0c */ /* 0x000fe2000bf06270 */
[----:B------:R-:W-:Y:S01]  /*38a0*/  BSSY.RECONVERGENT B0, `(.L_x_249) ;  /* 0x0000023000007945 */ /* 0x000fe20003800200 */
[----:B------:R-:W-:Y:S01]  /*38b0*/  ISETP.GE.AND P4, PT, R4, UR4, PT ;  /* 0x0000000404007c0c */ /* 0x000fe2000bf86270 */
[C---:B------:R-:W-:Y:S01]  /*38c0*/  IMAD.SHL.U32 R4, R238.reuse, 0x40, RZ ;  /* 0x00000040ee047824 */ /* 0x040fe200078e00ff */
[----:B------:R-:W-:Y:S02]  /*38d0*/  ISETP.GE.AND P3, PT, R3, UR4, PT ;  /* 0x0000000403007c0c */ /* 0x000fe4000bf66270 */
[----:B------:R-:W-:Y:S01]  /*38e0*/  ISETP.GE.AND P5, PT, R5, UR4, PT ;  /* 0x0000000405007c0c */ /* 0x000fe2000bfa6270 */
[----:B------:R-:W-:Y:S01]  /*38f0*/  IMAD.SHL.U32 R5, R238, 0x20, RZ ;  /* 0x00000020ee057824 */ /* 0x000fe200078e00ff */
[----:B------:R-:W-:Y:S02]  /*3900*/  LOP3.LUT R3, R237, 0x1c0, R4, 0xf8, !PT ;  /* 0x000001c0ed037812 */ /* 0x000fe400078ef804 */
[----:B------:R-:W-:-:S02]  /*3910*/  ISETP.GE.AND P2, PT, R2, UR4, PT ;  /* 0x0000000402007c0c */ /* 0x000fc4000bf46270 */
[----:B------:R-:W-:Y:S01]  /*3920*/  LOP3.LUT R2, R4, 0x200, RZ, 0xc0, !PT ;  /* 0x0000020004027812 */ /* 0x000fe200078ec0ff */
[----:B------:R1:W-:Y:S01]  /*3930*/  @P0 STS.128 [R247+0x8800], RZ ;  /* 0x008800fff7000388 */ /* 0x0003e20000000c00 */
[----:B------:R-:W-:Y:S02]  /*3940*/  ISETP.GE.AND P1, PT, R0, UR4, PT ;  /* 0x0000000400007c0c */ /* 0x000fe4000bf26270 */
[C---:B------:R-:W-:Y:S02]  /*3950*/  LOP3.LUT R0, R3.reuse, 0x8, R8, 0x78, !PT ;  /* 0x0000000803007812 */ /* 0x040fe400078e7808 */
[----:B------:R-:W-:Y:S02]  /*3960*/  LOP3.LUT R212, R4, 0x400, RZ, 0xc0, !PT ;  /* 0x0000040004d47812 */ /* 0x000fe400078ec0ff */
[----:B------:R-:W-:Y:S02]  /*3970*/  LOP3.LUT R3, R3, 0x8, R238, 0x78, !PT ;  /* 0x0000000803037812 */ /* 0x000fe400078e78ee */
[----:B------:R-:W-:-:S02]  /*3980*/  LOP3.LUT R5, R2, 0x7c00, R5, 0xf8, !PT ;  /* 0x00007c0002057812 */ /* 0x000fc400078ef805 */
[----:B------:R-:W-:Y:S01]  /*3990*/  ISETP.GE.AND P6, PT, R6, UR4, PT ;  /* 0x0000000406007c0c */ /* 0x000fe2000bfc6270 */
[----:B------:R-:W-:Y:S01]  /*39a0*/  IMAD R212, R3, 0x2, R212 ;  /* 0x0000000203d47824 */ /* 0x000fe200078e02d4 */
[----:B------:R-:W-:Y:S01]  /*39b0*/  LOP3.LUT R240, R5, R0, RZ, 0xfc, !PT ;  /* 0x0000000005f07212 */ /* 0x000fe200078efcff */
[----:B------:R-:W-:Y:S10]  /*39c0*/  @P0 BRA `(.L_x_250) ;  /* 0x0000000000400947 */ /* 0x000ff40003800000 */
        /* <DEDUP_REMOVED lines=16> */
.L_x_250:
[----:B------:R-:W-:Y:S05]  /*3ad0*/  BSYNC.RECONVERGENT B0 ;  /* 0x0000000000007941 */ /* 0x000fea0003800200 */
.L_x_249:
[----:B------:R1:W-:Y:S01]  /*3ae0*/  @P6 STS.128 [R247+0x9000], RZ ;  /* 0x009000fff7006388 */ /* 0x0003e20000000c00 */
[----:B------:R-:W-:Y:S01]  /*3af0*/  BSSY.RECONVERGENT B0, `(.L_x_251) ;  /* 0x0000011000007945 */ /* 0x000fe20003800200 */
[----:B------:R-:W-:-:S03]  /*3b00*/  LEA R240, R240, UR5, 0x1 ;  /* 0x00000005f0f07c11 */ /* 0x000fc6000f8e08ff */
        /* <DEDUP_REMOVED lines=15> */
.L_x_252:
[----:B------:R-:W-:Y:S05]  /*3c00*/  BSYNC.RECONVERGENT B0 ;  /* 0x0000000000007941 */ /* 0x000fea0003800200 */
.L_x_251:
[----:B------:R1:W-:Y:S01]  /*3c10*/  @P5 STS.128 [R247+0x9800], RZ ;  /* 0x009800fff7005388 */ /* 0x0003e20000000c00 */
        /* <DEDUP_REMOVED lines=11> */
[----:B------:R-:W-:Y:S01]  /*3cd0*/  IMAD.U32 R4, RZ, RZ, UR10 ;  /* 0x0000000aff047e24 */ /* 0x000fe2000f8e00ff */
[----:B------:R-:W-:-:S03]  /*3ce0*/  MOV R5, UR11 ;  /* 0x0000000b00057c02 */ /* 0x000fc60008000f00 */
[----:B------:R-:W-:Y:S01]  /*3cf0*/  IMAD.U32 R3, RZ, RZ, UR8 ;  /* 0x00000008ff037e24 */ /* 0x000fe2000f8e00ff */
[----:B-1----:R-:W-:-:S04]  /*3d00*/  LEA R6, P0, R4, R244, 0x1 ;  /* 0x000000f404067211 */ /* 0x002fc800078008ff */
[----:B------:R-:W-:-:S05]  /*3d10*/  LEA.HI.X R7, R4, R241, R3, 0x1, P0 ;  /* 0x000000f104077211 */ /* 0x000fca00000f0c03 */
[----:B------:R-:W-:Y:S01]  /*3d20*/  @!PT LDS RZ, [RZ] ;  /* 0x00000000fffff984 */ /* 0x000fe20000000800 */
[----:B------:R-:W-:Y:S01]  /*3d30*/  @!PT LDS RZ, [RZ] ;  /* 0x00000000fffff984 */ /* 0x000fe20000000800 */
[----:B------:R-:W-:Y:S01]  /*3d40*/  @!PT LDS RZ, [RZ] ;  /* 0x00000000fffff984 */ /* 0x000fe20000000800 */
[----:B------:R1:W-:Y:S04]  /*3d50*/  LDGSTS.E.BYPASS.LTC128B.128 [R247+0x9800], desc[UR22][R6.64] ;  /* 0x0980000006f77fae */ /* 0x0003e8000b981a16 */
.L_x_254:
[----:B------:R-:W-:Y:S05]  /*3d60*/  BSYNC.RECONVERGENT B0 ;  /* 0x0000000000007941 */ /* 0x000fea0003800200 */
.L_x_253:
[----:B------:R1:W-:Y:S01]  /*3d70*/  @P4 STS.128 [R247+0xa000], RZ ;  /* 0x00a000fff7004388 */ /* 0x0003e20000000c00 */
        /* <DEDUP_REMOVED lines=16> */
.L_x_256:
[----:B------:R-:W-:Y:S05]  /*3e80*/  BSYNC.RECONVERGENT B0 ;  /* 0x0000000000007941 */ /* 0x000fea0003800200 */
.L_x_255:
        /* <DEDUP_REMOVED lines=21> */
.L_x_258:
[----:B------:R-:W-:Y:S05]  /*3fe0*/  BSYNC.RECONVERGENT B0 ;  /* 0x0000000000007941 */ /* 0x000fea0003800200 */
.L_x_257:
        /* <DEDUP_REMOVED lines=21> */
.L_x_260:
[----:B------:R-:W-:Y:S05]  /*4140*/  BSYNC.RECONVERGENT B0 ;  /* 0x0000000000007941 */ /* 0x000fea0003800200 */
.L_x_259:
        /* <DEDUP_REMOVED lines=20> */
.L_x_262:
[----:B------:R-:W-:Y:S05]  /*4290*/  BSYNC.RECONVERGENT B0 ;  /* 0x0000000000007941 */ /* 0x000fea0003800200 */
.L_x_261:
[----:B------:R-:W-:Y:S01]  /*42a0*/  LDSM.16.M88.4 R108, [R240] ;  /* 0x00000000f06c783b */ /* 0x000fe20000000200 */
[----:B------:R-:W-:Y:S01]  /*42b0*/  IMAD.MOV.U32 R208, RZ, RZ, 0x20 ;  /* 0x00000020ffd07424 */ /* 0x000fe200078e00ff */
[C---:B------:R-:W-:Y:S01]  /*42c0*/  LOP3.LUT P6, RZ, R238.reuse, 0x2, RZ, 0xc0, !PT ;  /* 0x00000002eeff7812 */ /* 0x040fe200078cc0ff */
[----:B------:R-:W-:Y:S01]  /*42d0*/  UISETP.NE.AND UP0, UPT, UR20, 0x1, UPT ;  /* 0x000000011400788c */ /* 0x000fe2000bf05270 */
[----:B------:R-:W5:Y:S01]  /*42e0*/  LDSM.16.M88.4 R164, [R212+UR5+0x4000] ;  /* 0x00400005d4a4783b */ /* 0x000f620008000200 */
[----:B------:R-:W-:Y:S02]  /*42f0*/  LOP3.LUT P0, RZ, R238, 0x4, RZ, 0xc0, !PT ;  /* 0x00000004eeff7812 */ /* 0x000fe4000780c0ff */
[----:B------:R-:W-:Y:S01]  /*4300*/  SEL R3, R208, 0xffffffe0, !P6 ;  /* 0xffffffe0d0037807 */ /* 0x000fe20007000000 */
[----:B-1----:R-:W1:Y:S01]  /*4310*/  LDSM.16.M88.4 R4, [R240+0x2000] ;  /* 0x00200000f004783b */ /* 0x002e620000000200 */
[----:B------:R-:W-:Y:S02]  /*4320*/  MOV R242, 0x40 ;  /* 0x0000004000f27802 */ /* 0x000fe40000000f00 */
[----:B------:R-:W-:Y:S01]  /*4330*/  VIMNMX R243, PT, PT, R209, UR25, PT ;  /* 0x00000019d1f37c48 */ /* 0x000fe2000bfe0100 */
[----:B------:R-:W2:Y:S01]  /*4340*/  LDSM.16.M88.4 R156, [R212+UR5+0x4800] ;  /* 0x00480005d49c783b */ /* 0x000ea20008000200 */
[----:B------:R-:W-:Y:S01]  /*4350*/  IMAD.IADD R104, R240, 0x1, R3 ;  /* 0x00000001f0687824 */ /* 0x000fe200078e0203 */
[----:B------:R-:W-:-:S02]  /*4360*/  SEL R242, R242, 0xffffffc0, !P0 ;  /* 0xffffffc0f2f27807 */ /* 0x000fc40004000000 */
[----:B------:R-:W3:Y:S03]  /*4370*/  LDSM.16.M88.4 R148, [R212+UR5+0x5000] ;  /* 0x00500005d494783b */ /* 0x000ee60008000200 */
[----:B------:R-:W-:Y:S01]  /*4380*/  IMAD.IADD R210, R240, 0x1, R242 ;  /* 0x00000001f0d27824 */ /* 0x000fe200078e02f2 */
[----:B------:R-:W4:Y:S04]  /*4390*/  LDSM.16.M88.4 R140, [R212+UR5+0x5800] ;  /* 0x00580005d48c783b */ /* 0x000f280008000200 */
[----:B------:R-:W4:Y:S04]  /*43a0*/  LDSM.16.M88.4 R132, [R212+UR5+0x6000] ;  /* 0x00600005d484783b */ /* 0x000f280008000200 */
[----:B------:R-:W4:Y:S04]  /*43b0*/  LDSM.16.M88.4 R124, [R212+UR5+0x6800] ;  /* 0x00680005d47c783b */ /* 0x000f280008000200 */
[----:B------:R-:W4:Y:S04]  /*43c0*/  LDSM.16.M88.4 R116, [R212+UR5+0x7000] ;  /* 0x00700005d474783b */ /* 0x000f280008000200 */
[----:B------:R2:W4:Y:S04]  /*43d0*/  LDSM.16.M88.4 R68, [R212+UR5+0x7800] ;  /* 0x00780005d444783b */ /* 0x0005280008000200 */
[----:B------:R-:W-:Y:S01]  /*43e0*/  LDSM.16.M88.4 R204, [R104+0x2000] ;  /* 0x0020000068cc783b */ /* 0x000fe20000000200 */
[-C--:B-----5:R-:W-:Y:S03]  /*43f0*/  HMMA.16816.F32.BF16 R168, R108, R164.reuse, RZ ;  /* 0x000000a46ca8723c */ /* 0x0a0fe600000418ff */
[----:B------:R-:W0:Y:S05]  /*4400*/  LDGDEPBAR ;  /* 0x00000000000079af */ /* 0x000e2a0000000000 */
[----:B-1----:R-:W-:Y:S01]  /*4410*/  HMMA.16816.F32.BF16 R64, R4, R164, RZ ;  /* 0x000000a40440723c */ /* 0x002fe200000418ff */
[----:B--2---:R-:W-:-:S07]  /*4420*/  VIADD R212, R212, UR5 ;  /* 0x00000005d4d47c36 */ /* 0x004fce0008000000 */
[----:B------:R-:W-:Y:S01]  /*4430*/  HMMA.16816.F32.BF16 R60, R4, R166, RZ ;  /* 0x000000a6043c723c */ /* 0x000fe200000418ff */
[C---:B------:R-:W-:Y:S02]  /*4440*/  IMAD.IADD R72, R212.reuse, 0x1, R3 ;  /* 0x00000001d4487824 */ /* 0x040fe400078e0203 */
[----:B------:R-:W-:-:S03]  /*4450*/  IMAD.IADD R236, R212, 0x1, R242 ;  /* 0x00000001d4ec7824 */ /* 0x000fc600078e02f2 */
[----:B------:R-:W1:Y:S02]  /*4460*/  LDSM.16.M88.4 R100, [R72+0x4000] ;  /* 0x004000004864783b */ /* 0x000e640000000200 */
[C---:B------:R-:W-:Y:S02]  /*4470*/  HMMA.16816.F32.BF16 R56, R4.reuse, R156, RZ ;  /* 0x0000009c0438723c */ /* 0x040fe400000418ff */
[----:B------:R-:W2:Y:S04]  /*4480*/  LDSM.16.M88.4 R96, [R72+0x4800] ;  /* 0x004800004860783b */ /* 0x000ea80000000200 */
[----:B------:R-:W5:Y:S02]  /*4490*/  LDSM.16.M88.4 R92, [R72+0x5000] ;  /* 0x00500000485c783b */ /* 0x000f640000000200 */
[C---:B---3--:R-:W-:Y:S02]  /*44a0*/  HMMA.16816.F32.BF16 R48, R4.reuse, R148, RZ ;  /* 0x000000940430723c */ /* 0x048fe400000418ff */
[----:B------:R-:W3:Y:S04]  /*44b0*/  LDSM.16.M88.4 R88, [R72+0x5800] ;  /* 0x005800004858783b */ /* 0x000ee80000000200 */
[----:B------:R-:W3:Y:S02]  /*44c0*/  LDSM.16.M88.4 R84, [R72+0x6000] ;  /* 0x006000004854783b */ /* 0x000ee40000000200 */
[C---:B----4-:R-:W-:Y:S02]  /*44d0*/  HMMA.16816.F32.BF16 R40, R4.reuse, R140, RZ ;  /* 0x0000008c0428723c */ /* 0x050fe400000418ff */
[----:B------:R-:W4:Y:S04]  /*44e0*/  LDSM.16.M88.4 R80, [R72+0x6800] ;  /* 0x006800004850783b */ /* 0x000f280000000200 */
[----:B------:R-:W4:Y:S02]  /*44f0*/  LDSM.16.M88.4 R76, [R72+0x7000] ;  /* 0x00700000484c783b */ /* 0x000f240000000200 */
[C---:B------:R-:W-:Y:S02]  /*4500*/  HMMA.16816.F32.BF16 R32, R4.reuse, R132, RZ ;  /* 0x000000840420723c */ /* 0x040fe400000418ff */
[----:B------:R-:W4:Y:S04]  /*4510*/  LDSM.16.M88.4 R72, [R72+0x7800] ;  /* 0x007800004848783b */ /* 0x000f280000000200 */
[----:B------:R-:W-:Y:S02]  /*4520*/  LDSM.16.M88.4 R200, [R236+0x4000] ;  /* 0x00400000ecc8783b */ /* 0x000fe40000000200 */
[C---:B------:R-:W-:Y:S02]  /*4530*/  HMMA.16816.F32.BF16 R24, R4.reuse, R124, RZ ;  /* 0x0000007c0418723c */ /* 0x040fe400000418ff */
[----:B------:R-:W-:Y:S04]  /*4540*/  LDSM.16.M88.4 R196, [R236+0x4800] ;  /* 0x00480000ecc4783b */ /* 0x000fe80000000200 */
        /* <DEDUP_REMOVED lines=8> */
[----:B------:R-:W-:Y:S06]  /*45d0*/  LDSM.16.M88.4 R172, [R236+0x7800] ;  /* 0x00780000ecac783b */ /* 0x000fec0000000200 */
        /* <DEDUP_REMOVED lines=21> */
[----:B------:R-:W4:Y:S04]  /*4730*/  LDSM.16.M88.4 R68, [R104] ;  /* 0x000000006844783b */ /* 0x000f280000000200 */
[----:B------:R-:W4:Y:S03]  /*4740*/  LDSM.16.M88.4 R104, [R210+0x2000] ;  /* 0x00200000d268783b */ /* 0x000f260000000200 */
[C---:B-1----:R-:W-:Y:S08]  /*4750*/  HMMA.16816.F32.BF16 R64, R204.reuse, R100, R64 ;  /* 0x00000064cc40723c */ /* 0x042ff00000041840 */
[C---:B--2---:R-:W-:Y:S08]  /*4760*/  HMMA.16816.F32.BF16 R56, R204.reuse, R96, R56 ;  /* 0x00000060cc38723c */ /* 0x044ff00000041838 */
[C---:B-----5:R-:W-:Y:S08]  /*4770*/  HMMA.16816.F32.BF16 R48, R204.reuse, R92, R48 ;  /* 0x0000005ccc30723c */ /* 0x060ff00000041830 */
        /* <DEDUP_REMOVED lines=13> */
[----:B------:R1:W2:Y:S07]  /*4850*/  LDSM.16.M88.4 R204, [R210] ;  /* 0x00000000d2cc783b */ /* 0x0002ae0000000200 */
[C---:B------:R-:W-:Y:S08]  /*4860*/  HMMA.16816.F32.BF16 R168, R68.reuse, R100, R168 ;  /* 0x0000006444a8723c */ /* 0x040ff000000418a8 */
[C---:B------:R-:W-:Y:S08]  /*4870*/  HMMA.16816.F32.BF16 R160, R68.reuse, R96, R160 ;  /* 0x0000006044a0723c */ /* 0x040ff000000418a0 */
[----:B------:R-:W-:Y:S01]  /*4880*/  HMMA.16816.F32.BF16 R152, R68, R92, R152 ;  /* 0x0000005c4498723c */ /* 0x000fe20000041898 */
[----:B-1----:R-:W-:-:S07]  /*4890*/  IADD3 R210, PT, PT, R3, R210, RZ ;  /* 0x000000d203d27210 */ /* 0x002fce0007ffe0ff */
[C---:B------:R-:W-:Y:S08]  /*48a0*/  HMMA.16816.F32.BF16 R144, R68.reuse, R88, R144 ;  /* 0x000000584490723c */ /* 0x040ff00000041890 */
[C---:B------:R-:W-:Y:S08]  /*48b0*/  HMMA.16816.F32.BF16 R136, R68.reuse, R84, R136 ;  /* 0x000000544488723c */ /* 0x040ff00000041888 */
[C---:B------:R-:W-:Y:S08]  /*48c0*/  HMMA.16816.F32.BF16 R128, R68.reuse, R80, R128 ;  /* 0x000000504480723c */ /* 0x040ff00000041880 */
[C---:B------:R-:W-:Y:S08]  /*48d0*/  HMMA.16816.F32.BF16 R120, R68.reuse, R76, R120 ;  /* 0x0000004c4478723c */ /* 0x040ff00000041878 */
[C---:B------:R-:W-:Y:S08]  /*48e0*/  HMMA.16816.F32.BF16 R112, R68.reuse, R72, R112 ;  /* 0x000000484470723c */ /* 0x040ff00000041870 */
[C---:B------:R-:W-:Y:S01]  /*48f0*/  HMMA.16816.F32.BF16 R164, R68.reuse, R102, R164 ;  /* 0x0000006644a4723c */ /* 0x040fe200000418a4 */
[----:B------:R-:W-:Y:S07]  /*4900*/  LDSM.16.M88.4 R100, [R210+0x2000] ;  /* 0x00200000d264783b */ /* 0x000fee0000000200 */
[C---:B------:R-:W-:Y:S08]  /*4910*/  HMMA.16816.F32.BF16 R156, R68.reuse, R98, R156 ;  /* 0x00000062449c723c */ /* 0x040ff0000004189c */
[C---:B------:R-:W-:Y:S08]  /*4920*/  HMMA.16816.F32.BF16 R148, R68.reuse, R94, R148 ;  /* 0x0000005e4494723c */ /* 0x040ff00000041894 */
[C---:B------:R-:W-:Y:S08]  /*4930*/  HMMA.16816.F32.BF16 R140, R68.reuse, R90, R140 ;  /* 0x0000005a448c723c */ /* 0x040ff0000004188c */
[C---:B------:R-:W-:Y:S08]  /*4940*/  HMMA.16816.F32.BF16 R132, R68.reuse, R86, R132 ;  /* 0x000000564484723c */ /* 0x040ff00000041884 */
[C---:B------:R-:W-:Y:S08]  /*4950*/  HMMA.16816.F32.BF16 R124, R68.reuse, R82, R124 ;  /* 0x00000052447c723c */ /* 0x040ff0000004187c */
[C---:B------:R-:W-:Y:S08]  /*4960*/  HMMA.16816.F32.BF16 R116, R68.reuse, R78, R116 ;  /* 0x0000004e4474723c */ /* 0x040ff00000041874 */
[----:B------:R-:W-:Y:S01]  /*4970*/  HMMA.16816.F32.BF16 R108, R68, R74, R108 ;  /* 0x0000004a446c723c */ /* 0x000fe2000004186c */
[----:B------:R-:W-:-:S05]  /*4980*/  IMAD.IADD R68, R3, 0x1, R236 ;  /* 0x0000000103447824 */ /* 0x000fca00078e02ec */
[----:B------:R-:W1:Y:S02]  /*4990*/  LDSM.16.M88.4 R96, [R68+0x4000] ;  /* 0x004000004460783b */ /* 0x000e640000000200 */
[C---:B------:R-:W-:Y:S02]  /*49a0*/  HMMA.16816.F32.BF16 R64, R104.reuse, R200, R64 ;  /* 0x000000c86840723c */ /* 0x040fe40000041840 */
[----:B------:R-:W3:Y:S04]  /*49b0*/  LDSM.16.M88.4 R92, [R68+0x4800] ;  /* 0x00480000445c783b */ /* 0x000ee80000000200 */
[----:B------:R-:W4:Y:S02]  /*49c0*/  LDSM.16.M88.4 R88, [R68+0x5000] ;  /* 0x005000004458783b */ /* 0x000f240000000200 */
[C---:B------:R-:W-:Y:S02]  /*49d0*/  HMMA.16816.F32.BF16 R56, R104.reuse, R196, R56 ;  /* 0x000000c46838723c */ /* 0x040fe40000041838 */
[----:B------:R-:W5:Y:S04]  /*49e0*/  LDSM.16.M88.4 R84, [R68+0x5800] ;  /* 0x005800004454783b */ /* 0x000f680000000200 */
[----:B------:R-:W5:Y:S02]  /*49f0*/  LDSM.16.M88.4 R80, [R68+0x6000] ;  /* 0x006000004450783b */ /* 0x000f640000000200 */
[C---:B------:R-:W-:Y:S02]  /*4a00*/  HMMA.16816.F32.BF16 R48, R104.reuse, R192, R48 ;  /* 0x000000c06830723c */ /* 0x040fe40000041830 */
[----:B------:R-:W5:Y:S04]  /*4a10*/  LDSM.16.M88.4 R76, [R68+0x6800] ;  /* 0x00680000444c783b */ /* 0x000f680000000200 */
[----:B------:R-:W5:Y:S02]  /*4a20*/  LDSM.16.M88.4 R72, [R68+0x7000] ;  /* 0x007000004448783b */ /* 0x000f640000000200 */
[C---:B------:R-:W-:Y:S02]  /*4a30*/  HMMA.16816.F32.BF16 R40, R104.reuse, R188, R40 ;  /* 0x000000bc6828723c */ /* 0x040fe40000041828 */
[----:B------:R-:W5:Y:S06]  /*4a40*/  LDSM.16.M88.4 R68, [R68+0x7800] ;  /* 0x007800004444783b */ /* 0x000f6c0000000200 */
        /* <DEDUP_REMOVED lines=12> */
[----:B------:R-:W5:Y:S01]  /*4b10*/  LDSM.16.M88.4 R104, [R210] ;  /* 0x00000000d268783b */ /* 0x000f620000000200 */
[----:B------:R-:W-:-:S06]  /*4b20*/  DEPBAR.LE SB0, 0x0 ;  /* 0x000080000000791a */ /* 0x000fcc0000000000 */
[C---:B--2---:R-:W-:Y:S08]  /*4b30*/  HMMA.16816.F32.BF16 R168, R204.reuse, R200, R168 ;  /* 0x000000c8cca8723c */ /* 0x044ff000000418a8 */
[C---:B------:R-:W-:Y:S08]  /*4b40*/  HMMA.16816.F32.BF16 R164, R204.reuse, R202, R164 ;  /* 0x000000cacca4723c */ /* 0x040ff000000418a4 */
[----:B------:R-:W-:Y:S01]  /*4b50*/  HMMA.16816.F32.BF16 R160, R204, R196, R160 ;  /* 0x000000c4cca0723c */ /* 0x000fe200000418a0 */
[----:B------:R-:W-:-:S05]  /*4b60*/  IMAD.MOV.U32 R197, RZ, RZ, 0x48 ;  /* 0x00000048ffc57424 */ /* 0x000fca00078e00ff */
[----:B------:R-:W-:Y:S02]  /*4b70*/  VIADDMNMX R197, R209, R197, UR25, PT ;  /* 0x00000019d1c57e46 */ /* 0x000fe4000b8001c5 */
[----:B------:R-:W-:Y:S01]  /*4b80*/  HMMA.16816.F32.BF16 R156, R204, R198, R156 ;  /* 0x000000c6cc9c723c */ /* 0x000fe2000004189c */
[----:B------:R-:W-:Y:S01]  /*4b90*/  IMAD.MOV.U32 R199, RZ, RZ, 0x8 ;  /* 0x00000008ffc77424 */ /* 0x000fe200078e00ff */
[----:B------:R-:W-:-:S04]  /*4ba0*/  MOV R198, 0x40 ;  /* 0x0000004000c67802 */ /* 0x000fc80000000f00 */
[C---:B------:R-:W-:Y:S02]  /*4bb0*/  VIADDMNMX R199, R209.reuse, R199, UR25, PT ;  /* 0x00000019d1c77e46 */ /* 0x040fe4000b8001c7 */
[----:B------:R-:W-:Y:S01]  /*4bc0*/  HMMA.16816.F32.BF16 R152, R204, R192, R152 ;  /* 0x000000c0cc98723c */ /* 0x000fe20000041898 */
[----:B------:R-:W-:-:S07]  /*4bd0*/  VIADDMNMX R198, R209, R198, UR25, PT ;  /* 0x00000019d1c67e46 */ /* 0x000fce000b8001c6 */
        /* <DEDUP_REMOVED lines=11> */
[C---:B-1----:R-:W-:Y:S08]  /*4c90*/  HMMA.16816.F32.BF16 R64, R100.reuse, R96, R64 ;  /* 0x000000606440723c */ /* 0x042ff00000041840 */
[C---:B------:R-:W-:Y:S08]  /*4ca0*/  HMMA.16816.F32.BF16 R60, R100.reuse, R98, R60 ;  /* 0x00000062643c723c */ /* 0x040ff0000004183c */
[C---:B---3--:R-:W-:Y:S08]  /*4cb0*/  HMMA.16816.F32.BF16 R56, R100.reuse, R92, R56 ;  /* 0x0000005c6438723c */ /* 0x048ff00000041838 */
[C---:B------:R-:W-:Y:S08]  /*4cc0*/  HMMA.16816.F32.BF16 R52, R100.reuse, R94, R52 ;  /* 0x0000005e6434723c */ /* 0x040ff00000041834 */
[C---:B----4-:R-:W-:Y:S08]  /*4cd0*/  HMMA.16816.F32.BF16 R48, R100.reuse, R88, R48 ;  /* 0x000000586430723c */ /* 0x050ff00000041830 */
        /* <DEDUP_REMOVED lines=27> */
[----:B------:R-:W-:Y:S06]  /*4e90*/  BAR.SYNC.DEFER_BLOCKING 0x0 ;  /* 0x0000000000007b1d */ /* 0x000fec0000010000 */
[----:B------:R-:W-:-:S13]  /*4ea0*/  BRA.U !UP0, `(.L_x_263) ;  /* 0x0000000508b87547 */ /* 0x000fda000b800000 */
[----:B------:R-:W1:Y:S01]  /*4eb0*/  LDCU UR4, c[0x0][0x440] ;  /* 0x00008800ff0477ac */ /* 0x000e620008000800 */
[----:B------:R-:W-:Y:S01]  /*4ec0*/  IMAD.U32 R69, RZ, RZ, UR14 ;  /* 0x0000000eff457e24 */ /* 0x000fe2000f8e00ff */
[----:B------:R-:W-:Y:S01]  /*4ed0*/  MOV R72, UR14 ;  /* 0x0000000e00487c02 */ /* 0x000fe20008000f00 */
[----:B------:R-:W-:Y:S01]  /*4ee0*/  IMAD.U32 R73, RZ, RZ, UR14 ;  /* 0x0000000eff497e24 */ /* 0x000fe2000f8e00ff */
[----:B------:R-:W-:Y:S01]  /*4ef0*/  UIADD3 UR7, UPT, UPT, UR20, -0x2, URZ ;  /* 0xfffffffe14077890 */ /* 0x000fe2000fffe0ff */
[----:B------:R-:W-:Y:S01]  /*4f00*/  IMAD.U32 R75, RZ, RZ, UR14 ;  /* 0x0000000eff4b7e24 */ /* 0x000fe2000f8e00ff */
[----:B------:R-:W-:Y:S01]  /*4f10*/  BSSY.RECONVERGENT B0, `(.L_x_264) ;  /* 0x0000066000007945 */ /* 0x000fe20003800200 */
[----:B------:R-:W-:Y:S01]  /*4f20*/  IMAD.U32 R68, RZ, RZ, UR15 ;  /* 0x0000000fff447e24 */ /* 0x000fe2000f8e00ff */
[----:B------:R-:W-:Y:S01]  /*4f30*/  UIMAD.WIDE.U32 UR8, UR7, UR14, URZ ;  /* 0x0000000e070872a5 */ /* 0x000fe2000f8e00ff */
[----:B------:R-:W-:Y:S02]  /*4f40*/  IMAD.U32 R70, RZ, RZ, UR15 ;  /* 0x0000000fff467e24 */ /* 0x000fe4000f8e00ff */
[----:B------:R-:W-:Y:S01]  /*4f50*/  IMAD.U32 R78, RZ, RZ, UR14 ;  /* 0x0000000eff4e7e24 */ /* 0x000fe2000f8e00ff */
[----:B------:R-:W-:-:S02]  /*4f60*/  UIMAD UR7, UR7, UR15, UR9 ;  /* 0x0000000f070772a4 */ /* 0x000fc4000f8e0209 */
[----:B------:R-:W-:Y:S02]  /*4f70*/  USHF.L.U32 UR6, UR8, 0x7, URZ ;  /* 0x0000000708067899 */ /* 0x000fe400080006ff */
[----:B------:R-:W-:Y:S01]  /*4f80*/  USHF.L.U64.HI UR7, UR8, 0x7, UR7 ;  /* 0x0000000708077899 */ /* 0x000fe20008010207 */
[C---:B-1----:R-:W-:Y:S02]  /*4f90*/  ISETP.GE.AND P1, PT, R237.reuse, UR4, PT ;  /* 0x00000004ed007c0c */ /* 0x042fe4000bf26270 */
[----:B------:R-:W-:Y:S01]  /*4fa0*/  ISETP.GE.AND P2, PT, R237, UR4, PT ;  /* 0x00000004ed007c0c */ /* 0x000fe2000bf46270 */
[----:B------:R-:W-:Y:S01]  /*4fb0*/  IMAD.U32 R74, RZ, RZ, UR6 ;  /* 0x00000006ff4a7e24 */ /* 0x000fe2000f8e00ff */
[----:B------:R-:W-:Y:S01]  /*4fc0*/  MOV R86, UR6 ;  /* 0x0000000600567c02 */ /* 0x000fe20008000f00 */
[----:B------:R-:W-:Y:S02]  /*4fd0*/  IMAD.U32 R71, RZ, RZ, UR7 ;  /* 0x00000007ff477e24 */ /* 0x000fe4000f8e00ff */
[----:B------:R-:W-:-:S02]  /*4fe0*/  IMAD.U32 R76, RZ, RZ, UR6 ;  /* 0x00000006ff4c7e24 */ /* 0x000fc4000f8e00ff */
[----:B------:R-:W-:Y:S02]  /*4ff0*/  IMAD.U32 R77, RZ, RZ, UR7 ;  /* 0x00000007ff4d7e24 */ /* 0x000fe4000f8e00ff */
[----:B------:R-:W-:Y:S02]  /*5000*/  IMAD.U32 R87, RZ, RZ, UR7 ;  /* 0x00000007ff577e24 */ /* 0x000fe4000f8e00ff */
[----:B------:R-:W-:Y:S01]  /*5010*/  @!P1 LEA R69, P4, R69, UR6, 0x4 ;  /* 0x0000000645459c11 */ /* 0x000fe2000f8820ff */
[----:B------:R-:W-:Y:S01]  /*5020*/  @!P1 IMAD.WIDE.U32 R78, R78, 0x30, R76 ;  /* 0x000000304e4e9825 */ /* 0x000fe200078e004c */
[----:B------:R-:W-:Y:S02]  /*5030*/  @!P1 LEA R73, P3, R73, UR6, 0x5 ;  /* 0x0000000649499c11 */ /* 0x000fe4000f8628ff */
[----:B------:R-:W-:Y:S01]  /*5040*/  @!P2 LEA R84, P5, R74, R246, 0x1 ;  /* 0x000000f64a54a211 */ /* 0x000fe200078a08ff */
[----:B------:R-:W-:Y:S01]  /*5050*/  IMAD.U32 R76, RZ, RZ, UR14 ;  /* 0x0000000eff4c7e24 */ /* 0x000fe2000f8e00ff */
[----:B------:R-:W-:-:S02]  /*5060*/  @!P1 LEA.HI.X R68, R75, UR7, R68, 0x4, P4 ;  /* 0x000000074b449c11 */ /* 0x000fc4000a0f2444 */
[----:B------:R-:W-:Y:S02]  /*5070*/  @!P1 LEA.HI.X R70, R72, UR7, R70, 0x5, P3 ;  /* 0x0000000748469c11 */ /* 0x000fe400098f2c46 */
[-C--:B------:R-:W-:Y:S01]  /*5080*/  @!P2 LEA.HI.X R85, R74, R245.reuse, R71, 0x1, P5 ;  /* 0x000000f54a55a211 */ /* 0x080fe200028f0c47 */
[----:B------:R-:W-:Y:S01]  /*5090*/  IMAD.U32 R74, RZ, RZ, UR14 ;  /* 0x0000000eff4a7e24 */ /* 0x000fe2000f8e00ff */
[-C--:B------:R-:W-:Y:S02]  /*50a0*/  @!P1 LEA R80, P4, R73, R246.reuse, 0x1 ;  /* 0x000000f649509211 */ /* 0x080fe400078808ff */
[-C--:B------:R-:W-:Y:S01]  /*50b0*/  @!P1 LEA R82, P5, R69, R246.reuse, 0x1 ;  /* 0x000000f645529211 */ /* 0x080fe200078a08ff */
[----:B------:R-:W-:Y:S01]  /*50c0*/  @!PT LDS RZ, [RZ] ;  /* 0x00000000fffff984 */ /* 0x000fe20000000800 */
[----:B------:R-:W-:Y:S01]  /*50d0*/  @!PT LDS RZ, [RZ] ;  /* 0x00000000fffff984 */ /* 0x000fe20000000800 */
[----:B------:R-:W-:Y:S01]  /*50e0*/  @!PT LDS RZ, [RZ] ;  /* 0x00000000fffff984 */ /* 0x000fe20000000800 */
[----:B------:R1:W-:Y:S01]  /*50f0*/  @!P2 LDGSTS.E.BYPASS.LTC128B.128 [R247+0x4000], desc[UR22][R84.64] ;  /* 0x0400000054f7afae */ /* 0x0003e2000b981a16 */
[-C--:B------:R-:W-:Y:S02]  /*5100*/  @!P1 LEA.HI.X R81, R73, R245.reuse, R70, 0x1, P4 ;  /* 0x000000f549519211 */ /* 0x080fe400020f0c46 */
[----:B------:R-:W-:Y:S01]  /*5110*/  @!P1 LEA.HI.X R83, R69, R245, R68, 0x1, P5 ;  /* 0x000000f545539211 */ /* 0x000fe200028f0c44 */
[----:B------:R-:W-:Y:S01]  /*5120*/  IMAD.U32 R68, RZ, RZ, UR6 ;  /* 0x00000006ff447e24 */ /* 0x000fe2000f8e00ff */
[----:B------:R-:W-:Y:S01]  /*5130*/  MOV R70, UR15 ;  /* 0x0000000f00467c02 */ /* 0x000fe20008000f00 */
[----:B------:R-:W-:Y:S01]  /*5140*/  IMAD.U32 R69, RZ, RZ, UR7 ;  /* 0x00000007ff457e24 */ /* 0x000fe2000f8e00ff */
[----:B------:R-:W-:Y:S01]  /*5150*/  MOV R71, UR15 ;  /* 0x0000000f00477c02 */ /* 0x000fe20008000f00 */
[----:B------:R1:W-:Y:S01]  /*5160*/  @P2 STS.128 [R247+0x4000], RZ ;  /* 0x004000fff7002388 */ /* 0x0003e20000000c00 */
[----:B------:R-:W-:Y:S01]  /*5170*/  @!P1 LEA R72, P3, R72, UR6, 0x6 ;  /* 0x0000000648489c11 */ /* 0x000fe2000f8630ff */
[----:B------:R-:W-:Y:S01]  /*5180*/  @!P1 IMAD.WIDE.U32 R76, R76, 0x50, R68 ;  /* 0x000000504c4c9825 */ /* 0x000fe200078e0044 */
[----:B------:R-:W-:Y:S01]  /*5190*/  @!P1 LEA R88, P4, R78, R246, 0x1 ;  /* 0x000000f64e589211 */ /* 0x000fe200078808ff */
[----:B------:R1:W-:Y:S01]  /*51a0*/  @P1 STS.128 [R247+0x4800], RZ ;  /* 0x004800fff7001388 */ /* 0x0003e20000000c00 */
[----:B------:R-:W-:Y:S01]  /*51b0*/  @!P1 LEA.HI.X R71, R74, UR7, R71, 0x6, P3 ;  /* 0x000000074a479c11 */ /* 0x000fe200098f3447 */
[----:B------:R-:W-:-:S02]  /*51c0*/  @!P1 IMAD R70, R70, 0x30, RZ ;  /* 0x0000003046469824 */ /* 0x000fc400078e02ff */
[----:B------:R-:W-:Y:S01]  /*51d0*/  IMAD.U32 R69, RZ, RZ, UR15 ;  /* 0x0000000fff457e24 */ /* 0x000fe2000f8e00ff */
[----:B------:R-:W-:Y:S01]  /*51e0*/  @!PT LDS RZ, [RZ] ;  /* 0x00000000fffff984 */ /* 0x000fe20000000800 */
[----:B------:R-:W-:Y:S01]  /*51f0*/  @!PT LDS RZ, [RZ] ;  /* 0x00000000fffff984 */ /* 0x000fe20000000800 */
[----:B------:R-:W-:Y:S01]  /*5200*/  @!PT LDS RZ, [RZ] ;  /* 0x00000000fffff984 */ /* 0x000fe20000000800 */
[----:B------:R1:W-:Y:S01]  /*5210*/  @!P1 LDGSTS.E.BYPASS.LTC128B.128 [R247+0x4800], desc[UR22][R82.64] ;  /* 0x0480000052f79fae */ /* 0x0003e2000b981a16 */
[----:B------:R-:W-:Y:S01]  /*5220*/  IMAD.U32 R68, RZ, RZ, UR15 ;  /* 0x0000000fff447e24 */ /* 0x000fe2000f8e00ff */
[----:B------:R-:W-:Y:S01]  /*5230*/  @!P1 IADD3 R70, PT, PT, R70, R79, RZ ;  /* 0x0000004f46469210 */ /* 0x000fe20007ffe0ff */
[----:B------:R-:W-:Y:S01]  /*5240*/  @!P1 IMAD.WIDE.U32 R74, R74, 0x60, R86 ;  /* 0x000000604a4a9825 */ /* 0x000fe200078e0056 */
[-C--:B------:R-:W-:Y:S01]  /*5250*/  @!P1 LEA R86, P3, R72, R246.reuse, 0x1 ;  /* 0x000000f648569211 */ /* 0x080fe200078608ff */
[----:B------:R1:W-:Y:S01]  /*5260*/  @P1 STS.128 [R247+0x5000], RZ ;  /* 0x005000fff7001388 */ /* 0x0003e20000000c00 */
[-C--:B------:R-:W-:Y:S01]  /*5270*/  @!P1 LEA.HI.X R89, R78, R245.reuse, R70, 0x1, P4 ;  /* 0x000000f54e599211 */ /* 0x080fe200020f0c46 */
[----:B------:R-:W-:Y:S01]  /*5280*/  @!P1 IMAD R69, R69, 0x50, RZ ;  /* 0x0000005045459824 */ /* 0x000fe200078e02ff */
[-C--:B------:R-:W-:Y:S01]  /*5290*/  @!P1 LEA.HI.X R87, R72, R245.reuse, R71, 0x1, P3 ;  /* 0x000000f548579211 */ /* 0x080fe200018f0c47 */
[----:B------:R-:W-:Y:S01]  /*52a0*/  @!P1 IMAD R68, R68, 0x60, RZ ;  /* 0x0000006044449824 */ /* 0x000fe200078e02ff */
[-C--:B------:R-:W-:Y:S01]  /*52b0*/  @!P1 LEA R72, P4, R76, R246.reuse, 0x1 ;  /* 0x000000f64c489211 */ /* 0x080fe200078808ff */
[----:B------:R-:W-:Y:S01]  /*52c0*/  @!P1 IMAD.IADD R69, R69, 0x1, R77 ;  /* 0x0000000145459824 */ /* 0x000fe200078e024d */
[----:B------:R-:W-:Y:S01]  /*52d0*/  @!P1 LEA R70, P3, R74, R246, 0x1 ;  /* 0x000000f64a469211 */ /* 0x000fe200078608ff */
[----:B------:R-:W-:Y:S01]  /*52e0*/  @!P1 IMAD.IADD R68, R68, 0x1, R75 ;  /* 0x0000000144449824 */ /* 0x000fe200078e024b */
[----:B------:R-:W-:Y:S01]  /*52f0*/  @!PT LDS RZ, [RZ] ;  /* 0x00000000fffff984 */ /* 0x000fe20000000800 */
[----:B------:R-:W-:Y:S01]  /*5300*/  @!PT LDS RZ, [RZ] ;  /* 0x00000000fffff984 */ /* 0x000fe20000000800 */
[----:B------:R-:W-:Y:S01]  /*5310*/  @!PT LDS RZ, [RZ] ;  /* 0x00000000fffff984 */ /* 0x000fe20000000800 */
[----:B------:R1:W-:Y:S02]  /*5320*/  @!P1 LDGSTS.E.BYPASS.LTC128B.128 [R247+0x5000], desc[UR22][R80.64] ;  /* 0x0500000050f79fae */ /* 0x0003e4000b981a16 */
[----:B------:R-:W-:-:S02]  /*5330*/  @!P1 LEA.HI.X R73, R76, R245, R69, 0x1, P4 ;  /* 0x000000f54c499211 */ /* 0x000fc400020f0c45 */
[----:B------:R1:W-:Y:S01]  /*5340*/  @P1 STS.128 [R247+0x5800], RZ ;  /* 0x005800fff7001388 */ /* 0x0003e20000000c00 */
[----:B------:R-:W-:-:S03]  /*5350*/  @!P1 LEA.HI.X R71, R74, R245, R68, 0x1, P3 ;  /* 0x000000f54a479211 */ /* 0x000fc600018f0c44 */
[----:B------:R-:W-:Y:S01]  /*5360*/  @!PT LDS RZ, [RZ] ;  /* 0x00000000fffff984 */ /* 0x000fe20000000800 */
[----:B------:R-:W-:Y:S01]  /*5370*/  @!PT LDS RZ, [RZ] ;  /* 0x00000000fffff984 */ /* 0x000fe20000000800 */
[----:B------:R-:W-:Y:S01]  /*5380*/  @!PT LDS RZ, [RZ] ;  /* 0x00000000fffff984 */ /* 0x000fe20000000800 */
[----:B------:R1:W-:Y:S04]  /*5390*/  @!P1 LDGSTS.E.BYPASS.LTC128B.128 [R247+0x5800], desc[UR22][R88.64] ;  /* 0x0580000058f79fae */ /* 0x0003e8000b981a16 */
[----:B------:R1:W-:Y:S04]  /*53a0*/  @P1 STS.128 [R247+0x6000], RZ ;  /* 0x006000fff7001388 */ /* 0x0003e80000000c00 */
        /* <DEDUP_REMOVED lines=14> */
[----:B------:R1:W-:Y:S01]  /*5490*/  @P1 STS.128 [R247+0x7800], RZ ;  /* 0x007800fff7001388 */ /* 0x0003e20000000c00 */
[----:B------:R-:W-:Y:S05]  /*54a0*/  @P1 BRA `(.L_x_265) ;  /* 0x0000000000301947 */ /* 0x000fea0003800000 */
        /* <DEDUP_REMOVED lines=12> */
.L_x_265:
[----:B------:R-:W-:Y:S05]  /*5570*/  BSYNC.RECONVERGENT B0 ;  /* 0x0000000000007941 */ /* 0x000fea0003800200 */
.L_x_264:
[----:B------:R-:W0:Y:S02]  /*5580*/  LDGDEPBAR ;  /* 0x00000000000079af */ /* 0x000e240000000000 */
.L_x_263:
[----:B------:R-:W-:Y:S01]  /*5590*/  IMAD.SHL.U32 R69, R238, 0x2, RZ ;  /* 0x00000002ee457824 */ /* 0x000fe200078e00ff */
[----:B------:R-:W3:Y:S01]  /*55a0*/  LDCU UR6, c[0x0][0x45c] ;  /* 0x00008b80ff0677ac */ /* 0x000ee20008000800 */
[----:B------:R-:W-:Y:S02]  /*55b0*/  IMAD.U32 R68, RZ, RZ, UR20 ;  /* 0x00000014ff447e24 */ /* 0x000fe4000f8e00ff */
[----:B------:R-:W-:Y:S01]  /*55c0*/  IMAD.IADD R0, R2, 0x1, R0 ;  /* 0x0000000102007824 */ /* 0x000fe200078e0200 */
[----:B------:R-:W-:Y:S01]  /*55d0*/  LOP3.LUT R69, R69, 0x6, RZ, 0xc0, !PT ;  /* 0x0000000645457812 */ /* 0x000fe200078ec0ff */
[----:B------:R-:W-:-:S03]  /*55e0*/  UMOV UR7, 0xffffffff ;  /* 0xffffffff00077882 */ /* 0x000fc60000000000 */
[----:B------:R-:W-:Y:S01]  /*55f0*/  LEA R239, R0, UR5, 0x1 ;  /* 0x0000000500ef7c11 */ /* 0x000fe2000f8e08ff */
[----:B------:R-:W-:-:S04]  /*5600*/  IMAD R68, R68, 0x80, R69 ;  /* 0x0000008044447824 */ /* 0x000fc800078e0245 */
[C---:B------:R-:W-:Y:S01]  /*5610*/  VIADD R69, R68.reuse, 0xffffff80 ;  /* 0xffffff8044457836 */ /* 0x040fe20000000000 */
[----:B------:R-:W-:Y:S01]  /*5620*/  LDSM.16.MT88.4 R180, [R239+0x8000] ;  /* 0x00800000efb4783b */ /* 0x000fe20000004200 */
[C---:B-1----:R-:W-:Y:S02]  /*5630*/  VIADD R82, R68.reuse, 0xffffff81 ;  /* 0xffffff8144527836 */ /* 0x042fe40000000000 */
[C---:B------:R-:W-:Y:S01]  /*5640*/  VIADD R70, R68.reuse, 0xffffff89 ;  /* 0xffffff8944467836 */ /* 0x040fe20000000000 */
[C---:B------:R-:W-:Y:S01]  /*5650*/  ISETP.GE.AND P2, PT, R69.reuse, R243, PT ;  /* 0x000000f34500720c */ /* 0x040fe20003f46270 */
[C---:B------:R-:W-:Y:S01]  /*5660*/  VIADD R71, R68.reuse, 0xffffff88 ;  /* 0xffffff8844477836 */ /* 0x040fe20000000000 */
[-C--:B------:R-:W-:Y:S01]  /*5670*/  ISETP.GE.AND P3, PT, R69, R199.reuse, PT ;  /* 0x000000c74500720c */ /* 0x080fe20003f66270 */
[----:B------:R-:W-:Y:S01]  /*5680*/  VIADD R78, R68, 0xffffff91 ;  /* 0xffffff91444e7836 */ /* 0x000fe20000000000 */
[----:B------:R-:W-:Y:S01]  /*5690*/  FSEL R168, R168, -INF , !P2 ;  /* 0xff800000a8a87808 */ /* 0x000fe20005000000 */
[----:B------:R-:W-:Y:S01]  /*56a0*/  VIADD R80, R68, 0xffffff90 ;  /* 0xffffff9044507836 */ /* 0x000fe20000000000 */
[----:B------:R-:W-:Y:S01]  /*56b0*/  ISETP.GE.AND P2, PT, R82, R199, PT ;  /* 0x000000c75200720c */ /* 0x000fe20003f46270 */
[----:B------:R-:W-:Y:S01]  /*56c0*/  VIADD R74, R68, 0xffffff98 ;  /* 0xffffff98444a7836 */ /* 0x000fe20000000000 */
[----:B------:R-:W-:Y:S01]  /*56d0*/  FSEL R170, R170, -INF , !P3 ;  /* 0xff800000aaaa7808 */ /* 0x000fe20005800000 */
[----:B------:R-:W-:Y:S01]  /*56e0*/  VIADD R79, R68, 0xffffffa0 ;  /* 0xffffffa0444f7836 */ /* 0x000fe20000000000 */
[----:B------:R-:W-:Y:S01]  /*56f0*/  ISETP.GE.AND P3, PT, R70, R243, PT ;  /* 0x000000f34600720c */ /* 0x000fe20003f66270 */
[C---:B--2---:R-:W-:Y:S01]  /*5700*/  VIADD R73, R68.reuse, 0xffffffa1 ;  /* 0xffffffa144497836 */ /* 0x044fe20000000000 */
[----:B------:R-:W-:Y:S01]  /*5710*/  FSEL R171, R171, -INF , !P2 ;  /* 0xff800000abab7808 */ /* 0x000fe20005000000 */
[C---:B------:R-:W-:Y:S01]  /*5720*/  VIADD R72, R68.reuse, 0xffffffa8 ;  /* 0xffffffa844487836 */ /* 0x040fe20000000000 */
[-C--:B------:R-:W-:Y:S01]  /*5730*/  ISETP.GE.AND P2, PT, R71, R199.reuse, PT ;  /* 0x000000c74700720c */ /* 0x080fe20003f46270 */
[----:B------:R-:W-:Y:S01]  /*5740*/  VIADD R2, R68, 0xffffffa9 ;  /* 0xffffffa944027836 */ /* 0x000fe20000000000 */
[----:B------:R-:W-:Y:S01]  /*5750*/  FSEL R77, R165, -INF , !P3 ;  /* 0xff800000a54d7808 */ /* 0x000fe20005800000 */
[----:B------:R-:W-:Y:S01]  /*5760*/  IMAD.IADD R250, R3, 0x1, R239 ;  /* 0x0000000103fa7824 */ /* 0x000fe200078e02ef */
[----:B------:R-:W-:-:S02]  /*5770*/  ISETP.GE.AND P3, PT, R70, R199, PT ;  /* 0x000000c74600720c */ /* 0x000fc40003f66270 */
[----:B------:R-:W-:Y:S02]  /*5780*/  FSEL R76, R166, -INF , !P2 ;  /* 0xff800000a64c7808 */ /* 0x000fe40005000000 */
[-C--:B------:R-:W-:Y:S02]  /*5790*/  ISETP.GE.AND P2, PT, R78, R243.reuse, PT ;  /* 0x000000f34e00720c */ /* 0x080fe40003f46270 */
[----:B------:R-:W-:Y:S02]  /*57a0*/  FSEL R75, R167, -INF , !P3 ;  /* 0xff800000a74b7808 */ /* 0x000fe40005800000 */
[----:B------:R-:W-:Y:S02]  /*57b0*/  ISETP.GE.AND P3, PT, R80, R243, PT ;  /* 0x000000f35000720c */ /* 0x000fe40003f66270 */
[----:B------:R-:W-:Y:S02]  /*57c0*/  FSEL R100, R161, -INF , !P2 ;  /* 0xff800000a1647808 */ /* 0x000fe40005000000 */
[----:B------:R-:W-:-:S02]  /*57d0*/  ISETP.GE.AND P2, PT, R78, R199, PT ;  /* 0x000000c74e00720c */ /* 0x000fc40003f46270 */
[C---:B------:R-:W-:Y:S02]  /*57e0*/  ISETP.GE.AND P5, PT, R69.reuse, R198, PT ;  /* 0x000000c64500720c */ /* 0x040fe40003fa6270 */
[----:B------:R-:W-:Y:S01]  /*57f0*/  ISETP.GE.AND P1, PT, R69, R197, PT ;  /* 0x000000c54500720c */ /* 0x000fe20003f26270 */
[----:B------:R-:W-:Y:S01]  /*5800*/  VIADD R69, R68, 0xffffff99 ;  /* 0xffffff9944457836 */ /* 0x000fe20000000000 */
[----:B------:R-:W-:Y:S02]  /*5810*/  FSEL R99, R160, -INF , !P3 ;  /* 0xff800000a0637808 */ /* 0x000fe40005800000 */
[----:B------:R-:W-:Y:S02]  /*5820*/  ISETP.GE.AND P3, PT, R80, R199, PT ;  /* 0x000000c75000720c */ /* 0x000fe40003f66270 */
[----:B------:R-:W-:Y:S02]  /*5830*/  ISETP.GE.AND P4, PT, R82, R243, PT ;  /* 0x000000f35200720c */ /* 0x000fe40003f86270 */
[----:B------:R-:W-:-:S02]  /*5840*/  FSEL R178, R163, -INF , !P2 ;  /* 0xff800000a3b27808 */ /* 0x000fc40005000000 */
[----:B------:R-:W-:Y:S02]  /*5850*/  ISETP.GE.AND P2, PT, R74, R199, PT ;  /* 0x000000c74a00720c */ /* 0x000fe40003f46270 */
[----:B------:R-:W-:Y:S02]  /*5860*/  FSEL R179, R162, -INF , !P3 ;  /* 0xff800000a2b37808 */ /* 0x000fe40005800000 */
[----:B------:R-:W-:Y:S02]  /*5870*/  FSEL R169, R169, -INF , !P4 ;  /* 0xff800000a9a97808 */ /* 0x000fe40006000000 */
[-C--:B------:R-:W-:Y:S02]  /*5880*/  ISETP.GE.AND P3, PT, R69, R243.reuse, PT ;  /* 0x000000f34500720c */ /* 0x080fe40003f66270 */
[----:B------:R-:W-:Y:S02]  /*5890*/  ISETP.GE.AND P4, PT, R71, R243, PT ;  /* 0x000000f34700720c */ /* 0x000fe40003f86270 */
[----:B------:R-:W-:-:S02]  /*58a0*/  FSEL R177, R158, -INF , !P2 ;  /* 0xff8000009eb17808 */ /* 0x000fc40005000000 */
[----:B------:R-:W-:Y:S02]  /*58b0*/  ISETP.GE.AND P2, PT, R79, R243, PT ;  /* 0x000000f34f00720c */ /* 0x000fe40003f46270 */
[----:B------:R-:W-:Y:S02]  /*58c0*/  FSEL R102, R157, -INF , !P3 ;  /* 0xff8000009d667808 */ /* 0x000fe40005800000 */
        /* <DEDUP_REMOVED lines=12> */
[-C--:B------:R-:W-:Y:S02]  /*5990*/  ISETP.GE.AND P3, PT, R73, R199.reuse, PT ;  /* 0x000000c74900720c */ /* 0x080fe40003f66270 */
[----:B------:R-:W-:Y:S01]  /*59a0*/  FSEL R83, R148, -INF , !P4 ;  /* 0xff80000094537808 */ /* 0x000fe20006000000 */
[----:B------:R-:W-:Y:S01]  /*59b0*/  IMAD.MOV.U32 R148, RZ, RZ, R102 ;  /* 0x000000ffff947224 */ /* 0x000fe200078e0066 */
[-C--:B------:R-:W-:Y:S02]  /*59c0*/  ISETP.GE.AND P4, PT, R72, R199.reuse, PT ;  /* 0x000000c74800720c */ /* 0x080fe40003f86270 */
[----:B------:R-:W-:Y:S01]  /*59d0*/  FSEL R84, R149, -INF , !P2 ;  /* 0xff80000095547808 */ /* 0x000fe20005000000 */
[----:B------:R-:W-:Y:S01]  /*59e0*/  IMAD.MOV.U32 R149, RZ, RZ, R101 ;  /* 0x000000ffff957224 */ /* 0x000fe200078e0065 */
[----:B------:R-:W-:-:S02]  /*59f0*/  ISETP.GE.AND P2, PT, R2, R199, PT ;  /* 0x000000c70200720c */ /* 0x000fc40003f46270 */
[----:B------:R-:W-:Y:S02]  /*5a00*/  FSEL R86, R155, -INF , !P3 ;  /* 0xff8000009b567808 */ /* 0x000fe40005800000 */
[-C--:B------:R-:W-:Y:S02]  /*5a10*/  ISETP.GE.AND P3, PT, R82, R198.reuse, PT ;  /* 0x000000c65200720c */ /* 0x080fe40003f66270 */
[----:B------:R-:W-:Y:S01]  /*5a20*/  FSEL R252, R150, -INF , !P4 ;  /* 0xff80000096fc7808 */ /* 0x000fe20006000000 */
[----:B------:R-:W-:Y:S01]  /*5a30*/  IMAD.MOV.U32 R150, RZ, RZ, R100 ;  /* 0x000000ffff967224 */ /* 0x000fe200078e0064 */
[----:B------:R-:W-:Y:S02]  /*5a40*/  ISETP.GE.AND P4, PT, R82, R197, PT ;  /* 0x000000c55200720c */ /* 0x000fe40003f86270 */
[----:B------:R-:W-:Y:S01]  /*5a50*/  FSEL R251, R151, -INF , !P2 ;  /* 0xff80000097fb7808 */ /* 0x000fe20005000000 */
[----:B------:R-:W-:Y:S01]  /*5a60*/  IMAD.MOV.U32 R151, RZ, RZ, R99 ;  /* 0x000000ffff977224 */ /* 0x000fe200078e0063 */
[----:B------:R-:W-:-:S02]  /*5a70*/  ISETP.GE.AND P2, PT, R71, R198, PT ;  /* 0x000000c64700720c */ /* 0x000fc40003f46270 */
[----:B------:R-:W-:Y:S02]  /*5a80*/  FSEL R64, R64, -INF , !P5 ;  /* 0xff80000040407808 */ /* 0x000fe40006800000 */
[----:B------:R-:W-:Y:S02]  /*5a90*/  FSEL R66, R66, -INF , !P1 ;  /* 0xff80000042427808 */ /* 0x000fe40004800000 */
[-C--:B------:R-:W-:Y:S02]  /*5aa0*/  ISETP.GE.AND P5, PT, R71, R197.reuse, PT ;  /* 0x000000c54700720c */ /* 0x080fe40003fa6270 */
[C---:B------:R-:W-:Y:S02]  /*5ab0*/  ISETP.GE.AND P1, PT, R70.reuse, R198, PT ;  /* 0x000000c64600720c */ /* 0x040fe40003f26270 */
[----:B------:R-:W-:Y:S02]  /*5ac0*/  FSEL R65, R65, -INF , !P3 ;  /* 0xff80000041417808 */ /* 0x000fe40005800000 */
[----:B------:R-:W-:-:S02]  /*5ad0*/  ISETP.GE.AND P3, PT, R70, R197, PT ;  /* 0x000000c54600720c */ /* 0x000fc40003f66270 */
[----:B------:R-:W-:Y:S02]  /*5ae0*/  FSEL R67, R67, -INF , !P4 ;  /* 0xff80000043437808 */ /* 0x000fe40006000000 */
[----:B------:R-:W-:Y:S02]  /*5af0*/  ISETP.GE.AND P4, PT, R80, R198, PT ;  /* 0x000000c65000720c */ /* 0x000fe40003f86270 */
[----:B------:R-:W-:Y:S02]  /*5b00*/  FSEL R71, R60, -INF , !P2 ;  /* 0xff8000003c477808 */ /* 0x000fe40005000000 */
[----:B------:R-:W-:Y:S02]  /*5b10*/  ISETP.GE.AND P2, PT, R80, R197, PT ;  /* 0x000000c55000720c */ /* 0x000fe40003f46270 */
[----:B------:R-:W-:Y:S02]  /*5b20*/  FSEL R62, R62, -INF , !P5 ;  /* 0xff8000003e3e7808 */ /* 0x000fe40006800000 */
[----:B------:R-:W-:-:S02]  /*5b30*/  FSEL R61, R61, -INF , !P1 ;  /* 0xff8000003d3d7808 */ /* 0x000fc40004800000 */
[CC--:B------:R-:W-:Y:S02]  /*5b40*/  ISETP.GE.AND P5, PT, R78.reuse, R198.reuse, PT ;  /* 0x000000c64e00720c */ /* 0x0c0fe40003fa6270 */
        /* <DEDUP_REMOVED lines=8> */
[----:B------:R-:W-:Y:S02]  /*5bd0*/  FSEL R59, R59, -INF , !P1 ;  /* 0xff8000003b3b7808 */ /* 0x000fe40004800000 */
[----:B------:R-:W-:Y:S01]  /*5be0*/  ISETP.GE.AND P5, PT, R69, R197, PT ;  /* 0x000000c54500720c */ /* 0x000fe20003fa6270 */
[----:B------:R-:W-:Y:S01]  /*5bf0*/  VIADD R69, R68, 0xffffffb1 ;  /* 0xffffffb144457836 */ /* 0x000fe20000000000 */
[----:B------:R-:W-:-:S02]  /*5c00*/  ISETP.GE.AND P1, PT, R79, R198, PT ;  /* 0x000000c64f00720c */ /* 0x000fc40003f26270 */
[----:B------:R-:W-:Y:S02]  /*5c10*/  FSEL R56, R52, -INF , !P3 ;  /* 0xff80000034387808 */ /* 0x000fe40005800000 */
[----:B------:R-:W-:Y:S02]  /*5c20*/  FSEL R52, R54, -INF , !P4 ;  /* 0xff80000036347808 */ /* 0x000fe40006000000 */
[----:B------:R-:W-:Y:S02]  /*5c30*/  FSEL R54, R53, -INF , !P2 ;  /* 0xff80000035367808 */ /* 0x000fe40005000000 */
[----:B------:R-:W-:Y:S02]  /*5c40*/  ISETP.GE.AND P3, PT, R79, R197, PT ;  /* 0x000000c54f00720c */ /* 0x000fe40003f66270 */
[----:B------:R-:W-:Y:S01]  /*5c50*/  FSEL R53, R55, -INF , !P5 ;  /* 0xff80000037357808 */ /* 0x000fe20006800000 */
[----:B------:R-:W-:Y:S01]  /*5c60*/  VIADD R55, R68, 0xffffffb0 ;  /* 0xffffffb044377836 */ /* 0x000fe20000000000 */
[----:B------:R-:W-:-:S02]  /*5c70*/  FSEL R48, R48, -INF , !P1 ;  /* 0xff80000030307808 */ /* 0x000fc40004800000 */
[CC--:B------:R-:W-:Y:S02]  /*5c80*/  ISETP.GE.AND P4, PT, R73.reuse, R198.reuse, PT ;  /* 0x000000c64900720c */ /* 0x0c0fe40003f86270 */
[-C--:B------:R-:W-:Y:S02]  /*5c90*/  ISETP.GE.AND P1, PT, R72, R197.reuse, PT ;  /* 0x000000c54800720c */ /* 0x080fe40003f26270 */
[----:B------:R-:W-:Y:S02]  /*5ca0*/  FSEL R50, R50, -INF , !P3 ;  /* 0xff80000032327808 */ /* 0x000fe40005800000 */
[----:B------:R-:W-:Y:S02]  /*5cb0*/  ISETP.GE.AND P2, PT, R73, R197, PT ;  /* 0x000000c54900720c */ /* 0x000fe40003f46270 */
[-C--:B------:R-:W-:Y:S02]  /*5cc0*/  ISETP.GE.AND P5, PT, R72, R198.reuse, PT ;  /* 0x000000c64800720c */ /* 0x080fe40003fa6270 */
[----:B------:R-:W-:-:S02]  /*5cd0*/  ISETP.GE.AND P3, PT, R2, R198, PT ;  /* 0x000000c60200720c */ /* 0x000fc40003f66270 */
[----:B------:R-:W-:Y:S02]  /*5ce0*/  FSEL R49, R49, -INF , !P4 ;  /* 0xff80000031317808 */ /* 0x000fe40006000000 */
[----:B------:R-:W-:Y:S02]  /*5cf0*/  FSEL R46, R46, -INF , !P1 ;  /* 0xff8000002e2e7808 */ /* 0x000fe40004800000 */
[----:B------:R-:W-:Y:S01]  /*5d00*/  ISETP.GE.AND P4, PT, R2, R197, PT ;  /* 0x000000c50200720c */ /* 0x000fe20003f86270 */
[----:B------:R-:W-:Y:S01]  /*5d10*/  VIADD R2, R68, 0xffffffc1 ;  /* 0xffffffc144027836 */ /* 0x000fe20000000000 */
[----:B------:R-:W-:Y:S02]  /*5d20*/  ISETP.GE.AND P1, PT, R55, R198, PT ;  /* 0x000000c63700720c */ /* 0x000fe40003f26270 */
[----:B------:R-:W-:Y:S02]  /*5d30*/  FSEL R51, R51, -INF , !P2 ;  /* 0xff80000033337808 */ /* 0x000fe40005000000 */
[----:B------:R-:W-:-:S02]  /*5d40*/  FSEL R44, R44, -INF , !P5 ;  /* 0xff8000002c2c7808 */ /* 0x000fc40006800000 */
[----:B------:R-:W-:Y:S02]  /*5d50*/  FSEL R45, R45, -INF , !P3 ;  /* 0xff8000002d2d7808 */ /* 0x000fe40005800000 */
[C---:B------:R-:W-:Y:S02]  /*5d60*/  ISETP.GE.AND P2, PT, R55.reuse, R243, PT ;  /* 0x000000f33700720c */ /* 0x040fe40003f46270 */
[C---:B------:R-:W-:Y:S02]  /*5d70*/  ISETP.GE.AND P5, PT, R55.reuse, R199, PT ;  /* 0x000000c73700720c */ /* 0x040fe40003fa6270 */
[----:B------:R-:W-:Y:S01]  /*5d80*/  ISETP.GE.AND P3, PT, R55, R197, PT ;  /* 0x000000c53700720c */ /* 0x000fe20003f66270 */
[----:B------:R-:W-:Y:S01]  /*5d90*/  VIADD R55, R68, 0xffffffb8 ;  /* 0xffffffb844377836 */ /* 0x000fe20000000000 */
[----:B------:R-:W-:Y:S02]  /*5da0*/  FSEL R47, R47, -INF , !P4 ;  /* 0xff8000002f2f7808 */ /* 0x000fe40006000000 */
[----:B------:R-:W-:Y:S01]  /*5db0*/  FSEL R232, R40, -INF , !P1 ;  /* 0xff80000028e87808 */ /* 0x000fe20004800000 */
[----:B------:R-:W-:Y:S01]  /*5dc0*/  VIADD R40, R68, 0xffffffc0 ;  /* 0xffffffc044287836 */ /* 0x000fe20000000000 */
[----:B------:R-:W-:-:S02]  /*5dd0*/  ISETP.GE.AND P4, PT, R69, R198, PT ;  /* 0x000000c64500720c */ /* 0x000fc40003f86270 */
[-C--:B------:R-:W-:Y:S02]  /*5de0*/  ISETP.GE.AND P1, PT, R69, R197.reuse, PT ;  /* 0x000000c54500720c */ /* 0x080fe40003f26270 */
[----:B------:R-:W-:Y:S01]  /*5df0*/  FSEL R233, R41, -INF , !P4 ;  /* 0xff80000029e97808 */ /* 0x000fe20006000000 */
[----:B------:R-:W-:Y:S01]  /*5e00*/  VIADD R41, R68, 0xffffffb9 ;  /* 0xffffffb944297836 */ /* 0x000fe20000000000 */
[----:B------:R-:W-:Y:S01]  /*5e10*/  FSEL R218, R43, -INF , !P1 ;  /* 0xff8000002bda7808 */ /* 0x000fe20004800000 */
[----:B------:R-:W-:Y:S01]  /*5e20*/  IMAD.MOV.U32 R43, RZ, RZ, R85 ;  /* 0x000000ffff2b7224 */ /* 0x000fe200078e0055 */
[C---:B------:R-:W-:Y:S02]  /*5e30*/  ISETP.GE.AND P1, PT, R55.reuse, R197, PT ;  /* 0x000000c53700720c */ /* 0x040fe40003f26270 */
[----:B------:R-:W-:Y:S01]  /*5e40*/  FSEL R107, R42, -INF , !P3 ;  /* 0xff8000002a6b7808 */ /* 0x000fe20005800000 */
[----:B------:R-:W-:Y:S01]  /*5e50*/  IMAD.MOV.U32 R42, RZ, RZ, R86 ;  /* 0x000000ffff2a7224 */ /* 0x000fe200078e0056 */
[----:B------:R-:W-:-:S02]  /*5e60*/  ISETP.GE.AND P3, PT, R55, R198, PT ;  /* 0x000000c63700720c */ /* 0x000fc40003f66270 */
[----:B------:R-:W-:Y:S01]  /*5e70*/  FSEL R229, R38, -INF , !P1 ;  /* 0xff80000026e57808 */ /* 0x000fe20004800000 */
[----:B------:R-:W-:Y:S01]  /*5e80*/  IMAD.MOV.U32 R38, RZ, RZ, R84 ;  /* 0x000000ffff267224 */ /* 0x000fe200078e0054 */
[-C--:B------:R-:W-:Y:S02]  /*5e90*/  ISETP.GE.AND P4, PT, R41, R198.reuse, PT ;  /* 0x000000c62900720c */ /* 0x080fe40003f86270 */
[----:B------:R-:W-:Y:S02]  /*5ea0*/  ISETP.GE.AND P1, PT, R40, R198, PT ;  /* 0x000000c62800720c */ /* 0x000fe40003f26270 */
[----:B------:R-:W-:Y:S02]  /*5eb0*/  FSEL R231, R36, -INF , !P3 ;  /* 0xff80000024e77808 */ /* 0x000fe40005800000 */
[----:B------:R-:W-:Y:S01]  /*5ec0*/  FSEL R36, R37, -INF , !P4 ;  /* 0xff80000025247808 */ /* 0x000fe20006000000 */
[----:B------:R-:W-:Y:S01]  /*5ed0*/  VIADD R37, R68, 0xffffffc8 ;  /* 0xffffffc844257836 */ /* 0x000fe20000000000 */
[----:B------:R-:W-:Y:S01]  /*5ee0*/  FSEL R211, R32, -INF , !P1 ;  /* 0xff80000020d37808 */ /* 0x000fe20004800000 */
[----:B------:R-:W-:Y:S01]  /*5ef0*/  VIADD R32, R68, 0xffffffd1 ;  /* 0xffffffd144207836 */ /* 0x000fe20000000000 */
[----:B------:R-:W-:-:S02]  /*5f00*/  ISETP.GE.AND P3, PT, R41, R197, PT ;  /* 0x000000c52900720c */ /* 0x000fc40003f66270 */
[C---:B------:R-:W-:Y:S02]  /*5f10*/  ISETP.GE.AND P4, PT, R2.reuse, R198, PT ;  /* 0x000000c60200720c */ /* 0x040fe40003f86270 */
[-C--:B------:R-:W-:Y:S02]  /*5f20*/  ISETP.GE.AND P1, PT, R2, R197.reuse, PT ;  /* 0x000000c50200720c */ /* 0x080fe40003f26270 */
[----:B------:R-:W-:Y:S02]  /*5f30*/  FSEL R230, R39, -INF , !P3 ;  /* 0xff80000027e67808 */ /* 0x000fe40005800000 */
[----:B------:R-:W-:Y:S01]  /*5f40*/  FSEL R217, R33, -INF , !P4 ;  /* 0xff80000021d97808 */ /* 0x000fe20006000000 */
[----:B------:R-:W-:Y:S01]  /*5f50*/  VIADD R33, R68, 0xffffffd0 ;  /* 0xffffffd044217836 */ /* 0x000fe20000000000 */
[----:B------:R-:W-:Y:S01]  /*5f60*/  FSEL R214, R35, -INF , !P1 ;  /* 0xff80000023d67808 */ /* 0x000fe20004800000 */
[----:B------:R-:W-:Y:S01]  /*5f70*/  IMAD.MOV.U32 R35, RZ, RZ, R83 ;  /* 0x000000ffff237224 */ /* 0x000fe200078e0053 */
[----:B------:R-:W-:-:S02]  /*5f80*/  ISETP.GE.AND P3, PT, R40, R197, PT ;  /* 0x000000c52800720c */ /* 0x000fc40003f66270 */
[C---:B------:R-:W-:Y:S02]  /*5f90*/  ISETP.GE.AND P1, PT, R37.reuse, R197, PT ;  /* 0x000000c52500720c */ /* 0x040fe40003f26270 */
[----:B------:R-:W-:Y:S01]  /*5fa0*/  FSEL R213, R34, -INF , !P3 ;  /* 0xff80000022d57808 */ /* 0x000fe20005800000 */
[----:B------:R-:W-:Y:S01]  /*5fb0*/  VIADD R34, R68, 0xffffffc9 ;  /* 0xffffffc944227836 */ /* 0x000fe20000000000 */
[----:B------:R-:W-:Y:S02]  /*5fc0*/  FSEL R222, R30, -INF , !P1 ;  /* 0xff8000001ede7808 */ /* 0x000fe40004800000 */
[-C--:B------:R-:W-:Y:S02]  /*5fd0*/  ISETP.GE.AND P3, PT, R37, R198.reuse, PT ;  /* 0x000000c62500720c */ /* 0x080fe40003f66270 */
[----:B------:R-:W-:Y:S02]  /*5fe0*/  ISETP.GE.AND P1, PT, R33, R198, PT ;  /* 0x000000c62100720c */ /* 0x000fe40003f26270 */
[----:B------:R-:W-:Y:S01]  /*5ff0*/  FSEL R216, R28, -INF , !P3 ;  /* 0xff8000001cd87808 */ /* 0x000fe20005800000 */
[----:B------:R-:W-:Y:S01]  /*6000*/  VIADD R28, R68, 0xffffffd8 ;  /* 0xffffffd8441c7836 */ /* 0x000fe20000000000 */
[----:B------:R-:W-:-:S02]  /*6010*/  FSEL R206, R24, -INF , !P1 ;  /* 0xff80000018ce7808 */ /* 0x000fc40004800000 */
[-C--:B------:R-:W-:Y:S02]  /*6020*/  ISETP.GE.AND P4, PT, R34, R198.reuse, PT ;  /* 0x000000c62200720c */ /* 0x080fe40003f86270 */
[----:B------:R-:W-:Y:S02]  /*6030*/  ISETP.GE.AND P1, PT, R32, R197, PT ;  /* 0x000000c52000720c */ /* 0x000fe40003f26270 */
[----:B------:R-:W-:Y:S01]  /*6040*/  FSEL R215, R29, -INF , !P4 ;  /* 0xff8000001dd77808 */ /* 0x000fe20006000000 */
[----:B------:R-:W-:Y:S01]  /*6050*/  VIADD R29, R68, 0xffffffd9 ;  /* 0xffffffd9441d7836 */ /* 0x000fe20000000000 */
[----:B------:R-:W-:Y:S02]  /*6060*/  FSEL R202, R27, -INF , !P1 ;  /* 0xff8000001bca7808 */ /* 0x000fe40004800000 */
[----:B------:R-:W-:Y:S02]  /*6070*/  ISETP.GE.AND P1, PT, R28, R198, PT ;  /* 0x000000c61c00720c */ /* 0x000fe40003f26270 */
[----:B------:R-:W-:-:S02]  /*6080*/  FSEL R93, R144, -INF , !P2 ;  /* 0xff800000905d7808 */ /* 0x000fc40005000000 */
[----:B------:R-:W-:Y:S01]  /*6090*/  FSEL R207, R20, -INF , !P1 ;  /* 0xff80000014cf7808 */ /* 0x000fe20004800000 */
[C---:B------:R-:W-:Y:S01]  /*60a0*/  VIADD R20, R68.reuse, 0xffffffe0 ;  /* 0xffffffe044147836 */ /* 0x040fe20000000000 */
[C---:B------:R-:W-:Y:S02]  /*60b0*/  ISETP.GE.AND P1, PT, R29.reuse, R197, PT ;  /* 0x000000c51d00720c */ /* 0x040fe40003f26270 */
[----:B------:R-:W-:Y:S02]  /*60c0*/  ISETP.GE.AND P2, PT, R29, R198, PT ;  /* 0x000000c61d00720c */ /* 0x000fe40003f46270 */
[----:B------:R-:W-:Y:S02]  /*60d0*/  FSEL R205, R23, -INF , !P1 ;  /* 0xff80000017cd7808 */ /* 0x000fe40004800000 */
[-C--:B------:R-:W-:Y:S02]  /*60e0*/  ISETP.GE.AND P1, PT, R41, R243.reuse, PT ;  /* 0x000000f32900720c */ /* 0x080fe40003f26270 */
[----:B------:R-:W-:Y:S01]  /*60f0*/  FSEL R204, R21, -INF , !P2 ;  /* 0xff80000015cc7808 */ /* 0x000fe20005000000 */
[----:B------:R-:W-:Y:S01]  /*6100*/  VIADD R21, R68, 0xffffffe1 ;  /* 0xffffffe144157836 */ /* 0x000fe20000000000 */
[----:B------:R-:W-:-:S02]  /*6110*/  ISETP.GE.AND P2, PT, R55, R243, PT ;  /* 0x000000f33700720c */ /* 0x000fc40003f46270 */
[----:B------:R-:W-:Y:S02]  /*6120*/  FSEL R103, R141, -INF , !P1 ;  /* 0xff8000008d677808 */ /* 0x000fe40004800000 */
[-C--:B------:R-:W-:Y:S02]  /*6130*/  ISETP.GE.AND P1, PT, R2, R243.reuse, PT ;  /* 0x000000f30200720c */ /* 0x080fe40003f26270 */
[----:B------:R-:W-:Y:S02]  /*6140*/  FSEL R106, R140, -INF , !P2 ;  /* 0xff8000008c6a7808 */ /* 0x000fe40005000000 */
[----:B------:R-:W-:Y:S02]  /*6150*/  ISETP.GE.AND P2, PT, R40, R243, PT ;  /* 0x000000f32800720c */ /* 0x000fe40003f46270 */
[----:B------:R-:W-:Y:S02]  /*6160*/  FSEL R220, R137, -INF , !P1 ;  /* 0xff80000089dc7808 */ /* 0x000fe40004800000 */
[----:B------:R-:W-:-:S02]  /*6170*/  ISETP.GE.AND P3, PT, R34, R197, PT ;  /* 0x000000c52200720c */ /* 0x000fc40003f66270 */
[----:B------:R-:W-:Y:S02]  /*6180*/  ISETP.GE.AND P1, PT, R20, R198, PT ;  /* 0x000000c61400720c */ /* 0x000fe40003f26270 */
[----:B------:R-:W-:Y:S02]  /*6190*/  FSEL R219, R136, -INF , !P2 ;  /* 0xff80000088db7808 */ /* 0x000fe40005000000 */
[----:B------:R-:W-:Y:S02]  /*61a0*/  ISETP.GE.AND P2, PT, R37, R243, PT ;  /* 0x000000f32500720c */ /* 0x000fe40003f46270 */
[----:B------:R-:W-:Y:S02]  /*61b0*/  FSEL R224, R31, -INF , !P3 ;  /* 0xff8000001fe07808 */ /* 0x000fe40005800000 */
[----:B------:R-:W-:Y:S01]  /*61c0*/  FSEL R80, R16, -INF , !P1 ;  /* 0xff80000010507808 */ /* 0x000fe20004800000 */
[----:B------:R-:W-:Y:S01]  /*61d0*/  VIADD R16, R68, 0xffffffe8 ;  /* 0xffffffe844107836 */ /* 0x000fe20000000000 */
[----:B------:R-:W-:-:S02]  /*61e0*/  ISETP.GE.AND P3, PT, R33, R197, PT ;  /* 0x000000c52100720c */ /* 0x000fc40003f66270 */
[-C--:B------:R-:W-:Y:S02]  /*61f0*/  ISETP.GE.AND P1, PT, R21, R197.reuse, PT ;  /* 0x000000c51500720c */ /* 0x080fe40003f26270 */
[----:B------:R-:W-:Y:S02]  /*6200*/  ISETP.GE.AND P4, PT, R32, R198, PT ;  /* 0x000000c62000720c */ /* 0x000fe40003f86270 */
[----:B------:R-:W-:Y:S02]  /*6210*/  FSEL R221, R132, -INF , !P2 ;  /* 0xff80000084dd7808 */ /* 0x000fe40005000000 */
[----:B------:R-:W-:Y:S02]  /*6220*/  ISETP.GE.AND P2, PT, R20, R197, PT ;  /* 0x000000c51400720c */ /* 0x000fe40003f46270 */
[----:B------:R-:W-:Y:S02]  /*6230*/  FSEL R201, R26, -INF , !P3 ;  /* 0xff8000001ac97808 */ /* 0x000fe40005800000 */
[----:B------:R-:W-:-:S02]  /*6240*/  FSEL R24, R19, -INF , !P1 ;  /* 0xff80000013187808 */ /* 0x000fc40004800000 */
[----:B------:R-:W-:Y:S02]  /*6250*/  FSEL R209, R25, -INF , !P4 ;  /* 0xff80000019d17808 */ /* 0x000fe40006000000 */
[-C--:B------:R-:W-:Y:S02]  /*6260*/  ISETP.GE.AND P3, PT, R69, R243.reuse, PT ;  /* 0x000000f34500720c */ /* 0x080fe40003f66270 */
        /* <DEDUP_REMOVED lines=9> */
[----:B------:R-:W-:Y:S01]  /*6300*/  FSEL R83, R17, -INF , !P3 ;  /* 0xff80000011537808 */ /* 0x000fe20005800000 */
[----:B------:R-:W-:Y:S01]  /*6310*/  VIADD R17, R68, 0xffffffe9 ;  /* 0xffffffe944117836 */ /* 0x000fe20000000000 */
[----:B------:R-:W-:-:S02]  /*6320*/  FSEL R125, R125, -INF , !P1 ;  /* 0xff8000007d7d7808 */ /* 0x000fc40004800000 */
[----:B------:R-:W-:Y:S02]  /*6330*/  ISETP.GE.AND P1, PT, R16, R198, PT ;  /* 0x000000c61000720c */ /* 0x000fe40003f26270 */
[----:B------:R-:W-:Y:S02]  /*6340*/  FSEL R200, R124, -INF , !P2 ;  /* 0xff8000007cc87808 */ /* 0x000fe40005000000 */
[-C--:B------:R-:W-:Y:S02]  /*6350*/  ISETP.GE.AND P2, PT, R20, R243.reuse, PT ;  /* 0x000000f31400720c */ /* 0x080fe40003f46270 */
[----:B------:R-:W-:Y:S02]  /*6360*/  ISETP.GE.AND P3, PT, R33, R243, PT ;  /* 0x000000f32100720c */ /* 0x000fe40003f66270 */
[----:B------:R-:W-:Y:S01]  /*6370*/  FSEL R88, R12, -INF , !P1 ;  /* 0xff8000000c587808 */ /* 0x000fe20004800000 */
[----:B------:R-:W-:Y:S01]  /*6380*/  VIADD R12, R68, 0xfffffff1 ;  /* 0xfffffff1440c7836 */ /* 0x000fe20000000000 */
[----:B------:R-:W-:-:S02]  /*6390*/  ISETP.GE.AND P1, PT, R17, R197, PT ;  /* 0x000000c51100720c */ /* 0x000fc40003f26270 */
[----:B------:R-:W-:Y:S02]  /*63a0*/  FSEL R90, R120, -INF , !P2 ;  /* 0xff800000785a7808 */ /* 0x000fe40005000000 */
[----:B------:R-:W-:Y:S02]  /*63b0*/  ISETP.GE.AND P2, PT, R17, R198, PT ;  /* 0x000000c61100720c */ /* 0x000fe40003f46270 */
[----:B------:R-:W-:Y:S02]  /*63c0*/  FSEL R128, R128, -INF , !P3 ;  /* 0xff80000080807808 */ /* 0x000fe40005800000 */
[----:B------:R-:W-:Y:S02]  /*63d0*/  ISETP.GE.AND P3, PT, R16, R197, PT ;  /* 0x000000c51000720c */ /* 0x000fe40003f66270 */
[----:B------:R-:W-:Y:S02]  /*63e0*/  FSEL R27, R15, -INF , !P1 ;  /* 0xff8000000f1b7808 */ /* 0x000fe40004800000 */
[----:B------:R-:W-:-:S02]  /*63f0*/  FMNMX3.FTZ R15, R66, R67, R62, !PT ;  /* 0x00000043420f7276 */ /* 0x000fc4000781003e */
[----:B------:R-:W-:Y:S01]  /*6400*/  FSEL R89, R13, -INF , !P2 ;  /* 0xff8000000d597808 */ /* 0x000fe20005000000 */
[----:B------:R-:W-:Y:S01]  /*6410*/  VIADD R13, R68, 0xfffffff0 ;  /* 0xfffffff0440d7836 */ /* 0x000fe20000000000 */
[----:B------:R-:W-:Y:S02]  /*6420*/  ISETP.GE.AND P2, PT, R21, R243, PT ;  /* 0x000000f31500720c */ /* 0x000fe40003f46270 */
[----:B------:R-:W-:Y:S02]  /*6430*/  FSEL R26, R14, -INF , !P3 ;  /* 0xff8000000e1a7808 */ /* 0x000fe40005800000 */
        /* <DEDUP_REMOVED lines=10> */
[----:B------:R-:W-:Y:S02]  /*64e0*/  ISETP.GE.AND P2, PT, R12, R198, PT ;  /* 0x000000c60c00720c */ /* 0x000fe40003f46270 */
[----:B------:R-:W-:Y:S02]  /*64f0*/  FMNMX3.FTZ R14, R14, R54, R48, !PT ;  /* 0x000000360e0e7276 */ /* 0x000fe40007810030 */
[----:B------:R-:W-:Y:S02]  /*6500*/  FMNMX3.FTZ R8, R8, R51, R46, !PT ;  /* 0x0000003308087276 */ /* 0x000fe4000781002e */
[----:B------:R-:W-:Y:S02]  /*6510*/  FSEL R92, R116, -INF , !P1 ;  /* 0xff800000745c7808 */ /* 0x000fe40004800000 */
[----:B------:R-:W-:-:S02]  /*6520*/  ISETP.GE.AND P1, PT, R13, R197, PT ;  /* 0x000000c50d00720c */ /* 0x000fc40003f26270 */
[----:B------:R-:W-:Y:S02]  /*6530*/  FSEL R82, R9, -INF , !P2 ;  /* 0xff80000009527808 */ /* 0x000fe40005000000 */
[----:B------:R-:W-:Y:S02]  /*6540*/  FMNMX3.FTZ R14, R14, R49, R44, !PT ;  /* 0x000000310e0e7276 */ /* 0x000fe4000781002c */
[----:B------:R-:W-:Y:S01]  /*6550*/  FMNMX3.FTZ R9, R8, R47, R107, !PT ;  /* 0x0000002f08097276 */ /* 0x000fe2000781006b */
[----:B------:R-:W-:Y:S01]  /*6560*/  VIADD R8, R68, 0xfffffff8 ;  /* 0xfffffff844087836 */ /* 0x000fe20000000000 */
[----:B------:R-:W-:Y:S01]  /*6570*/  FSEL R70, R10, -INF , !P1 ;  /* 0xff8000000a467808 */ /* 0x000fe20004800000 */
[----:B------:R-:W-:Y:S01]  /*6580*/  VIADD R68, R68, 0xfffffff9 ;  /* 0xfffffff944447836 */ /* 0x000fe20000000000 */
[----:B------:R-:W-:Y:S02]  /*6590*/  FMNMX3.FTZ R10, R14, R45, R232, !PT ;  /* 0x0000002d0e0a7276 */ /* 0x000fe400078100e8 */
[----:B------:R-:W-:-:S02]  /*65a0*/  FMNMX3.FTZ R9, R9, R218, R229, !PT ;  /* 0x000000da09097276 */ /* 0x000fc400078100e5 */
[----:B------:R-:W-:Y:S02]  /*65b0*/  ISETP.GE.AND P1, PT, R12, R197, PT ;  /* 0x000000c50c00720c */ /* 0x000fe40003f26270 */
[----:B------:R-:W-:Y:S02]  /*65c0*/  FMNMX3.FTZ R10, R10, R233, R231, !PT ;  /* 0x000000e90a0a7276 */ /* 0x000fe400078100e7 */
[----:B------:R-:W-:Y:S02]  /*65d0*/  FMNMX3.FTZ R9, R9, R230, R213, !PT ;  /* 0x000000e609097276 */ /* 0x000fe400078100d5 */
[----:B------:R-:W-:Y:S02]  /*65e0*/  ISETP.GE.AND P4, PT, R28, R197, PT ;  /* 0x000000c51c00720c */ /* 0x000fe40003f86270 */
[----:B------:R-:W-:Y:S02]  /*65f0*/  FSEL R78, R11, -INF , !P1 ;  /* 0xff8000000b4e7808 */ /* 0x000fe40004800000 */
[----:B------:R-:W-:-:S02]  /*6600*/  FMNMX3.FTZ R10, R10, R36, R211, !PT ;  /* 0x000000240a0a7276 */ /* 0x000fc400078100d3 */
[----:B------:R-:W-:Y:S02]  /*6610*/  FMNMX3.FTZ R9, R9, R214, R222, !PT ;  /* 0x000000d609097276 */ /* 0x000fe400078100de */
[----:B------:R-:W-:Y:S02]  /*6620*/  ISETP.GE.AND P1, PT, R13, R243, PT ;  /* 0x000000f30d00720c */ /* 0x000fe40003f26270 */
[----:B------:R-:W-:Y:S02]  /*6630*/  FSEL R203, R22, -INF , !P4 ;  /* 0xff80000016cb7808 */ /* 0x000fe40006000000 */
[----:B------:R-:W-:Y:S02]  /*6640*/  FMNMX3.FTZ R10, R10, R217, R216, !PT ;  /* 0x000000d90a0a7276 */ /* 0x000fe400078100d8 */
[----:B------:R-:W-:Y:S02]  /*6650*/  FMNMX3.FTZ R9, R9, R224, R201, !PT ;  /* 0x000000e009097276 */ /* 0x000fe400078100c9 */
[----:B------:R-:W-:-:S02]  /*6660*/  ISETP.GE.AND P2, PT, R17, R243, PT ;  /* 0x000000f31100720c */ /* 0x000fc40003f46270 */
[----:B------:R-:W-:Y:S02]  /*6670*/  FSEL R96, R112, -INF , !P1 ;  /* 0xff80000070607808 */ /* 0x000fe40004800000 */
[----:B------:R-:W-:Y:S02]  /*6680*/  ISETP.GE.AND P1, PT, R12, R243, PT ;  /* 0x000000f30c00720c */ /* 0x000fe40003f26270 */
[----:B------:R-:W-:Y:S02]  /*6690*/  FMNMX3.FTZ R10, R10, R215, R206, !PT ;  /* 0x000000d70a0a7276 */ /* 0x000fe400078100ce */
[----:B------:R-:W-:Y:S02]  /*66a0*/  FMNMX3.FTZ R9, R9, R202, R203, !PT ;  /* 0x000000ca09097276 */ /* 0x000fe400078100cb */
[----:B------:R-:W-:Y:S02]  /*66b0*/  FSEL R95, R117, -INF , !P2 ;  /* 0xff800000755f7808 */ /* 0x000fe40005000000 */
[----:B------:R-:W-:-:S02]  /*66c0*/  FSEL R97, R113, -INF , !P1 ;  /* 0xff80000071617808 */ /* 0x000fc40004800000 */
[CC--:B------:R-:W-:Y:S02]  /*66d0*/  ISETP.GE.AND P2, PT, R8.reuse, R198.reuse, PT ;  /* 0x000000c60800720c */ /* 0x0c0fe40003f46270 */
[----:B------:R-:W-:Y:S02]  /*66e0*/  ISETP.GE.AND P1, PT, R8, R197, PT ;  /* 0x000000c50800720c */ /* 0x000fe40003f26270 */
[----:B------:R-:W-:Y:S02]  /*66f0*/  FMNMX3.FTZ R10, R10, R209, R207, !PT ;  /* 0x000000d10a0a7276 */ /* 0x000fe400078100cf */
[----:B------:R-:W-:Y:S02]  /*6700*/  FMNMX3.FTZ R9, R9, R205, R25, !PT ;  /* 0x000000cd09097276 */ /* 0x000fe40007810019 */
[----:B------:R-:W-:Y:S02]  /*6710*/  FSEL R86, R4, -INF , !P2 ;  /* 0xff80000004567808 */ /* 0x000fe40005000000 */
[----:B------:R-:W-:-:S02]  /*6720*/  ISETP.GE.AND P2, PT, R68, R198, PT ;  /* 0x000000c64400720c */ /* 0x000fc40003f46270 */
[----:B------:R-:W-:Y:S02]  /*6730*/  FSEL R84, R6, -INF , !P1 ;  /* 0xff80000006547808 */ /* 0x000fe40004800000 */
[----:B------:R-:W-:Y:S02]  /*6740*/  FMNMX3.FTZ R10, R10, R204, R80, !PT ;  /* 0x000000cc0a0a7276 */ /* 0x000fe40007810050 */
[----:B------:R-:W-:Y:S02]  /*6750*/  FMNMX3.FTZ R6, R9, R24, R26, !PT ;  /* 0x0000001809067276 */ /* 0x000fe4000781001a */
[----:B------:R-:W-:Y:S02]  /*6760*/  FSEL R87, R5, -INF , !P2 ;  /* 0xff80000005577808 */ /* 0x000fe40005000000 */
[----:B------:R-:W-:Y:S02]  /*6770*/  FMNMX3.FTZ R4, R10, R83, R88, !PT ;  /* 0x000000530a047276 */ /* 0x000fe40007810058 */
[----:B------:R-:W-:-:S02]  /*6780*/  ISETP.GE.AND P1, PT, R68, R197, PT ;  /* 0x000000c54400720c */ /* 0x000fc40003f26270 */
[----:B------:R-:W-:Y:S02]  /*6790*/  FMNMX3.FTZ R5, R6, R27, R70, !PT ;  /* 0x0000001b06057276 */ /* 0x000fe40007810046 */
[----:B------:R-:W-:Y:S02]  /*67a0*/  FMNMX3.FTZ R4, R4, R89, R79, !PT ;  /* 0x0000005904047276 */ /* 0x000fe4000781004f */
[----:B------:R-:W-:Y:S02]  /*67b0*/  FSEL R85, R7, -INF , !P1 ;  /* 0xff80000007557808 */ /* 0x000fe40004800000 */
[----:B------:R-:W-:Y:S02]  /*67c0*/  FMNMX3.FTZ R5, R5, R78, R84, !PT ;  /* 0x0000004e05057276 */ /* 0x000fe40007810054 */
[----:B------:R-:W-:Y:S02]  /*67d0*/  ISETP.GE.AND P1, PT, R2, R199, PT ;  /* 0x000000c70200720c */ /* 0x000fe40003f26270 */
[----:B------:R-:W-:-:S02]  /*67e0*/  FMNMX3.FTZ R4, R4, R82, R86, !PT ;  /* 0x0000005204047276 */ /* 0x000fc40007810056 */
[----:B------:R-:W-:Y:S02]  /*67f0*/  FMNMX.FTZ R2, R85, R5, !PT ;  /* 0x0000000555027209 */ /* 0x000fe40007810000 */
[----:B------:R-:W-:Y:S02]  /*6800*/  FMNMX.FTZ R4, R87, R4, !PT ;  /* 0x0000000457047209 */ /* 0x000fe40007810000 */
[----:B------:R-:W-:Y:S01]  /*6810*/  FSEL R249, R146, -INF , !P5 ;  /* 0xff80000092f97808 */ /* 0x000fe20006800000 */
[----:B------:R-:W1:Y:S01]  /*6820*/  SHFL.BFLY PT, R6, R2, 0x2, 0x1f ;  /* 0x0c401f0002067f89 */ /* 0x000e6200000e0000 */
[-C--:B------:R-:W-:Y:S02]  /*6830*/  ISETP.GE.AND P2, PT, R41, R199.reuse, PT ;  /* 0x000000c72900720c */ /* 0x080fe40003f46270 */
[----:B------:R-:W-:Y:S01]  /*6840*/  ISETP.GE.AND P5, PT, R40, R199, PT ;  /* 0x000000c72800720c */ /* 0x000fe20003fa6270 */
[----:B------:R-:W2:Y:S01]  /*6850*/  SHFL.BFLY PT, R5, R4, 0x2, 0x1f ;  /* 0x0c401f0004057f89 */ /* 0x000ea200000e0000 */
[----:B------:R-:W-:-:S02]  /*6860*/  FSEL R234, R143, -INF , !P2 ;  /* 0xff8000008fea7808 */ /* 0x000fc40005000000 */
[----:B------:R-:W-:Y:S02]  /*6870*/  FSEL R227, R138, -INF , !P5 ;  /* 0xff8000008ae37808 */ /* 0x000fe40006800000 */
[-C--:B------:R-:W-:Y:S02]  /*6880*/  ISETP.GE.AND P2, PT, R33, R199.reuse, PT ;  /* 0x000000c72100720c */ /* 0x080fe40003f46270 */
[-C--:B------:R-:W-:Y:S02]  /*6890*/  ISETP.GE.AND P5, PT, R32, R199.reuse, PT ;  /* 0x000000c72000720c */ /* 0x080fe40003fa6270 */
[----:B------:R-:W-:Y:S02]  /*68a0*/  FSEL R210, R130, -INF , !P2 ;  /* 0xff80000082d27808 */ /* 0x000fe40005000000 */
[----:B------:R-:W-:Y:S02]  /*68b0*/  FSEL R131, R131, -INF , !P5 ;  /* 0xff80000083837808 */ /* 0x000fe40006800000 */
[----:B------:R-:W-:-:S02]  /*68c0*/  ISETP.GE.AND P2, PT, R21, R199, PT ;  /* 0x000000c71500720c */ /* 0x000fc40003f46270 */
[----:B------:R-:W-:Y:S02]  /*68d0*/  ISETP.GE.AND P5, PT, R16, R199, PT ;  /* 0x000000c71000720c */ /* 0x000fe40003fa6270 */
[----:B------:R-:W-:Y:S02]  /*68e0*/  FSEL R116, R123, -INF , !P2 ;  /* 0xff8000007b747808 */ /* 0x000fe40005000000 */
[----:B------:R-:W-:Y:S02]  /*68f0*/  FSEL R118, R118, -INF , !P5 ;  /* 0xff80000076767808 */ /* 0x000fe40006800000 */
[----:B-1----:R-:W-:Y:S02]  /*6900*/  FMNMX.FTZ R6, R2, R6, !PT ;  /* 0x0000000602067209 */ /* 0x002fe40007810000 */
[C---:B------:R-:W-:Y:S02]  /*6910*/  ISETP.GE.AND P2, PT, R8.reuse, R243, PT ;  /* 0x000000f30800720c */ /* 0x040fe40003f46270 */
[----:B------:R-:W-:-:S02]  /*6920*/  ISETP.GE.AND P5, PT, R8, R199, PT ;  /* 0x000000c70800720c */ /* 0x000fc40003fa6270 */
[----:B------:R-:W-:Y:S02]  /*6930*/  FMNMX3.FTZ R8, R168, R169, R81, !PT ;  /* 0x000000a9a8087276 */ /* 0x000fe40007810051 */
[----:B------:R-:W-:Y:S02]  /*6940*/  FSEL R228, R139, -INF , !P1 ;  /* 0xff8000008be47808 */ /* 0x000fe40004800000 */
[----:B------:R-:W-:Y:S02]  /*6950*/  ISETP.GE.AND P1, PT, R28, R199, PT ;  /* 0x000000c71c00720c */ /* 0x000fe40003f26270 */
[----:B--2---:R-:W-:Y:S02]  /*6960*/  FMNMX.FTZ R5, R4, R5, !PT ;  /* 0x0000000504057209 */ /* 0x004fe40007810000 */
[----:B------:R-:W1:Y:S01]  /*6970*/  SHFL.BFLY PT, R4, R6, 0x1, 0x1f ;  /* 0x0c201f0006047f89 */ /* 0x000e6200000e0000 */
[----:B------:R-:W-:Y:S02]  /*6980*/  FMNMX3.FTZ R8, R8, R77, R151, !PT ;  /* 0x0000004d08087276 */ /* 0x000fe40007810097 */
[----:B------:R-:W-:Y:S01]  /*6990*/  ISETP.GE.AND P4, PT, R69, R199, PT ;  /* 0x000000c74500720c */ /* 0x000fe20003f86270 */
[----:B------:R-:W-:Y:S01]  /*69a0*/  IMAD.IADD R69, R242, 0x1, R239 ;  /* 0x00000001f2457824 */ /* 0x000fe200078e02ef */
[----:B------:R-:W-:Y:S01]  /*69b0*/  FMNMX3.FTZ R7, R170, R171, R76, !PT ;  /* 0x000000abaa077276 */ /* 0x000fe2000781004c */
[----:B------:R-:W2:Y:S01]  /*69c0*/  SHFL.BFLY PT, R2, R5, 0x1, 0x1f ;  /* 0x0c201f0005027f89 */ /* 0x000ea200000e0000 */
[----:B------:R-:W-:Y:S01]  /*69d0*/  FSEL R130, R126, -INF , !P1 ;  /* 0xff8000007e827808 */ /* 0x000fe20004800000 */
[----:B------:R-:W-:Y:S01]  /*69e0*/  IMAD.MOV.U32 R126, RZ, RZ, R98 ;  /* 0x000000ffff7e7224 */ /* 0x000fe200078e0062 */
[----:B------:R-:W-:Y:S01]  /*69f0*/  FMNMX3.FTZ R8, R8, R150, R149, !PT ;  /* 0x0000009608087276 */ /* 0x000fe20007810095 */
[----:B------:R-:W-:Y:S01]  /*6a00*/  LDSM.16.MT88.4 R160, [R69+0x8000] ;  /* 0x0080000045a0783b */ /* 0x000fe20000004200 */
[----:B------:R-:W-:-:S02]  /*6a10*/  FSEL R235, R147, -INF , !P4 ;  /* 0xff80000093eb7808 */ /* 0x000fc40006000000 */
[----:B------:R-:W-:Y:S01]  /*6a20*/  FMNMX3.FTZ R7, R7, R75, R179, !PT ;  /* 0x0000004b07077276 */ /* 0x000fe200078100b3 */
[----:B------:R-:W-:Y:S01]  /*6a30*/  LDSM.16.MT88.4 R144, [R250+0x8000] ;  /* 0x00800000fa90783b */ /* 0x000fe20000004200 */
[----:B------:R-:W-:Y:S01]  /*6a40*/  ISETP.GE.AND P4, PT, R37, R199, PT ;  /* 0x000000c72500720c */ /* 0x000fe20003f86270 */
[----:B------:R-:W-:Y:S01]  /*6a50*/  IMAD.MOV.U32 R37, RZ, RZ, R104 ;  /* 0x000000ffff257224 */ /* 0x000fe200078e0068 */
[----:B------:R-:W-:Y:S02]  /*6a60*/  FMNMX3.FTZ R8, R8, R148, R126, !PT ;  /* 0x0000009408087276 */ /* 0x000fe4000781007e */
[----:B------:R-:W-:Y:S02]  /*6a70*/  FMNMX3.FTZ R7, R7, R178, R177, !PT ;  /* 0x000000b207077276 */ /* 0x000fe400078100b1 */
[----:B------:R-:W-:Y:S02]  /*6a80*/  FMNMX3.FTZ R8, R8, R37, R35, !PT ;  /* 0x0000002508087276 */ /* 0x000fe40007810023 */
[----:B------:R-:W-:-:S02]  /*6a90*/  FMNMX3.FTZ R7, R7, R176, R43, !PT ;  /* 0x000000b007077276 */ /* 0x000fc4000781002b */
[----:B------:R-:W-:Y:S02]  /*6aa0*/  FMNMX3.FTZ R8, R8, R38, R93, !PT ;  /* 0x0000002608087276 */ /* 0x000fe4000781005d */
[----:B------:R-:W-:Y:S02]  /*6ab0*/  ISETP.GE.AND P3, PT, R55, R199, PT ;  /* 0x000000c73700720c */ /* 0x000fe40003f66270 */
[----:B------:R-:W-:Y:S02]  /*6ac0*/  FMNMX3.FTZ R7, R7, R42, R252, !PT ;  /* 0x0000002a07077276 */ /* 0x000fe400078100fc */
[----:B------:R-:W-:Y:S02]  /*6ad0*/  FSEL R225, R134, -INF , !P4 ;  /* 0xff80000086e17808 */ /* 0x000fe40006000000 */
[----:B------:R-:W-:Y:S02]  /*6ae0*/  FMNMX3.FTZ R8, R8, R94, R106, !PT ;  /* 0x0000005e08087276 */ /* 0x000fe4000781006a */
[----:B------:R-:W-:-:S02]  /*6af0*/  FSEL R112, R142, -INF , !P3 ;  /* 0xff8000008e707808 */ /* 0x000fc40005800000 */
[----:B------:R-:W-:Y:S02]  /*6b00*/  ISETP.GE.AND P4, PT, R29, R199, PT ;  /* 0x000000c71d00720c */ /* 0x000fe40003f86270 */
[----:B------:R-:W-:Y:S02]  /*6b10*/  FMNMX3.FTZ R7, R7, R251, R249, !PT ;  /* 0x000000fb07077276 */ /* 0x000fe400078100f9 */
[----:B-1----:R-:W-:Y:S02]  /*6b20*/  FMNMX.FTZ R0, R6, R4, !PT ;  /* 0x0000000406007209 */ /* 0x002fe40007810000 */
[----:B------:R-:W-:Y:S02]  /*6b30*/  FMNMX3.FTZ R196, R8, R103, R219, !PT ;  /* 0x0000006708c47276 */ /* 0x000fe400078100db */
[----:B------:R-:W-:Y:S01]  /*6b40*/  FSEL R127, R127, -INF , !P4 ;  /* 0xff8000007f7f7808 */ /* 0x000fe20006000000 */
[----:B---3--:R-:W-:Y:S01]  /*6b50*/  FMUL.FTZ R100, R0, UR6 ;  /* 0x0000000600647c20 */ /* 0x008fe20008410000 */
[----:B------:R-:W-:-:S02]  /*6b60*/  FMNMX3.FTZ R4, R7, R235, R112, !PT ;  /* 0x000000eb07047276 */ /* 0x000fc40007810070 */
[-C--:B------:R-:W-:Y:S02]  /*6b70*/  ISETP.GE.AND P1, PT, R17, R199.reuse, PT ;  /* 0x000000c71100720c */ /* 0x080fe40003f26270 */
[-C--:B------:R-:W-:Y:S01]  /*6b80*/  ISETP.GE.AND P4, PT, R13, R199.reuse, PT ;  /* 0x000000c70d00720c */ /* 0x080fe20003f86270 */
[----:B------:R-:W-:Y:S01]  /*6b90*/  LDSM.16.MT88.4 R16, [R250+0x8800] ;  /* 0x00880000fa10783b */ /* 0x000fe20000004200 */
[----:B------:R-:W-:Y:S02]  /*6ba0*/  FMNMX3.FTZ R196, R196, R220, R221, !PT ;  /* 0x000000dcc4c47276 */ /* 0x000fe400078100dd */
[----:B------:R-:W-:Y:S02]  /*6bb0*/  ISETP.GE.AND P3, PT, R34, R199, PT ;  /* 0x000000c72200720c */ /* 0x000fe40003f66270 */
[----:B------:R-:W-:Y:S02]  /*6bc0*/  FMNMX3.FTZ R4, R4, R234, R227, !PT ;  /* 0x000000ea04047276 */ /* 0x000fe400078100e3 */
[----:B------:R-:W-:-:S02]  /*6bd0*/  FSEL R119, R119, -INF , !P1 ;  /* 0xff80000077777808 */ /* 0x000fc40004800000 */
[----:B------:R-:W-:Y:S02]  /*6be0*/  FSEL R114, R114, -INF , !P4 ;  /* 0xff80000072727808 */ /* 0x000fe40006000000 */
[C---:B------:R-:W-:Y:S02]  /*6bf0*/  ISETP.GE.AND P1, PT, R68.reuse, R243, PT ;  /* 0x000000f34400720c */ /* 0x040fe40003f26270 */
[----:B------:R-:W-:Y:S01]  /*6c00*/  ISETP.GE.AND P4, PT, R68, R199, PT ;  /* 0x000000c74400720c */ /* 0x000fe20003f86270 */
[----:B------:R-:W-:Y:S01]  /*6c10*/  IMAD.IADD R68, R3, 0x1, R69 ;  /* 0x0000000103447824 */ /* 0x000fe200078e0245 */
[----:B------:R-:W-:Y:S02]  /*6c20*/  FMNMX3.FTZ R196, R196, R223, R128, !PT ;  /* 0x000000dfc4c47276 */ /* 0x000fe40007810080 */
[----:B------:R-:W-:Y:S02]  /*6c30*/  FSEL R226, R135, -INF , !P3 ;  /* 0xff80000087e27808 */ /* 0x000fe40005800000 */
[----:B------:R-:W-:-:S02]  /*6c40*/  FMNMX3.FTZ R3, R4, R228, R225, !PT ;  /* 0x000000e404037276 */ /* 0x000fc400078100e1 */
[----:B------:R-:W-:Y:S02]  /*6c50*/  FMNMX3.FTZ R196, R196, R129, R200, !PT ;  /* 0x00000081c4c47276 */ /* 0x000fe400078100c8 */
[----:B------:R-:W-:Y:S02]  /*6c60*/  ISETP.GE.AND P3, PT, R20, R199, PT ;  /* 0x000000c71400720c */ /* 0x000fe40003f66270 */
[----:B------:R-:W-:Y:S01]  /*6c70*/  FMNMX3.FTZ R3, R3, R226, R210, !PT ;  /* 0x000000e203037276 */ /* 0x000fe200078100d2 */
[----:B------:R-:W-:Y:S01]  /*6c80*/  LDSM.16.MT88.4 R20, [R239+0x8800] ;  /* 0x00880000ef14783b */ /* 0x000fe20000004200 */
[----:B------:R-:W-:Y:S02]  /*6c90*/  FMNMX3.FTZ R196, R196, R125, R90, !PT ;  /* 0x0000007dc4c47276 */ /* 0x000fe4000781005a */
[----:B------:R-:W-:Y:S02]  /*6ca0*/  FSEL R113, R122, -INF , !P3 ;  /* 0xff8000007a717808 */ /* 0x000fe40005800000 */
[----:B------:R-:W-:-:S02]  /*6cb0*/  FMNMX3.FTZ R3, R3, R131, R130, !PT ;  /* 0x0000008303037276 */ /* 0x000fc40007810082 */
[----:B------:R-:W-:Y:S02]  /*6cc0*/  FMNMX3.FTZ R196, R196, R91, R92, !PT ;  /* 0x0000005bc4c47276 */ /* 0x000fe4000781005c */
[----:B------:R-:W-:Y:S02]  /*6cd0*/  FMNMX3.FTZ R3, R3, R127, R113, !PT ;  /* 0x0000007f03037276 */ /* 0x000fe40007810071 */
[----:B------:R-:W-:Y:S02]  /*6ce0*/  FSEL R121, R108, -INF , !P2 ;  /* 0xff8000006c797808 */ /* 0x000fe40005000000 */
[----:B------:R-:W-:Y:S02]  /*6cf0*/  FMNMX3.FTZ R196, R196, R95, R96, !PT ;  /* 0x0000005fc4c47276 */ /* 0x000fe40007810060 */
[----:B------:R-:W-:Y:S02]  /*6d00*/  ISETP.GE.AND P3, PT, R12, R199, PT ;  /* 0x000000c70c00720c */ /* 0x000fe40003f66270 */
[----:B------:R-:W-:Y:S01]  /*6d10*/  FMNMX3.FTZ R3, R3, R116, R118, !PT ;  /* 0x0000007403037276 */ /* 0x000fe20007810076 */
[----:B------:R-:W-:Y:S01]  /*6d20*/  LDSM.16.MT88.4 R12, [R69+0x8800] ;  /* 0x00880000450c783b */ /* 0x000fe20000004200 */
[----:B------:R-:W-:-:S02]  /*6d30*/  FSEL R123, R109, -INF , !P1 ;  /* 0xff8000006d7b7808 */ /* 0x000fc40004800000 */
[----:B------:R-:W-:Y:S02]  /*6d40*/  FMNMX3.FTZ R196, R196, R97, R121, !PT ;  /* 0x00000061c4c47276 */ /* 0x000fe40007810079 */
[----:B------:R-:W-:Y:S02]  /*6d50*/  FSEL R115, R115, -INF , !P3 ;  /* 0xff80000073737808 */ /* 0x000fe40005800000 */
[----:B------:R-:W-:Y:S02]  /*6d60*/  FSEL R117, R110, -INF , !P5 ;  /* 0xff8000006e757808 */ /* 0x000fe40006800000 */
[----:B------:R-:W-:Y:S02]  /*6d70*/  FMNMX3.FTZ R3, R3, R119, R114, !PT ;  /* 0x0000007703037276 */ /* 0x000fe40007810072 */
[----:B------:R-:W-:Y:S02]  /*6d80*/  FMNMX.FTZ R196, R123, R196, !PT ;  /* 0x000000c47bc47209 */ /* 0x000fe40007810000 */
[----:B------:R-:W-:-:S02]  /*6d90*/  FSEL R120, R111, -INF , !P4 ;  /* 0xff8000006f787808 */ /* 0x000fc40006000000 */
[----:B------:R-:W-:Y:S01]  /*6da0*/  FMNMX3.FTZ R3, R3, R115, R117, !PT ;  /* 0x0000007303037276 */ /* 0x000fe20007810075 */
[----:B------:R-:W1:Y:S01]  /*6db0*/  SHFL.BFLY PT, R9, R196, 0x2, 0x1f ;  /* 0x0c401f00c4097f89 */ /* 0x000e6200000e0000 */
[----:B--2---:R-:W-:Y:S02]  /*6dc0*/  FMNMX.FTZ R2, R5, R2, !PT ;  /* 0x0000000205027209 */ /* 0x004fe40007810000 */
[----:B------:R-:W-:Y:S01]  /*6dd0*/  FMNMX.FTZ R3, R120, R3, !PT ;  /* 0x0000000378037209 */ /* 0x000fe20007810000 */
[----:B------:R-:W-:Y:S01]  /*6de0*/  LDSM.16.MT88.4 R4, [R68+0x8000] ;  /* 0x008000004404783b */ /* 0x000fe20000004200 */
[C---:B------:R-:W-:Y:S01]  /*6df0*/  FSETP.NEU.FTZ.AND P1, PT, R2.reuse, -INF , PT ;  /* 0xff8000000200780b */ /* 0x040fe20003f3d000 */
[----:B------:R-:W-:Y:S02]  /*6e00*/  FMUL.FTZ R110, R2, UR6 ;  /* 0x00000006026e7c20 */ /* 0x000fe40008410000 */
[----:B------:R-:W2:Y:S03]  /*6e10*/  SHFL.BFLY PT, R8, R3, 0x2, 0x1f ;  /* 0x0c401f0003087f89 */ /* 0x000ea600000e0000 */
[----:B------:R-:W-:-:S02]  /*6e20*/  FSEL R110, R110, RZ, P1 ;  /* 0x000000ff6e6e7208 */ /* 0x000fc40000800000 */
[----:B------:R-:W-:-:S03]  /*6e30*/  FSETP.NEU.FTZ.AND P1, PT, R0, -INF , PT ;  /* 0xff8000000000780b */ /* 0x000fc60003f3d000 */
[--C-:B------:R-:W-:Y:S01]  /*6e40*/  FFMA.FTZ R74, R71, UR6, -R110.reuse ;  /* 0x00000006474a7c23 */ /* 0x100fe2000801086e */
[----:B------:R-:W-:Y:S01]  /*6e50*/  FSEL R100, R100, RZ, P1 ;  /* 0x000000ff64647208 */ /* 0x000fe20000800000 */
[--C-:B------:R-:W-:Y:S01]  /*6e60*/  FFMA.FTZ R102, R64, UR6, -R110.reuse ;  /* 0x0000000640667c23 */ /* 0x100fe2000801086e */
[--C-:B------:R-:W-:Y:S01]  /*6e70*/  FFMA.FTZ R101, R65, UR6, -R110.reuse ;  /* 0x0000000641657c23 */ /* 0x100fe2000801086e */
[--C-:B------:R-:W-:Y:S01]  /*6e80*/  FFMA.FTZ R73, R61, UR6, -R110.reuse ;  /* 0x000000063d497c23 */ /* 0x100fe2000801086e */
[----:B------:R-:W-:Y:S01]  /*6e90*/  FFMA.FTZ R55, R56, UR6, -R110 ;  /* 0x0000000638377c23 */ /* 0x000fe2000801086e */
[--C-:B------:R-:W-:Y:S01]  /*6ea0*/  FFMA.FTZ R99, R66, UR6, -R100.reuse ;  /* 0x0000000642637c23 */ /* 0x100fe20008010864 */
[--C-:B------:R-:W-:Y:S01]  /*6eb0*/  FFMA.FTZ R98, R67, UR6, -R100.reuse ;  /* 0x0000000643627c23 */ /* 0x100fe20008010864 */
[----:B-1----:R-:W-:Y:S01]  /*6ec0*/  FMNMX.FTZ R196, R196, R9, !PT ;  /* 0x00000009c4c47209 */ /* 0x002fe20007810000 */
[--C-:B------:R-:W-:Y:S01]  /*6ed0*/  FFMA.FTZ R72, R62, UR6, -R100.reuse ;  /* 0x000000063e487c23 */ /* 0x100fe20008010864 */
[----:B------:R-:W-:Y:S01]  /*6ee0*/  FFMA.FTZ R71, R63, UR6, -R100 ;  /* 0x000000063f477c23 */ /* 0x000fe20008010864 */
[----:B------:R-:W-:Y:S01]  /*6ef0*/  MUFU.EX2 R102, R102 ;  /* 0x0000006600667308 */ /* 0x000fe20000000800 */
[--C-:B------:R-:W-:Y:S01]  /*6f00*/  FFMA.FTZ R63, R60, UR6, -R110.reuse ;  /* 0x000000063c3f7c23 */ /* 0x100fe2000801086e */
[----:B------:R-:W1:Y:S01]  /*6f10*/  SHFL.BFLY PT, R29, R196, 0x1, 0x1f ;  /* 0x0c201f00c41d7f89 */ /* 0x000e6200000e0000 */
[----:B------:R-:W-:Y:S01]  /*6f20*/  FFMA.FTZ R62, R57, UR6, -R110 ;  /* 0x00000006393e7c23 */ /* 0x000fe2000801086e */
[----:B------:R-:W3:Y:S01]  /*6f30*/  MUFU.EX2 R101, R101 ;  /* 0x0000006500657308 */ /* 0x000ee20000000800 */
[----:B--2---:R-:W-:Y:S01]  /*6f40*/  FMNMX.FTZ R3, R3, R8, !PT ;  /* 0x0000000803037209 */ /* 0x004fe20007810000 */
[--C-:B------:R-:W-:Y:S01]  /*6f50*/  FFMA.FTZ R8, R52, UR6, -R100.reuse ;  /* 0x0000000634087c23 */ /* 0x100fe20008010864 */
[--C-:B------:R-:W-:Y:S01]  /*6f60*/  FFMA.FTZ R52, R53, UR6, -R100.reuse ;  /* 0x0000000635347c23 */ /* 0x100fe20008010864 */
[----:B------:R-:W-:Y:S01]  /*6f70*/  MUFU.EX2 R74, R74 ;  /* 0x0000004a004a7308 */ /* 0x000fe20000000800 */
[--C-:B------:R-:W-:Y:S01]  /*6f80*/  FFMA.FTZ R61, R58, UR6, -R100.reuse ;  /* 0x000000063a3d7c23 */ /* 0x100fe20008010864 */
[----:B------:R-:W2:Y:S01]  /*6f90*/  SHFL.BFLY PT, R28, R3, 0x1, 0x1f ;  /* 0x0c201f00031c7f89 */ /* 0x000ea200000e0000 */
[----:B------:R-:W-:Y:S01]  /*6fa0*/  FFMA.FTZ R60, R59, UR6, -R100 ;  /* 0x000000063b3c7c23 */ /* 0x000fe20008010864 */
[----:B------:R-:W4:Y:S01]  /*6fb0*/  MUFU.EX2 R73, R73 ;  /* 0x0000004900497308 */ /* 0x000f220000000800 */
[--C-:B------:R-:W-:Y:S01]  /*6fc0*/  FFMA.FTZ R54, R54, UR6, -R110.reuse ;  /* 0x0000000636367c23 */ /* 0x100fe2000801086e */
[--C-:B------:R-:W-:Y:S01]  /*6fd0*/  FFMA.FTZ R48, R48, UR6, -R110.reuse ;  /* 0x0000000630307c23 */ /* 0x100fe2000801086e */
[--C-:B------:R-:W-:Y:S01]  /*6fe0*/  FFMA.FTZ R41, R49, UR6, -R110.reuse ;  /* 0x0000000631297c23 */ /* 0x100fe2000801086e */
[----:B------:R-:W-:Y:S01]  /*6ff0*/  MUFU.EX2 R99, R99 ;  /* 0x0000006300637308 */ /* 0x000fe20000000800 */
[--C-:B------:R-:W-:Y:S01]  /*7000*/  FFMA.FTZ R40, R44, UR6, -R110.reuse ;  /* 0x000000062c287c23 */ /* 0x100fe2000801086e */
[----:B---3--:R-:W-:Y:S01]  /*7010*/  F2FP.BF16.F32.PACK_AB R172, R101, R102 ;  /* 0x0000006665ac723e */ /* 0x008fe200000010ff */
[----:B------:R-:W-:Y:S01]  /*7020*/  FFMA.FTZ R39, R45, UR6, -R110 ;  /* 0x000000062d277c23 */ /* 0x000fe2000801086e */
[----:B------:R-:W3:Y:S01]  /*7030*/  MUFU.EX2 R98, R98 ;  /* 0x0000006200627308 */ /* 0x000ee20000000800 */
[--C-:B------:R-:W-:Y:S01]  /*7040*/  FFMA.FTZ R34, R51, UR6, -R100.reuse ;  /* 0x0000000633227c23 */ /* 0x100fe20008010864 */
[--C-:B------:R-:W-:Y:S01]  /*7050*/  FFMA.FTZ R33, R46, UR6, -R100.reuse ;  /* 0x000000062e217c23 */ /* 0x100fe20008010864 */
[----:B------:R-:W-:Y:S01]  /*7060*/  FFMA.FTZ R32, R47, UR6, -R100 ;  /* 0x000000062f207c23 */ /* 0x000fe20008010864 */
[----:B------:R-:W-:Y:S01]  /*7070*/  MUFU.EX2 R72, R72 ;  /* 0x0000004800487308 */ /* 0x000fe20000000800 */
[--C-:B------:R-:W-:Y:S01]  /*7080*/  FFMA.FTZ R231, R231, UR6, -R110.reuse ;  /* 0x00000006e7e77c23 */ /* 0x100fe2000801086e */
[----:B-1----:R-:W-:Y:S01]  /*7090*/  FMNMX.FTZ R196, R196, R29, !PT ;  /* 0x0000001dc4c47209 */ /* 0x002fe20007810000 */
[----:B------:R-:W-:Y:S01]  /*70a0*/  FFMA.FTZ R211, R211, UR6, -R110 ;  /* 0x00000006d3d37c23 */ /* 0x000fe2000801086e */
[----:B------:R-:W1:Y:S01]  /*70b0*/  MUFU.EX2 R71, R71 ;  /* 0x0000004700477308 */ /* 0x000e620000000800 */
[----:B----4-:R-:W-:Y:S01]  /*70c0*/  F2FP.BF16.F32.PACK_AB R174, R73, R74 ;  /* 0x0000004a49ae723e */ /* 0x010fe200000010ff */
[----:B------:R-:W-:Y:S01]  /*70d0*/  FFMA.FTZ R214, R214, UR6, -R100 ;  /* 0x00000006d6d67c23 */ /* 0x000fe20008010864 */
[C---:B------:R-:W-:Y:S01]  /*70e0*/  FMUL.FTZ R124, R196.reuse, UR6 ;  /* 0x00000006c47c7c20 */ /* 0x040fe20008410000 */
[----:B------:R-:W-:Y:S01]  /*70f0*/  FSETP.NEU.FTZ.AND P1, PT, R196, -INF , PT ;  /* 0xff800000c400780b */ /* 0x000fe20003f3d000 */
[----:B------:R4:W-:Y:S01]  /*7100*/  MUFU.EX2 R53, R8 ;  /* 0x0000000800357308 */ /* 0x0009e20000000800 */
[----:B--2---:R-:W-:Y:S01]  /*7110*/  FMNMX.FTZ R3, R3, R28, !PT ;  /* 0x0000001c03037209 */ /* 0x004fe20007810000 */
[----:B------:R-:W-:Y:S01]  /*7120*/  FFMA.FTZ R209, R209, UR6, -R110 ;  /* 0x00000006d1d17c23 */ /* 0x000fe2000801086e */
[----:B------:R-:W-:Y:S01]  /*7130*/  FSEL R124, R124, RZ, P1 ;  /* 0x000000ff7c7c7208 */ /* 0x000fe20000800000 */
[----:B------:R-:W-:Y:S01]  /*7140*/  MUFU.EX2 R63, R63 ;  /* 0x0000003f003f7308 */ /* 0x000fe20000000800 */
[C---:B------:R-:W-:Y:S01]  /*7150*/  FSETP.NEU.FTZ.AND P1, PT, R3.reuse, -INF , PT ;  /* 0xff8000000300780b */ /* 0x040fe20003f3d000 */
[----:B------:R-:W-:Y:S01]  /*7160*/  FMUL.FTZ R122, R3, UR6 ;  /* 0x00000006037a7c20 */ /* 0x000fe20008410000 */
[----:B---3--:R-:W-:Y:S01]  /*7170*/  F2FP.BF16.F32.PACK_AB R173, R98, R99 ;  /* 0x0000006362ad723e */ /* 0x008fe200000010ff */
[--C-:B------:R-:W-:Y:S01]  /*7180*/  FFMA.FTZ R109, R168, UR6, -R124.reuse ;  /* 0x00000006a86d7c23 */ /* 0x100fe2000801087c */
[--C-:B------:R-:W-:Y:S01]  /*7190*/  FFMA.FTZ R108, R169, UR6, -R124.reuse ;  /* 0x00000006a96c7c23 */ /* 0x100fe2000801087c */
[--C-:B------:R-:W-:Y:S01]  /*71a0*/  FFMA.FTZ R81, R81, UR6, -R124.reuse ;  /* 0x0000000651517c23 */ /* 0x100fe2000801087c */
[----:B------:R-:W-:Y:S01]  /*71b0*/  FSEL R122, R122, RZ, P1 ;  /* 0x000000ff7a7a7208 */ /* 0x000fe20000800000 */
[----:B------:R-:W-:Y:S01]  /*71c0*/  FFMA.FTZ R77, R77, UR6, -R124 ;  /* 0x000000064d4d7c23 */ /* 0x000fe2000801087c */
[----:B-1----:R-:W-:Y:S01]  /*71d0*/  F2FP.BF16.F32.PACK_AB R175, R71, R72 ;  /* 0x0000004847af723e */ /* 0x002fe200000010ff */
[----:B------:R-:W-:Y:S01]  /*71e0*/  MUFU.EX2 R109, R109 ;  /* 0x0000006d006d7308 */ /* 0x000fe20000000800 */
[----:B----4-:R-:W1:Y:S01]  /*71f0*/  LDSM.16.MT88.4 R8, [R68+0x8800] ;  /* 0x008800004408783b */ /* 0x010e620000004200 */
[--C-:B------:R-:W-:Y:S01]  /*7200*/  FFMA.FTZ R105, R170, UR6, -R122.reuse ;  /* 0x00000006aa697c23 */ /* 0x100fe2000801087a */
[--C-:B------:R-:W-:Y:S01]  /*7210*/  FFMA.FTZ R104, R171, UR6, -R122.reuse ;  /* 0x00000006ab687c23 */ /* 0x100fe2000801087a */
[--C-:B------:R-:W-:Y:S01]  /*7220*/  FFMA.FTZ R76, R76, UR6, -R122.reuse ;  /* 0x000000064c4c7c23 */ /* 0x100fe2000801087a */
[----:B------:R-:W-:Y:S01]  /*7230*/  FFMA.FTZ R75, R75, UR6, -R122 ;  /* 0x000000064b4b7c23 */ /* 0x000fe2000801087a */
[----:B------:R-:W2:Y:S01]  /*7240*/  MUFU.EX2 R108, R108 ;  /* 0x0000006c006c7308 */ /* 0x000ea20000000800 */
[--C-:B------:R-:W-:Y:S01]  /*7250*/  FFMA.FTZ R67, R151, UR6, -R124.reuse ;  /* 0x0000000697437c23 */ /* 0x100fe2000801087c */
[--C-:B------:R-:W-:Y:S01]  /*7260*/  FFMA.FTZ R66, R150, UR6, -R124.reuse ;  /* 0x0000000696427c23 */ /* 0x100fe2000801087c */
[--C-:B------:R-:W-:Y:S01]  /*7270*/  FFMA.FTZ R59, R149, UR6, -R124.reuse ;  /* 0x00000006953b7c23 */ /* 0x100fe2000801087c */
[----:B------:R-:W-:Y:S01]  /*7280*/  MUFU.EX2 R81, R81 ;  /* 0x0000005100517308 */ /* 0x000fe20000000800 */
[----:B------:R-:W-:Y:S01]  /*7290*/  FFMA.FTZ R58, R148, UR6, -R124 ;  /* 0x00000006943a7c23 */ /* 0x000fe2000801087c */
[--C-:B------:R-:W-:Y:S01]  /*72a0*/  FFMA.FTZ R65, R179, UR6, -R122.reuse ;  /* 0x00000006b3417c23 */ /* 0x100fe2000801087a */
[--C-:B------:R-:W-:Y:S01]  /*72b0*/  FFMA.FTZ R64, R178, UR6, -R122.reuse ;  /* 0x00000006b2407c23 */ /* 0x100fe2000801087a */
[----:B------:R-:W3:Y:S01]  /*72c0*/  MUFU.EX2 R77, R77 ;  /* 0x0000004d004d7308 */ /* 0x000ee20000000800 */
[--C-:B------:R-:W-:Y:S01]  /*72d0*/  FFMA.FTZ R57, R177, UR6, -R122.reuse ;  /* 0x00000006b1397c23 */ /* 0x100fe2000801087a */
[--C-:B------:R-:W-:Y:S01]  /*72e0*/  FFMA.FTZ R56, R176, UR6, -R122.reuse ;  /* 0x00000006b0387c23 */ /* 0x100fe2000801087a */
[C---:B------:R-:W-:Y:S01]  /*72f0*/  HMMA.16816.F32.BF16 R188, R172.reuse, R180, RZ ;  /* 0x000000b4acbc723c */ /* 0x040fe200000418ff */
[----:B------:R-:W-:Y:S01]  /*7300*/  MUFU.EX2 R105, R105 ;  /* 0x0000006900697308 */ /* 0x000fe20000000800 */
[----:B------:R-:W-:Y:S01]  /*7310*/  FFMA.FTZ R44, R42, UR6, -R122 ;  /* 0x000000062a2c7c23 */ /* 0x000fe2000801087a */
[----:B--2---:R-:W-:Y:S01]  /*7320*/  F2FP.BF16.F32.PACK_AB R168, R108, R109 ;  /* 0x0000006d6ca8723e */ /* 0x004fe200000010ff */
[--C-:B------:R-:W-:Y:S01]  /*7330*/  FFMA.FTZ R51, R126, UR6, -R124.reuse ;  /* 0x000000067e337c23 */ /* 0x100fe2000801087c */
[----:B------:R-:W2:Y:S01]  /*7340*/  MUFU.EX2 R104, R104 ;  /* 0x0000006800687308 */ /* 0x000ea20000000800 */
[--C-:B------:R-:W-:Y:S01]  /*7350*/  FFMA.FTZ R47, R37, UR6, -R124.reuse ;  /* 0x00000006252f7c23 */ /* 0x100fe2000801087c */
[--C-:B------:R-:W-:Y:S01]  /*7360*/  FFMA.FTZ R46, R35, UR6, -R124.reuse ;  /* 0x00000006232e7c23 */ /* 0x100fe2000801087c */
[C---:B------:R-:W-:Y:S01]  /*7370*/  HMMA.16816.F32.BF16 R136, R172.reuse, R144, RZ ;  /* 0x00000090ac88723c */ /* 0x040fe200000418ff */
[----:B------:R-:W-:Y:S01]  /*7380*/  MUFU.EX2 R76, R76 ;  /* 0x0000004c004c7308 */ /* 0x000fe20000000800 */
[----:B------:R-:W-:Y:S01]  /*7390*/  FFMA.FTZ R45, R38, UR6, -R124 ;  /* 0x00000006262d7c23 */ /* 0x000fe2000801087c */
[----:B---3--:R-:W-:Y:S01]  /*73a0*/  F2FP.BF16.F32.PACK_AB R170, R77, R81 ;  /* 0x000000514daa723e */ /* 0x008fe200000010ff */
[----:B------:R-:W-:Y:S01]  /*73b0*/  FFMA.FTZ R42, R251, UR6, -R122 ;  /* 0x00000006fb2a7c23 */ /* 0x000fe2000801087a */
[----:B------:R-:W3:Y:S01]  /*73c0*/  MUFU.EX2 R75, R75 ;  /* 0x0000004b004b7308 */ /* 0x000ee20000000800 */
[--C-:B------:R-:W-:Y:S01]  /*73d0*/  FFMA.FTZ R38, R232, UR6, -R110.reuse ;  /* 0x00000006e8267c23 */ /* 0x100fe2000801086e */
[--C-:B------:R-:W-:Y:S01]  /*73e0*/  FFMA.FTZ R37, R233, UR6, -R110.reuse ;  /* 0x00000006e9257c23 */ /* 0x100fe2000801086e */
[C---:B------:R-:W-:Y:S01]  /*73f0*/  HMMA.16816.F32.BF16 R152, R172.reuse, R160, RZ ;  /* 0x000000a0ac98723c */ /* 0x040fe200000418ff */
[----:B------:R-:W4:Y:S01]  /*7400*/  MUFU.EX2 R62, R62 ;  /* 0x0000003e003e7308 */ /* 0x000f220000000800 */
[----:B------:R-:W-:Y:S01]  /*7410*/  FFMA.FTZ R35, R36, UR6, -R110 ;  /* 0x0000000624237c23 */ /* 0x000fe2000801086e */
[----:B--2---:R-:W-:Y:S01]  /*7420*/  F2FP.BF16.F32.PACK_AB R169, R104, R105 ;  /* 0x0000006968a9723e */ /* 0x004fe200000010ff */
[--C-:B------:R-:W-:Y:S01]  /*7430*/  FFMA.FTZ R111, R112, UR6, -R122.reuse ;  /* 0x00000006706f7c23 */ /* 0x100fe2000801087a */
[----:B------:R-:W-:Y:S01]  /*7440*/  MUFU.EX2 R55, R55 ;  /* 0x0000003700377308 */ /* 0x000fe20000000800 */
[--C-:B------:R-:W-:Y:S01]  /*7450*/  FFMA.FTZ R126, R234, UR6, -R122.reuse ;  /* 0x00000006ea7e7c23 */ /* 0x100fe2000801087a */
[----:B------:R-:W-:Y:S01]  /*7460*/  FFMA.FTZ R235, R235, UR6, -R122 ;  /* 0x00000006ebeb7c23 */ /* 0x000fe2000801087a */
[C---:B------:R-:W-:Y:S01]  /*7470*/  HMMA.16816.F32.BF16 R184, R172.reuse, R182, RZ ;  /* 0x000000b6acb8723c */ /* 0x040fe200000418ff */
[----:B------:R-:W2:Y:S01]  /*7480*/  MUFU.EX2 R54, R54 ;  /* 0x0000003600367308 */ /* 0x000ea20000000800 */
[--C-:B------:R-:W-:Y:S01]  /*7490*/  FFMA.FTZ R219, R219, UR6, -R124.reuse ;  /* 0x00000006dbdb7c23 */ /* 0x100fe2000801087c */
[----:B---3--:R-:W-:Y:S01]  /*74a0*/  F2FP.BF16.F32.PACK_AB R171, R75, R76 ;  /* 0x0000004c4bab723e */ /* 0x008fe200000010ff */
[--C-:B------:R-:W-:Y:S01]  /*74b0*/  FFMA.FTZ R220, R220, UR6, -R124.reuse ;  /* 0x00000006dcdc7c23 */ /* 0x100fe2000801087c */
[----:B------:R-:W-:Y:S01]  /*74c0*/  MUFU.EX2 R61, R61 ;  /* 0x0000003d003d7308 */ /* 0x000fe20000000800 */
[--C-:B------:R-:W-:Y:S01]  /*74d0*/  FFMA.FTZ R221, R221, UR6, -R124.reuse ;  /* 0x00000006dddd7c23 */ /* 0x100fe2000801087c */
[----:B----4-:R-:W-:Y:S01]  /*74e0*/  F2FP.BF16.F32.PACK_AB R28, R62, R63 ;  /* 0x0000003f3e1c723e */ /* 0x010fe200000010ff */
[C---:B------:R-:W-:Y:S01]  /*74f0*/  HMMA.16816.F32.BF16 R140, R172.reuse, R146, RZ ;  /* 0x00000092ac8c723c */ /* 0x040fe200000418ff */
[----:B------:R-:W3:Y:S01]  /*7500*/  MUFU.EX2 R60, R60 ;  /* 0x0000003c003c7308 */ /* 0x000ee20000000800 */
[----:B------:R-:W-:Y:S01]  /*7510*/  FFMA.FTZ R223, R223, UR6, -R124 ;  /* 0x00000006dfdf7c23 */ /* 0x000fe2000801087c */
[----:B------:R-:W-:Y:S01]  /*7520*/  FFMA.FTZ R228, R228, UR6, -R122 ;  /* 0x00000006e4e47c23 */ /* 0x000fe2000801087a */
[----:B------:R-:W-:Y:S01]  /*7530*/  FFMA.FTZ R206, R206, UR6, -R110 ;  /* 0x00000006cece7c23 */ /* 0x000fe2000801086e */
[----:B------:R-:W4:Y:S01]  /*7540*/  MUFU.EX2 R52, R52 ;  /* 0x0000003400347308 */ /* 0x000f220000000800 */
[--C-:B------:R-:W-:Y:S01]  /*7550*/  FFMA.FTZ R128, R128, UR6, -R124.reuse ;  /* 0x0000000680807c23 */ /* 0x100fe2000801087c */
[----:B--2---:R-:W-:Y:S01]  /*7560*/  F2FP.BF16.F32.PACK_AB R30, R54, R55 ;  /* 0x00000037361e723e */ /* 0x004fe200000010ff */
[----:B------:R-:W-:Y:S01]  /*7570*/  HMMA.16816.F32.BF16 R156, R172, R162, RZ ;  /* 0x000000a2ac9c723c */ /* 0x000fe200000418ff */
[----:B------:R-:W2:Y:S01]  /*7580*/  MUFU.EX2 R67, R67 ;  /* 0x0000004300437308 */ /* 0x000ea20000000800 */
[--C-:B------:R-:W-:Y:S01]  /*7590*/  FFMA.FTZ R129, R129, UR6, -R124.reuse ;  /* 0x0000000681817c23 */ /* 0x100fe2000801087c */
[----:B------:R-:W-:Y:S01]  /*75a0*/  FFMA.FTZ R200, R200, UR6, -R124 ;  /* 0x00000006c8c87c23 */ /* 0x000fe2000801087c */
[----:B------:R-:W-:Y:S01]  /*75b0*/  FADD.FTZ R108, R109, R108 ;  /* 0x0000006c6d6c7221 */ /* 0x000fe20000010000 */
[----:B------:R-:W-:Y:S01]  /*75c0*/  MUFU.EX2 R66, R66 ;  /* 0x0000004200427308 */ /* 0x000fe20000000800 */
[----:B------:R-:W-:Y:S01]  /*75d0*/  FADD.FTZ R104, R105, R104 ;  /* 0x0000006869687221 */ /* 0x000fe20000010000 */
[----:B---3--:R-:W-:Y:S01]  /*75e0*/  F2FP.BF16.F32.PACK_AB R29, R60, R61 ;  /* 0x0000003d3c1d723e */ /* 0x008fe200000010ff */
[C---:B------:R-:W-:Y:S01]  /*75f0*/  HMMA.16816.F32.BF16 R192, R168.reuse, R180, RZ ;  /* 0x000000b4a8c0723c */ /* 0x040fe200000418ff */
[----:B------:R-:W-:Y:S01]  /*7600*/  MUFU.EX2 R59, R59 ;  /* 0x0000003b003b7308 */ /* 0x000fe20000000800 */
[----:B------:R-:W-:Y:S01]  /*7610*/  FADD.FTZ R108, R81, R108 ;  /* 0x0000006c516c7221 */ /* 0x000fe20000010000 */
[----:B----4-:R-:W-:Y:S01]  /*7620*/  F2FP.BF16.F32.PACK_AB R31, R52, R53 ;  /* 0x00000035341f723e */ /* 0x010fe200000010ff */
[----:B------:R-:W-:Y:S01]  /*7630*/  FADD.FTZ R104, R76, R104 ;  /* 0x000000684c687221 */ /* 0x000fe20000010000 */
[----:B------:R-:W-:Y:S01]  /*7640*/  MUFU.EX2 R58, R58 ;  /* 0x0000003a003a7308 */ /* 0x000fe20000000800 */
[----:B------:R-:W-:Y:S01]  /*7650*/  FADD.FTZ R77, R77, R108 ;  /* 0x0000006c4d4d7221 */ /* 0x000fe20000010000 */
[----:B------:R-:W-:Y:S01]  /*7660*/  FFMA.FTZ R24, R24, UR6, -R100 ;  /* 0x0000000618187c23 */ /* 0x000fe20008010864 */
[C---:B------:R-:W-:Y:S01]  /*7670*/  HMMA.16816.F32.BF16 R132, R168.reuse, R144, RZ ;  /* 0x00000090a884723c */ /* 0x040fe200000418ff */
[----:B------:R-:W3:Y:S01]  /*7680*/  MUFU.EX2 R65, R65 ;  /* 0x0000004100417308 */ /* 0x000ee20000000800 */
[----:B------:R-:W-:Y:S01]  /*7690*/  FADD.FTZ R75, R75, R104 ;  /* 0x000000684b4b7221 */ /* 0x000fe20000010000 */
[----:B--2---:R-:W-:Y:S01]  /*76a0*/  FADD.FTZ R77, R67, R77 ;  /* 0x0000004d434d7221 */ /* 0x004fe20000010000 */
[----:B------:R-:W-:Y:S01]  /*76b0*/  FFMA.FTZ R26, R26, UR6, -R100 ;  /* 0x000000061a1a7c23 */ /* 0x000fe20008010864 */
[----:B------:R-:W2:Y:S01]  /*76c0*/  MUFU.EX2 R64, R64 ;  /* 0x0000004000407308 */ /* 0x000ea20000000800 */
[----:B------:R-:W-:Y:S01]  /*76d0*/  FADD.FTZ R101, R102, R101 ;  /* 0x0000006566657221 */ /* 0x000fe20000010000 */
[----:B------:R-:W-:Y:S01]  /*76e0*/  FADD.FTZ R98, R99, R98 ;  /* 0x0000006263627221 */ /* 0x000fe20000010000 */
[----:B------:R-:W-:Y:S01]  /*76f0*/  HMMA.16816.F32.BF16 R148, R168, R160, RZ ;  /* 0x000000a0a894723c */ /* 0x000fe200000418ff */
[----:B------:R-:W4:Y:S01]  /*7700*/  MUFU.EX2 R57, R57 ;  /* 0x0000003900397308 */ /* 0x000f220000000800 */
[----:B------:R-:W-:Y:S01]  /*7710*/  FADD.FTZ R101, R74, R101 ;  /* 0x000000654a657221 */ /* 0x000fe20000010000 */
[----:B------:R-:W-:Y:S01]  /*7720*/  FADD.FTZ R98, R72, R98 ;  /* 0x0000006248627221 */ /* 0x000fe20000010000 */
[----:B------:R-:W-:Y:S01]  /*7730*/  FFMA.FTZ R80, R80, UR6, -R110 ;  /* 0x0000000650507c23 */ /* 0x000fe2000801086e */
[----:B------:R-:W5:Y:S01]  /*7740*/  MUFU.EX2 R56, R56 ;  /* 0x0000003800387308 */ /* 0x000f620000000800 */
[----:B------:R-:W-:Y:S01]  /*7750*/  FADD.FTZ R73, R73, R101 ;  /* 0x0000006549497221 */ /* 0x000fe20000010000 */
[----:B---3--:R-:W-:Y:S01]  /*7760*/  FADD.FTZ R75, R65, R75 ;  /* 0x0000004b414b7221 */ /* 0x008fe20000010000 */
[----:B------:R-:W-:Y:S01]  /*7770*/  HMMA.16816.F32.BF16 R164, R172, R4, RZ ;  /* 0x00000004aca4723c */ /* 0x000fe200000418ff */
[----:B------:R3:W-:Y:S01]  /*7780*/  MUFU.EX2 R49, R48 ;  /* 0x0000003000317308 */ /* 0x0007e20000000800 */
[----:B------:R-:W-:Y:S01]  /*7790*/  FADD.FTZ R71, R71, R98 ;  /* 0x0000006247477221 */ /* 0x000fe20000010000 */
[--C-:B------:R-:W-:Y:S01]  /*77a0*/  FFMA.FTZ R83, R83, UR6, -R110.reuse ;  /* 0x0000000653537c23 */ /* 0x100fe2000801086e */
[--C-:B------:R-:W-:Y:S01]  /*77b0*/  FFMA.FTZ R88, R88, UR6, -R110.reuse ;  /* 0x0000000658587c23 */ /* 0x100fe2000801086e */
[----:B------:R-:W-:Y:S01]  /*77c0*/  MUFU.EX2 R41, R41 ;  /* 0x0000002900297308 */ /* 0x000fe20000000800 */
[----:B------:R-:W-:Y:S01]  /*77d0*/  FFMA.FTZ R89, R89, UR6, -R110 ;  /* 0x0000000659597c23 */ /* 0x000fe2000801086e */
[----:B------:R-:W-:Y:S01]  /*77e0*/  FADD.FTZ R73, R63, R73 ;  /* 0x000000493f497221 */ /* 0x000fe20000010000 */
[C---:B------:R-:W-:Y:S01]  /*77f0*/  HMMA.16816.F32.BF16 R180, R168.reuse, R182, RZ ;  /* 0x000000b6a8b4723c */ /* 0x040fe200000418ff */
[----:B------:R-:W-:Y:S01]  /*7800*/  MUFU.EX2 R40, R40 ;  /* 0x0000002800287308 */ /* 0x000fe20000000800 */
[----:B------:R-:W-:Y:S01]  /*7810*/  FADD.FTZ R71, R61, R71 ;  /* 0x000000473d477221 */ /* 0x000fe20000010000 */
[----:B------:R-:W-:Y:S01]  /*7820*/  FADD.FTZ R62, R62, R73 ;  /* 0x000000493e3e7221 */ /* 0x000fe20000010000 */
[----:B------:R-:W-:Y:S01]  /*7830*/  FFMA.FTZ R91, R91, UR6, -R124 ;  /* 0x000000065b5b7c23 */ /* 0x000fe2000801087c */
[----:B------:R-:W-:Y:S01]  /*7840*/  MUFU.EX2 R39, R39 ;  /* 0x0000002700277308 */ /* 0x000fe20000000800 */
[----:B------:R-:W-:Y:S01]  /*7850*/  FADD.FTZ R60, R60, R71 ;  /* 0x000000473c3c7221 */ /* 0x000fe20000010000 */
[----:B---3--:R-:W-:Y:S01]  /*7860*/  FFMA.FTZ R48, R50, UR6, -R100 ;  /* 0x0000000632307c23 */ /* 0x008fe20008010864 */
[C---:B------:R-:W-:Y:S01]  /*7870*/  HMMA.16816.F32.BF16 R144, R168.reuse, R146, RZ ;  /* 0x00000092a890723c */ /* 0x040fe200000418ff */
[----:B------:R-:W-:Y:S01]  /*7880*/  MUFU.EX2 R34, R34 ;  /* 0x0000002200227308 */ /* 0x000fe20000000800 */
[--C-:B------:R-:W-:Y:S01]  /*7890*/  FFMA.FTZ R50, R43, UR6, -R122.reuse ;  /* 0x000000062b327c23 */ /* 0x100fe2000801087a */
[----:B------:R-:W-:Y:S01]  /*78a0*/  FFMA.FTZ R43, R252, UR6, -R122 ;  /* 0x00000006fc2b7c23 */ /* 0x000fe2000801087a */
[--C-:B------:R-:W-:Y:S01]  /*78b0*/  FFMA.FTZ R92, R92, UR6, -R124.reuse ;  /* 0x000000065c5c7c23 */ /* 0x100fe2000801087c */
[----:B------:R-:W-:Y:S01]  /*78c0*/  MUFU.EX2 R48, R48 ;  /* 0x0000003000307308 */ /* 0x000fe20000000800 */
[----:B------:R-:W-:Y:S01]  /*78d0*/  FFMA.FTZ R95, R95, UR6, -R124 ;  /* 0x000000065f5f7c23 */ /* 0x000fe2000801087c */
[--C-:B------:R-:W-:Y:S01]  /*78e0*/  FFMA.FTZ R114, R114, UR6, -R122.reuse ;  /* 0x0000000672727c23 */ /* 0x100fe2000801087a */
[C---:B------:R-:W-:Y:S01]  /*78f0*/  HMMA.16816.F32.BF16 R160, R168.reuse, R162, RZ ;  /* 0x000000a2a8a0723c */ /* 0x040fe200000418ff */
[----:B------:R-:W-:Y:S01]  /*7900*/  MUFU.EX2 R33, R33 ;  /* 0x0000002100217308 */ /* 0x000fe20000000800 */
[--C-:B------:R-:W-:Y:S01]  /*7910*/  FFMA.FTZ R115, R115, UR6, -R122.reuse ;  /* 0x0000000673737c23 */ /* 0x100fe2000801087a */
[--C-:B------:R-:W-:Y:S01]  /*7920*/  FFMA.FTZ R117, R117, UR6, -R122.reuse ;  /* 0x0000000675757c23 */ /* 0x100fe2000801087a */
[----:B------:R-:W-:Y:S01]  /*7930*/  FFMA.FTZ R120, R120, UR6, -R122 ;  /* 0x0000000678787c23 */ /* 0x000fe2000801087a */
[----:B------:R-:W-:Y:S01]  /*7940*/  MUFU.EX2 R32, R32 ;  /* 0x0000002000207308 */ /* 0x000fe20000000800 */
[--C-:B------:R-:W-:Y:S01]  /*7950*/  FFMA.FTZ R96, R96, UR6, -R124.reuse ;  /* 0x0000000660607c23 */ /* 0x100fe2000801087c */
[--C-:B------:R-:W-:Y:S01]  /*7960*/  FFMA.FTZ R97, R97, UR6, -R124.reuse ;  /* 0x0000000661617c23 */ /* 0x100fe2000801087c */
[----:B------:R-:W-:Y:S01]  /*7970*/  HMMA.16816.F32.BF16 R176, R168, R4, RZ ;  /* 0x00000004a8b0723c */ /* 0x000fe200000418ff */
[----:B------:R-:W-:Y:S01]  /*7980*/  F2FP.BF16.F32.PACK_AB R4, R66, R67 ;  /* 0x000000434204723e */ /* 0x000fe200000010ff */
[----:B------:R-:W3:Y:S01]  /*7990*/  MUFU.EX2 R51, R51 ;  /* 0x0000003300337308 */ /* 0x000ee20000000800 */
[----:B--2---:R-:W-:Y:S01]  /*79a0*/  F2FP.BF16.F32.PACK_AB R5, R64, R65 ;  /* 0x000000414005723e */ /* 0x004fe200000010ff */
[----:B------:R-:W-:Y:S01]  /*79b0*/  FADD.FTZ R66, R66, R77 ;  /* 0x0000004d42427221 */ /* 0x000fe20000010000 */
[----:B------:R-:W-:Y:S01]  /*79c0*/  FADD.FTZ R64, R64, R75 ;  /* 0x0000004b40407221 */ /* 0x000fe20000010000 */
[----:B------:R-:W2:Y:S01]  /*79d0*/  MUFU.EX2 R47, R47 ;  /* 0x0000002f002f7308 */ /* 0x000ea20000000800 */
[----:B------:R-:W-:Y:S01]  /*79e0*/  FFMA.FTZ R121, R121, UR6, -R124 ;  /* 0x0000000679797c23 */ /* 0x000fe2000801087c */
[-C--:B------:R-:W-:Y:S01]  /*79f0*/  HMMA.16816.F32.BF16 R172, R172, R6.reuse, RZ ;  /* 0x00000006acac723c */ /* 0x080fe200000418ff */
[----:B------:R-:W-:Y:S01]  /*7a00*/  FADD.FTZ R66, R59, R66 ;  /* 0x000000423b427221 */ /* 0x000fe20000010000 */
[----:B------:R-:W-:Y:S01]  /*7a10*/  MUFU.EX2 R46, R46 ;  /* 0x0000002e002e7308 */ /* 0x000fe20000000800 */
[----:B----4-:R-:W-:Y:S01]  /*7a20*/  FADD.FTZ R64, R57, R64 ;  /* 0x0000004039407221 */ /* 0x010fe20000010000 */
[----:B------:R-:W-:Y:S01]  /*7a30*/  FFMA.FTZ R123, R123, UR6, -R124 ;  /* 0x000000067b7b7c23 */ /* 0x000fe2000801087c */
[----:B------:R-:W-:Y:S01]  /*7a40*/  FADD.FTZ R62, R55, R62 ;  /* 0x0000003e373e7221 */ /* 0x000fe20000010000 */
[----:B------:R-:W-:Y:S01]  /*7a50*/  MUFU.EX2 R45, R45 ;  /* 0x0000002d002d7308 */ /* 0x000fe20000000800 */
[----:B------:R-:W-:Y:S01]  /*7a60*/  FADD.FTZ R60, R53, R60 ;  /* 0x0000003c353c7221 */ /* 0x000fe20000010000 */
[----:B------:R-:W-:Y:S01]  /*7a70*/  HMMA.16816.F32.BF16 R168, R168, R6, RZ ;  /* 0x00000006a8a8723c */ /* 0x000fe200000418ff */
[----:B------:R-:W-:Y:S01]  /*7a80*/  F2FP.BF16.F32.PACK_AB R6, R58, R59 ;  /* 0x0000003b3a06723e */ /* 0x000fe200000010ff */
[----:B------:R-:W4:Y:S01]  /*7a90*/  MUFU.EX2 R50, R50 ;  /* 0x0000003200327308 */ /* 0x000f220000000800 */
[----:B-----5:R-:W-:Y:S01]  /*7aa0*/  F2FP.BF16.F32.PACK_AB R7, R56, R57 ;  /* 0x000000393807723e */ /* 0x020fe200000010ff */
[----:B------:R-:W-:Y:S01]  /*7ab0*/  FADD.FTZ R58, R58, R66 ;  /* 0x000000423a3a7221 */ /* 0x000fe20000010000 */
[----:B------:R-:W-:Y:S01]  /*7ac0*/  FADD.FTZ R56, R56, R64 ;  /* 0x0000004038387221 */ /* 0x000fe20000010000 */
[----:B------:R-:W5:Y:S01]  /*7ad0*/  MUFU.EX2 R44, R44 ;  /* 0x0000002c002c7308 */ /* 0x000f620000000800 */
[----:B------:R-:W-:Y:S01]  /*7ae0*/  FADD.FTZ R54, R54, R62 ;  /* 0x0000003e36367221 */ /* 0x000fe20000010000 */
[C---:B------:R-:W-:Y:S01]  /*7af0*/  HMMA.16816.F32.BF16 R188, R28.reuse, R20, R188 ;  /* 0x000000141cbc723c */ /* 0x040fe200000418bc */
[----:B---3--:R-:W-:Y:S01]  /*7b00*/  FADD.FTZ R58, R51, R58 ;  /* 0x0000003a333a7221 */ /* 0x008fe20000010000 */
[----:B------:R-:W3:Y:S01]  /*7b10*/  MUFU.EX2 R43, R43 ;  /* 0x0000002b002b7308 */ /* 0x000ee20000000800 */
[----:B------:R-:W-:Y:S01]  /*7b20*/  FADD.FTZ R52, R52, R60 ;  /* 0x0000003c34347221 */ /* 0x000fe20000010000 */
[----:B------:R-:W-:Y:S01]  /*7b30*/  FADD.FTZ R54, R49, R54 ;  /* 0x0000003631367221 */ /* 0x000fe20000010000 */
[----:B--2---:R-:W-:Y:S01]  /*7b40*/  FADD.FTZ R58, R47, R58 ;  /* 0x0000003a2f3a7221 */ /* 0x004fe20000010000 */
[----:B------:R-:W2:Y:S01]  /*7b50*/  MUFU.EX2 R42, R42 ;  /* 0x0000002a002a7308 */ /* 0x000ea20000000800 */
[----:B------:R-:W-:Y:S01]  /*7b60*/  FADD.FTZ R52, R48, R52 ;  /* 0x0000003430347221 */ /* 0x000fe20000010000 */
[C---:B------:R-:W-:Y:S01]  /*7b70*/  HMMA.16816.F32.BF16 R136, R28.reuse, R16, R136 ;  /* 0x000000101c88723c */ /* 0x040fe20000041888 */
[----:B----4-:R-:W-:Y:S01]  /*7b80*/  FADD.FTZ R56, R50, R56 ;  /* 0x0000003832387221 */ /* 0x010fe20000010000 */
[----:B------:R-:W4:Y:S01]  /*7b90*/  MUFU.EX2 R38, R38 ;  /* 0x0000002600267308 */ /* 0x000f220000000800 */
[----:B------:R-:W-:Y:S01]  /*7ba0*/  FADD.FTZ R58, R46, R58 ;  /* 0x0000003a2e3a7221 */ /* 0x000fe20000010000 */
[----:B------:R-:W-:Y:S01]  /*7bb0*/  FADD.FTZ R54, R41, R54 ;  /* 0x0000003629367221 */ /* 0x000fe20000010000 */
[----:B-----5:R-:W-:Y:S01]  /*7bc0*/  FADD.FTZ R56, R44, R56 ;  /* 0x000000382c387221 */ /* 0x020fe20000010000 */
        /* <DEDUP_REMOVED lines=10> */
[----:B-1----:R-:W-:Y:S01]  /*7c70*/  HMMA.16816.F32.BF16 R164, R28, R8, R164 ;  /* 0x000000081ca4723c */ /* 0x002fe200000418a4 */
[----:B------:R-:W-:Y:S01]  /*7c80*/  FADD.FTZ R54, R39, R54 ;  /* 0x0000003627367221 */ /* 0x000fe20000010000 */
[----:B------:R-:W-:Y:S01]  /*7c90*/  MUFU.EX2 R112, R235 ;  /* 0x000000eb00707308 */ /* 0x000fe20000000800 */
[----:B------:R-:W-:-:S02]  /*7ca0*/  FADD.FTZ R52, R32, R52 ;  /* 0x0000003420347221 */ /* 0x000fc40000010000 */
[----:B----4-:R-:W-:Y:S01]  /*7cb0*/  FADD.FTZ R54, R38, R54 ;  /* 0x0000003626367221 */ /* 0x010fe20000010000 */
[----:B------:R-:W-:Y:S02]  /*7cc0*/  MUFU.EX2 R111, R111 ;  /* 0x0000006f006f7308 */ /* 0x000fe40000000800 */
[C---:B------:R-:W-:Y:S01]  /*7cd0*/  HMMA.16816.F32.BF16 R184, R28.reuse, R22, R184 ;  /* 0x000000161cb8723c */ /* 0x040fe200000418b8 */
[----:B-----5:R-:W-:Y:S01]  /*7ce0*/  FADD.FTZ R54, R37, R54 ;  /* 0x0000003625367221 */ /* 0x020fe20000010000 */
[----:B------:R-:W-:Y:S03]  /*7cf0*/  MUFU.EX2 R126, R126 ;  /* 0x0000007e007e7308 */ /* 0x000fe60000000800 */
[----:B---3--:R-:W-:Y:S01]  /*7d00*/  FADD.FTZ R54, R36, R54 ;  /* 0x0000003624367221 */ /* 0x008fe20000010000 */
[----:B------:R-:W1:Y:S02]  /*7d10*/  MUFU.EX2 R211, R211 ;  /* 0x000000d300d37308 */ /* 0x000e640000000800 */
[C---:B------:R-:W-:Y:S01]  /*7d20*/  HMMA.16816.F32.BF16 R140, R28.reuse, R18, R140 ;  /* 0x000000121c8c723c */ /* 0x040fe2000004188c */
[----:B--2---:R-:W-:Y:S01]  /*7d30*/  FADD.FTZ R54, R35, R54 ;  /* 0x0000003623367221 */ /* 0x004fe20000010000 */
[----:B------:R-:W-:Y:S04]  /*7d40*/  MUFU.EX2 R214, R214 ;  /* 0x000000d600d67308 */ /* 0x000fe80000000800 */
[----:B------:R-:W-:Y:S02]  /*7d50*/  MUFU.EX2 R219, R219 ;  /* 0x000000db00db7308 */ /* 0x000fe40000000800 */
[----:B------:R-:W-:Y:S02]  /*7d60*/  HMMA.16816.F32.BF16 R156, R28, R14, R156 ;  /* 0x0000000e1c9c723c */ /* 0x000fe4000004189c */
[----:B------:R-:W-:Y:S01]  /*7d70*/  MUFU.EX2 R220, R220 ;  /* 0x000000dc00dc7308 */ /* 0x000fe20000000800 */
[----:B-1----:R-:W-:-:S03]  /*7d80*/  FADD.FTZ R54, R211, R54 ;  /* 0x00000036d3367221 */ /* 0x002fc60000010000 */
[----:B------:R-:W-:Y:S02]  /*7d90*/  MUFU.EX2 R221, R221 ;  /* 0x000000dd00dd7308 */ /* 0x000fe40000000800 */
[----:B------:R-:W-:Y:S01]  /*7da0*/  HMMA.16816.F32.BF16 R172, R28, R10, R172 ;  /* 0x0000000a1cac723c */ /* 0x000fe200000418ac */
[--C-:B------:R-:W-:Y:S01]  /*7db0*/  FFMA.FTZ R31, R107, UR6, -R100.reuse ;  /* 0x000000066b1f7c23 */ /* 0x100fe20008010864 */
[--C-:B------:R-:W-:Y:S01]  /*7dc0*/  FFMA.FTZ R30, R218, UR6, -R100.reuse ;  /* 0x00000006da1e7c23 */ /* 0x100fe20008010864 */
[--C-:B------:R-:W-:Y:S01]  /*7dd0*/  FFMA.FTZ R29, R229, UR6, -R100.reuse ;  /* 0x00000006e51d7c23 */ /* 0x100fe20008010864 */
[----:B------:R-:W-:Y:S01]  /*7de0*/  FFMA.FTZ R28, R230, UR6, -R100 ;  /* 0x00000006e61c7c23 */ /* 0x000fe20008010864 */
[--C-:B------:R-:W-:Y:S01]  /*7df0*/  FFMA.FTZ R107, R93, UR6, -R124.reuse ;  /* 0x000000065d6b7c23 */ /* 0x100fe2000801087c */
[----:B------:R-:W-:Y:S01]  /*7e00*/  FFMA.FTZ R93, R94, UR6, -R124 ;  /* 0x000000065e5d7c23 */ /* 0x000fe2000801087c */
[----:B------:R-:W1:Y:S01]  /*7e10*/  MUFU.EX2 R31, R31 ;  /* 0x0000001f001f7308 */ /* 0x000e620000000800 */
[C---:B------:R-:W-:Y:S01]  /*7e20*/  HMMA.16816.F32.BF16 R192, R4.reuse, R20, R192 ;  /* 0x0000001404c0723c */ /* 0x040fe200000418c0 */
[--C-:B------:R-:W-:Y:S01]  /*7e30*/  FFMA.FTZ R218, R217, UR6, -R110.reuse ;  /* 0x00000006d9da7c23 */ /* 0x100fe2000801086e */
[--C-:B------:R-:W-:Y:S01]  /*7e40*/  FFMA.FTZ R217, R216, UR6, -R110.reuse ;  /* 0x00000006d8d97c23 */ /* 0x100fe2000801086e */
[----:B------:R2:W3:Y:S01]  /*7e50*/  MUFU.EX2 R94, R107 ;  /* 0x0000006b005e7308 */ /* 0x0004e20000000800 */
[----:B------:R-:W-:Y:S01]  /*7e60*/  FFMA.FTZ R216, R215, UR6, -R110 ;  /* 0x00000006d7d87c23 */ /* 0x000fe2000801086e */
[--C-:B------:R-:W-:Y:S01]  /*7e70*/  FFMA.FTZ R215, R213, UR6, -R100.reuse ;  /* 0x00000006d5d77c23 */ /* 0x100fe20008010864 */
[--C-:B------:R-:W-:Y:S01]  /*7e80*/  FFMA.FTZ R213, R222, UR6, -R100.reuse ;  /* 0x00000006ded57c23 */ /* 0x100fe20008010864 */
[----:B------:R-:W4:Y:S01]  /*7e90*/  MUFU.EX2 R30, R30 ;  /* 0x0000001e001e7308 */ /* 0x000f220000000800 */
[C---:B------:R-:W-:Y:S01]  /*7ea0*/  HMMA.16816.F32.BF16 R132, R4.reuse, R16, R132 ;  /* 0x000000100484723c */ /* 0x040fe20000041884 */
[----:B------:R-:W-:Y:S01]  /*7eb0*/  FFMA.FTZ R222, R224, UR6, -R100 ;  /* 0x00000006e0de7c23 */ /* 0x000fe20008010864 */
[--C-:B------:R-:W-:Y:S01]  /*7ec0*/  FFMA.FTZ R224, R227, UR6, -R122.reuse ;  /* 0x00000006e3e07c23 */ /* 0x100fe2000801087a */
[----:B------:R-:W5:Y:S01]  /*7ed0*/  MUFU.EX2 R29, R29 ;  /* 0x0000001d001d7308 */ /* 0x000f620000000800 */
[--C-:B------:R-:W-:Y:S01]  /*7ee0*/  FFMA.FTZ R227, R226, UR6, -R122.reuse ;  /* 0x00000006e2e37c23 */ /* 0x100fe2000801087a */
[----:B------:R-:W-:Y:S01]  /*7ef0*/  FFMA.FTZ R229, R225, UR6, -R122 ;  /* 0x00000006e1e57c23 */ /* 0x000fe2000801087a */
[----:B-1----:R-:W-:Y:S01]  /*7f00*/  FADD.FTZ R52, R31, R52 ;  /* 0x000000341f347221 */ /* 0x002fe20000010000 */
[----:B------:R-:W1:Y:S01]  /*7f10*/  MUFU.EX2 R28, R28 ;  /* 0x0000001c001c7308 */ /* 0x000e620000000800 */
[----:B------:R-:W-:Y:S01]  /*7f20*/  HMMA.16816.F32.BF16 R148, R4, R12, R148 ;  /* 0x0000000c0494723c */ /* 0x000fe20000041894 */
[--C-:B--2---:R-:W-:Y:S01]  /*7f30*/  FFMA.FTZ R107, R106, UR6, -R124.reuse ;  /* 0x000000066a6b7c23 */ /* 0x104fe2000801087c */
[----:B------:R-:W-:Y:S01]  /*7f40*/  FFMA.FTZ R106, R103, UR6, -R124 ;  /* 0x00000006676a7c23 */ /* 0x000fe2000801087c */
[----:B------:R-:W-:Y:S01]  /*7f50*/  FFMA.FTZ R103, R249, UR6, -R122 ;  /* 0x00000006f9677c23 */ /* 0x000fe2000801087a */
[----:B------:R-:W2:Y:S01]  /*7f60*/  MUFU.EX2 R93, R93 ;  /* 0x0000005d005d7308 */ /* 0x000ea20000000800 */
[----:B---3--:R-:W-:Y:S01]  /*7f70*/  FADD.FTZ R58, R94, R58 ;  /* 0x0000003a5e3a7221 */ /* 0x008fe20000010000 */
[----:B----4-:R-:W-:-:S02]  /*7f80*/  FADD.FTZ R52, R30, R52 ;  /* 0x000000341e347221 */ /* 0x010fc40000010000 */
[----:B------:R-:W-:Y:S01]  /*7f90*/  HMMA.16816.F32.BF16 R176, R4, R8, R176 ;  /* 0x0000000804b0723c */ /* 0x000fe200000418b0 */
[----:B------:R-:W3:Y:S01]  /*7fa0*/  MUFU.EX2 R107, R107 ;  /* 0x0000006b006b7308 */ /* 0x000ee20000000800 */
[----:B-----5:R-:W-:-:S03]  /*7fb0*/  FADD.FTZ R52, R29, R52 ;  /* 0x000000341d347221 */ /* 0x020fc60000010000 */
[----:B------:R-:W4:Y:S01]  /*7fc0*/  MUFU.EX2 R106, R106 ;  /* 0x0000006a006a7308 */ /* 0x000f220000000800 */
[----:B-1----:R-:W-:Y:S02]  /*7fd0*/  FADD.FTZ R52, R28, R52 ;  /* 0x000000341c347221 */ /* 0x002fe40000010000 */
[----:B------:R-:W-:Y:S01]  /*7fe0*/  HMMA.16816.F32.BF16 R180, R4, R22, R180 ;  /* 0x0000001604b4723c */ /* 0x000fe200000418b4 */
[----:B------:R-:W1:Y:S01]  /*7ff0*/  LDSM.16.MT88.4 R20, [R239+0x9000] ;  /* 0x00900000ef14783b */ /* 0x000e620000004200 */
[----:B------:R-:W5:Y:S01]  /*8000*/  MUFU.EX2 R103, R103 ;  /* 0x0000006700677308 */ /* 0x000f620000000800 */
[----:B--2---:R-:W-:-:S03]  /*8010*/  FADD.FTZ R58, R93, R58 ;  /* 0x0000003a5d3a7221 */ /* 0x004fc60000010000 */
[----:B------:R-:W2:Y:S01]  /*8020*/  MUFU.EX2 R218, R218 ;  /* 0x000000da00da7308 */ /* 0x000ea20000000800 */
[----:B---3--:R-:W-:Y:S01]  /*8030*/  FADD.FTZ R58, R107, R58 ;  /* 0x0000003a6b3a7221 */ /* 0x008fe20000010000 */
[----:B------:R-:W-:Y:S01]  /*8040*/  HMMA.16816.F32.BF16 R144, R4, R18, R144 ;  /* 0x000000120490723c */ /* 0x000fe20000041890 */
[----:B------:R-:W3:Y:S01]  /*8050*/  LDSM.16.MT88.4 R16, [R250+0x9000] ;  /* 0x00900000fa10783b */ /* 0x000ee20000004200 */
[----:B------:R-:W-:Y:S01]  /*8060*/  MUFU.EX2 R217, R217 ;  /* 0x000000d900d97308 */ /* 0x000fe20000000800 */
[----:B----4-:R-:W-:-:S03]  /*8070*/  FADD.FTZ R58, R106, R58 ;  /* 0x0000003a6a3a7221 */ /* 0x010fc60000010000 */
[----:B------:R-:W-:Y:S01]  /*8080*/  MUFU.EX2 R216, R216 ;  /* 0x000000d800d87308 */ /* 0x000fe20000000800 */
[----:B------:R-:W-:Y:S01]  /*8090*/  FADD.FTZ R58, R219, R58 ;  /* 0x0000003adb3a7221 */ /* 0x000fe20000010000 */
[C---:B------:R-:W-:Y:S01]  /*80a0*/  HMMA.16816.F32.BF16 R160, R4.reuse, R14, R160 ;  /* 0x0000000e04a0723c */ /* 0x040fe200000418a0 */
[----:B------:R-:W4:Y:S01]  /*80b0*/  LDSM.16.MT88.4 R12, [R69+0x9000] ;  /* 0x00900000450c783b */ /* 0x000f220000004200 */
[----:B------:R-:W1:Y:S01]  /*80c0*/  MUFU.EX2 R215, R215 ;  /* 0x000000d700d77308 */ /* 0x000e620000000800 */
[----:B-----5:R-:W-:Y:S01]  /*80d0*/  FADD.FTZ R56, R103, R56 ;  /* 0x0000003867387221 */ /* 0x020fe20000010000 */
[----:B------:R-:W-:Y:S01]  /*80e0*/  FADD.FTZ R58, R220, R58 ;  /* 0x0000003adc3a7221 */ /* 0x000fe20000010000 */
[----:B--2---:R-:W-:Y:S01]  /*80f0*/  FADD.FTZ R54, R218, R54 ;  /* 0x00000036da367221 */ /* 0x004fe20000010000 */
[----:B------:R-:W2:Y:S01]  /*8100*/  MUFU.EX2 R213, R213 ;  /* 0x000000d500d57308 */ /* 0x000ea20000000800 */
[----:B------:R-:W-:Y:S01]  /*8110*/  FADD.FTZ R56, R112, R56 ;  /* 0x0000003870387221 */ /* 0x000fe20000010000 */
[----:B------:R-:W-:Y:S01]  /*8120*/  HMMA.16816.F32.BF16 R168, R4, R10, R168 ;  /* 0x0000000a04a8723c */ /* 0x000fe200000418a8 */
[----:B------:R-:W5:Y:S01]  /*8130*/  LDSM.16.MT88.4 R8, [R68+0x9000] ;  /* 0x009000004408783b */ /* 0x000f620000004200 */
[----:B------:R-:W-:Y:S01]  /*8140*/  F2FP.BF16.F32.PACK_AB R4, R41, R49 ;  /* 0x000000312904723e */ /* 0x000fe200000010ff */
[----:B------:R-:W-:Y:S01]  /*8150*/  MUFU.EX2 R222, R222 ;  /* 0x000000de00de7308 */ /* 0x000fe20000000800 */
[----:B------:R-:W-:Y:S01]  /*8160*/  F2FP.BF16.F32.PACK_AB R6, R39, R40 ;  /* 0x000000282706723e */ /* 0x000fe200000010ff */
[----:B------:R-:W-:Y:S01]  /*8170*/  FADD.FTZ R56, R111, R56 ;  /* 0x000000386f387221 */ /* 0x000fe20000010000 */
[----:B------:R-:W-:Y:S01]  /*8180*/  F2FP.BF16.F32.PACK_AB R5, R34, R48 ;  /* 0x000000302205723e */ /* 0x000fe200000010ff */
[----:B------:R-:W2:Y:S01]  /*8190*/  MUFU.EX2 R223, R223 ;  /* 0x000000df00df7308 */ /* 0x000ea20000000800 */
[----:B------:R-:W-:Y:S01]  /*81a0*/  F2FP.BF16.F32.PACK_AB R7, R32, R33 ;  /* 0x000000212007723e */ /* 0x000fe200000010ff */
[----:B------:R-:W-:Y:S01]  /*81b0*/  FADD.FTZ R56, R126, R56 ;  /* 0x000000387e387221 */ /* 0x000fe20000010000 */
[----:B------:R-:W-:Y:S01]  /*81c0*/  FADD.FTZ R58, R221, R58 ;  /* 0x0000003add3a7221 */ /* 0x000fe20000010000 */
[----:B------:R-:W3:Y:S01]  /*81d0*/  MUFU.EX2 R224, R224 ;  /* 0x000000e000e07308 */ /* 0x000ee20000000800 */
[----:B-1----:R-:W-:Y:S01]  /*81e0*/  FADD.FTZ R52, R215, R52 ;  /* 0x00000034d7347221 */ /* 0x002fe20000010000 */
[----:B------:R-:W-:-:S02]  /*81f0*/  FADD.FTZ R54, R217, R54 ;  /* 0x00000036d9367221 */ /* 0x000fc40000010000 */
[----:B------:R1:W1:Y:S01]  /*8200*/  MUFU.EX2 R225, R228 ;  /* 0x000000e400e17308 */ /* 0x0002620000000800 */
[----:B------:R-:W-:Y:S01]  /*8210*/  FADD.FTZ R52, R214, R52 ;  /* 0x00000034d6347221 */ /* 0x000fe20000010000 */
[C---:B------:R-:W-:Y:S01]  /*8220*/  HMMA.16816.F32.BF16 R188, R4.reuse, R20, R188 ;  /* 0x0000001404bc723c */ /* 0x040fe200000418bc */
[----:B------:R-:W-:Y:S01]  /*8230*/  FADD.FTZ R54, R216, R54 ;  /* 0x00000036d8367221 */ /* 0x000fe20000010000 */
[----:B------:R4:W4:Y:S01]  /*8240*/  MUFU.EX2 R226, R229 ;  /* 0x000000e500e27308 */ /* 0x0009220000000800 */
[----:B--2---:R-:W-:Y:S01]  /*8250*/  FADD.FTZ R52, R213, R52 ;  /* 0x00000034d5347221 */ /* 0x004fe20000010000 */
[----:B------:R-:W-:Y:S02]  /*8260*/  FADD.FTZ R58, R223, R58 ;  /* 0x0000003adf3a7221 */ /* 0x000fe40000010000 */
[----:B------:R-:W2:Y:S01]  /*8270*/  MUFU.EX2 R227, R227 ;  /* 0x000000e300e37308 */ /* 0x000ea20000000800 */
[----:B------:R-:W-:Y:S01]  /*8280*/  FADD.FTZ R52, R222, R52 ;  /* 0x00000034de347221 */ /* 0x000fe20000010000 */
[----:B---3--:R-:W-:Y:S01]  /*8290*/  HMMA.16816.F32.BF16 R136, R4, R16, R136 ;  /* 0x000000100488723c */ /* 0x008fe20000041888 */
[----:B------:R-:W-:Y:S01]  /*82a0*/  FADD.FTZ R56, R224, R56 ;  /* 0x00000038e0387221 */ /* 0x000fe20000010000 */
[----:B------:R-:W3:Y:S01]  /*82b0*/  MUFU.EX2 R206, R206 ;  /* 0x000000ce00ce7308 */ /* 0x000ee20000000800 */
[--C-:B-1----:R-:W-:Y:S01]  /*82c0*/  FFMA.FTZ R228, R210, UR6, -R122.reuse ;  /* 0x00000006d2e47c23 */ /* 0x102fe2000801087a */
[----:B------:R-:W-:-:S02]  /*82d0*/  FFMA.FTZ R210, R131, UR6, -R122 ;  /* 0x0000000683d27c23 */ /* 0x000fc4000801087a */
[----:B------:R-:W1:Y:S01]  /*82e0*/  MUFU.EX2 R128, R128 ;  /* 0x0000008000807308 */ /* 0x000e620000000800 */
[----:B------:R-:W-:Y:S01]  /*82f0*/  FADD.FTZ R56, R225, R56 ;  /* 0x00000038e1387221 */ /* 0x000fe20000010000 */
[----:B----4-:R-:W-:Y:S01]  /*8300*/  HMMA.16816.F32.BF16 R152, R4, R12, R152 ;  /* 0x0000000c0498723c */ /* 0x010fe20000041898 */
[----:B------:R-:W-:Y:S01]  /*8310*/  FFMA.FTZ R229, R125, UR6, -R124 ;  /* 0x000000067de57c23 */ /* 0x000fe2000801087c */
[----:B------:R4:W4:Y:S01]  /*8320*/  MUFU.EX2 R131, R228 ;  /* 0x000000e400837308 */ /* 0x0009220000000800 */
[----:B------:R-:W-:-:S03]  /*8330*/  FADD.FTZ R56, R226, R56 ;  /* 0x00000038e2387221 */ /* 0x000fc60000010000 */
[----:B------:R-:W-:Y:S01]  /*8340*/  MUFU.EX2 R125, R200 ;  /* 0x000000c8007d7308 */ /* 0x000fe20000000800 */
[----:B--2---:R-:W-:Y:S01]  /*8350*/  FADD.FTZ R56, R227, R56 ;  /* 0x00000038e3387221 */ /* 0x004fe20000010000 */
[----:B-----5:R-:W-:Y:S01]  /*8360*/  HMMA.16816.F32.BF16 R164, R4, R8, R164 ;  /* 0x0000000804a4723c */ /* 0x020fe200000418a4 */
[----:B---3--:R-:W-:Y:S01]  /*8370*/  FADD.FTZ R54, R206, R54 ;  /* 0x00000036ce367221 */ /* 0x008fe20000010000 */
[----:B------:R-:W2:Y:S01]  /*8380*/  MUFU.EX2 R129, R129 ;  /* 0x0000008100817308 */ /* 0x000ea20000000800 */
[----:B-1----:R-:W-:-:S03]  /*8390*/  FADD.FTZ R58, R128, R58 ;  /* 0x0000003a803a7221 */ /* 0x002fc60000010000 */
[----:B------:R-:W1:Y:S02]  /*83a0*/  MUFU.EX2 R200, R229 ;  /* 0x000000e500c87308 */ /* 0x000e640000000800 */
[----:B------:R-:W-:Y:S01]  /*83b0*/  HMMA.16816.F32.BF16 R184, R4, R22, R184 ;  /* 0x0000001604b8723c */ /* 0x000fe200000418b8 */
[----:B----4-:R-:W-:Y:S01]  /*83c0*/  FFMA.FTZ R228, R130, UR6, -R122 ;  /* 0x0000000682e47c23 */ /* 0x010fe2000801087a */
[----:B------:R-:W-:Y:S01]  /*83d0*/  MUFU.EX2 R80, R80 ;  /* 0x0000005000507308 */ /* 0x000fe20000000800 */
[----:B------:R-:W-:-:S03]  /*83e0*/  FADD.FTZ R56, R131, R56 ;  /* 0x0000003883387221 */ /* 0x000fc60000010000 */
[----:B------:R3:W4:Y:S02]  /*83f0*/  MUFU.EX2 R130, R210 ;  /* 0x000000d200827308 */ /* 0x0007240000000800 */
[C---:B------:R-:W-:Y:S01]  /*8400*/  HMMA.16816.F32.BF16 R140, R4.reuse, R18, R140 ;  /* 0x00000012048c723c */ /* 0x040fe2000004188c */
[----:B--2---:R-:W-:Y:S01]  /*8410*/  FADD.FTZ R58, R129, R58 ;  /* 0x0000003a813a7221 */ /* 0x004fe20000010000 */
[----:B------:R-:W-:Y:S03]  /*8420*/  MUFU.EX2 R83, R83 ;  /* 0x0000005300537308 */ /* 0x000fe60000000800 */
[----:B------:R-:W-:Y:S01]  /*8430*/  FADD.FTZ R58, R125, R58 ;  /* 0x0000003a7d3a7221 */ /* 0x000fe20000010000 */
[----:B------:R-:W-:Y:S02]  /*8440*/  MUFU.EX2 R88, R88 ;  /* 0x0000005800587308 */ /* 0x000fe40000000800 */
[----:B------:R-:W-:Y:S01]  /*8450*/  HMMA.16816.F32.BF16 R156, R4, R14, R156 ;  /* 0x0000000e049c723c */ /* 0x000fe2000004189c */
[----:B-1----:R-:W-:Y:S01]  /*8460*/  FADD.FTZ R58, R200, R58 ;  /* 0x0000003ac83a7221 */ /* 0x002fe20000010000 */
[----:B------:R-:W-:Y:S01]  /*8470*/  MUFU.EX2 R89, R89 ;  /* 0x0000005900597308 */ /* 0x000fe20000000800 */
[----:B---3--:R-:W-:Y:S01]  /*8480*/  FFMA.FTZ R210, R127, UR6, -R122 ;  /* 0x000000067fd27c23 */ /* 0x008fe2000801087a */
[----:B----4-:R-:W-:-:S02]  /*8490*/  FADD.FTZ R56, R130, R56 ;  /* 0x0000003882387221 */ /* 0x010fc40000010000 */
[----:B------:R1:W2:Y:S02]  /*84a0*/  MUFU.EX2 R127, R228 ;  /* 0x000000e4007f7308 */ /* 0x0002a40000000800 */
[----:B------:R-:W-:Y:S01]  /*84b0*/  HMMA.16816.F32.BF16 R172, R4, R10, R172 ;  /* 0x0000000a04ac723c */ /* 0x000fe200000418ac */
[----:B------:R-:W-:Y:S01]  /*84c0*/  F2FP.BF16.F32.PACK_AB R4, R47, R51 ;  /* 0x000000332f04723e */ /* 0x000fe200000010ff */
[----:B------:R-:W3:Y:S01]  /*84d0*/  MUFU.EX2 R210, R210 ;  /* 0x000000d200d27308 */ /* 0x000ee20000000800 */
[----:B------:R-:W-:Y:S02]  /*84e0*/  F2FP.BF16.F32.PACK_AB R5, R44, R50 ;  /* 0x000000322c05723e */ /* 0x000fe400000010ff */
[----:B------:R-:W-:Y:S01]  /*84f0*/  F2FP.BF16.F32.PACK_AB R6, R45, R46 ;  /* 0x0000002e2d06723e */ /* 0x000fe200000010ff */
[----:B------:R-:W-:Y:S01]  /*8500*/  MUFU.EX2 R96, R96 ;  /* 0x0000006000607308 */ /* 0x000fe20000000800 */
[----:B------:R-:W-:-:S03]  /*8510*/  F2FP.BF16.F32.PACK_AB R7, R42, R43 ;  /* 0x0000002b2a07723e */ /* 0x000fc600000010ff */
[----:B------:R-:W-:Y:S01]  /*8520*/  MUFU.EX2 R114, R114 ;  /* 0x0000007200727308 */ /* 0x000fe20000000800 */
[----:B-1----:R-:W-:Y:S01]  /*8530*/  FFMA.FTZ R228, R113, UR6, -R122 ;  /* 0x0000000671e47c23 */ /* 0x002fe2000801087a */
[----:B------:R-:W-:Y:S02]  /*8540*/  FFMA.FTZ R113, R79, UR6, -R110 ;  /* 0x000000064f717c23 */ /* 0x000fe4000801086e */
[----:B------:R-:W-:Y:S01]  /*8550*/  HMMA.16816.F32.BF16 R192, R4, R20, R192 ;  /* 0x0000001404c0723c */ /* 0x000fe200000418c0 */
[----:B------:R-:W-:Y:S01]  /*8560*/  MUFU.EX2 R79, R24 ;  /* 0x00000018004f7308 */ /* 0x000fe20000000800 */
[----:B--2---:R-:W-:-:S03]  /*8570*/  FADD.FTZ R56, R127, R56 ;  /* 0x000000387f387221 */ /* 0x004fc60000010000 */
[----:B------:R-:W-:Y:S01]  /*8580*/  MUFU.EX2 R113, R113 ;  /* 0x0000007100717308 */ /* 0x000fe20000000800 */
[----:B---3--:R-:W-:Y:S02]  /*8590*/  FADD.FTZ R56, R210, R56 ;  /* 0x00000038d2387221 */ /* 0x008fe40000010000 */
[C---:B------:R-:W-:Y:S01]  /*85a0*/  HMMA.16816.F32.BF16 R180, R4.reuse, R22, R180 ;  /* 0x0000001604b4723c */ /* 0x040fe200000418b4 */
[----:B------:R-:W1:Y:S01]  /*85b0*/  LDSM.16.MT88.4 R20, [R239+0x9800] ;  /* 0x00980000ef14783b */ /* 0x000e620000004200 */
[----:B------:R-:W-:Y:S04]  /*85c0*/  MUFU.EX2 R97, R97 ;  /* 0x0000006100617308 */ /* 0x000fe80000000800 */
[----:B------:R-:W-:Y:S02]  /*85d0*/  MUFU.EX2 R121, R121 ;  /* 0x0000007900797308 */ /* 0x000fe40000000800 */
[C---:B------:R-:W-:Y:S02]  /*85e0*/  HMMA.16816.F32.BF16 R132, R4.reuse, R16, R132 ;  /* 0x000000100484723c */ /* 0x040fe40000041884 */
[----:B------:R-:W-:Y:S04]  /*85f0*/  MUFU.EX2 R123, R123 ;  /* 0x0000007b007b7308 */ /* 0x000fe80000000800 */
[----:B------:R-:W-:Y:S02]  /*8600*/  MUFU.EX2 R115, R115 ;  /* 0x0000007300737308 */ /* 0x000fe40000000800 */
[C---:B------:R-:W-:Y:S01]  /*8610*/  HMMA.16816.F32.BF16 R144, R4.reuse, R18, R144 ;  /* 0x000000120490723c */ /* 0x040fe20000041890 */
[----:B------:R-:W2:Y:S01]  /*8620*/  LDSM.16.MT88.4 R16, [R250+0x9800] ;  /* 0x00980000fa10783b */ /* 0x000ea20000004200 */
[----:B------:R-:W-:Y:S04]  /*8630*/  MUFU.EX2 R117, R117 ;  /* 0x0000007500757308 */ /* 0x000fe80000000800 */
[----:B------:R-:W-:Y:S02]  /*8640*/  MUFU.EX2 R120, R120 ;  /* 0x0000007800787308 */ /* 0x000fe40000000800 */
        /* <DEDUP_REMOVED lines=18> */
[----:B------:R-:W-:-:S02]  /*8770*/  F2FP.BF16.F32.PACK_AB R4, R93, R94 ;  /* 0x0000005e5d04723e */ /* 0x000fc400000010ff */
        /* <DEDUP_REMOVED lines=31> */
[C---:B------:R-:W-:Y:S01]  /*8970*/  HMMA.16816.F32.BF16 R148, R4.reuse, R12, R148 ;  /* 0x0000000c0494723c */ /* 0x040fe20000041894 */
[--C-:B------:R-:W-:Y:S01]  /*8980*/  FFMA.FTZ R12, R207, UR6, -R110.reuse ;  /* 0x00000006cf0c7c23 */ /* 0x100fe2000801086e */
[----:B------:R-:W-:Y:S01]  /*8990*/  FFMA.FTZ R13, R204, UR6, -R110 ;  /* 0x00000006cc0d7c23 */ /* 0x000fe2000801086e */
[----:B------:R1:W2:Y:S04]  /*89a0*/  MUFU.EX2 R207, R209 ;  /* 0x000000d100cf7308 */ /* 0x0002a80000000800 */
[----:B------:R3:W4:Y:S01]  /*89b0*/  MUFU.EX2 R204, R12 ;  /* 0x0000000c00cc7308 */ /* 0x0007220000000800 */
[C---:B------:R-:W-:Y:S08]  /*89c0*/  HMMA.16816.F32.BF16 R192, R4.reuse, R20, R192 ;  /* 0x0000001404c0723c */ /* 0x040ff000000418c0 */
[----:B------:R-:W-:Y:S01]  /*89d0*/  HMMA.16816.F32.BF16 R180, R4, R22, R180 ;  /* 0x0000001604b4723c */ /* 0x000fe200000418b4 */
[----:B-1----:R-:W-:Y:S01]  /*89e0*/  FFMA.FTZ R209, R205, UR6, -R100 ;  /* 0x00000006cdd17c23 */ /* 0x002fe20008010864 */
[----:B------:R-:W1:Y:S01]  /*89f0*/  LDSM.16.MT88.4 R20, [R239+0xa800] ;  /* 0x00a80000ef14783b */ /* 0x000e620000004200 */
[----:B--2---:R-:W-:Y:S01]  /*8a00*/  FADD.FTZ R54, R207, R54 ;  /* 0x00000036cf367221 */ /* 0x004fe20000010000 */
[----:B---3--:R-:W-:-:S02]  /*8a10*/  FFMA.FTZ R12, R201, UR6, -R100 ;  /* 0x00000006c90c7c23 */ /* 0x008fc40008010864 */
[----:B------:R2:W3:Y:S02]  /*8a20*/  MUFU.EX2 R201, R13 ;  /* 0x0000000d00c97308 */ /* 0x0004e40000000800 */
[C---:B------:R-:W-:Y:S01]  /*8a30*/  HMMA.16816.F32.BF16 R132, R4.reuse, R16, R132 ;  /* 0x000000100484723c */ /* 0x040fe20000041884 */
[----:B----4-:R-:W-:Y:S01]  /*8a40*/  FADD.FTZ R54, R204, R54 ;  /* 0x00000036cc367221 */ /* 0x010fe20000010000 */
[----:B------:R-:W-:Y:S06]  /*8a50*/  MUFU.EX2 R209, R209 ;  /* 0x000000d100d17308 */ /* 0x000fec0000000800 */
[C---:B------:R-:W-:Y:S01]  /*8a60*/  HMMA.16816.F32.BF16 R144, R4.reuse, R18, R144 ;  /* 0x000000120490723c */ /* 0x040fe20000041890 */
[----:B------:R-:W4:Y:S01]  /*8a70*/  LDSM.16.MT88.4 R16, [R250+0xa800] ;  /* 0x00a80000fa10783b */ /* 0x000f220000004200 */
[----:B--2---:R-:W-:Y:S01]  /*8a80*/  FFMA.FTZ R13, R202, UR6, -R100 ;  /* 0x00000006ca0d7c23 */ /* 0x004fe20008010864 */
[----:B---3--:R-:W-:Y:S01]  /*8a90*/  FADD.FTZ R54, R201, R54 ;  /* 0x00000036c9367221 */ /* 0x008fe20000010000 */
[----:B------:R2:W3:Y:S04]  /*8aa0*/  MUFU.EX2 R202, R12 ;  /* 0x0000000c00ca7308 */ /* 0x0004e80000000800 */
[----:B------:R-:W-:Y:S01]  /*8ab0*/  HMMA.16816.F32.BF16 R160, R4, R14, R160 ;  /* 0x0000000e04a0723c */ /* 0x000fe200000418a0 */
[----:B------:R-:W-:-:S04]  /*8ac0*/  FADD.FTZ R54, R80, R54 ;  /* 0x0000003650367221 */ /* 0x000fc80000010000 */
[----:B------:R-:W-:-:S03]  /*8ad0*/  FADD.FTZ R54, R83, R54 ;  /* 0x0000003653367221 */ /* 0x000fc60000010000 */
[C---:B------:R-:W-:Y:S01]  /*8ae0*/  HMMA.16816.F32.BF16 R176, R4.reuse, R8, R176 ;  /* 0x0000000804b0723c */ /* 0x040fe200000418b0 */
[----:B------:R-:W-:Y:S01]  /*8af0*/  FADD.FTZ R54, R88, R54 ;  /* 0x0000003658367221 */ /* 0x000fe20000010000 */
[----:B--2---:R-:W-:Y:S01]  /*8b00*/  FFMA.FTZ R12, R203, UR6, -R100 ;  /* 0x00000006cb0c7c23 */ /* 0x004fe20008010864 */
[----:B---3--:R-:W-:Y:S01]  /*8b10*/  FADD.FTZ R52, R202, R52 ;  /* 0x00000034ca347221 */ /* 0x008fe20000010000 */
[----:B------:R-:W2:Y:S04]  /*8b20*/  MUFU.EX2 R203, R13 ;  /* 0x0000000d00cb7308 */ /* 0x000ea80000000800 */
[----:B------:R-:W-:Y:S01]  /*8b30*/  HMMA.16816.F32.BF16 R168, R4, R10, R168 ;  /* 0x0000000a04a8723c */ /* 0x000fe200000418a8 */
[----:B------:R-:W-:Y:S01]  /*8b40*/  LDSM.16.MT88.4 R8, [R68+0xa800] ;  /* 0x00a800004408783b */ /* 0x000fe20000004200 */
[----:B------:R-:W-:Y:S01]  /*8b50*/  F2FP.BF16.F32.PACK_AB R4, R207, R206 ;  /* 0x000000cecf04723e */ /* 0x000fe200000010ff */
[----:B------:R3:W5:Y:S01]  /*8b60*/  MUFU.EX2 R205, R12 ;  /* 0x0000000c00cd7308 */ /* 0x0007620000000800 */
[----:B------:R-:W-:Y:S01]  /*8b70*/  F2FP.BF16.F32.PACK_AB R6, R201, R204 ;  /* 0x000000ccc906723e */ /* 0x000fe200000010ff */
[----:B------:R-:W-:-:S04]  /*8b80*/  FADD.FTZ R54, R89, R54 ;  /* 0x0000003659367221 */ /* 0x000fc80000010000 */
[----:B------:R-:W-:Y:S01]  /*8b90*/  FADD.FTZ R54, R113, R54 ;  /* 0x0000003671367221 */ /* 0x000fe20000010000 */
[C---:B--2---:R-:W-:Y:S01]  /*8ba0*/  F2FP.BF16.F32.PACK_AB R5, R203.reuse, R202 ;  /* 0x000000cacb05723e */ /* 0x044fe200000010ff */
[----:B------:R-:W-:Y:S01]  /*8bb0*/  FADD.FTZ R52, R203, R52 ;  /* 0x00000034cb347221 */ /* 0x000fe20000010000 */
[----:B---3--:R-:W2:Y:S01]  /*8bc0*/  LDSM.16.MT88.4 R12, [R69+0xa800] ;  /* 0x00a80000450c783b */ /* 0x008ea20000004200 */
[----:B-----5:R-:W-:Y:S02]  /*8bd0*/  F2FP.BF16.F32.PACK_AB R7, R209, R205 ;  /* 0x000000cdd107723e */ /* 0x020fe400000010ff */
[----:B------:R-:W-:-:S04]  /*8be0*/  FADD.FTZ R52, R205, R52 ;  /* 0x00000034cd347221 */ /* 0x000fc80000010000 */
[----:B------:R-:W-:Y:S01]  /*8bf0*/  FADD.FTZ R52, R209, R52 ;  /* 0x00000034d1347221 */ /* 0x000fe20000010000 */
[C---:B-1----:R-:W-:Y:S08]  /*8c00*/  HMMA.16816.F32.BF16 R188, R4.reuse, R20, R188 ;  /* 0x0000001404bc723c */ /* 0x042ff000000418bc */
[C---:B------:R-:W-:Y:S08]  /*8c10*/  HMMA.16816.F32.BF16 R184, R4.reuse, R22, R184 ;  /* 0x0000001604b8723c */ /* 0x040ff000000418b8 */
[C---:B----4-:R-:W-:Y:S08]  /*8c20*/  HMMA.16816.F32.BF16 R136, R4.reuse, R16, R136 ;  /* 0x000000100488723c */ /* 0x050ff00000041888 */
        /* <DEDUP_REMOVED lines=8> */
[----:B------:R-:W-:-:S07]  /*8cb0*/  F2FP.BF16.F32.PACK_AB R7, R210, R127 ;  /* 0x0000007fd207723e */ /* 0x000fce00000010ff */
[C---:B------:R-:W-:Y:S01]  /*8cc0*/  HMMA.16816.F32.BF16 R192, R4.reuse, R20, R192 ;  /* 0x0000001404c0723c */ /* 0x040fe200000418c0 */
[----:B------:R-:W-:Y:S01]  /*8cd0*/  FFMA.FTZ R21, R116, UR6, -R122 ;  /* 0x0000000674157c23 */ /* 0x000fe2000801087a */
[----:B------:R-:W-:Y:S01]  /*8ce0*/  FFMA.FTZ R20, R90, UR6, -R124 ;  /* 0x000000065a147c23 */ /* 0x000fe2000801087c */
[----:B------:R-:W-:Y:S01]  /*8cf0*/  FFMA.FTZ R116, R82, UR6, -R110 ;  /* 0x0000000652747c23 */ /* 0x000fe2000801086e */
[--C-:B------:R-:W-:Y:S01]  /*8d00*/  FFMA.FTZ R90, R25, UR6, -R100.reuse ;  /* 0x00000006195a7c23 */ /* 0x100fe20008010864 */
[--C-:B------:R-:W-:Y:S01]  /*8d10*/  FFMA.FTZ R82, R27, UR6, -R100.reuse ;  /* 0x000000061b527c23 */ /* 0x100fe20008010864 */
[----:B------:R-:W-:Y:S02]  /*8d20*/  FFMA.FTZ R124, R70, UR6, -R100 ;  /* 0x00000006467c7c23 */ /* 0x000fe40008010864 */
[C---:B------:R-:W-:Y:S01]  /*8d30*/  HMMA.16816.F32.BF16 R180, R4.reuse, R22, R180 ;  /* 0x0000001604b4723c */ /* 0x040fe200000418b4 */
[----:B------:R-:W-:Y:S01]  /*8d40*/  FFMA.FTZ R23, R118, UR6, -R122 ;  /* 0x0000000676177c23 */ /* 0x000fe2000801087a */
[----:B------:R-:W-:Y:S01]  /*8d50*/  FFMA.FTZ R118, R86, UR6, -R110 ;  /* 0x0000000656767c23 */ /* 0x000fe2000801086e */
[----:B------:R-:W1:Y:S01]  /*8d60*/  MUFU.EX2 R90, R90 ;  /* 0x0000005a005a7308 */ /* 0x000e620000000800 */
[----:B------:R-:W-:Y:S01]  /*8d70*/  FFMA.FTZ R22, R119, UR6, -R122 ;  /* 0x0000000677167c23 */ /* 0x000fe2000801087a */
[----:B------:R-:W-:Y:S01]  /*8d80*/  FFMA.FTZ R122, R87, UR6, -R110 ;  /* 0x00000006577a7c23 */ /* 0x000fe2000801086e */
[--C-:B------:R-:W-:Y:S01]  /*8d90*/  FFMA.FTZ R119, R78, UR6, -R100.reuse ;  /* 0x000000064e777c23 */ /* 0x100fe20008010864 */
[----:B------:R2:W3:Y:S01]  /*8da0*/  MUFU.EX2 R86, R26 ;  /* 0x0000001a00567308 */ /* 0x0004e20000000800 */
[C---:B------:R-:W-:Y:S01]  /*8db0*/  HMMA.16816.F32.BF16 R132, R4.reuse, R16, R132 ;  /* 0x000000100484723c */ /* 0x040fe20000041884 */
[--C-:B------:R-:W-:Y:S01]  /*8dc0*/  FFMA.FTZ R110, R84, UR6, -R100.reuse ;  /* 0x00000006546e7c23 */ /* 0x100fe20008010864 */
[----:B------:R-:W-:Y:S01]  /*8dd0*/  FFMA.FTZ R100, R85, UR6, -R100 ;  /* 0x0000000655647c23 */ /* 0x000fe20008010864 */
[----:B------:R-:W4:Y:S04]  /*8de0*/  MUFU.EX2 R82, R82 ;  /* 0x0000005200527308 */ /* 0x000f280000000800 */
[----:B------:R-:W-:Y:S01]  /*8df0*/  MUFU.EX2 R87, R91 ;  /* 0x0000005b00577308 */ /* 0x000fe20000000800 */
[C---:B------:R-:W-:Y:S01]  /*8e00*/  HMMA.16816.F32.BF16 R144, R4.reuse, R18, R144 ;  /* 0x000000120490723c */ /* 0x040fe20000041890 */
[----:B------:R-:W5:Y:S01]  /*8e10*/  LDSM.16.MT88.4 R16, [R239+0xb000] ;  /* 0x00b00000ef10783b */ /* 0x000f620000004200 */
[----:B-1----:R-:W-:Y:S01]  /*8e20*/  FADD.FTZ R52, R90, R52 ;  /* 0x000000345a347221 */ /* 0x002fe20000010000 */
[----:B------:R-:W-:Y:S02]  /*8e30*/  MUFU.EX2 R85, R92 ;  /* 0x0000005c00557308 */ /* 0x000fe40000000800 */
[----:B--2---:R-:W-:Y:S01]  /*8e40*/  LDSM.16.MT88.4 R24, [R68+0xb000] ;  /* 0x00b000004418783b */ /* 0x004fe20000004200 */
[----:B------:R-:W-:Y:S01]  /*8e50*/  FADD.FTZ R52, R79, R52 ;  /* 0x000000344f347221 */ /* 0x000fe20000010000 */
[----:B------:R-:W-:Y:S01]  /*8e60*/  MUFU.EX2 R84, R95 ;  /* 0x0000005f00547308 */ /* 0x000fe20000000800 */
[C---:B------:R-:W-:Y:S02]  /*8e70*/  HMMA.16816.F32.BF16 R148, R4.reuse, R12, R148 ;  /* 0x0000000c0494723c */ /* 0x040fe40000041894 */
[----:B---3--:R-:W-:Y:S01]  /*8e80*/  FADD.FTZ R52, R86, R52 ;  /* 0x0000003456347221 */ /* 0x008fe20000010000 */
[----:B------:R-:W1:Y:S03]  /*8e90*/  MUFU.EX2 R70, R20 ;  /* 0x0000001400467308 */ /* 0x000e660000000800 */
[----:B----4-:R-:W-:Y:S01]  /*8ea0*/  FADD.FTZ R52, R82, R52 ;  /* 0x0000003452347221 */ /* 0x010fe20000010000 */
[----:B------:R-:W2:Y:S01]  /*8eb0*/  MUFU.EX2 R78, R228 ;  /* 0x000000e4004e7308 */ /* 0x000ea20000000800 */
[C---:B------:R-:W-:Y:S01]  /*8ec0*/  HMMA.16816.F32.BF16 R160, R4.reuse, R14, R160 ;  /* 0x0000000e04a0723c */ /* 0x040fe200000418a0 */
[----:B------:R-:W3:Y:S02]  /*8ed0*/  LDSM.16.MT88.4 R12, [R250+0xb000] ;  /* 0x00b00000fa0c783b */ /* 0x000ee40000004200 */
[----:B------:R-:W4:Y:S04]  /*8ee0*/  MUFU.EX2 R95, R21 ;  /* 0x00000015005f7308 */ /* 0x000f280000000800 */
[----:B------:R-:W5:Y:S01]  /*8ef0*/  MUFU.EX2 R92, R23 ;  /* 0x00000017005c7308 */ /* 0x000f620000000800 */
[----:B------:R-:W-:Y:S01]  /*8f00*/  HMMA.16816.F32.BF16 R176, R4, R8, R176 ;  /* 0x0000000804b0723c */ /* 0x000fe200000418b0 */
[----:B-1----:R-:W-:-:S02]  /*8f10*/  FADD.FTZ R58, R70, R58 ;  /* 0x0000003a463a7221 */ /* 0x002fc40000010000 */
[----:B------:R1:W-:Y:S01]  /*8f20*/  MUFU.EX2 R91, R22 ;  /* 0x00000016005b7308 */ /* 0x0003e20000000800 */
[----:B--2---:R-:W-:Y:S01]  /*8f30*/  FADD.FTZ R56, R78, R56 ;  /* 0x000000384e387221 */ /* 0x004fe20000010000 */
[----:B------:R-:W-:Y:S02]  /*8f40*/  FADD.FTZ R58, R87, R58 ;  /* 0x0000003a573a7221 */ /* 0x000fe40000010000 */
[----:B------:R-:W2:Y:S01]  /*8f50*/  MUFU.EX2 R116, R116 ;  /* 0x0000007400747308 */ /* 0x000ea20000000800 */
[----:B------:R-:W-:Y:S01]  /*8f60*/  HMMA.16816.F32.BF16 R168, R4, R10, R168 ;  /* 0x0000000a04a8723c */ /* 0x000fe200000418a8 */
[----:B------:R-:W3:Y:S01]  /*8f70*/  LDSM.16.MT88.4 R8, [R69+0xb000] ;  /* 0x00b000004508783b */ /* 0x000ee20000004200 */
[----:B------:R-:W-:Y:S01]  /*8f80*/  F2FP.BF16.F32.PACK_AB R4, R83, R80 ;  /* 0x000000505304723e */ /* 0x000fe200000010ff */
[----:B------:R-:W2:Y:S01]  /*8f90*/  MUFU.EX2 R118, R118 ;  /* 0x0000007600767308 */ /* 0x000ea20000000800 */
[----:B------:R-:W-:Y:S01]  /*8fa0*/  F2FP.BF16.F32.PACK_AB R6, R89, R88 ;  /* 0x000000585906723e */ /* 0x000fe200000010ff */
[----:B----4-:R-:W-:Y:S01]  /*8fb0*/  FADD.FTZ R56, R95, R56 ;  /* 0x000000385f387221 */ /* 0x010fe20000010000 */
[----:B------:R-:W-:Y:S01]  /*8fc0*/  F2FP.BF16.F32.PACK_AB R5, R79, R90 ;  /* 0x0000005a4f05723e */ /* 0x000fe200000010ff */
[----:B------:R-:W-:Y:S01]  /*8fd0*/  MUFU.EX2 R122, R122 ;  /* 0x0000007a007a7308 */ /* 0x000fe20000000800 */
[----:B------:R-:W-:Y:S01]  /*8fe0*/  F2FP.BF16.F32.PACK_AB R7, R82, R86 ;  /* 0x000000565207723e */ /* 0x000fe200000010ff */
[----:B-1----:R-:W-:Y:S01]  /*8ff0*/  LDSM.16.MT88.4 R20, [R69+0xb800] ;  /* 0x00b800004514783b */ /* 0x002fe20000004200 */
[----:B------:R-:W-:Y:S01]  /*9000*/  FADD.FTZ R58, R85, R58 ;  /* 0x0000003a553a7221 */ /* 0x000fe20000010000 */
[----:B------:R-:W1:Y:S01]  /*9010*/  MUFU.EX2 R124, R124 ;  /* 0x0000007c007c7308 */ /* 0x000e620000000800 */
[----:B-----5:R-:W-:Y:S01]  /*9020*/  FADD.FTZ R56, R92, R56 ;  /* 0x000000385c387221 */ /* 0x020fe20000010000 */
[----:B--2---:R-:W-:Y:S01]  /*9030*/  FADD.FTZ R54, R116, R54 ;  /* 0x0000003674367221 */ /* 0x004fe20000010000 */
[----:B------:R-:W-:Y:S01]  /*9040*/  FADD.FTZ R58, R84, R58 ;  /* 0x0000003a543a7221 */ /* 0x000fe20000010000 */
[C---:B------:R-:W-:Y:S01]  /*9050*/  HMMA.16816.F32.BF16 R188, R4.reuse, R16, R188 ;  /* 0x0000001004bc723c */ /* 0x040fe200000418bc */
[----:B------:R-:W2:Y:S01]  /*9060*/  MUFU.EX2 R119, R119 ;  /* 0x0000007700777308 */ /* 0x000ea20000000800 */
[----:B------:R-:W-:Y:S01]  /*9070*/  FADD.FTZ R56, R91, R56 ;  /* 0x000000385b387221 */ /* 0x000fe20000010000 */
[----:B------:R-:W-:Y:S01]  /*9080*/  FADD.FTZ R58, R96, R58 ;  /* 0x0000003a603a7221 */ /* 0x000fe20000010000 */
[----:B------:R-:W-:Y:S01]  /*9090*/  FADD.FTZ R54, R118, R54 ;  /* 0x0000003676367221 */ /* 0x000fe20000010000 */
[----:B------:R-:W4:Y:S01]  /*90a0*/  MUFU.EX2 R110, R110 ;  /* 0x0000006e006e7308 */ /* 0x000f220000000800 */
[----:B------:R-:W-:Y:S01]  /*90b0*/  FADD.FTZ R56, R114, R56 ;  /* 0x0000003872387221 */ /* 0x000fe20000010000 */
[----:B------:R-:W-:Y:S01]  /*90c0*/  FADD.FTZ R58, R97, R58 ;  /* 0x0000003a613a7221 */ /* 0x000fe20000010000 */
[----:B------:R-:W-:Y:S01]  /*90d0*/  HMMA.16816.F32.BF16 R184, R4, R18, R184 ;  /* 0x0000001204b8723c */ /* 0x000fe200000418b8 */
[----:B------:R-:W5:Y:S01]  /*90e0*/  MUFU.EX2 R100, R100 ;  /* 0x0000006400647308 */ /* 0x000f620000000800 */
[----:B------:R-:W-:Y:S01]  /*90f0*/  FADD.FTZ R56, R115, R56 ;  /* 0x0000003873387221 */ /* 0x000fe20000010000 */
[----:B------:R-:W-:Y:S01]  /*9100*/  FADD.FTZ R58, R121, R58 ;  /* 0x0000003a793a7221 */ /* 0x000fe20000010000 */
[----:B-1----:R-:W-:Y:S01]  /*9110*/  FADD.FTZ R52, R124, R52 ;  /* 0x000000347c347221 */ /* 0x002fe20000010000 */
[----:B------:R-:W-:Y:S01]  /*9120*/  FADD.FTZ R252, R122, R54 ;  /* 0x000000367afc7221 */ /* 0x000fe20000010000 */
[----:B------:R-:W-:-:S02]  /*9130*/  FADD.FTZ R56, R117, R56 ;  /* 0x0000003875387221 */ /* 0x000fc40000010000 */
[----:B---3--:R-:W-:Y:S01]  /*9140*/  HMMA.16816.F32.BF16 R136, R4, R12, R136 ;  /* 0x0000000c0488723c */ /* 0x008fe20000041888 */
[----:B--2---:R-:W-:-:S04]  /*9150*/  FADD.FTZ R52, R119, R52 ;  /* 0x0000003477347221 */ /* 0x004fc80000010000 */
[----:B----4-:R-:W-:-:S03]  /*9160*/  FADD.FTZ R52, R110, R52 ;  /* 0x000000346e347221 */ /* 0x010fc60000010000 */
[----:B------:R-:W-:Y:S01]  /*9170*/  HMMA.16816.F32.BF16 R140, R4, R14, R140 ;  /* 0x0000000e048c723c */ /* 0x000fe2000004188c */
[----:B-----5:R-:W-:-:S07]  /*9180*/  FADD.FTZ R251, R100, R52 ;  /* 0x0000003464fb7221 */ /* 0x020fce0000010000 */
        /* <DEDUP_REMOVED lines=27> */
[C---:B------:R-:W-:Y:S08]  /*9340*/  HMMA.16816.F32.BF16 R152, R4.reuse, R20, R152 ;  /* 0x000000140498723c */ /* 0x040ff00000041898 */
[C---:B------:R-:W-:Y:S08]  /*9350*/  HMMA.16816.F32.BF16 R156, R4.reuse, R22, R156 ;  /* 0x00000016049c723c */ /* 0x040ff0000004189c */
[C---:B---3--:R-:W-:Y:S08]  /*9360*/  HMMA.16816.F32.BF16 R164, R4.reuse, R8, R164 ;  /* 0x0000000804a4723c */ /* 0x048ff000000418a4 */
[----:B------:R-:W-:Y:S01]  /*9370*/  HMMA.16816.F32.BF16 R172, R4, R10, R172 ;  /* 0x0000000a04ac723c */ /* 0x000fe200000418ac */
[----:B------:R-:W-:-:S02]  /*9380*/  F2FP.BF16.F32.PACK_AB R4, R97, R96 ;  /* 0x000000606104723e */ /* 0x000fc400000010ff */
[----:B------:R-:W-:Y:S02]  /*9390*/  F2FP.BF16.F32.PACK_AB R5, R115, R114 ;  /* 0x000000727305723e */ /* 0x000fe400000010ff */
[----:B------:R-:W-:Y:S02]  /*93a0*/  F2FP.BF16.F32.PACK_AB R6, R123, R121 ;  /* 0x000000797b06723e */ /* 0x000fe400000010ff */
[----:B------:R-:W-:-:S07]  /*93b0*/  F2FP.BF16.F32.PACK_AB R7, R120, R117 ;  /* 0x000000757807723e */ /* 0x000fce00000010ff */
        /* <DEDUP_REMOVED lines=9> */
[----:B------:R-:W-:-:S04]  /*9450*/  FADD.FTZ R4, R120, R56 ;  /* 0x0000003878047221 */ /* 0x000fc80000010000 */
[----:B------:R1:W-:Y:S04]  /*9460*/  STL [R1+0x4], R5 ;  /* 0x0000040501007387 */ /* 0x0003e80000100800 */
[----:B------:R1:W-:Y:S01]  /*9470*/  STL [R1], R4 ;  /* 0x0000000401007387 */ /* 0x0003e20000100800 */
[----:B------:R-:W-:Y:S09]  /*9480*/  BRA.U !UP0, `(.L_x_266) ;  /* 0x0000006108207547 */ /* 0x000ff2000b800000 */
[----:B------:R-:W2:Y:S01]  /*9490*/  LDCU UR4, c[0x0][0x440] ;  /* 0x00008800ff0477ac */ /* 0x000ea20008000800 */
[----:B-1----:R-:W-:Y:S01]  /*94a0*/  IMAD.U32 R5, RZ, RZ, UR12 ;  /* 0x0000000cff057e24 */ /* 0x002fe2000f8e00ff */
[----:B------:R-:W-:-:S04]  /*94b0*/  DEPBAR.LE SB0, 0x0 ;  /* 0x000080000000791a */ /* 0x000fc80000000000 */
[----:B------:R-:W-:Y:S01]  /*94c0*/  UIADD3 UR7, UPT, UPT, UR20, -0x2, URZ ;  /* 0xfffffffe14077890 */ /* 0x000fe2000fffe0ff */
[----:B------:R-:W-:Y:S01]  /*94d0*/  IMAD.U32 R7, RZ, RZ, UR12 ;  /* 0x0000000cff077e24 */ /* 0x000fe2000f8e00ff */
[----:B------:R-:W-:Y:S01]  /*94e0*/  SEL R249, R208, 0xffffffe0, !P6 ;  /* 0xffffffe0d0f97807 */ /* 0x000fe20007000000 */
[----:B------:R-:W-:Y:S01]  /*94f0*/  IMAD.U32 R14, RZ, RZ, UR12 ;  /* 0x0000000cff0e7e24 */ /* 0x000fe2000f8e00ff */
[----:B------:R-:W-:Y:S01]  /*9500*/  UIMAD.WIDE.U32 UR8, UR7, UR12, URZ ;  /* 0x0000000c070872a5 */ /* 0x000fe2000f8e00ff */
[----:B------:R-:W-:Y:S01]  /*9510*/  IMAD.U32 R4, RZ, RZ, UR13 ;  /* 0x0000000dff047e24 */ /* 0x000fe2000f8e00ff */
[----:B------:R-:W-:Y:S01]  /*9520*/  UISETP.GE.AND UP0, UPT, UR20, 0x3, UPT ;  /* 0x000000031400788c */ /* 0x000fe2000bf06270 */
[----:B------:R-:W-:Y:S01]  /*9530*/  IMAD.U32 R13, RZ, RZ, UR12 ;  /* 0x0000000cff0d7e24 */ /* 0x000fe2000f8e00ff */
[----:B------:R-:W-:Y:S01]  /*9540*/  UIMAD UR7, UR7, UR13, UR9 ;  /* 0x0000000d070772a4 */ /* 0x000fe2000f8e0209 */
[----:B------:R-:W-:Y:S02]  /*9550*/  IMAD.U32 R6, RZ, RZ, UR13 ;  /* 0x0000000dff067e24 */ /* 0x000fe4000f8e00ff */
[----:B------:R-:W-:Y:S01]  /*9560*/  IMAD.U32 R9, RZ, RZ, UR12 ;  /* 0x0000000cff097e24 */ /* 0x000fe2000f8e00ff */
[----:B------:R-:W-:Y:S01]  /*9570*/  BAR.SYNC.DEFER_BLOCKING 0x0 ;  /* 0x0000000000007b1d */ /* 0x000fe20000010000 */
[----:B--2---:R-:W-:Y:S01]  /*9580*/  ISETP.GE.AND P1, PT, R237, UR4, PT ;  /* 0x00000004ed007c0c */ /* 0x004fe2000bf26270 */
[----:B------:R-:W-:Y:S01]  /*9590*/  USHF.L.U32 UR4, UR8, 0x7, URZ ;  /* 0x0000000708047899 */ /* 0x000fe200080006ff */
[----:B------:R-:W-:Y:S01]  /*95a0*/  IMAD.U32 R12, RZ, RZ, UR12 ;  /* 0x0000000cff0c7e24 */ /* 0x000fe2000f8e00ff */
[----:B------:R-:W-:Y:S01]  /*95b0*/  USHF.L.U64.HI UR7, UR8, 0x7, UR7 ;  /* 0x0000000708077899 */ /* 0x000fe20008010207 */
[----:B------:R-:W-:-:S02]  /*95c0*/  IMAD.U32 R8, RZ, RZ, UR13 ;  /* 0x0000000dff087e24 */ /* 0x000fc4000f8e00ff */
[----:B------:R-:W-:Y:S02]  /*95d0*/  IMAD.IADD R216, R212, 0x1, R249 ;  /* 0x00000001d4d87824 */ /* 0x000fe400078e02f9 */
[----:B------:R-:W-:Y:S02]  /*95e0*/  IMAD.U32 R11, RZ, RZ, UR4 ;  /* 0x00000004ff0b7e24 */ /* 0x000fe4000f8e00ff */
[----:B------:R-:W-:Y:S02]  /*95f0*/  IMAD.U32 R10, RZ, RZ, UR7 ;  /* 0x00000007ff0a7e24 */ /* 0x000fe4000f8e00ff */
[----:B------:R-:W-:Y:S01]  /*9600*/  IMAD.U32 R26, RZ, RZ, UR4 ;  /* 0x00000004ff1a7e24 */ /* 0x000fe2000f8e00ff */
[----:B------:R-:W-:Y:S01]  /*9610*/  @!P1 LEA R5, P4, R5, UR4, 0x4 ;  /* 0x0000000405059c11 */ /* 0x000fe2000f8820ff */
[----:B------:R-:W-:Y:S01]  /*9620*/  IMAD.U32 R27, RZ, RZ, UR7 ;  /* 0x00000007ff1b7e24 */ /* 0x000fe2000f8e00ff */
[----:B------:R-:W-:Y:S01]  /*9630*/  @!P1 LEA R7, P3, R7, UR4, 0x5 ;  /* 0x0000000407079c11 */ /* 0x000fe2000f8628ff */
[----:B------:R-:W-:Y:S01]  /*9640*/  IMAD.U32 R24, RZ, RZ, UR4 ;  /* 0x00000004ff187e24 */ /* 0x000fe2000f8e00ff */
[----:B------:R-:W-:Y:S01]  /*9650*/  @!P1 LEA.HI.X R4, R14, UR7, R4, 0x4, P4 ;  /* 0x000000070e049c11 */ /* 0x000fe2000a0f2404 */
[----:B------:R-:W-:Y:S01]  /*9660*/  IMAD.U32 R25, RZ, RZ, UR7 ;  /* 0x00000007ff197e24 */ /* 0x000fe2000f8e00ff */
[----:B------:R-:W-:Y:S01]  /*9670*/  @!P1 LEA.HI.X R6, R13, UR7, R6, 0x5, P3 ;  /* 0x000000070d069c11 */ /* 0x000fe200098f2c06 */
[----:B------:R-:W-:Y:S01]  /*9680*/  IMAD.IADD R242, R240, 0x1, R242 ;  /* 0x00000001f0f27824 */ /* 0x000fe200078e02f2 */
[----:B------:R-:W-:-:S02]  /*9690*/  @!P1 LEA R20, P4, R5, R244, 0x1 ;  /* 0x000000f405149211 */ /* 0x000fc400078808ff */
[-C--:B------:R-:W-:Y:S01]  /*96a0*/  @!P1 LEA R18, P3, R7, R244.reuse, 0x1 ;  /* 0x000000f407129211 */ /* 0x080fe200078608ff */
[----:B------:R-:W-:Y:S01]  /*96b0*/  @P1 STS.128 [R247+0x8000], RZ ;  /* 0x008000fff7001388 */ /* 0x000fe20000000c00 */
[-C--:B------:R-:W-:Y:S01]  /*96c0*/  @!P1 LEA.HI.X R21, R5, R241.reuse, R4, 0x1, P4 ;  /* 0x000000f105159211 */ /* 0x080fe200020f0c04 */
[----:B------:R-:W-:Y:S01]  /*96d0*/  IMAD.U32 R4, RZ, RZ, UR4 ;  /* 0x00000004ff047e24 */ /* 0x000fe2000f8e00ff */
[----:B------:R-:W-:Y:S01]  /*96e0*/  @!P1 LEA.HI.X R19, R7, R241, R6, 0x1, P3 ;  /* 0x000000f107139211 */ /* 0x000fe200018f0c06 */
[----:B------:R-:W-:Y:S01]  /*96f0*/  IMAD.U32 R5, RZ, RZ, UR7 ;  /* 0x00000007ff057e24 */ /* 0x000fe2000f8e00ff */
[----:B------:R-:W-:Y:S01]  /*9700*/  @!P1 LEA R9, P2, R9, UR4, 0x6 ;  /* 0x0000000409099c11 */ /* 0x000fe2000f8430ff */
[----:B------:R-:W-:Y:S01]  /*9710*/  IMAD.U32 R6, RZ, RZ, UR12 ;  /* 0x0000000cff067e24 */ /* 0x000fe2000f8e00ff */
[-C--:B------:R-:W-:Y:S02]  /*9720*/  @!P1 LEA R22, P5, R11, R244.reuse, 0x1 ;  /* 0x000000f40b169211 */ /* 0x080fe400078a08ff */
[----:B------:R-:W-:Y:S01]  /*9730*/  @!P1 LEA.HI.X R8, R12, UR7, R8, 0x6, P2 ;  /* 0x000000070c089c11 */ /* 0x000fe200090f3408 */
[----:B------:R-:W-:Y:S01]  /*9740*/  @!P1 IMAD.WIDE.U32 R6, R6, 0x30, R4 ;  /* 0x0000003006069825 */ /* 0x000fe200078e0004 */
[----:B------:R-:W-:-:S02]  /*9750*/  @!P1 LEA R14, P2, R9, R244, 0x1 ;  /* 0x000000f4090e9211 */ /* 0x000fc400078408ff */
[-C--:B------:R-:W-:Y:S01]  /*9760*/  @!P1 LEA.HI.X R23, R11, R241.reuse, R10, 0x1, P5 ;  /* 0x000000f10b179211 */ /* 0x080fe200028f0c0a */
[----:B------:R-:W-:Y:S01]  /*9770*/  IMAD.U32 R4, RZ, RZ, UR13 ;  /* 0x0000000dff047e24 */ /* 0x000fe2000f8e00ff */
[----:B------:R-:W-:Y:S01]  /*9780*/  @!P1 LEA.HI.X R15, R9, R241, R8, 0x1, P2 ;  /* 0x000000f1090f9211 */ /* 0x000fe200010f0c08 */
[----:B------:R-:W-:Y:S01]  /*9790*/  IMAD.U32 R8, RZ, RZ, UR4 ;  /* 0x00000004ff087e24 */ /* 0x000fe2000f8e00ff */
[----:B------:R-:W-:Y:S01]  /*97a0*/  @!P1 LEA R16, P2, R6, R244, 0x1 ;  /* 0x000000f406109211 */ /* 0x000fe200078408ff */
[----:B------:R-:W-:Y:S01]  /*97b0*/  @!P1 IMAD R4, R4, 0x30, RZ ;  /* 0x0000003004049824 */ /* 0x000fe200078e02ff */
[----:B------:R-:W-:Y:S01]  /*97c0*/  @!PT LDS RZ, [RZ] ;  /* 0x00000000fffff984 */ /* 0x000fe20000000800 */
[----:B------:R-:W-:Y:S01]  /*97d0*/  @!PT LDS RZ, [RZ] ;  /* 0x00000000fffff984 */ /* 0x000fe20000000800 */
[----:B------:R-:W-:Y:S01]  /*97e0*/  @!PT LDS RZ, [RZ] ;  /* 0x00000000fffff984 */ /* 0x000fe20000000800 */
[----:B------:R-:W-:Y:S01]  /*97f0*/  @!P1 LDGSTS.E.BYPASS.LTC128B.128 [R247+0x8000], desc[UR22][R22.64] ;  /* 0x0800000016f79fae */ /* 0x000fe2000b981a16 */
[----:B------:R-:W-:Y:S02]  /*9800*/  IMAD.U32 R9, RZ, RZ, UR7 ;  /* 0x00000007ff097e24 */ /* 0x000fe4000f8e00ff */
[----:B------:R-:W-:Y:S01]  /*9810*/  @!P1 IMAD.IADD R4, R4, 0x1, R7 ;  /* 0x0000000104049824 */ /* 0x000fe200078e0207 */
[----:B------:R-:W-:Y:S01]  /*9820*/  @P1 STS.128 [R247+0x8800], RZ ;  /* 0x008800fff7001388 */ /* 0x000fe20000000c00 */
[----:B------:R-:W-:-:S02]  /*9830*/  IMAD.U32 R10, RZ, RZ, UR12 ;  /* 0x0000000cff0a7e24 */ /* 0x000fc4000f8e00ff */
[----:B------:R-:W-:Y:S01]  /*9840*/  IMAD.U32 R5, RZ, RZ, UR13 ;  /* 0x0000000dff057e24 */ /* 0x000fe2000f8e00ff */
[----:B------:R-:W-:Y:S01]  /*9850*/  @!P1 LEA.HI.X R17, R6, R241, R4, 0x1, P2 ;  /* 0x000000f106119211 */ /* 0x000fe200010f0c04 */
[----:B------:R-:W-:Y:S01]  /*9860*/  IMAD.U32 R6, RZ, RZ, UR13 ;  /* 0x0000000dff067e24 */ /* 0x000fe2000f8e00ff */
[----:B------:R-:W-:Y:S01]  /*9870*/  @!PT LDS RZ, [RZ] ;  /* 0x00000000fffff984 */ /* 0x000fe20000000800 */
[----:B------:R-:W-:Y:S01]  /*9880*/  @!PT LDS RZ, [RZ] ;  /* 0x00000000fffff984 */ /* 0x000fe20000000800 */
[----:B------:R-:W-:Y:S01]  /*9890*/  @!PT LDS RZ, [RZ] ;  /* 0x00000000fffff984 */ /* 0x000fe20000000800 */
[----:B------:R-:W-:Y:S01]  /*98a0*/  @!P1 LDGSTS.E.BYPASS.LTC128B.128 [R247+0x8800], desc[UR22][R20.64] ;  /* 0x0880000014f79fae */ /* 0x000fe2000b981a16 */
[----:B------:R-:W-:-:S03]  /*98b0*/  @!P1 IMAD.WIDE.U32 R12, R12, 0x50, R8 ;  /* 0x000000500c0c9825 */ /* 0x000fc600078e0008 */
[----:B------:R-:W-:Y:S01]  /*98c0*/  @P1 STS.128 [R247+0x9000], RZ ;  /* 0x009000fff7001388 */ /* 0x000fe20000000c00 */
[----:B------:R-:W-:Y:S01]  /*98d0*/  IMAD.U32 R8, RZ, RZ, UR12 ;  /* 0x0000000cff087e24 */ /* 0x000fe2000f8e00ff */
[-C--:B------:R-:W-:Y:S01]  /*98e0*/  @!P1 LEA R28, P4, R12, R244.reuse, 0x1 ;  /* 0x000000f40c1c9211 */ /* 0x080fe200078808ff */
[----:B------:R-:W-:Y:S01]  /*98f0*/  IMAD.U32 R4, RZ, RZ, UR13 ;  /* 0x0000000dff047e24 */ /* 0x000fe2000f8e00ff */
[----:B------:R-:W-:Y:S01]  /*9900*/  @!PT LDS RZ, [RZ] ;  /* 0x00000000fffff984 */ /* 0x000fe20000000800 */
[----:B------:R-:W-:Y:S01]  /*9910*/  @!PT LDS RZ, [RZ] ;  /* 0x00000000fffff984 */ /* 0x000fe20000000800 */
[----:B------:R-:W-:Y:S01]  /*9920*/  @!PT LDS RZ, [RZ] ;  /* 0x00000000fffff984 */ /* 0x000fe20000000800 */
[----:B------:R-:W-:Y:S01]  /*9930*/  @!P1 LDGSTS.E.BYPASS.LTC128B.128 [R247+0x9000], desc[UR22][R18.64] ;  /* 0x0900000012f79fae */ /* 0x000fe2000b981a16 */
[----:B------:R-:W-:Y:S02]  /*9940*/  @!P1 IMAD R6, R6, 0x50, RZ ;  /* 0x0000005006069824 */ /* 0x000fe400078e02ff */
[----:B------:R-:W-:Y:S01]  /*9950*/  @!P1 IMAD.WIDE.U32 R10, R10, 0x60, R26 ;  /* 0x000000600a0a9825 */ /* 0x000fe200078e001a */
[----:B------:R-:W-:Y:S03]  /*9960*/  @P1 STS.128 [R247+0x9800], RZ ;  /* 0x009800fff7001388 */ /* 0x000fe60000000c00 */
[----:B------:R-:W-:Y:S01]  /*9970*/  @!P1 IMAD R5, R5, 0x60, RZ ;  /* 0x0000006005059824 */ /* 0x000fe200078e02ff */
[-C--:B------:R-:W-:Y:S01]  /*9980*/  @!P1 LEA R26, P3, R10, R244.reuse, 0x1 ;  /* 0x000000f40a1a9211 */ /* 0x080fe200078608ff */
[----:B------:R-:W-:Y:S01]  /*9990*/  @!P1 IMAD.WIDE.U32 R8, R8, 0x70, R24 ;  /* 0x0000007008089825 */ /* 0x000fe200078e0018 */
[----:B------:R-:W-:Y:S01]  /*99a0*/  @!PT LDS RZ, [RZ] ;  /* 0x00000000fffff984 */ /* 0x000fe20000000800 */
[----:B------:R-:W-:Y:S01]  /*99b0*/  @!PT LDS RZ, [RZ] ;  /* 0x00000000fffff984 */ /* 0x000fe20000000800 */
[----:B------:R-:W-:Y:S01]  /*99c0*/  @!PT LDS RZ, [RZ] ;  /* 0x00000000fffff984 */ /* 0x000fe20000000800 */
[----:B------:R-:W-:Y:S03]  /*99d0*/  @!P1 LDGSTS.E.BYPASS.LTC128B.128 [R247+0x9800], desc[UR22][R16.64] ;  /* 0x0980000010f79fae */ /* 0x000fe6000b981a16 */
[----:B------:R-:W-:Y:S01]  /*99e0*/  @!P1 IMAD R4, R4, 0x70, RZ ;  /* 0x0000007004049824 */ /* 0x000fe200078e02ff */
[----:B------:R-:W-:Y:S01]  /*99f0*/  @!P1 LEA R24, P2, R8, R244, 0x1 ;  /* 0x000000f408189211 */ /* 0x000fe200078408ff */
[----:B------:R-:W-:Y:S01]  /*9a00*/  @!P1 IMAD.IADD R6, R6, 0x1, R13 ;  /* 0x0000000106069824 */ /* 0x000fe200078e020d */
[----:B------:R-:W-:Y:S01]  /*9a10*/  @P1 STS.128 [R247+0xa000], RZ ;  /* 0x00a000fff7001388 */ /* 0x000fe20000000c00 */
[----:B------:R-:W-:-:S02]  /*9a20*/  @!P1 IMAD.IADD R5, R5, 0x1, R11 ;  /* 0x0000000105059824 */ /* 0x000fc400078e020b */
[----:B------:R-:W-:Y:S01]  /*9a30*/  @!P1 IMAD.IADD R4, R4, 0x1, R9 ;  /* 0x0000000104049824 */ /* 0x000fe200078e0209 */
[-C--:B------:R-:W-:Y:S01]  /*9a40*/  @!P1 LEA.HI.X R29, R12, R241.reuse, R6, 0x1, P4 ;  /* 0x000000f10c1d9211 */ /* 0x080fe200020f0c06 */
[----:B------:R-:W-:Y:S01]  /*9a50*/  @!PT LDS RZ, [RZ] ;  /* 0x00000000fffff984 */ /* 0x000fe20000000800 */
[----:B------:R-:W-:Y:S01]  /*9a60*/  @!PT LDS RZ, [RZ] ;  /* 0x00000000fffff984 */ /* 0x000fe20000000800 */
[----:B------:R-:W-:Y:S01]  /*9a70*/  @!PT LDS RZ, [RZ] ;  /* 0x00000000fffff984 */ /* 0x000fe20000000800 */
[----:B------:R-:W-:Y:S01]  /*9a80*/  @!P1 LDGSTS.E.BYPASS.LTC128B.128 [R247+0xa000], desc[UR22][R14.64] ;  /* 0x0a0000000ef79fae */ /* 0x000fe2000b981a16 */
[-C--:B------:R-:W-:Y:S02]  /*9a90*/  @!P1 LEA.HI.X R27, R10, R241.reuse, R5, 0x1, P3 ;  /* 0x000000f10a1b9211 */ /* 0x080fe400018f0c05 */
[----:B------:R-:W-:Y:S01]  /*9aa0*/  @!P1 LEA.HI.X R25, R8, R241, R4, 0x1, P2 ;  /* 0x000000f108199211 */ /* 0x000fe200010f0c04 */
[----:B------:R-:W-:Y:S04]  /*9ab0*/  @P1 STS.128 [R247+0xa800], RZ ;  /* 0x00a800fff7001388 */ /* 0x000fe80000000c00 */
[----:B------:R-:W-:Y:S01]  /*9ac0*/  @!PT LDS RZ, [RZ] ;  /* 0x00000000fffff984 */ /* 0x000fe20000000800 */
[----:B------:R-:W-:Y:S01]  /*9ad0*/  @!PT LDS RZ, [RZ] ;  /* 0x00000000fffff984 */ /* 0x000fe20000000800 */
[----:B------:R-:W-:Y:S01]  /*9ae0*/  @!PT LDS RZ, [RZ] ;  /* 0x00000000fffff984 */ /* 0x000fe20000000800 */
[----:B------:R1:W-:Y:S04]  /*9af0*/  @!P1 LDGSTS.E.BYPASS.LTC128B.128 [R247+0xa800], desc[UR22][R28.64] ;  /* 0x0a8000001cf79fae */ /* 0x0003e8000b981a16 */
[----:B------:R-:W-:Y:S04]  /*9b00*/  @P1 STS.128 [R247+0xb000], RZ ;  /* 0x00b000fff7001388 */ /* 0x000fe80000000c00 */
[----:B------:R-:W-:Y:S01]  /*9b10*/  @!PT LDS RZ, [RZ] ;  /* 0x00000000fffff984 */ /* 0x000fe20000000800 */
[----:B------:R-:W-:Y:S01]  /*9b20*/  @!PT LDS RZ, [RZ] ;  /* 0x00000000fffff984 */ /* 0x000fe20000000800 */
[----:B------:R-:W-:Y:S01]  /*9b30*/  @!PT LDS RZ, [RZ] ;  /* 0x00000000fffff984 */ /* 0x000fe20000000800 */
[----:B------:R-:W-:Y:S04]  /*9b40*/  @!P1 LDGSTS.E.BYPASS.LTC128B.128 [R247+0xb000], desc[UR22][R26.64] ;  /* 0x0b0000001af79fae */ /* 0x000fe8000b981a16 */
[----:B------:R-:W-:Y:S04]  /*9b50*/  @P1 STS.128 [R247+0xb800], RZ ;  /* 0x00b800fff7001388 */ /* 0x000fe80000000c00 */
[----:B------:R-:W-:Y:S01]  /*9b60*/  @!PT LDS RZ, [RZ] ;  /* 0x00000000fffff984 */ /* 0x000fe20000000800 */
[----:B------:R-:W-:Y:S01]  /*9b70*/  @!PT LDS RZ, [RZ] ;  /* 0x00000000fffff984 */ /* 0x000fe20000000800 */
[----:B------:R-:W-:Y:S01]  /*9b80*/  @!PT LDS RZ, [RZ] ;  /* 0x00000000fffff984 */ /* 0x000fe20000000800 */
[----:B------:R2:W-:Y:S04]  /*9b90*/  @!P1 LDGSTS.E.BYPASS.LTC128B.128 [R247+0xb800], desc[UR22][R24.64] ;  /* 0x0b80000018f79fae */ /* 0x0005e8000b981a16 */
[----:B------:R-:W-:Y:S04]  /*9ba0*/  LDSM.16.M88.4 R64, [R212+0x4000] ;  /* 0x00400000d440783b */ /* 0x000fe80000000200 */
[----:B------:R-:W3:Y:S04]  /*9bb0*/  LDSM.16.M88.4 R84, [R240+0x2000] ;  /* 0x00200000f054783b */ /* 0x000ee80000000200 */
[----:B------:R-:W4:Y:S04]  /*9bc0*/  LDSM.16.M88.4 R48, [R212+0x4800] ;  /* 0x00480000d430783b */ /* 0x000f280000000200 */
[----:B------:R-:W5:Y:S04]  /*9bd0*/  LDSM.16.M88.4 R124, [R212+0x5000] ;  /* 0x00500000d47c783b */ /* 0x000f680000000200 */
[----:B------:R-:W1:Y:S04]  /*9be0*/  LDSM.16.M88.4 R116, [R212+0x5800] ;  /* 0x00580000d474783b */ /* 0x000e680000000200 */
[----:B------:R-:W2:Y:S04]  /*9bf0*/  LDSM.16.M88.4 R108, [R212+0x6000] ;  /* 0x00600000d46c783b */ /* 0x000ea80000000200 */
[----:B------:R-:W-:Y:S04]  /*9c00*/  LDSM.16.M88.4 R100, [R212+0x6800] ;  /* 0x00680000d464783b */ /* 0x000fe80000000200 */
[----:B------:R-:W-:Y:S04]  /*9c10*/  LDSM.16.M88.4 R92, [R212+0x7000] ;  /* 0x00700000d45c783b */ /* 0x000fe80000000200 */
[----:B------:R5:W-:Y:S04]  /*9c20*/  LDSM.16.M88.4 R208, [R212+0x7800] ;  /* 0x00780000d4d0783b */ /* 0x000be80000000200 */
[----:B------:R-:W2:Y:S04]  /*9c30*/  LDSM.16.M88.4 R96, [R216+0x4000] ;  /* 0x00400000d860783b */ /* 0x000ea80000000200 */
[----:B------:R-:W-:Y:S04]  /*9c40*/  LDSM.16.M88.4 R228, [R216+0x4800] ;  /* 0x00480000d8e4783b */ /* 0x000fe80000000200 */
[----:B------:R-:W-:Y:S01]  /*9c50*/  LDSM.16.M88.4 R224, [R216+0x5000] ;  /* 0x00500000d8e0783b */ /* 0x000fe20000000200 */
[C---:B---3--:R-:W-:Y:S03]  /*9c60*/  HMMA.16816.F32.BF16 R72, R84.reuse, R64, RZ ;  /* 0x000000405448723c */ /* 0x048fe600000418ff */
[----:B------:R-:W-:Y:S04]  /*9c70*/  LDSM.16.M88.4 R204, [R216+0x5800] ;  /* 0x00580000d8cc783b */ /* 0x000fe80000000200 */
[----:B------:R-:W-:Y:S01]  /*9c80*/  LDSM.16.M88.4 R200, [R216+0x6000] ;  /* 0x00600000d8c8783b */ /* 0x000fe20000000200 */
[----:B----4-:R-:W-:Y:S01]  /*9c90*/  HMMA.16816.F32.BF16 R56, R84, R48, RZ ;  /* 0x000000305438723c */ /* 0x010fe200000418ff */
[----:B-----5:R-:W-:-:S02]  /*9ca0*/  IMAD.IADD R212, R240, 0x1, R249 ;  /* 0x00000001f0d47824 */ /* 0x020fc400078e02f9 */
[----:B------:R-:W-:Y:S04]  /*9cb0*/  LDSM.16.M88.4 R232, [R216+0x6800] ;  /* 0x00680000d8e8783b */ /* 0x000fe80000000200 */
[----:B------:R-:W-:Y:S01]  /*9cc0*/  LDSM.16.M88.4 R220, [R216+0x7000] ;  /* 0x00700000d8dc783b */ /* 0x000fe20000000200 */
[C---:B------:R-:W-:Y:S03]  /*9cd0*/  HMMA.16816.F32.BF16 R44, R84.reuse, R124, RZ ;  /* 0x0000007c542c723c */ /* 0x040fe600000418ff */
[----:B------:R-:W3:Y:S04]  /*9ce0*/  LDSM.16.M88.4 R60, [R212+0x2000] ;  /* 0x00200000d43c783b */ /* 0x000ee80000000200 */
[----:B------:R-:W4:Y:S01]  /*9cf0*/  LDSM.16.M88.4 R216, [R216+0x7800] ;  /* 0x00780000d8d8783b */ /* 0x000f220000000200 */
[C---:B-1----:R-:W-:Y:S03]  /*9d00*/  HMMA.16816.F32.BF16 R36, R84.reuse, R116, RZ ;  /* 0x000000745424723c */ /* 0x042fe600000418ff */
[----:B------:R-:W1:Y:S04]  /*9d10*/  LDSM.16.M88.4 R80, [R240] ;  /* 0x00000000f050783b */ /* 0x000e680000000200 */
[----:B------:R-:W5:Y:S01]  /*9d20*/  LDSM.16.M88.4 R212, [R212] ;  /* 0x00000000d4d4783b */ /* 0x000f620000000200 */
[----:B--2---:R-:W-:Y:S01]  /*9d30*/  HMMA.16816.F32.BF16 R28, R84, R108, RZ ;  /* 0x0000006c541c723c */ /* 0x004fe200000418ff */
[----:B------:R-:W-:-:S02]  /*9d40*/  IMAD.MOV.U32 R89, RZ, RZ, R98 ;  /* 0x000000ffff597224 */ /* 0x000fc400078e0062 */
[----:B------:R-:W-:Y:S01]  /*9d50*/  IMAD.MOV.U32 R88, RZ, RZ, R99 ;  /* 0x000000ffff587224 */ /* 0x000fe200078e0063 */
[----:B------:R-:W0:Y:S04]  /*9d60*/  LDGDEPBAR ;  /* 0x00000000000079af */ /* 0x000e280000000000 */
        /* <DEDUP_REMOVED lines=11> */
[C---:B---3--:R-:W-:Y:S08]  /*9e20*/  HMMA.16816.F32.BF16 R72, R60.reuse, R96, R72 ;  /* 0x000000603c48723c */ /* 0x048ff00000041848 */
[C---:B------:R-:W-:Y:S08]  /*9e30*/  HMMA.16816.F32.BF16 R56, R60.reuse, R228, R56 ;  /* 0x000000e43c38723c */ /* 0x040ff00000041838 */
[C---:B------:R-:W-:Y:S08]  /*9e40*/  HMMA.16816.F32.BF16 R44, R60.reuse, R224, R44 ;  /* 0x000000e03c2c723c */ /* 0x040ff0000004182c */
[C---:B------:R-:W-:Y:S08]  /*9e50*/  HMMA.16816.F32.BF16 R36, R60.reuse, R204, R36 ;  /* 0x000000cc3c24723c */ /* 0x040ff00000041824 */
[C---:B------:R-:W-:Y:S08]  /*9e60*/  HMMA.16816.F32.BF16 R28, R60.reuse, R200, R28 ;  /* 0x000000c83c1c723c */ /* 0x040ff0000004181c */
[C---:B------:R-:W-:Y:S08]  /*9e70*/  HMMA.16816.F32.BF16 R20, R60.reuse, R232, R20 ;  /* 0x000000e83c14723c */ /* 0x040ff00000041814 */
        /* <DEDUP_REMOVED lines=10> */
[C---:B-1----:R-:W-:Y:S08]  /*9f20*/  HMMA.16816.F32.BF16 R60, R80.reuse, R48, RZ ;  /* 0x00000030503c723c */ /* 0x042ff000000418ff */
        /* <DEDUP_REMOVED lines=8> */
[----:B-----5:R-:W-:Y:S01]  /*9fb0*/  HMMA.16816.F32.BF16 R60, R212, R228, R60 ;  /* 0x000000e4d43c723c */ /* 0x020fe2000004183c */
[----:B------:R-:W-:-:S02]  /*9fc0*/  IMAD.MOV.U32 R228, RZ, RZ, R89 ;  /* 0x000000ffffe47224 */ /* 0x000fc400078e0059 */
[----:B------:R-:W-:-:S05]  /*9fd0*/  IMAD.MOV.U32 R229, RZ, RZ, R88 ;  /* 0x000000ffffe57224 */ /* 0x000fca00078e0058 */
        /* <DEDUP_REMOVED lines=8> */
[----:B------:R-:W-:-:S02]  /*a060*/  IMAD.MOV.U32 R210, RZ, RZ, R228 ;  /* 0x000000ffffd27224 */ /* 0x000fc400078e00e4 */
[----:B------:R-:W-:-:S05]  /*a070*/  IMAD.MOV.U32 R211, RZ, RZ, R229 ;  /* 0x000000ffffd37224 */ /* 0x000fca00078e00e5 */
        /* <DEDUP_REMOVED lines=16> */
[C---:B------:R-:W-:Y:S08]  /*a180*/  HMMA.16816.F32.BF16 R100, R212.reuse, R234, R100 ;  /* 0x000000ead464723c */ /* 0x040ff00000041864 */
[C---:B------:R-:W-:Y:S01]  /*a190*/  HMMA.16816.F32.BF16 R92, R212.reuse, R222, R92 ;  /* 0x000000ded45c723c */ /* 0x040fe2000004185c */
[----:B------:R-:W-:Y:S07]  /*a1a0*/  LDSM.16.M88.4 R220, [R236+0x6800] ;  /* 0x00680000ecdc783b */ /* 0x000fee0000000200 */
[----:B------:R-:W-:Y:S01]  /*a1b0*/  HMMA.16816.F32.BF16 R80, R212, R218, R80 ;  /* 0x000000dad450723c */ /* 0x000fe20000041850 */
[----:B------:R-:W-:Y:S04]  /*a1c0*/  LDSM.16.M88.4 R216, [R236+0x7000] ;  /* 0x00700000ecd8783b */ /* 0x000fe80000000200 */
[----:B------:R-:W-:Y:S03]  /*a1d0*/  LDSM.16.M88.4 R212, [R236+0x7800] ;  /* 0x00780000ecd4783b */ /* 0x000fe60000000200 */
[-C--:B-1----:R-:W-:Y:S08]  /*a1e0*/  HMMA.16816.F32.BF16 R72, R224, R204.reuse, R72 ;  /* 0x000000cce048723c */ /* 0x082ff00000041848 */
[----:B------:R-:W-:Y:S08]  /*a1f0*/  HMMA.16816.F32.BF16 R76, R208, R204, R76 ;  /* 0x000000ccd04c723c */ /* 0x000ff0000004184c */
[-C--:B------:R-:W-:Y:S08]  /*a200*/  HMMA.16816.F32.BF16 R68, R224, R206.reuse, R68 ;  /* 0x000000cee044723c */ /* 0x080ff00000041844 */
[C---:B------:R-:W-:Y:S01]  /*a210*/  HMMA.16816.F32.BF16 R64, R208.reuse, R206, R64 ;  /* 0x000000ced040723c */ /* 0x040fe20000041840 */
[----:B------:R-:W1:Y:S07]  /*a220*/  LDSM.16.M88.4 R204, [R236+0x5800] ;  /* 0x00580000eccc783b */ /* 0x000e6e0000000200 */
[-C--:B--2---:R-:W-:Y:S08]  /*a230*/  HMMA.16816.F32.BF16 R60, R208, R200.reuse, R60 ;  /* 0x000000c8d03c723c */ /* 0x084ff0000004183c */
[C---:B------:R-:W-:Y:S08]  /*a240*/  HMMA.16816.F32.BF16 R56, R224.reuse, R200, R56 ;  /* 0x000000c8e038723c */ /* 0x040ff00000041838 */
[-C--:B------:R-:W-:Y:S08]  /*a250*/  HMMA.16816.F32.BF16 R52, R224, R202.reuse, R52 ;  /* 0x000000cae034723c */ /* 0x080ff00000041834 */
[C---:B------:R-:W-:Y:S01]  /*a260*/  HMMA.16816.F32.BF16 R48, R208.reuse, R202, R48 ;  /* 0x000000cad030723c */ /* 0x040fe20000041830 */
[----:B------:R2:W4:Y:S07]  /*a270*/  LDSM.16.M88.4 R200, [R236+0x6000] ;  /* 0x00600000ecc8783b */ /* 0x00052e0000000200 */
[-C--:B---3--:R-:W-:Y:S08]  /*a280*/  HMMA.16816.F32.BF16 R128, R208, R228.reuse, R128 ;  /* 0x000000e4d080723c */ /* 0x088ff00000041880 */
[----:B------:R-:W-:Y:S01]  /*a290*/  HMMA.16816.F32.BF16 R44, R224, R228, R44 ;  /* 0x000000e4e02c723c */ /* 0x000fe2000004182c */
[----:B------:R-:W-:-:S02]  /*a2a0*/  IMAD.IADD R228, R249, 0x1, R242 ;  /* 0x00000001f9e47824 */ /* 0x000fc400078e02f2 */
[----:B--2---:R-:W-:-:S05]  /*a2b0*/  IMAD.IADD R236, R249, 0x1, R236 ;  /* 0x00000001f9ec7824 */ /* 0x004fca00078e02ec */
[C---:B-1----:R-:W-:Y:S08]  /*a2c0*/  HMMA.16816.F32.BF16 R36, R224.reuse, R204, R36 ;  /* 0x000000cce024723c */ /* 0x042ff00000041824 */
        /* <DEDUP_REMOVED lines=10> */
[----:B------:R-:W-:Y:S07]  /*a370*/  LDSM.16.M88.4 R224, [R228+0x2000] ;  /* 0x00200000e4e0783b */ /* 0x000fee0000000200 */
[C---:B------:R-:W-:Y:S01]  /*a380*/  HMMA.16816.F32.BF16 R124, R208.reuse, R230, R124 ;  /* 0x000000e6d07c723c */ /* 0x040fe2000004187c */
[----:B------:R-:W-:Y:S07]  /*a390*/  LDSM.16.M88.4 R228, [R228] ;  /* 0x00000000e4e4783b */ /* 0x000fee0000000200 */
        /* <DEDUP_REMOVED lines=8> */
[----:B------:R-:W-:Y:S07]  /*a420*/  LDSM.16.M88.4 R220, [R236+0x5000] ;  /* 0x00500000ecdc783b */ /* 0x000fee0000000200 */
[----:B------:R-:W-:Y:S08]  /*a430*/  HMMA.16816.F32.BF16 R96, R208, R216, R96 ;  /* 0x000000d8d060723c */ /* 0x000ff00000041860 */
[-C--:B-1----:R-:W-:Y:S08]  /*a440*/  HMMA.16816.F32.BF16 R72, R224, R204.reuse, R72 ;  /* 0x000000cce048723c */ /* 0x082ff00000041848 */
[----:B------:R-:W-:Y:S08]  /*a450*/  HMMA.16816.F32.BF16 R76, R228, R204, R76 ;  /* 0x000000cce44c723c */ /* 0x000ff0000004184c */
[-C--:B------:R-:W-:Y:S08]  /*a460*/  HMMA.16816.F32.BF16 R68, R224, R206.reuse, R68 ;  /* 0x000000cee044723c */ /* 0x080ff00000041844 */
[----:B------:R-:W-:Y:S01]  /*a470*/  HMMA.16816.F32.BF16 R64, R228, R206, R64 ;  /* 0x000000cee440723c */ /* 0x000fe20000041840 */
[----:B------:R-:W1:Y:S07]  /*a480*/  LDSM.16.M88.4 R204, [R236+0x7000] ;  /* 0x00700000eccc783b */ /* 0x000e6e0000000200 */
[C---:B------:R-:W-:Y:S01]  /*a490*/  HMMA.16816.F32.BF16 R92, R208.reuse, R218, R92 ;  /* 0x000000dad05c723c */ /* 0x040fe2000004185c */
[----:B------:R-:W-:Y:S07]  /*a4a0*/  LDSM.16.M88.4 R216, [R236+0x5800] ;  /* 0x00580000ecd8783b */ /* 0x000fee0000000200 */
[C---:B------:R-:W-:Y:S08]  /*a4b0*/  HMMA.16816.F32.BF16 R88, R208.reuse, R212, R88 ;  /* 0x000000d4d058723c */ /* 0x040ff00000041858 */
[----:B------:R-:W-:Y:S01]  /*a4c0*/  HMMA.16816.F32.BF16 R80, R208, R214, R80 ;  /* 0x000000d6d050723c */ /* 0x000fe20000041850 */
[----:B------:R-:W3:Y:S04]  /*a4d0*/  LDSM.16.M88.4 R208, [R236+0x6800] ;  /* 0x00680000ecd0783b */ /* 0x000ee80000000200 */
[----:B------:R-:W4:Y:S03]  /*a4e0*/  LDSM.16.M88.4 R212, [R236+0x6000] ;  /* 0x00600000ecd4783b */ /* 0x000f260000000200 */
[-C--:B--2---:R-:W-:Y:S08]  /*a4f0*/  HMMA.16816.F32.BF16 R60, R228, R200.reuse, R60 ;  /* 0x000000c8e43c723c */ /* 0x084ff0000004183c */
[C---:B------:R-:W-:Y:S08]  /*a500*/  HMMA.16816.F32.BF16 R56, R224.reuse, R200, R56 ;  /* 0x000000c8e038723c */ /* 0x040ff00000041838 */
[-C--:B------:R-:W-:Y:S08]  /*a510*/  HMMA.16816.F32.BF16 R52, R224, R202.reuse, R52 ;  /* 0x000000cae034723c */ /* 0x080ff00000041834 */
[----:B------:R-:W-:Y:S01]  /*a520*/  HMMA.16816.F32.BF16 R48, R228, R202, R48 ;  /* 0x000000cae430723c */ /* 0x000fe20000041830 */
[----:B------:R-:W2:Y:S01]  /*a530*/  LDSM.16.M88.4 R200, [R236+0x7800] ;  /* 0x00780000ecc8783b */ /* 0x000ea20000000200 */
[----:B------:R-:W-:-:S06]  /*a540*/  DEPBAR.LE SB0, 0x0 ;  /* 0x000080000000791a */ /* 0x000fcc0000000000 */
[-C--:B-1----:R-:W-:Y:S08]  /*a550*/  HMMA.16816.F32.BF16 R12, R224, R204.reuse, R12 ;  /* 0x000000cce00c723c */ /* 0x082ff0000004180c */
[----:B------:R-:W-:Y:S01]  /*a560*/  HMMA.16816.F32.BF16 R96, R228, R204, R96 ;  /* 0x000000cce460723c */ /* 0x000fe20000041860 */
[----:B------:R-:W-:-:S05]  /*a570*/  IMAD.SHL.U32 R204, R238, 0x2, RZ ;  /* 0x00000002eecc7824 */ /* 0x000fca00078e00ff */
[----:B------:R-:W-:Y:S02]  /*a580*/  LOP3.LUT R204, R204, 0x6, RZ, 0xc0, !PT ;  /* 0x00000006cccc7812 */ /* 0x000fe400078ec0ff */
[-C--:B---3--:R-:W-:Y:S08]  /*a590*/  HMMA.16816.F32.BF16 R16, R224, R210.reuse, R16 ;  /* 0x000000d2e010723c */ /* 0x088ff00000041810 */
[----:B------:R-:W-:Y:S01]  /*a5a0*/  HMMA.16816.F32.BF16 R100, R228, R210, R100 ;  /* 0x000000d2e464723c */ /* 0x000fe20000041864 */
[----:B------:R-:W-:-:S04]  /*a5b0*/  IMAD.U32 R210, RZ, RZ, UR20 ;  /* 0x00000014ffd27e24 */ /* 0x000fc8000f8e00ff */
[----:B------:R-:W-:-:S03]  /*a5c0*/  IMAD R210, R210, 0x80, R204 ;  /* 0x00000080d2d27824 */ /* 0x000fc600078e02cc */
[-C--:B----4-:R-:W-:Y:S01]  /*a5d0*/  HMMA.16816.F32.BF16 R24, R224, R214.reuse, R24 ;  /* 0x000000d6e018723c */ /* 0x090fe20000041818 */
[C---:B------:R-:W-:Y:S02]  /*a5e0*/  VIADD R205, R210.reuse, 0xffffff28 ;  /* 0xffffff28d2cd7836 */ /* 0x040fe40000000000 */
[C---:B------:R-:W-:Y:S02]  /*a5f0*/  VIADD R211, R210.reuse, 0xffffff31 ;  /* 0xffffff31d2d37836 */ /* 0x040fe40000000000 */
[C---:B------:R-:W-:Y:S02]  /*a600*/  VIADD R233, R210.reuse, 0xffffff58 ;  /* 0xffffff58d2e97836 */ /* 0x040fe40000000000 */
[C---:B------:R-:W-:Y:S01]  /*a610*/  VIADD R235, R210.reuse, 0xffffff60 ;  /* 0xffffff60d2eb7836 */ /* 0x040fe20000000000 */
[----:B------:R-:W-:Y:S01]  /*a620*/  HMMA.16816.F32.BF16 R108, R228, R214, R108 ;  /* 0x000000d6e46c723c */ /* 0x000fe2000004186c */
[C---:B------:R-:W-:Y:S02]  /*a630*/  VIADD R215, R210.reuse, 0xffffff01 ;  /* 0xffffff01d2d77836 */ /* 0x040fe40000000000 */
[----:B------:R-:W-:-:S03]  /*a640*/  VIADD R204, R210, 0xffffff70 ;  /* 0xffffff70d2cc7836 */ /* 0x000fc60000000000 */
[C---:B------:R-:W-:Y:S02]  /*a650*/  ISETP.GE.AND P4, PT, R215.reuse, R243, PT ;  /* 0x000000f3d700720c */ /* 0x040fe40003f86270 */
[----:B------:R-:W-:Y:S01]  /*a660*/  HMMA.16816.F32.BF16 R44, R224, R220, R44 ;  /* 0x000000dce02c723c */ /* 0x000fe2000004182c */
[----:B------:R-:W-:-:S07]  /*a670*/  ISETP.GE.AND P2, PT, R215, R199, PT ;  /* 0x000000c7d700720c */ /* 0x000fce0003f46270 */
[----:B------:R-:W-:Y:S01]  /*a680*/  HMMA.16816.F32.BF16 R128, R228, R220, R128 ;  /* 0x000000dce480723c */ /* 0x000fe20000041880 */
[C---:B------:R-:W-:Y:S02]  /*a690*/  VIADD R220, R210.reuse, 0xffffff00 ;  /* 0xffffff00d2dc7836 */ /* 0x040fe40000000000 */
[----:B------:R-:W-:-:S03]  /*a6a0*/  VIADD R221, R210, 0xffffff48 ;  /* 0xffffff48d2dd7836 */ /* 0x000fc60000000000 */
[C---:B------:R-:W-:Y:S02]  /*a6b0*/  ISETP.GE.AND P5, PT, R220.reuse, R243, PT ;  /* 0x000000f3dc00720c */ /* 0x040fe40003fa6270 */
[----:B------:R-:W-:Y:S01]  /*a6c0*/  ISETP.GE.AND P3, PT, R220, R199, PT ;  /* 0x000000c7dc00720c */ /* 0x000fe20003f66270 */
[-C--:B------:R-:W-:Y:S08]  /*a6d0*/  HMMA.16816.F32.BF16 R8, R224, R206.reuse, R8 ;  /* 0x000000cee008723c */ /* 0x080ff00000041808 */
[----:B------:R-:W-:Y:S01]  /*a6e0*/  HMMA.16816.F32.BF16 R92, R228, R206, R92 ;  /* 0x000000cee45c723c */ /* 0x000fe2000004185c */
[----:B------:R-:W-:-:S02]  /*a6f0*/  VIADD R207, R210, 0xffffff08 ;  /* 0xffffff08d2cf7836 */ /* 0x000fc40000000000 */
[----:B------:R-:W-:-:S05]  /*a700*/  VIADD R206, R210, 0xffffff18 ;  /* 0xffffff18d2ce7836 */ /* 0x000fca0000000000 */
[C---:B--2---:R-:W-:Y:S08]  /*a710*/  HMMA.16816.F32.BF16 R4, R224.reuse, R200, R4 ;  /* 0x000000c8e004723c */ /* 0x044ff00000041804 */
[----:B------:R-:W-:Y:S08]  /*a720*/  HMMA.16816.F32.BF16 R84, R224, R202, R84 ;  /* 0x000000cae054723c */ /* 0x000ff00000041854 */
[----:B------:R-:W-:Y:S01]  /*a730*/  HMMA.16816.F32.BF16 R88, R228, R200, R88 ;  /* 0x000000c8e458723c */ /* 0x000fe20000041858 */
[----:B------:R-:W-:Y:S01]  /*a740*/  FSEL R200, R77, -INF , !P4 ;  /* 0xff8000004dc87808 */ /* 0x000fe20006000000 */
[----:B------:R-:W-:Y:S01]  /*a750*/  VIADD R201, R210, 0xffffff71 ;  /* 0xffffff71d2c97836 */ /* 0x000fe20000000000 */
[----:B------:R-:W-:-:S02]  /*a760*/  FSEL R77, R78, -INF , !P3 ;  /* 0xff8000004e4d7808 */ /* 0x000fc40005800000 */
[----:B------:R-:W-:Y:S01]  /*a770*/  ISETP.GE.AND P3, PT, R207, R199, PT ;  /* 0x000000c7cf00720c */ /* 0x000fe20003f66270 */
[----:B------:R1:W-:Y:S02]  /*a780*/  STL [R1+0x10], R200 ;  /* 0x000010c801007387 */ /* 0x0003e40000100800 */
[----:B------:R-:W-:Y:S01]  /*a790*/  HMMA.16816.F32.BF16 R80, R228, R202, R80 ;  /* 0x000000cae450723c */ /* 0x000fe20000041850 */
[C---:B------:R-:W-:Y:S01]  /*a7a0*/  VIADD R203, R210.reuse, 0xffffff09 ;  /* 0xffffff09d2cb7836 */ /* 0x040fe20000000000 */
[----:B------:R2:W-:Y:S01]  /*a7b0*/  STL [R1+0xc], R77 ;  /* 0x00000c4d01007387 */ /* 0x0005e20000100800 */
[----:B------:R-:W-:Y:S01]  /*a7c0*/  VIADD R202, R210, 0xffffff19 ;  /* 0xffffff19d2ca7836 */ /* 0x000fe20000000000 */
[----:B------:R-:W-:Y:S02]  /*a7d0*/  FSEL R242, R66, -INF , !P3 ;  /* 0xff80000042f27808 */ /* 0x000fe40005800000 */
[----:B------:R-:W-:Y:S02]  /*a7e0*/  ISETP.GE.AND P4, PT, R203, R243, PT ;  /* 0x000000f3cb00720c */ /* 0x000fe40003f86270 */
[C---:B------:R-:W-:Y:S08]  /*a7f0*/  HMMA.16816.F32.BF16 R40, R224.reuse, R222, R40 ;  /* 0x000000dee028723c */ /* 0x040ff00000041828 */
[----:B------:R-:W-:Y:S01]  /*a800*/  HMMA.16816.F32.BF16 R36, R224, R216, R36 ;  /* 0x000000d8e024723c */ /* 0x000fe20000041824 */
[----:B-1----:R-:W-:-:S07]  /*a810*/  VIADD R200, R210, 0xffffff29 ;  /* 0xffffff29d2c87836 */ /* 0x002fce0000000000 */
[----:B------:R-:W-:Y:S01]  /*a820*/  HMMA.16816.F32.BF16 R32, R224, R218, R32 ;  /* 0x000000dae020723c */ /* 0x000fe20000041820 */
[----:B--2---:R-:W-:-:S07]  /*a830*/  VIADD R77, R210, 0xffffff79 ;  /* 0xffffff79d24d7836 */ /* 0x004fce0000000000 */
[C---:B------:R-:W-:Y:S08]  /*a840*/  HMMA.16816.F32.BF16 R28, R224.reuse, R212, R28 ;  /* 0x000000d4e01c723c */ /* 0x040ff0000004181c */
[----:B------:R-:W-:Y:S01]  /*a850*/  HMMA.16816.F32.BF16 R20, R224, R208, R20 ;  /* 0x000000d0e014723c */ /* 0x000fe20000041814 */
[----:B------:R-:W-:Y:S01]  /*a860*/  FSEL R225, R76, -INF , !P5 ;  /* 0xff8000004ce17808 */ /* 0x000fe20006800000 */
[----:B------:R-:W-:Y:S01]  /*a870*/  VIADD R227, R210, 0xffffff68 ;  /* 0xffffff68d2e37836 */ /* 0x000fe20000000000 */
[----:B------:R-:W-:-:S02]  /*a880*/  FSEL R76, R79, -INF , !P2 ;  /* 0xff8000004f4c7808 */ /* 0x000fc40005000000 */
[----:B------:R-:W-:Y:S01]  /*a890*/  ISETP.GE.AND P5, PT, R207, R243, PT ;  /* 0x000000f3cf00720c */ /* 0x000fe20003fa6270 */
[----:B------:R-:W-:Y:S01]  /*a8a0*/  BAR.SYNC.DEFER_BLOCKING 0x0 ;  /* 0x0000000000007b1d */ /* 0x000fe20000010000 */
[-C--:B------:R-:W-:Y:S01]  /*a8b0*/  ISETP.GE.AND P2, PT, R203, R199.reuse, PT ;  /* 0x000000c7cb00720c */ /* 0x080fe20003f46270 */
[C---:B------:R-:W-:Y:S01]  /*a8c0*/  HMMA.16816.F32.BF16 R116, R228.reuse, R218, R116 ;  /* 0x000000dae474723c */ /* 0x040fe20000041874 */
[C---:B------:R-:W-:Y:S02]  /*a8d0*/  VIADD R219, R210.reuse, 0xffffff10 ;  /* 0xffffff10d2db7836 */ /* 0x040fe40000000000 */
[----:B------:R-:W-:Y:S01]  /*a8e0*/  FSEL R236, R67, -INF , !P2 ;  /* 0xff80000043ec7808 */ /* 0x000fe20005000000 */
[C---:B------:R-:W-:Y:S01]  /*a8f0*/  VIADD R218, R210.reuse, 0xffffff20 ;  /* 0xffffff20d2da7836 */ /* 0x040fe20000000000 */
[----:B------:R1:W-:Y:S01]  /*a900*/  STL [R1+0x8], R76 ;  /* 0x0000084c01007387 */ /* 0x0003e20000100800 */
[----:B------:R-:W-:Y:S02]  /*a910*/  ISETP.GE.AND P3, PT, R219, R199, PT ;  /* 0x000000c7db00720c */ /* 0x000fe40003f66270 */
[----:B------:R-:W-:Y:S01]  /*a920*/  HMMA.16816.F32.BF16 R112, R228, R212, R112 ;  /* 0x000000d4e470723c */ /* 0x000fe20000041870 */
[----:B------:R-:W-:-:S02]  /*a930*/  VIADD R213, R210, 0xffffff11 ;  /* 0xffffff11d2d57836 */ /* 0x000fc40000000000 */
[----:B------:R-:W-:-:S03]  /*a940*/  VIADD R212, R210, 0xffffff21 ;  /* 0xffffff21d2d47836 */ /* 0x000fc60000000000 */
[----:B------:R-:W-:Y:S02]  /*a950*/  ISETP.GE.AND P2, PT, R213, R199, PT ;  /* 0x000000c7d500720c */ /* 0x000fe40003f46270 */
[----:B------:R-:W-:Y:S01]  /*a960*/  HMMA.16816.F32.BF16 R124, R228, R222, R124 ;  /* 0x000000dee47c723c */ /* 0x000fe2000004187c */
[----:B------:R-:W-:-:S07]  /*a970*/  VIADD R222, R210, 0xffffff69 ;  /* 0xffffff69d2de7836 */ /* 0x000fce0000000000 */
[----:B------:R-:W-:Y:S01]  /*a980*/  HMMA.16816.F32.BF16 R120, R228, R216, R120 ;  /* 0x000000d8e478723c */ /* 0x000fe20000041878 */
[C---:B------:R-:W-:Y:S02]  /*a990*/  VIADD R217, R210.reuse, 0xffffff30 ;  /* 0xffffff30d2d97836 */ /* 0x040fe40000000000 */
[----:B------:R-:W-:Y:S01]  /*a9a0*/  VIADD R216, R210, 0xffffff40 ;  /* 0xffffff40d2d87836 */ /* 0x000fe20000000000 */
[----:B-1----:R-:W-:-:S04]  /*a9b0*/  FSEL R76, R64, -INF , !P5 ;  /* 0xff800000404c7808 */ /* 0x002fc80006800000 */
[----:B------:R-:W-:Y:S01]  /*a9c0*/  HMMA.16816.F32.BF16 R104, R228, R208, R104 ;  /* 0x000000d0e468723c */ /* 0x000fe20000041868 */
[----:B------:R-:W-:Y:S01]  /*a9d0*/  FSEL R64, R65, -INF , !P4 ;  /* 0xff80000041407808 */ /* 0x000fe20006000000 */
[C---:B------:R-:W-:Y:S01]  /*a9e0*/  VIADD R208, R210.reuse, 0xffffff41 ;  /* 0xffffff41d2d07836 */ /* 0x040fe20000000000 */
[-C--:B------:R-:W-:Y:S01]  /*a9f0*/  ISETP.GE.AND P5, PT, R219, R243.reuse, PT ;  /* 0x000000f3db00720c */ /* 0x080fe20003fa6270 */
[----:B------:R1:W-:Y:S01]  /*aa00*/  STL [R1+0x18], R76 ;  /* 0x0000184c01007387 */ /* 0x0003e20000100800 */
[-C--:B------:R-:W-:Y:S01]  /*aa10*/  ISETP.GE.AND P4, PT, R213, R243.reuse, PT ;  /* 0x000000f3d500720c */ /* 0x080fe20003f86270 */
[----:B------:R-:W-:Y:S01]  /*aa20*/  VIADD R209, R210, 0xffffff49 ;  /* 0xffffff49d2d17836 */ /* 0x000fe20000000000 */
[----:B------:R-:W-:Y:S01]  /*aa30*/  FSEL R231, R60, -INF , !P5 ;  /* 0xff8000003ce77808 */ /* 0x000fe20006800000 */
[----:B------:R2:W-:Y:S01]  /*aa40*/  STL [R1+0x14], R64 ;  /* 0x0000144001007387 */ /* 0x0005e20000100800 */
[----:B------:R-:W-:Y:S01]  /*aa50*/  FSEL R232, R61, -INF , !P4 ;  /* 0xff8000003de87808 */ /* 0x000fe20006000000 */
[----:B------:R-:W-:Y:S01]  /*aa60*/  VIADD R228, R210, 0xffffff50 ;  /* 0xffffff50d2e47836 */ /* 0x000fe20000000000 */
[----:B------:R-:W-:-:S02]  /*aa70*/  ISETP.GE.AND P5, PT, R206, R243, PT ;  /* 0x000000f3ce00720c */ /* 0x000fc40003fa6270 */
[----:B------:R-:W-:Y:S02]  /*aa80*/  ISETP.GE.AND P4, PT, R202, R243, PT ;  /* 0x000000f3ca00720c */ /* 0x000fe40003f86270 */
[----:B------:R-:W-:Y:S02]  /*aa90*/  FSEL R230, R62, -INF , !P3 ;  /* 0xff8000003ee67808 */ /* 0x000fe40005800000 */
[----:B------:R-:W-:Y:S02]  /*aaa0*/  FSEL R234, R48, -INF , !P5 ;  /* 0xff80000030ea7808 */ /* 0x000fe40006800000 */
[----:B------:R-:W-:Y:S02]  /*aab0*/  ISETP.GE.AND P3, PT, R206, R199, PT ;  /* 0x000000c7ce00720c */ /* 0x000fe40003f66270 */
[----:B------:R-:W-:Y:S02]  /*aac0*/  FSEL R48, R49, -INF , !P4 ;  /* 0xff80000031307808 */ /* 0x000fe40006000000 */
[----:B------:R-:W-:-:S02]  /*aad0*/  FSEL R229, R63, -INF , !P2 ;  /* 0xff8000003fe57808 */ /* 0x000fc40005000000 */
[----:B------:R-:W-:Y:S02]  /*aae0*/  ISETP.GE.AND P4, PT, R212, R243, PT ;  /* 0x000000f3d400720c */ /* 0x000fe40003f86270 */
[----:B------:R-:W-:Y:S02]  /*aaf0*/  ISETP.GE.AND P2, PT, R202, R199, PT ;  /* 0x000000c7ca00720c */ /* 0x000fe40003f46270 */
[----:B------:R-:W-:Y:S01]  /*ab00*/  FSEL R50, R50, -INF , !P3 ;  /* 0xff80000032327808 */ /* 0x000fe20005800000 */
[----:B-1----:R-:W-:Y:S01]  /*ab10*/  VIADD R76, R210, 0xffffff78 ;  /* 0xffffff78d24c7836 */ /* 0x002fe20000000000 */
[C---:B------:R-:W-:Y:S02]  /*ab20*/  ISETP.GE.AND P5, PT, R218.reuse, R243, PT ;  /* 0x000000f3da00720c */ /* 0x040fe40003fa6270 */
[----:B------:R-:W-:Y:S02]  /*ab30*/  ISETP.GE.AND P3, PT, R218, R199, PT ;  /* 0x000000c7da00720c */ /* 0x000fe40003f66270 */
[----:B------:R-:W-:Y:S01]  /*ab40*/  FSEL R61, R129, -INF , !P4 ;  /* 0xff800000813d7808 */ /* 0x000fe20006000000 */
[----:B------:R-:W-:Y:S01]  /*ab50*/  VIADD R129, R210, 0xffffff61 ;  /* 0xffffff61d2817836 */ /* 0x000fe20000000000 */
[----:B------:R-:W-:-:S02]  /*ab60*/  FSEL R51, R51, -INF , !P2 ;  /* 0xff80000033337808 */ /* 0x000fc40005000000 */
[----:B------:R-:W-:Y:S02]  /*ab70*/  ISETP.GE.AND P4, PT, R200, R243, PT ;  /* 0x000000f3c800720c */ /* 0x000fe40003f86270 */
[----:B------:R-:W-:Y:S02]  /*ab80*/  ISETP.GE.AND P2, PT, R212, R199, PT ;  /* 0x000000c7d400720c */ /* 0x000fe40003f46270 */
[----:B------:R-:W-:Y:S02]  /*ab90*/  FSEL R60, R128, -INF , !P5 ;  /* 0xff800000803c7808 */ /* 0x000fe40006800000 */
[----:B--2---:R-:W-:Y:S01]  /*aba0*/  FSEL R64, R130, -INF , !P3 ;  /* 0xff80000082407808 */ /* 0x004fe20005800000 */
[----:B------:R-:W-:Y:S01]  /*abb0*/  VIADD R130, R210, 0xffffff51 ;  /* 0xffffff51d2827836 */ /* 0x000fe20000000000 */
[C---:B------:R-:W-:Y:S02]  /*abc0*/  ISETP.GE.AND P5, PT, R205.reuse, R243, PT ;  /* 0x000000f3cd00720c */ /* 0x040fe40003fa6270 */
[----:B------:R-:W-:-:S02]  /*abd0*/  ISETP.GE.AND P3, PT, R205, R199, PT ;  /* 0x000000c7cd00720c */ /* 0x000fc40003f66270 */
[----:B------:R-:W-:Y:S01]  /*abe0*/  FSEL R65, R125, -INF , !P4 ;  /* 0xff8000007d417808 */ /* 0x000fe20006000000 */
[----:B------:R-:W-:Y:S01]  /*abf0*/  VIADD R125, R210, 0xffffff39 ;  /* 0xffffff39d27d7836 */ /* 0x000fe20000000000 */
[----:B------:R-:W-:Y:S02]  /*ac00*/  FSEL R63, R131, -INF , !P2 ;  /* 0xff800000833f7808 */ /* 0x000fe40005000000 */
[----:B------:R-:W-:Y:S02]  /*ac10*/  ISETP.GE.AND P4, PT, R211, R243, PT ;  /* 0x000000f3d300720c */ /* 0x000fe40003f86270 */
[----:B------:R-:W-:Y:S02]  /*ac20*/  ISETP.GE.AND P2, PT, R200, R199, PT ;  /* 0x000000c7c800720c */ /* 0x000fe40003f46270 */
[----:B------:R-:W-:Y:S02]  /*ac30*/  FSEL R214, R124, -INF , !P5 ;  /* 0xff8000007cd67808 */ /* 0x000fe40006800000 */
[----:B------:R-:W-:Y:S01]  /*ac40*/  FSEL R67, R126, -INF , !P3 ;  /* 0xff8000007e437808 */ /* 0x000fe20005800000 */
[----:B------:R-:W-:Y:S01]  /*ac50*/  VIADD R126, R210, 0xffffff38 ;  /* 0xffffff38d27e7836 */ /* 0x000fe20000000000 */
[----:B------:R-:W-:-:S02]  /*ac60*/  ISETP.GE.AND P5, PT, R217, R243, PT ;  /* 0x000000f3d900720c */ /* 0x000fc40003fa6270 */
[----:B------:R-:W-:Y:S02]  /*ac70*/  ISETP.GE.AND P3, PT, R217, R199, PT ;  /* 0x000000c7d900720c */ /* 0x000fe40003f66270 */
[----:B------:R-:W-:Y:S02]  /*ac80*/  FSEL R121, R121, -INF , !P4 ;  /* 0xff80000079797808 */ /* 0x000fe40006000000 */
[----:B------:R-:W-:Y:S02]  /*ac90*/  FSEL R66, R127, -INF , !P2 ;  /* 0xff8000007f427808 */ /* 0x000fe40005000000 */
[----:B------:R-:W-:Y:S02]  /*aca0*/  ISETP.GE.AND P4, PT, R125, R243, PT ;  /* 0x000000f37d00720c */ /* 0x000fe40003f86270 */
[----:B------:R-:W-:Y:S02]  /*acb0*/  ISETP.GE.AND P2, PT, R211, R199, PT ;  /* 0x000000c7d300720c */ /* 0x000fe40003f46270 */
[----:B------:R-:W-:-:S02]  /*acc0*/  FSEL R120, R120, -INF , !P5 ;  /* 0xff80000078787808 */ /* 0x000fc40006800000 */
[----:B------:R-:W-:Y:S02]  /*acd0*/  FSEL R122, R122, -INF , !P3 ;  /* 0xff8000007a7a7808 */ /* 0x000fe40005800000 */
[C---:B------:R-:W-:Y:S02]  /*ace0*/  ISETP.GE.AND P5, PT, R126.reuse, R243, PT ;  /* 0x000000f37e00720c */ /* 0x040fe40003fa6270 */
[----:B------:R-:W-:Y:S02]  /*acf0*/  ISETP.GE.AND P3, PT, R126, R199, PT ;  /* 0x000000c77e00720c */ /* 0x000fe40003f66270 */
[----:B------:R-:W-:Y:S02]  /*ad00*/  FSEL R127, R117, -INF , !P4 ;  /* 0xff800000757f7808 */ /* 0x000fe40006000000 */
[----:B------:R-:W-:Y:S02]  /*ad10*/  FSEL R123, R123, -INF , !P2 ;  /* 0xff8000007b7b7808 */ /* 0x000fe40005000000 */
[----:B------:R-:W-:-:S02]  /*ad20*/  ISETP.GE.AND P4, PT, R208, R243, PT ;  /* 0x000000f3d000720c */ /* 0x000fc40003f86270 */
[----:B------:R-:W-:Y:S02]  /*ad30*/  ISETP.GE.AND P2, PT, R125, R199, PT ;  /* 0x000000c77d00720c */ /* 0x000fe40003f46270 */
[----:B------:R-:W-:Y:S02]  /*ad40*/  FSEL R124, R116, -INF , !P5 ;  /* 0xff800000747c7808 */ /* 0x000fe40006800000 */
[----:B------:R-:W-:Y:S02]  /*ad50*/  FSEL R128, R118, -INF , !P3 ;  /* 0xff80000076807808 */ /* 0x000fe40005800000 */
[C---:B------:R-:W-:Y:S02]  /*ad60*/  ISETP.GE.AND P5, PT, R216.reuse, R243, PT ;  /* 0x000000f3d800720c */ /* 0x040fe40003fa6270 */
[----:B------:R-:W-:Y:S02]  /*ad70*/  ISETP.GE.AND P3, PT, R216, R199, PT ;  /* 0x000000c7d800720c */ /* 0x000fe40003f66270 */
[----:B------:R-:W-:-:S02]  /*ad80*/  FSEL R113, R113, -INF , !P4 ;  /* 0xff80000071717808 */ /* 0x000fc40006000000 */
[----:B------:R-:W-:Y:S01]  /*ad90*/  FSEL R131, R119, -INF , !P2 ;  /* 0xff80000077837808 */ /* 0x000fe20005000000 */
[----:B------:R-:W-:Y:S01]  /*ada0*/  VIADD R119, R210, 0xffffff59 ;  /* 0xffffff59d2777836 */ /* 0x000fe20000000000 */
[----:B------:R-:W-:Y:S02]  /*adb0*/  ISETP.GE.AND P4, PT, R209, R243, PT ;  /* 0x000000f3d100720c */ /* 0x000fe40003f86270 */
[----:B------:R-:W-:Y:S02]  /*adc0*/  ISETP.GE.AND P2, PT, R208, R199, PT ;  /* 0x000000c7d000720c */ /* 0x000fe40003f46270 */
[----:B------:R-:W-:Y:S02]  /*add0*/  FSEL R112, R112, -INF , !P5 ;  /* 0xff80000070707808 */ /* 0x000fe40006800000 */
[----:B------:R-:W-:Y:S02]  /*ade0*/  FSEL R114, R114, -INF , !P3 ;  /* 0xff80000072727808 */ /* 0x000fe40005800000 */
        /* <DEDUP_REMOVED lines=19> */
[----:B------:R-:W-:Y:S02]  /*af20*/  FSEL R107, R107, -INF , !P2 ;  /* 0xff8000006b6b7808 */ /* 0x000fe40005000000 */
        /* <DEDUP_REMOVED lines=14> */
[----:B------:R-:W-:Y:S01]  /*b010*/  FSEL R118, R88, -INF , !P4 ;  /* 0xff80000058767808 */ /* 0x000fe20006000000 */
[----:B------:R-:W-:Y:S01]  /*b020*/  IMAD.MOV.U32 R88, RZ, RZ, R233 ;  /* 0x000000ffff587224 */ /* 0x000fe200078e00e9 */
[----:B------:R-:W-:Y:S02]  /*b030*/  FSEL R99, R99, -INF , !P2 ;  /* 0xff80000063637808 */ /* 0x000fe40005000000 */
[----:B------:R-:W-:-:S02]  /*b040*/  ISETP.GE.AND P4, PT, R204, R199, PT ;  /* 0x000000c7cc00720c */ /* 0x000fc40003f86270 */
[----:B------:R-:W-:Y:S02]  /*b050*/  ISETP.GE.AND P2, PT, R201, R243, PT ;  /* 0x000000f3c900720c */ /* 0x000fe40003f46270 */
[----:B------:R-:W-:Y:S02]  /*b060*/  FSEL R116, R92, -INF , !P5 ;  /* 0xff8000005c747808 */ /* 0x000fe40006800000 */
[----:B------:R-:W-:Y:S02]  /*b070*/  FSEL R117, R93, -INF , !P3 ;  /* 0xff8000005d757808 */ /* 0x000fe40005800000 */
[----:B------:R-:W-:Y:S02]  /*b080*/  ISETP.GE.AND P3, PT, R222, R199, PT ;  /* 0x000000c7de00720c */ /* 0x000fe40003f66270 */
[----:B------:R-:W-:Y:S01]  /*b090*/  FSEL R92, R90, -INF , !P4 ;  /* 0xff8000005a5c7808 */ /* 0x000fe20006000000 */
[----:B------:R-:W-:Y:S01]  /*b0a0*/  IMAD.MOV.U32 R90, RZ, RZ, R228 ;  /* 0x000000ffff5a7224 */ /* 0x000fe200078e00e4 */
[----:B------:R-:W-:Y:S01]  /*b0b0*/  FSEL R93, R89, -INF , !P2 ;  /* 0xff800000595d7808 */ /* 0x000fe20005000000 */
[----:B------:R-:W-:Y:S01]  /*b0c0*/  IMAD.MOV.U32 R89, RZ, RZ, R235 ;  /* 0x000000ffff597224 */ /* 0x000fe200078e00eb */
[----:B------:R-:W-:-:S02]  /*b0d0*/  ISETP.GE.AND P4, PT, R220, R197, PT ;  /* 0x000000c5dc00720c */ /* 0x000fc40003f86270 */
[-C--:B------:R-:W-:Y:S02]  /*b0e0*/  ISETP.GE.AND P2, PT, R220, R198.reuse, PT ;  /* 0x000000c6dc00720c */ /* 0x080fe40003f46270 */
        /* <DEDUP_REMOVED lines=9> */
[-C--:B------:R-:W-:Y:S01]  /*b180*/  ISETP.GE.AND P3, PT, R215, R198.reuse, PT ;  /* 0x000000c6d700720c */ /* 0x080fe20003f66270 */
[----:B------:R-:W-:Y:S01]  /*b190*/  IMAD.MOV.U32 R215, RZ, RZ, R222 ;  /* 0x000000ffffd77224 */ /* 0x000fe200078e00de */
[----:B------:R-:W-:Y:S02]  /*b1a0*/  FSEL R49, R68, -INF , !P4 ;  /* 0xff80000044317808 */ /* 0x000fe40006000000 */
[----:B------:R-:W-:Y:S02]  /*b1b0*/  FSEL R78, R75, -INF , !P2 ;  /* 0xff8000004b4e7808 */ /* 0x000fe40005000000 */
[C---:B------:R-:W-:Y:S01]  /*b1c0*/  ISETP.GE.AND P4, PT, R203.reuse, R197, PT ;  /* 0x000000c5cb00720c */ /* 0x040fe20003f86270 */
[----:B------:R1:W-:Y:S01]  /*b1d0*/  STL [R1+0x24], R49 ;  /* 0x0000243101007387 */ /* 0x0003e20000100800 */
[----:B------:R-:W-:-:S02]  /*b1e0*/  ISETP.GE.AND P2, PT, R203, R198, PT ;  /* 0x000000c6cb00720c */ /* 0x000fc40003f46270 */
        /* <DEDUP_REMOVED lines=11> */
[----:B------:R-:W-:-:S02]  /*b2a0*/  ISETP.GE.AND P3, PT, R219, R198, PT ;  /* 0x000000c6db00720c */ /* 0x000fc40003f66270 */
[----:B-1----:R-:W-:Y:S02]  /*b2b0*/  FSEL R49, R57, -INF , !P4 ;  /* 0xff80000039317808 */ /* 0x002fe40006000000 */
[----:B------:R-:W-:Y:S02]  /*b2c0*/  FSEL R243, R58, -INF , !P2 ;  /* 0xff8000003af37808 */ /* 0x000fe40005000000 */
[----:B------:R-:W-:Y:S01]  /*b2d0*/  ISETP.GE.AND P2, PT, R206, R198, PT ;  /* 0x000000c6ce00720c */ /* 0x000fe20003f46270 */
[----:B------:R1:W-:Y:S01]  /*b2e0*/  STL [R1+0x20], R49 ;  /* 0x0000203101007387 */ /* 0x0003e20000100800 */
[----:B------:R-:W-:Y:S02]  /*b2f0*/  FSEL R69, R56, -INF , !P3 ;  /* 0xff80000038457808 */ /* 0x000fe40005800000 */
[-C--:B------:R-:W-:Y:S02]  /*b300*/  ISETP.GE.AND P3, PT, R213, R197.reuse, PT ;  /* 0x000000c5d500720c */ /* 0x080fe40003f66270 */
[----:B------:R-:W-:-:S02]  /*b310*/  ISETP.GE.AND P4, PT, R206, R197, PT ;  /* 0x000000c5ce00720c */ /* 0x000fc40003f86270 */
[----:B------:R-:W-:Y:S02]  /*b320*/  FSEL R58, R59, -INF , !P3 ;  /* 0xff8000003b3a7808 */ /* 0x000fe40005800000 */
[----:B------:R-:W-:Y:S02]  /*b330*/  ISETP.GE.AND P3, PT, R202, R198, PT ;  /* 0x000000c6ca00720c */ /* 0x000fe40003f66270 */
[----:B------:R-:W-:Y:S02]  /*b340*/  FSEL R206, R80, -INF , !P6 ;  /* 0xff80000050ce7808 */ /* 0x000fe40007000000 */
[----:B------:R-:W-:Y:S02]  /*b350*/  FSEL R59, R53, -INF , !P3 ;  /* 0xff800000353b7808 */ /* 0x000fe40005800000 */
[----:B------:R-:W-:Y:S02]  /*b360*/  ISETP.GE.AND P3, PT, R218, R197, PT ;  /* 0x000000c5da00720c */ /* 0x000fe40003f66270 */
[----:B------:R-:W-:-:S02]  /*b370*/  FSEL R207, R81, -INF , !P5 ;  /* 0xff80000051cf7808 */ /* 0x000fc40006800000 */
[----:B-1----:R-:W-:Y:S02]  /*b380*/  FSEL R49, R52, -INF , !P2 ;  /* 0xff80000034317808 */ /* 0x002fe40005000000 */
[----:B------:R-:W-:Y:S02]  /*b390*/  ISETP.GE.AND P2, PT, R202, R197, PT ;  /* 0x000000c5ca00720c */ /* 0x000fe40003f46270 */
[----:B------:R-:W-:Y:S01]  /*b3a0*/  FSEL R52, R46, -INF , !P3 ;  /* 0xff8000002e347808 */ /* 0x000fe20005800000 */
[----:B------:R1:W-:Y:S01]  /*b3b0*/  STL [R1+0x1c], R49 ;  /* 0x00001c3101007387 */ /* 0x0003e20000100800 */
[----:B------:R-:W-:Y:S02]  /*b3c0*/  FSEL R56, R55, -INF , !P2 ;  /* 0xff80000037387808 */ /* 0x000fe40005000000 */
[-C--:B------:R-:W-:Y:S02]  /*b3d0*/  ISETP.GE.AND P2, PT, R212, R198.reuse, PT ;  /* 0x000000c6d400720c */ /* 0x080fe40003f46270 */
[----:B------:R-:W-:-:S02]  /*b3e0*/  ISETP.GE.AND P3, PT, R205, R198, PT ;  /* 0x000000c6cd00720c */ /* 0x000fc40003f66270 */
[----:B------:R-:W-:Y:S02]  /*b3f0*/  FSEL R235, R45, -INF , !P2 ;  /* 0xff8000002deb7808 */ /* 0x000fe40005000000 */
[----:B------:R-:W-:-:S04]  /*b400*/  ISETP.GE.AND P2, PT, R205, R197, PT ;  /* 0x000000c5cd00720c */ /* 0x000fc80003f46270 */
[----:B------:R-:W-:Y:S02]  /*b410*/  FSEL R68, R42, -INF , !P2 ;  /* 0xff8000002a447808 */ /* 0x000fe40005000000 */
[----:B------:R-:W-:-:S04]  /*b420*/  ISETP.GE.AND P2, PT, R217, R198, PT ;  /* 0x000000c6d900720c */ /* 0x000fc80003f46270 */
[----:B------:R-:W-:Y:S02]  /*b430*/  FSEL R228, R36, -INF , !P2 ;  /* 0xff80000024e47808 */ /* 0x000fe40005000000 */
[----:B------:R-:W-:Y:S02]  /*b440*/  ISETP.GE.AND P2, PT, R211, R197, PT ;  /* 0x000000c5d300720c */ /* 0x000fe40003f46270 */
[----:B-1----:R-:W-:Y:S02]  /*b450*/  FSEL R49, R54, -INF , !P4 ;  /* 0xff80000036317808 */ /* 0x002fe40006000000 */
[----:B------:R-:W-:Y:S02]  /*b460*/  ISETP.GE.AND P4, PT, R218, R198, PT ;  /* 0x000000c6da00720c */ /* 0x000fe40003f86270 */
[----:B------:R-:W-:Y:S02]  /*b470*/  FSEL R54, R40, -INF , !P3 ;  /* 0xff80000028367808 */ /* 0x000fe40005800000 */
[----:B------:R-:W-:-:S02]  /*b480*/  FSEL R55, R44, -INF , !P4 ;  /* 0xff8000002c377808 */ /* 0x000fc40006000000 */
[-C--:B------:R-:W-:Y:S02]  /*b490*/  ISETP.GE.AND P4, PT, R212, R197.reuse, PT ;  /* 0x000000c5d400720c */ /* 0x080fe40003f86270 */
[C---:B------:R-:W-:Y:S02]  /*b4a0*/  ISETP.GE.AND P3, PT, R200.reuse, R197, PT ;  /* 0x000000c5c800720c */ /* 0x040fe40003f66270 */
[----:B------:R-:W-:Y:S02]  /*b4b0*/  FSEL R57, R47, -INF , !P4 ;  /* 0xff8000002f397808 */ /* 0x000fe40006000000 */
[----:B------:R-:W-:Y:S02]  /*b4c0*/  ISETP.GE.AND P4, PT, R200, R198, PT ;  /* 0x000000c6c800720c */ /* 0x000fe40003f86270 */
[----:B------:R-:W-:Y:S02]  /*b4d0*/  FSEL R233, R43, -INF , !P3 ;  /* 0xff8000002be97808 */ /* 0x000fe40005800000 */
[----:B------:R-:W-:-:S02]  /*b4e0*/  FSEL R53, R41, -INF , !P4 ;  /* 0xff80000029357808 */ /* 0x000fc40006000000 */
[-C--:B------:R-:W-:Y:S02]  /*b4f0*/  ISETP.GE.AND P4, PT, R217, R197.reuse, PT ;  /* 0x000000c5d900720c */ /* 0x080fe40003f86270 */
[-C--:B------:R-:W-:Y:S02]  /*b500*/  ISETP.GE.AND P3, PT, R211, R198.reuse, PT ;  /* 0x000000c6d300720c */ /* 0x080fe40003f66270 */
[----:B------:R-:W-:Y:S02]  /*b510*/  FSEL R221, R38, -INF , !P4 ;  /* 0xff80000026dd7808 */ /* 0x000fe40006000000 */
[C---:B------:R-:W-:Y:S02]  /*b520*/  ISETP.GE.AND P4, PT, R126.reuse, R198, PT ;  /* 0x000000c67e00720c */ /* 0x040fe40003f86270 */
[----:B------:R-:W-:Y:S02]  /*b530*/  FSEL R213, R37, -INF , !P3 ;  /* 0xff80000025d57808 */ /* 0x000fe40005800000 */
[----:B------:R-:W-:-:S02]  /*b540*/  ISETP.GE.AND P3, PT, R126, R197, PT ;  /* 0x000000c57e00720c */ /* 0x000fc40003f66270 */
[----:B------:R-:W-:Y:S02]  /*b550*/  FSEL R220, R39, -INF , !P2 ;  /* 0xff80000027dc7808 */ /* 0x000fe40005000000 */
[CC--:B------:R-:W-:Y:S02]  /*b560*/  ISETP.GE.AND P2, PT, R125.reuse, R198.reuse, PT ;  /* 0x000000c67d00720c */ /* 0x0c0fe40003f46270 */
        /* <DEDUP_REMOVED lines=11> */
[CC--:B------:R-:W-:Y:S02]  /*b620*/  ISETP.GE.AND P2, PT, R74.reuse, R198.reuse, PT ;  /* 0x000000c64a00720c */ /* 0x0c0fe40003f46270 */
[----:B------:R-:W-:Y:S02]  /*b630*/  FSEL R217, R29, -INF , !P4 ;  /* 0xff8000001dd97808 */ /* 0x000fe40006000000 */
[----:B------:R-:W-:Y:S01]  /*b640*/  ISETP.GE.AND P4, PT, R74, R197, PT ;  /* 0x000000c54a00720c */ /* 0x000fe20003f86270 */
[----:B------:R-:W-:Y:S01]  /*b650*/  IMAD.MOV.U32 R74, RZ, RZ, R215 ;  /* 0x000000ffff4a7224 */ /* 0x000fe200078e00d7 */
[----:B------:R-:W-:Y:S02]  /*b660*/  FSEL R208, R31, -INF , !P3 ;  /* 0xff8000001fd07808 */ /* 0x000fe40005800000 */
[----:B------:R-:W-:-:S02]  /*b670*/  ISETP.GE.AND P3, PT, R209, R198, PT ;  /* 0x000000c6d100720c */ /* 0x000fc40003f66270 */
[----:B------:R-:W-:Y:S02]  /*b680*/  FSEL R212, R24, -INF , !P2 ;  /* 0xff80000018d47808 */ /* 0x000fe40005000000 */
[-C--:B------:R-:W-:Y:S02]  /*b690*/  ISETP.GE.AND P2, PT, R209, R197.reuse, PT ;  /* 0x000000c5d100720c */ /* 0x080fe40003f46270 */
[----:B------:R-:W-:Y:S02]  /*b6a0*/  FSEL R209, R26, -INF , !P4 ;  /* 0xff8000001ad17808 */ /* 0x000fe40006000000 */
[C---:B------:R-:W-:Y:S02]  /*b6b0*/  ISETP.GE.AND P4, PT, R90.reuse, R198, PT ;  /* 0x000000c65a00720c */ /* 0x040fe40003f86270 */
        /* <DEDUP_REMOVED lines=35> */
[-C--:B------:R-:W-:Y:S02]  /*b8f0*/  ISETP.GE.AND P4, PT, R201, R198.reuse, PT ;  /* 0x000000c6c900720c */ /* 0x080fe40003f86270 */
        /* <DEDUP_REMOVED lines=11> */
[----:B------:R-:W-:Y:S02]  /*b9b0*/  FSEL R76, R86, -INF , !P3 ;  /* 0xff800000564c7808 */ /* 0x000fe40005800000 */
[C---:B------:R-:W-:Y:S02]  /*b9c0*/  ISETP.GE.AND P2, PT, R77.reuse, R197, PT ;  /* 0x000000c54d00720c */ /* 0x040fe40003f46270 */
[----:B------:R-:W-:-:S02]  /*b9d0*/  ISETP.GE.AND P3, PT, R77, R199, PT ;  /* 0x000000c74d00720c */ /* 0x000fc40003f66270 */
[----:B------:R-:W-:Y:S02]  /*b9e0*/  FSEL R77, R87, -INF , !P2 ;  /* 0xff800000574d7808 */ /* 0x000fe40005000000 */
[----:B------:R-:W-:Y:S02]  /*b9f0*/  FSEL R204, R82, -INF , !P4 ;  /* 0xff80000052cc7808 */ /* 0x000fe40006000000 */
[----:B------:R-:W-:Y:S01]  /*ba00*/  FSEL R205, R83, -INF , !P3 ;  /* 0xff80000053cd7808 */ /* 0x000fe20005800000 */
[----:B------:R-:W-:Y:S06]  /*ba10*/  BRA.U !UP0, `(.L_x_267) ;  /* 0x00000009082c7547 */ /* 0x000fec000b800000 */
[----:B------:R-:W-:Y:S01]  /*ba20*/  IMAD.U32 R13, RZ, RZ, UR20 ;  /* 0x00000014ff0d7e24 */ /* 0x000fe2000f8e00ff */
[----:B------:R-:W-:Y:S01]  /*ba30*/  MOV R12, UR20 ;  /* 0x00000014000c7c02 */ /* 0x000fe20008000f00 */
[----:B------:R-:W-:Y:S01]  /*ba40*/  IMAD.U32 R9, RZ, RZ, UR20 ;  /* 0x00000014ff097e24 */ /* 0x000fe2000f8e00ff */
[----:B------:R-:W-:Y:S01]  /*ba50*/  MOV R8, UR20 ;  /* 0x0000001400087c02 */ /* 0x000fe20008000f00 */
[----:B------:R-:W-:Y:S01]  /*ba60*/  @!P1 VIADD R13, R13, 0xfffffffd ;  /* 0xfffffffd0d0d9836 */ /* 0x000fe20000000000 */
[----:B------:R1:W-:Y:S01]  /*ba70*/  @P1 STS.128 [R247+0x4000], RZ ;  /* 0x004000fff7001388 */ /* 0x0003e20000000c00 */
[----:B------:R-:W-:Y:S01]  /*ba80*/  @!P1 VIADD R12, R12, 0xfffffffd ;  /* 0xfffffffd0c0c9836 */ /* 0x000fe20000000000 */
[----:B------:R-:W-:Y:S01]  /*ba90*/  @!P1 IADD3 R8, PT, PT, R8, -0x3, RZ ;  /* 0xfffffffd08089810 */ /* 0x000fe20007ffe0ff */
[C---:B------:R-:W-:Y:S01]  /*baa0*/  @!P1 IMAD.WIDE.U32 R4, R13.reuse, UR14, RZ ;  /* 0x0000000e0d049c25 */ /* 0x040fe2000f8e00ff */
[----:B------:R-:W-:Y:S03]  /*bab0*/  BSSY.RECONVERGENT B0, `(.L_x_268) ;  /* 0x0000080000007945 */ /* 0x000fe60003800200 */
[----:B------:R-:W-:Y:S01]  /*bac0*/  @!P1 IMAD R13, R13, UR15, R5 ;  /* 0x0000000f0d0d9c24 */ /* 0x000fe2000f8e0205 */
[----:B------:R-:W-:Y:S01]  /*bad0*/  @!P1 SHF.L.U32 R6, R4, 0x7, RZ ;  /* 0x0000000704069819 */ /* 0x000fe200000006ff */
[----:B------:R-:W-:-:S03]  /*bae0*/  @!P1 IMAD.WIDE.U32 R10, R12, UR14, RZ ;  /* 0x0000000e0c0a9c25 */ /* 0x000fc6000f8e00ff */
[----:B------:R-:W-:Y:S01]  /*baf0*/  @!P1 SHF.L.U64.HI R13, R4, 0x7, R13 ;  /* 0x00000007040d9819 */ /* 0x000fe2000001020d */
[----:B------:R-:W-:Y:S02]  /*bb00*/  IMAD.U32 R4, RZ, RZ, UR20 ;  /* 0x00000014ff047e24 */ /* 0x000fe4000f8e00ff */
[----:B------:R-:W-:Y:S02]  /*bb10*/  @!P1 IMAD R12, R12, UR15, R11 ;  /* 0x0000000f0c0c9c24 */ /* 0x000fe4000f8e020b */
[----:B------:R-:W-:Y:S02]  /*bb20*/  @!P1 VIADD R4, R4, 0xfffffffd ;  /* 0xfffffffd04049836 */ /* 0x000fe40000000000 */
[C---:B------:R-:W-:Y:S01]  /*bb30*/  @!P1 IMAD.SHL.U32 R5, R10.reuse, 0x80, RZ ;  /* 0x000000800a059824 */ /* 0x040fe200078e00ff */
[----:B------:R-:W-:Y:S01]  /*bb40*/  @!P1 SHF.L.U64.HI R12, R10, 0x7, R12 ;  /* 0x000000070a0c9819 */ /* 0x000fe2000001020c */
[----:B------:R-:W-:-:S04]  /*bb50*/  @!P1 IMAD.WIDE.U32 R14, R4, UR14, RZ ;  /* 0x0000000e040e9c25 */ /* 0x000fc8000f8e00ff */
[----:B------:R-:W-:-:S04]  /*bb60*/  @!P1 IMAD.WIDE.U32 R10, R8, UR14, RZ ;  /* 0x0000000e080a9c25 */ /* 0x000fc8000f8e00ff */
[----:B------:R-:W-:Y:S02]  /*bb70*/  @!P1 VIADD R9, R9, 0xfffffffd ;  /* 0xfffffffd09099836 */ /* 0x000fe40000000000 */
[----:B------:R-:W-:Y:S02]  /*bb80*/  @!P1 IMAD R4, R4, UR15, R15 ;  /* 0x0000000f04049c24 */ /* 0x000fe4000f8e020f */
[----:B------:R-:W-:Y:S02]  /*bb90*/  @!P1 IMAD R11, R8, UR15, R11 ;  /* 0x0000000f080b9c24 */ /* 0x000fe4000f8e020b */
[C---:B------:R-:W-:Y:S01]  /*bba0*/  @!P1 IMAD.WIDE.U32 R16, R9.reuse, UR14, RZ ;  /* 0x0000000e09109c25 */ /* 0x040fe2000f8e00ff */
[----:B------:R-:W-:Y:S02]  /*bbb0*/  @!P1 SHF.L.U64.HI R21, R14, 0x7, R4 ;  /* 0x000000070e159819 */ /* 0x000fe40000010204 */
[C---:B------:R-:W-:Y:S01]  /*bbc0*/  @!P1 SHF.L.U32 R4, R10.reuse, 0x7, RZ ;  /* 0x000000070a049819 */ /* 0x040fe200000006ff */
[----:B------:R-:W-:Y:S01]  /*bbd0*/  IMAD.U32 R7, RZ, RZ, UR20 ;  /* 0x00000014ff077e24 */ /* 0x000fe2000f8e00ff */
[----:B------:R-:W-:Y:S01]  /*bbe0*/  @!P1 SHF.L.U64.HI R11, R10, 0x7, R11 ;  /* 0x000000070a0b9819 */ /* 0x000fe2000001020b */
[----:B------:R-:W-:Y:S01]  /*bbf0*/  @!P1 IMAD R9, R9, UR15, R17 ;  /* 0x0000000f09099c24 */ /* 0x000fe2000f8e0211 */
[C---:B------:R-:W-:Y:S01]  /*bc00*/  @!P1 LEA R22, P2, R16.reuse, R246, 0x8 ;  /* 0x000000f610169211 */ /* 0x040fe200078440ff */
[----:B------:R-:W-:Y:S01]  /*bc10*/  IMAD.U32 R10, RZ, RZ, UR20 ;  /* 0x00000014ff0a7e24 */ /* 0x000fe2000f8e00ff */
[----:B------:R-:W-:Y:S01]  /*bc20*/  @!P1 IADD3 R7, PT, PT, R7, -0x3, RZ ;  /* 0xfffffffd07079810 */ /* 0x000fe20007ffe0ff */
[----:B------:R-:W-:Y:S01]  /*bc30*/  IMAD.U32 R15, RZ, RZ, UR14 ;  /* 0x0000000eff0f7e24 */ /* 0x000fe2000f8e00ff */
[----:B------:R-:W-:Y:S01]  /*bc40*/  @!P1 LEA.HI.X R23, R16, R245, R9, 0x8, P2 ;  /* 0x000000f510179211 */ /* 0x000fe200010f4409 */
[----:B------:R-:W-:Y:S01]  /*bc50*/  @!P1 IMAD.SHL.U32 R20, R14, 0x80, RZ ;  /* 0x000000800e149824 */ /* 0x000fe200078e00ff */
[----:B------:R-:W-:Y:S01]  /*bc60*/  @!P1 IADD3 R10, PT, PT, R10, -0x3, RZ ;  /* 0xfffffffd0a0a9810 */ /* 0x000fe20007ffe0ff */
[C---:B------:R-:W-:Y:S01]  /*bc70*/  @!P1 IMAD.WIDE.U32 R8, R7.reuse, UR14, RZ ;  /* 0x0000000e07089c25 */ /* 0x040fe2000f8e00ff */
[----:B------:R-:W-:Y:S01]  /*bc80*/  MOV R16, UR14 ;  /* 0x0000000e00107c02 */ /* 0x000fe20008000f00 */
[----:B------:R-:W-:Y:S01]  /*bc90*/  @!PT LDS RZ, [RZ] ;  /* 0x00000000fffff984 */ /* 0x000fe20000000800 */
[----:B------:R-:W-:Y:S01]  /*bca0*/  @!PT LDS RZ, [RZ] ;  /* 0x00000000fffff984 */ /* 0x000fe20000000800 */
[----:B------:R-:W-:Y:S01]  /*bcb0*/  @!PT LDS RZ, [RZ] ;  /* 0x00000000fffff984 */ /* 0x000fe20000000800 */
[----:B------:R2:W-:Y:S01]  /*bcc0*/  @!P1 LDGSTS.E.BYPASS.LTC128B.128 [R247+0x4000], desc[UR22][R22.64] ;  /* 0x0400000016f79fae */ /* 0x0005e2000b981a16 */
[----:B------:R-:W-:Y:S01]  /*bcd0*/  MOV R14, UR14 ;  /* 0x0000000e000e7c02 */ /* 0x000fe20008000f00 */
[----:B------:R-:W-:Y:S01]  /*bce0*/  @!P1 IMAD R7, R7, UR15, R9 ;  /* 0x0000000f07079c24 */ /* 0x000fe2000f8e0209 */
[----:B------:R-:W-:Y:S01]  /*bcf0*/  @!P1 LEA R15, P3, R15, R5, 0x5 ;  /* 0x000000050f0f9211 */ /* 0x000fe200078628ff */
[----:B------:R-:W-:Y:S01]  /*bd00*/  @!P1 IMAD.WIDE.U32 R24, R10, UR14, RZ ;  /* 0x0000000e0a189c25 */ /* 0x000fe2000f8e00ff */
[----:B------:R-:W-:Y:S01]  /*bd10*/  @!P1 LEA R16, P2, R16, R4, 0x6 ;  /* 0x0000000410109211 */ /* 0x000fe200078430ff */
[----:B------:R1:W-:Y:S01]  /*bd20*/  @P1 STS.128 [R247+0x4800], RZ ;  /* 0x004800fff7001388 */ /* 0x0003e20000000c00 */
[----:B------:R-:W-:Y:S01]  /*bd30*/  @!P1 SHF.L.U64.HI R19, R8, 0x7, R7 ;  /* 0x0000000708139819 */ /* 0x000fe20000010207 */
[----:B------:R-:W-:Y:S01]  /*bd40*/  @!P1 IMAD R10, R10, UR15, R25 ;  /* 0x0000000f0a0a9c24 */ /* 0x000fe2000f8e0219 */
[----:B------:R-:W-:Y:S01]  /*bd50*/  @!P1 LEA R14, P4, R14, R6, 0x4 ;  /* 0x000000060e0e9211 */ /* 0x000fe200078820ff */
[----:B------:R-:W-:Y:S01]  /*bd60*/  IMAD.U32 R5, RZ, RZ, UR14 ;  /* 0x0000000eff057e24 */ /* 0x000fe2000f8e00ff */
[----:B------:R-:W-:Y:S01]  /*bd70*/  MOV R4, UR15 ;  /* 0x0000000f00047c02 */ /* 0x000fe20008000f00 */
[----:B------:R-:W-:Y:S01]  /*bd80*/  IMAD.U32 R7, RZ, RZ, UR14 ;  /* 0x0000000eff077e24 */ /* 0x000fe2000f8e00ff */
[----:B------:R-:W-:Y:S01]  /*bd90*/  MOV R6, UR15 ;  /* 0x0000000f00067c02 */ /* 0x000fe20008000f00 */
[----:B------:R-:W-:Y:S01]  /*bda0*/  @!P1 IMAD.SHL.U32 R18, R8, 0x80, RZ ;  /* 0x0000008008129824 */ /* 0x000fe200078e00ff */
[----:B------:R-:W-:Y:S01]  /*bdb0*/  @!P1 SHF.L.U64.HI R25, R24, 0x7, R10 ;  /* 0x0000000718199819 */ /* 0x000fe2000001020a */
[----:B------:R-:W-:Y:S01]  /*bdc0*/  IMAD.U32 R9, RZ, RZ, UR14 ;  /* 0x0000000eff097e24 */ /* 0x000fe2000f8e00ff */
[C---:B------:R-:W-:Y:S01]  /*bdd0*/  @!P1 LEA.HI.X R4, R5.reuse, R11, R4, 0x6, P2 ;  /* 0x0000000b05049211 */ /* 0x040fe200010f3404 */
[----:B------:R-:W-:Y:S01]  /*bde0*/  @!P1 IMAD.WIDE.U32 R20, R5, 0x30, R20 ;  /* 0x0000003005149825 */ /* 0x000fe200078e0014 */
[----:B------:R-:W-:-:S02]  /*bdf0*/  MOV R8, UR15 ;  /* 0x0000000f00087c02 */ /* 0x000fc40008000f00 */
[----:B------:R-:W-:Y:S01]  /*be00*/  @!P1 LEA.HI.X R6, R7, R12, R6, 0x5, P3 ;  /* 0x0000000c07069211 */ /* 0x000fe200018f2c06 */
[----:B------:R-:W-:Y:S01]  /*be10*/  IMAD.U32 R7, RZ, RZ, UR15 ;  /* 0x0000000fff077e24 */ /* 0x000fe2000f8e00ff */
[-C--:B------:R-:W-:Y:S01]  /*be20*/  @!P1 LEA R10, P2, R15, R246.reuse, 0x1 ;  /* 0x000000f60f0a9211 */ /* 0x080fe200078408ff */
[----:B------:R-:W-:Y:S01]  /*be30*/  @!P1 IMAD.SHL.U32 R24, R24, 0x80, RZ ;  /* 0x0000008018189824 */ /* 0x000fe200078e00ff */
[----:B------:R-:W-:Y:S01]  /*be40*/  @!P1 LEA.HI.X R8, R9, R13, R8, 0x4, P4 ;  /* 0x0000000d09089211 */ /* 0x000fe200020f2408 */
[----:B------:R-:W-:Y:S01]  /*be50*/  @!P1 IMAD R7, R7, 0x30, RZ ;  /* 0x0000003007079824 */ /* 0x000fe200078e02ff */
[----:B------:R-:W-:Y:S01]  /*be60*/  @!P1 LEA R12, P3, R14, R246, 0x1 ;  /* 0x000000f60e0c9211 */ /* 0x000fe200078608ff */
[----:B------:R-:W-:Y:S01]  /*be70*/  @!P1 IMAD.WIDE.U32 R24, R5, 0x60, R24 ;  /* 0x0000006005189825 */ /* 0x000fe200078e0018 */
[----:B------:R-:W-:Y:S02]  /*be80*/  @!P1 LEA.HI.X R11, R15, R245, R6, 0x1, P2 ;  /* 0x000000f50f0b9211 */ /* 0x000fe400010f0c06 */
[----:B------:R-:W-:-:S02]  /*be90*/  MOV R6, UR14 ;  /* 0x0000000e00067c02 */ /* 0x000fc40008000f00 */
[-C--:B------:R-:W-:Y:S02]  /*bea0*/  @!P1 LEA.HI.X R13, R14, R245.reuse, R8, 0x1, P3 ;  /* 0x000000f50e0d9211 */ /* 0x080fe400018f0c08 */
[-C--:B------:R-:W-:Y:S01]  /*beb0*/  @!P1 LEA R8, P2, R16, R246.reuse, 0x1 ;  /* 0x000000f610089211 */ /* 0x080fe200078408ff */
[----:B------:R-:W-:Y:S01]  /*bec0*/  @!P1 IMAD.WIDE.U32 R18, R6, 0x50, R18 ;  /* 0x0000005006129825 */ /* 0x000fe200078e0012 */
[----:B------:R-:W-:Y:S01]  /*bed0*/  MOV R6, UR15 ;  /* 0x0000000f00067c02 */ /* 0x000fe20008000f00 */
[----:B------:R-:W-:Y:S01]  /*bee0*/  @!PT LDS RZ, [RZ] ;  /* 0x00000000fffff984 */ /* 0x000fe20000000800 */
[----:B------:R-:W-:Y:S01]  /*bef0*/  @!PT LDS RZ, [RZ] ;  /* 0x00000000fffff984 */ /* 0x000fe20000000800 */
[----:B------:R-:W-:Y:S01]  /*bf00*/  @!PT LDS RZ, [RZ] ;  /* 0x00000000fffff984 */ /* 0x000fe20000000800 */
[----:B------:R1:W-:Y:S01]  /*bf10*/  @!P1 LDGSTS.E.BYPASS.LTC128B.128 [R247+0x4800], desc[UR22][R12.64] ;  /* 0x048000000cf79fae */ /* 0x0003e2000b981a16 */
[----:B------:R-:W-:Y:S01]  /*bf20*/  @!P1 LEA.HI.X R9, R16, R245, R4, 0x1, P2 ;  /* 0x000000f510099211 */ /* 0x000fe200010f0c04 */
[----:B------:R-:W-:Y:S01]  /*bf30*/  IMAD.U32 R4, RZ, RZ, UR15 ;  /* 0x0000000fff047e24 */ /* 0x000fe2000f8e00ff */
[----:B------:R-:W-:Y:S01]  /*bf40*/  @!P1 IADD3 R7, PT, PT, R7, R21, RZ ;  /* 0x0000001507079210 */ /* 0x000fe20007ffe0ff */
[----:B------:R-:W-:Y:S01]  /*bf50*/  @!P1 IMAD R6, R6, 0x50, RZ ;  /* 0x0000005006069824 */ /* 0x000fe200078e02ff */
[-C--:B--2---:R-:W-:Y:S01]  /*bf60*/  @!P1 LEA R22, P4, R20, R246.reuse, 0x1 ;  /* 0x000000f614169211 */ /* 0x084fe200078808ff */
[----:B------:R-:W-:Y:S01]  /*bf70*/  @!P1 IMAD R4, R4, 0x60, RZ ;  /* 0x0000006004049824 */ /* 0x000fe200078e02ff */
[----:B------:R-:W-:Y:S01]  /*bf80*/  @!P1 LEA R16, P3, R18, R246, 0x1 ;  /* 0x000000f612109211 */ /* 0x000fe200078608ff */
[----:B------:R-:W-:Y:S01]  /*bf90*/  @!P1 IMAD.IADD R6, R6, 0x1, R19 ;  /* 0x0000000106069824 */ /* 0x000fe200078e0213 */
[----:B------:R-:W-:Y:S01]  /*bfa0*/  @!P1 LEA.HI.X R23, R20, R245, R7, 0x1, P4 ;  /* 0x000000f514179211 */ /* 0x000fe200020f0c07 */
[----:B------:R1:W-:Y:S01]  /*bfb0*/  @P1 STS.128 [R247+0x5000], RZ ;  /* 0x005000fff7001388 */ /* 0x0003e20000000c00 */
[----:B------:R-:W-:-:S02]  /*bfc0*/  @!P1 IADD3 R4, PT, PT, R4, R25, RZ ;  /* 0x0000001904049210 */ /* 0x000fc40007ffe0ff */
[----:B------:R-:W-:Y:S01]  /*bfd0*/  @!P1 LEA R14, P2, R24, R246, 0x1 ;  /* 0x000000f6180e9211 */ /* 0x000fe200078408ff */
[----:B------:R-:W-:Y:S01]  /*bfe0*/  @!PT LDS RZ, [RZ] ;  /* 0x00000000fffff984 */ /* 0x000fe20000000800 */
[----:B------:R-:W-:Y:S01]  /*bff0*/  @!PT LDS RZ, [RZ] ;  /* 0x00000000fffff984 */ /* 0x000fe20000000800 */
[----:B------:R-:W-:Y:S01]  /*c000*/  @!PT LDS RZ, [RZ] ;  /* 0x00000000fffff984 */ /* 0x000fe20000000800 */
[----:B------:R1:W-:Y:S01]  /*c010*/  @!P1 LDGSTS.E.BYPASS.LTC128B.128 [R247+0x5000], desc[UR22][R10.64] ;  /* 0x050000000af79fae */ /* 0x0003e2000b981a16 */
[-C--:B------:R-:W-:Y:S02]  /*c020*/  @!P1 LEA.HI.X R17, R18, R245.reuse, R6, 0x1, P3 ;  /* 0x000000f512119211 */ /* 0x080fe400018f0c06 */
[----:B------:R-:W-:Y:S01]  /*c030*/  @!P1 LEA.HI.X R15, R24, R245, R4, 0x1, P2 ;  /* 0x000000f5180f9211 */ /* 0x000fe200010f0c04 */
        /* <DEDUP_REMOVED lines=22> */
[----:B------:R-:W-:-:S04]  /*c1a0*/  UIADD3 UR4, UPT, UPT, UR20, -0x3, URZ ;  /* 0xfffffffd14047890 */ /* 0x000fc8000fffe0ff */
[----:B------:R-:W-:-:S04]  /*c1b0*/  UIMAD.WIDE.U32 UR8, UR4, UR14, URZ ;  /* 0x0000000e040872a5 */ /* 0x000fc8000f8e00ff */
[----:B------:R-:W-:Y:S02]  /*c1c0*/  UIMAD UR4, UR4, UR15, UR9 ;  /* 0x0000000f040472a4 */ /* 0x000fe4000f8e0209 */
[----:B------:R-:W-:Y:S02]  /*c1d0*/  USHF.L.U32 UR10, UR8, 0x7, URZ ;  /* 0x00000007080a7899 */ /* 0x000fe400080006ff */
[----:B------:R-:W-:Y:S02]  /*c1e0*/  USHF.L.U64.HI UR11, UR8, 0x7, UR4 ;  /* 0x00000007080b7899 */ /* 0x000fe40008010204 */
[----:B------:R-:W-:Y:S02]  /*c1f0*/  UIMAD UR4, UR15, 0x70, URZ ;  /* 0x000000700f0478a4 */ /* 0x000fe4000f8e02ff */
[----:B------:R-:W-:-:S04]  /*c200*/  UIMAD.WIDE.U32 UR10, UR14, 0x70, UR10 ;  /* 0x000000700e0a78a5 */ /* 0x000fc8000f8e000a */
[----:B------:R-:W-:Y:S02]  /*c210*/  UIADD3 UR4, UPT, UPT, UR4, UR11, URZ ;  /* 0x0000000b04047290 */ /* 0x000fe4000fffe0ff */
[----:B------:R-:W-:Y:S01]  /*c220*/  IMAD.U32 R6, RZ, RZ, UR10 ;  /* 0x0000000aff067e24 */ /* 0x000fe2000f8e00ff */
        /* <DEDUP_REMOVED lines=8> */
.L_x_269:
[----:B------:R-:W-:Y:S05]  /*c2b0*/  BSYNC.RECONVERGENT B0 ;  /* 0x0000000000007941 */ /* 0x000fea0003800200 */
.L_x_268:
[----:B------:R-:W0:Y:S02]  /*c2c0*/  LDGDEPBAR ;  /* 0x00000000000079af */ /* 0x000e240000000000 */
.L_x_267:
[----:B-1----:R-:W3:Y:S04]  /*c2d0*/  LDL.LU R9, [R1+0x24] ;  /* 0x0000240001097983 */ /* 0x002ee80000300800 */
[----:B------:R-:W4:Y:S04]  /*c2e0*/  LDL.LU R39, [R1+0x20] ;  /* 0x0000200001277983 */ /* 0x000f280000300800 */
[----:B------:R-:W5:Y:S01]  /*c2f0*/  LDL.LU R38, [R1+0x1c] ;  /* 0x00001c0001267983 */ /* 0x000f620000300800 */
[----:B------:R-:W-:-:S03]  /*c300*/  MOV R37, R59 ;  /* 0x0000003b00257202 */ /* 0x000fc60000000f00 */
[----:B------:R-:W5:Y:S04]  /*c310*/  LDL.LU R44, [R1+0x10] ;  /* 0x00001000012c7983 */ /* 0x000f680000300800 */
[----:B------:R-:W5:Y:S04]  /*c320*/  LDL.LU R41, [R1+0x18] ;  /* 0x0000180001297983 */ /* 0x000f680000300800 */
[----:B------:R-:W5:Y:S04]  /*c330*/  LDL.LU R40, [R1+0x14] ;  /* 0x0000140001287983 */ /* 0x000f680000300800 */
[----:B------:R-:W5:Y:S04]  /*c340*/  LDL.LU R27, [R1+0xc] ;  /* 0x00000c00011b7983 */ /* 0x000f680000300800 */
[----:B------:R-:W5:Y:S01]  /*c350*/  LDL.LU R26, [R1+0x8] ;  /* 0x00000800011a7983 */ /* 0x000f620000300800 */
[----:B------:R-:W-:-:S02]  /*c360*/  FMNMX3.FTZ R5, R2, R79, R223, !PT ;  /* 0x0000004f02057276 */ /* 0x000fc400078100df */
[----:B------:R-:W-:Y:S01]  /*c370*/  FMNMX3.FTZ R4, R0, R62, R78, !PT ;  /* 0x0000003e00047276 */ /* 0x000fe2000781004e */
[----:B------:R-:W-:Y:S01]  /*c380*/  LDSM.16.MT88.4 R16, [R239+0x8000] ;  /* 0x00800000ef10783b */ /* 0x000fe20000004200 */
[----:B------:R-:W-:Y:S02]  /*c390*/  IADD3 R36, PT, PT, R239, 0x8040, RZ ;  /* 0x00008040ef247810 */ /* 0x000fe40007ffe0ff */
[----:B------:R-:W-:Y:S01]  /*c3a0*/  FMNMX3.FTZ R4, R4, R203, R224, !PT ;  /* 0x000000cb04047276 */ /* 0x000fe200078100e0 */
[----:B------:R-:W-:Y:S03]  /*c3b0*/  LDSM.16.MT88.4 R12, [R250+0x8000] ;  /* 0x00800000fa0c783b */ /* 0x000fe60000004200 */
[----:B------:R-:W-:-:S04]  /*c3c0*/  FMNMX3.FTZ R4, R4, R243, R58, !PT ;  /* 0x000000f304047276 */ /* 0x000fc8000781003a */
        /* <DEDUP_REMOVED lines=12> */
[----:B------:R-:W-:-:S05]  /*c490*/  FMNMX3.FTZ R4, R4, R76, R77, !PT ;  /* 0x0000004c04047276 */ /* 0x000fca000781004d */
[----:B--2---:R-:W1:Y:S02]  /*c4a0*/  SHFL.BFLY PT, R6, R4, 0x2, 0x1f ;  /* 0x0c401f0004067f89 */ /* 0x004e6400000e0000 */
[----:B-1----:R-:W-:Y:S02]  /*c4b0*/  FMNMX.FTZ R6, R4, R6, !PT ;  /* 0x0000000604067209 */ /* 0x002fe40007810000 */
[----:B------:R-:W-:-:S03]  /*c4c0*/  IADD3 R4, PT, PT, R239, 0x8000, RZ ;  /* 0x00008000ef047810 */ /* 0x000fc60007ffe0ff */
[----:B------:R-:W1:Y:S01]  /*c4d0*/  SHFL.BFLY PT, R32, R6, 0x1, 0x1f ;  /* 0x0c201f0006207f89 */ /* 0x000e6200000e0000 */
[----:B------:R-:W-:Y:S02]  /*c4e0*/  @P0 IADD3 R36, PT, PT, R4, -0x40, RZ ;  /* 0xffffffc004240810 */ /* 0x000fe40007ffe0ff */
[----:B-1----:R-:W-:-:S05]  /*c4f0*/  FMNMX.FTZ R32, R6, R32, !PT ;  /* 0x0000002006207209 */ /* 0x002fca0007810000 */
[----:B------:R-:W-:Y:S01]  /*c500*/  FMUL.FTZ R81, R32, UR6 ;  /* 0x0000000620517c20 */ /* 0x000fe20008410000 */
[----:B---3--:R-:W-:-:S04]  /*c510*/  FMNMX3.FTZ R5, R5, R9, R226, !PT ;  /* 0x0000000905057276 */ /* 0x008fc800078100e2 */
[----:B----4-:R-:W-:-:S04]  /*c520*/  FMNMX3.FTZ R5, R5, R69, R39, !PT ;  /* 0x0000004505057276 */ /* 0x010fc80007810027 */
[----:B-----5:R-:W-:-:S04]  /*c530*/  FMNMX3.FTZ R5, R5, R38, R37, !PT ;  /* 0x0000002605057276 */ /* 0x020fc80007810025 */
[----:B------:R-:W-:Y:S02]  /*c540*/  FMNMX3.FTZ R5, R5, R55, R235, !PT ;  /* 0x0000003705057276 */ /* 0x000fe400078100eb */
[----:B------:R-:W-:Y:S02]  /*c550*/  FMNMX3.FTZ R7, R196, R225, R44, !PT ;  /* 0x000000e1c4077276 */ /* 0x000fe4000781002c */
[----:B------:R-:W-:-:S04]  /*c560*/  FMNMX3.FTZ R5, R5, R54, R53, !PT ;  /* 0x0000003605057276 */ /* 0x000fc80007810035 */
        /* <DEDUP_REMOVED lines=19> */
[----:B------:R-:W-:-:S03]  /*c6a0*/  FMNMX3.FTZ R35, R35, R104, R105, !PT ;  /* 0x0000006823237276 */ /* 0x000fc60007810069 */
[----:B------:R-:W1:Y:S01]  /*c6b0*/  SHFL.BFLY PT, R8, R5, 0x2, 0x1f ;  /* 0x0c401f0005087f89 */ /* 0x000e6200000e0000 */
[----:B------:R-:W-:-:S04]  /*c6c0*/  FMNMX3.FTZ R35, R35, R100, R101, !PT ;  /* 0x0000006423237276 */ /* 0x000fc80007810065 */
[----:B------:R-:W-:-:S04]  /*c6d0*/  FMNMX3.FTZ R35, R35, R96, R97, !PT ;  /* 0x0000006023237276 */ /* 0x000fc80007810061 */
[----:B------:R-:W-:-:S04]  /*c6e0*/  FMNMX3.FTZ R35, R35, R116, R117, !PT ;  /* 0x0000007423237276 */ /* 0x000fc80007810075 */
[----:B------:R-:W-:-:S04]  /*c6f0*/  FMNMX3.FTZ R35, R35, R118, R93, !PT ;  /* 0x0000007623237276 */ /* 0x000fc8000781005d */
[----:B------:R-:W-:-:S05]  /*c700*/  FMNMX3.FTZ R35, R35, R206, R207, !PT ;  /* 0x000000ce23237276 */ /* 0x000fca00078100cf */
[----:B------:R-:W2:Y:S01]  /*c710*/  SHFL.BFLY PT, R25, R35, 0x2, 0x1f ;  /* 0x0c401f0023197f89 */ /* 0x000ea200000e0000 */
[----:B-1----:R-:W-:Y:S02]  /*c720*/  FMNMX.FTZ R8, R5, R8, !PT ;  /* 0x0000000805087209 */ /* 0x002fe40007810000 */
[----:B------:R-:W-:-:S03]  /*c730*/  FMNMX3.FTZ R5, R3, R27, R26, !PT ;  /* 0x0000001b03057276 */ /* 0x000fc6000781001a */
[----:B------:R-:W1:Y:S01]  /*c740*/  SHFL.BFLY PT, R33, R8, 0x1, 0x1f ;  /* 0x0c201f0008217f89 */ /* 0x000e6200000e0000 */
[----:B------:R-:W-:-:S04]  /*c750*/  FMNMX3.FTZ R5, R5, R242, R236, !PT ;  /* 0x000000f205057276 */ /* 0x000fc800078100ec */
[----:B------:R-:W-:-:S04]  /*c760*/  FMNMX3.FTZ R5, R5, R230, R229, !PT ;  /* 0x000000e605057276 */ /* 0x000fc800078100e5 */
[----:B------:R-:W-:-:S04]  /*c770*/  FMNMX3.FTZ R4, R5, R50, R51, !PT ;  /* 0x0000003205047276 */ /* 0x000fc80007810033 */
[----:B------:R-:W-:-:S04]  /*c780*/  FMNMX3.FTZ R4, R4, R64, R63, !PT ;  /* 0x0000004004047276 */ /* 0x000fc8000781003f */
[----:B------:R-:W-:Y:S02]  /*c790*/  FMNMX3.FTZ R4, R4, R67, R66, !PT ;  /* 0x0000004304047276 */ /* 0x000fe40007810042 */
[----:B--2---:R-:W-:Y:S02]  /*c7a0*/  FMNMX.FTZ R35, R35, R25, !PT ;  /* 0x0000001923237209 */ /* 0x004fe40007810000 */
[----:B------:R-:W-:Y:S02]  /*c7b0*/  FMNMX3.FTZ R4, R4, R122, R123, !PT ;  /* 0x0000007a04047276 */ /* 0x000fe4000781007b */
[----:B-1----:R-:W-:Y:S02]  /*c7c0*/  FMNMX.FTZ R33, R8, R33, !PT ;  /* 0x0000002108217209 */ /* 0x002fe40007810000 */
[----:B------:R-:W-:Y:S02]  /*c7d0*/  FMNMX3.FTZ R4, R4, R128, R131, !PT ;  /* 0x0000008004047276 */ /* 0x000fe40007810083 */
[C---:B------:R-:W-:Y:S01]  /*c7e0*/  FSETP.NEU.FTZ.AND P1, PT, R33.reuse, -INF , PT ;  /* 0xff8000002100780b */ /* 0x040fe20003f3d000 */
[----:B------:R-:W-:Y:S01]  /*c7f0*/  FMUL.FTZ R197, R33, UR6 ;  /* 0x0000000621c57c20 */ /* 0x000fe20008410000 */
[----:B------:R-:W-:-:S02]  /*c800*/  FMNMX3.FTZ R4, R4, R114, R115, !PT ;  /* 0x0000007204047276 */ /* 0x000fc40007810073 */
[----:B------:R-:W-:Y:S02]  /*c810*/  FSEL R5, R33, RZ, P1 ;  /* 0x000000ff21057208 */ /* 0x000fe40000800000 */
[----:B------:R-:W-:Y:S02]  /*c820*/  FSEL R197, R197, RZ, P1 ;  /* 0x000000ffc5c57208 */ /* 0x000fe40000800000 */
[----:B------:R-:W-:Y:S01]  /*c830*/  FMNMX3.FTZ R4, R4, R110, R111, !PT ;  /* 0x0000006e04047276 */ /* 0x000fe2000781006f */
[----:B------:R-:W-:Y:S01]  /*c840*/  FADD.FTZ R2, R2, -R5 ;  /* 0x8000000502027221 */ /* 0x000fe20000010000 */
[----:B------:R-:W-:Y:S01]  /*c850*/  FSETP.NEU.FTZ.AND P1, PT, R32, -INF , PT ;  /* 0xff8000002000780b */ /* 0x000fe20003f3d000 */
[----:B------:R-:W-:Y:S01]  /*c860*/  FFMA.FTZ R43, R226, UR6, -R197 ;  /* 0x00000006e22b7c23 */ /* 0x000fe200080108c5 */
[----:B------:R-:W-:Y:S01]  /*c870*/  FMNMX3.FTZ R4, R4, R106, R107, !PT ;  /* 0x0000006a04047276 */ /* 0x000fe2000781006b */
[--C-:B------:R-:W-:Y:S01]  /*c880*/  FFMA.FTZ R79, R79, UR6, -R197.reuse ;  /* 0x000000064f4f7c23 */ /* 0x100fe200080108c5 */
[----:B------:R-:W-:Y:S01]  /*c890*/  FSEL R81, R81, RZ, P1 ;  /* 0x000000ff51517208 */ /* 0x000fe20000800000 */
[----:B------:R-:W-:Y:S01]  /*c8a0*/  FFMA.FTZ R80, R223, UR6, -R197 ;  /* 0x00000006df507c23 */ /* 0x000fe200080108c5 */
[----:B------:R-:W-:Y:S01]  /*c8b0*/  FMNMX3.FTZ R4, R4, R102, R103, !PT ;  /* 0x0000006604047276 */ /* 0x000fe20007810067 */
[----:B------:R1:W-:Y:S01]  /*c8c0*/  MUFU.EX2 R223, R79 ;  /* 0x0000004f00df7308 */ /* 0x0003e20000000800 */
[----:B------:R-:W-:Y:S01]  /*c8d0*/  FFMA.FTZ R69, R69, UR6, -R197 ;  /* 0x0000000645457c23 */ /* 0x000fe200080108c5 */
[----:B------:R-:W-:Y:S01]  /*c8e0*/  FFMA.FTZ R42, R224, UR6, -R81 ;  /* 0x00000006e02a7c23 */ /* 0x000fe20008010851 */
[----:B------:R-:W-:Y:S01]  /*c8f0*/  FMUL.FTZ R224, R2, UR6 ;  /* 0x0000000602e07c20 */ /* 0x000fe20008410000 */
[----:B------:R-:W-:Y:S01]  /*c900*/  FMNMX3.FTZ R2, R4, R98, R99, !PT ;  /* 0x0000006204027276 */ /* 0x000fe20007810063 */
[--C-:B------:R-:W-:Y:S01]  /*c910*/  FFMA.FTZ R45, R203, UR6, -R81.reuse ;  /* 0x00000006cb2d7c23 */ /* 0x100fe20008010851 */
[----:B------:R-:W-:Y:S01]  /*c920*/  FSEL R203, R32, RZ, P1 ;  /* 0x000000ff20cb7208 */ /* 0x000fe20000800000 */
[----:B------:R-:W-:Y:S01]  /*c930*/  FFMA.FTZ R199, R62, UR6, -R81 ;  /* 0x000000063ec77c23 */ /* 0x000fe20008010851 */
[----:B------:R-:W-:Y:S01]  /*c940*/  FMNMX3.FTZ R2, R2, R94, R95, !PT ;  /* 0x0000005e02027276 */ /* 0x000fe2000781005f */
[----:B------:R-:W-:Y:S01]  /*c950*/  FFMA.FTZ R78, R78, UR6, -R81 ;  /* 0x000000064e4e7c23 */ /* 0x000fe20008010851 */
[----:B------:R-:W2:Y:S01]  /*c960*/  MUFU.EX2 R80, R80 ;  /* 0x0000005000507308 */ /* 0x000ea20000000800 */
[----:B------:R-:W-:Y:S01]  /*c970*/  FADD.FTZ R203, R0, -R203 ;  /* 0x800000cb00cb7221 */ /* 0x000fe20000010000 */
[----:B------:R-:W-:Y:S01]  /*c980*/  FMNMX3.FTZ R2, R2, R92, R91, !PT ;  /* 0x0000005c02027276 */ /* 0x000fe2000781005b */
[--C-:B------:R-:W-:Y:S01]  /*c990*/  FFMA.FTZ R46, R39, UR6, -R197.reuse ;  /* 0x00000006272e7c23 */ /* 0x100fe200080108c5 */
[----:B------:R-:W-:Y:S01]  /*c9a0*/  IADD3 R0, PT, PT, R249, R36, RZ ;  /* 0x00000024f9007210 */ /* 0x000fe20007ffe0ff */
[----:B-1----:R-:W-:Y:S01]  /*c9b0*/  FFMA.FTZ R79, R9, UR6, -R197 ;  /* 0x00000006094f7c23 */ /* 0x002fe200080108c5 */
[----:B------:R-:W-:Y:S01]  /*c9c0*/  FMNMX3.FTZ R2, R2, R204, R205, !PT ;  /* 0x000000cc02027276 */ /* 0x000fe200078100cd */
[----:B------:R-:W-:Y:S01]  /*c9d0*/  LDSM.16.MT88.4 R8, [R36] ;  /* 0x000000002408783b */ /* 0x000fe20000004200 */
[----:B------:R-:W-:Y:S01]  /*c9e0*/  FMUL.FTZ R203, R203, UR6 ;  /* 0x00000006cbcb7c20 */ /* 0x000fe20008410000 */
[----:B------:R-:W-:Y:S02]  /*c9f0*/  MUFU.EX2 R43, R43 ;  /* 0x0000002b002b7308 */ /* 0x000fe40000000800 */
[----:B------:R-:W1:Y:S02]  /*ca00*/  SHFL.BFLY PT, R24, R2, 0x2, 0x1f ;  /* 0x0c401f0002187f89 */ /* 0x000e6400000e0000 */
[----:B------:R-:W3:Y:S01]  /*ca10*/  MUFU.EX2 R79, R79 ;  /* 0x0000004f004f7308 */ /* 0x000ee20000000800 */
[----:B--2---:R-:W-:Y:S01]  /*ca20*/  F2FP.BF16.F32.PACK_AB R20, R80, R223 ;  /* 0x000000df5014723e */ /* 0x004fe200000010ff */
[----:B------:R-:W-:Y:S02]  /*ca30*/  LDSM.16.MT88.4 R4, [R0] ;  /* 0x000000000004783b */ /* 0x000fe40000004200 */
[----:B------:R-:W-:Y:S04]  /*ca40*/  MUFU.EX2 R199, R199 ;  /* 0x000000c700c77308 */ /* 0x000fe80000000800 */
[----:B------:R-:W2:Y:S04]  /*ca50*/  MUFU.EX2 R78, R78 ;  /* 0x0000004e004e7308 */ /* 0x000ea80000000800 */
[----:B------:R-:W-:Y:S01]  /*ca60*/  MUFU.EX2 R45, R45 ;  /* 0x0000002d002d7308 */ /* 0x000fe20000000800 */
[----:B---3--:R-:W-:-:S03]  /*ca70*/  F2FP.BF16.F32.PACK_AB R22, R43, R79 ;  /* 0x0000004f2b16723e */ /* 0x008fc600000010ff */
[----:B------:R-:W3:Y:S04]  /*ca80*/  MUFU.EX2 R42, R42 ;  /* 0x0000002a002a7308 */ /* 0x000ee80000000800 */
[----:B------:R-:W4:Y:S01]  /*ca90*/  MUFU.EX2 R224, R224 ;  /* 0x000000e000e07308 */ /* 0x000f220000000800 */
[----:B-1----:R-:W-:Y:S02]  /*caa0*/  FMNMX.FTZ R2, R2, R24, !PT ;  /* 0x0000001802027209 */ /* 0x002fe40007810000 */
[----:B------:R-:W1:Y:S01]  /*cab0*/  SHFL.BFLY PT, R24, R35, 0x1, 0x1f ;  /* 0x0c201f0023187f89 */ /* 0x000e6200000e0000 */
[----:B------:R-:W5:Y:S01]  /*cac0*/  MUFU.EX2 R203, R203 ;  /* 0x000000cb00cb7308 */ /* 0x000f620000000800 */
[----:B--2---:R-:W-:Y:S02]  /*cad0*/  F2FP.BF16.F32.PACK_AB R21, R78, R199 ;  /* 0x000000c74e15723e */ /* 0x004fe400000010ff */
[----:B------:R-:W2:Y:S01]  /*cae0*/  SHFL.BFLY PT, R34, R2, 0x1, 0x1f ;  /* 0x0c201f0002227f89 */ /* 0x000ea200000e0000 */
[--C-:B------:R-:W-:Y:S01]  /*caf0*/  FFMA.FTZ R47, R243, UR6, -R81.reuse ;  /* 0x00000006f32f7c23 */ /* 0x100fe20008010851 */
[----:B---3--:R-:W-:Y:S01]  /*cb00*/  F2FP.BF16.F32.PACK_AB R23, R42, R45 ;  /* 0x0000002d2a17723e */ /* 0x008fe200000010ff */
[----:B------:R-:W-:Y:S01]  /*cb10*/  FFMA.FTZ R58, R58, UR6, -R81 ;  /* 0x000000063a3a7c23 */ /* 0x000fe20008010851 */
[----:B------:R-:W-:Y:S01]  /*cb20*/  MUFU.EX2 R69, R69 ;  /* 0x0000004500457308 */ /* 0x000fe20000000800 */
[-C--:B----4-:R-:W-:Y:S01]  /*cb30*/  FMUL.FTZ R188, R188, R224.reuse ;  /* 0x000000e0bcbc7220 */ /* 0x090fe20000410000 */
[-C--:B------:R-:W-:Y:S01]  /*cb40*/  FMUL.FTZ R189, R189, R224.reuse ;  /* 0x000000e0bdbd7220 */ /* 0x080fe20000410000 */
[-C--:B------:R-:W-:Y:S01]  /*cb50*/  FMUL.FTZ R184, R184, R224.reuse ;  /* 0x000000e0b8b87220 */ /* 0x080fe20000410000 */
[-C--:B------:R-:W-:Y:S01]  /*cb60*/  FMUL.FTZ R185, R185, R224.reuse ;  /* 0x000000e0b9b97220 */ /* 0x080fe20000410000 */
[-C--:B------:R-:W-:Y:S01]  /*cb70*/  FMUL.FTZ R136, R136, R224.reuse ;  /* 0x000000e088887220 */ /* 0x080fe20000410000 */
[-C--:B------:R-:W-:Y:S01]  /*cb80*/  FMUL.FTZ R137, R137, R224.reuse ;  /* 0x000000e089897220 */ /* 0x080fe20000410000 */
[-C--:B-----5:R-:W-:Y:S01]  /*cb90*/  FMUL.FTZ R190, R190, R203.reuse ;  /* 0x000000cbbebe7220 */ /* 0x0a0fe20000410000 */
[-C--:B------:R-:W-:Y:S01]  /*cba0*/  FMUL.FTZ R191, R191, R203.reuse ;  /* 0x000000cbbfbf7220 */ /* 0x080fe20000410000 */
[-C--:B------:R-:W-:Y:S01]  /*cbb0*/  FMUL.FTZ R140, R140, R224.reuse ;  /* 0x000000e08c8c7220 */ /* 0x080fe20000410000 */
[-C--:B------:R-:W-:Y:S01]  /*cbc0*/  FMUL.FTZ R186, R186, R203.reuse ;  /* 0x000000cbbaba7220 */ /* 0x080fe20000410000 */
[-C--:B------:R-:W-:Y:S01]  /*cbd0*/  FMUL.FTZ R187, R187, R203.reuse ;  /* 0x000000cbbbbb7220 */ /* 0x080fe20000410000 */
[----:B------:R-:W-:Y:S01]  /*cbe0*/  FMUL.FTZ R141, R141, R224 ;  /* 0x000000e08d8d7220 */ /* 0x000fe20000410000 */
[-C--:B------:R-:W-:Y:S01]  /*cbf0*/  FMUL.FTZ R138, R138, R203.reuse ;  /* 0x000000cb8a8a7220 */ /* 0x080fe20000410000 */
[-C--:B------:R-:W-:Y:S01]  /*cc00*/  FMUL.FTZ R139, R139, R203.reuse ;  /* 0x000000cb8b8b7220 */ /* 0x080fe20000410000 */
[----:B-1----:R-:W-:Y:S01]  /*cc10*/  FMNMX.FTZ R35, R35, R24, !PT ;  /* 0x0000001823237209 */ /* 0x002fe20007810000 */
[-C--:B------:R-:W-:Y:S01]  /*cc20*/  FMUL.FTZ R142, R142, R203.reuse ;  /* 0x000000cb8e8e7220 */ /* 0x080fe20000410000 */
[-C--:B------:R-:W-:Y:S01]  /*cc30*/  FMUL.FTZ R143, R143, R203.reuse ;  /* 0x000000cb8f8f7220 */ /* 0x080fe20000410000 */
[----:B------:R-:W-:Y:S01]  /*cc40*/  FMUL.FTZ R152, R152, R224 ;  /* 0x000000e098987220 */ /* 0x000fe20000410000 */
[C---:B------:R-:W-:Y:S01]  /*cc50*/  FSETP.NEU.FTZ.AND P1, PT, R35.reuse, -INF , PT ;  /* 0xff8000002300780b */ /* 0x040fe20003f3d000 */
[----:B------:R-:W-:Y:S01]  /*cc60*/  FMUL.FTZ R226, R35, UR6 ;  /* 0x0000000623e27c20 */ /* 0x000fe20008410000 */
[----:B--2---:R-:W-:Y:S01]  /*cc70*/  FMNMX.FTZ R34, R2, R34, !PT ;  /* 0x0000002202227209 */ /* 0x004fe20007810000 */
[-C--:B------:R-:W-:Y:S01]  /*cc80*/  FMUL.FTZ R153, R153, R224.reuse ;  /* 0x000000e099997220 */ /* 0x080fe20000410000 */
[----:B------:R-:W-:Y:S01]  /*cc90*/  FSEL R2, R35, RZ, P1 ;  /* 0x000000ff23027208 */ /* 0x000fe20000800000 */
[-C--:B------:R-:W-:Y:S01]  /*cca0*/  FMUL.FTZ R154, R154, R203.reuse ;  /* 0x000000cb9a9a7220 */ /* 0x080fe20000410000 */
[----:B------:R-:W-:Y:S01]  /*ccb0*/  FSEL R226, R226, RZ, P1 ;  /* 0x000000ffe2e27208 */ /* 0x000fe20000800000 */
[-C--:B------:R-:W-:Y:S01]  /*ccc0*/  FMUL.FTZ R155, R155, R203.reuse ;  /* 0x000000cb9b9b7220 */ /* 0x080fe20000410000 */
[----:B------:R-:W-:Y:S01]  /*ccd0*/  FSETP.NEU.FTZ.AND P1, PT, R34, -INF , PT ;  /* 0xff8000002200780b */ /* 0x000fe20003f3d000 */
[-C--:B------:R-:W-:Y:S01]  /*cce0*/  FMUL.FTZ R156, R156, R224.reuse ;  /* 0x000000e09c9c7220 */ /* 0x080fe20000410000 */
[-C--:B------:R-:W-:Y:S01]  /*ccf0*/  FMUL.FTZ R157, R157, R224.reuse ;  /* 0x000000e09d9d7220 */ /* 0x080fe20000410000 */
[----:B------:R-:W-:Y:S01]  /*cd00*/  FFMA.FTZ R24, R225, UR6, -R226 ;  /* 0x00000006e1187c23 */ /* 0x000fe200080108e2 */
[----:B------:R-:W-:Y:S01]  /*cd10*/  FMUL.FTZ R225, R34, UR6 ;  /* 0x0000000622e17c20 */ /* 0x000fe20008410000 */
[-C--:B------:R-:W-:Y:S01]  /*cd20*/  FMUL.FTZ R158, R158, R203.reuse ;  /* 0x000000cb9e9e7220 */ /* 0x080fe20000410000 */
[-C--:B------:R-:W-:Y:S01]  /*cd30*/  FMUL.FTZ R159, R159, R203.reuse ;  /* 0x000000cb9f9f7220 */ /* 0x080fe20000410000 */
[-C--:B------:R-:W-:Y:S01]  /*cd40*/  FMUL.FTZ R164, R164, R224.reuse ;  /* 0x000000e0a4a47220 */ /* 0x080fe20000410000 */
[-C--:B------:R-:W-:Y:S01]  /*cd50*/  FMUL.FTZ R165, R165, R224.reuse ;  /* 0x000000e0a5a57220 */ /* 0x080fe20000410000 */
[----:B------:R-:W-:Y:S01]  /*cd60*/  FSEL R225, R225, RZ, P1 ;  /* 0x000000ffe1e17208 */ /* 0x000fe20000800000 */
[-C--:B------:R-:W-:Y:S01]  /*cd70*/  FMUL.FTZ R166, R166, R203.reuse ;  /* 0x000000cba6a67220 */ /* 0x080fe20000410000 */
[-C--:B------:R-:W-:Y:S01]  /*cd80*/  FMUL.FTZ R167, R167, R203.reuse ;  /* 0x000000cba7a77220 */ /* 0x080fe20000410000 */
[-C--:B------:R-:W-:Y:S01]  /*cd90*/  FMUL.FTZ R172, R172, R224.reuse ;  /* 0x000000e0acac7220 */ /* 0x080fe20000410000 */
[----:B------:R-:W-:Y:S01]  /*cda0*/  FMUL.FTZ R173, R173, R224 ;  /* 0x000000e0adad7220 */ /* 0x000fe20000410000 */
[--C-:B------:R-:W-:Y:S01]  /*cdb0*/  FFMA.FTZ R84, R242, UR6, -R225.reuse ;  /* 0x00000006f2547c23 */ /* 0x100fe200080108e1 */
[-C--:B------:R-:W-:Y:S01]  /*cdc0*/  FMUL.FTZ R174, R174, R203.reuse ;  /* 0x000000cbaeae7220 */ /* 0x080fe20000410000 */
[----:B------:R-:W2:Y:S01]  /*cdd0*/  LDL.LU R242, [R1+0x4] ;  /* 0x0000040001f27983 */ /* 0x000ea20000300800 */
[----:B------:R-:W-:Y:S01]  /*cde0*/  FMUL.FTZ R175, R175, R203 ;  /* 0x000000cbafaf7220 */ /* 0x000fe20000410000 */
[C---:B------:R-:W-:Y:S01]  /*cdf0*/  HMMA.16816.F32.BF16 R188, R20.reuse, R16, R188 ;  /* 0x0000001014bc723c */ /* 0x040fe200000418bc */
[----:B------:R-:W-:Y:S01]  /*ce00*/  FADD.FTZ R2, R196, -R2 ;  /* 0x80000002c4027221 */ /* 0x000fe20000010000 */
[----:B------:R-:W3:Y:S01]  /*ce10*/  LDL.LU R249, [R1] ;  /* 0x0000000001f97983 */ /* 0x000ee20000300800 */
[--C-:B------:R-:W-:Y:S01]  /*ce20*/  FFMA.FTZ R83, R44, UR6, -R226.reuse ;  /* 0x000000062c537c23 */ /* 0x100fe200080108e2 */
[--C-:B------:R-:W-:Y:S01]  /*ce30*/  FFMA.FTZ R82, R41, UR6, -R226.reuse ;  /* 0x0000000629527c23 */ /* 0x100fe200080108e2 */
[----:B------:R-:W-:Y:S01]  /*ce40*/  FFMA.FTZ R62, R40, UR6, -R226 ;  /* 0x00000006283e7c23 */ /* 0x000fe200080108e2 */
[--C-:B------:R-:W-:Y:S01]  /*ce50*/  FFMA.FTZ R25, R27, UR6, -R225.reuse ;  /* 0x000000061b197c23 */ /* 0x100fe200080108e1 */
[--C-:B------:R-:W-:Y:S01]  /*ce60*/  FFMA.FTZ R85, R26, UR6, -R225.reuse ;  /* 0x000000061a557c23 */ /* 0x100fe200080108e1 */
[C---:B------:R-:W-:Y:S01]  /*ce70*/  HMMA.16816.F32.BF16 R184, R20.reuse, R18, R184 ;  /* 0x0000001214b8723c */ /* 0x040fe200000418b8 */
[----:B------:R-:W-:Y:S01]  /*ce80*/  FFMA.FTZ R59, R236, UR6, -R225 ;  /* 0x00000006ec3b7c23 */ /* 0x000fe200080108e1 */
[----:B------:R-:W-:Y:S01]  /*ce90*/  FMUL.FTZ R2, R2, UR6 ;  /* 0x0000000602027c20 */ /* 0x000fe20008410000 */
[----:B------:R-:W-:Y:S04]  /*cea0*/  MUFU.EX2 R24, R24 ;  /* 0x0000001800187308 */ /* 0x000fe80000000800 */
[----:B------:R-:W-:Y:S01]  /*ceb0*/  MUFU.EX2 R83, R83 ;  /* 0x0000005300537308 */ /* 0x000fe20000000800 */
[C---:B------:R-:W-:Y:S03]  /*cec0*/  HMMA.16816.F32.BF16 R136, R20.reuse, R12, R136 ;  /* 0x0000000c1488723c */ /* 0x040fe60000041888 */
[----:B------:R-:W-:Y:S04]  /*ced0*/  MUFU.EX2 R82, R82 ;  /* 0x0000005200527308 */ /* 0x000fe80000000800 */
[----:B------:R-:W-:Y:S01]  /*cee0*/  MUFU.EX2 R62, R62 ;  /* 0x0000003e003e7308 */ /* 0x000fe20000000800 */
[C---:B------:R-:W-:Y:S03]  /*cef0*/  HMMA.16816.F32.BF16 R140, R20.reuse, R14, R140 ;  /* 0x0000000e148c723c */ /* 0x040fe6000004188c */
[----:B------:R-:W-:Y:S04]  /*cf00*/  MUFU.EX2 R25, R25 ;  /* 0x0000001900197308 */ /* 0x000fe80000000800 */
[----:B------:R-:W-:Y:S01]  /*cf10*/  MUFU.EX2 R85, R85 ;  /* 0x0000005500557308 */ /* 0x000fe20000000800 */
[C---:B------:R-:W-:Y:S03]  /*cf20*/  HMMA.16816.F32.BF16 R152, R20.reuse, R8, R152 ;  /* 0x000000081498723c */ /* 0x040fe60000041898 */
[----:B------:R-:W1:Y:S04]  /*cf30*/  MUFU.EX2 R27, R2 ;  /* 0x00000002001b7308 */ /* 0x000e680000000800 */
[----:B------:R-:W-:Y:S01]  /*cf40*/  MUFU.EX2 R84, R84 ;  /* 0x0000005400547308 */ /* 0x000fe20000000800 */
[C---:B------:R-:W-:Y:S03]  /*cf50*/  HMMA.16816.F32.BF16 R156, R20.reuse, R10, R156 ;  /* 0x0000000a149c723c */ /* 0x040fe6000004189c */
[----:B------:R-:W4:Y:S04]  /*cf60*/  MUFU.EX2 R59, R59 ;  /* 0x0000003b003b7308 */ /* 0x000f280000000800 */
[----:B------:R-:W-:Y:S01]  /*cf70*/  MUFU.EX2 R46, R46 ;  /* 0x0000002e002e7308 */ /* 0x000fe20000000800 */
[C---:B------:R-:W-:Y:S01]  /*cf80*/  HMMA.16816.F32.BF16 R164, R20.reuse, R4, R164 ;  /* 0x0000000414a4723c */ /* 0x040fe200000418a4 */
[-C--:B-1----:R-:W-:Y:S01]  /*cf90*/  FMUL.FTZ R192, R192, R27.reuse ;  /* 0x0000001bc0c07220 */ /* 0x082fe20000410000 */
[-C--:B------:R-:W-:Y:S01]  /*cfa0*/  FMUL.FTZ R193, R193, R27.reuse ;  /* 0x0000001bc1c17220 */ /* 0x080fe20000410000 */
[-C--:B------:R-:W-:Y:S01]  /*cfb0*/  FMUL.FTZ R180, R180, R27.reuse ;  /* 0x0000001bb4b47220 */ /* 0x080fe20000410000 */
[-C--:B------:R-:W-:Y:S01]  /*cfc0*/  FMUL.FTZ R181, R181, R27.reuse ;  /* 0x0000001bb5b57220 */ /* 0x080fe20000410000 */
[-C--:B------:R-:W-:Y:S01]  /*cfd0*/  FMUL.FTZ R132, R132, R27.reuse ;  /* 0x0000001b84847220 */ /* 0x080fe20000410000 */
[-C--:B------:R-:W-:Y:S01]  /*cfe0*/  FMUL.FTZ R133, R133, R27.reuse ;  /* 0x0000001b85857220 */ /* 0x080fe20000410000 */
[-C--:B------:R-:W-:Y:S01]  /*cff0*/  FMUL.FTZ R144, R144, R27.reuse ;  /* 0x0000001b90907220 */ /* 0x080fe20000410000 */
[----:B------:R-:W-:Y:S01]  /*d000*/  HMMA.16816.F32.BF16 R172, R20, R6, R172 ;  /* 0x0000000614ac723c */ /* 0x000fe200000418ac */
[----:B------:R-:W-:Y:S01]  /*d010*/  FSEL R20, R34, RZ, P1 ;  /* 0x000000ff22147208 */ /* 0x000fe20000800000 */
[----:B------:R-:W-:Y:S01]  /*d020*/  FMUL.FTZ R145, R145, R27 ;  /* 0x0000001b91917220 */ /* 0x000fe20000410000 */
[----:B------:R-:W-:Y:S01]  /*d030*/  F2FP.BF16.F32.PACK_AB R21, R85, R25 ;  /* 0x000000195515723e */ /* 0x000fe200000010ff */
[-C--:B------:R-:W-:Y:S01]  /*d040*/  FMUL.FTZ R148, R148, R27.reuse ;  /* 0x0000001b94947220 */ /* 0x080fe20000410000 */
[----:B------:R-:W-:Y:S01]  /*d050*/  F2FP.BF16.F32.PACK_AB R22, R62, R82 ;  /* 0x000000523e16723e */ /* 0x000fe200000010ff */
[----:B------:R-:W-:Y:S01]  /*d060*/  FADD.FTZ R3, R3, -R20 ;  /* 0x8000001403037221 */ /* 0x000fe20000010000 */
[----:B------:R-:W-:Y:S01]  /*d070*/  F2FP.BF16.F32.PACK_AB R20, R83, R24 ;  /* 0x000000185314723e */ /* 0x000fe200000010ff */
[-C--:B------:R-:W-:Y:S01]  /*d080*/  FMUL.FTZ R149, R149, R27.reuse ;  /* 0x0000001b95957220 */ /* 0x080fe20000410000 */
[----:B----4-:R-:W-:Y:S01]  /*d090*/  F2FP.BF16.F32.PACK_AB R23, R59, R84 ;  /* 0x000000543b17723e */ /* 0x010fe200000010ff */
[----:B------:R-:W-:Y:S01]  /*d0a0*/  FMUL.FTZ R3, R3, UR6 ;  /* 0x0000000603037c20 */ /* 0x000fe20008410000 */
[-C--:B------:R-:W-:Y:S01]  /*d0b0*/  FMUL.FTZ R160, R160, R27.reuse ;  /* 0x0000001ba0a07220 */ /* 0x080fe20000410000 */
[-C--:B------:R-:W-:Y:S01]  /*d0c0*/  FMUL.FTZ R161, R161, R27.reuse ;  /* 0x0000001ba1a17220 */ /* 0x080fe20000410000 */
[--C-:B------:R-:W-:Y:S01]  /*d0d0*/  FFMA.FTZ R2, R37, UR6, -R197.reuse ;  /* 0x0000000625027c23 */ /* 0x100fe200080108c5 */
[----:B------:R-:W1:Y:S01]  /*d0e0*/  MUFU.EX2 R26, R3 ;  /* 0x00000003001a7308 */ /* 0x000e620000000800 */
[-C--:B------:R-:W-:Y:S01]  /*d0f0*/  FMUL.FTZ R176, R176, R27.reuse ;  /* 0x0000001bb0b07220 */ /* 0x080fe20000410000 */
[-C--:B------:R-:W-:Y:S01]  /*d100*/  FMUL.FTZ R177, R177, R27.reuse ;  /* 0x0000001bb1b17220 */ /* 0x080fe20000410000 */
[-C--:B------:R-:W-:Y:S01]  /*d110*/  FMUL.FTZ R168, R168, R27.reuse ;  /* 0x0000001ba8a87220 */ /* 0x080fe20000410000 */
[----:B------:R-:W-:Y:S01]  /*d120*/  FMUL.FTZ R169, R169, R27 ;  /* 0x0000001ba9a97220 */ /* 0x000fe20000410000 */
[-C--:B-1----:R-:W-:Y:S01]  /*d130*/  FMUL.FTZ R194, R194, R26.reuse ;  /* 0x0000001ac2c27220 */ /* 0x082fe20000410000 */
        /* <DEDUP_REMOVED lines=15> */
[----:B------:R-:W-:Y:S01]  /*d230*/  HMMA.16816.F32.BF16 R192, R20, R16, R192 ;  /* 0x0000001014c0723c */ /* 0x000fe200000418c0 */
[----:B------:R-:W-:-:S07]  /*d240*/  FFMA.FTZ R3, R38, UR6, -R197 ;  /* 0x0000000626037c23 */ /* 0x000fce00080108c5 */
[C---:B------:R-:W-:Y:S01]  /*d250*/  HMMA.16816.F32.BF16 R180, R20.reuse, R18, R180 ;  /* 0x0000001214b4723c */ /* 0x040fe200000418b4 */
[----:B------:R-:W1:Y:S07]  /*d260*/  LDSM.16.MT88.4 R16, [R239+0x8800] ;  /* 0x00880000ef10783b */ /* 0x000e6e0000004200 */
[C---:B------:R-:W-:Y:S08]  /*d270*/  HMMA.16816.F32.BF16 R132, R20.reuse, R12, R132 ;  /* 0x0000000c1484723c */ /* 0x040ff00000041884 */
[C---:B------:R-:W-:Y:S01]  /*d280*/  HMMA.16816.F32.BF16 R144, R20.reuse, R14, R144 ;  /* 0x0000000e1490723c */ /* 0x040fe20000041890 */
[----:B------:R-:W4:Y:S07]  /*d290*/  LDSM.16.MT88.4 R12, [R250+0x8800] ;  /* 0x00880000fa0c783b */ /* 0x000f2e0000004200 */
[C---:B------:R-:W-:Y:S08]  /*d2a0*/  HMMA.16816.F32.BF16 R148, R20.reuse, R8, R148 ;  /* 0x000000081494723c */ /* 0x040ff00000041894 */
[C---:B------:R-:W-:Y:S01]  /*d2b0*/  HMMA.16816.F32.BF16 R160, R20.reuse, R10, R160 ;  /* 0x0000000a14a0723c */ /* 0x040fe200000418a0 */
[----:B------:R-:W5:Y:S07]  /*d2c0*/  LDSM.16.MT88.4 R8, [R36+0x800] ;  /* 0x000800002408783b */ /* 0x000f6e0000004200 */
[C---:B------:R-:W-:Y:S08]  /*d2d0*/  HMMA.16816.F32.BF16 R176, R20.reuse, R4, R176 ;  /* 0x0000000414b0723c */ /* 0x040ff000000418b0 */
[----:B------:R-:W-:Y:S01]  /*d2e0*/  HMMA.16816.F32.BF16 R168, R20, R6, R168 ;  /* 0x0000000614a8723c */ /* 0x000fe200000418a8 */
[----:B------:R-:W5:Y:S01]  /*d2f0*/  LDSM.16.MT88.4 R4, [R0+0x800] ;  /* 0x000800000004783b */ /* 0x000f620000004200 */
[--C-:B------:R-:W-:Y:S01]  /*d300*/  FFMA.FTZ R38, R49, UR6, -R81.reuse ;  /* 0x0000000631267c23 */ /* 0x100fe20008010851 */
[----:B------:R-:W-:Y:S01]  /*d310*/  FFMA.FTZ R37, R56, UR6, -R81 ;  /* 0x0000000638257c23 */ /* 0x000fe20008010851 */
[----:B------:R-:W-:Y:S01]  /*d320*/  MUFU.EX2 R3, R3 ;  /* 0x0000000300037308 */ /* 0x000fe20000000800 */
[--C-:B------:R-:W-:Y:S01]  /*d330*/  FFMA.FTZ R86, R231, UR6, -R226.reuse ;  /* 0x00000006e7567c23 */ /* 0x100fe200080108e2 */
[----:B------:R-:W-:-:S02]  /*d340*/  FFMA.FTZ R56, R232, UR6, -R226 ;  /* 0x00000006e8387c23 */ /* 0x000fc400080108e2 */
[----:B------:R-:W-:Y:S01]  /*d350*/  MUFU.EX2 R2, R2 ;  /* 0x0000000200027308 */ /* 0x000fe20000000800 */
[--C-:B------:R-:W-:Y:S01]  /*d360*/  FFMA.FTZ R41, R234, UR6, -R226.reuse ;  /* 0x00000006ea297c23 */ /* 0x100fe200080108e2 */
[----:B------:R-:W-:Y:S02]  /*d370*/  FFMA.FTZ R40, R48, UR6, -R226 ;  /* 0x0000000630287c23 */ /* 0x000fe400080108e2 */
[----:B------:R-:W-:Y:S01]  /*d380*/  MUFU.EX2 R47, R47 ;  /* 0x0000002f002f7308 */ /* 0x000fe20000000800 */
[--C-:B------:R-:W-:Y:S01]  /*d390*/  FFMA.FTZ R87, R230, UR6, -R225.reuse ;  /* 0x00000006e6577c23 */ /* 0x100fe200080108e1 */
[--C-:B------:R-:W-:Y:S02]  /*d3a0*/  FFMA.FTZ R39, R50, UR6, -R225.reuse ;  /* 0x0000000632277c23 */ /* 0x100fe400080108e1 */
[----:B------:R1:W4:Y:S01]  /*d3b0*/  MUFU.EX2 R49, R58 ;  /* 0x0000003a00317308 */ /* 0x0003220000000800 */
[----:B------:R-:W-:-:S03]  /*d3c0*/  FFMA.FTZ R44, R51, UR6, -R225 ;  /* 0x00000006332c7c23 */ /* 0x000fc600080108e1 */
[----:B------:R-:W-:Y:S04]  /*d3d0*/  MUFU.EX2 R38, R38 ;  /* 0x0000002600267308 */ /* 0x000fe80000000800 */
[----:B------:R-:W5:Y:S01]  /*d3e0*/  MUFU.EX2 R37, R37 ;  /* 0x0000002500257308 */ /* 0x000f620000000800 */
[----:B-1----:R-:W-:-:S03]  /*d3f0*/  FFMA.FTZ R58, R229, UR6, -R225 ;  /* 0x00000006e53a7c23 */ /* 0x002fc600080108e1 */
[----:B------:R-:W-:Y:S04]  /*d400*/  MUFU.EX2 R86, R86 ;  /* 0x0000005600567308 */ /* 0x000fe80000000800 */
[----:B------:R-:W1:Y:S04]  /*d410*/  MUFU.EX2 R56, R56 ;  /* 0x0000003800387308 */ /* 0x000e680000000800 */
[----:B------:R-:W-:Y:S04]  /*d420*/  MUFU.EX2 R41, R41 ;  /* 0x0000002900297308 */ /* 0x000fe80000000800 */
[----:B------:R-:W-:Y:S04]  /*d430*/  MUFU.EX2 R40, R40 ;  /* 0x0000002800287308 */ /* 0x000fe80000000800 */
[----:B------:R-:W-:Y:S04]  /*d440*/  MUFU.EX2 R87, R87 ;  /* 0x0000005700577308 */ /* 0x000fe80000000800 */
[----:B------:R-:W1:Y:S04]  /*d450*/  MUFU.EX2 R58, R58 ;  /* 0x0000003a003a7308 */ /* 0x000e680000000800 */
[----:B------:R-:W-:Y:S04]  /*d460*/  MUFU.EX2 R39, R39 ;  /* 0x0000002700277308 */ /* 0x000fe80000000800 */
[----:B------:R-:W1:Y:S01]  /*d470*/  MUFU.EX2 R44, R44 ;  /* 0x0000002c002c7308 */ /* 0x000e620000000800 */
[----:B------:R-:W-:-:S02]  /*d480*/  F2FP.BF16.F32.PACK_AB R20, R46, R69 ;  /* 0x000000452e14723e */ /* 0x000fc400000010ff */
[----:B----4-:R-:W-:Y:S02]  /*d490*/  F2FP.BF16.F32.PACK_AB R21, R49, R47 ;  /* 0x0000002f3115723e */ /* 0x010fe400000010ff */
[----:B------:R-:W-:Y:S02]  /*d4a0*/  F2FP.BF16.F32.PACK_AB R22, R2, R3 ;  /* 0x000000030216723e */ /* 0x000fe400000010ff */
[----:B-----5:R-:W-:-:S07]  /*d4b0*/  F2FP.BF16.F32.PACK_AB R23, R37, R38 ;  /* 0x000000262517723e */ /* 0x020fce00000010ff */
        /* <DEDUP_REMOVED lines=8> */
[----:B-1----:R-:W-:-:S02]  /*d540*/  F2FP.BF16.F32.PACK_AB R20, R56, R86 ;  /* 0x000000563814723e */ /* 0x002fc400000010ff */
[----:B------:R-:W-:Y:S02]  /*d550*/  F2FP.BF16.F32.PACK_AB R21, R58, R87 ;  /* 0x000000573a15723e */ /* 0x000fe400000010ff */
[----:B------:R-:W-:Y:S02]  /*d560*/  F2FP.BF16.F32.PACK_AB R22, R40, R41 ;  /* 0x000000292816723e */ /* 0x000fe400000010ff */
[----:B------:R-:W-:Y:S01]  /*d570*/  F2FP.BF16.F32.PACK_AB R23, R44, R39 ;  /* 0x000000272c17723e */ /* 0x000fe200000010ff */
[----:B------:R-:W-:-:S06]  /*d580*/  FFMA.FTZ R50, R68, UR6, -R81 ;  /* 0x0000000644327c23 */ /* 0x000fcc0008010851 */
        /* <DEDUP_REMOVED lines=12> */
[----:B------:R-:W2:Y:S01]  /*d650*/  LDSM.16.MT88.4 R4, [R0+0x1000] ;  /* 0x001000000004783b */ /* 0x000ea20000004200 */
[----:B------:R-:W-:-:S02]  /*d660*/  FFMA.FTZ R60, R61, UR6, -R226 ;  /* 0x000000063d3c7c23 */ /* 0x000fc400080108e2 */
[----:B------:R3:W-:Y:S01]  /*d670*/  MUFU.EX2 R61, R68 ;  /* 0x00000044003d7308 */ /* 0x0007e20000000800 */
[----:B------:R-:W-:Y:S01]  /*d680*/  FFMA.FTZ R48, R55, UR6, -R197 ;  /* 0x0000000637307c23 */ /* 0x000fe200080108c5 */
[----:B------:R-:W-:Y:S01]  /*d690*/  FFMA.FTZ R51, R57, UR6, -R81 ;  /* 0x0000000639337c23 */ /* 0x000fe20008010851 */
[--C-:B------:R-:W-:Y:S01]  /*d6a0*/  FFMA.FTZ R55, R235, UR6, -R197.reuse ;  /* 0x00000006eb377c23 */ /* 0x100fe200080108c5 */
[--C-:B------:R-:W-:Y:S01]  /*d6b0*/  FFMA.FTZ R54, R54, UR6, -R197.reuse ;  /* 0x0000000636367c23 */ /* 0x100fe200080108c5 */
[----:B------:R-:W-:Y:S01]  /*d6c0*/  FFMA.FTZ R53, R53, UR6, -R197 ;  /* 0x0000000635357c23 */ /* 0x000fe200080108c5 */
[--C-:B------:R-:W-:Y:S01]  /*d6d0*/  FFMA.FTZ R52, R52, UR6, -R81.reuse ;  /* 0x0000000634347c23 */ /* 0x100fe20008010851 */
[----:B------:R-:W-:Y:S01]  /*d6e0*/  FFMA.FTZ R57, R233, UR6, -R81 ;  /* 0x00000006e9397c23 */ /* 0x000fe20008010851 */
[----:B------:R-:W-:Y:S01]  /*d6f0*/  FFMA.FTZ R196, R64, UR6, -R225 ;  /* 0x0000000640c47c23 */ /* 0x000fe200080108e1 */
[----:B---3--:R-:W-:-:S04]  /*d700*/  FFMA.FTZ R68, R65, UR6, -R226 ;  /* 0x0000000641447c23 */ /* 0x008fc800080108e2 */
[----:B------:R3:W-:Y:S04]  /*d710*/  MUFU.EX2 R64, R68 ;  /* 0x0000004400407308 */ /* 0x0007e80000000800 */
[----:B------:R-:W-:Y:S04]  /*d720*/  MUFU.EX2 R48, R48 ;  /* 0x0000003000307308 */ /* 0x000fe80000000800 */
[----:B------:R-:W1:Y:S01]  /*d730*/  MUFU.EX2 R55, R55 ;  /* 0x0000003700377308 */ /* 0x000e620000000800 */
[----:B---3--:R-:W-:-:S03]  /*d740*/  FFMA.FTZ R68, R63, UR6, -R225 ;  /* 0x000000063f447c23 */ /* 0x008fc600080108e1 */
[----:B------:R-:W-:Y:S04]  /*d750*/  MUFU.EX2 R54, R54 ;  /* 0x0000003600367308 */ /* 0x000fe80000000800 */
[----:B------:R3:W-:Y:S04]  /*d760*/  MUFU.EX2 R63, R196 ;  /* 0x000000c4003f7308 */ /* 0x0007e80000000800 */
[----:B------:R-:W-:Y:S04]  /*d770*/  MUFU.EX2 R53, R53 ;  /* 0x0000003500357308 */ /* 0x000fe80000000800 */
[----:B------:R-:W-:Y:S04]  /*d780*/  MUFU.EX2 R52, R52 ;  /* 0x0000003400347308 */ /* 0x000fe80000000800 */
[----:B------:R-:W4:Y:S01]  /*d790*/  MUFU.EX2 R51, R51 ;  /* 0x0000003300337308 */ /* 0x000f220000000800 */
[----:B---3--:R-:W-:-:S03]  /*d7a0*/  FFMA.FTZ R196, R67, UR6, -R225 ;  /* 0x0000000643c47c23 */ /* 0x008fc600080108e1 */
[----:B------:R-:W-:Y:S04]  /*d7b0*/  MUFU.EX2 R50, R50 ;  /* 0x0000003200327308 */ /* 0x000fe80000000800 */
[----:B------:R-:W3:Y:S01]  /*d7c0*/  MUFU.EX2 R57, R57 ;  /* 0x0000003900397308 */ /* 0x000ee20000000800 */
[----:B------:R-:W-:-:S03]  /*d7d0*/  FFMA.FTZ R214, R214, UR6, -R226 ;  /* 0x00000006d6d67c23 */ /* 0x000fc600080108e2 */
[----:B------:R5:W-:Y:S04]  /*d7e0*/  MUFU.EX2 R67, R68 ;  /* 0x0000004400437308 */ /* 0x000be80000000800 */
[----:B------:R-:W2:Y:S04]  /*d7f0*/  MUFU.EX2 R60, R60 ;  /* 0x0000003c003c7308 */ /* 0x000ea80000000800 */
[----:B------:R-:W2:Y:S01]  /*d800*/  MUFU.EX2 R65, R214 ;  /* 0x000000d600417308 */ /* 0x000ea20000000800 */
[----:B-----5:R-:W-:-:S03]  /*d810*/  FFMA.FTZ R68, R66, UR6, -R225 ;  /* 0x0000000642447c23 */ /* 0x020fc600080108e1 */
[----:B------:R-:W-:Y:S04]  /*d820*/  MUFU.EX2 R66, R196 ;  /* 0x000000c400427308 */ /* 0x000fe80000000800 */
[----:B------:R-:W5:Y:S01]  /*d830*/  MUFU.EX2 R68, R68 ;  /* 0x0000004400447308 */ /* 0x000f620000000800 */
[----:B-1----:R-:W-:Y:S02]  /*d840*/  F2FP.BF16.F32.PACK_AB R20, R55, R48 ;  /* 0x000000303714723e */ /* 0x002fe400000010ff */
[----:B----4-:R-:W-:Y:S02]  /*d850*/  F2FP.BF16.F32.PACK_AB R21, R51, R52 ;  /* 0x000000343315723e */ /* 0x010fe400000010ff */
[----:B------:R-:W-:Y:S02]  /*d860*/  F2FP.BF16.F32.PACK_AB R22, R53, R54 ;  /* 0x000000363516723e */ /* 0x000fe400000010ff */
[----:B---3--:R-:W-:-:S07]  /*d870*/  F2FP.BF16.F32.PACK_AB R23, R57, R50 ;  /* 0x000000323917723e */ /* 0x008fce00000010ff */
[C---:B------:R-:W-:Y:S08]  /*d880*/  HMMA.16816.F32.BF16 R188, R20.reuse, R16, R188 ;  /* 0x0000001014bc723c */ /* 0x040ff000000418bc */
[C---:B------:R-:W-:Y:S08]  /*d890*/  HMMA.16816.F32.BF16 R184, R20.reuse, R18, R184 ;  /* 0x0000001214b8723c */ /* 0x040ff000000418b8 */
[C---:B------:R-:W-:Y:S08]  /*d8a0*/  HMMA.16816.F32.BF16 R136, R20.reuse, R12, R136 ;  /* 0x0000000c1488723c */ /* 0x040ff00000041888 */
[C---:B------:R-:W-:Y:S08]  /*d8b0*/  HMMA.16816.F32.BF16 R140, R20.reuse, R14, R140 ;  /* 0x0000000e148c723c */ /* 0x040ff0000004188c */
[C---:B------:R-:W-:Y:S08]  /*d8c0*/  HMMA.16816.F32.BF16 R152, R20.reuse, R8, R152 ;  /* 0x000000081498723c */ /* 0x040ff00000041898 */
[C---:B------:R-:W-:Y:S08]  /*d8d0*/  HMMA.16816.F32.BF16 R156, R20.reuse, R10, R156 ;  /* 0x0000000a149c723c */ /* 0x040ff0000004189c */
[C---:B--2---:R-:W-:Y:S08]  /*d8e0*/  HMMA.16816.F32.BF16 R164, R20.reuse, R4, R164 ;  /* 0x0000000414a4723c */ /* 0x044ff000000418a4 */
[----:B------:R-:W-:Y:S01]  /*d8f0*/  HMMA.16816.F32.BF16 R172, R20, R6, R172 ;  /* 0x0000000614ac723c */ /* 0x000fe200000418ac */
[----:B------:R-:W-:-:S02]  /*d900*/  F2FP.BF16.F32.PACK_AB R20, R60, R61 ;  /* 0x0000003d3c14723e */ /* 0x000fc400000010ff */
[----:B------:R-:W-:Y:S02]  /*d910*/  F2FP.BF16.F32.PACK_AB R21, R67, R63 ;  /* 0x0000003f4315723e */ /* 0x000fe400000010ff */
[----:B------:R-:W-:Y:S02]  /*d920*/  F2FP.BF16.F32.PACK_AB R22, R64, R65 ;  /* 0x000000414016723e */ /* 0x000fe400000010ff */
[----:B-----5:R-:W-:-:S07]  /*d930*/  F2FP.BF16.F32.PACK_AB R23, R68, R66 ;  /* 0x000000424417723e */ /* 0x020fce00000010ff */
        /* <DEDUP_REMOVED lines=12> */
[----:B------:R-:W-:Y:S01]  /*da00*/  FFMA.FTZ R196, R222, UR6, -R197 ;  /* 0x00000006dec47c23 */ /* 0x000fe200080108c5 */
[----:B------:R-:W-:Y:S01]  /*da10*/  FFMA.FTZ R20, R218, UR6, -R81 ;  /* 0x00000006da147c23 */ /* 0x000fe20008010851 */
[--C-:B------:R-:W-:Y:S01]  /*da20*/  FFMA.FTZ R214, R228, UR6, -R197.reuse ;  /* 0x00000006e4d67c23 */ /* 0x100fe200080108c5 */
[--C-:B------:R-:W-:Y:S01]  /*da30*/  FFMA.FTZ R213, R213, UR6, -R197.reuse ;  /* 0x00000006d5d57c23 */ /* 0x100fe200080108c5 */
[----:B------:R-:W-:Y:S01]  /*da40*/  FFMA.FTZ R222, R227, UR6, -R197 ;  /* 0x00000006e3de7c23 */ /* 0x000fe200080108c5 */
[--C-:B------:R-:W-:Y:S01]  /*da50*/  FFMA.FTZ R221, R221, UR6, -R81.reuse ;  /* 0x00000006dddd7c23 */ /* 0x100fe20008010851 */
[--C-:B------:R-:W-:Y:S01]  /*da60*/  FFMA.FTZ R220, R220, UR6, -R81.reuse ;  /* 0x00000006dcdc7c23 */ /* 0x100fe20008010851 */
[----:B------:R-:W-:Y:S01]  /*da70*/  FFMA.FTZ R218, R219, UR6, -R81 ;  /* 0x00000006dbda7c23 */ /* 0x000fe20008010851 */
[----:B------:R-:W-:Y:S04]  /*da80*/  MUFU.EX2 R214, R214 ;  /* 0x000000d600d67308 */ /* 0x000fe80000000800 */
[----:B------:R-:W-:Y:S04]  /*da90*/  MUFU.EX2 R213, R213 ;  /* 0x000000d500d57308 */ /* 0x000fe80000000800 */
[----:B------:R-:W-:Y:S04]  /*daa0*/  MUFU.EX2 R196, R196 ;  /* 0x000000c400c47308 */ /* 0x000fe80000000800 */
[----:B------:R-:W4:Y:S04]  /*dab0*/  MUFU.EX2 R222, R222 ;  /* 0x000000de00de7308 */ /* 0x000f280000000800 */
[----:B------:R-:W-:Y:S04]  /*dac0*/  MUFU.EX2 R221, R221 ;  /* 0x000000dd00dd7308 */ /* 0x000fe80000000800 */
[----:B------:R-:W5:Y:S04]  /*dad0*/  MUFU.EX2 R220, R220 ;  /* 0x000000dc00dc7308 */ /* 0x000f680000000800 */
[----:B------:R1:W-:Y:S04]  /*dae0*/  MUFU.EX2 R219, R20 ;  /* 0x0000001400db7308 */ /* 0x0003e80000000800 */
[----:B------:R-:W2:Y:S01]  /*daf0*/  MUFU.EX2 R218, R218 ;  /* 0x000000da00da7308 */ /* 0x000ea20000000800 */
[----:B----4-:R-:W-:-:S02]  /*db00*/  F2FP.BF16.F32.PACK_AB R22, R222, R196 ;  /* 0x000000c4de16723e */ /* 0x010fc400000010ff */
[----:B-----5:R-:W-:Y:S02]  /*db10*/  F2FP.BF16.F32.PACK_AB R21, R220, R221 ;  /* 0x000000dddc15723e */ /* 0x020fe400000010ff */
[----:B-1----:R-:W-:Y:S02]  /*db20*/  F2FP.BF16.F32.PACK_AB R20, R213, R214 ;  /* 0x000000d6d514723e */ /* 0x002fe400000010ff */
[----:B--2---:R-:W-:Y:S01]  /*db30*/  F2FP.BF16.F32.PACK_AB R23, R218, R219 ;  /* 0x000000dbda17723e */ /* 0x004fe200000010ff */
[----:B------:R-:W-:-:S06]  /*db40*/  FFMA.FTZ R127, R127, UR6, -R226 ;  /* 0x000000067f7f7c23 */ /* 0x000fcc00080108e2 */
[----:B------:R-:W-:Y:S01]  /*db50*/  HMMA.16816.F32.BF16 R188, R20, R16, R188 ;  /* 0x0000001014bc723c */ /* 0x000fe200000418bc */
[----:B------:R-:W-:-:S07]  /*db60*/  FFMA.FTZ R120, R120, UR6, -R226 ;  /* 0x0000000678787c23 */ /* 0x000fce00080108e2 */
[----:B------:R-:W-:Y:S01]  /*db70*/  HMMA.16816.F32.BF16 R184, R20, R18, R184 ;  /* 0x0000001214b8723c */ /* 0x000fe200000418b8 */
[----:B------:R-:W-:-:S07]  /*db80*/  FFMA.FTZ R121, R121, UR6, -R226 ;  /* 0x0000000679797c23 */ /* 0x000fce00080108e2 */
[----:B------:R-:W-:Y:S01]  /*db90*/  HMMA.16816.F32.BF16 R136, R20, R12, R136 ;  /* 0x0000000c1488723c */ /* 0x000fe20000041888 */
[----:B------:R-:W-:-:S07]  /*dba0*/  FFMA.FTZ R124, R124, UR6, -R226 ;  /* 0x000000067c7c7c23 */ /* 0x000fce00080108e2 */
[C---:B------:R-:W-:Y:S08]  /*dbb0*/  HMMA.16816.F32.BF16 R140, R20.reuse, R14, R140 ;  /* 0x0000000e148c723c */ /* 0x040ff0000004188c */
[C---:B---3--:R-:W-:Y:S08]  /*dbc0*/  HMMA.16816.F32.BF16 R152, R20.reuse, R4, R152 ;  /* 0x000000041498723c */ /* 0x048ff00000041898 */
[C---:B------:R-:W-:Y:S08]  /*dbd0*/  HMMA.16816.F32.BF16 R156, R20.reuse, R6, R156 ;  /* 0x00000006149c723c */ /* 0x040ff0000004189c */
[C---:B------:R-:W-:Y:S08]  /*dbe0*/  HMMA.16816.F32.BF16 R164, R20.reuse, R8, R164 ;  /* 0x0000000814a4723c */ /* 0x040ff000000418a4 */
[----:B------:R-:W-:Y:S01]  /*dbf0*/  HMMA.16816.F32.BF16 R172, R20, R10, R172 ;  /* 0x0000000a14ac723c */ /* 0x000fe200000418ac */
[----:B------:R-:W-:-:S02]  /*dc00*/  FFMA.FTZ R20, R122, UR6, -R225 ;  /* 0x000000067a147c23 */ /* 0x000fc400080108e1 */
[----:B------:R1:W-:Y:S04]  /*dc10*/  MUFU.EX2 R122, R127 ;  /* 0x0000007f007a7308 */ /* 0x0003e80000000800 */
[----:B------:R-:W-:Y:S01]  /*dc20*/  MUFU.EX2 R120, R120 ;  /* 0x0000007800787308 */ /* 0x000fe20000000800 */
[----:B-1----:R-:W-:-:S03]  /*dc30*/  FFMA.FTZ R127, R123, UR6, -R225 ;  /* 0x000000067b7f7c23 */ /* 0x002fc600080108e1 */
[----:B------:R1:W-:Y:S04]  /*dc40*/  MUFU.EX2 R123, R20 ;  /* 0x00000014007b7308 */ /* 0x0003e80000000800 */
[----:B------:R-:W2:Y:S01]  /*dc50*/  MUFU.EX2 R121, R121 ;  /* 0x0000007900797308 */ /* 0x000ea20000000800 */
[--C-:B-1----:R-:W-:Y:S01]  /*dc60*/  FFMA.FTZ R20, R128, UR6, -R225.reuse ;  /* 0x0000000680147c23 */ /* 0x102fe200080108e1 */
[----:B------:R-:W-:Y:S02]  /*dc70*/  FFMA.FTZ R128, R131, UR6, -R225 ;  /* 0x0000000683807c23 */ /* 0x000fe400080108e1 */
[----:B------:R-:W1:Y:S04]  /*dc80*/  MUFU.EX2 R124, R124 ;  /* 0x0000007c007c7308 */ /* 0x000e680000000800 */
[----:B------:R-:W3:Y:S04]  /*dc90*/  MUFU.EX2 R127, R127 ;  /* 0x0000007f007f7308 */ /* 0x000ee80000000800 */
[----:B------:R4:W-:Y:S04]  /*dca0*/  MUFU.EX2 R131, R20 ;  /* 0x0000001400837308 */ /* 0x0009e80000000800 */
[----:B------:R-:W5:Y:S01]  /*dcb0*/  MUFU.EX2 R128, R128 ;  /* 0x0000008000807308 */ /* 0x000f620000000800 */
[----:B------:R-:W-:Y:S01]  /*dcc0*/  FFMA.FTZ R227, R242, R27, R24 ;  /* 0x0000001bf2e37223 */ /* 0x000fe20000010018 */
[----:B------:R-:W-:Y:S01]  /*dcd0*/  FFMA.FTZ R228, R249, R26, R25 ;  /* 0x0000001af9e47223 */ /* 0x000fe20000010019 */
[----:B--2---:R-:W-:-:S02]  /*dce0*/  F2FP.BF16.F32.PACK_AB R24, R121, R120 ;  /* 0x000000787918723e */ /* 0x004fc400000010ff */
[----:B-1----:R-:W-:Y:S02]  /*dcf0*/  F2FP.BF16.F32.PACK_AB R26, R122, R124 ;  /* 0x0000007c7a1a723e */ /* 0x002fe400000010ff */
[----:B---3--:R-:W-:Y:S01]  /*dd00*/  F2FP.BF16.F32.PACK_AB R25, R127, R123 ;  /* 0x0000007b7f19723e */ /* 0x008fe200000010ff */
[----:B------:R-:W-:Y:S01]  /*dd10*/  FFMA.FTZ R217, R217, UR6, -R197 ;  /* 0x00000006d9d97c23 */ /* 0x000fe200080108c5 */
[----:B----4-:R-:W1:Y:S01]  /*dd20*/  LDSM.16.MT88.4 R20, [R239+0xa000] ;  /* 0x00a00000ef14783b */ /* 0x010e620000004200 */
[----:B-----5:R-:W-:-:S07]  /*dd30*/  F2FP.BF16.F32.PACK_AB R27, R128, R131 ;  /* 0x00000083801b723e */ /* 0x020fce00000010ff */
[----:B------:R-:W-:Y:S01]  /*dd40*/  HMMA.16816.F32.BF16 R132, R24, R12, R132 ;  /* 0x0000000c1884723c */ /* 0x000fe20000041884 */
[--C-:B------:R-:W-:Y:S01]  /*dd50*/  FFMA.FTZ R12, R212, UR6, -R197.reuse ;  /* 0x00000006d40c7c23 */ /* 0x100fe200080108c5 */
[----:B------:R-:W-:-:S03]  /*dd60*/  FFMA.FTZ R13, R215, UR6, -R197 ;  /* 0x00000006d70d7c23 */ /* 0x000fc600080108c5 */
[----:B------:R2:W-:Y:S03]  /*dd70*/  MUFU.EX2 R215, R12 ;  /* 0x0000000c00d77308 */ /* 0x0005e60000000800 */
[----:B------:R-:W-:Y:S01]  /*dd80*/  HMMA.16816.F32.BF16 R148, R24, R4, R148 ;  /* 0x000000041894723c */ /* 0x000fe20000041894 */
[--C-:B------:R-:W-:Y:S01]  /*dd90*/  FFMA.FTZ R5, R208, UR6, -R81.reuse ;  /* 0x00000006d0057c23 */ /* 0x100fe20008010851 */
[--C-:B------:R-:W-:Y:S01]  /*dda0*/  FFMA.FTZ R4, R209, UR6, -R81.reuse ;  /* 0x00000006d1047c23 */ /* 0x100fe20008010851 */
[----:B------:R3:W-:Y:S01]  /*ddb0*/  MUFU.EX2 R212, R217 ;  /* 0x000000d900d47308 */ /* 0x0007e20000000800 */
[----:B--2---:R-:W-:-:S04]  /*ddc0*/  FFMA.FTZ R12, R210, UR6, -R81 ;  /* 0x00000006d20c7c23 */ /* 0x004fc80008010851 */
[----:B------:R-:W-:Y:S01]  /*ddd0*/  HMMA.16816.F32.BF16 R192, R24, R16, R192 ;  /* 0x0000001018c0723c */ /* 0x000fe200000418c0 */
[----:B------:R-:W-:Y:S01]  /*dde0*/  MUFU.EX2 R210, R13 ;  /* 0x0000000d00d27308 */ /* 0x000fe20000000800 */
[----:B---3--:R-:W-:-:S03]  /*ddf0*/  FFMA.FTZ R217, R211, UR6, -R81 ;  /* 0x00000006d3d97c23 */ /* 0x008fc60008010851 */
[----:B------:R2:W-:Y:S03]  /*de00*/  MUFU.EX2 R208, R12 ;  /* 0x0000000c00d07308 */ /* 0x0005e60000000800 */
[C---:B------:R-:W-:Y:S01]  /*de10*/  HMMA.16816.F32.BF16 R180, R24.reuse, R18, R180 ;  /* 0x0000001218b4723c */ /* 0x040fe200000418b4 */
[----:B------:R-:W-:Y:S01]  /*de20*/  LDSM.16.MT88.4 R16, [R36+0x2000] ;  /* 0x002000002410783b */ /* 0x000fe20000004200 */
[----:B------:R-:W-:Y:S04]  /*de30*/  MUFU.EX2 R209, R5 ;  /* 0x0000000500d17308 */ /* 0x000fe80000000800 */
[----:B------:R3:W-:Y:S02]  /*de40*/  MUFU.EX2 R211, R4 ;  /* 0x0000000400d37308 */ /* 0x0007e40000000800 */
[C---:B------:R-:W-:Y:S01]  /*de50*/  HMMA.16816.F32.BF16 R144, R24.reuse, R14, R144 ;  /* 0x0000000e1890723c */ /* 0x040fe20000041890 */
[----:B--2---:R-:W-:Y:S07]  /*de60*/  LDSM.16.MT88.4 R12, [R0+0x2000] ;  /* 0x00200000000c783b */ /* 0x004fee0000004200 */
[----:B------:R-:W-:Y:S01]  /*de70*/  HMMA.16816.F32.BF16 R160, R24, R6, R160 ;  /* 0x0000000618a0723c */ /* 0x000fe200000418a0 */
[----:B---3--:R-:W2:Y:S01]  /*de80*/  LDSM.16.MT88.4 R4, [R250+0xa000] ;  /* 0x00a00000fa04783b */ /* 0x008ea20000004200 */
[----:B------:R-:W-:Y:S01]  /*de90*/  FFMA.FTZ R216, R216, UR6, -R197 ;  /* 0x00000006d8d87c23 */ /* 0x000fe200080108c5 */
[----:B------:R-:W-:Y:S01]  /*dea0*/  MUFU.EX2 R217, R217 ;  /* 0x000000d900d97308 */ /* 0x000fe20000000800 */
[----:B------:R-:W-:Y:S01]  /*deb0*/  FFMA.FTZ R252, R252, R224, R223 ;  /* 0x000000e0fcfc7223 */ /* 0x000fe200000100df */
[----:B------:R-:W-:-:S03]  /*dec0*/  FFMA.FTZ R223, R112, UR6, -R226 ;  /* 0x0000000670df7c23 */ /* 0x000fc600080108e2 */
[----:B------:R-:W3:Y:S01]  /*ded0*/  MUFU.EX2 R216, R216 ;  /* 0x000000d800d87308 */ /* 0x000ee20000000800 */
[C---:B------:R-:W-:Y:S01]  /*dee0*/  HMMA.16816.F32.BF16 R176, R24.reuse, R8, R176 ;  /* 0x0000000818b0723c */ /* 0x040fe200000418b0 */
[--C-:B------:R-:W-:Y:S01]  /*def0*/  FFMA.FTZ R112, R104, UR6, -R226.reuse ;  /* 0x0000000668707c23 */ /* 0x100fe200080108e2 */
[--C-:B------:R-:W-:Y:S01]  /*df00*/  FFMA.FTZ R230, R100, UR6, -R226.reuse ;  /* 0x0000000664e67c23 */ /* 0x100fe200080108e2 */
[--C-:B------:R-:W-:Y:S01]  /*df10*/  FFMA.FTZ R104, R114, UR6, -R225.reuse ;  /* 0x0000000672687c23 */ /* 0x100fe200080108e1 */
[--C-:B------:R-:W-:Y:S01]  /*df20*/  FFMA.FTZ R110, R110, UR6, -R225.reuse ;  /* 0x000000066e6e7c23 */ /* 0x100fe200080108e1 */
[--C-:B------:R-:W-:Y:S01]  /*df30*/  FFMA.FTZ R111, R111, UR6, -R225.reuse ;  /* 0x000000066f6f7c23 */ /* 0x100fe200080108e1 */
[--C-:B------:R-:W-:Y:S02]  /*df40*/  FFMA.FTZ R100, R93, UR6, -R226.reuse ;  /* 0x000000065d647c23 */ /* 0x100fe400080108e2 */
[----:B------:R-:W-:Y:S01]  /*df50*/  HMMA.16816.F32.BF16 R168, R24, R10, R168 ;  /* 0x0000000a18a8723c */ /* 0x000fe200000418a8 */
[--C-:B------:R-:W-:Y:S01]  /*df60*/  FFMA.FTZ R26, R113, UR6, -R226.reuse ;  /* 0x00000006711a7c23 */ /* 0x100fe200080108e2 */
        /* <DEDUP_REMOVED lines=8> */
[--C-:B------:R-:W-:Y:S01]  /*dff0*/  FFMA.FTZ R224, R98, UR6, -R225.reuse ;  /* 0x0000000662e07c23 */ /* 0x100fe200080108e1 */
[--C-:B------:R-:W-:Y:S01]  /*e000*/  FFMA.FTZ R115, R94, UR6, -R225.reuse ;  /* 0x000000065e737c23 */ /* 0x100fe200080108e1 */
[--C-:B------:R-:W-:Y:S01]  /*e010*/  FFMA.FTZ R101, R92, UR6, -R225.reuse ;  /* 0x000000065c657c23 */ /* 0x100fe200080108e1 */
[--C-:B------:R-:W-:Y:S01]  /*e020*/  FFMA.FTZ R99, R91, UR6, -R225.reuse ;  /* 0x000000065b637c23 */ /* 0x100fe200080108e1 */
[----:B------:R-:W5:Y:S04]  /*e030*/  MUFU.EX2 R96, R26 ;  /* 0x0000001a00607308 */ /* 0x000f680000000800 */
[----:B------:R-:W-:Y:S01]  /*e040*/  MUFU.EX2 R97, R25 ;  /* 0x0000001900617308 */ /* 0x000fe20000000800 */
[----:B----4-:R-:W-:-:S03]  /*e050*/  FFMA.FTZ R223, R95, UR6, -R225 ;  /* 0x000000065fdf7c23 */ /* 0x010fc600080108e1 */
[----:B------:R-:W-:Y:S04]  /*e060*/  MUFU.EX2 R94, R24 ;  /* 0x00000018005e7308 */ /* 0x000fe80000000800 */
[----:B------:R4:W-:Y:S04]  /*e070*/  MUFU.EX2 R92, R104 ;  /* 0x00000068005c7308 */ /* 0x0009e80000000800 */
[----:B------:R2:W5:Y:S04]  /*e080*/  MUFU.EX2 R91, R27 ;  /* 0x0000001b005b7308 */ /* 0x0005680000000800 */
[----:B------:R-:W-:Y:S04]  /*e090*/  MUFU.EX2 R95, R110 ;  /* 0x0000006e005f7308 */ /* 0x000fe80000000800 */
[----:B------:R-:W5:Y:S01]  /*e0a0*/  MUFU.EX2 R98, R111 ;  /* 0x0000006f00627308 */ /* 0x000f620000000800 */
[----:B---3--:R-:W-:-:S02]  /*e0b0*/  F2FP.BF16.F32.PACK_AB R8, R212, R216 ;  /* 0x000000d8d408723e */ /* 0x008fc400000010ff */
[----:B------:R-:W-:Y:S02]  /*e0c0*/  F2FP.BF16.F32.PACK_AB R9, R209, R208 ;  /* 0x000000d0d109723e */ /* 0x000fe400000010ff */
[----:B------:R-:W-:Y:S02]  /*e0d0*/  F2FP.BF16.F32.PACK_AB R10, R210, R215 ;  /* 0x000000d7d20a723e */ /* 0x000fe400000010ff */
[----:B------:R-:W-:Y:S01]  /*e0e0*/  F2FP.BF16.F32.PACK_AB R11, R217, R211 ;  /* 0x000000d3d90b723e */ /* 0x000fe200000010ff */
[--C-:B------:R-:W-:Y:S01]  /*e0f0*/  FFMA.FTZ R113, R105, UR6, -R226.reuse ;  /* 0x0000000669717c23 */ /* 0x100fe200080108e2 */
[--C-:B------:R-:W-:Y:S01]  /*e100*/  FFMA.FTZ R116, R116, UR6, -R226.reuse ;  /* 0x0000000674747c23 */ /* 0x100fe200080108e2 */
[--C-:B------:R-:W-:Y:S01]  /*e110*/  FFMA.FTZ R117, R117, UR6, -R226.reuse ;  /* 0x0000000675757c23 */ /* 0x100fe200080108e2 */
[--C-:B------:R-:W-:Y:S01]  /*e120*/  FFMA.FTZ R118, R118, UR6, -R226.reuse ;  /* 0x0000000676767c23 */ /* 0x100fe200080108e2 */
[--C-:B------:R-:W-:Y:S01]  /*e130*/  FFMA.FTZ R206, R206, UR6, -R226.reuse ;  /* 0x00000006cece7c23 */ /* 0x100fe200080108e2 */
[----:B------:R-:W-:Y:S01]  /*e140*/  FFMA.FTZ R207, R207, UR6, -R226 ;  /* 0x00000006cfcf7c23 */ /* 0x000fe200080108e2 */
[C---:B-1----:R-:W-:Y:S01]  /*e150*/  HMMA.16816.F32.BF16 R188, R8.reuse, R20, R188 ;  /* 0x0000001408bc723c */ /* 0x042fe200000418bc */
[----:B------:R-:W-:Y:S01]  /*e160*/  FFMA.FTZ R231, R103, UR6, -R225 ;  /* 0x0000000667e77c23 */ /* 0x000fe200080108e1 */
[----:B----4-:R-:W-:Y:S01]  /*e170*/  FFMA.FTZ R104, R31, UR6, -R197 ;  /* 0x000000061f687c23 */ /* 0x010fe200080108c5 */
[----:B--2---:R-:W-:Y:S05]  /*e180*/  LDSM.16.MT88.4 R24, [R250+0xa800] ;  /* 0x00a80000fa18783b */ /* 0x004fea0000004200 */
[C---:B------:R-:W-:Y:S08]  /*e190*/  HMMA.16816.F32.BF16 R184, R8.reuse, R22, R184 ;  /* 0x0000001608b8723c */ /* 0x040ff000000418b8 */
[C---:B------:R-:W-:Y:S08]  /*e1a0*/  HMMA.16816.F32.BF16 R136, R8.reuse, R4, R136 ;  /* 0x000000040888723c */ /* 0x040ff00000041888 */
[C---:B------:R-:W-:Y:S08]  /*e1b0*/  HMMA.16816.F32.BF16 R140, R8.reuse, R6, R140 ;  /* 0x00000006088c723c */ /* 0x040ff0000004188c */
[C---:B------:R-:W-:Y:S08]  /*e1c0*/  HMMA.16816.F32.BF16 R152, R8.reuse, R16, R152 ;  /* 0x000000100898723c */ /* 0x040ff00000041898 */
[C---:B------:R-:W-:Y:S08]  /*e1d0*/  HMMA.16816.F32.BF16 R156, R8.reuse, R18, R156 ;  /* 0x00000012089c723c */ /* 0x040ff0000004189c */
[C---:B------:R-:W-:Y:S08]  /*e1e0*/  HMMA.16816.F32.BF16 R164, R8.reuse, R12, R164 ;  /* 0x0000000c08a4723c */ /* 0x040ff000000418a4 */
[----:B------:R-:W-:Y:S01]  /*e1f0*/  HMMA.16816.F32.BF16 R172, R8, R14, R172 ;  /* 0x0000000e08ac723c */ /* 0x000fe200000418ac */
[----:B-----5:R-:W-:-:S02]  /*e200*/  F2FP.BF16.F32.PACK_AB R8, R96, R93 ;  /* 0x0000005d6008723e */ /* 0x020fc400000010ff */
[----:B------:R-:W-:Y:S02]  /*e210*/  F2FP.BF16.F32.PACK_AB R9, R91, R92 ;  /* 0x0000005c5b09723e */ /* 0x000fe400000010ff */
[----:B------:R-:W-:Y:S02]  /*e220*/  F2FP.BF16.F32.PACK_AB R10, R94, R97 ;  /* 0x000000615e0a723e */ /* 0x000fe400000010ff */
[----:B------:R-:W-:Y:S01]  /*e230*/  F2FP.BF16.F32.PACK_AB R11, R98, R95 ;  /* 0x0000005f620b723e */ /* 0x000fe200000010ff */
[----:B------:R-:W-:Y:S01]  /*e240*/  FFMA.FTZ R226, R102, UR6, -R225 ;  /* 0x0000000666e27c23 */ /* 0x000fe200080108e1 */
[--C-:B------:R-:W-:Y:S01]  /*e250*/  FFMA.FTZ R103, R29, UR6, -R197.reuse ;  /* 0x000000061d677c23 */ /* 0x100fe200080108c5 */
[----:B------:R-:W-:-:S04]  /*e260*/  FFMA.FTZ R102, R30, UR6, -R197 ;  /* 0x000000061e667c23 */ /* 0x000fc800080108c5 */
[C---:B------:R-:W-:Y:S01]  /*e270*/  HMMA.16816.F32.BF16 R148, R8.reuse, R16, R148 ;  /* 0x000000100894723c */ /* 0x040fe20000041894 */
[----:B------:R-:W-:Y:S02]  /*e280*/  FFMA.FTZ R17, R28, UR6, -R81 ;  /* 0x000000061c117c23 */ /* 0x000fe40008010851 */
[----:B------:R-:W-:Y:S05]  /*e290*/  LDSM.16.MT88.4 R28, [R36+0x2800] ;  /* 0x00280000241c783b */ /* 0x000fea0000004200 */
[C---:B------:R-:W-:Y:S08]  /*e2a0*/  HMMA.16816.F32.BF16 R192, R8.reuse, R20, R192 ;  /* 0x0000001408c0723c */ /* 0x040ff000000418c0 */
[C---:B------:R-:W-:Y:S01]  /*e2b0*/  HMMA.16816.F32.BF16 R180, R8.reuse, R22, R180 ;  /* 0x0000001608b4723c */ /* 0x040fe200000418b4 */
[----:B------:R-:W-:Y:S07]  /*e2c0*/  LDSM.16.MT88.4 R20, [R0+0x2800] ;  /* 0x002800000014783b */ /* 0x000fee0000004200 */
[C---:B------:R-:W-:Y:S08]  /*e2d0*/  HMMA.16816.F32.BF16 R132, R8.reuse, R4, R132 ;  /* 0x000000040884723c */ /* 0x040ff00000041884 */
[----:B------:R-:W-:Y:S01]  /*e2e0*/  HMMA.16816.F32.BF16 R144, R8, R6, R144 ;  /* 0x000000060890723c */ /* 0x000fe20000041890 */
[----:B------:R-:W1:Y:S01]  /*e2f0*/  LDSM.16.MT88.4 R4, [R239+0xa800] ;  /* 0x00a80000ef04783b */ /* 0x000e620000004200 */
[----:B------:R-:W-:Y:S01]  /*e300*/  FFMA.FTZ R233, R106, UR6, -R225 ;  /* 0x000000066ae97c23 */ /* 0x000fe200080108e1 */
[----:B------:R-:W-:Y:S01]  /*e310*/  FFMA.FTZ R105, R119, UR6, -R197 ;  /* 0x0000000677697c23 */ /* 0x000fe200080108c5 */
[--C-:B------:R-:W-:Y:S01]  /*e320*/  FFMA.FTZ R106, R88, UR6, -R81.reuse ;  /* 0x00000006586a7c23 */ /* 0x100fe20008010851 */
[----:B------:R-:W-:Y:S01]  /*e330*/  FFMA.FTZ R89, R89, UR6, -R81 ;  /* 0x0000000659597c23 */ /* 0x000fe20008010851 */
[----:B------:R-:W-:Y:S01]  /*e340*/  FFMA.FTZ R232, R107, UR6, -R225 ;  /* 0x000000066be87c23 */ /* 0x000fe200080108e1 */
[----:B------:R-:W-:Y:S01]  /*e350*/  FFMA.FTZ R16, R90, UR6, -R81 ;  /* 0x000000065a107c23 */ /* 0x000fe20008010851 */
[----:B------:R-:W-:Y:S01]  /*e360*/  MUFU.EX2 R111, R113 ;  /* 0x00000071006f7308 */ /* 0x000fe20000000800 */
[--C-:B------:R-:W-:Y:S01]  /*e370*/  FFMA.FTZ R204, R204, UR6, -R225.reuse ;  /* 0x00000006cccc7c23 */ /* 0x100fe200080108e1 */
[----:B------:R-:W-:Y:S01]  /*e380*/  FFMA.FTZ R205, R205, UR6, -R225 ;  /* 0x00000006cdcd7c23 */ /* 0x000fe200080108e1 */
[----:B------:R-:W-:Y:S01]  /*e390*/  FFMA.FTZ R225, R71, UR6, -R81 ;  /* 0x0000000647e17c23 */ /* 0x000fe20008010851 */
[----:B------:R2:W-:Y:S04]  /*e3a0*/  MUFU.EX2 R110, R230 ;  /* 0x000000e6006e7308 */ /* 0x0005e80000000800 */
[----:B------:R3:W-:Y:S01]  /*e3b0*/  MUFU.EX2 R113, R233 ;  /* 0x000000e900717308 */ /* 0x0007e20000000800 */
[----:B------:R-:W-:-:S03]  /*e3c0*/  FADD.FTZ R227, R83, R227 ;  /* 0x000000e353e37221 */ /* 0x000fc60000010000 */
[----:B------:R-:W-:Y:S01]  /*e3d0*/  MUFU.EX2 R104, R104 ;  /* 0x0000006800687308 */ /* 0x000fe20000000800 */
[----:B------:R-:W-:-:S03]  /*e3e0*/  FADD.FTZ R228, R85, R228 ;  /* 0x000000e455e47221 */ /* 0x000fc60000010000 */
[----:B------:R-:W-:Y:S01]  /*e3f0*/  MUFU.EX2 R103, R103 ;  /* 0x0000006700677308 */ /* 0x000fe20000000800 */
[----:B--2---:R-:W-:-:S03]  /*e400*/  FFMA.FTZ R230, R72, UR6, -R81 ;  /* 0x0000000648e67c23 */ /* 0x004fc60008010851 */
[----:B------:R-:W-:Y:S01]  /*e410*/  MUFU.EX2 R102, R102 ;  /* 0x0000006600667308 */ /* 0x000fe20000000800 */
[----:B---3--:R-:W-:-:S03]  /*e420*/  FFMA.FTZ R233, R70, UR6, -R81 ;  /* 0x0000000646e97c23 */ /* 0x008fc60008010851 */
[----:B------:R-:W-:Y:S04]  /*e430*/  MUFU.EX2 R105, R105 ;  /* 0x0000006900697308 */ /* 0x000fe80000000800 */
[----:B------:R-:W-:Y:S04]  /*e440*/  MUFU.EX2 R90, R17 ;  /* 0x00000011005a7308 */ /* 0x000fe80000000800 */
[----:B------:R-:W-:Y:S04]  /*e450*/  MUFU.EX2 R88, R16 ;  /* 0x0000001000587308 */ /* 0x000fe80000000800 */
[----:B------:R-:W-:Y:S04]  /*e460*/  MUFU.EX2 R106, R106 ;  /* 0x0000006a006a7308 */ /* 0x000fe80000000800 */
[----:B------:R-:W-:Y:S04]  /*e470*/  MUFU.EX2 R89, R89 ;  /* 0x0000005900597308 */ /* 0x000fe80000000800 */
[----:B------:R-:W2:Y:S04]  /*e480*/  MUFU.EX2 R112, R112 ;  /* 0x0000007000707308 */ /* 0x000ea80000000800 */
[----:B------:R-:W-:Y:S04]  /*e490*/  MUFU.EX2 R107, R229 ;  /* 0x000000e5006b7308 */ /* 0x000fe80000000800 */
[----:B------:R-:W3:Y:S04]  /*e4a0*/  MUFU.EX2 R70, R232 ;  /* 0x000000e800467308 */ /* 0x000ee80000000800 */
[----:B------:R-:W-:Y:S04]  /*e4b0*/  MUFU.EX2 R71, R226 ;  /* 0x000000e200477308 */ /* 0x000fe80000000800 */
[----:B------:R-:W4:Y:S01]  /*e4c0*/  MUFU.EX2 R72, R231 ;  /* 0x000000e700487308 */ /* 0x000f220000000800 */
[----:B------:R-:W-:Y:S01]  /*e4d0*/  FFMA.FTZ R203, R251, R203, R199 ;  /* 0x000000cbfbcb7223 */ /* 0x000fe200000100c7 */
[----:B------:R-:W-:Y:S01]  /*e4e0*/  FADD.FTZ R82, R82, R227 ;  /* 0x000000e352527221 */ /* 0x000fe20000010000 */
        /* <DEDUP_REMOVED lines=8> */
[----:B--2---:R-:W-:Y:S01]  /*e570*/  F2FP.BF16.F32.PACK_AB R16, R111, R112 ;  /* 0x000000706f10723e */ /* 0x004fe200000010ff */
[----:B------:R-:W-:Y:S01]  /*e580*/  FADD.FTZ R86, R86, R82 ;  /* 0x0000005256567221 */ /* 0x000fe20000010000 */
[----:B---3--:R-:W-:Y:S01]  /*e590*/  F2FP.BF16.F32.PACK_AB R17, R70, R113 ;  /* 0x000000714611723e */ /* 0x008fe200000010ff */
[----:B------:R-:W-:Y:S01]  /*e5a0*/  FADD.FTZ R87, R87, R84 ;  /* 0x0000005457577221 */ /* 0x000fe20000010000 */
[----:B------:R-:W-:-:S02]  /*e5b0*/  F2FP.BF16.F32.PACK_AB R18, R107, R110 ;  /* 0x0000006e6b12723e */ /* 0x000fc400000010ff */
[----:B------:R-:W-:Y:S01]  /*e5c0*/  HMMA.16816.F32.BF16 R176, R8, R12, R176 ;  /* 0x0000000c08b0723c */ /* 0x000fe200000418b0 */
[----:B----4-:R-:W-:Y:S01]  /*e5d0*/  F2FP.BF16.F32.PACK_AB R19, R72, R71 ;  /* 0x000000474813723e */ /* 0x010fe200000010ff */
[----:B------:R-:W-:Y:S01]  /*e5e0*/  FADD.FTZ R80, R43, R80 ;  /* 0x000000502b507221 */ /* 0x000fe20000010000 */
[----:B------:R-:W-:-:S05]  /*e5f0*/  FADD.FTZ R42, R42, R203 ;  /* 0x000000cb2a2a7221 */ /* 0x000fca0000010000 */
        /* <DEDUP_REMOVED lines=8> */
[----:B-1----:R-:W-:Y:S01]  /*e680*/  HMMA.16816.F32.BF16 R192, R16, R4, R192 ;  /* 0x0000000410c0723c */ /* 0x002fe200000418c0 */
[----:B------:R-:W-:Y:S01]  /*e690*/  FADD.FTZ R42, R47, R42 ;  /* 0x0000002a2f2a7221 */ /* 0x000fe20000010000 */
[----:B------:R-:W1:Y:S01]  /*e6a0*/  LDSM.16.MT88.4 R12, [R239+0xb000] ;  /* 0x00b00000ef0c783b */ /* 0x000e620000004200 */
[----:B------:R-:W-:Y:S01]  /*e6b0*/  FADD.FTZ R86, R41, R86 ;  /* 0x0000005629567221 */ /* 0x000fe20000010000 */
[----:B------:R-:W-:Y:S01]  /*e6c0*/  FADD.FTZ R87, R39, R87 ;  /* 0x0000005727577221 */ /* 0x000fe20000010000 */
[----:B------:R-:W-:-:S03]  /*e6d0*/  FADD.FTZ R69, R46, R69 ;  /* 0x000000452e457221 */ /* 0x000fc60000010000 */
[----:B------:R-:W-:Y:S01]  /*e6e0*/  HMMA.16816.F32.BF16 R188, R8, R4, R188 ;  /* 0x0000000408bc723c */ /* 0x000fe200000418bc */
[----:B------:R-:W-:Y:S01]  /*e6f0*/  FADD.FTZ R49, R49, R42 ;  /* 0x0000002a31317221 */ /* 0x000fe20000010000 */
[----:B------:R-:W-:-:S06]  /*e700*/  FADD.FTZ R40, R40, R86 ;  /* 0x0000005628287221 */ /* 0x000fcc0000010000 */
[----:B------:R-:W-:Y:S01]  /*e710*/  HMMA.16816.F32.BF16 R184, R8, R6, R184 ;  /* 0x0000000608b8723c */ /* 0x000fe200000418b8 */
[----:B------:R-:W-:-:S07]  /*e720*/  FADD.FTZ R44, R44, R87 ;  /* 0x000000572c2c7221 */ /* 0x000fce0000010000 */
[----:B------:R-:W-:Y:S01]  /*e730*/  HMMA.16816.F32.BF16 R136, R8, R24, R136 ;  /* 0x000000180888723c */ /* 0x000fe20000041888 */
[----:B------:R-:W-:-:S07]  /*e740*/  FADD.FTZ R69, R3, R69 ;  /* 0x0000004503457221 */ /* 0x000fce0000010000 */
[C---:B------:R-:W-:Y:S08]  /*e750*/  HMMA.16816.F32.BF16 R140, R8.reuse, R26, R140 ;  /* 0x0000001a088c723c */ /* 0x040ff0000004188c */
[C---:B------:R-:W-:Y:S08]  /*e760*/  HMMA.16816.F32.BF16 R152, R8.reuse, R28, R152 ;  /* 0x0000001c0898723c */ /* 0x040ff00000041898 */
[C---:B------:R-:W-:Y:S08]  /*e770*/  HMMA.16816.F32.BF16 R156, R8.reuse, R30, R156 ;  /* 0x0000001e089c723c */ /* 0x040ff0000004189c */
[C---:B------:R-:W-:Y:S08]  /*e780*/  HMMA.16816.F32.BF16 R164, R8.reuse, R20, R164 ;  /* 0x0000001408a4723c */ /* 0x040ff000000418a4 */
[----:B------:R-:W-:Y:S01]  /*e790*/  HMMA.16816.F32.BF16 R172, R8, R22, R172 ;  /* 0x0000001608ac723c */ /* 0x000fe200000418ac */
[----:B------:R-:W2:Y:S07]  /*e7a0*/  LDSM.16.MT88.4 R8, [R250+0xb000] ;  /* 0x00b00000fa08783b */ /* 0x000eae0000004200 */
[C---:B------:R-:W-:Y:S01]  /*e7b0*/  HMMA.16816.F32.BF16 R180, R16.reuse, R6, R180 ;  /* 0x0000000610b4723c */ /* 0x040fe200000418b4 */
[----:B------:R-:W3:Y:S07]  /*e7c0*/  LDSM.16.MT88.4 R4, [R36+0x3000] ;  /* 0x003000002404783b */ /* 0x000eee0000004200 */
[C---:B------:R-:W-:Y:S08]  /*e7d0*/  HMMA.16816.F32.BF16 R132, R16.reuse, R24, R132 ;  /* 0x000000181084723c */ /* 0x040ff00000041884 */
[C---:B------:R-:W-:Y:S01]  /*e7e0*/  HMMA.16816.F32.BF16 R144, R16.reuse, R26, R144 ;  /* 0x0000001a1090723c */ /* 0x040fe20000041890 */
[----:B------:R-:W4:Y:S01]  /*e7f0*/  LDSM.16.MT88.4 R24, [R0+0x3000] ;  /* 0x003000000018783b */ /* 0x000f220000004200 */
        /* <DEDUP_REMOVED lines=16> */
[----:B------:R-:W-:Y:S01]  /*e900*/  FADD.FTZ R37, R52, R37 ;  /* 0x0000002534257221 */ /* 0x000fe20000010000 */
[----:B------:R-:W-:Y:S01]  /*e910*/  FFMA.FTZ R197, R202, UR6, -R197 ;  /* 0x00000006cac57c23 */ /* 0x000fe200080108c5 */
[----:B------:R-:W-:Y:S01]  /*e920*/  FADD.FTZ R40, R65, R40 ;  /* 0x0000002841287221 */ /* 0x000fe20000010000 */
[--C-:B------:R-:W-:Y:S01]  /*e930*/  FFMA.FTZ R202, R73, UR6, -R81.reuse ;  /* 0x0000000649ca7c23 */ /* 0x100fe20008010851 */
[--C-:B------:R-:W-:Y:S01]  /*e940*/  FFMA.FTZ R199, R75, UR6, -R81.reuse ;  /* 0x000000064bc77c23 */ /* 0x100fe20008010851 */
[--C-:B------:R-:W-:Y:S01]  /*e950*/  FFMA.FTZ R119, R76, UR6, -R81.reuse ;  /* 0x000000064c777c23 */ /* 0x100fe20008010851 */
[----:B------:R-:W-:Y:S01]  /*e960*/  FADD.FTZ R44, R66, R44 ;  /* 0x0000002c422c7221 */ /* 0x000fe20000010000 */
[----:B------:R-:W-:Y:S01]  /*e970*/  FFMA.FTZ R81, R77, UR6, -R81 ;  /* 0x000000064d517c23 */ /* 0x000fe20008010851 */
[----:B------:R-:W-:Y:S01]  /*e980*/  HMMA.16816.F32.BF16 R148, R16, R28, R148 ;  /* 0x0000001c1094723c */ /* 0x000fe20000041894 */
[----:B------:R-:W-:Y:S01]  /*e990*/  FADD.FTZ R2, R55, R2 ;  /* 0x0000000237027221 */ /* 0x000fe20000010000 */
[----:B------:R-:W-:Y:S01]  /*e9a0*/  MUFU.EX2 R76, R126 ;  /* 0x0000007e004c7308 */ /* 0x000fe20000000800 */
[----:B------:R-:W-:Y:S01]  /*e9b0*/  FADD.FTZ R37, R51, R37 ;  /* 0x0000002533257221 */ /* 0x000fe20000010000 */
[----:B------:R-:W-:-:S02]  /*e9c0*/  FADD.FTZ R40, R64, R40 ;  /* 0x0000002840287221 */ /* 0x000fc40000010000 */
[----:B------:R-:W-:Y:S01]  /*e9d0*/  MUFU.EX2 R75, R130 ;  /* 0x00000082004b7308 */ /* 0x000fe20000000800 */
[----:B------:R-:W-:Y:S01]  /*e9e0*/  FADD.FTZ R44, R68, R44 ;  /* 0x0000002c442c7221 */ /* 0x000fe20000010000 */
[----:B------:R-:W-:Y:S02]  /*e9f0*/  HMMA.16816.F32.BF16 R160, R16, R30, R160 ;  /* 0x0000001e10a0723c */ /* 0x000fe400000418a0 */
[----:B------:R-:W-:Y:S01]  /*ea00*/  MUFU.EX2 R74, R125 ;  /* 0x0000007d004a7308 */ /* 0x000fe20000000800 */
[----:B------:R-:W-:-:S03]  /*ea10*/  FADD.FTZ R2, R54, R2 ;  /* 0x0000000236027221 */ /* 0x000fc60000010000 */
[----:B------:R-:W-:Y:S04]  /*ea20*/  MUFU.EX2 R73, R129 ;  /* 0x0000008100497308 */ /* 0x000fe80000000800 */
[----:B------:R-:W-:Y:S04]  /*ea30*/  MUFU.EX2 R79, R233 ;  /* 0x000000e9004f7308 */ /* 0x000fe80000000800 */
[----:B------:R-:W-:Y:S04]  /*ea40*/  MUFU.EX2 R78, R230 ;  /* 0x000000e6004e7308 */ /* 0x000fe80000000800 */
[----:B------:R-:W-:Y:S04]  /*ea50*/  MUFU.EX2 R77, R229 ;  /* 0x000000e5004d7308 */ /* 0x000fe80000000800 */
[----:B------:R-:W-:Y:S04]  /*ea60*/  MUFU.EX2 R28, R225 ;  /* 0x000000e1001c7308 */ /* 0x000fe80000000800 */
[----:B------:R-:W-:Y:S04]  /*ea70*/  MUFU.EX2 R109, R109 ;  /* 0x0000006d006d7308 */ /* 0x000fe80000000800 */
[----:B------:R-:W5:Y:S04]  /*ea80*/  MUFU.EX2 R108, R108 ;  /* 0x0000006c006c7308 */ /* 0x000f680000000800 */
[----:B------:R-:W-:Y:S04]  /*ea90*/  MUFU.EX2 R116, R116 ;  /* 0x0000007400747308 */ /* 0x000fe80000000800 */
[----:B------:R-:W-:Y:S04]  /*eaa0*/  MUFU.EX2 R117, R117 ;  /* 0x0000007500757308 */ /* 0x000fe80000000800 */
[----:B------:R-:W-:Y:S04]  /*eab0*/  MUFU.EX2 R224, R224 ;  /* 0x000000e000e07308 */ /* 0x000fe80000000800 */
[----:B------:R-:W1:Y:S04]  /*eac0*/  MUFU.EX2 R114, R114 ;  /* 0x0000007200727308 */ /* 0x000e680000000800 */
[----:B------:R-:W-:Y:S04]  /*ead0*/  MUFU.EX2 R115, R115 ;  /* 0x0000007300737308 */ /* 0x000fe80000000800 */
[----:B------:R-:W2:Y:S01]  /*eae0*/  MUFU.EX2 R223, R223 ;  /* 0x000000df00df7308 */ /* 0x000ea20000000800 */
        /* <DEDUP_REMOVED lines=11> */
[----:B-----5:R-:W-:Y:S01]  /*eba0*/  F2FP.BF16.F32.PACK_AB R20, R108, R109 ;  /* 0x0000006d6c14723e */ /* 0x020fe200000010ff */
[----:B------:R-:W-:Y:S01]  /*ebb0*/  FADD.FTZ R44, R131, R44 ;  /* 0x0000002c832c7221 */ /* 0x000fe20000010000 */
[----:B-1----:R-:W-:Y:S01]  /*ebc0*/  F2FP.BF16.F32.PACK_AB R21, R114, R224 ;  /* 0x000000e07215723e */ /* 0x002fe200000010ff */
[----:B------:R-:W-:-:S03]  /*ebd0*/  FADD.FTZ R2, R213, R2 ;  /* 0x00000002d5027221 */ /* 0x000fc60000010000 */
[----:B------:R-:W-:Y:S01]  /*ebe0*/  HMMA.16816.F32.BF16 R168, R16, R22, R168 ;  /* 0x0000001610a8723c */ /* 0x000fe200000418a8 */
[----:B------:R-:W-:Y:S02]  /*ebf0*/  F2FP.BF16.F32.PACK_AB R16, R75, R76 ;  /* 0x0000004c4b10723e */ /* 0x000fe400000010ff */
[----:B------:R-:W-:Y:S02]  /*ec00*/  F2FP.BF16.F32.PACK_AB R17, R78, R79 ;  /* 0x0000004f4e11723e */ /* 0x000fe400000010ff */
[----:B------:R-:W-:Y:S02]  /*ec10*/  F2FP.BF16.F32.PACK_AB R18, R73, R74 ;  /* 0x0000004a4912723e */ /* 0x000fe400000010ff */
[----:B------:R-:W-:Y:S02]  /*ec20*/  F2FP.BF16.F32.PACK_AB R19, R28, R77 ;  /* 0x0000004d1c13723e */ /* 0x000fe400000010ff */
[----:B------:R-:W-:Y:S02]  /*ec30*/  F2FP.BF16.F32.PACK_AB R22, R117, R116 ;  /* 0x000000747516723e */ /* 0x000fe400000010ff */
[----:B--2---:R-:W-:Y:S01]  /*ec40*/  F2FP.BF16.F32.PACK_AB R23, R223, R115 ;  /* 0x00000073df17723e */ /* 0x004fe200000010ff */
        /* <DEDUP_REMOVED lines=11> */
[----:B------:R-:W-:Y:S01]  /*ed00*/  FADD.FTZ R40, R96, R40 ;  /* 0x0000002860287221 */ /* 0x000fe20000010000 */
[----:B------:R-:W-:-:S06]  /*ed10*/  FADD.FTZ R44, R91, R44 ;  /* 0x0000002c5b2c7221 */ /* 0x000fcc0000010000 */
[----:B------:R-:W-:Y:S01]  /*ed20*/  HMMA.16816.F32.BF16 R136, R16, R8, R136 ;  /* 0x000000081088723c */ /* 0x000fe20000041888 */
[----:B------:R-:W-:-:S07]  /*ed30*/  FADD.FTZ R2, R216, R2 ;  /* 0x00000002d8027221 */ /* 0x000fce0000010000 */
[----:B------:R-:W-:Y:S01]  /*ed40*/  HMMA.16816.F32.BF16 R140, R16, R10, R140 ;  /* 0x0000000a108c723c */ /* 0x000fe2000004188c */
[----:B------:R-:W-:-:S07]  /*ed50*/  FADD.FTZ R37, R208, R37 ;  /* 0x00000025d0257221 */ /* 0x000fce0000010000 */
[C---:B---3--:R-:W-:Y:S08]  /*ed60*/  HMMA.16816.F32.BF16 R152, R16.reuse, R4, R152 ;  /* 0x000000041098723c */ /* 0x048ff00000041898 */
[C---:B------:R-:W-:Y:S08]  /*ed70*/  HMMA.16816.F32.BF16 R156, R16.reuse, R6, R156 ;  /* 0x00000006109c723c */ /* 0x040ff0000004189c */
[C---:B----4-:R-:W-:Y:S08]  /*ed80*/  HMMA.16816.F32.BF16 R164, R16.reuse, R24, R164 ;  /* 0x0000001810a4723c */ /* 0x050ff000000418a4 */
[----:B------:R-:W-:Y:S01]  /*ed90*/  HMMA.16816.F32.BF16 R172, R16, R26, R172 ;  /* 0x0000001a10ac723c */ /* 0x000fe200000418ac */
[----:B------:R-:W-:Y:S07]  /*eda0*/  LDSM.16.MT88.4 R16, [R250+0xb800] ;  /* 0x00b80000fa10783b */ /* 0x000fee0000004200 */
[C---:B------:R-:W-:Y:S08]  /*edb0*/  HMMA.16816.F32.BF16 R192, R20.reuse, R12, R192 ;  /* 0x0000000c14c0723c */ /* 0x040ff000000418c0 */
[C---:B------:R-:W-:Y:S01]  /*edc0*/  HMMA.16816.F32.BF16 R180, R20.reuse, R14, R180 ;  /* 0x0000000e14b4723c */ /* 0x040fe200000418b4 */
[----:B------:R-:W-:Y:S07]  /*edd0*/  LDSM.16.MT88.4 R12, [R36+0x3800] ;  /* 0x00380000240c783b */ /* 0x000fee0000004200 */
[C---:B------:R-:W-:Y:S08]  /*ede0*/  HMMA.16816.F32.BF16 R132, R20.reuse, R8, R132 ;  /* 0x000000081484723c */ /* 0x040ff00000041884 */
[C---:B------:R-:W-:Y:S01]  /*edf0*/  HMMA.16816.F32.BF16 R144, R20.reuse, R10, R144 ;  /* 0x0000000a1490723c */ /* 0x040fe20000041890 */
[----:B------:R-:W1:Y:S07]  /*ee00*/  LDSM.16.MT88.4 R8, [R239+0xb800] ;  /* 0x00b80000ef08783b */ /* 0x000e6e0000004200 */
[C---:B------:R-:W-:Y:S08]  /*ee10*/  HMMA.16816.F32.BF16 R148, R20.reuse, R4, R148 ;  /* 0x000000041494723c */ /* 0x040ff00000041894 */
        /* <DEDUP_REMOVED lines=25> */
[----:B------:R-:W5:Y:S01]  /*efb0*/  MUFU.EX2 R81, R81 ;  /* 0x0000005100517308 */ /* 0x000f620000000800 */
[----:B------:R-:W-:Y:S01]  /*efc0*/  FADD.FTZ R40, R110, R40 ;  /* 0x000000286e287221 */ /* 0x000fe20000010000 */
[----:B------:R-:W-:Y:S01]  /*efd0*/  FADD.FTZ R44, R71, R44 ;  /* 0x0000002c472c7221 */ /* 0x000fe20000010000 */
[----:B------:R-:W-:Y:S01]  /*efe0*/  FADD.FTZ R2, R103, R2 ;  /* 0x0000000267027221 */ /* 0x000fe20000010000 */
[----:B------:R-:W-:Y:S01]  /*eff0*/  FADD.FTZ R37, R88, R37 ;  /* 0x0000002558257221 */ /* 0x000fe20000010000 */
[----:B------:R-:W2:Y:S01]  /*f000*/  MUFU.EX2 R118, R118 ;  /* 0x0000007600767308 */ /* 0x000ea20000000800 */
[----:B------:R-:W-:Y:S01]  /*f010*/  FADD.FTZ R40, R107, R40 ;  /* 0x000000286b287221 */ /* 0x000fe20000010000 */
[----:B------:R-:W-:Y:S01]  /*f020*/  HMMA.16816.F32.BF16 R176, R20, R24, R176 ;  /* 0x0000001814b0723c */ /* 0x000fe200000418b0 */
[----:B------:R-:W-:Y:S01]  /*f030*/  FADD.FTZ R44, R72, R44 ;  /* 0x0000002c482c7221 */ /* 0x000fe20000010000 */
[----:B------:R-:W2:Y:S01]  /*f040*/  MUFU.EX2 R100, R100 ;  /* 0x0000006400647308 */ /* 0x000ea20000000800 */
[----:B------:R-:W-:-:S03]  /*f050*/  FADD.FTZ R2, R102, R2 ;  /* 0x0000000266027221 */ /* 0x000fc60000010000 */
[----:B------:R-:W-:Y:S02]  /*f060*/  MUFU.EX2 R206, R206 ;  /* 0x000000ce00ce7308 */ /* 0x000fe40000000800 */
[----:B------:R-:W-:Y:S02]  /*f070*/  HMMA.16816.F32.BF16 R168, R20, R26, R168 ;  /* 0x0000001a14a8723c */ /* 0x000fe400000418a8 */
[----:B------:R-:W-:Y:S01]  /*f080*/  MUFU.EX2 R207, R207 ;  /* 0x000000cf00cf7308 */ /* 0x000fe20000000800 */
[----:B------:R-:W-:-:S03]  /*f090*/  FADD.FTZ R37, R106, R37 ;  /* 0x000000256a257221 */ /* 0x000fc60000010000 */
        /* <DEDUP_REMOVED lines=11> */
[----:B-----5:R-:W-:Y:S01]  /*f150*/  F2FP.BF16.F32.PACK_AB R23, R81, R119 ;  /* 0x000000775117723e */ /* 0x020fe200000010ff */
[----:B------:R-:W-:Y:S01]  /*f160*/  FADD.FTZ R40, R108, R40 ;  /* 0x000000286c287221 */ /* 0x000fe20000010000 */
[----:B------:R-:W-:Y:S01]  /*f170*/  FADD.FTZ R44, R114, R44 ;  /* 0x0000002c722c7221 */ /* 0x000fe20000010000 */
[----:B------:R-:W-:Y:S01]  /*f180*/  FADD.FTZ R2, R76, R2 ;  /* 0x000000024c027221 */ /* 0x000fe20000010000 */
[----:B------:R-:W-:Y:S01]  /*f190*/  FADD.FTZ R37, R79, R37 ;  /* 0x000000254f257221 */ /* 0x000fe20000010000 */
[----:B------:R-:W-:Y:S01]  /*f1a0*/  FADD.FTZ R40, R116, R40 ;  /* 0x0000002874287221 */ /* 0x000fe20000010000 */
[----:B------:R-:W-:Y:S01]  /*f1b0*/  FADD.FTZ R44, R115, R44 ;  /* 0x0000002c732c7221 */ /* 0x000fe20000010000 */
[----:B-1----:R-:W-:Y:S01]  /*f1c0*/  HMMA.16816.F32.BF16 R188, R20, R8, R188 ;  /* 0x0000000814bc723c */ /* 0x002fe200000418bc */
        /* <DEDUP_REMOVED lines=8> */
[----:B--2---:R-:W-:-:S07]  /*f250*/  FADD.FTZ R40, R118, R40 ;  /* 0x0000002876287221 */ /* 0x004fce0000010000 */
        /* <DEDUP_REMOVED lines=32> */
[----:B------:R-:W-:Y:S01]  /*f460*/  FADD.FTZ R37, R119, R37 ;  /* 0x0000002577257221 */ /* 0x000fe20000010000 */
[----:B------:R1:W-:Y:S01]  /*f470*/  STL [R1+0x4], R3 ;  /* 0x0000040301007387 */ /* 0x0003e20000100800 */
[----:B------:R-:W-:Y:S01]  /*f480*/  USEL UR7, UR20, 0x2, !UP0 ;  /* 0x0000000214077887 */ /* 0x000fe2000c000000 */
[----:B------:R-:W-:Y:S01]  /*f490*/  FADD.FTZ R252, R197, R2 ;  /* 0x00000002c5fc7221 */ /* 0x000fe20000010000 */
[----:B------:R-:W-:Y:S01]  /*f4a0*/  FADD.FTZ R251, R81, R37 ;  /* 0x0000002551fb7221 */ /* 0x000fe20000010000 */
[----:B------:R2:W-:Y:S01]  /*f4b0*/  STL [R1], R0 ;  /* 0x0000000001007387 */ /* 0x0005e20000100800 */
[----:B------:R-:W-:-:S02]  /*f4c0*/  MOV R2, R33 ;  /* 0x0000002100027202 */ /* 0x000fc40000000f00 */
[----:B------:R-:W-:Y:S01]  /*f4d0*/  MOV R196, R35 ;  /* 0x0000002300c47202 */ /* 0x000fe20000000f00 */
[----:B------:R-:W-:Y:S01]  /*f4e0*/  UIADD3 UR7, UPT, UPT, UR7, -0x3, URZ ;  /* 0xfffffffd07077890 */ /* 0x000fe2000fffe0ff */
[----:B-1----:R-:W-:Y:S02]  /*f4f0*/  MOV R3, R34 ;  /* 0x0000002200037202 */ /* 0x002fe40000000f00 */
[----:B--2---:R-:W-:-:S09]  /*f500*/  MOV R0, R32 ;  /* 0x0000002000007202 */ /* 0x004fd20000000f00 */
.L_x_266:
[----:B------:R-:W-:-:S09]  /*f510*/  UISETP.GE.AND UP0, UPT, UR7, URZ, UPT ;  /* 0x000000ff0700728c */ /* 0x000fd2000bf06270 */
[----:B------:R-:W-:Y:S05]  /*f520*/  BRA.U !UP0, `(.L_x_270) ;  /* 0x0000004d08007547 */ /* 0x000fea000b800000 */
[----:B------:R-:W2:Y:S01]  /*f530*/  S2R R238, SR_TID.X ;  /* 0x0000000000ee7919 */ /* 0x000ea20000002100 */
[----:B------:R-:W3:Y:S01]  /*f540*/  S2UR UR5, SR_CgaCtaId ;  /* 0x00000000000579c3 */ /* 0x000ee20000008800 */
[----:B------:R-:W4:Y:S01]  /*f550*/  LDCU UR9, c[0x0][0x440] ;  /* 0x00008800ff0977ac */ /* 0x000f220008000800 */
[----:B------:R-:W-:Y:S01]  /*f560*/  MOV R232, 0x20 ;  /* 0x0000002000e87802 */ /* 0x000fe20000000f00 */
[----:B------:R-:W-:Y:S01]  /*f570*/  IMAD.MOV.U32 R200, RZ, RZ, R0 ;  /* 0x000000ffffc87224 */ /* 0x000fe200078e0000 */
[----:B------:R-:W-:Y:S01]  /*f580*/  MOV R198, R3 ;  /* 0x0000000300c67202 */ /* 0x000fe20000000f00 */
[----:B------:R-:W-:Y:S01]  /*f590*/  IMAD.MOV.U32 R199, RZ, RZ, R2 ;  /* 0x000000ffffc77224 */ /* 0x000fe200078e0002 */
[----:B------:R-:W-:Y:S01]  /*f5a0*/  UMOV UR8, 0x400 ;  /* 0x0000040000087882 */ /* 0x000fe20000000000 */
[----:B------:R-:W-:Y:S01]  /*f5b0*/  IMAD.MOV.U32 R197, RZ, RZ, R196 ;  /* 0x000000ffffc57224 */ /* 0x000fe200078e00c4 */
[----:B------:R-:W1:Y:S01]  /*f5c0*/  LDC.64 R242, c[0x0][0x3c0] ;  /* 0x0000f000fff27b82 */ /* 0x000e620000000a00 */
[----:B------:R-:W-:Y:S01]  /*f5d0*/  VIADD R250, R239, 0x8040 ;  /* 0x00008040effa7836 */ /* 0x000fe20000000000 */
[----:B------:R-:W1:Y:S01]  /*f5e0*/  LDCU UR6, c[0x0][0x440] ;  /* 0x00008800ff0677ac */ /* 0x000e620008000800 */
[----:B------:R-:W-:-:S02]  /*f5f0*/  IMAD.MOV.U32 R236, RZ, RZ, 0x40 ;  /* 0x00000040ffec7424 */ /* 0x000fc400078e00ff */
[----:B------:R-:W-:Y:S01]  /*f600*/  VIADD R249, R239, 0x8000 ;  /* 0x00008000eff97836 */ /* 0x000fe20000000000 */
[----:B------:R-:W1:Y:S01]  /*f610*/  LDCU UR4, c[0x0][0x45c] ;  /* 0x00008b80ff0477ac */ /* 0x000e620008000800 */
[----:B----4-:R-:W-:Y:S01]  /*f620*/  ISETP.GE.AND P1, PT, R237, UR9, PT ;  /* 0x00000009ed007c0c */ /* 0x010fe2000bf26270 */
[----:B---3--:R-:W-:Y:S01]  /*f630*/  ULEA UR5, UR5, UR8, 0x18 ;  /* 0x0000000805057291 */ /* 0x008fe2000f8ec0ff */
[C---:B--2---:R-:W-:Y:S02]  /*f640*/  LOP3.LUT P0, RZ, R238.reuse, 0x2, RZ, 0xc0, !PT ;  /* 0x00000002eeff7812 */ /* 0x044fe4000780c0ff */
[----:B------:R-:W-:Y:S02]  /*f650*/  SHF.L.U32 R235, R238, 0x6, RZ ;  /* 0x00000006eeeb7819 */ /* 0x000fe400000006ff */
[----:B------:R-:W-:Y:S02]  /*f660*/  SEL R232, R232, 0xffffffe0, !P0 ;  /* 0xffffffe0e8e87807 */ /* 0x000fe40004000000 */
[----:B------:R-:W-:-:S02]  /*f670*/  LOP3.LUT R234, R238, 0x8, RZ, 0xc0, !PT ;  /* 0x00000008eeea7812 */ /* 0x000fc400078ec0ff */
[----:B------:R-:W-:Y:S01]  /*f680*/  LOP3.LUT R233, R235, 0x400, RZ, 0xc0, !PT ;  /* 0x00000400ebe97812 */ /* 0x000fe200078ec0ff */
[----:B------:R-:W-:Y:S01]  /*f690*/  IMAD.IADD R203, R240, 0x1, R232 ;  /* 0x00000001f0cb7824 */ /* 0x000fe200078e02e8 */
[----:B------:R-:W-:Y:S01]  /*f6a0*/  IADD3 R202, PT, PT, R232, R239, RZ ;  /* 0x000000efe8ca7210 */ /* 0x000fe20007ffe0ff */
[----:B------:R-:W-:Y:S06]  /*f6b0*/  BRA `(.L_x_271) ;  /* 0x0000000400707947 */ /* 0x000fec0003800000 */
.L_x_273:
[----:B------:R-:W1:Y:S01]  /*f6c0*/  LDC.64 R2, c[0x0][0x3b8] ;  /* 0x0000ee00ff027b82 */ /* 0x000e620000000a00 */
[----:B------:R-:W-:Y:S01]  /*f6d0*/  UIADD3 UR8, UPT, UPT, UR7, -0x1, URZ ;  /* 0xffffffff07087890 */ /* 0x000fe2000fffe0ff */
[----:B------:R-:W-:Y:S02]  /*f6e0*/  ISETP.GE.AND P1, PT, R237, UR6, PT ;  /* 0x00000006ed007c0c */ /* 0x000fe4000bf26270 */
[----:B------:R-:W-:Y:S04]  /*f6f0*/  LOP3.LUT R215, R248, 0x1f8, RZ, 0xc0, !PT ;  /* 0x000001f8f8d77812 */ /* 0x000fe800078ec0ff */
[----:B------:R-:W-:Y:S04]  /*f700*/  LOP3.LUT R215, R215, 0x38, R238, 0x78, !PT ;  /* 0x00000038d7d77812 */ /* 0x000fe800078e78ee */
[----:B------:R-:W-:Y:S04]  /*f710*/  LOP3.LUT R215, R215, 0x1e00, R248, 0xf8, !PT ;  /* 0x00001e00d7d77812 */ /* 0x000fe800078ef8f8 */
[----:B------:R-:W-:Y:S01]  /*f720*/  LEA R247, R215, UR5, 0x1 ;  /* 0x00000005d7f77c11 */ /* 0x000fe2000f8e08ff */
[----:B-1----:R-:W-:Y:S04]  /*f730*/  IMAD.WIDE.U32 R206, R2, UR8, RZ ;  /* 0x0000000802ce7c25 */ /* 0x002fe8000f8e00ff */
[C---:B------:R-:W-:Y:S02]  /*f740*/  IMAD R201, R3.reuse, UR8, R207 ;  /* 0x0000000803c97c24 */ /* 0x040fe4000f8e02cf */
[C---:B------:R-:W-:Y:S02]  /*f750*/  IMAD.SHL.U32 R218, R206.reuse, 0x80, RZ ;  /* 0x00000080ceda7824 */ /* 0x040fe400078e00ff */
[C---:B------:R-:W-:Y:S01]  /*f760*/  @!P2 IMAD R208, R3.reuse, 0x30, RZ ;  /* 0x0000003003d0a824 */ /* 0x040fe200078e02ff */
[----:B------:R-:W-:Y:S01]  /*f770*/  SHF.L.U64.HI R219, R206, 0x7, R201 ;  /* 0x00000007cedb7819 */ /* 0x000fe200000102c9 */
[--C-:B------:R-:W-:Y:S01]  /*f780*/  @!P2 IMAD.MOV.U32 R220, RZ, RZ, R218.reuse ;  /* 0x000000ffffdca224 */ /* 0x100fe200078e00da */
[CC--:B------:R-:W-:Y:S01]  /*f790*/  @!P2 LEA R211, P5, R2.reuse, R218.reuse, 0x4 ;  /* 0x000000da02d3a211 */ /* 0x0c0fe200078a20ff */
[--C-:B------:R-:W-:Y:S01]  /*f7a0*/  @!P2 IMAD.MOV.U32 R224, RZ, RZ, R218.reuse ;  /* 0x000000ffffe0a224 */ /* 0x100fe200078e00da */
[CC--:B------:R-:W-:Y:S01]  /*f7b0*/  @!P2 LEA R213, P4, R2.reuse, R218.reuse, 0x5 ;  /* 0x000000da02d5a211 */ /* 0x0c0fe200078828ff */
[--C-:B------:R-:W-:Y:S01]  /*f7c0*/  @!P2 IMAD.MOV.U32 R221, RZ, RZ, R219.reuse ;  /* 0x000000ffffdda224 */ /* 0x100fe200078e00db */
[----:B------:R-:W-:Y:S01]  /*f7d0*/  @!P2 LEA R214, P3, R2, R218, 0x6 ;  /* 0x000000da02d6a211 */ /* 0x000fe200078630ff */
[----:B------:R-:W-:Y:S01]  /*f7e0*/  @!P2 IMAD.MOV.U32 R225, RZ, RZ, R219 ;  /* 0x000000ffffe1a224 */ /* 0x000fe200078e00db */
[-C--:B------:R-:W-:Y:S01]  /*f7f0*/  @!P1 LEA R209, P6, R218, R246.reuse, 0x1 ;  /* 0x000000f6dad19211 */ /* 0x080fe200078c08ff */
[C---:B------:R-:W-:Y:S01]  /*f800*/  @!P2 IMAD R207, R3.reuse, 0x50, RZ ;  /* 0x0000005003cfa824 */ /* 0x040fe200078e02ff */
[CCC-:B------:R-:W-:Y:S01]  /*f810*/  @!P2 LEA.HI.X R210, R2.reuse, R219.reuse, R3.reuse, 0x4, P5 ;  /* 0x000000db02d2a211 */ /* 0x1c0fe200028f2403 */
[C---:B------:R-:W-:Y:S01]  /*f820*/  @!P2 IMAD R206, R3.reuse, 0x60, RZ ;  /* 0x0000006003cea824 */ /* 0x040fe200078e02ff */
[CCC-:B------:R-:W-:Y:S01]  /*f830*/  @!P2 LEA.HI.X R212, R2.reuse, R219.reuse, R3.reuse, 0x5, P4 ;  /* 0x000000db02d4a211 */ /* 0x1c0fe200020f2c03 */
[----:B------:R-:W-:Y:S01]  /*f840*/  @!P2 IMAD R201, R3, 0x70, RZ ;  /* 0x0000007003c9a824 */ /* 0x000fe200078e02ff */
[C---:B------:R-:W-:Y:S01]  /*f850*/  @!P2 LEA.HI.X R216, R2.reuse, R219, R3, 0x6, P3 ;  /* 0x000000db02d8a211 */ /* 0x040fe200018f3403 */
[----:B------:R-:W-:Y:S01]  /*f860*/  @!P2 IMAD.WIDE.U32 R222, R2, 0x30, R218 ;  /* 0x0000003002dea825 */ /* 0x000fe200078e00da */
[-C--:B------:R-:W-:Y:S02]  /*f870*/  @!P1 LEA.HI.X R3, R218, R245.reuse, R219, 0x1, P6 ;  /* 0x000000f5da039211 */ /* 0x080fe400030f0cdb */
[-C--:B------:R-:W-:Y:S01]  /*f880*/  @!P2 LEA R230, P5, R211, R246.reuse, 0x1 ;  /* 0x000000f6d3e6a211 */ /* 0x080fe200078a08ff */
[C---:B------:R-:W-:Y:S01]  /*f890*/  @!P2 IMAD.WIDE.U32 R220, R2.reuse, 0x50, R220 ;  /* 0x0000005002dca825 */ /* 0x040fe200078e00dc */
[-C--:B------:R-:W-:Y:S02]  /*f8a0*/  @!P2 LEA R228, P4, R213, R246.reuse, 0x1 ;  /* 0x000000f6d5e4a211 */ /* 0x080fe400078808ff */
[-C--:B------:R-:W-:Y:S01]  /*f8b0*/  @!P2 LEA.HI.X R231, R211, R245.reuse, R210, 0x1, P5 ;  /* 0x000000f5d3e7a211 */ /* 0x080fe200028f0cd2 */
[----:B------:R-:W-:Y:S01]  /*f8c0*/  @!P2 IMAD.WIDE.U32 R218, R2, 0x60, R218 ;  /* 0x0000006002daa825 */ /* 0x000fe200078e00da */
[-C--:B------:R-:W-:Y:S02]  /*f8d0*/  @!P2 LEA R226, P3, R214, R246.reuse, 0x1 ;  /* 0x000000f6d6e2a211 */ /* 0x080fe400078608ff */
[-C--:B------:R-:W-:Y:S01]  /*f8e0*/  @!P2 LEA.HI.X R229, R213, R245.reuse, R212, 0x1, P4 ;  /* 0x000000f5d5e5a211 */ /* 0x080fe200020f0cd4 */
[----:B------:R-:W-:Y:S01]  /*f8f0*/  @!P2 IMAD.WIDE.U32 R224, R2, 0x70, R224 ;  /* 0x0000007002e0a825 */ /* 0x000fe200078e00e0 */
[-C--:B------:R-:W-:Y:S02]  /*f900*/  @!P2 LEA.HI.X R227, R214, R245.reuse, R216, 0x1, P3 ;  /* 0x000000f5d6e3a211 */ /* 0x080fe400018f0cd8 */
[-C--:B------:R-:W-:Y:S01]  /*f910*/  @!P2 LEA R214, P6, R222, R246.reuse, 0x1 ;  /* 0x000000f6ded6a211 */ /* 0x080fe200078c08ff */
[----:B------:R-:W-:Y:S01]  /*f920*/  @!P1 IMAD.MOV.U32 R2, RZ, RZ, R209 ;  /* 0x000000ffff029224 */ /* 0x000fe200078e00d1 */
[-C--:B------:R-:W-:Y:S01]  /*f930*/  @!P2 LEA R212, P5, R220, R246.reuse, 0x1 ;  /* 0x000000f6dcd4a211 */ /* 0x080fe200078a08ff */
[----:B------:R-:W-:Y:S01]  /*f940*/  @!P2 IMAD.IADD R208, R208, 0x1, R223 ;  /* 0x00000001d0d0a824 */ /* 0x000fe200078e02df */
[-C--:B------:R-:W-:Y:S01]  /*f950*/  @!P2 LEA R210, P4, R218, R246.reuse, 0x1 ;  /* 0x000000f6dad2a211 */ /* 0x080fe200078808ff */
[----:B------:R-:W-:Y:S01]  /*f960*/  @!P2 IMAD.IADD R207, R207, 0x1, R221 ;  /* 0x00000001cfcfa824 */ /* 0x000fe200078e02dd */
[----:B------:R-:W-:Y:S01]  /*f970*/  @!PT LDS RZ, [RZ] ;  /* 0x00000000fffff984 */ /* 0x000fe20000000800 */
[----:B------:R-:W-:Y:S01]  /*f980*/  @!PT LDS RZ, [RZ] ;  /* 0x00000000fffff984 */ /* 0x000fe20000000800 */
[----:B------:R-:W-:Y:S01]  /*f990*/  @!PT LDS RZ, [RZ] ;  /* 0x00000000fffff984 */ /* 0x000fe20000000800 */
[----:B------:R1:W-:Y:S01]  /*f9a0*/  @!P1 LDGSTS.E.BYPASS.LTC128B.128 [R247+0x4000], desc[UR22][R2.64] ;  /* 0x0400000002f79fae */ /* 0x0003e2000b981a16 */
[----:B------:R-:W-:Y:S01]  /*f9b0*/  @!P2 IMAD.IADD R206, R206, 0x1, R219 ;  /* 0x00000001cecea824 */ /* 0x000fe200078e02db */
[-C--:B------:R-:W-:Y:S01]  /*f9c0*/  @!P2 LEA.HI.X R215, R222, R245.reuse, R208, 0x1, P6 ;  /* 0x000000f5ded7a211 */ /* 0x080fe200030f0cd0 */
[----:B------:R-:W-:Y:S01]  /*f9d0*/  @!P2 IMAD.IADD R201, R201, 0x1, R225 ;  /* 0x00000001c9c9a824 */ /* 0x000fe200078e02e1 */
[----:B------:R2:W-:Y:S01]  /*f9e0*/  @P1 STS.128 [R247+0x4000], RZ ;  /* 0x004000fff7001388 */ /* 0x0005e20000000c00 */
[-C--:B------:R-:W-:Y:S02]  /*f9f0*/  @!P2 LEA.HI.X R213, R220, R245.reuse, R207, 0x1, P5 ;  /* 0x000000f5dcd5a211 */ /* 0x080fe400028f0ccf */
[-C--:B------:R-:W-:Y:S01]  /*fa00*/  @!P2 LEA.HI.X R211, R218, R245.reuse, R206, 0x1, P4 ;  /* 0x000000f5dad3a211 */ /* 0x080fe200020f0cce */
        /* <DEDUP_REMOVED lines=11> */
[C---:B-1----:R-:W-:Y:S03]  /*fac0*/  @!P2 LEA R2, P3, R224.reuse, R246, 0x1 ;  /* 0x000000f6e002a211 */ /* 0x042fe600078608ff */
[----:B------:R-:W-:Y:S01]  /*fad0*/  @!PT LDS RZ, [RZ] ;  /* 0x00000000fffff984 */ /* 0x000fe20000000800 */
[----:B------:R-:W-:Y:S01]  /*fae0*/  @!PT LDS RZ, [RZ] ;  /* 0x00000000fffff984 */ /* 0x000fe20000000800 */
[----:B------:R-:W-:Y:S01]  /*faf0*/  @!PT LDS RZ, [RZ] ;  /* 0x00000000fffff984 */ /* 0x000fe20000000800 */
[----:B------:R2:W-:Y:S01]  /*fb00*/  @!P2 LDGSTS.E.BYPASS.LTC128B.128 [R247+0x5800], desc[UR22][R214.64] ;  /* 0x05800000d6f7afae */ /* 0x0005e2000b981a16 */
[----:B------:R-:W-:Y:S03]  /*fb10*/  @!P2 LEA.HI.X R3, R224, R245, R201, 0x1, P3 ;  /* 0x000000f5e003a211 */ /* 0x000fe600018f0cc9 */
        /* <DEDUP_REMOVED lines=20> */
[----:B------:R-:W0:Y:S01]  /*fc60*/  LDGDEPBAR ;  /* 0x00000000000079af */ /* 0x000e220000000000 */
[----:B------:R-:W-:Y:S05]  /*fc70*/  BRA `(.L_x_272) ;  /* 0x0000001400447947 */ /* 0x000fea0003800000 */
.L_x_271:
[----:B-1----:R-:W-:Y:S01]  /*fc80*/  ISETP.GE.AND P2, PT, R237, UR6, PT ;  /* 0x00000006ed007c0c */ /* 0x002fe2000bf46270 */
[----:B------:R-:W-:Y:S01]  /*fc90*/  IMAD.WIDE.U32 R2, R242, UR7, RZ ;  /* 0x00000007f2027c25 */ /* 0x000fe2000f8e00ff */
[----:B------:R-:W-:Y:S04]  /*fca0*/  DEPBAR.LE SB0, 0x0 ;  /* 0x000080000000791a */ /* 0x000fe80000000000 */
[----:B------:R-:W-:Y:S01]  /*fcb0*/  IMAD.SHL.U32 R10, R2, 0x80, RZ ;  /* 0x00000080020a7824 */ /* 0x000fe200078e00ff */
[----:B------:R-:W-:Y:S01]  /*fcc0*/  BAR.SYNC.DEFER_BLOCKING 0x0 ;  /* 0x0000000000007b1d */ /* 0x000fe20000010000 */
[C---:B------:R-:W-:Y:S01]  /*fcd0*/  IMAD R0, R243.reuse, UR7, R3 ;  /* 0x00000007f3007c24 */ /* 0x040fe2000f8e0203 */
[----:B------:R-:W-:Y:S01]  /*fce0*/  UISETP.NE.AND UP0, UPT, UR7, URZ, UPT ;  /* 0x000000ff0700728c */ /* 0x000fe2000bf05270 */
[----:B------:R-:W-:Y:S03]  /*fcf0*/  IMAD.SHL.U32 R248, R238, 0x8, RZ ;  /* 0x00000008eef87824 */ /* 0x000fe600078e00ff */
[----:B------:R-:W-:Y:S01]  /*fd00*/  SHF.L.U64.HI R11, R2, 0x7, R0 ;  /* 0x00000007020b7819 */ /* 0x000fe20000010200 */
[--C-:B------:R-:W-:Y:S01]  /*fd10*/  @!P2 IMAD.MOV.U32 R14, RZ, RZ, R10.reuse ;  /* 0x000000ffff0ea224 */ /* 0x100fe200078e000a */
[CC--:B------:R-:W-:Y:S01]  /*fd20*/  @!P2 LEA R4, P3, R242.reuse, R10.reuse, 0x5 ;  /* 0x0000000af204a211 */ /* 0x0c0fe200078628ff */
[--C-:B------:R-:W-:Y:S01]  /*fd30*/  @!P2 IMAD.MOV.U32 R12, RZ, RZ, R10.reuse ;  /* 0x000000ffff0ca224 */ /* 0x100fe200078e000a */
[CC--:B------:R-:W-:Y:S01]  /*fd40*/  @!P2 LEA R6, P0, R242.reuse, R10.reuse, 0x6 ;  /* 0x0000000af206a211 */ /* 0x0c0fe200078030ff */
[C---:B------:R-:W-:Y:S01]  /*fd50*/  @!P2 IMAD.WIDE.U32 R16, R242.reuse, 0x30, R10 ;  /* 0x00000030f210a825 */ /* 0x040fe200078e000a */
[C---:B------:R-:W-:Y:S02]  /*fd60*/  @!P2 LEA R2, P4, R242.reuse, R10, 0x4 ;  /* 0x0000000af202a211 */ /* 0x040fe400078820ff */
[CC--:B------:R-:W-:Y:S01]  /*fd70*/  @!P2 LEA.HI.X R3, R242.reuse, R11.reuse, R243, 0x5, P3 ;  /* 0x0000000bf203a211 */ /* 0x0c0fe200018f2cf3 */
[----:B------:R-:W-:Y:S01]  /*fd80*/  @!P2 IMAD.MOV.U32 R15, RZ, RZ, R11 ;  /* 0x000000ffff0fa224 */ /* 0x000fe200078e000b */
[-C--:B------:R-:W-:Y:S01]  /*fd90*/  @!P2 LEA.HI.X R5, R242, R11.reuse, R243, 0x6, P0 ;  /* 0x0000000bf205a211 */ /* 0x080fe200000f34f3 */
[----:B------:R-:W-:Y:S01]  /*fda0*/  @!P2 IMAD.MOV.U32 R13, RZ, RZ, R11 ;  /* 0x000000ffff0da224 */ /* 0x000fe200078e000b */
[-C--:B------:R-:W-:Y:S01]  /*fdb0*/  @!P2 LEA R18, P3, R4, R244.reuse, 0x1 ;  /* 0x000000f40412a211 */ /* 0x080fe200078608ff */
[----:B------:R-:W-:Y:S01]  /*fdc0*/  @!P2 IMAD.WIDE.U32 R14, R242, 0x50, R14 ;  /* 0x00000050f20ea825 */ /* 0x000fe200078e000e */
[-C--:B------:R-:W-:Y:S02]  /*fdd0*/  @!P2 LEA R8, P0, R6, R244.reuse, 0x1 ;  /* 0x000000f40608a211 */ /* 0x080fe400078008ff */
[C---:B------:R-:W-:Y:S01]  /*fde0*/  @!P2 LEA.HI.X R0, R242.reuse, R11, R243, 0x4, P4 ;  /* 0x0000000bf200a211 */ /* 0x040fe200020f24f3 */
[----:B------:R-:W-:Y:S01]  /*fdf0*/  @!P2 IMAD.WIDE.U32 R12, R242, 0x60, R12 ;  /* 0x00000060f20ca825 */ /* 0x000fe200078e000c */
[-C--:B------:R-:W-:Y:S02]  /*fe00*/  @!P2 LEA R20, P4, R2, R244.reuse, 0x1 ;  /* 0x000000f40214a211 */ /* 0x080fe400078808ff */
[-C--:B------:R-:W-:Y:S01]  /*fe10*/  @!P2 LEA.HI.X R19, R4, R241.reuse, R3, 0x1, P3 ;  /* 0x000000f10413a211 */ /* 0x080fe200018f0c03 */
[C---:B------:R-:W-:Y:S01]  /*fe20*/  @!P2 IMAD R3, R243.reuse, 0x50, RZ ;  /* 0x00000050f303a824 */ /* 0x040fe200078e02ff */
[-C--:B------:R-:W-:Y:S01]  /*fe30*/  @!P2 LEA.HI.X R9, R6, R241.reuse, R5, 0x1, P0 ;  /* 0x000000f10609a211 */ /* 0x080fe200000f0c05 */
[----:B------:R-:W-:Y:S01]  /*fe40*/  @!P2 IMAD R5, R243, 0x60, RZ ;  /* 0x00000060f305a824 */ /* 0x000fe200078e02ff */
[-C--:B------:R-:W-:Y:S01]  /*fe50*/  @!P1 LEA R4, P0, R10, R244.reuse, 0x1 ;  /* 0x000000f40a049211 */ /* 0x080fe200078008ff */
[----:B------:R-:W-:Y:S01]  /*fe60*/  @!P2 IMAD.IADD R3, R3, 0x1, R15 ;  /* 0x000000010303a824 */ /* 0x000fe200078e020f */
[-C--:B------:R-:W-:Y:S01]  /*fe70*/  @!P2 LEA.HI.X R21, R2, R241.reuse, R0, 0x1, P4 ;  /* 0x000000f10215a211 */ /* 0x080fe200020f0c00 */
[----:B------:R-:W-:Y:S01]  /*fe80*/  @!P2 IMAD R0, R243, 0x30, RZ ;  /* 0x00000030f300a824 */ /* 0x000fe200078e02ff */
[-C--:B------:R-:W-:Y:S01]  /*fe90*/  @!P1 LEA.HI.X R2, R10, R241.reuse, R11, 0x1, P0 ;  /* 0x000000f10a029211 */ /* 0x080fe200000f0c0b */
[----:B------:R-:W-:Y:S01]  /*fea0*/  @!P1 IMAD.MOV.U32 R22, RZ, RZ, R4 ;  /* 0x000000ffff169224 */ /* 0x000fe200078e0004 */
[-C--:B------:R-:W-:Y:S01]  /*feb0*/  @!P2 LEA R24, P5, R16, R244.reuse, 0x1 ;  /* 0x000000f41018a211 */ /* 0x080fe200078a08ff */
[----:B------:R-:W-:Y:S01]  /*fec0*/  @!P2 IMAD.IADD R0, R0, 0x1, R17 ;  /* 0x000000010000a824 */ /* 0x000fe200078e0211 */
[-C--:B------:R-:W-:Y:S01]  /*fed0*/  @!P2 LEA R4, P3, R12, R244.reuse, 0x1 ;  /* 0x000000f40c04a211 */ /* 0x080fe200078608ff */
[----:B------:R-:W-:Y:S01]  /*fee0*/  @!P1 IMAD.MOV.U32 R23, RZ, RZ, R2 ;  /* 0x000000ffff179224 */ /* 0x000fe200078e0002 */
[----:B------:R-:W-:Y:S01]  /*fef0*/  LOP3.LUT R237, R248, 0x38, RZ, 0xc0, !PT ;  /* 0x00000038f8ed7812 */ /* 0x000fe200078ec0ff */
[----:B------:R-:W-:Y:S01]  /*ff00*/  @!P2 IMAD.IADD R5, R5, 0x1, R13 ;  /* 0x000000010505a824 */ /* 0x000fe200078e020d */
[-C--:B------:R-:W-:Y:S01]  /*ff10*/  @!P2 LEA.HI.X R25, R16, R241.reuse, R0, 0x1, P5 ;  /* 0x000000f11019a211 */ /* 0x080fe200028f0c00 */
[----:B------:R-:W-:Y:S01]  /*ff20*/  @!P2 IMAD.WIDE.U32 R10, R242, 0x70, R10 ;  /* 0x00000070f20aa825 */ /* 0x000fe200078e000a */
[----:B------:R-:W-:Y:S01]  /*ff30*/  @!PT LDS RZ, [RZ] ;  /* 0x00000000fffff984 */ /* 0x000fe20000000800 */
[----:B------:R-:W-:Y:S01]  /*ff40*/  @!PT LDS RZ, [RZ] ;  /* 0x00000000fffff984 */ /* 0x000fe20000000800 */
[----:B------:R-:W-:Y:S01]  /*ff50*/  @!PT LDS RZ, [RZ] ;  /* 0x00000000fffff984 */ /* 0x000fe20000000800 */
[----:B------:R1:W-:Y:S02]  /*ff60*/  @!P1 LDGSTS.E.BYPASS.LTC128B.128 [R247+0x8000], desc[UR22][R22.64] ;  /* 0x0800000016f79fae */ /* 0x0003e4000b981a16 */
[-C--:B------:R-:W-:Y:S01]  /*ff70*/  @!P2 LEA.HI.X R5, R12, R241.reuse, R5, 0x1, P3 ;  /* 0x000000f10c05a211 */ /* 0x080fe200018f0c05 */
[----:B------:R-:W-:Y:S01]  /*ff80*/  @!P2 IMAD R6, R243, 0x70, RZ ;  /* 0x00000070f306a824 */ /* 0x000fe200078e02ff */
[----:B------:R-:W-:Y:S02]  /*ff90*/  @!P2 LEA R2, P0, R10, R244, 0x1 ;  /* 0x000000f40a02a211 */ /* 0x000fe400078008ff */
[----:B------:R-:W-:Y:S01]  /*ffa0*/  LOP3.LUT R204, R237, 0x1c0, R235, 0xf8, !PT ;  /* 0x000001c0edcc7812 */ /* 0x000fe200078ef8eb */
[----:B------:R-:W-:Y:S01]  /*ffb0*/  @!P2 IMAD.IADD R6, R6, 0x1, R11 ;  /* 0x000000010606a824 */ /* 0x000fe200078e020b */
[----:B------:R-:W-:Y:S02]  /*ffc0*/  @P1 STS.128 [R247+0x8000], RZ ;  /* 0x008000fff7001388 */ /* 0x000fe40000000c00 */
[----:B------:R-:W-:Y:S05]  /*ffd0*/  LOP3.LUT R204, R204, R234, RZ, 0x3c, !PT ;  /* 0x000000eacccc7212 */ /* 0x000fea00078e3cff */
[----:B------:R-:W-:Y:S01]  /*ffe0*/  IMAD R204, R204, 0x2, R233 ;  /* 0x00000002cccc7824 */ /* 0x000fe200078e02e9 */
[----:B------:R-:W-:Y:S03]  /*fff0*/  @P2 STS.128 [R247+0x8800], RZ ;  /* 0x008800fff7002388 */ /* 0x000fe60000000c00 */
[----:B------:R-:W-:Y:S05]  /*10000*/  VIADD R0, R204, UR5 ;  /* 0x00000005cc007c36 */ /* 0x000fea0008000000 */
[----:B------:R-:W-:Y:S01]  /*10010*/  @!PT LDS RZ, [RZ] ;  /* 0x00000000fffff984 */ /* 0x000fe20000000800 */
[----:B------:R-:W-:Y:S01]  /*10020*/  @!PT LDS RZ, [RZ] ;  /* 0x00000000fffff984 */ /* 0x000fe20000000800 */
[----:B------:R-:W-:Y:S01]  /*10030*/  @!PT LDS RZ, [RZ] ;  /* 0x00000000fffff984 */ /* 0x000fe20000000800 */
[----:B------:R-:W-:Y:S01]  /*10040*/  @!P2 LDGSTS.E.BYPASS.LTC128B.128 [R247+0x8800], desc[UR22][R20.64] ;  /* 0x0880000014f7afae */ /* 0x000fe2000b981a16 */
[C---:B-1----:R-:W-:Y:S04]  /*10050*/  @!P2 LEA R22, P4, R14.reuse, R244, 0x1 ;  /* 0x000000f40e16a211 */ /* 0x042fe800078808ff */
[-C--:B------:R-:W-:Y:S03]  /*10060*/  @!P2 LEA.HI.X R23, R14, R241.reuse, R3, 0x1, P4 ;  /* 0x000000f10e17a211 */ /* 0x080fe600020f0c03 */
[----:B------:R-:W-:Y:S01]  /*10070*/  @P2 STS.128 [R247+0x9000], RZ ;  /* 0x009000fff7002388 */ /* 0x000fe20000000c00 */
[----:B------:R-:W-:Y:S02]  /*10080*/  @!P2 LEA.HI.X R3, R10, R241, R6, 0x1, P0 ;  /* 0x000000f10a03a211 */ /* 0x000fe400000f0c06 */
[----:B------:R-:W-:Y:S05]  /*10090*/  LOP3.LUT P0, RZ, R238, 0x4, RZ, 0xc0, !PT ;  /* 0x00000004eeff7812 */ /* 0x000fea000780c0ff */
[----:B------:R-:W-:Y:S01]  /*100a0*/  @!PT LDS RZ, [RZ] ;  /* 0x00000000fffff984 */ /* 0x000fe20000000800 */
[----:B------:R-:W-:Y:S01]  /*100b0*/  @!PT LDS RZ, [RZ] ;  /* 0x00000000fffff984 */ /* 0x000fe20000000800 */
[----:B------:R-:W-:Y:S01]  /*100c0*/  @!PT LDS RZ, [RZ] ;  /* 0x00000000fffff984 */ /* 0x000fe20000000800 */
[----:B------:R1:W-:Y:S08]  /*100d0*/  @!P2 LDGSTS.E.BYPASS.LTC128B.128 [R247+0x9000], desc[UR22][R18.64] ;  /* 0x0900000012f7afae */ /* 0x0003f0000b981a16 */
[----:B------:R-:W-:Y:S08]  /*100e0*/  @P2 STS.128 [R247+0x9800], RZ ;  /* 0x009800fff7002388 */ /* 0x000ff00000000c00 */
[----:B------:R-:W-:Y:S01]  /*100f0*/  @!PT LDS RZ, [RZ] ;  /* 0x00000000fffff984 */ /* 0x000fe20000000800 */
[----:B------:R-:W-:Y:S01]  /*10100*/  @!PT LDS RZ, [RZ] ;  /* 0x00000000fffff984 */ /* 0x000fe20000000800 */
[----:B------:R-:W-:Y:S01]  /*10110*/  @!PT LDS RZ, [RZ] ;  /* 0x00000000fffff984 */ /* 0x000fe20000000800 */
[----:B------:R-:W-:Y:S08]  /*10120*/  @!P2 LDGSTS.E.BYPASS.LTC128B.128 [R247+0x9800], desc[UR22][R24.64] ;  /* 0x0980000018f7afae */ /* 0x000ff0000b981a16 */
        /* <DEDUP_REMOVED lines=19> */
[----:B------:R2:W-:Y:S08]  /*10260*/  @!P2 LDGSTS.E.BYPASS.LTC128B.128 [R247+0xb800], desc[UR22][R2.64] ;  /* 0x0b80000002f7afae */ /* 0x0005f0000b981a16 */
[----:B------:R-:W-:Y:S08]  /*10270*/  LDSM.16.M88.4 R128, [R240] ;  /* 0x00000000f080783b */ /* 0x000ff00000000200 */
[----:B-1----:R-:W1:Y:S08]  /*10280*/  LDSM.16.M88.4 R16, [R204+UR5+0x4000] ;  /* 0x00400005cc10783b */ /* 0x002e700008000200 */
[----:B------:R-:W3:Y:S01]  /*10290*/  LDSM.16.M88.4 R124, [R240+0x2000] ;  /* 0x00200000f07c783b */ /* 0x000ee20000000200 */
[----:B--2---:R-:W-:Y:S01]  /*102a0*/  IMAD.IADD R2, R0, 0x1, R232 ;  /* 0x0000000100027824 */ /* 0x004fe200078e02e8 */
[----:B------:R-:W-:Y:S06]  /*102b0*/  SEL R3, R236, 0xffffffc0, !P0 ;  /* 0xffffffc0ec037807 */ /* 0x000fec0004000000 */
[----:B------:R-:W2:Y:S01]  /*102c0*/  LDSM.16.M88.4 R32, [R204+UR5+0x4800] ;  /* 0x00480005cc20783b */ /* 0x000ea20008000200 */
[--C-:B------:R-:W-:Y:S07]  /*102d0*/  IMAD.IADD R0, R0, 0x1, R3.reuse ;  /* 0x0000000100007824 */ /* 0x100fee00078e0203 */
[----:B------:R-:W0:Y:S08]  /*102e0*/  LDGDEPBAR ;  /* 0x00000000000079af */ /* 0x000e300000000000 */
[----:B------:R-:W4:Y:S08]  /*102f0*/  LDSM.16.M88.4 R48, [R204+UR5+0x5000] ;  /* 0x00500005cc30783b */ /* 0x000f300008000200 */
[----:B------:R-:W5:Y:S01]  /*10300*/  LDSM.16.M88.4 R64, [R204+UR5+0x5800] ;  /* 0x00580005cc40783b */ /* 0x000f620008000200 */
[-C--:B-1----:R-:W-:Y:S07]  /*10310*/  HMMA.16816.F32.BF16 R4, R128, R16.reuse, RZ ;  /* 0x000000108004723c */ /* 0x082fee00000418ff */
[----:B------:R-:W1:Y:S01]  /*10320*/  LDSM.16.M88.4 R80, [R204+UR5+0x6000] ;  /* 0x00600005cc50783b */ /* 0x000e620008000200 */
[C---:B---3--:R-:W-:Y:S07]  /*10330*/  HMMA.16816.F32.BF16 R8, R124.reuse, R16, RZ ;  /* 0x000000107c08723c */ /* 0x048fee00000418ff */
[----:B------:R-:W3:Y:S01]  /*10340*/  LDSM.16.M88.4 R96, [R204+UR5+0x6800] ;  /* 0x00680005cc60783b */ /* 0x000ee20008000200 */
[-C--:B------:R-:W-:Y:S07]  /*10350*/  HMMA.16816.F32.BF16 R12, R124, R18.reuse, RZ ;  /* 0x000000127c0c723c */ /* 0x080fee00000418ff */
[----:B------:R-:W3:Y:S01]  /*10360*/  LDSM.16.M88.4 R112, [R204+UR5+0x7000] ;  /* 0x00700005cc70783b */ /* 0x000ee20008000200 */
[C---:B------:R-:W-:Y:S07]  /*10370*/  HMMA.16816.F32.BF16 R16, R128.reuse, R18, RZ ;  /* 0x000000128010723c */ /* 0x040fee00000418ff */
[----:B------:R-:W3:Y:S01]  /*10380*/  LDSM.16.M88.4 R204, [R204+UR5+0x7800] ;  /* 0x00780005cccc783b */ /* 0x000ee20008000200 */
[-C--:B--2---:R-:W-:Y:S07]  /*10390*/  HMMA.16816.F32.BF16 R20, R128, R32.reuse, RZ ;  /* 0x000000208014723c */ /* 0x084fee00000418ff */
[----:B------:R-:W-:Y:S01]  /*103a0*/  LDSM.16.M88.4 R208, [R203] ;  /* 0x00000000cbd0783b */ /* 0x000fe20000000200 */
[C---:B------:R-:W-:Y:S07]  /*103b0*/  HMMA.16816.F32.BF16 R24, R124.reuse, R32, RZ ;  /* 0x000000207c18723c */ /* 0x040fee00000418ff */
[----:B------:R-:W2:Y:S01]  /*103c0*/  LDSM.16.M88.4 R212, [R2+0x4000] ;  /* 0x0040000002d4783b */ /* 0x000ea20000000200 */
[-C--:B------:R-:W-:Y:S07]  /*103d0*/  HMMA.16816.F32.BF16 R28, R124, R34.reuse, RZ ;  /* 0x000000227c1c723c */ /* 0x080fee00000418ff */
[----:B------:R-:W2:Y:S01]  /*103e0*/  LDSM.16.M88.4 R216, [R203+0x2000] ;  /* 0x00200000cbd8783b */ /* 0x000ea20000000200 */
[C---:B------:R-:W-:Y:S07]  /*103f0*/  HMMA.16816.F32.BF16 R32, R128.reuse, R34, RZ ;  /* 0x000000228020723c */ /* 0x040fee00000418ff */
[----:B------:R-:W2:Y:S01]  /*10400*/  LDSM.16.M88.4 R220, [R2+0x4800] ;  /* 0x0048000002dc783b */ /* 0x000ea20000000200 */
[-C--:B----4-:R-:W-:Y:S07]  /*10410*/  HMMA.16816.F32.BF16 R36, R128, R48.reuse, RZ ;  /* 0x000000308024723c */ /* 0x090fee00000418ff */
[----:B------:R-:W4:Y:S01]  /*10420*/  LDSM.16.M88.4 R224, [R2+0x5000] ;  /* 0x0050000002e0783b */ /* 0x000f220000000200 */
[C---:B------:R-:W-:Y:S07]  /*10430*/  HMMA.16816.F32.BF16 R40, R124.reuse, R48, RZ ;  /* 0x000000307c28723c */ /* 0x040fee00000418ff */
[----:B------:R-:W4:Y:S01]  /*10440*/  LDSM.16.M88.4 R228, [R2+0x5800] ;  /* 0x0058000002e4783b */ /* 0x000f220000000200 */
[-C--:B------:R-:W-:Y:S08]  /*10450*/  HMMA.16816.F32.BF16 R44, R124, R50.reuse, RZ ;  /* 0x000000327c2c723c */ /* 0x080ff000000418ff */
[C---:B------:R-:W-:Y:S08]  /*10460*/  HMMA.16816.F32.BF16 R48, R128.reuse, R50, RZ ;  /* 0x000000328030723c */ /* 0x040ff000000418ff */
[-C--:B-----5:R-:W-:Y:S08]  /*10470*/  HMMA.16816.F32.BF16 R52, R128, R64.reuse, RZ ;  /* 0x000000408034723c */ /* 0x0a0ff000000418ff */
        /* <DEDUP_REMOVED lines=30> */
[-C--:B----4-:R-:W-:Y:S08]  /*10660*/  HMMA.16816.F32.BF16 R36, R208, R224.reuse, R36 ;  /* 0x000000e0d024723c */ /* 0x090ff00000041824 */
[C---:B------:R-:W-:Y:S08]  /*10670*/  HMMA.16816.F32.BF16 R40, R216.reuse, R224, R40 ;  /* 0x000000e0d828723c */ /* 0x040ff00000041828 */
[-C--:B------:R-:W-:Y:S08]  /*10680*/  HMMA.16816.F32.BF16 R44, R216, R226.reuse, R44 ;  /* 0x000000e2d82c723c */ /* 0x080ff0000004182c */
[C---:B------:R-:W-:Y:S01]  /*10690*/  HMMA.16816.F32.BF16 R48, R208.reuse, R226, R48 ;  /* 0x000000e2d030723c */ /* 0x040fe20000041830 */
[----:B------:R4:W5:Y:S07]  /*106a0*/  LDSM.16.M88.4 R224, [R2+0x7800] ;  /* 0x0078000002e0783b */ /* 0x00096e0000000200 */
[-C--:B------:R-:W-:Y:S08]  /*106b0*/  HMMA.16816.F32.BF16 R52, R208, R228.reuse, R52 ;  /* 0x000000e4d034723c */ /* 0x080ff00000041834 */
[C---:B------:R-:W-:Y:S08]  /*106c0*/  HMMA.16816.F32.BF16 R56, R216.reuse, R228, R56 ;  /* 0x000000e4d838723c */ /* 0x040ff00000041838 */
[-C--:B------:R-:W-:Y:S03]  /*106d0*/  HMMA.16816.F32.BF16 R60, R216, R230.reuse, R60 ;  /* 0x000000e6d83c723c */ /* 0x080fe6000004183c */
[----:B----4-:R-:W-:Y:S05]  /*106e0*/  IMAD.IADD R2, R240, 0x1, R3 ;  /* 0x00000001f0027824 */ /* 0x010fea00078e0203 */
        /* <DEDUP_REMOVED lines=16> */
[----:B------:R2:W3:Y:S07]  /*107f0*/  LDSM.16.M88.4 R220, [R2+0x2000] ;  /* 0x0020000002dc783b */ /* 0x0004ee0000000200 */
[-C--:B-----5:R-:W-:Y:S08]  /*10800*/  HMMA.16816.F32.BF16 R116, R208, R224.reuse, R116 ;  /* 0x000000e0d074723c */ /* 0x0a0ff00000041874 */
[C---:B------:R-:W-:Y:S08]  /*10810*/  HMMA.16816.F32.BF16 R120, R216.reuse, R224, R120 ;  /* 0x000000e0d878723c */ /* 0x040ff00000041878 */
[-C--:B------:R-:W-:Y:S01]  /*10820*/  HMMA.16816.F32.BF16 R124, R216, R226.reuse, R124 ;  /* 0x000000e2d87c723c */ /* 0x080fe2000004187c */
[----:B------:R-:W4:Y:S02]  /*10830*/  LDSM.16.M88.4 R216, [R0+0x5000] ;  /* 0x0050000000d8783b */ /* 0x000f240000000200 */
[C---:B--2---:R-:W-:Y:S05]  /*10840*/  IMAD.IADD R2, R232.reuse, 0x1, R2 ;  /* 0x00000001e8027824 */ /* 0x044fea00078e0202 */
[----:B------:R-:W-:Y:S01]  /*10850*/  HMMA.16816.F32.BF16 R128, R208, R226, R128 ;  /* 0x000000e2d080723c */ /* 0x000fe20000041880 */
[----:B------:R-:W2:Y:S07]  /*10860*/  LDSM.16.M88.4 R208, [R0+0x5800] ;  /* 0x0058000000d0783b */ /* 0x000eae0000000200 */
[-C--:B-1----:R-:W-:Y:S01]  /*10870*/  HMMA.16816.F32.BF16 R4, R204, R212.reuse, R4 ;  /* 0x000000d4cc04723c */ /* 0x082fe20000041804 */
[----:B------:R-:W-:Y:S07]  /*10880*/  LDSM.16.M88.4 R224, [R0+0x7000] ;  /* 0x0070000000e0783b */ /* 0x000fee0000000200 */
[C---:B---3--:R-:W-:Y:S08]  /*10890*/  HMMA.16816.F32.BF16 R8, R220.reuse, R212, R8 ;  /* 0x000000d4dc08723c */ /* 0x048ff00000041808 */
        /* <DEDUP_REMOVED lines=8> */
[-C--:B----4-:R-:W-:Y:S08]  /*10920*/  HMMA.16816.F32.BF16 R36, R204, R216.reuse, R36 ;  /* 0x000000d8cc24723c */ /* 0x090ff00000041824 */
[C---:B------:R-:W-:Y:S08]  /*10930*/  HMMA.16816.F32.BF16 R40, R220.reuse, R216, R40 ;  /* 0x000000d8dc28723c */ /* 0x040ff00000041828 */
[-C--:B------:R-:W-:Y:S08]  /*10940*/  HMMA.16816.F32.BF16 R44, R220, R218.reuse, R44 ;  /* 0x000000dadc2c723c */ /* 0x080ff0000004182c */
[C---:B------:R-:W-:Y:S01]  /*10950*/  HMMA.16816.F32.BF16 R48, R204.reuse, R218, R48 ;  /* 0x000000dacc30723c */ /* 0x040fe20000041830 */
[----:B------:R3:W4:Y:S07]  /*10960*/  LDSM.16.M88.4 R216, [R0+0x6800] ;  /* 0x0068000000d8783b */ /* 0x00072e0000000200 */
[-C--:B--2---:R-:W-:Y:S08]  /*10970*/  HMMA.16816.F32.BF16 R52, R204, R208.reuse, R52 ;  /* 0x000000d0cc34723c */ /* 0x084ff00000041834 */
[C---:B------:R-:W-:Y:S08]  /*10980*/  HMMA.16816.F32.BF16 R56, R220.reuse, R208, R56 ;  /* 0x000000d0dc38723c */ /* 0x040ff00000041838 */
[-C--:B------:R-:W-:Y:S03]  /*10990*/  HMMA.16816.F32.BF16 R60, R220, R210.reuse, R60 ;  /* 0x000000d2dc3c723c */ /* 0x080fe6000004183c */
[----:B---3--:R-:W-:Y:S05]  /*109a0*/  IMAD.IADD R0, R232, 0x1, R0 ;  /* 0x00000001e8007824 */ /* 0x008fea00078e0200 */
[C---:B------:R-:W-:Y:S01]  /*109b0*/  HMMA.16816.F32.BF16 R64, R204.reuse, R210, R64 ;  /* 0x000000d2cc40723c */ /* 0x040fe20000041840 */
[----:B------:R-:W-:Y:S07]  /*109c0*/  LDSM.16.M88.4 R208, [R2] ;  /* 0x0000000002d0783b */ /* 0x000fee0000000200 */
[-C--:B-1----:R-:W-:Y:S08]  /*109d0*/  HMMA.16816.F32.BF16 R68, R204, R212.reuse, R68 ;  /* 0x000000d4cc44723c */ /* 0x082ff00000041844 */
[C---:B------:R-:W-:Y:S08]  /*109e0*/  HMMA.16816.F32.BF16 R72, R220.reuse, R212, R72 ;  /* 0x000000d4dc48723c */ /* 0x040ff00000041848 */
[-C--:B------:R-:W-:Y:S08]  /*109f0*/  HMMA.16816.F32.BF16 R76, R220, R214.reuse, R76 ;  /* 0x000000d6dc4c723c */ /* 0x080ff0000004184c */
[C---:B------:R-:W-:Y:S01]  /*10a00*/  HMMA.16816.F32.BF16 R80, R204.reuse, R214, R80 ;  /* 0x000000d6cc50723c */ /* 0x040fe20000041850 */
        /* <DEDUP_REMOVED lines=16> */
[----:B------:R-:W5:Y:S07]  /*10b10*/  LDSM.16.M88.4 R204, [R0+0x5800] ;  /* 0x0058000000cc783b */ /* 0x000f6e0000000200 */
[-C--:B-1----:R-:W-:Y:S01]  /*10b20*/  HMMA.16816.F32.BF16 R4, R208, R212.reuse, R4 ;  /* 0x000000d4d004723c */ /* 0x082fe20000041804 */
[----:B------:R-:W-:Y:S07]  /*10b30*/  LDSM.16.M88.4 R228, [R0+0x7000] ;  /* 0x0070000000e4783b */ /* 0x000fee0000000200 */
[C---:B--2---:R-:W-:Y:S08]  /*10b40*/  HMMA.16816.F32.BF16 R8, R216.reuse, R212, R8 ;  /* 0x000000d4d808723c */ /* 0x044ff00000041808 */
[-C--:B------:R-:W-:Y:S08]  /*10b50*/  HMMA.16816.F32.BF16 R12, R216, R214.reuse, R12 ;  /* 0x000000d6d80c723c */ /* 0x080ff0000004180c */
[C---:B------:R-:W-:Y:S01]  /*10b60*/  HMMA.16816.F32.BF16 R16, R208.reuse, R214, R16 ;  /* 0x000000d6d010723c */ /* 0x040fe20000041810 */
[----:B------:R-:W1:Y:S03]  /*10b70*/  LDSM.16.M88.4 R212, [R0+0x6000] ;  /* 0x0060000000d4783b */ /* 0x000e660000000200 */
[----:B------:R-:W-:Y:S04]  /*10b80*/  FMNMX3.FTZ R196, R199, R8, R9, !PT ;  /* 0x00000008c7c47276 */ /* 0x000fe80007810009 */
[-C--:B---3--:R-:W-:Y:S03]  /*10b90*/  HMMA.16816.F32.BF16 R20, R208, R224.reuse, R20 ;  /* 0x000000e0d014723c */ /* 0x088fe60000041814 */
[----:B------:R-:W-:Y:S05]  /*10ba0*/  FMNMX3.FTZ R196, R196, R12, R13, !PT ;  /* 0x0000000cc4c47276 */ /* 0x000fea000781000d */
[C---:B------:R-:W-:Y:S08]  /*10bb0*/  HMMA.16816.F32.BF16 R24, R216.reuse, R224, R24 ;  /* 0x000000e0d818723c */ /* 0x040ff00000041818 */
[-C--:B------:R-:W-:Y:S08]  /*10bc0*/  HMMA.16816.F32.BF16 R28, R216, R226.reuse, R28 ;  /* 0x000000e2d81c723c */ /* 0x080ff0000004181c */
[C---:B------:R-:W-:Y:S01]  /*10bd0*/  HMMA.16816.F32.BF16 R32, R208.reuse, R226, R32 ;  /* 0x000000e2d020723c */ /* 0x040fe20000041820 */
[----:B------:R-:W2:Y:S03]  /*10be0*/  LDSM.16.M88.4 R224, [R0+0x6800] ;  /* 0x0068000000e0783b */ /* 0x000ea60000000200 */
[----:B------:R-:W-:Y:S04]  /*10bf0*/  FMNMX3.FTZ R196, R196, R24, R25, !PT ;  /* 0x00000018c4c47276 */ /* 0x000fe80007810019 */
[-C--:B----4-:R-:W-:Y:S03]  /*10c00*/  HMMA.16816.F32.BF16 R36, R208, R220.reuse, R36 ;  /* 0x000000dcd024723c */ /* 0x090fe60000041824 */
[----:B------:R-:W-:Y:S05]  /*10c10*/  FMNMX3.FTZ R196, R196, R28, R29, !PT ;  /* 0x0000001cc4c47276 */ /* 0x000fea000781001d */
[C---:B------:R-:W-:Y:S08]  /*10c20*/  HMMA.16816.F32.BF16 R40, R216.reuse, R220, R40 ;  /* 0x000000dcd828723c */ /* 0x040ff00000041828 */
[-C--:B------:R-:W-:Y:S08]  /*10c30*/  HMMA.16816.F32.BF16 R44, R216, R222.reuse, R44 ;  /* 0x000000ded82c723c */ /* 0x080ff0000004182c */
[C---:B------:R-:W-:Y:S01]  /*10c40*/  HMMA.16816.F32.BF16 R48, R208.reuse, R222, R48 ;  /* 0x000000ded030723c */ /* 0x040fe20000041830 */
[----:B------:R3:W4:Y:S01]  /*10c50*/  LDSM.16.M88.4 R220, [R0+0x7800] ;  /* 0x0078000000dc783b */ /* 0x0007220000000200 */
[----:B------:R-:W-:Y:S04]  /*10c60*/  DEPBAR.LE SB0, 0x0 ;  /* 0x000080000000791a */ /* 0x000fe80000000000 */
[----:B------:R-:W-:Y:S02]  /*10c70*/  FMNMX3.FTZ R196, R196, R40, R41, !PT ;  /* 0x00000028c4c47276 */ /* 0x000fe40007810029 */
[-C--:B-----5:R-:W-:Y:S01]  /*10c80*/  HMMA.16816.F32.BF16 R52, R208, R204.reuse, R52 ;  /* 0x000000ccd034723c */ /* 0x0a0fe20000041834 */
[----:B------:R-:W-:Y:S04]  /*10c90*/  BAR.SYNC.DEFER_BLOCKING 0x0 ;  /* 0x0000000000007b1d */ /* 0x000fe80000010000 */
[----:B------:R-:W-:Y:S03]  /*10ca0*/  FMNMX3.FTZ R196, R196, R44, R45, !PT ;  /* 0x0000002cc4c47276 */ /* 0x000fe6000781002d */
[C---:B------:R-:W-:Y:S04]  /*10cb0*/  HMMA.16816.F32.BF16 R56, R216.reuse, R204, R56 ;  /* 0x000000ccd838723c */ /* 0x040fe80000041838 */
[----:B------:R-:W-:Y:S02]  /*10cc0*/  FMNMX3.FTZ R205, R197, R4, R5, !PT ;  /* 0x00000004c5cd7276 */ /* 0x000fe40007810005 */
[----:B------:R-:W-:Y:S02]  /*10cd0*/  FMNMX3.FTZ R204, R198, R6, R7, !PT ;  /* 0x00000006c6cc7276 */ /* 0x000fe40007810007 */
[-C--:B------:R-:W-:Y:S03]  /*10ce0*/  HMMA.16816.F32.BF16 R60, R216, R206.reuse, R60 ;  /* 0x000000ced83c723c */ /* 0x080fe6000004183c */
[----:B---3--:R-:W-:Y:S02]  /*10cf0*/  FMNMX3.FTZ R0, R200, R10, R11, !PT ;  /* 0x0000000ac8007276 */ /* 0x008fe4000781000b */
[----:B------:R-:W-:Y:S02]  /*10d00*/  FMNMX3.FTZ R205, R205, R16, R17, !PT ;  /* 0x00000010cdcd7276 */ /* 0x000fe40007810011 */
[----:B------:R-:W-:Y:S01]  /*10d10*/  FMNMX3.FTZ R0, R0, R14, R15, !PT ;  /* 0x0000000e00007276 */ /* 0x000fe2000781000f */
        /* <DEDUP_REMOVED lines=47> */
[-C--:B----4-:R-:W-:Y:S03]  /*11010*/  HMMA.16816.F32.BF16 R116, R208, R220.reuse, R116 ;  /* 0x000000dcd074723c */ /* 0x090fe60000041874 */
        /* <DEDUP_REMOVED lines=22> */
[----:B------:R-:W-:Y:S06]  /*11180*/  BRA.U.ANY UP0, `(.L_x_273) ;  /* 0xffffffe5004c7547 */ /* 0x000fec000b93ffff */
.L_x_272:
[----:B------:R-:W1:Y:S01]  /*11190*/  SHFL.BFLY PT, R206, R205, 0x2, 0x1f ;  /* 0x0c401f00cdce7f89 */ /* 0x000e6200000e0000 */
[----:B------:R-:W-:Y:S02]  /*111a0*/  UISETP.NE.AND UP0, UPT, UR7, URZ, UPT ;  /* 0x000000ff0700728c */ /* 0x000fe4000bf05270 */
[----:B------:R-:W-:Y:S05]  /*111b0*/  UIADD3 UR7, UPT, UPT, UR7, -0x1, URZ ;  /* 0xffffffff07077890 */ /* 0x000fea000fffe0ff */
[----:B--2---:R-:W2:Y:S08]  /*111c0*/  SHFL.BFLY PT, R2, R196, 0x2, 0x1f ;  /* 0x0c401f00c4027f89 */ /* 0x004eb000000e0000 */
[----:B------:R-:W3:Y:S08]  /*111d0*/  SHFL.BFLY PT, R3, R204, 0x2, 0x1f ;  /* 0x0c401f00cc037f89 */ /* 0x000ef000000e0000 */
[----:B------:R-:W4:Y:S08]  /*111e0*/  SHFL.BFLY PT, R201, R0, 0x2, 0x1f ;  /* 0x0c401f0000c97f89 */ /* 0x000f3000000e0000 */
[----:B------:R-:W-:Y:S01]  /*111f0*/  LDSM.16.MT88.4 R208, [R202+0x8000] ;  /* 0x00800000cad0783b */ /* 0x000fe20000004200 */
[----:B-1----:R-:W-:Y:S02]  /*11200*/  FMNMX.FTZ R205, R205, R206, !PT ;  /* 0x000000cecdcd7209 */ /* 0x002fe40007810000 */
[----:B--2---:R-:W-:Y:S05]  /*11210*/  FMNMX.FTZ R2, R196, R2, !PT ;  /* 0x00000002c4027209 */ /* 0x004fea0007810000 */
[----:B------:R-:W1:Y:S01]  /*11220*/  SHFL.BFLY PT, R196, R205, 0x1, 0x1f ;  /* 0x0c201f00cdc47f89 */ /* 0x000e6200000e0000 */
[----:B---3--:R-:W-:Y:S07]  /*11230*/  FMNMX.FTZ R3, R204, R3, !PT ;  /* 0x00000003cc037209 */ /* 0x008fee0007810000 */
[----:B------:R-:W2:Y:S01]  /*11240*/  SHFL.BFLY PT, R204, R2, 0x1, 0x1f ;  /* 0x0c201f0002cc7f89 */ /* 0x000ea200000e0000 */
[----:B----4-:R-:W-:Y:S07]  /*11250*/  FMNMX.FTZ R201, R0, R201, !PT ;  /* 0x000000c900c97209 */ /* 0x010fee0007810000 */
[----:B------:R-:W3:Y:S08]  /*11260*/  SHFL.BFLY PT, R206, R3, 0x1, 0x1f ;  /* 0x0c201f0003ce7f89 */ /* 0x000ef000000e0000 */
[----:B------:R-:W4:Y:S01]  /*11270*/  SHFL.BFLY PT, R0, R201, 0x1, 0x1f ;  /* 0x0c201f00c9007f89 */ /* 0x000f2200000e0000 */
[----:B-1----:R-:W-:Y:S02]  /*11280*/  FMNMX.FTZ R196, R205, R196, !PT ;  /* 0x000000c4cdc47209 */ /* 0x002fe40007810000 */
[----:B--2---:R-:W-:Y:S03]  /*11290*/  FMNMX.FTZ R2, R2, R204, !PT ;  /* 0x000000cc02027209 */ /* 0x004fe60007810000 */
[C---:B------:R-:W-:Y:S01]  /*112a0*/  FMUL.FTZ R204, R196.reuse, UR4 ;  /* 0x00000004c4cc7c20 */ /* 0x040fe20008410000 */
[C---:B------:R-:W-:Y:S01]  /*112b0*/  FSETP.NEU.FTZ.AND P3, PT, R196.reuse, -INF , PT ;  /* 0xff800000c400780b */ /* 0x040fe20003f7d000 */
[----:B------:R-:W-:Y:S01]  /*112c0*/  FADD.FTZ R197, -R196, R197 ;  /* 0x000000c5c4c57221 */ /* 0x000fe20000010100 */
[----:B---3--:R-:W-:Y:S01]  /*112d0*/  FMNMX.FTZ R3, R3, R206, !PT ;  /* 0x000000ce03037209 */ /* 0x008fe20007810000 */
[----:B------:R-:W-:Y:S01]  /*112e0*/  FMUL.FTZ R229, R2, UR4 ;  /* 0x0000000402e57c20 */ /* 0x000fe20008410000 */
[----:B------:R-:W-:Y:S02]  /*112f0*/  FSEL R230, R204, RZ, P3 ;  /* 0x000000ffcce67208 */ /* 0x000fe40001800000 */
[----:B------:R-:W1:Y:S01]  /*11300*/  LDSM.16.MT88.4 R204, [R239+0x8000] ;  /* 0x00800000efcc783b */ /* 0x000e620000004200 */
[C---:B------:R-:W-:Y:S01]  /*11310*/  FMUL.FTZ R231, R3.reuse, UR4 ;  /* 0x0000000403e77c20 */ /* 0x040fe20008410000 */
[----:B------:R-:W-:Y:S01]  /*11320*/  FSETP.NEU.FTZ.AND P2, PT, R3, -INF , PT ;  /* 0xff8000000300780b */ /* 0x000fe20003f5d000 */
[----:B------:R-:W-:Y:S01]  /*11330*/  FFMA.FTZ R227, R4, UR4, -R230 ;  /* 0x0000000404e37c23 */ /* 0x000fe200080108e6 */
[----:B----4-:R-:W-:Y:S01]  /*11340*/  FMNMX.FTZ R0, R201, R0, !PT ;  /* 0x00000000c9007209 */ /* 0x010fe20007810000 */
[----:B------:R-:W-:Y:S01]  /*11350*/  FADD.FTZ R201, -R3, R198 ;  /* 0x000000c603c97221 */ /* 0x000fe20000010100 */
[----:B------:R-:W-:Y:S01]  /*11360*/  FSEL R231, R231, RZ, P2 ;  /* 0x000000ffe7e77208 */ /* 0x000fe20001000000 */
[----:B------:R-:W-:Y:S01]  /*11370*/  FADD.FTZ R198, -R2, R199 ;  /* 0x000000c702c67221 */ /* 0x000fe20000010100 */
[----:B------:R-:W-:Y:S01]  /*11380*/  FMUL.FTZ R199, R197, UR4 ;  /* 0x00000004c5c77c20 */ /* 0x000fe20008410000 */
[----:B------:R-:W-:Y:S01]  /*11390*/  FMUL.FTZ R228, R0, UR4 ;  /* 0x0000000400e47c20 */ /* 0x000fe20008410000 */
[----:B------:R-:W-:Y:S01]  /*113a0*/  FSETP.NEU.FTZ.AND P3, PT, R2, -INF , PT ;  /* 0xff8000000200780b */ /* 0x000fe20003f7d000 */
[--C-:B------:R-:W-:Y:S01]  /*113b0*/  FFMA.FTZ R218, R5, UR4, -R230.reuse ;  /* 0x0000000405da7c23 */ /* 0x100fe200080108e6 */
[----:B------:R-:W-:Y:S01]  /*113c0*/  FSETP.NEU.FTZ.AND P2, PT, R0, -INF , PT ;  /* 0xff8000000000780b */ /* 0x000fe20003f5d000 */
[--C-:B------:R-:W-:Y:S01]  /*113d0*/  FFMA.FTZ R221, R16, UR4, -R230.reuse ;  /* 0x0000000410dd7c23 */ /* 0x100fe200080108e6 */
[----:B------:R-:W-:Y:S01]  /*113e0*/  FFMA.FTZ R212, R17, UR4, -R230 ;  /* 0x0000000411d47c23 */ /* 0x000fe200080108e6 */
[--C-:B------:R-:W-:Y:S01]  /*113f0*/  FFMA.FTZ R216, R18, UR4, -R231.reuse ;  /* 0x0000000412d87c23 */ /* 0x100fe200080108e7 */
[--C-:B------:R-:W-:Y:S01]  /*11400*/  FFMA.FTZ R213, R19, UR4, -R231.reuse ;  /* 0x0000000413d57c23 */ /* 0x100fe200080108e7 */
[--C-:B------:R-:W-:Y:S01]  /*11410*/  FFMA.FTZ R224, R6, UR4, -R231.reuse ;  /* 0x0000000406e07c23 */ /* 0x100fe200080108e7 */
[----:B------:R-:W-:Y:S01]  /*11420*/  FFMA.FTZ R220, R7, UR4, -R231 ;  /* 0x0000000407dc7c23 */ /* 0x000fe200080108e7 */
[----:B------:R-:W-:Y:S01]  /*11430*/  FMUL.FTZ R201, R201, UR4 ;  /* 0x00000004c9c97c20 */ /* 0x000fe20008410000 */
[----:B------:R-:W-:Y:S01]  /*11440*/  FADD.FTZ R197, -R0, R200 ;  /* 0x000000c800c57221 */ /* 0x000fe20000010100 */
[----:B------:R-:W-:Y:S01]  /*11450*/  FSEL R229, R229, RZ, P3 ;  /* 0x000000ffe5e57208 */ /* 0x000fe20001800000 */
[----:B------:R-:W2:Y:S01]  /*11460*/  MUFU.EX2 R200, R199 ;  /* 0x000000c700c87308 */ /* 0x000ea20000000800 */
[----:B------:R-:W-:Y:S01]  /*11470*/  FSEL R228, R228, RZ, P2 ;  /* 0x000000ffe4e47208 */ /* 0x000fe20001000000 */
[----:B------:R-:W-:Y:S01]  /*11480*/  FMUL.FTZ R198, R198, UR4 ;  /* 0x00000004c6c67c20 */ /* 0x000fe20008410000 */
[----:B------:R-:W-:Y:S07]  /*11490*/  FMUL.FTZ R197, R197, UR4 ;  /* 0x00000004c5c57c20 */ /* 0x000fee0008410000 */
[----:B------:R-:W3:Y:S01]  /*114a0*/  MUFU.EX2 R199, R201 ;  /* 0x000000c900c77308 */ /* 0x000ee20000000800 */
[--C-:B------:R-:W-:Y:S01]  /*114b0*/  FFMA.FTZ R217, R12, UR4, -R229.reuse ;  /* 0x000000040cd97c23 */ /* 0x100fe200080108e5 */
[--C-:B------:R-:W-:Y:S01]  /*114c0*/  FFMA.FTZ R214, R13, UR4, -R229.reuse ;  /* 0x000000040dd67c23 */ /* 0x100fe200080108e5 */
[--C-:B------:R-:W-:Y:S07]  /*114d0*/  FFMA.FTZ R219, R14, UR4, -R228.reuse ;  /* 0x000000040edb7c23 */ /* 0x100fee00080108e4 */
[----:B------:R-:W-:Y:S01]  /*114e0*/  MUFU.EX2 R227, R227 ;  /* 0x000000e300e37308 */ /* 0x000fe20000000800 */
[--C-:B------:R-:W-:Y:S01]  /*114f0*/  FFMA.FTZ R215, R15, UR4, -R228.reuse ;  /* 0x000000040fd77c23 */ /* 0x100fe200080108e4 */
[--C-:B------:R-:W-:Y:S01]  /*11500*/  FFMA.FTZ R225, R8, UR4, -R229.reuse ;  /* 0x0000000408e17c23 */ /* 0x100fe200080108e5 */
[----:B------:R-:W-:Y:S07]  /*11510*/  FFMA.FTZ R222, R9, UR4, -R229 ;  /* 0x0000000409de7c23 */ /* 0x000fee00080108e5 */
[----:B------:R-:W4:Y:S01]  /*11520*/  MUFU.EX2 R218, R218 ;  /* 0x000000da00da7308 */ /* 0x000f220000000800 */
[--C-:B------:R-:W-:Y:S01]  /*11530*/  FFMA.FTZ R226, R10, UR4, -R228.reuse ;  /* 0x000000040ae27c23 */ /* 0x100fe200080108e4 */
[--C-:B------:R-:W-:Y:S01]  /*11540*/  FFMA.FTZ R223, R11, UR4, -R228.reuse ;  /* 0x000000040bdf7c23 */ /* 0x100fe200080108e4 */
[C---:B--2---:R-:W-:Y:S07]  /*11550*/  FMUL.FTZ R4, R200.reuse, R192 ;  /* 0x000000c0c8047220 */ /* 0x044fee0000410000 */
[----:B------:R-:W-:Y:S01]  /*11560*/  MUFU.EX2 R224, R224 ;  /* 0x000000e000e07308 */ /* 0x000fe20000000800 */
[C---:B------:R-:W-:Y:S01]  /*11570*/  FMUL.FTZ R5, R200.reuse, R193 ;  /* 0x000000c1c8057220 */ /* 0x040fe20000410000 */
[C---:B---3--:R-:W-:Y:S01]  /*11580*/  FMUL.FTZ R6, R199.reuse, R194 ;  /* 0x000000c2c7067220 */ /* 0x048fe20000410000 */
[C---:B------:R-:W-:Y:S07]  /*11590*/  FMUL.FTZ R7, R199.reuse, R195 ;  /* 0x000000c3c7077220 */ /* 0x040fee0000410000 */
[----:B------:R-:W2:Y:S01]  /*115a0*/  MUFU.EX2 R220, R220 ;  /* 0x000000dc00dc7308 */ /* 0x000ea20000000800 */
[C---:B------:R-:W-:Y:S01]  /*115b0*/  FMUL.FTZ R16, R200.reuse, R180 ;  /* 0x000000b4c8107220 */ /* 0x040fe20000410000 */
[----:B------:R-:W-:Y:S01]  /*115c0*/  FMUL.FTZ R17, R200, R181 ;  /* 0x000000b5c8117220 */ /* 0x000fe20000410000 */
[C---:B------:R-:W-:Y:S07]  /*115d0*/  FMUL.FTZ R18, R199.reuse, R182 ;  /* 0x000000b6c7127220 */ /* 0x040fee0000410000 */
[----:B------:R-:W-:Y:S01]  /*115e0*/  MUFU.EX2 R221, R221 ;  /* 0x000000dd00dd7308 */ /* 0x000fe20000000800 */
[----:B------:R-:W-:Y:S01]  /*115f0*/  FMUL.FTZ R19, R199, R183 ;  /* 0x000000b7c7137220 */ /* 0x000fe20000410000 */
[----:B----4-:R-:W-:Y:S01]  /*11600*/  F2FP.BF16.F32.PACK_AB R192, R218, R227 ;  /* 0x000000e3dac0723e */ /* 0x010fe200000010ff */
[C---:B------:R-:W-:Y:S07]  /*11610*/  FMUL.FTZ R132, R200.reuse, R132 ;  /* 0x00000084c8847220 */ /* 0x040fee0000410000 */
[----:B------:R-:W3:Y:S01]  /*11620*/  MUFU.EX2 R212, R212 ;  /* 0x000000d400d47308 */ /* 0x000ee20000000800 */
[----:B------:R-:W-:Y:S01]  /*11630*/  MOV R201, R250 ;  /* 0x000000fa00c97202 */ /* 0x000fe20000000f00 */
[----:B------:R-:W-:Y:S01]  /*11640*/  FMUL.FTZ R133, R200, R133 ;  /* 0x00000085c8857220 */ /* 0x000fe20000410000 */
[----:B------:R-:W-:Y:S07]  /*11650*/  @P0 IADD3 R201, PT, PT, R249, -0x40, RZ ;  /* 0xffffffc0f9c90810 */ /* 0x000fee0007ffe0ff */
[----:B------:R-:W-:Y:S01]  /*11660*/  MUFU.EX2 R216, R216 ;  /* 0x000000d800d87308 */ /* 0x000fe20000000800 */
[C---:B------:R-:W-:Y:S01]  /*11670*/  FMUL.FTZ R134, R199.reuse, R134 ;  /* 0x00000086c7867220 */ /* 0x040fe20000410000 */
[----:B--2---:R-:W-:Y:S01]  /*11680*/  F2FP.BF16.F32.PACK_AB R193, R220, R224 ;  /* 0x000000e0dcc1723e */ /* 0x004fe200000010ff */
[C---:B------:R-:W-:Y:S07]  /*11690*/  FMUL.FTZ R135, R199.reuse, R135 ;  /* 0x00000087c7877220 */ /* 0x040fee0000410000 */
[----:B------:R-:W2:Y:S01]  /*116a0*/  MUFU.EX2 R213, R213 ;  /* 0x000000d500d57308 */ /* 0x000ea20000000800 */
[----:B------:R-:W4:Y:S01]  /*116b0*/  LDSM.16.MT88.4 R180, [R201] ;  /* 0x00000000c9b4783b */ /* 0x000f220000004200 */
[C---:B------:R-:W-:Y:S01]  /*116c0*/  FMUL.FTZ R144, R200.reuse, R144 ;  /* 0x00000090c8907220 */ /* 0x040fe20000410000 */
[----:B------:R-:W-:Y:S07]  /*116d0*/  FMUL.FTZ R145, R200, R145 ;  /* 0x00000091c8917220 */ /* 0x000fee0000410000 */
[----:B------:R-:W5:Y:S01]  /*116e0*/  MUFU.EX2 R198, R198 ;  /* 0x000000c600c67308 */ /* 0x000f620000000800 */
[C---:B------:R-:W-:Y:S01]  /*116f0*/  FMUL.FTZ R146, R199.reuse, R146 ;  /* 0x00000092c7927220 */ /* 0x040fe20000410000 */
[----:B---3--:R-:W-:Y:S01]  /*11700*/  F2FP.BF16.F32.PACK_AB R194, R212, R221 ;  /* 0x000000ddd4c2723e */ /* 0x008fe200000010ff */
[C---:B------:R-:W-:Y:S07]  /*11710*/  FMUL.FTZ R147, R199.reuse, R147 ;  /* 0x00000093c7937220 */ /* 0x040fee0000410000 */
[----:B------:R-:W3:Y:S01]  /*11720*/  MUFU.EX2 R197, R197 ;  /* 0x000000c500c57308 */ /* 0x000ee20000000800 */
[C---:B------:R-:W-:Y:S01]  /*11730*/  FMUL.FTZ R148, R200.reuse, R148 ;  /* 0x00000094c8947220 */ /* 0x040fe20000410000 */
[----:B------:R-:W-:Y:S01]  /*11740*/  FMUL.FTZ R149, R200, R149 ;  /* 0x00000095c8957220 */ /* 0x000fe20000410000 */
[C---:B------:R-:W-:Y:S07]  /*11750*/  FMUL.FTZ R150, R199.reuse, R150 ;  /* 0x00000096c7967220 */ /* 0x040fee0000410000 */
[----:B------:R-:W-:Y:S01]  /*11760*/  MUFU.EX2 R214, R214 ;  /* 0x000000d600d67308 */ /* 0x000fe20000000800 */
[----:B------:R-:W-:Y:S01]  /*11770*/  FMUL.FTZ R151, R199, R151 ;  /* 0x00000097c7977220 */ /* 0x000fe20000410000 */
[----:B--2---:R-:W-:Y:S01]  /*11780*/  F2FP.BF16.F32.PACK_AB R195, R213, R216 ;  /* 0x000000d8d5c3723e */ /* 0x004fe200000010ff */
[--C-:B------:R-:W-:Y:S07]  /*11790*/  FFMA.FTZ R50, R50, UR4, -R231.reuse ;  /* 0x0000000432327c23 */ /* 0x100fee00080108e7 */
[----:B------:R-:W-:Y:S01]  /*117a0*/  MUFU.EX2 R225, R225 ;  /* 0x000000e100e17308 */ /* 0x000fe20000000800 */
[----:B------:R-:W-:Y:S01]  /*117b0*/  FFMA.FTZ R51, R51, UR4, -R231 ;  /* 0x0000000433337c23 */ /* 0x000fe200080108e7 */
[C---:B-----5:R-:W-:Y:S01]  /*117c0*/  FMUL.FTZ R12, R198.reuse, R184 ;  /* 0x000000b8c60c7220 */ /* 0x060fe20000410000 */
[C---:B------:R-:W-:Y:S07]  /*117d0*/  FMUL.FTZ R13, R198.reuse, R185 ;  /* 0x000000b9c60d7220 */ /* 0x040fee0000410000 */
[----:B------:R-:W2:Y:S01]  /*117e0*/  MUFU.EX2 R222, R222 ;  /* 0x000000de00de7308 */ /* 0x000ea20000000800 */
[-C--:B-1----:R-:W-:Y:S09]  /*117f0*/  HMMA.16816.F32.BF16 R4, R192, R204.reuse, R4 ;  /* 0x000000ccc004723c */ /* 0x082ff20000041804 */
[----:B------:R-:W-:Y:S01]  /*11800*/  MUFU.EX2 R226, R226 ;  /* 0x000000e200e27308 */ /* 0x000fe20000000800 */
[C---:B------:R-:W-:Y:S01]  /*11810*/  FMUL.FTZ R8, R198.reuse, R188 ;  /* 0x000000bcc6087220 */ /* 0x040fe20000410000 */
[----:B------:R-:W-:Y:S08]  /*11820*/  FMUL.FTZ R9, R198, R189 ;  /* 0x000000bdc6097220 */ /* 0x000ff00000410000 */
[----:B------:R-:W1:Y:S01]  /*11830*/  MUFU.EX2 R223, R223 ;  /* 0x000000df00df7308 */ /* 0x000e620000000800 */
[C---:B---3--:R-:W-:Y:S01]  /*11840*/  FMUL.FTZ R10, R197.reuse, R190 ;  /* 0x000000bec50a7220 */ /* 0x048fe20000410000 */
[C---:B------:R-:W-:Y:S01]  /*11850*/  FMUL.FTZ R11, R197.reuse, R191 ;  /* 0x000000bfc50b7220 */ /* 0x040fe20000410000 */
[C---:B------:R-:W-:Y:S07]  /*11860*/  FMUL.FTZ R14, R197.reuse, R186 ;  /* 0x000000bac50e7220 */ /* 0x040fee0000410000 */
[----:B------:R-:W3:Y:S01]  /*11870*/  MUFU.EX2 R217, R217 ;  /* 0x000000d900d97308 */ /* 0x000ee20000000800 */
[C---:B------:R-:W-:Y:S01]  /*11880*/  FMUL.FTZ R15, R197.reuse, R187 ;  /* 0x000000bbc50f7220 */ /* 0x040fe20000410000 */
[----:B--2---:R-:W-:Y:S01]  /*11890*/  F2FP.BF16.F32.PACK_AB R188, R222, R225 ;  /* 0x000000e1debc723e */ /* 0x004fe200000010ff */
[C---:B------:R-:W-:Y:S07]  /*118a0*/  FMUL.FTZ R136, R198.reuse, R136 ;  /* 0x00000088c6887220 */ /* 0x040fee0000410000 */
[----:B------:R-:W-:Y:S01]  /*118b0*/  MUFU.EX2 R219, R219 ;  /* 0x000000db00db7308 */ /* 0x000fe20000000800 */
[C---:B------:R-:W-:Y:S01]  /*118c0*/  FMUL.FTZ R137, R198.reuse, R137 ;  /* 0x00000089c6897220 */ /* 0x040fe20000410000 */
[C---:B------:R-:W-:Y:S01]  /*118d0*/  FMUL.FTZ R138, R197.reuse, R138 ;  /* 0x0000008ac58a7220 */ /* 0x040fe20000410000 */
[----:B------:R-:W-:Y:S07]  /*118e0*/  FMUL.FTZ R139, R197, R139 ;  /* 0x0000008bc58b7220 */ /* 0x000fee0000410000 */
[----:B------:R-:W2:Y:S01]  /*118f0*/  MUFU.EX2 R215, R215 ;  /* 0x000000d700d77308 */ /* 0x000ea20000000800 */
[C---:B------:R-:W-:Y:S01]  /*11900*/  FMUL.FTZ R140, R198.reuse, R140 ;  /* 0x0000008cc68c7220 */ /* 0x040fe20000410000 */
[----:B-1----:R-:W-:Y:S01]  /*11910*/  F2FP.BF16.F32.PACK_AB R189, R223, R226 ;  /* 0x000000e2dfbd723e */ /* 0x002fe200000010ff */
[----:B------:R-:W-:Y:S01]  /*11920*/  FMUL.FTZ R141, R198, R141 ;  /* 0x0000008dc68d7220 */ /* 0x000fe20000410000 */
[C---:B------:R-:W-:Y:S01]  /*11930*/  FMUL.FTZ R142, R197.reuse, R142 ;  /* 0x0000008ec58e7220 */ /* 0x040fe20000410000 */
[C---:B------:R-:W-:Y:S01]  /*11940*/  FMUL.FTZ R143, R197.reuse, R143 ;  /* 0x0000008fc58f7220 */ /* 0x040fe20000410000 */
[----:B---3--:R-:W-:Y:S01]  /*11950*/  F2FP.BF16.F32.PACK_AB R190, R214, R217 ;  /* 0x000000d9d6be723e */ /* 0x008fe200000010ff */
[C---:B------:R-:W-:Y:S01]  /*11960*/  FMUL.FTZ R152, R198.reuse, R152 ;  /* 0x00000098c6987220 */ /* 0x040fe20000410000 */
[C---:B------:R-:W-:Y:S01]  /*11970*/  FMUL.FTZ R153, R198.reuse, R153 ;  /* 0x00000099c6997220 */ /* 0x040fe20000410000 */
[C---:B------:R-:W-:Y:S01]  /*11980*/  FMUL.FTZ R154, R197.reuse, R154 ;  /* 0x0000009ac59a7220 */ /* 0x040fe20000410000 */
[C---:B------:R-:W-:Y:S01]  /*11990*/  FMUL.FTZ R155, R197.reuse, R155 ;  /* 0x0000009bc59b7220 */ /* 0x040fe20000410000 */
[C---:B------:R-:W-:Y:S01]  /*119a0*/  FMUL.FTZ R156, R198.reuse, R156 ;  /* 0x0000009cc69c7220 */ /* 0x040fe20000410000 */
[----:B------:R-:W-:Y:S01]  /*119b0*/  FMUL.FTZ R157, R198, R157 ;  /* 0x0000009dc69d7220 */ /* 0x000fe20000410000 */
[----:B------:R-:W-:Y:S01]  /*119c0*/  FMUL.FTZ R158, R197, R158 ;  /* 0x0000009ec59e7220 */ /* 0x000fe20000410000 */
[----:B--2---:R-:W-:Y:S01]  /*119d0*/  F2FP.BF16.F32.PACK_AB R191, R215, R219 ;  /* 0x000000dbd7bf723e */ /* 0x004fe200000010ff */
[--C-:B------:R-:W-:Y:S01]  /*119e0*/  FFMA.FTZ R44, R44, UR4, -R229.reuse ;  /* 0x000000042c2c7c23 */ /* 0x100fe200080108e5 */
[----:B------:R-:W-:Y:S01]  /*119f0*/  FFMA.FTZ R45, R45, UR4, -R229 ;  /* 0x000000042d2d7c23 */ /* 0x000fe200080108e5 */
[--C-:B------:R-:W-:Y:S01]  /*11a00*/  FFMA.FTZ R46, R46, UR4, -R228.reuse ;  /* 0x000000042e2e7c23 */ /* 0x100fe200080108e4 */
[----:B------:R-:W-:Y:S01]  /*11a10*/  FFMA.FTZ R47, R47, UR4, -R228 ;  /* 0x000000042f2f7c23 */ /* 0x000fe200080108e4 */
[--C-:B------:R-:W-:Y:S01]  /*11a20*/  FFMA.FTZ R35, R35, UR4, -R231.reuse ;  /* 0x0000000423237c23 */ /* 0x100fe200080108e7 */
[----:B------:R-:W-:Y:S01]  /*11a30*/  FSETP.NEU.FTZ.AND P2, PT, R196, -INF , PT ;  /* 0xff800000c400780b */ /* 0x000fe20003f5d000 */
[C---:B------:R-:W-:Y:S04]  /*11a40*/  HMMA.16816.F32.BF16 R8, R188.reuse, R204, R8 ;  /* 0x000000ccbc08723c */ /* 0x040fe80000041808 */
[----:B------:R-:W-:Y:S01]  /*11a50*/  IADD3 R204, PT, PT, R232, R201, RZ ;  /* 0x000000c9e8cc7210 */ /* 0x000fe20007ffe0ff */
[----:B------:R-:W-:Y:S01]  /*11a60*/  FFMA.FTZ R205, R33, UR4, -R230 ;  /* 0x0000000421cd7c23 */ /* 0x000fe200080108e6 */
[----:B------:R-:W-:Y:S01]  /*11a70*/  FMUL.FTZ R33, R198, R173 ;  /* 0x000000adc6217220 */ /* 0x000fe20000410000 */
[--C-:B------:R-:W-:Y:S01]  /*11a80*/  FFMA.FTZ R71, R71, UR4, -R231.reuse ;  /* 0x0000000447477c23 */ /* 0x100fe200080108e7 */
[-C--:B------:R-:W-:Y:S01]  /*11a90*/  HMMA.16816.F32.BF16 R12, R188, R206.reuse, R12 ;  /* 0x000000cebc0c723c */ /* 0x080fe2000004180c */
[----:B------:R-:W1:Y:S02]  /*11aa0*/  LDSM.16.MT88.4 R184, [R204] ;  /* 0x00000000ccb8783b */ /* 0x000e640000004200 */
[----:B------:R-:W-:Y:S01]  /*11ab0*/  MUFU.EX2 R205, R205 ;  /* 0x000000cd00cd7308 */ /* 0x000fe20000000800 */
[C---:B------:R-:W-:Y:S01]  /*11ac0*/  FMUL.FTZ R160, R200.reuse, R160 ;  /* 0x000000a0c8a07220 */ /* 0x040fe20000410000 */
[----:B------:R-:W-:Y:S01]  /*11ad0*/  FMUL.FTZ R161, R200, R161 ;  /* 0x000000a1c8a17220 */ /* 0x000fe20000410000 */
[C---:B------:R-:W-:Y:S01]  /*11ae0*/  FMUL.FTZ R162, R199.reuse, R162 ;  /* 0x000000a2c7a27220 */ /* 0x040fe20000410000 */
[C---:B------:R-:W-:Y:S01]  /*11af0*/  FMUL.FTZ R163, R199.reuse, R163 ;  /* 0x000000a3c7a37220 */ /* 0x040fe20000410000 */
[C---:B------:R-:W-:Y:S04]  /*11b00*/  HMMA.16816.F32.BF16 R16, R192.reuse, R206, R16 ;  /* 0x000000cec010723c */ /* 0x040fe80000041810 */
[----:B------:R-:W-:Y:S01]  /*11b10*/  FFMA.FTZ R207, R22, UR4, -R231 ;  /* 0x0000000416cf7c23 */ /* 0x000fe200080108e7 */
[----:B------:R-:W-:Y:S01]  /*11b20*/  FMUL.FTZ R22, R199, R178 ;  /* 0x000000b2c7167220 */ /* 0x000fe20000410000 */
[----:B------:R-:W-:Y:S01]  /*11b30*/  FFMA.FTZ R27, R27, UR4, -R228 ;  /* 0x000000041b1b7c23 */ /* 0x000fe200080108e4 */
[----:B------:R-:W-:Y:S01]  /*11b40*/  FFMA.FTZ R206, R25, UR4, -R229 ;  /* 0x0000000419ce7c23 */ /* 0x000fe200080108e5 */
[-C--:B------:R-:W-:Y:S02]  /*11b50*/  HMMA.16816.F32.BF16 R132, R192, R208.reuse, R132 ;  /* 0x000000d0c084723c */ /* 0x080fe40000041884 */
[----:B------:R-:W-:Y:S01]  /*11b60*/  MUFU.EX2 R207, R207 ;  /* 0x000000cf00cf7308 */ /* 0x000fe20000000800 */
[----:B------:R-:W-:Y:S01]  /*11b70*/  FMUL.FTZ R25, R200, R169 ;  /* 0x000000a9c8197220 */ /* 0x000fe20000410000 */
[----:B------:R-:W-:Y:S01]  /*11b80*/  FFMA.FTZ R131, R131, UR4, -R231 ;  /* 0x0000000483837c23 */ /* 0x000fe200080108e7 */
[--C-:B------:R-:W-:Y:S07]  /*11b90*/  FFMA.FTZ R76, R76, UR4, -R229.reuse ;  /* 0x000000044c4c7c23 */ /* 0x100fee00080108e5 */
[----:B------:R-:W-:Y:S01]  /*11ba0*/  MUFU.EX2 R206, R206 ;  /* 0x000000ce00ce7308 */ /* 0x000fe20000000800 */
[--C-:B------:R-:W-:Y:S01]  /*11bb0*/  FFMA.FTZ R92, R92, UR4, -R229.reuse ;  /* 0x000000045c5c7c23 */ /* 0x100fe200080108e5 */
[C---:B------:R-:W-:Y:S08]  /*11bc0*/  HMMA.16816.F32.BF16 R136, R188.reuse, R208, R136 ;  /* 0x000000d0bc88723c */ /* 0x040ff00000041888 */
[----:B------:R-:W-:Y:S01]  /*11bd0*/  MUFU.EX2 R131, R131 ;  /* 0x0000008300837308 */ /* 0x000fe20000000800 */
[--C-:B------:R-:W-:Y:S01]  /*11be0*/  FFMA.FTZ R208, R20, UR4, -R230.reuse ;  /* 0x0000000414d07c23 */ /* 0x100fe200080108e6 */
[----:B------:R-:W-:Y:S01]  /*11bf0*/  FMUL.FTZ R20, R200, R176 ;  /* 0x000000b0c8147220 */ /* 0x000fe20000410000 */
[--C-:B------:R-:W-:Y:S01]  /*11c00*/  FFMA.FTZ R209, R24, UR4, -R229.reuse ;  /* 0x0000000418d17c23 */ /* 0x100fe200080108e5 */
[----:B------:R-:W-:Y:S01]  /*11c10*/  FMUL.FTZ R24, R200, R168 ;  /* 0x000000a8c8187220 */ /* 0x000fe20000410000 */
[-C--:B------:R-:W-:Y:S05]  /*11c20*/  HMMA.16816.F32.BF16 R140, R188, R210.reuse, R140 ;  /* 0x000000d2bc8c723c */ /* 0x080fea000004188c */
[----:B------:R-:W-:Y:S01]  /*11c30*/  MUFU.EX2 R92, R92 ;  /* 0x0000005c005c7308 */ /* 0x000fe20000000800 */
[--C-:B------:R-:W-:Y:S01]  /*11c40*/  FFMA.FTZ R93, R93, UR4, -R229.reuse ;  /* 0x000000045d5d7c23 */ /* 0x100fe200080108e5 */
[--C-:B------:R-:W-:Y:S08]  /*11c50*/  FFMA.FTZ R104, R104, UR4, -R229.reuse ;  /* 0x0000000468687c23 */ /* 0x100ff000080108e5 */
[----:B------:R-:W-:Y:S01]  /*11c60*/  MUFU.EX2 R208, R208 ;  /* 0x000000d000d07308 */ /* 0x000fe20000000800 */
[--C-:B------:R-:W-:Y:S01]  /*11c70*/  FFMA.FTZ R105, R105, UR4, -R229.reuse ;  /* 0x0000000469697c23 */ /* 0x100fe200080108e5 */
[--C-:B------:R-:W-:Y:S01]  /*11c80*/  FFMA.FTZ R108, R108, UR4, -R229.reuse ;  /* 0x000000046c6c7c23 */ /* 0x100fe200080108e5 */
[C---:B------:R-:W-:Y:S07]  /*11c90*/  HMMA.16816.F32.BF16 R144, R192.reuse, R210, R144 ;  /* 0x000000d2c090723c */ /* 0x040fee0000041890 */
[----:B------:R-:W2:Y:S01]  /*11ca0*/  MUFU.EX2 R209, R209 ;  /* 0x000000d100d17308 */ /* 0x000ea20000000800 */
[--C-:B------:R-:W-:Y:S01]  /*11cb0*/  FFMA.FTZ R109, R109, UR4, -R229.reuse ;  /* 0x000000046d6d7c23 */ /* 0x100fe200080108e5 */
[--C-:B------:R-:W-:Y:S01]  /*11cc0*/  FFMA.FTZ R120, R120, UR4, -R229.reuse ;  /* 0x0000000478787c23 */ /* 0x100fe200080108e5 */
[--C-:B------:R-:W-:Y:S01]  /*11cd0*/  FFMA.FTZ R121, R121, UR4, -R229.reuse ;  /* 0x0000000479797c23 */ /* 0x100fe200080108e5 */
[--C-:B------:R-:W-:Y:S01]  /*11ce0*/  FFMA.FTZ R124, R124, UR4, -R229.reuse ;  /* 0x000000047c7c7c23 */ /* 0x100fe200080108e5 */
[-C--:B----4-:R-:W-:Y:S05]  /*11cf0*/  HMMA.16816.F32.BF16 R148, R192, R180.reuse, R148 ;  /* 0x000000b4c094723c */ /* 0x090fea0000041894 */
[----:B------:R-:W-:Y:S01]  /*11d00*/  MUFU.EX2 R93, R93 ;  /* 0x0000005d005d7308 */ /* 0x000fe20000000800 */
[----:B------:R-:W-:Y:S01]  /*11d10*/  FFMA.FTZ R125, R125, UR4, -R229 ;  /* 0x000000047d7d7c23 */ /* 0x000fe200080108e5 */
[----:B------:R-:W-:Y:S08]  /*11d20*/  FMUL.FTZ R159, R197, R159 ;  /* 0x0000009fc59f7220 */ /* 0x000ff00000410000 */
[----:B------:R-:W-:Y:S01]  /*11d30*/  MUFU.EX2 R104, R104 ;  /* 0x0000006800687308 */ /* 0x000fe20000000800 */
[----:B------:R-:W-:Y:S01]  /*11d40*/  FMUL.FTZ R164, R198, R164 ;  /* 0x000000a4c6a47220 */ /* 0x000fe20000410000 */
[----:B--2---:R-:W-:Y:S01]  /*11d50*/  F2FP.BF16.F32.PACK_AB R168, R206, R209 ;  /* 0x000000d1cea8723e */ /* 0x004fe200000010ff */
[C---:B------:R-:W-:Y:S07]  /*11d60*/  HMMA.16816.F32.BF16 R152, R188.reuse, R180, R152 ;  /* 0x000000b4bc98723c */ /* 0x040fee0000041898 */
[----:B------:R-:W-:Y:S01]  /*11d70*/  MUFU.EX2 R105, R105 ;  /* 0x0000006900697308 */ /* 0x000fe20000000800 */
[----:B------:R-:W-:Y:S01]  /*11d80*/  FFMA.FTZ R180, R21, UR4, -R230 ;  /* 0x0000000415b47c23 */ /* 0x000fe200080108e6 */
[----:B------:R-:W-:Y:S01]  /*11d90*/  FMUL.FTZ R21, R200, R177 ;  /* 0x000000b1c8157220 */ /* 0x000fe20000410000 */
[--C-:B------:R-:W-:Y:S01]  /*11da0*/  FFMA.FTZ R181, R23, UR4, -R231.reuse ;  /* 0x0000000417b57c23 */ /* 0x100fe200080108e7 */
[----:B------:R-:W-:Y:S01]  /*11db0*/  FMUL.FTZ R23, R199, R179 ;  /* 0x000000b3c7177220 */ /* 0x000fe20000410000 */
[-C--:B------:R-:W-:Y:S01]  /*11dc0*/  HMMA.16816.F32.BF16 R156, R188, R182.reuse, R156 ;  /* 0x000000b6bc9c723c */ /* 0x080fe2000004189c */
[----:B------:R-:W2:Y:S04]  /*11dd0*/  LDSM.16.MT88.4 R176, [R239+0x8800] ;  /* 0x00880000efb0783b */ /* 0x000ea80000004200 */
[----:B------:R-:W-:Y:S01]  /*11de0*/  MUFU.EX2 R180, R180 ;  /* 0x000000b400b47308 */ /* 0x000fe20000000800 */
[----:B------:R-:W-:Y:S01]  /*11df0*/  FMUL.FTZ R165, R198, R165 ;  /* 0x000000a5c6a57220 */ /* 0x000fe20000410000 */
[C---:B------:R-:W-:Y:S01]  /*11e00*/  FMUL.FTZ R166, R197.reuse, R166 ;  /* 0x000000a6c5a67220 */ /* 0x040fe20000410000 */
[C---:B------:R-:W-:Y:S07]  /*11e10*/  FMUL.FTZ R167, R197.reuse, R167 ;  /* 0x000000a7c5a77220 */ /* 0x040fee0000410000 */
[----:B------:R-:W3:Y:S01]  /*11e20*/  MUFU.EX2 R181, R181 ;  /* 0x000000b500b57308 */ /* 0x000ee20000000800 */
[----:B------:R-:W-:Y:S01]  /*11e30*/  FFMA.FTZ R210, R26, UR4, -R228 ;  /* 0x000000041ad27c23 */ /* 0x000fe200080108e4 */
[C---:B------:R-:W-:Y:S08]  /*11e40*/  HMMA.16816.F32.BF16 R160, R192.reuse, R182, R160 ;  /* 0x000000b6c0a0723c */ /* 0x040ff000000418a0 */
[----:B------:R-:W-:Y:S01]  /*11e50*/  MUFU.EX2 R108, R108 ;  /* 0x0000006c006c7308 */ /* 0x000fe20000000800 */
[----:B------:R-:W-:Y:S01]  /*11e60*/  FFMA.FTZ R183, R32, UR4, -R230 ;  /* 0x0000000420b77c23 */ /* 0x000fe200080108e6 */
[----:B------:R-:W-:Y:S01]  /*11e70*/  FMUL.FTZ R32, R198, R172 ;  /* 0x000000acc6207220 */ /* 0x000fe20000410000 */
[--C-:B------:R-:W-:Y:S01]  /*11e80*/  FFMA.FTZ R182, R34, UR4, -R231.reuse ;  /* 0x0000000422b67c23 */ /* 0x100fe200080108e7 */
[----:B------:R-:W-:Y:S01]  /*11e90*/  FMUL.FTZ R34, R197, R174 ;  /* 0x000000aec5227220 */ /* 0x000fe20000410000 */
[-C--:B-1----:R-:W-:Y:S05]  /*11ea0*/  HMMA.16816.F32.BF16 R20, R192, R184.reuse, R20 ;  /* 0x000000b8c014723c */ /* 0x082fea0000041814 */
[----:B------:R-:W-:Y:S01]  /*11eb0*/  MUFU.EX2 R210, R210 ;  /* 0x000000d200d27308 */ /* 0x000fe20000000800 */
[----:B------:R-:W-:Y:S01]  /*11ec0*/  FMUL.FTZ R26, R199, R170 ;  /* 0x000000aac71a7220 */ /* 0x000fe20000410000 */
[--C-:B------:R-:W-:Y:S08]  /*11ed0*/  FFMA.FTZ R98, R98, UR4, -R231.reuse ;  /* 0x0000000462627c23 */ /* 0x100ff000080108e7 */
[----:B------:R-:W1:Y:S01]  /*11ee0*/  MUFU.EX2 R183, R183 ;  /* 0x000000b700b77308 */ /* 0x000e620000000800 */
[--C-:B------:R-:W-:Y:S01]  /*11ef0*/  FFMA.FTZ R99, R99, UR4, -R231.reuse ;  /* 0x0000000463637c23 */ /* 0x100fe200080108e7 */
[----:B------:R-:W-:Y:S01]  /*11f00*/  FFMA.FTZ R102, R102, UR4, -R231 ;  /* 0x0000000466667c23 */ /* 0x000fe200080108e7 */
[C---:B------:R-:W-:Y:S07]  /*11f10*/  HMMA.16816.F32.BF16 R164, R188.reuse, R184, R164 ;  /* 0x000000b8bca4723c */ /* 0x040fee00000418a4 */
[----:B------:R4:W-:Y:S01]  /*11f20*/  MUFU.EX2 R184, R35 ;  /* 0x0000002300b87308 */ /* 0x0009e20000000800 */
[----:B------:R-:W-:Y:S09]  /*11f30*/  FFMA.FTZ R185, R29, UR4, -R229 ;  /* 0x000000041db97c23 */ /* 0x000ff200080108e5 */
[----:B------:R-:W5:Y:S01]  /*11f40*/  MUFU.EX2 R182, R182 ;  /* 0x000000b600b67308 */ /* 0x000f620000000800 */
[----:B---3--:R-:W-:Y:S01]  /*11f50*/  F2FP.BF16.F32.PACK_AB R29, R181, R207 ;  /* 0x000000cfb51d723e */ /* 0x008fe200000010ff */
[--C-:B------:R-:W-:Y:S01]  /*11f60*/  FFMA.FTZ R103, R103, UR4, -R231.reuse ;  /* 0x0000000467677c23 */ /* 0x100fe200080108e7 */
[--C-:B------:R-:W-:Y:S01]  /*11f70*/  FFMA.FTZ R114, R114, UR4, -R231.reuse ;  /* 0x0000000472727c23 */ /* 0x100fe200080108e7 */
[--C-:B------:R-:W-:Y:S06]  /*11f80*/  FFMA.FTZ R115, R115, UR4, -R231.reuse ;  /* 0x0000000473737c23 */ /* 0x100fec00080108e7 */
[----:B------:R-:W-:Y:S01]  /*11f90*/  MUFU.EX2 R185, R185 ;  /* 0x000000b900b97308 */ /* 0x000fe20000000800 */
[--C-:B------:R-:W-:Y:S01]  /*11fa0*/  FFMA.FTZ R118, R118, UR4, -R231.reuse ;  /* 0x0000000476767c23 */ /* 0x100fe200080108e7 */
[--C-:B------:R-:W-:Y:S01]  /*11fb0*/  FFMA.FTZ R119, R119, UR4, -R231.reuse ;  /* 0x0000000477777c23 */ /* 0x100fe200080108e7 */
[----:B------:R-:W-:Y:S07]  /*11fc0*/  FFMA.FTZ R130, R130, UR4, -R231 ;  /* 0x0000000482827c23 */ /* 0x000fee00080108e7 */
[----:B------:R-:W-:Y:S01]  /*11fd0*/  MUFU.EX2 R98, R98 ;  /* 0x0000006200627308 */ /* 0x000fe20000000800 */
[----:B----4-:R-:W-:Y:S01]  /*11fe0*/  FMUL.FTZ R35, R197, R175 ;  /* 0x000000afc5237220 */ /* 0x010fe20000410000 */
[--C-:B------:R-:W-:Y:S01]  /*11ff0*/  FFMA.FTZ R78, R78, UR4, -R228.reuse ;  /* 0x000000044e4e7c23 */ /* 0x100fe200080108e4 */
[----:B------:R-:W3:Y:S07]  /*12000*/  LDSM.16.MT88.4 R172, [R202+0x8800] ;  /* 0x00880000caac783b */ /* 0x000eee0000004200 */
[----:B------:R-:W-:Y:S01]  /*12010*/  MUFU.EX2 R99, R99 ;  /* 0x0000006300637308 */ /* 0x000fe20000000800 */
[--C-:B------:R-:W-:Y:S01]  /*12020*/  FFMA.FTZ R106, R106, UR4, -R228.reuse ;  /* 0x000000046a6a7c23 */ /* 0x100fe200080108e4 */
[--C-:B------:R-:W-:Y:S01]  /*12030*/  FFMA.FTZ R107, R107, UR4, -R228.reuse ;  /* 0x000000046b6b7c23 */ /* 0x100fe200080108e4 */
[--C-:B------:R-:W-:Y:S01]  /*12040*/  FFMA.FTZ R110, R110, UR4, -R228.reuse ;  /* 0x000000046e6e7c23 */ /* 0x100fe200080108e4 */
[-C--:B------:R-:W-:Y:S06]  /*12050*/  HMMA.16816.F32.BF16 R32, R188, R186.reuse, R32 ;  /* 0x000000babc20723c */ /* 0x080fec0000041820 */
[----:B------:R4:W2:Y:S01]  /*12060*/  MUFU.EX2 R191, R27 ;  /* 0x0000001b00bf7308 */ /* 0x0008a20000000800 */
[----:B------:R-:W-:Y:S01]  /*12070*/  FFMA.FTZ R189, R28, UR4, -R229 ;  /* 0x000000041cbd7c23 */ /* 0x000fe200080108e5 */
[--C-:B------:R-:W-:Y:S01]  /*12080*/  FFMA.FTZ R190, R30, UR4, -R228.reuse ;  /* 0x000000041ebe7c23 */ /* 0x100fe200080108e4 */
[--C-:B------:R-:W-:Y:S01]  /*12090*/  FFMA.FTZ R188, R31, UR4, -R228.reuse ;  /* 0x000000041fbc7c23 */ /* 0x100fe200080108e4 */
[----:B------:R-:W-:Y:S06]  /*120a0*/  F2FP.BF16.F32.PACK_AB R28, R180, R208 ;  /* 0x000000d0b41c723e */ /* 0x000fec00000010ff */
[----:B------:R-:W-:Y:S01]  /*120b0*/  MUFU.EX2 R102, R102 ;  /* 0x0000006600667308 */ /* 0x000fe20000000800 */
[----:B-1----:R-:W-:Y:S01]  /*120c0*/  F2FP.BF16.F32.PACK_AB R30, R205, R183 ;  /* 0x000000b7cd1e723e */ /* 0x002fe200000010ff */
[--C-:B------:R-:W-:Y:S01]  /*120d0*/  FFMA.FTZ R111, R111, UR4, -R228.reuse ;  /* 0x000000046f6f7c23 */ /* 0x100fe200080108e4 */
[----:B-----5:R-:W-:Y:S07]  /*120e0*/  F2FP.BF16.F32.PACK_AB R31, R184, R182 ;  /* 0x000000b6b81f723e */ /* 0x020fee00000010ff */
[----:B------:R-:W-:Y:S01]  /*120f0*/  MUFU.EX2 R188, R188 ;  /* 0x000000bc00bc7308 */ /* 0x000fe20000000800 */
[--C-:B------:R-:W-:Y:S01]  /*12100*/  FFMA.FTZ R122, R122, UR4, -R228.reuse ;  /* 0x000000047a7a7c23 */ /* 0x100fe200080108e4 */
[--C-:B------:R-:W-:Y:S01]  /*12110*/  FFMA.FTZ R123, R123, UR4, -R228.reuse ;  /* 0x000000047b7b7c23 */ /* 0x100fe200080108e4 */
[--C-:B------:R-:W-:Y:S01]  /*12120*/  FFMA.FTZ R126, R126, UR4, -R228.reuse ;  /* 0x000000047e7e7c23 */ /* 0x100fe200080108e4 */
[----:B----4-:R-:W-:Y:S06]  /*12130*/  FMUL.FTZ R27, R199, R171 ;  /* 0x000000abc71b7220 */ /* 0x010fec0000410000 */
[----:B------:R-:W1:Y:S01]  /*12140*/  MUFU.EX2 R189, R189 ;  /* 0x000000bd00bd7308 */ /* 0x000e620000000800 */
[----:B--2---:R-:W-:Y:S01]  /*12150*/  F2FP.BF16.F32.PACK_AB R169, R191, R210 ;  /* 0x000000d2bfa9723e */ /* 0x004fe200000010ff */
[----:B------:R-:W-:Y:S01]  /*12160*/  FFMA.FTZ R127, R127, UR4, -R228 ;  /* 0x000000047f7f7c23 */ /* 0x000fe200080108e4 */
[----:B------:R-:W-:Y:S07]  /*12170*/  FFMA.FTZ R226, R197, R251, R226 ;  /* 0x000000fbc5e27223 */ /* 0x000fee00000100e2 */
[----:B------:R-:W2:Y:S01]  /*12180*/  MUFU.EX2 R190, R190 ;  /* 0x000000be00be7308 */ /* 0x000ea20000000800 */
[----:B------:R-:W-:Y:S01]  /*12190*/  FFMA.FTZ R225, R198, R252, R225 ;  /* 0x000000fcc6e17223 */ /* 0x000fe200000100e1 */
[----:B------:R-:W-:Y:S08]  /*121a0*/  HMMA.16816.F32.BF16 R24, R192, R186, R24 ;  /* 0x000000bac018723c */ /* 0x000ff00000041818 */
[----:B------:R-:W-:Y:S01]  /*121b0*/  MUFU.EX2 R103, R103 ;  /* 0x0000006700677308 */ /* 0x000fe20000000800 */
[----:B------:R-:W-:Y:S01]  /*121c0*/  FFMA.FTZ R186, R36, UR4, -R230 ;  /* 0x0000000424ba7c23 */ /* 0x000fe200080108e6 */
[----:B------:R-:W-:Y:S08]  /*121d0*/  FMUL.FTZ R36, R196, UR4 ;  /* 0x00000004c4247c20 */ /* 0x000ff00008410000 */
[----:B------:R-:W-:Y:S01]  /*121e0*/  MUFU.EX2 R114, R114 ;  /* 0x0000007200727308 */ /* 0x000fe20000000800 */
[-C--:B------:R-:W-:Y:S09]  /*121f0*/  HMMA.16816.F32.BF16 R4, R28, R176.reuse, R4 ;  /* 0x000000b01c04723c */ /* 0x080ff20000041804 */
[----:B------:R-:W-:Y:S01]  /*12200*/  MUFU.EX2 R115, R115 ;  /* 0x0000007300737308 */ /* 0x000fe20000000800 */
[----:B-1----:R-:W-:Y:S09]  /*12210*/  F2FP.BF16.F32.PACK_AB R170, R185, R189 ;  /* 0x000000bdb9aa723e */ /* 0x002ff200000010ff */
[----:B------:R-:W-:Y:S01]  /*12220*/  MUFU.EX2 R106, R106 ;  /* 0x0000006a006a7308 */ /* 0x000fe20000000800 */
[----:B--2---:R-:W-:Y:S02]  /*12230*/  F2FP.BF16.F32.PACK_AB R171, R188, R190 ;  /* 0x000000bebcab723e */ /* 0x004fe400000010ff */
[----:B------:R-:W-:Y:S07]  /*12240*/  FSEL R36, R36, RZ, P2 ;  /* 0x000000ff24247208 */ /* 0x000fee0001000000 */
[----:B------:R-:W-:Y:S01]  /*12250*/  MUFU.EX2 R107, R107 ;  /* 0x0000006b006b7308 */ /* 0x000fe20000000800 */
[C---:B------:R-:W-:Y:S09]  /*12260*/  HMMA.16816.F32.BF16 R8, R168.reuse, R176, R8 ;  /* 0x000000b0a808723c */ /* 0x040ff20000041808 */
[----:B------:R-:W-:Y:S01]  /*12270*/  MUFU.EX2 R109, R109 ;  /* 0x0000006d006d7308 */ /* 0x000fe20000000800 */
[--C-:B------:R-:W-:Y:S01]  /*12280*/  FFMA.FTZ R52, R52, UR4, -R36.reuse ;  /* 0x0000000434347c23 */ /* 0x100fe20008010824 */
[--C-:B------:R-:W-:Y:S01]  /*12290*/  FFMA.FTZ R192, R53, UR4, -R36.reuse ;  /* 0x0000000435c07c23 */ /* 0x100fe20008010824 */
[--C-:B------:R-:W-:Y:S01]  /*122a0*/  FFMA.FTZ R193, R65, UR4, -R36.reuse ;  /* 0x0000000441c17c23 */ /* 0x100fe20008010824 */
[--C-:B------:R-:W-:Y:S01]  /*122b0*/  FFMA.FTZ R187, R37, UR4, -R36.reuse ;  /* 0x0000000425bb7c23 */ /* 0x100fe20008010824 */
[-C--:B------:R-:W-:Y:S05]  /*122c0*/  HMMA.16816.F32.BF16 R12, R168, R178.reuse, R12 ;  /* 0x000000b2a80c723c */ /* 0x080fea000004180c */
[----:B------:R-:W-:Y:S01]  /*122d0*/  MUFU.EX2 R110, R110 ;  /* 0x0000006e006e7308 */ /* 0x000fe20000000800 */
[----:B------:R-:W-:Y:S01]  /*122e0*/  MOV R53, R52 ;  /* 0x0000003400357202 */ /* 0x000fe20000000f00 */
[--C-:B------:R-:W-:Y:S01]  /*122f0*/  FFMA.FTZ R48, R48, UR4, -R36.reuse ;  /* 0x0000000430307c23 */ /* 0x100fe20008010824 */
[--C-:B------:R-:W-:Y:S01]  /*12300*/  FFMA.FTZ R49, R49, UR4, -R36.reuse ;  /* 0x0000000431317c23 */ /* 0x100fe20008010824 */
[--C-:B------:R-:W-:Y:S01]  /*12310*/  FFMA.FTZ R64, R64, UR4, -R36.reuse ;  /* 0x0000000440407c23 */ /* 0x100fe20008010824 */
[--C-:B------:R-:W-:Y:S01]  /*12320*/  FFMA.FTZ R230, R68, UR4, -R36.reuse ;  /* 0x0000000444e67c23 */ /* 0x100fe20008010824 */
[C---:B------:R-:W-:Y:S01]  /*12330*/  HMMA.16816.F32.BF16 R16, R28.reuse, R178, R16 ;  /* 0x000000b21c10723c */ /* 0x040fe20000041810 */
[----:B------:R-:W1:Y:S03]  /*12340*/  LDSM.16.MT88.4 R176, [R201+0x800] ;  /* 0x00080000c9b0783b */ /* 0x000e660000004200 */
[----:B------:R-:W-:Y:S01]  /*12350*/  MUFU.EX2 R111, R111 ;  /* 0x0000006f006f7308 */ /* 0x000fe20000000800 */
[--C-:B------:R-:W-:Y:S01]  /*12360*/  FFMA.FTZ R211, R69, UR4, -R36.reuse ;  /* 0x0000000445d37c23 */ /* 0x100fe20008010824 */
[--C-:B------:R-:W-:Y:S01]  /*12370*/  FFMA.FTZ R195, R80, UR4, -R36.reuse ;  /* 0x0000000450c37c23 */ /* 0x100fe20008010824 */
[--C-:B------:R-:W-:Y:S01]  /*12380*/  FFMA.FTZ R194, R81, UR4, -R36.reuse ;  /* 0x0000000451c27c23 */ /* 0x100fe20008010824 */
[--C-:B------:R-:W-:Y:S01]  /*12390*/  FFMA.FTZ R96, R96, UR4, -R36.reuse ;  /* 0x0000000460607c23 */ /* 0x100fe20008010824 */
[-C--:B---3--:R-:W-:Y:S05]  /*123a0*/  HMMA.16816.F32.BF16 R132, R28, R172.reuse, R132 ;  /* 0x000000ac1c84723c */ /* 0x088fea0000041884 */
[----:B------:R-:W-:Y:S01]  /*123b0*/  MUFU.EX2 R118, R118 ;  /* 0x0000007600767308 */ /* 0x000fe20000000800 */
[--C-:B------:R-:W-:Y:S01]  /*123c0*/  FFMA.FTZ R97, R97, UR4, -R36.reuse ;  /* 0x0000000461617c23 */ /* 0x100fe20008010824 */
[--C-:B------:R-:W-:Y:S01]  /*123d0*/  FFMA.FTZ R100, R100, UR4, -R36.reuse ;  /* 0x0000000464647c23 */ /* 0x100fe20008010824 */
[--C-:B------:R-:W-:Y:S01]  /*123e0*/  FFMA.FTZ R101, R101, UR4, -R36.reuse ;  /* 0x0000000465657c23 */ /* 0x100fe20008010824 */
[--C-:B------:R-:W-:Y:S01]  /*123f0*/  FFMA.FTZ R112, R112, UR4, -R36.reuse ;  /* 0x0000000470707c23 */ /* 0x100fe20008010824 */
[--C-:B------:R-:W-:Y:S01]  /*12400*/  FFMA.FTZ R113, R113, UR4, -R36.reuse ;  /* 0x0000000471717c23 */ /* 0x100fe20008010824 */
[C---:B------:R-:W-:Y:S04]  /*12410*/  HMMA.16816.F32.BF16 R136, R168.reuse, R172, R136 ;  /* 0x000000aca888723c */ /* 0x040fe80000041888 */
        /* <DEDUP_REMOVED lines=8> */
[----:B------:R-:W-:Y:S01]  /*124a0*/  FFMA.FTZ R129, R129, UR4, -R36 ;  /* 0x0000000481817c23 */ /* 0x000fe20008010824 */
[--C-:B------:R-:W-:Y:S01]  /*124b0*/  FFMA.FTZ R52, R38, UR4, -R231.reuse ;  /* 0x0000000426347c23 */ /* 0x100fe200080108e7 */
[----:B------:R-:W-:Y:S01]  /*124c0*/  FFMA.FTZ R65, R39, UR4, -R231 ;  /* 0x0000000427417c23 */ /* 0x000fe200080108e7 */
[----:B------:R-:W-:Y:S01]  /*124d0*/  FFMA.FTZ R69, R41, UR4, -R229 ;  /* 0x0000000429457c23 */ /* 0x000fe200080108e5 */
[C---:B------:R-:W-:Y:S01]  /*124e0*/  HMMA.16816.F32.BF16 R144, R28.reuse, R174, R144 ;  /* 0x000000ae1c90723c */ /* 0x040fe20000041890 */
[----:B------:R-:W2:Y:S03]  /*124f0*/  LDSM.16.MT88.4 R36, [R204+0x800] ;  /* 0x00080000cc24783b */ /* 0x000ea60000004200 */
[----:B------:R-:W-:Y:S01]  /*12500*/  MUFU.EX2 R129, R129 ;  /* 0x0000008100817308 */ /* 0x000fe20000000800 */
[----:B------:R-:W-:Y:S01]  /*12510*/  FFMA.FTZ R84, R55, UR4, -R231 ;  /* 0x0000000437547c23 */ /* 0x000fe200080108e7 */
[----:B------:R-:W-:Y:S01]  /*12520*/  MOV R55, R192 ;  /* 0x000000c000377202 */ /* 0x000fe20000000f00 */
[--C-:B------:R-:W-:Y:S01]  /*12530*/  FFMA.FTZ R68, R40, UR4, -R229.reuse ;  /* 0x0000000428447c23 */ /* 0x100fe200080108e5 */
[----:B------:R-:W-:Y:S01]  /*12540*/  FFMA.FTZ R40, R73, UR4, -R229 ;  /* 0x0000000449287c23 */ /* 0x000fe200080108e5 */
[--C-:B------:R-:W-:Y:S01]  /*12550*/  FFMA.FTZ R85, R54, UR4, -R231.reuse ;  /* 0x0000000436557c23 */ /* 0x100fe200080108e7 */
[-C--:B-1----:R-:W-:Y:S04]  /*12560*/  HMMA.16816.F32.BF16 R148, R28, R176.reuse, R148 ;  /* 0x000000b01c94723c */ /* 0x082fe80000041894 */
[----:B------:R-:W-:Y:S01]  /*12570*/  MUFU.EX2 R65, R65 ;  /* 0x0000004100417308 */ /* 0x000fe20000000800 */
[--C-:B------:R-:W-:Y:S01]  /*12580*/  FFMA.FTZ R81, R66, UR4, -R231.reuse ;  /* 0x0000000442517c23 */ /* 0x100fe200080108e7 */
[----:B------:R-:W-:Y:S01]  /*12590*/  MOV R66, R193 ;  /* 0x000000c100427202 */ /* 0x000fe20000000f00 */
[----:B------:R-:W-:Y:S01]  /*125a0*/  FFMA.FTZ R192, R82, UR4, -R231 ;  /* 0x0000000452c07c23 */ /* 0x000fe200080108e7 */
[----:B------:R-:W-:Y:S01]  /*125b0*/  FFMA.FTZ R82, R61, UR4, -R229 ;  /* 0x000000043d527c23 */ /* 0x000fe200080108e5 */
[--C-:B------:R-:W-:Y:S01]  /*125c0*/  FFMA.FTZ R54, R70, UR4, -R231.reuse ;  /* 0x0000000446367c23 */ /* 0x100fe200080108e7 */
[C---:B------:R-:W-:Y:S04]  /*125d0*/  HMMA.16816.F32.BF16 R152, R168.reuse, R176, R152 ;  /* 0x000000b0a898723c */ /* 0x040fe80000041898 */
[----:B------:R1:W-:Y:S01]  /*125e0*/  MUFU.EX2 R61, R48 ;  /* 0x00000030003d7308 */ /* 0x0003e20000000800 */
[----:B------:R-:W-:Y:S01]  /*125f0*/  MOV R73, R66 ;  /* 0x0000004200497202 */ /* 0x000fe20000000f00 */
[--C-:B------:R-:W-:Y:S08]  /*12600*/  FFMA.FTZ R70, R43, UR4, -R228.reuse ;  /* 0x000000042b467c23 */ /* 0x100ff000080108e4 */
[----:B------:R3:W-:Y:S01]  /*12610*/  MUFU.EX2 R66, R52 ;  /* 0x0000003400427308 */ /* 0x0007e20000000800 */
[--C-:B------:R-:W-:Y:S01]  /*12620*/  FFMA.FTZ R177, R59, UR4, -R228.reuse ;  /* 0x000000043bb17c23 */ /* 0x100fe200080108e4 */
[-C--:B------:R-:W-:Y:S08]  /*12630*/  HMMA.16816.F32.BF16 R156, R168, R178.reuse, R156 ;  /* 0x000000b2a89c723c */ /* 0x080ff0000004189c */
[----:B------:R-:W-:Y:S01]  /*12640*/  MUFU.EX2 R59, R45 ;  /* 0x0000002d003b7308 */ /* 0x000fe20000000800 */
[--C-:B------:R-:W-:Y:S01]  /*12650*/  FFMA.FTZ R80, R67, UR4, -R231.reuse ;  /* 0x0000000443507c23 */ /* 0x100fe200080108e7 */
[----:B------:R-:W-:Y:S01]  /*12660*/  FFMA.FTZ R174, R87, UR4, -R231 ;  /* 0x0000000457ae7c23 */ /* 0x000fe200080108e7 */
[----:B------:R-:W-:Y:S01]  /*12670*/  MOV R67, R64 ;  /* 0x0000004000437202 */ /* 0x000fe20000000f00 */
[----:B------:R-:W-:Y:S01]  /*12680*/  FFMA.FTZ R87, R60, UR4, -R229 ;  /* 0x000000043c577c23 */ /* 0x000fe200080108e5 */
[----:B-1----:R-:W-:Y:S01]  /*12690*/  MOV R48, R71 ;  /* 0x0000004700307202 */ /* 0x002fe20000000f00 */
[C---:B------:R-:W-:Y:S04]  /*126a0*/  HMMA.16816.F32.BF16 R160, R28.reuse, R178, R160 ;  /* 0x000000b21ca0723c */ /* 0x040fe800000418a0 */
[----:B------:R1:W-:Y:S01]  /*126b0*/  MUFU.EX2 R64, R186 ;  /* 0x000000ba00407308 */ /* 0x0003e20000000800 */
[----:B---3--:R-:W-:Y:S01]  /*126c0*/  MOV R52, R40 ;  /* 0x0000002800347202 */ /* 0x008fe20000000f00 */
[--C-:B------:R-:W-:Y:S08]  /*126d0*/  FFMA.FTZ R71, R42, UR4, -R228.reuse ;  /* 0x000000042a477c23 */ /* 0x100ff000080108e4 */
[----:B------:R3:W4:Y:S01]  /*126e0*/  MUFU.EX2 R60, R187 ;  /* 0x000000bb003c7308 */ /* 0x0007220000000800 */
[----:B------:R-:W5:Y:S01]  /*126f0*/  LDSM.16.MT88.4 R40, [R239+0x9000] ;  /* 0x00900000ef28783b */ /* 0x000f620000004200 */
[-C--:B--2---:R-:W-:Y:S08]  /*12700*/  HMMA.16816.F32.BF16 R20, R28, R36.reuse, R20 ;  /* 0x000000241c14723c */ /* 0x084ff00000041814 */
[----:B------:R-:W-:Y:S01]  /*12710*/  MUFU.EX2 R68, R68 ;  /* 0x0000004400447308 */ /* 0x000fe20000000800 */
[--C-:B------:R-:W-:Y:S01]  /*12720*/  FFMA.FTZ R193, R83, UR4, -R231.reuse ;  /* 0x0000000453c17c23 */ /* 0x100fe200080108e7 */
[----:B------:R-:W-:Y:S01]  /*12730*/  FFMA.FTZ R175, R86, UR4, -R231 ;  /* 0x0000000456af7c23 */ /* 0x000fe200080108e7 */
[--C-:B------:R-:W-:Y:S01]  /*12740*/  FFMA.FTZ R231, R72, UR4, -R229.reuse ;  /* 0x0000000448e77c23 */ /* 0x100fe200080108e5 */
[--C-:B------:R-:W-:Y:S01]  /*12750*/  FFMA.FTZ R176, R58, UR4, -R228.reuse ;  /* 0x000000043ab07c23 */ /* 0x100fe200080108e4 */
[--C-:B-1----:R-:W-:Y:S01]  /*12760*/  FFMA.FTZ R186, R89, UR4, -R229.reuse ;  /* 0x0000000459ba7c23 */ /* 0x102fe200080108e5 */
[C---:B------:R-:W-:Y:S04]  /*12770*/  HMMA.16816.F32.BF16 R164, R168.reuse, R36, R164 ;  /* 0x00000024a8a4723c */ /* 0x040fe800000418a4 */
[----:B------:R-:W1:Y:S01]  /*12780*/  MUFU.EX2 R58, R44 ;  /* 0x0000002c003a7308 */ /* 0x000e620000000800 */
[----:B------:R-:W-:Y:S01]  /*12790*/  MOV R72, R193 ;  /* 0x000000c100487202 */ /* 0x000fe20000000f00 */
[--C-:B---3--:R-:W-:Y:S01]  /*127a0*/  FFMA.FTZ R187, R88, UR4, -R229.reuse ;  /* 0x0000000458bb7c23 */ /* 0x108fe200080108e5 */
[--C-:B------:R-:W-:Y:S01]  /*127b0*/  FFMA.FTZ R89, R62, UR4, -R228.reuse ;  /* 0x000000043e597c23 */ /* 0x100fe200080108e4 */
[--C-:B------:R-:W-:Y:S01]  /*127c0*/  FFMA.FTZ R88, R63, UR4, -R228.reuse ;  /* 0x000000043f587c23 */ /* 0x100fe200080108e4 */
[-C--:B------:R-:W-:Y:S05]  /*127d0*/  HMMA.16816.F32.BF16 R32, R168, R38.reuse, R32 ;  /* 0x00000026a820723c */ /* 0x080fea0000041820 */
[----:B------:R-:W-:Y:S01]  /*127e0*/  MUFU.EX2 R63, R46 ;  /* 0x0000002e003f7308 */ /* 0x000fe20000000800 */
[--C-:B------:R-:W-:Y:S01]  /*127f0*/  FFMA.FTZ R193, R77, UR4, -R229.reuse ;  /* 0x000000044dc17c23 */ /* 0x100fe200080108e5 */
[--C-:B------:R-:W-:Y:S01]  /*12800*/  FFMA.FTZ R83, R57, UR4, -R229.reuse ;  /* 0x0000000439537c23 */ /* 0x100fe200080108e5 */
[----:B------:R-:W-:Y:S01]  /*12810*/  MOV R77, R67 ;  /* 0x00000043004d7202 */ /* 0x000fe20000000f00 */
[----:B------:R-:W-:Y:S06]  /*12820*/  FFMA.FTZ R86, R56, UR4, -R229 ;  /* 0x0000000438567c23 */ /* 0x000fec00080108e5 */
[----:B------:R2:W3:Y:S01]  /*12830*/  MUFU.EX2 R62, R47 ;  /* 0x0000002f003e7308 */ /* 0x0004e20000000800 */
[----:B------:R-:W-:Y:S09]  /*12840*/  HMMA.16816.F32.BF16 R24, R28, R38, R24 ;  /* 0x000000261c18723c */ /* 0x000ff20000041818 */
[----:B------:R-:W-:Y:S01]  /*12850*/  MUFU.EX2 R67, R50 ;  /* 0x0000003200437308 */ /* 0x000fe20000000800 */
[----:B----4-:R-:W-:Y:S01]  /*12860*/  F2FP.BF16.F32.PACK_AB R28, R60, R64 ;  /* 0x000000403c1c723e */ /* 0x010fe200000010ff */
[--C-:B------:R-:W-:Y:S01]  /*12870*/  FFMA.FTZ R229, R91, UR4, -R228.reuse ;  /* 0x000000045be57c23 */ /* 0x100fe200080108e4 */
[----:B------:R-:W-:Y:S07]  /*12880*/  F2FP.BF16.F32.PACK_AB R29, R65, R66 ;  /* 0x00000042411d723e */ /* 0x000fee00000010ff */
[----:B------:R-:W4:Y:S01]  /*12890*/  MUFU.EX2 R57, R51 ;  /* 0x0000003300397308 */ /* 0x000f220000000800 */
[----:B-1----:R-:W-:Y:S01]  /*128a0*/  F2FP.BF16.F32.PACK_AB R38, R59, R58 ;  /* 0x0000003a3b26723e */ /* 0x002fe200000010ff */
[--C-:B------:R-:W-:Y:S01]  /*128b0*/  FFMA.FTZ R179, R74, UR4, -R228.reuse ;  /* 0x000000044ab37c23 */ /* 0x100fe200080108e4 */
[----:B------:R-:W-:Y:S07]  /*128c0*/  MOV R91, R48 ;  /* 0x00000030005b7202 */ /* 0x000fee0000000f00 */
[----:B------:R1:W5:Y:S01]  /*128d0*/  MUFU.EX2 R56, R49 ;  /* 0x0000003100387308 */ /* 0x0003620000000800 */
[--C-:B------:R-:W-:Y:S01]  /*128e0*/  FFMA.FTZ R178, R75, UR4, -R228.reuse ;  /* 0x000000044bb27c23 */ /* 0x100fe200080108e4 */
[----:B--2---:R-:W2:Y:S01]  /*128f0*/  LDSM.16.MT88.4 R44, [R202+0x9000] ;  /* 0x00900000ca2c783b */ /* 0x004ea20000004200 */
[----:B---3--:R-:W-:Y:S07]  /*12900*/  F2FP.BF16.F32.PACK_AB R39, R62, R63 ;  /* 0x0000003f3e27723e */ /* 0x008fee00000010ff */
[----:B------:R-:W3:Y:S01]  /*12910*/  MUFU.EX2 R69, R69 ;  /* 0x0000004500457308 */ /* 0x000ee20000000800 */
[----:B------:R-:W-:Y:S02]  /*12920*/  MOV R74, R77 ;  /* 0x0000004d004a7202 */ /* 0x000fe40000000f00 */
[----:B------:R-:W-:Y:S07]  /*12930*/  MOV R168, R72 ;  /* 0x0000004800a87202 */ /* 0x000fee0000000f00 */
[----:B------:R-:W-:Y:S01]  /*12940*/  MUFU.EX2 R71, R71 ;  /* 0x0000004700477308 */ /* 0x000fe20000000800 */
[----:B------:R-:W-:Y:S02]  /*12950*/  MOV R169, R52 ;  /* 0x0000003400a97202 */ /* 0x000fe40000000f00 */
[----:B----4-:R-:W-:Y:S07]  /*12960*/  F2FP.BF16.F32.PACK_AB R31, R57, R67 ;  /* 0x00000043391f723e */ /* 0x010fee00000010ff */
[----:B------:R-:W4:Y:S01]  /*12970*/  MUFU.EX2 R70, R70 ;  /* 0x0000004600467308 */ /* 0x000f220000000800 */
[----:B------:R-:W-:Y:S01]  /*12980*/  MOV R72, R55 ;  /* 0x0000003700487202 */ /* 0x000fe20000000f00 */
[--C-:B-1----:R-:W-:Y:S01]  /*12990*/  FFMA.FTZ R49, R79, UR4, -R228.reuse ;  /* 0x000000044f317c23 */ /* 0x102fe200080108e4 */
[----:B-----5:R-:W-:Y:S07]  /*129a0*/  F2FP.BF16.F32.PACK_AB R30, R56, R61 ;  /* 0x0000003d381e723e */ /* 0x020fee00000010ff */
[----:B------:R-:W-:Y:S01]  /*129b0*/  MUFU.EX2 R74, R74 ;  /* 0x0000004a004a7308 */ /* 0x000fe20000000800 */
[----:B------:R-:W-:Y:S02]  /*129c0*/  MOV R77, R54 ;  /* 0x00000036004d7202 */ /* 0x000fe40000000f00 */
[----:B------:R-:W-:Y:S07]  /*129d0*/  MOV R170, R49 ;  /* 0x0000003100aa7202 */ /* 0x000fee0000000f00 */
[----:B------:R-:W-:Y:S01]  /*129e0*/  MUFU.EX2 R73, R73 ;  /* 0x0000004900497308 */ /* 0x000fe20000000800 */
[----:B------:R-:W1:Y:S01]  /*129f0*/  LDSM.16.MT88.4 R48, [R201+0x1000] ;  /* 0x00100000c930783b */ /* 0x000e620000004200 */
[-C--:B------:R-:W-:Y:S08]  /*12a00*/  HMMA.16816.F32.BF16 R4, R28, R40.reuse, R4 ;  /* 0x000000281c04723c */ /* 0x080ff00000041804 */
[----:B------:R-:W-:Y:S01]  /*12a10*/  MUFU.EX2 R87, R87 ;  /* 0x0000005700577308 */ /* 0x000fe20000000800 */
[----:B---3--:R-:W-:Y:S02]  /*12a20*/  F2FP.BF16.F32.PACK_AB R36, R69, R68 ;  /* 0x000000444524723e */ /* 0x008fe400000010ff */
[----:B----4-:R-:W-:Y:S07]  /*12a30*/  F2FP.BF16.F32.PACK_AB R37, R70, R71 ;  /* 0x000000474625723e */ /* 0x010fee00000010ff */
[----:B------:R-:W-:Y:S01]  /*12a40*/  MUFU.EX2 R179, R179 ;  /* 0x000000b300b37308 */ /* 0x000fe20000000800 */
[----:B------:R-:W-:Y:S02]  /*12a50*/  MOV R75, R53 ;  /* 0x00000035004b7202 */ /* 0x000fe40000000f00 */
[----:B------:R-:W3:Y:S01]  /*12a60*/  LDSM.16.MT88.4 R52, [R204+0x1000] ;  /* 0x00100000cc34783b */ /* 0x000ee20000004200 */
[----:B------:R-:W-:Y:S06]  /*12a70*/  MOV R79, R231 ;  /* 0x000000e7004f7202 */ /* 0x000fec0000000f00 */
[----:B------:R-:W-:Y:S01]  /*12a80*/  MUFU.EX2 R229, R229 ;  /* 0x000000e500e57308 */ /* 0x000fe20000000800 */
[C---:B------:R-:W-:Y:S09]  /*12a90*/  HMMA.16816.F32.BF16 R8, R36.reuse, R40, R8 ;  /* 0x000000282408723c */ /* 0x040ff20000041808 */
[----:B------:R-:W-:Y:S01]  /*12aa0*/  MUFU.EX2 R100, R100 ;  /* 0x0000006400647308 */ /* 0x000fe20000000800 */
[--C-:B------:R-:W-:Y:S01]  /*12ab0*/  FFMA.FTZ R231, R90, UR4, -R228.reuse ;  /* 0x000000045ae77c23 */ /* 0x100fe200080108e4 */
[----:B------:R-:W-:Y:S01]  /*12ac0*/  MOV R90, R192 ;  /* 0x000000c0005a7202 */ /* 0x000fe20000000f00 */
[--C-:B------:R-:W-:Y:S01]  /*12ad0*/  FFMA.FTZ R192, R94, UR4, -R228.reuse ;  /* 0x000000045ec07c23 */ /* 0x100fe200080108e4 */
[----:B------:R-:W-:Y:S01]  /*12ae0*/  MOV R94, R193 ;  /* 0x000000c1005e7202 */ /* 0x000fe20000000f00 */
[-C--:B------:R-:W-:Y:S05]  /*12af0*/  HMMA.16816.F32.BF16 R12, R36, R42.reuse, R12 ;  /* 0x0000002a240c723c */ /* 0x080fea000004180c */
[----:B------:R-:W-:Y:S01]  /*12b00*/  MUFU.EX2 R101, R101 ;  /* 0x0000006500657308 */ /* 0x000fe20000000800 */
[----:B------:R-:W-:Y:S01]  /*12b10*/  FFMA.FTZ R193, R95, UR4, -R228 ;  /* 0x000000045fc17c23 */ /* 0x000fe200080108e4 */
[----:B------:R-:W-:Y:S08]  /*12b20*/  MOV R228, R170 ;  /* 0x000000aa00e47202 */ /* 0x000ff00000000f00 */
[----:B------:R-:W-:Y:S01]  /*12b30*/  MUFU.EX2 R90, R90 ;  /* 0x0000005a005a7308 */ /* 0x000fe20000000800 */
[----:B------:R-:W-:Y:S01]  /*12b40*/  MOV R170, R94 ;  /* 0x0000005e00aa7202 */ /* 0x000fe20000000f00 */
[C---:B------:R-:W-:Y:S01]  /*12b50*/  HMMA.16816.F32.BF16 R16, R28.reuse, R42, R16 ;  /* 0x0000002a1c10723c */ /* 0x040fe20000041810 */
[----:B------:R-:W4:Y:S07]  /*12b60*/  LDSM.16.MT88.4 R40, [R239+0x9800] ;  /* 0x00980000ef28783b */ /* 0x000f2e0000004200 */
[----:B------:R-:W-:Y:S01]  /*12b70*/  MUFU.EX2 R198, R170 ;  /* 0x000000aa00c67308 */ /* 0x000fe20000000800 */
[----:B------:R-:W-:Y:S09]  /*12b80*/  MOV R94, R79 ;  /* 0x0000004f005e7202 */ /* 0x000ff20000000f00 */
[----:B------:R-:W-:Y:S01]  /*12b90*/  MUFU.EX2 R79, R80 ;  /* 0x00000050004f7308 */ /* 0x000fe20000000800 */
[----:B------:R-:W-:Y:S01]  /*12ba0*/  MOV R171, R78 ;  /* 0x0000004e00ab7202 */ /* 0x000fe20000000f00 */
[-C--:B--2---:R-:W-:Y:S08]  /*12bb0*/  HMMA.16816.F32.BF16 R132, R28, R44.reuse, R132 ;  /* 0x0000002c1c84723c */ /* 0x084ff00000041884 */
[----:B------:R-:W-:Y:S01]  /*12bc0*/  MUFU.EX2 R80, R177 ;  /* 0x000000b100507308 */ /* 0x000fe20000000800 */
[----:B------:R-:W-:Y:S09]  /*12bd0*/  MOV R95, R77 ;  /* 0x0000004d005f7202 */ /* 0x000ff20000000f00 */
[----:B------:R-:W-:Y:S01]  /*12be0*/  MUFU.EX2 R78, R75 ;  /* 0x0000004b004e7308 */ /* 0x000fe20000000800 */
[C---:B------:R-:W-:Y:S09]  /*12bf0*/  HMMA.16816.F32.BF16 R136, R36.reuse, R44, R136 ;  /* 0x0000002c2488723c */ /* 0x040ff20000041888 */
[----:B------:R-:W-:Y:S10]  /*12c00*/  MUFU.EX2 R75, R72 ;  /* 0x00000048004b7308 */ /* 0x000ff40000000800 */
[----:B------:R2:W-:Y:S01]  /*12c10*/  MUFU.EX2 R72, R84 ;  /* 0x0000005400487308 */ /* 0x0005e20000000800 */
[-C--:B------:R-:W-:Y:S09]  /*12c20*/  HMMA.16816.F32.BF16 R140, R36, R46.reuse, R140 ;  /* 0x0000002e248c723c */ /* 0x080ff2000004188c */
[----:B------:R-:W-:Y:S10]  /*12c30*/  MUFU.EX2 R77, R85 ;  /* 0x00000055004d7308 */ /* 0x000ff40000000800 */
[----:B------:R-:W-:Y:S01]  /*12c40*/  MUFU.EX2 R85, R86 ;  /* 0x0000005600557308 */ /* 0x000fe20000000800 */
[C---:B------:R-:W-:Y:S01]  /*12c50*/  HMMA.16816.F32.BF16 R144, R28.reuse, R46, R144 ;  /* 0x0000002e1c90723c */ /* 0x040fe20000041890 */
[----:B------:R-:W5:Y:S08]  /*12c60*/  LDSM.16.MT88.4 R44, [R202+0x9800] ;  /* 0x00980000ca2c783b */ /* 0x000f700000004200 */
[----:B------:R-:W-:Y:S01]  /*12c70*/  MUFU.EX2 R86, R88 ;  /* 0x0000005800567308 */ /* 0x000fe20000000800 */
[----:B--2---:R-:W-:Y:S09]  /*12c80*/  MOV R84, R168 ;  /* 0x000000a800547202 */ /* 0x004ff20000000f00 */
[----:B------:R-:W-:Y:S01]  /*12c90*/  MUFU.EX2 R88, R211 ;  /* 0x000000d300587308 */ /* 0x000fe20000000800 */
[----:B------:R-:W-:Y:S01]  /*12ca0*/  MOV R168, R169 ;  /* 0x000000a900a87202 */ /* 0x000fe20000000f00 */
[-C--:B-1----:R-:W-:Y:S08]  /*12cb0*/  HMMA.16816.F32.BF16 R148, R28, R48.reuse, R148 ;  /* 0x000000301c94723c */ /* 0x082ff00000041894 */
[----:B------:R-:W-:Y:S01]  /*12cc0*/  MUFU.EX2 R94, R94 ;  /* 0x0000005e005e7308 */ /* 0x000fe20000000800 */
[----:B------:R-:W-:Y:S09]  /*12cd0*/  MOV R169, R76 ;  /* 0x0000004c00a97202 */ /* 0x000ff20000000f00 */
[----:B------:R-:W-:Y:S01]  /*12ce0*/  MUFU.EX2 R76, R81 ;  /* 0x00000051004c7308 */ /* 0x000fe20000000800 */
[C---:B------:R-:W-:Y:S09]  /*12cf0*/  HMMA.16816.F32.BF16 R152, R36.reuse, R48, R152 ;  /* 0x000000302498723c */ /* 0x040ff20000041898 */
[----:B------:R-:W1:Y:S10]  /*12d00*/  MUFU.EX2 R81, R83 ;  /* 0x0000005300517308 */ /* 0x000e740000000800 */
[----:B------:R2:W4:Y:S01]  /*12d10*/  MUFU.EX2 R83, R176 ;  /* 0x000000b000537308 */ /* 0x0005220000000800 */
[-C--:B------:R-:W-:Y:S09]  /*12d20*/  HMMA.16816.F32.BF16 R156, R36, R50.reuse, R156 ;  /* 0x00000032249c723c */ /* 0x080ff2000004189c */
[----:B------:R5:W-:Y:S10]  /*12d30*/  MUFU.EX2 R211, R171 ;  /* 0x000000ab00d37308 */ /* 0x000bf40000000800 */
[----:B------:R-:W-:Y:S01]  /*12d40*/  MUFU.EX2 R231, R231 ;  /* 0x000000e700e77308 */ /* 0x000fe20000000800 */
[C---:B------:R-:W-:Y:S01]  /*12d50*/  HMMA.16816.F32.BF16 R160, R28.reuse, R50, R160 ;  /* 0x000000321ca0723c */ /* 0x040fe200000418a0 */
[----:B------:R-:W4:Y:S08]  /*12d60*/  LDSM.16.MT88.4 R48, [R201+0x1800] ;  /* 0x00180000c930783b */ /* 0x000f300000004200 */
[----:B------:R-:W-:Y:S01]  /*12d70*/  MUFU.EX2 R112, R112 ;  /* 0x0000007000707308 */ /* 0x000fe20000000800 */
[----:B--2---:R-:W-:Y:S09]  /*12d80*/  MOV R176, R84 ;  /* 0x0000005400b07202 */ /* 0x004ff20000000f00 */
[----:B------:R-:W2:Y:S01]  /*12d90*/  MUFU.EX2 R84, R82 ;  /* 0x0000005200547308 */ /* 0x000ea20000000800 */
[-C--:B---3--:R-:W-:Y:S09]  /*12da0*/  HMMA.16816.F32.BF16 R20, R28, R52.reuse, R20 ;  /* 0x000000341c14723c */ /* 0x088ff20000041814 */
[----:B------:R-:W3:Y:S01]  /*12db0*/  MUFU.EX2 R82, R89 ;  /* 0x0000005900527308 */ /* 0x000ee20000000800 */
[----:B-----5:R-:W-:Y:S09]  /*12dc0*/  FADD.FTZ R171, R223, R226 ;  /* 0x000000e2dfab7221 */ /* 0x020ff20000010000 */
[----:B------:R-:W-:Y:S01]  /*12dd0*/  MUFU.EX2 R113, R113 ;  /* 0x0000007100717308 */ /* 0x000fe20000000800 */
[----:B------:R-:W-:Y:S01]  /*12de0*/  FADD.FTZ R171, R219, R171 ;  /* 0x000000abdbab7221 */ /* 0x000fe20000010000 */
[C---:B------:R-:W-:Y:S01]  /*12df0*/  HMMA.16816.F32.BF16 R164, R36.reuse, R52, R164 ;  /* 0x0000003424a4723c */ /* 0x040fe200000418a4 */
[----:B------:R-:W5:Y:S07]  /*12e00*/  LDL.LU R53, [R1+0x4] ;  /* 0x0000040001357983 */ /* 0x000f6e0000300800 */
[----:B------:R-:W-:Y:S01]  /*12e10*/  MUFU.EX2 R219, R175 ;  /* 0x000000af00db7308 */ /* 0x000fe20000000800 */
[----:B------:R-:W-:Y:S01]  /*12e20*/  FADD.FTZ R171, R215, R171 ;  /* 0x000000abd7ab7221 */ /* 0x000fe20000010000 */
[----:B------:R-:W5:Y:S08]  /*12e30*/  LDL.LU R177, [R1] ;  /* 0x0000000001b17983 */ /* 0x000f700000300800 */
[----:B------:R-:W-:Y:S01]  /*12e40*/  MUFU.EX2 R116, R116 ;  /* 0x0000007400747308 */ /* 0x000fe20000000800 */
[-C--:B------:R-:W-:Y:S09]  /*12e50*/  HMMA.16816.F32.BF16 R32, R36, R54.reuse, R32 ;  /* 0x000000362420723c */ /* 0x080ff20000041820 */
[----:B------:R-:W-:Y:S01]  /*12e60*/  MUFU.EX2 R117, R117 ;  /* 0x0000007500757308 */ /* 0x000fe20000000800 */
[----:B-1----:R-:W-:Y:S01]  /*12e70*/  F2FP.BF16.F32.PACK_AB R36, R81, R85 ;  /* 0x000000555124723e */ /* 0x002fe200000010ff */
[----:B------:R-:W-:Y:S01]  /*12e80*/  FADD.FTZ R210, R210, R171 ;  /* 0x000000abd2d27221 */ /* 0x000fe20000010000 */
[----:B----4-:R-:W-:Y:S07]  /*12e90*/  F2FP.BF16.F32.PACK_AB R37, R80, R83 ;  /* 0x000000535025723e */ /* 0x010fee00000010ff */
[----:B------:R-:W-:Y:S01]  /*12ea0*/  MUFU.EX2 R119, R119 ;  /* 0x0000007700777308 */ /* 0x000fe20000000800 */
[----:B--2---:R-:W-:Y:S01]  /*12eb0*/  F2FP.BF16.F32.PACK_AB R38, R84, R87 ;  /* 0x000000575426723e */ /* 0x004fe200000010ff */
[----:B------:R-:W-:Y:S08]  /*12ec0*/  HMMA.16816.F32.BF16 R24, R28, R54, R24 ;  /* 0x000000361c18723c */ /* 0x000ff00000041818 */
[----:B------:R-:W-:Y:S01]  /*12ed0*/  MUFU.EX2 R128, R128 ;  /* 0x0000008000807308 */ /* 0x000fe20000000800 */
[----:B------:R-:W-:Y:S01]  /*12ee0*/  F2FP.BF16.F32.PACK_AB R28, R75, R78 ;  /* 0x0000004e4b1c723e */ /* 0x000fe200000010ff */
[----:B------:R-:W-:Y:S01]  /*12ef0*/  FADD.FTZ R210, R191, R210 ;  /* 0x000000d2bfd27221 */ /* 0x000fe20000010000 */
[----:B------:R-:W-:Y:S07]  /*12f00*/  F2FP.BF16.F32.PACK_AB R29, R72, R77 ;  /* 0x0000004d481d723e */ /* 0x000fee00000010ff */
[----:B------:R-:W1:Y:S01]  /*12f10*/  MUFU.EX2 R130, R130 ;  /* 0x0000008200827308 */ /* 0x000e620000000800 */
[----:B------:R-:W-:Y:S01]  /*12f20*/  F2FP.BF16.F32.PACK_AB R30, R73, R74 ;  /* 0x0000004a491e723e */ /* 0x000fe200000010ff */
[----:B------:R-:W-:Y:S01]  /*12f30*/  FADD.FTZ R190, R190, R210 ;  /* 0x000000d2bebe7221 */ /* 0x000fe20000010000 */
[----:B------:R-:W-:Y:S07]  /*12f40*/  F2FP.BF16.F32.PACK_AB R31, R79, R76 ;  /* 0x0000004c4f1f723e */ /* 0x000fee00000010ff */
[----:B------:R-:W-:Y:S01]  /*12f50*/  MUFU.EX2 R120, R120 ;  /* 0x0000007800787308 */ /* 0x000fe20000000800 */
[----:B---3--:R-:W-:Y:S01]  /*12f60*/  F2FP.BF16.F32.PACK_AB R39, R86, R82 ;  /* 0x000000525627723e */ /* 0x008fe200000010ff */
[----:B------:R-:W-:Y:S01]  /*12f70*/  FADD.FTZ R190, R188, R190 ;  /* 0x000000bebcbe7221 */ /* 0x000fe20000010000 */
[----:B------:R-:W-:Y:S07]  /*12f80*/  MOV R89, R176 ;  /* 0x000000b000597202 */ /* 0x000fee0000000f00 */
[----:B------:R-:W-:Y:S01]  /*12f90*/  MUFU.EX2 R121, R121 ;  /* 0x0000007900797308 */ /* 0x000fe20000000800 */
[-C--:B------:R-:W-:Y:S09]  /*12fa0*/  HMMA.16816.F32.BF16 R4, R28, R40.reuse, R4 ;  /* 0x000000281c04723c */ /* 0x080ff20000041804 */
[----:B------:R-:W-:Y:S01]  /*12fb0*/  MUFU.EX2 R176, R195 ;  /* 0x000000c300b07308 */ /* 0x000fe20000000800 */
[----:B------:R-:W-:Y:S01]  /*12fc0*/  FADD.FTZ R190, R71, R190 ;  /* 0x000000be47be7221 */ /* 0x000fe20000010000 */
[----:B-1----:R-:W-:Y:S08]  /*12fd0*/  F2FP.BF16.F32.PACK_AB R171, R131, R130 ;  /* 0x0000008283ab723e */ /* 0x002ff000000010ff */
[----:B------:R-:W-:Y:S01]  /*12fe0*/  MUFU.EX2 R89, R89 ;  /* 0x0000005900597308 */ /* 0x000fe20000000800 */
[----:B------:R-:W-:Y:S01]  /*12ff0*/  FADD.FTZ R70, R70, R190 ;  /* 0x000000be46467221 */ /* 0x000fe20000010000 */
[C---:B------:R-:W-:Y:S08]  /*13000*/  HMMA.16816.F32.BF16 R8, R36.reuse, R40, R8 ;  /* 0x000000282408723c */ /* 0x040ff00000041808 */
[----:B------:R-:W-:Y:S01]  /*13010*/  MUFU.EX2 R122, R122 ;  /* 0x0000007a007a7308 */ /* 0x000fe20000000800 */
[----:B------:R-:W-:Y:S09]  /*13020*/  FADD.FTZ R70, R63, R70 ;  /* 0x000000463f467221 */ /* 0x000ff20000010000 */
[----:B------:R-:W-:Y:S01]  /*13030*/  MUFU.EX2 R123, R123 ;  /* 0x0000007b007b7308 */ /* 0x000fe20000000800 */
[-C--:B------:R-:W-:Y:S09]  /*13040*/  HMMA.16816.F32.BF16 R12, R36, R42.reuse, R12 ;  /* 0x0000002a240c723c */ /* 0x080ff2000004180c */
[----:B------:R-:W-:Y:S01]  /*13050*/  MUFU.EX2 R124, R124 ;  /* 0x0000007c007c7308 */ /* 0x000fe20000000800 */
[----:B------:R-:W-:Y:S09]  /*13060*/  FADD.FTZ R70, R62, R70 ;  /* 0x000000463e467221 */ /* 0x000ff20000010000 */
[----:B------:R-:W-:Y:S01]  /*13070*/  MUFU.EX2 R125, R125 ;  /* 0x0000007d007d7308 */ /* 0x000fe20000000800 */
[----:B------:R-:W-:Y:S01]  /*13080*/  FADD.FTZ R70, R83, R70 ;  /* 0x0000004653467221 */ /* 0x000fe20000010000 */
[C---:B------:R-:W-:Y:S01]  /*13090*/  HMMA.16816.F32.BF16 R16, R28.reuse, R42, R16 ;  /* 0x0000002a1c10723c */ /* 0x040fe20000041810 */
[----:B------:R-:W-:Y:S07]  /*130a0*/  LDSM.16.MT88.4 R40, [R239+0xa000] ;  /* 0x00a00000ef28783b */ /* 0x000fee0000004200 */
[----:B------:R-:W-:Y:S01]  /*130b0*/  MUFU.EX2 R126, R126 ;  /* 0x0000007e007e7308 */ /* 0x000fe20000000800 */
[----:B------:R-:W-:Y:S09]  /*130c0*/  FADD.FTZ R70, R80, R70 ;  /* 0x0000004650467221 */ /* 0x000ff20000010000 */
[----:B------:R-:W1:Y:S01]  /*130d0*/  MUFU.EX2 R127, R127 ;  /* 0x0000007f007f7308 */ /* 0x000e620000000800 */
[-C--:B------:R-:W-:Y:S03]  /*130e0*/  HMMA.16816.F32.BF16 R132, R28, R44.reuse, R132 ;  /* 0x0000002c1c84723c */ /* 0x080fe60000041884 */
[----:B------:R-:W-:Y:S04]  /*130f0*/  FADD.FTZ R70, R82, R70 ;  /* 0x0000004652467221 */ /* 0x000fe80000010000 */
[----:B------:R-:W-:Y:S01]  /*13100*/  FADD.FTZ R86, R86, R70 ;  /* 0x0000004656567221 */ /* 0x000fe20000010000 */
[C---:B------:R-:W-:Y:S04]  /*13110*/  HMMA.16816.F32.BF16 R136, R36.reuse, R44, R136 ;  /* 0x0000002c2488723c */ /* 0x040fe80000041888 */
[----:B-1----:R-:W-:Y:S01]  /*13120*/  F2FP.BF16.F32.PACK_AB R175, R127, R126 ;  /* 0x0000007e7faf723e */ /* 0x002fe200000010ff */
[----:B------:R-:W-:Y:S03]  /*13130*/  FADD.FTZ R86, R179, R86 ;  /* 0x00000056b3567221 */ /* 0x000fe60000010000 */
[-C--:B------:R-:W-:Y:S08]  /*13140*/  HMMA.16816.F32.BF16 R140, R36, R46.reuse, R140 ;  /* 0x0000002e248c723c */ /* 0x080ff0000004188c */
[C---:B------:R-:W-:Y:S01]  /*13150*/  HMMA.16816.F32.BF16 R144, R28.reuse, R46, R144 ;  /* 0x0000002e1c90723c */ /* 0x040fe20000041890 */
[----:B------:R-:W-:Y:S07]  /*13160*/  LDSM.16.MT88.4 R44, [R202+0xa000] ;  /* 0x00a00000ca2c783b */ /* 0x000fee0000004200 */
[-C--:B------:R-:W-:Y:S08]  /*13170*/  HMMA.16816.F32.BF16 R148, R28, R48.reuse, R148 ;  /* 0x000000301c94723c */ /* 0x080ff00000041894 */
[C---:B------:R-:W-:Y:S08]  /*13180*/  HMMA.16816.F32.BF16 R152, R36.reuse, R48, R152 ;  /* 0x000000302498723c */ /* 0x040ff00000041898 */
[-C--:B------:R-:W-:Y:S08]  /*13190*/  HMMA.16816.F32.BF16 R156, R36, R50.reuse, R156 ;  /* 0x00000032249c723c */ /* 0x080ff0000004189c */
[C---:B------:R-:W-:Y:S01]  /*131a0*/  HMMA.16816.F32.BF16 R160, R28.reuse, R50, R160 ;  /* 0x000000321ca0723c */ /* 0x040fe200000418a0 */
[----:B------:R-:W-:Y:S03]  /*131b0*/  LDSM.16.MT88.4 R48, [R201+0x2000] ;  /* 0x00200000c930783b */ /* 0x000fe60000004200 */
[----:B-----5:R-:W-:Y:S01]  /*131c0*/  FFMA.FTZ R227, R200, R53, R227 ;  /* 0x00000035c8e37223 */ /* 0x020fe200000100e3 */
[----:B------:R-:W-:Y:S04]  /*131d0*/  MOV R200, R168 ;  /* 0x000000a800c87202 */ /* 0x000fe80000000f00 */
[----:B------:R-:W1:Y:S01]  /*131e0*/  LDSM.16.MT88.4 R52, [R204+0x1800] ;  /* 0x00180000cc34783b */ /* 0x000e620000004200 */
[----:B------:R-:W-:Y:S01]  /*131f0*/  MOV R168, R178 ;  /* 0x000000b200a87202 */ /* 0x000fe20000000f00 */
[----:B------:R-:W-:Y:S01]  /*13200*/  FFMA.FTZ R224, R199, R177, R224 ;  /* 0x000000b1c7e07223 */ /* 0x000fe200000100e0 */
[----:B------:R-:W-:Y:S03]  /*13210*/  MUFU.EX2 R197, R200 ;  /* 0x000000c800c57308 */ /* 0x000fe60000000800 */
[----:B------:R-:W-:Y:S07]  /*13220*/  FADD.FTZ R170, R220, R224 ;  /* 0x000000e0dcaa7221 */ /* 0x000fee0000010000 */
[----:B------:R2:W3:Y:S01]  /*13230*/  MUFU.EX2 R200, R168 ;  /* 0x000000a800c87308 */ /* 0x0004e20000000800 */
[----:B------:R-:W-:Y:S09]  /*13240*/  FADD.FTZ R170, R216, R170 ;  /* 0x000000aad8aa7221 */ /* 0x000ff20000010000 */
[----:B------:R-:W-:Y:S01]  /*13250*/  MUFU.EX2 R177, R95 ;  /* 0x0000005f00b17308 */ /* 0x000fe20000000800 */
[----:B------:R-:W-:Y:S09]  /*13260*/  FADD.FTZ R170, R213, R170 ;  /* 0x000000aad5aa7221 */ /* 0x000ff20000010000 */
[----:B------:R-:W-:Y:S01]  /*13270*/  MUFU.EX2 R95, R91 ;  /* 0x0000005b005f7308 */ /* 0x000fe20000000800 */
[----:B------:R-:W-:Y:S09]  /*13280*/  FADD.FTZ R207, R207, R170 ;  /* 0x000000aacfcf7221 */ /* 0x000ff20000010000 */
[----:B------:R-:W-:Y:S01]  /*13290*/  MUFU.EX2 R91, R194 ;  /* 0x000000c2005b7308 */ /* 0x000fe20000000800 */
[----:B------:R-:W-:Y:S01]  /*132a0*/  F2FP.BF16.F32.PACK_AB R170, R129, R128 ;  /* 0x0000008081aa723e */ /* 0x000fe200000010ff */
[----:B--2---:R-:W-:Y:S01]  /*132b0*/  FADD.FTZ R168, R218, R227 ;  /* 0x000000e3daa87221 */ /* 0x004fe20000010000 */
[----:B---3--:R-:W-:Y:S07]  /*132c0*/  FADD.FTZ R86, R200, R86 ;  /* 0x00000056c8567221 */ /* 0x008fee0000010000 */
[----:B------:R-:W-:Y:S01]  /*132d0*/  MUFU.EX2 R178, R230 ;  /* 0x000000e600b27308 */ /* 0x000fe20000000800 */
[----:B------:R-:W-:Y:S01]  /*132e0*/  FADD.FTZ R168, R221, R168 ;  /* 0x000000a8dda87221 */ /* 0x000fe20000010000 */
[----:B------:R-:W-:Y:S08]  /*132f0*/  FADD.FTZ R86, R211, R86 ;  /* 0x00000056d3567221 */ /* 0x000ff00000010000 */
[----:B------:R2:W-:Y:S01]  /*13300*/  MUFU.EX2 R199, R169 ;  /* 0x000000a900c77308 */ /* 0x0005e20000000800 */
[----:B------:R-:W-:Y:S09]  /*13310*/  FADD.FTZ R168, R212, R168 ;  /* 0x000000a8d4a87221 */ /* 0x000ff20000010000 */
[----:B------:R-:W-:Y:S01]  /*13320*/  MUFU.EX2 R212, R192 ;  /* 0x000000c000d47308 */ /* 0x000fe20000000800 */
[----:B------:R-:W-:Y:S09]  /*13330*/  FADD.FTZ R168, R208, R168 ;  /* 0x000000a8d0a87221 */ /* 0x000ff20000010000 */
[----:B------:R-:W-:Y:S01]  /*13340*/  MUFU.EX2 R208, R193 ;  /* 0x000000c100d07308 */ /* 0x000fe20000000800 */
[----:B------:R-:W-:Y:S09]  /*13350*/  FADD.FTZ R168, R180, R168 ;  /* 0x000000a8b4a87221 */ /* 0x000ff20000010000 */
[----:B------:R-:W3:Y:S01]  /*13360*/  MUFU.EX2 R218, R228 ;  /* 0x000000e400da7308 */ /* 0x000ee20000000800 */
[-C--:B-1----:R-:W-:Y:S03]  /*13370*/  HMMA.16816.F32.BF16 R20, R28, R52.reuse, R20 ;  /* 0x000000341c14723c */ /* 0x082fe60000041814 */
[----:B------:R-:W-:Y:S06]  /*13380*/  FADD.FTZ R168, R183, R168 ;  /* 0x000000a8b7a87221 */ /* 0x000fec0000010000 */
[----:B------:R1:W4:Y:S01]  /*13390*/  MUFU.EX2 R216, R172 ;  /* 0x000000ac00d87308 */ /* 0x0003220000000800 */
[----:B--2---:R-:W-:Y:S01]  /*133a0*/  FADD.FTZ R169, R222, R225 ;  /* 0x000000e1dea97221 */ /* 0x004fe20000010000 */
[----:B------:R-:W-:Y:S01]  /*133b0*/  FADD.FTZ R168, R205, R168 ;  /* 0x000000a8cda87221 */ /* 0x000fe20000010000 */
[C---:B------:R-:W-:Y:S07]  /*133c0*/  HMMA.16816.F32.BF16 R164, R36.reuse, R52, R164 ;  /* 0x0000003424a4723c */ /* 0x040fee00000418a4 */
[----:B------:R-:W-:Y:S01]  /*133d0*/  MUFU.EX2 R220, R174 ;  /* 0x000000ae00dc7308 */ /* 0x000fe20000000800 */
[----:B------:R-:W-:Y:S09]  /*133e0*/  FADD.FTZ R169, R217, R169 ;  /* 0x000000a9d9a97221 */ /* 0x000ff20000010000 */
[----:B------:R-:W-:Y:S01]  /*133f0*/  MUFU.EX2 R221, R187 ;  /* 0x000000bb00dd7308 */ /* 0x000fe20000000800 */
[----:B------:R-:W-:Y:S01]  /*13400*/  FADD.FTZ R168, R64, R168 ;  /* 0x000000a840a87221 */ /* 0x000fe20000010000 */
[----:B---3--:R-:W-:Y:S01]  /*13410*/  FADD.FTZ R86, R218, R86 ;  /* 0x00000056da567221 */ /* 0x008fe20000010000 */
[-C--:B------:R-:W-:Y:S07]  /*13420*/  HMMA.16816.F32.BF16 R32, R36, R54.reuse, R32 ;  /* 0x000000362420723c */ /* 0x080fee0000041820 */
[----:B------:R2:W3:Y:S01]  /*13430*/  MUFU.EX2 R217, R173 ;  /* 0x000000ad00d97308 */ /* 0x0004e20000000800 */
[----:B------:R-:W-:Y:S01]  /*13440*/  FADD.FTZ R169, R214, R169 ;  /* 0x000000a9d6a97221 */ /* 0x000fe20000010000 */
[----:B------:R-:W-:Y:S08]  /*13450*/  F2FP.BF16.F32.PACK_AB R36, R197, R94 ;  /* 0x0000005ec524723e */ /* 0x000ff000000010ff */
[----:B------:R-:W5:Y:S01]  /*13460*/  MUFU.EX2 R222, R186 ;  /* 0x000000ba00de7308 */ /* 0x000f620000000800 */
[----:B------:R-:W-:Y:S01]  /*13470*/  F2FP.BF16.F32.PACK_AB R37, R200, R179 ;  /* 0x000000b3c825723e */ /* 0x000fe200000010ff */
[----:B------:R-:W-:Y:S01]  /*13480*/  FADD.FTZ R209, R209, R169 ;  /* 0x000000a9d1d17221 */ /* 0x000fe20000010000 */
[----:B------:R-:W-:Y:S01]  /*13490*/  HMMA.16816.F32.BF16 R24, R28, R54, R24 ;  /* 0x000000361c18723c */ /* 0x000fe20000041818 */
[----:B------:R-:W5:Y:S03]  /*134a0*/  LDSM.16.MT88.4 R52, [R204+0x2000] ;  /* 0x00200000cc34783b */ /* 0x000f660000004200 */
[----:B------:R-:W-:Y:S01]  /*134b0*/  F2FP.BF16.F32.PACK_AB R28, R88, R178 ;  /* 0x000000b2581c723e */ /* 0x000fe200000010ff */
[----:B------:R-:W-:Y:S01]  /*134c0*/  FADD.FTZ R169, R181, R207 ;  /* 0x000000cfb5a97221 */ /* 0x000fe20000010000 */
[----:B------:R-:W-:Y:S01]  /*134d0*/  F2FP.BF16.F32.PACK_AB R29, R95, R177 ;  /* 0x000000b15f1d723e */ /* 0x000fe200000010ff */
[----:B------:R-:W-:Y:S01]  /*134e0*/  FADD.FTZ R60, R60, R168 ;  /* 0x000000a83c3c7221 */ /* 0x000fe20000010000 */
[----:B------:R-:W-:Y:S01]  /*134f0*/  F2FP.BF16.F32.PACK_AB R30, R91, R176 ;  /* 0x000000b05b1e723e */ /* 0x000fe200000010ff */
[----:B------:R-:W-:Y:S01]  /*13500*/  FADD.FTZ R169, R182, R169 ;  /* 0x000000a9b6a97221 */ /* 0x000fe20000010000 */
[----:B------:R-:W-:Y:S01]  /*13510*/  F2FP.BF16.F32.PACK_AB R31, R89, R90 ;  /* 0x0000005a591f723e */ /* 0x000fe200000010ff */
[----:B------:R-:W-:Y:S01]  /*13520*/  LDSM.16.MT88.4 R180, [R239+0xb800] ;  /* 0x00b80000efb4783b */ /* 0x000fe20000004200 */
[----:B------:R-:W-:Y:S01]  /*13530*/  F2FP.BF16.F32.PACK_AB R38, R198, R199 ;  /* 0x000000c7c626723e */ /* 0x000fe200000010ff */
[----:B------:R-:W-:Y:S01]  /*13540*/  FADD.FTZ R169, R184, R169 ;  /* 0x000000a9b8a97221 */ /* 0x000fe20000010000 */
[----:B------:R-:W-:Y:S01]  /*13550*/  F2FP.BF16.F32.PACK_AB R39, R218, R211 ;  /* 0x000000d3da27723e */ /* 0x000fe200000010ff */
[----:B------:R-:W-:Y:S01]  /*13560*/  FADD.FTZ R209, R206, R209 ;  /* 0x000000d1ced17221 */ /* 0x000fe20000010000 */
[----:B------:R-:W-:Y:S01]  /*13570*/  F2FP.BF16.F32.PACK_AB R168, R117, R116 ;  /* 0x0000007475a8723e */ /* 0x000fe200000010ff */
[-C--:B------:R-:W-:Y:S03]  /*13580*/  HMMA.16816.F32.BF16 R4, R28, R40.reuse, R4 ;  /* 0x000000281c04723c */ /* 0x080fe60000041804 */
[----:B-1----:R-:W-:Y:S01]  /*13590*/  F2FP.BF16.F32.PACK_AB R172, R121, R120 ;  /* 0x0000007879ac723e */ /* 0x002fe200000010ff */
[----:B------:R-:W-:Y:S01]  /*135a0*/  FADD.FTZ R169, R66, R169 ;  /* 0x000000a942a97221 */ /* 0x000fe20000010000 */
[----:B--2---:R-:W-:Y:S01]  /*135b0*/  F2FP.BF16.F32.PACK_AB R173, R123, R122 ;  /* 0x0000007a7bad723e */ /* 0x004fe200000010ff */
[----:B------:R-:W-:Y:S01]  /*135c0*/  FADD.FTZ R189, R189, R209 ;  /* 0x000000d1bdbd7221 */ /* 0x000fe20000010000 */
[----:B------:R-:W-:Y:S01]  /*135d0*/  F2FP.BF16.F32.PACK_AB R174, R125, R124 ;  /* 0x0000007c7dae723e */ /* 0x000fe200000010ff */
[C---:B------:R-:W-:Y:S04]  /*135e0*/  HMMA.16816.F32.BF16 R8, R36.reuse, R40, R8 ;  /* 0x000000282408723c */ /* 0x040fe80000041808 */
[----:B------:R-:W-:Y:S01]  /*135f0*/  FADD.FTZ R65, R65, R169 ;  /* 0x000000a941417221 */ /* 0x000fe20000010000 */
[----:B------:R-:W-:Y:S01]  /*13600*/  F2FP.BF16.F32.PACK_AB R169, R119, R118 ;  /* 0x0000007677a9723e */ /* 0x000fe200000010ff */
[----:B------:R-:W-:Y:S01]  /*13610*/  FADD.FTZ R189, R185, R189 ;  /* 0x000000bdb9bd7221 */ /* 0x000fe20000010000 */
[----:B------:R-:W-:Y:S01]  /*13620*/  FADD.FTZ R61, R61, R60 ;  /* 0x0000003c3d3d7221 */ /* 0x000fe20000010000 */
[-C--:B------:R-:W-:Y:S03]  /*13630*/  HMMA.16816.F32.BF16 R12, R36, R42.reuse, R12 ;  /* 0x0000002a240c723c */ /* 0x080fe6000004180c */
[----:B------:R-:W-:Y:S01]  /*13640*/  FADD.FTZ R189, R68, R189 ;  /* 0x000000bd44bd7221 */ /* 0x000fe20000010000 */
[----:B------:R-:W-:Y:S01]  /*13650*/  FADD.FTZ R61, R56, R61 ;  /* 0x0000003d383d7221 */ /* 0x000fe20000010000 */
[----:B------:R-:W-:Y:S01]  /*13660*/  FADD.FTZ R67, R67, R65 ;  /* 0x0000004143437221 */ /* 0x000fe20000010000 */
[----:B------:R-:W-:Y:S01]  /*13670*/  MOV R200, R0 ;  /* 0x0000000000c87202 */ /* 0x000fe20000000f00 */
[----:B------:R-:W-:Y:S01]  /*13680*/  FADD.FTZ R69, R69, R189 ;  /* 0x000000bd45457221 */ /* 0x000fe20000010000 */
[C---:B------:R-:W-:Y:S01]  /*13690*/  HMMA.16816.F32.BF16 R16, R28.reuse, R42, R16 ;  /* 0x0000002a1c10723c */ /* 0x040fe20000041810 */
[----:B------:R-:W1:Y:S03]  /*136a0*/  LDSM.16.MT88.4 R40, [R239+0xa800] ;  /* 0x00a80000ef28783b */ /* 0x000e660000004200 */
        /* <DEDUP_REMOVED lines=22> */
[----:B------:R-:W2:Y:S03]  /*13810*/  LDSM.16.MT88.4 R44, [R202+0xa800] ;  /* 0x00a80000ca2c783b */ /* 0x000ea60000004200 */
        /* <DEDUP_REMOVED lines=9> */
[----:B----4-:R-:W-:Y:S01]  /*138b0*/  FADD.FTZ R178, R216, R178 ;  /* 0x000000b2d8b27221 */ /* 0x010fe20000010000 */
[C---:B------:R-:W-:Y:S04]  /*138c0*/  HMMA.16816.F32.BF16 R152, R36.reuse, R48, R152 ;  /* 0x000000302498723c */ /* 0x040fe80000041898 */
[----:B---3--:R-:W-:Y:S01]  /*138d0*/  FADD.FTZ R178, R217, R178 ;  /* 0x000000b2d9b27221 */ /* 0x008fe20000010000 */
        /* <DEDUP_REMOVED lines=15> */
[-C--:B-----5:R-:W-:Y:S03]  /*139d0*/  HMMA.16816.F32.BF16 R20, R28, R52.reuse, R20 ;  /* 0x000000341c14723c */ /* 0x0a0fe60000041814 */
[----:B------:R-:W-:Y:S01]  /*139e0*/  FADD.FTZ R177, R219, R177 ;  /* 0x000000b1dbb17221 */ /* 0x000fe20000010000 */
[----:B------:R-:W-:Y:S01]  /*139f0*/  FADD.FTZ R69, R198, R69 ;  /* 0x00000045c6457221 */ /* 0x000fe20000010000 */
[----:B------:R-:W-:Y:S01]  /*13a00*/  FADD.FTZ R86, R123, R86 ;  /* 0x000000567b567221 */ /* 0x000fe20000010000 */
[----:B------:R-:W-:Y:S01]  /*13a10*/  MOV R199, R2 ;  /* 0x0000000200c77202 */ /* 0x000fe20000000f00 */
[----:B------:R-:W-:Y:S01]  /*13a20*/  FADD.FTZ R177, R220, R177 ;  /* 0x000000b1dcb17221 */ /* 0x000fe20000010000 */
[C---:B------:R-:W-:Y:S04]  /*13a30*/  HMMA.16816.F32.BF16 R164, R36.reuse, R52, R164 ;  /* 0x0000003424a4723c */ /* 0x040fe800000418a4 */
[----:B------:R-:W-:Y:S01]  /*13a40*/  FADD.FTZ R177, R98, R177 ;  /* 0x000000b162b17221 */ /* 0x000fe20000010000 */
[----:B------:R-:W-:Y:S01]  /*13a50*/  FADD.FTZ R69, R221, R69 ;  /* 0x00000045dd457221 */ /* 0x000fe20000010000 */
[----:B------:R-:W-:Y:S01]  /*13a60*/  FADD.FTZ R86, R126, R86 ;  /* 0x000000567e567221 */ /* 0x000fe20000010000 */
[----:B------:R-:W-:Y:S01]  /*13a70*/  MOV R198, R3 ;  /* 0x0000000300c67202 */ /* 0x000fe20000000f00 */
[-C--:B------:R-:W-:Y:S03]  /*13a80*/  HMMA.16816.F32.BF16 R32, R36, R54.reuse, R32 ;  /* 0x000000362420723c */ /* 0x080fe60000041820 */
[C---:B------:R-:W-:Y:S01]  /*13a90*/  F2FP.BF16.F32.PACK_AB R36, R222.reuse, R221 ;  /* 0x000000ddde24723e */ /* 0x040fe200000010ff */
[----:B------:R-:W-:Y:S01]  /*13aa0*/  FADD.FTZ R177, R99, R177 ;  /* 0x000000b163b17221 */ /* 0x000fe20000010000 */
[----:B------:R-:W-:Y:S01]  /*13ab0*/  F2FP.BF16.F32.PACK_AB R37, R229, R231 ;  /* 0x000000e7e525723e */ /* 0x000fe200000010ff */
[----:B------:R-:W-:Y:S01]  /*13ac0*/  FADD.FTZ R69, R222, R69 ;  /* 0x00000045de457221 */ /* 0x000fe20000010000 */
[----:B------:R-:W-:Y:S01]  /*13ad0*/  F2FP.BF16.F32.PACK_AB R38, R93, R92 ;  /* 0x0000005c5d26723e */ /* 0x000fe200000010ff */
[----:B------:R-:W-:Y:S01]  /*13ae0*/  HMMA.16816.F32.BF16 R24, R28, R54, R24 ;  /* 0x000000361c18723c */ /* 0x000fe20000041818 */
[----:B------:R-:W4:Y:S03]  /*13af0*/  LDSM.16.MT88.4 R52, [R204+0x2800] ;  /* 0x00280000cc34783b */ /* 0x000f260000004200 */
[----:B------:R-:W-:Y:S01]  /*13b00*/  F2FP.BF16.F32.PACK_AB R28, R217, R216 ;  /* 0x000000d8d91c723e */ /* 0x000fe200000010ff */
[----:B------:R-:W-:Y:S01]  /*13b10*/  FADD.FTZ R69, R92, R69 ;  /* 0x000000455c457221 */ /* 0x000fe20000010000 */
[----:B------:R-:W-:Y:S01]  /*13b20*/  F2FP.BF16.F32.PACK_AB R29, R220, R219 ;  /* 0x000000dbdc1d723e */ /* 0x000fe200000010ff */
[----:B------:R-:W-:Y:S01]  /*13b30*/  FADD.FTZ R251, R127, R86 ;  /* 0x000000567ffb7221 */ /* 0x000fe20000010000 */
[----:B------:R-:W-:Y:S01]  /*13b40*/  F2FP.BF16.F32.PACK_AB R30, R97, R96 ;  /* 0x00000060611e723e */ /* 0x000fe200000010ff */
[----:B------:R-:W-:Y:S01]  /*13b50*/  FADD.FTZ R69, R93, R69 ;  /* 0x000000455d457221 */ /* 0x000fe20000010000 */
[----:B------:R-:W-:Y:S02]  /*13b60*/  F2FP.BF16.F32.PACK_AB R31, R99, R98 ;  /* 0x00000062631f723e */ /* 0x000fe400000010ff */
[----:B------:R-:W-:Y:S01]  /*13b70*/  F2FP.BF16.F32.PACK_AB R39, R208, R212 ;  /* 0x000000d4d027723e */ /* 0x000fe200000010ff */
[----:B------:R-:W-:Y:S01]  /*13b80*/  FADD.FTZ R69, R104, R69 ;  /* 0x0000004568457221 */ /* 0x000fe20000010000 */
[----:B------:R-:W-:Y:S03]  /*13b90*/  MOV R197, R196 ;  /* 0x000000c400c57202 */ /* 0x000fe60000000f00 */
[-C--:B-1----:R-:W-:Y:S03]  /*13ba0*/  HMMA.16816.F32.BF16 R4, R28, R40.reuse, R4 ;  /* 0x000000281c04723c */ /* 0x082fe60000041804 */
[----:B------:R-:W-:Y:S04]  /*13bb0*/  FADD.FTZ R69, R105, R69 ;  /* 0x0000004569457221 */ /* 0x000fe80000010000 */
[----:B------:R-:W-:Y:S01]  /*13bc0*/  FADD.FTZ R69, R108, R69 ;  /* 0x000000456c457221 */ /* 0x000fe20000010000 */
[C---:B------:R-:W-:Y:S04]  /*13bd0*/  HMMA.16816.F32.BF16 R8, R36.reuse, R40, R8 ;  /* 0x000000282408723c */ /* 0x040fe80000041808 */
[----:B------:R-:W-:Y:S04]  /*13be0*/  FADD.FTZ R69, R109, R69 ;  /* 0x000000456d457221 */ /* 0x000fe80000010000 */
[-C--:B------:R-:W-:Y:S03]  /*13bf0*/  HMMA.16816.F32.BF16 R12, R36, R42.reuse, R12 ;  /* 0x0000002a240c723c */ /* 0x080fe6000004180c */
[----:B------:R-:W-:Y:S04]  /*13c00*/  FADD.FTZ R69, R120, R69 ;  /* 0x0000004578457221 */ /* 0x000fe80000010000 */
[----:B------:R-:W-:Y:S01]  /*13c10*/  FADD.FTZ R69, R121, R69 ;  /* 0x0000004579457221 */ /* 0x000fe20000010000 */
[C---:B------:R-:W-:Y:S01]  /*13c20*/  HMMA.16816.F32.BF16 R16, R28.reuse, R42, R16 ;  /* 0x0000002a1c10723c */ /* 0x040fe20000041810 */
[----:B------:R-:W1:Y:S03]  /*13c30*/  LDSM.16.MT88.4 R40, [R239+0xb000] ;  /* 0x00b00000ef28783b */ /* 0x000e660000004200 */
[----:B------:R-:W-:Y:S04]  /*13c40*/  FADD.FTZ R69, R124, R69 ;  /* 0x000000457c457221 */ /* 0x000fe80000010000 */
[-C--:B--2---:R-:W-:Y:S03]  /*13c50*/  HMMA.16816.F32.BF16 R132, R28, R44.reuse, R132 ;  /* 0x0000002c1c84723c */ /* 0x084fe60000041884 */
[----:B------:R-:W-:Y:S05]  /*13c60*/  FADD.FTZ R252, R125, R69 ;  /* 0x000000457dfc7221 */ /* 0x000fea0000010000 */
        /* <DEDUP_REMOVED lines=8> */
[----:B------:R-:W3:Y:S07]  /*13cf0*/  LDSM.16.MT88.4 R48, [R201+0x3000] ;  /* 0x00300000c930783b */ /* 0x000eee0000004200 */
[-C--:B----4-:R-:W-:Y:S08]  /*13d00*/  HMMA.16816.F32.BF16 R20, R28, R52.reuse, R20 ;  /* 0x000000341c14723c */ /* 0x090ff00000041814 */
[C---:B------:R-:W-:Y:S08]  /*13d10*/  HMMA.16816.F32.BF16 R164, R36.reuse, R52, R164 ;  /* 0x0000003424a4723c */ /* 0x040ff000000418a4 */
[-C--:B------:R-:W-:Y:S03]  /*13d20*/  HMMA.16816.F32.BF16 R32, R36, R54.reuse, R32 ;  /* 0x000000362420723c */ /* 0x080fe60000041820 */
[----:B------:R-:W-:Y:S02]  /*13d30*/  F2FP.BF16.F32.PACK_AB R36, R105, R104 ;  /* 0x000000686924723e */ /* 0x000fe400000010ff */
[----:B------:R-:W-:Y:S02]  /*13d40*/  F2FP.BF16.F32.PACK_AB R37, R107, R106 ;  /* 0x0000006a6b25723e */ /* 0x000fe400000010ff */
[----:B------:R-:W-:Y:S01]  /*13d50*/  F2FP.BF16.F32.PACK_AB R38, R109, R108 ;  /* 0x0000006c6d26723e */ /* 0x000fe200000010ff */
[----:B------:R-:W-:Y:S01]  /*13d60*/  HMMA.16816.F32.BF16 R24, R28, R54, R24 ;  /* 0x000000361c18723c */ /* 0x000fe20000041818 */
[----:B------:R-:W4:Y:S03]  /*13d70*/  LDSM.16.MT88.4 R52, [R204+0x3000] ;  /* 0x00300000cc34783b */ /* 0x000f260000004200 */
[C---:B------:R-:W-:Y:S01]  /*13d80*/  F2FP.BF16.F32.PACK_AB R28, R101.reuse, R100 ;  /* 0x00000064651c723e */ /* 0x040fe200000010ff */
[----:B------:R-:W-:Y:S01]  /*13d90*/  FADD.FTZ R101, R101, R178 ;  /* 0x000000b265657221 */ /* 0x000fe20000010000 */
[----:B------:R-:W-:Y:S01]  /*13da0*/  F2FP.BF16.F32.PACK_AB R29, R103, R102 ;  /* 0x00000066671d723e */ /* 0x000fe200000010ff */
[----:B------:R-:W-:Y:S01]  /*13db0*/  FADD.FTZ R102, R102, R177 ;  /* 0x000000b166667221 */ /* 0x000fe20000010000 */
[----:B------:R-:W-:Y:S01]  /*13dc0*/  F2FP.BF16.F32.PACK_AB R30, R113, R112 ;  /* 0x00000070711e723e */ /* 0x000fe200000010ff */
[----:B------:R-:W-:Y:S01]  /*13dd0*/  FADD.FTZ R101, R112, R101 ;  /* 0x0000006570657221 */ /* 0x000fe20000010000 */
[----:B------:R-:W-:Y:S01]  /*13de0*/  F2FP.BF16.F32.PACK_AB R31, R115, R114 ;  /* 0x00000072731f723e */ /* 0x000fe200000010ff */
[----:B------:R-:W-:Y:S01]  /*13df0*/  FADD.FTZ R102, R103, R102 ;  /* 0x0000006667667221 */ /* 0x000fe20000010000 */
[----:B------:R-:W-:Y:S01]  /*13e00*/  F2FP.BF16.F32.PACK_AB R39, R111, R110 ;  /* 0x0000006e6f27723e */ /* 0x000fe200000010ff */
[----:B------:R-:W-:Y:S02]  /*13e10*/  FADD.FTZ R101, R113, R101 ;  /* 0x0000006571657221 */ /* 0x000fe40000010000 */
[----:B------:R-:W-:Y:S02]  /*13e20*/  FADD.FTZ R102, R114, R102 ;  /* 0x0000006672667221 */ /* 0x000fe40000010000 */
[-C--:B-1----:R-:W-:Y:S03]  /*13e30*/  HMMA.16816.F32.BF16 R4, R28, R40.reuse, R4 ;  /* 0x000000281c04723c */ /* 0x082fe60000041804 */
[----:B------:R-:W-:Y:S01]  /*13e40*/  FADD.FTZ R101, R116, R101 ;  /* 0x0000006574657221 */ /* 0x000fe20000010000 */
[----:B------:R-:W-:Y:S03]  /*13e50*/  FADD.FTZ R102, R115, R102 ;  /* 0x0000006673667221 */ /* 0x000fe60000010000 */
[----:B------:R-:W-:Y:S01]  /*13e60*/  FADD.FTZ R101, R117, R101 ;  /* 0x0000006575657221 */ /* 0x000fe20000010000 */
[C---:B------:R-:W-:Y:S04]  /*13e70*/  HMMA.16816.F32.BF16 R8, R36.reuse, R40, R8 ;  /* 0x000000282408723c */ /* 0x040fe80000041808 */
[----:B------:R-:W-:Y:S01]  /*13e80*/  FADD.FTZ R101, R128, R101 ;  /* 0x0000006580657221 */ /* 0x000fe20000010000 */
[----:B------:R-:W-:Y:S03]  /*13e90*/  FADD.FTZ R102, R118, R102 ;  /* 0x0000006676667221 */ /* 0x000fe60000010000 */
[-C--:B------:R-:W-:Y:S03]  /*13ea0*/  HMMA.16816.F32.BF16 R12, R36, R42.reuse, R12 ;  /* 0x0000002a240c723c */ /* 0x080fe6000004180c */
[----:B------:R-:W-:Y:S04]  /*13eb0*/  FADD.FTZ R102, R119, R102 ;  /* 0x0000006677667221 */ /* 0x000fe80000010000 */
[----:B------:R-:W-:Y:S01]  /*13ec0*/  FADD.FTZ R102, R130, R102 ;  /* 0x0000006682667221 */ /* 0x000fe20000010000 */
[C---:B------:R-:W-:Y:S01]  /*13ed0*/  HMMA.16816.F32.BF16 R16, R28.reuse, R42, R16 ;  /* 0x0000002a1c10723c */ /* 0x040fe20000041810 */
[----:B------:R-:W1:Y:S07]  /*13ee0*/  LDSM.16.MT88.4 R40, [R202+0xb800] ;  /* 0x00b80000ca28783b */ /* 0x000e6e0000004200 */
[-C--:B--2---:R-:W-:Y:S08]  /*13ef0*/  HMMA.16816.F32.BF16 R132, R28, R44.reuse, R132 ;  /* 0x0000002c1c84723c */ /* 0x084ff00000041884 */
[C---:B------:R-:W-:Y:S08]  /*13f00*/  HMMA.16816.F32.BF16 R136, R36.reuse, R44, R136 ;  /* 0x0000002c2488723c */ /* 0x040ff00000041888 */
[-C--:B------:R-:W-:Y:S08]  /*13f10*/  HMMA.16816.F32.BF16 R140, R36, R46.reuse, R140 ;  /* 0x0000002e248c723c */ /* 0x080ff0000004188c */
[C---:B------:R-:W-:Y:S08]  /*13f20*/  HMMA.16816.F32.BF16 R144, R28.reuse, R46, R144 ;  /* 0x0000002e1c90723c */ /* 0x040ff00000041890 */
[-C--:B---3--:R-:W-:Y:S08]  /*13f30*/  HMMA.16816.F32.BF16 R148, R28, R48.reuse, R148 ;  /* 0x000000301c94723c */ /* 0x088ff00000041894 */
[C---:B------:R-:W-:Y:S08]  /*13f40*/  HMMA.16816.F32.BF16 R152, R36.reuse, R48, R152 ;  /* 0x000000302498723c */ /* 0x040ff00000041898 */
[-C--:B------:R-:W-:Y:S08]  /*13f50*/  HMMA.16816.F32.BF16 R156, R36, R50.reuse, R156 ;  /* 0x00000032249c723c */ /* 0x080ff0000004189c */
[C---:B------:R-:W-:Y:S08]  /*13f60*/  HMMA.16816.F32.BF16 R160, R28.reuse, R50, R160 ;  /* 0x000000321ca0723c */ /* 0x040ff000000418a0 */
[-C--:B----4-:R-:W-:Y:S08]  /*13f70*/  HMMA.16816.F32.BF16 R20, R28, R52.reuse, R20 ;  /* 0x000000341c14723c */ /* 0x090ff00000041814 */
[C---:B------:R-:W-:Y:S08]  /*13f80*/  HMMA.16816.F32.BF16 R164, R36.reuse, R52, R164 ;  /* 0x0000003424a4723c */ /* 0x040ff000000418a4 */
[-C--:B------:R-:W-:Y:S08]  /*13f90*/  HMMA.16816.F32.BF16 R32, R36, R54.reuse, R32 ;  /* 0x000000362420723c */ /* 0x080ff00000041820 */
[----:B------:R-:W-:Y:S08]  /*13fa0*/  HMMA.16816.F32.BF16 R24, R28, R54, R24 ;  /* 0x000000361c18723c */ /* 0x000ff00000041818 */
[-C--:B------:R-:W-:Y:S01]  /*13fb0*/  HMMA.16816.F32.BF16 R192, R168, R180.reuse, R4 ;  /* 0x000000b4a8c0723c */ /* 0x080fe20000041804 */
[----:B------:R-:W2:Y:S07]  /*13fc0*/  LDSM.16.MT88.4 R4, [R201+0x3800] ;  /* 0x00380000c904783b */ /* 0x000eae0000004200 */
[C---:B------:R-:W-:Y:S01]  /*13fd0*/  HMMA.16816.F32.BF16 R188, R172.reuse, R180, R8 ;  /* 0x000000b4acbc723c */ /* 0x040fe20000041808 */
[----:B------:R-:W3:Y:S07]  /*13fe0*/  LDSM.16.MT88.4 R8, [R204+0x3800] ;  /* 0x00380000cc08783b */ /* 0x000eee0000004200 */
[-C--:B------:R-:W-:Y:S08]  /*13ff0*/  HMMA.16816.F32.BF16 R184, R172, R182.reuse, R12 ;  /* 0x000000b6acb8723c */ /* 0x080ff0000004180c */
[C---:B------:R-:W-:Y:S08]  /*14000*/  HMMA.16816.F32.BF16 R180, R168.reuse, R182, R16 ;  /* 0x000000b6a8b4723c */ /* 0x040ff00000041810 */
[-C--:B-1----:R-:W-:Y:S08]  /*14010*/  HMMA.16816.F32.BF16 R132, R168, R40.reuse, R132 ;  /* 0x00000028a884723c */ /* 0x082ff00000041884 */
[C---:B------:R-:W-:Y:S08]  /*14020*/  HMMA.16816.F32.BF16 R136, R172.reuse, R40, R136 ;  /* 0x00000028ac88723c */ /* 0x040ff00000041888 */
[-C--:B------:R-:W-:Y:S08]  /*14030*/  HMMA.16816.F32.BF16 R140, R172, R42.reuse, R140 ;  /* 0x0000002aac8c723c */ /* 0x080ff0000004188c */
[C---:B------:R-:W-:Y:S08]  /*14040*/  HMMA.16816.F32.BF16 R144, R168.reuse, R42, R144 ;  /* 0x0000002aa890723c */ /* 0x040ff00000041890 */
[-C--:B--2---:R-:W-:Y:S08]  /*14050*/  HMMA.16816.F32.BF16 R148, R168, R4.reuse, R148 ;  /* 0x00000004a894723c */ /* 0x084ff00000041894 */
[C---:B------:R-:W-:Y:S04]  /*14060*/  HMMA.16816.F32.BF16 R152, R172.reuse, R4, R152 ;  /* 0x00000004ac98723c */ /* 0x040fe80000041898 */
[----:B------:R-:W-:Y:S01]  /*14070*/  FADD.FTZ R5, R129, R101 ;  /* 0x0000006581057221 */ /* 0x000fe20000010000 */
[----:B------:R-:W-:Y:S03]  /*14080*/  FADD.FTZ R4, R131, R102 ;  /* 0x0000006683047221 */ /* 0x000fe60000010000 */
[-C--:B------:R-:W-:Y:S01]  /*14090*/  HMMA.16816.F32.BF16 R156, R172, R6.reuse, R156 ;  /* 0x00000006ac9c723c */ /* 0x080fe2000004189c */
[----:B------:R2:W-:Y:S04]  /*140a0*/  STL [R1+0x4], R5 ;  /* 0x0000040501007387 */ /* 0x0005e80000100800 */
[----:B------:R2:W-:Y:S03]  /*140b0*/  STL [R1], R4 ;  /* 0x0000000401007387 */ /* 0x0005e60000100800 */
[C---:B------:R-:W-:Y:S08]  /*140c0*/  HMMA.16816.F32.BF16 R160, R168.reuse, R6, R160 ;  /* 0x00000006a8a0723c */ /* 0x040ff000000418a0 */
[-C--:B---3--:R-:W-:Y:S08]  /*140d0*/  HMMA.16816.F32.BF16 R176, R168, R8.reuse, R20 ;  /* 0x00000008a8b0723c */ /* 0x088ff00000041814 */
[C---:B------:R-:W-:Y:S08]  /*140e0*/  HMMA.16816.F32.BF16 R164, R172.reuse, R8, R164 ;  /* 0x00000008aca4723c */ /* 0x040ff000000418a4 */
[-C--:B------:R-:W-:Y:S08]  /*140f0*/  HMMA.16816.F32.BF16 R172, R172, R10.reuse, R32 ;  /* 0x0000000aacac723c */ /* 0x080ff00000041820 */
[----:B------:R-:W-:Y:S01]  /*14100*/  HMMA.16816.F32.BF16 R168, R168, R10, R24 ;  /* 0x0000000aa8a8723c */ /* 0x000fe20000041818 */
[----:B------:R-:W-:Y:S08]  /*14110*/  @!UPT UIADD3 URZ, UPT, UPT, URZ, URZ, URZ ;  /* 0x000000fffffff290 */ /* 0x000ff0000fffe0ff */
[----:B--2---:R-:W-:Y:S11]  /*14120*/  BRA.U UP0, `(.L_x_271) ;  /* 0xffffffb900d47547 */ /* 0x004ff6000b83ffff */
.L_x_270:
[----:B------:R-:W1:Y:S04]  /*14130*/  LDL.LU R6, [R1+0x4] ;  /* 0x0000040001067983 */ /* 0x000e680000300800 */
[----:B------:R-:W2:Y:S01]  /*14140*/  SHFL.BFLY PT, R9, R252, 0x2, 0x1f ;  /* 0x0c401f00fc097f89 */ /* 0x000ea200000e0000 */
[----:B------:R-:W-:Y:S01]  /*14150*/  UISETP.NE.AND UP3, UPT, UR19, -0x1, UPT ;  /* 0xffffffff1300788c */ /* 0x000fe2000bf65270 */
[----:B------:R-:W3:Y:S01]  /*14160*/  S2UR UR9, SR_CTAID.Y ;  /* 0x00000000000979c3 */ /* 0x000ee20000002600 */
[----:B------:R-:W-:Y:S01]  /*14170*/  LOP3.LUT P5, RZ, R238, 0x8, RZ, 0xc0, !PT ;  /* 0x00000008eeff7812 */ /* 0x000fe200078ac0ff */
[----:B------:R-:W4:Y:S01]  /*14180*/  LDL.LU R7, [R1] ;  /* 0x0000000001077983 */ /* 0x000f220000300800 */
[----:B------:R-:W-:Y:S01]  /*14190*/  MOV R14, 0x20 ;  /* 0x00000020000e7802 */ /* 0x000fe20000000f00 */
[----:B------:R-:W5:Y:S03]  /*141a0*/  LDCU.U8 UR4, c[0x0][0x549] ;  /* 0x0000a920ff0477ac */ /* 0x000f660008000000 */
[----:B------:R-:W-:Y:S01]  /*141b0*/  SEL R14, R14, 0xffffffe0, !P5 ;  /* 0xffffffe00e0e7807 */ /* 0x000fe20006800000 */
[----:B------:R-:W1:Y:S01]  /*141c0*/  S2UR UR13, SR_CTAID.Z ;  /* 0x00000000000d79c3 */ /* 0x000e620000002700 */
[----:B------:R-:W3:Y:S01]  /*141d0*/  LDCU.U8 UR8, c[0x0][0x548] ;  /* 0x0000a900ff0877ac */ /* 0x000ee20008000000 */
[----:B------:R-:W3:Y:S01]  /*141e0*/  @!UP3 LDCU.64 UR6, c[0x0][0x400] ;  /* 0x00008000ff06b7ac */ /* 0x000ee20008000a00 */
[----:B------:R-:W-:Y:S01]  /*141f0*/  UISETP.NE.AND UP2, UPT, UR19, -0x1, UPT ;  /* 0xffffffff1300788c */ /* 0x000fe2000bf45270 */
[----:B------:R-:W3:Y:S01]  /*14200*/  LDCU UR11, c[0x0][0x434] ;  /* 0x00008680ff0b77ac */ /* 0x000ee20008000800 */
[----:B--2---:R-:W-:Y:S01]  /*14210*/  FADD.FTZ R252, R9, R252 ;  /* 0x000000fc09fc7221 */ /* 0x004fe20000010000 */
[----:B------:R-:W-:Y:S01]  /*14220*/  SHF.L.U32 R9, R238, 0x4, RZ ;  /* 0x00000004ee097819 */ /* 0x000fe200000006ff */
[----:B-----5:R-:W-:Y:S01]  /*14230*/  UISETP.NE.AND UP1, UPT, UR4, URZ, UPT ;  /* 0x000000ff0400728c */ /* 0x020fe2000bf25270 */
[----:B------:R-:W2:Y:S02]  /*14240*/  LDCU UR4, c[0x0][0x434] ;  /* 0x00008680ff0477ac */ /* 0x000ea40008000800 */
[----:B------:R-:W5:Y:S01]  /*14250*/  SHFL.BFLY PT, R13, R252, 0x1, 0x1f ;  /* 0x0c201f00fc0d7f89 */ /* 0x000f6200000e0000 */
[----:B------:R-:W-:Y:S01]  /*14260*/  LOP3.LUT R9, R9, 0x1c0, RZ, 0xc0, !PT ;  /* 0x000001c009097812 */ /* 0x000fe200078ec0ff */
[----:B---3--:R-:W-:-:S02]  /*14270*/  UISETP.NE.AND UP0, UPT, UR8, URZ, !UP1 ;  /* 0x000000ff0800728c */ /* 0x008fc4000cf05270 */
[----:B------:R-:W-:-:S04]  /*14280*/  @!UP3 UIMAD.WIDE.U32 UR14, UR9, UR6, URZ ;  /* 0x00000006090eb2a5 */ /* 0x000fc8000f8e00ff */
[----:B------:R-:W2:Y:S01]  /*14290*/  @UP1 LDCU UR12, c[0x0][0x430] ;  /* 0x00008600ff0c17ac */ /* 0x000ea20008000800 */
[----:B------:R-:W-:Y:S01]  /*142a0*/  @!UP3 UIMAD UR10, UR9, UR7, UR15 ;  /* 0x00000007090ab2a4 */ /* 0x000fe2000f8e020f */
[----:B------:R-:W3:Y:S05]  /*142b0*/  @UP3 LDCU.64 UR6, c[0x0][0x408] ;  /* 0x00008100ff0637ac */ /* 0x000eea0008000a00 */
[----:B------:R-:W1:Y:S01]  /*142c0*/  @UP1 LDCU UR15, c[0x0][0x430] ;  /* 0x00008600ff0f17ac */ /* 0x000e620008000800 */
[----:B-----5:R-:W-:Y:S01]  /*142d0*/  FADD.FTZ R13, R252, R13 ;  /* 0x0000000dfc0d7221 */ /* 0x020fe20000010000 */
[----:B--2---:R-:W-:-:S04]  /*142e0*/  @UP1 UIMAD UR11, UR12, UR4, URZ ;  /* 0x000000040c0b12a4 */ /* 0x004fc8000f8e02ff */
[----:B------:R-:W-:Y:S01]  /*142f0*/  FSETP.NE.FTZ.AND P2, PT, R13, RZ, PT ;  /* 0x000000ff0d00720b */ /* 0x000fe20003f55000 */
[----:B---3--:R-:W-:Y:S01]  /*14300*/  @UP3 UIMAD.WIDE.U32 UR16, UR19, UR6, URZ ;  /* 0x00000006131032a5 */ /* 0x008fe2000f8e00ff */
[----:B------:R-:W2:Y:S03]  /*14310*/  S2UR UR6, SR_CTAID.X ;  /* 0x00000000000679c3 */ /* 0x000ea60000002500 */
[----:B------:R-:W-:Y:S02]  /*14320*/  @UP3 UIMAD UR10, UR19, UR7, UR17 ;  /* 0x00000007130a32a4 */ /* 0x000fe4000f8e0211 */
[----:B------:R-:W-:Y:S01]  /*14330*/  @!UP2 UIMAD UR19, UR9, UR4, URZ ;  /* 0x000000040913a2a4 */ /* 0x000fe2000f8e02ff */
[----:B------:R-:W-:Y:S01]  /*14340*/  @UP1 UMOV UR7, 0x1 ;  /* 0x0000000100071882 */ /* 0x000fe20000000000 */
[----:B------:R-:W-:Y:S02]  /*14350*/  @UP3 UMOV UR14, UR16 ;  /* 0x00000010000e3c82 */ /* 0x000fe40008000000 */
[----:B------:R-:W-:Y:S01]  /*14360*/  USHF.R.S32.HI UR12, URZ, 0x1f, UR19 ;  /* 0x0000001fff0c7899 */ /* 0x000fe20008011413 */
[----:B-1----:R-:W1:Y:S04]  /*14370*/  SHFL.BFLY PT, R5, R6, 0x2, 0x1f ;  /* 0x0c401f0006057f89 */ /* 0x002e6800000e0000 */
[----:B----4-:R-:W3:Y:S01]  /*14380*/  SHFL.BFLY PT, R4, R7, 0x2, 0x1f ;  /* 0x0c401f0007047f89 */ /* 0x010ee200000e0000 */
[----:B-1----:R-:W-:-:S03]  /*14390*/  FADD.FTZ R5, R5, R6 ;  /* 0x0000000605057221 */ /* 0x002fc60000010000 */
[----:B------:R-:W1:Y:S04]  /*143a0*/  SHFL.BFLY PT, R6, R251, 0x2, 0x1f ;  /* 0x0c401f00fb067f89 */ /* 0x000e6800000e0000 */
[----:B------:R-:W4:Y:S01]  /*143b0*/  SHFL.BFLY PT, R8, R5, 0x1, 0x1f ;  /* 0x0c201f0005087f89 */ /* 0x000f2200000e0000 */
[----:B---3--:R-:W-:-:S05]  /*143c0*/  FADD.FTZ R4, R4, R7 ;  /* 0x0000000704047221 */ /* 0x008fca0000010000 */
[----:B------:R-:W3:Y:S01]  /*143d0*/  SHFL.BFLY PT, R7, R4, 0x1, 0x1f ;  /* 0x0c201f0004077f89 */ /* 0x000ee200000e0000 */
[----:B-1----:R-:W-:Y:S01]  /*143e0*/  FADD.FTZ R251, R6, R251 ;  /* 0x000000fb06fb7221 */ /* 0x002fe20000010000 */
[----:B------:R-:W-:Y:S01]  /*143f0*/  SHF.L.U32 R6, R238, 0x1, RZ ;  /* 0x00000001ee067819 */ /* 0x000fe200000006ff */
[----:B----4-:R-:W-:-:S03]  /*14400*/  FADD.FTZ R8, R5, R8 ;  /* 0x0000000805087221 */ /* 0x010fc60000010000 */
[----:B------:R-:W1:Y:S01]  /*14410*/  SHFL.BFLY PT, R12, R251, 0x1, 0x1f ;  /* 0x0c201f00fb0c7f89 */ /* 0x000e6200000e0000 */
[----:B------:R-:W-:Y:S01]  /*14420*/  LOP3.LUT R5, R6, 0x6, RZ, 0xc0, !PT ;  /* 0x0000000606057812 */ /* 0x000fe200078ec0ff */
[----:B------:R-:W4:Y:S01]  /*14430*/  MUFU.RCP R11, R8 ;  /* 0x00000008000b7308 */ /* 0x000f220000001000 */
[----:B------:R-:W-:Y:S01]  /*14440*/  LOP3.LUT R9, R9, 0x38, R6, 0xf8, !PT ;  /* 0x0000003809097812 */ /* 0x000fe200078ef806 */
[----:B---3--:R-:W-:Y:S01]  /*14450*/  FADD.FTZ R7, R4, R7 ;  /* 0x0000000704077221 */ /* 0x008fe20000010000 */
[----:B------:R-:W-:Y:S02]  /*14460*/  SHF.L.U32 R4, R238, 0x5, RZ ;  /* 0x00000005ee047819 */ /* 0x000fe400000006ff */
[----:B------:R-:W-:-:S03]  /*14470*/  FSETP.NE.FTZ.AND P4, PT, R8, RZ, PT ;  /* 0x000000ff0800720b */ /* 0x000fc60003f95000 */
[----:B------:R-:W3:Y:S01]  /*14480*/  MUFU.RCP R10, R7 ;  /* 0x00000007000a7308 */ /* 0x000ee20000001000 */
[----:B------:R-:W-:Y:S02]  /*14490*/  LOP3.LUT R4, R5, 0x7c00, R4, 0xf8, !PT ;  /* 0x00007c0005047812 */ /* 0x000fe400078ef804 */
[----:B------:R-:W-:Y:S02]  /*144a0*/  FSETP.NE.FTZ.AND P3, PT, R7, RZ, PT ;  /* 0x000000ff0700720b */ /* 0x000fe40003f75000 */
[----:B------:R-:W-:Y:S02]  /*144b0*/  LOP3.LUT R4, R4, R9, RZ, 0xfc, !PT ;  /* 0x0000000904047212 */ /* 0x000fe400078efcff */
[----:B------:R-:W-:Y:S01]  /*144c0*/  MOV R9, 0x10 ;  /* 0x0000001000097802 */ /* 0x000fe20000000f00 */
[----:B------:R-:W5:Y:S01]  /*144d0*/  MUFU.RCP R5, R13 ;  /* 0x0000000d00057308 */ /* 0x000f620000001000 */
[----:B------:R-:W-:Y:S02]  /*144e0*/  LEA R4, R4, UR5, 0x1 ;  /* 0x0000000504047c11 */ /* 0x000fe4000f8e08ff */
[----:B----4-:R-:W-:Y:S01]  /*144f0*/  FSEL R11, R11, 1, P4 ;  /* 0x3f8000000b0b7808 */ /* 0x010fe20002000000 */
[----:B-1----:R-:W-:Y:S01]  /*14500*/  FADD.FTZ R12, R251, R12 ;  /* 0x0000000cfb0c7221 */ /* 0x002fe20000010000 */
[----:B------:R-:W-:-:S02]  /*14510*/  SEL R9, R9, 0xfffffff0, !P0 ;  /* 0xfffffff009097807 */ /* 0x000fc40004000000 */
[----:B------:R-:W-:Y:S01]  /*14520*/  LOP3.LUT P0, RZ, R238, 0x10, RZ, 0xc0, !PT ;  /* 0x00000010eeff7812 */ /* 0x000fe2000780c0ff */
[----:B------:R-:W1:Y:S01]  /*14530*/  MUFU.RCP R6, R12 ;  /* 0x0000000c00067308 */ /* 0x000e620000001000 */
[----:B------:R-:W-:Y:S01]  /*14540*/  FSETP.NE.FTZ.AND P1, PT, R12, RZ, PT ;  /* 0x000000ff0c00720b */ /* 0x000fe20003f35000 */
[C---:B------:R-:W-:Y:S01]  /*14550*/  FMUL.FTZ R192, R11.reuse, R192 ;  /* 0x000000c00bc07220 */ /* 0x040fe20000410000 */
[----:B---3--:R-:W-:Y:S01]  /*14560*/  FSEL R10, R10, 1, P3 ;  /* 0x3f8000000a0a7808 */ /* 0x008fe20001800000 */
[C---:B------:R-:W-:Y:S01]  /*14570*/  FMUL.FTZ R193, R11.reuse, R193 ;  /* 0x000000c10bc17220 */ /* 0x040fe20000410000 */
[C---:B------:R-:W-:Y:S01]  /*14580*/  FMUL.FTZ R180, R11.reuse, R180 ;  /* 0x000000b40bb47220 */ /* 0x040fe20000410000 */
[----:B------:R-:W-:Y:S01]  /*14590*/  FMUL.FTZ R181, R11, R181 ;  /* 0x000000b50bb57220 */ /* 0x000fe20000410000 */
[----:B------:R-:W-:Y:S01]  /*145a0*/  IADD3 R15, PT, PT, R9, R4, RZ ;  /* 0x00000004090f7210 */ /* 0x000fe20007ffe0ff */
[C---:B------:R-:W-:Y:S01]  /*145b0*/  FMUL.FTZ R194, R10.reuse, R194 ;  /* 0x000000c20ac27220 */ /* 0x040fe20000410000 */
[----:B-----5:R-:W-:Y:S01]  /*145c0*/  FSEL R5, R5, 1, P2 ;  /* 0x3f80000005057808 */ /* 0x020fe20001000000 */
[C---:B------:R-:W-:Y:S01]  /*145d0*/  FMUL.FTZ R195, R10.reuse, R195 ;  /* 0x000000c30ac37220 */ /* 0x040fe20000410000 */
[C---:B------:R-:W-:Y:S01]  /*145e0*/  FMUL.FTZ R182, R10.reuse, R182 ;  /* 0x000000b60ab67220 */ /* 0x040fe20000410000 */
[----:B------:R-:W-:Y:S01]  /*145f0*/  FMUL.FTZ R183, R10, R183 ;  /* 0x000000b70ab77220 */ /* 0x000fe20000410000 */
[----:B------:R-:W-:Y:S01]  /*14600*/  F2FP.BF16.F32.PACK_AB R192, R193, R192 ;  /* 0x000000c0c1c0723e */ /* 0x000fe200000010ff */
[C---:B------:R-:W-:Y:S01]  /*14610*/  FMUL.FTZ R188, R5.reuse, R188 ;  /* 0x000000bc05bc7220 */ /* 0x040fe20000410000 */
[----:B------:R-:W-:Y:S01]  /*14620*/  FMUL.FTZ R189, R5, R189 ;  /* 0x000000bd05bd7220 */ /* 0x000fe20000410000 */
[----:B------:R-:W-:Y:S01]  /*14630*/  F2FP.BF16.F32.PACK_AB R194, R195, R194 ;  /* 0x000000c2c3c2723e */ /* 0x000fe200000010ff */
[C---:B------:R-:W-:Y:S01]  /*14640*/  FMUL.FTZ R184, R5.reuse, R184 ;  /* 0x000000b805b87220 */ /* 0x040fe20000410000 */
[----:B-1----:R-:W-:Y:S01]  /*14650*/  FSEL R6, R6, 1, P1 ;  /* 0x3f80000006067808 */ /* 0x002fe20000800000 */
[----:B------:R-:W-:Y:S01]  /*14660*/  FMUL.FTZ R185, R5, R185 ;  /* 0x000000b905b97220 */ /* 0x000fe20000410000 */
[----:B------:R-:W-:Y:S01]  /*14670*/  F2FP.BF16.F32.PACK_AB R180, R181, R180 ;  /* 0x000000b4b5b4723e */ /* 0x000fe200000010ff */
[----:B------:R-:W-:Y:S01]  /*14680*/  FMUL.FTZ R132, R11, R132 ;  /* 0x000000840b847220 */ /* 0x000fe20000410000 */
[----:B------:R-:W-:Y:S01]  /*14690*/  F2FP.BF16.F32.PACK_AB R182, R183, R182 ;  /* 0x000000b6b7b6723e */ /* 0x000fe200000010ff */
[C---:B------:R-:W-:Y:S01]  /*146a0*/  FMUL.FTZ R190, R6.reuse, R190 ;  /* 0x000000be06be7220 */ /* 0x040fe20000410000 */
[C---:B------:R-:W-:Y:S01]  /*146b0*/  FMUL.FTZ R191, R6.reuse, R191 ;  /* 0x000000bf06bf7220 */ /* 0x040fe20000410000 */
[C---:B------:R-:W-:Y:S01]  /*146c0*/  FMUL.FTZ R186, R6.reuse, R186 ;  /* 0x000000ba06ba7220 */ /* 0x040fe20000410000 */
[----:B------:R-:W-:Y:S01]  /*146d0*/  FMUL.FTZ R187, R6, R187 ;  /* 0x000000bb06bb7220 */ /* 0x000fe20000410000 */
[----:B------:R-:W-:Y:S01]  /*146e0*/  FMUL.FTZ R133, R11, R133 ;  /* 0x000000850b857220 */ /* 0x000fe20000410000 */
[C---:B------:R-:W-:Y:S01]  /*146f0*/  FMUL.FTZ R134, R10.reuse, R134 ;  /* 0x000000860a867220 */ /* 0x040fe20000410000 */
[C---:B------:R-:W-:Y:S01]  /*14700*/  FMUL.FTZ R135, R10.reuse, R135 ;  /* 0x000000870a877220 */ /* 0x040fe20000410000 */
[----:B------:R-:W-:Y:S01]  /*14710*/  F2FP.BF16.F32.PACK_AB R188, R189, R188 ;  /* 0x000000bcbdbc723e */ /* 0x000fe200000010ff */
[----:B------:R-:W-:Y:S01]  /*14720*/  FMUL.FTZ R144, R11, R144 ;  /* 0x000000900b907220 */ /* 0x000fe20000410000 */
[----:B------:R-:W-:Y:S01]  /*14730*/  F2FP.BF16.F32.PACK_AB R190, R191, R190 ;  /* 0x000000bebfbe723e */ /* 0x000fe200000010ff */
[----:B------:R-:W-:Y:S01]  /*14740*/  FMUL.FTZ R145, R11, R145 ;  /* 0x000000910b917220 */ /* 0x000fe20000410000 */
[C---:B------:R-:W-:Y:S01]  /*14750*/  FMUL.FTZ R146, R10.reuse, R146 ;  /* 0x000000920a927220 */ /* 0x040fe20000410000 */
[----:B------:R-:W-:Y:S01]  /*14760*/  FMUL.FTZ R147, R10, R147 ;  /* 0x000000930a937220 */ /* 0x000fe20000410000 */
[C---:B------:R-:W-:Y:S01]  /*14770*/  FMUL.FTZ R136, R5.reuse, R136 ;  /* 0x0000008805887220 */ /* 0x040fe20000410000 */
[C---:B------:R-:W-:Y:S01]  /*14780*/  FMUL.FTZ R137, R5.reuse, R137 ;  /* 0x0000008905897220 */ /* 0x040fe20000410000 */
[C---:B------:R-:W-:Y:S01]  /*14790*/  FMUL.FTZ R138, R6.reuse, R138 ;  /* 0x0000008a068a7220 */ /* 0x040fe20000410000 */
[----:B------:R-:W-:Y:S01]  /*147a0*/  FMUL.FTZ R139, R6, R139 ;  /* 0x0000008b068b7220 */ /* 0x000fe20000410000 */
[----:B------:R-:W-:Y:S01]  /*147b0*/  IADD3 R17, PT, PT, R14, R4, RZ ;  /* 0x000000040e117210 */ /* 0x000fe20007ffe0ff */
[C---:B------:R-:W-:Y:S01]  /*147c0*/  FMUL.FTZ R140, R5.reuse, R140 ;  /* 0x0000008c058c7220 */ /* 0x040fe20000410000 */
[----:B------:R-:W-:Y:S01]  /*147d0*/  FMUL.FTZ R141, R5, R141 ;  /* 0x0000008d058d7220 */ /* 0x000fe20000410000 */
[C---:B------:R-:W-:Y:S01]  /*147e0*/  FMUL.FTZ R142, R6.reuse, R142 ;  /* 0x0000008e068e7220 */ /* 0x040fe20000410000 */
[----:B------:R-:W-:Y:S01]  /*147f0*/  FMUL.FTZ R143, R6, R143 ;  /* 0x0000008f068f7220 */ /* 0x000fe20000410000 */
[----:B------:R-:W-:Y:S01]  /*14800*/  STS [R4], R192 ;  /* 0x000000c004007388 */ /* 0x000fe20000000800 */
[----:B------:R-:W-:Y:S01]  /*14810*/  F2FP.BF16.F32.PACK_AB R184, R185, R184 ;  /* 0x000000b8b9b8723e */ /* 0x000fe200000010ff */
[----:B------:R-:W-:Y:S01]  /*14820*/  FMUL.FTZ R148, R11, R148 ;  /* 0x000000940b947220 */ /* 0x000fe20000410000 */
[----:B------:R-:W-:Y:S01]  /*14830*/  F2FP.BF16.F32.PACK_AB R186, R187, R186 ;  /* 0x000000babbba723e */ /* 0x000fe200000010ff */
[----:B------:R-:W-:Y:S01]  /*14840*/  STS [R4+0x400], R194 ;  /* 0x000400c204007388 */ /* 0x000fe20000000800 */
[----:B------:R-:W-:Y:S01]  /*14850*/  IADD3 R16, PT, PT, R4, 0x40, RZ ;  /* 0x0000004004107810 */ /* 0x000fe20007ffe0ff */
[----:B------:R-:W-:Y:S01]  /*14860*/  FMUL.FTZ R149, R11, R149 ;  /* 0x000000950b957220 */ /* 0x000fe20000410000 */
[----:B------:R-:W-:Y:S01]  /*14870*/  F2FP.BF16.F32.PACK_AB R132, R133, R132 ;  /* 0x000000848584723e */ /* 0x000fe200000010ff */
[----:B------:R-:W-:Y:S01]  /*14880*/  STS [R15], R180 ;  /* 0x000000b40f007388 */ /* 0x000fe20000000800 */
[----:B------:R-:W-:Y:S01]  /*14890*/  F2FP.BF16.F32.PACK_AB R134, R135, R134 ;  /* 0x000000868786723e */ /* 0x000fe200000010ff */
[----:B------:R-:W-:Y:S01]  /*148a0*/  FMUL.FTZ R150, R10, R150 ;  /* 0x000000960a967220 */ /* 0x000fe20000410000 */
[----:B------:R-:W-:Y:S01]  /*148b0*/  @P0 IADD3 R16, PT, PT, R4, -0x40, RZ ;  /* 0xffffffc004100810 */ /* 0x000fe20007ffe0ff */
        /* <DEDUP_REMOVED lines=11> */
[----:B------:R-:W-:Y:S01]  /*14970*/  F2FP.BF16.F32.PACK_AB R142, R143, R142 ;  /* 0x0000008e8f8e723e */ /* 0x000fe200000010ff */
[C---:B------:R-:W-:Y:S01]  /*14980*/  FMUL.FTZ R162, R10.reuse, R162 ;  /* 0x000000a20aa27220 */ /* 0x040fe20000410000 */
[----:B------:R-:W-:Y:S01]  /*14990*/  FMUL.FTZ R163, R10, R163 ;  /* 0x000000a30aa37220 */ /* 0x000fe20000410000 */
[----:B------:R-:W-:Y:S01]  /*149a0*/  STS [R15+0x2000], R184 ;  /* 0x002000b80f007388 */ /* 0x000fe20000000800 */
[C---:B------:R-:W-:Y:S01]  /*149b0*/  FMUL.FTZ R152, R5.reuse, R152 ;  /* 0x0000009805987220 */ /* 0x040fe20000410000 */
[C---:B------:R-:W-:Y:S01]  /*149c0*/  FMUL.FTZ R153, R5.reuse, R153 ;  /* 0x0000009905997220 */ /* 0x040fe20000410000 */
[C---:B------:R-:W-:Y:S01]  /*149d0*/  FMUL.FTZ R154, R6.reuse, R154 ;  /* 0x0000009a069a7220 */ /* 0x040fe20000410000 */
[----:B------:R3:W-:Y:S01]  /*149e0*/  STS [R15+0x2400], R186 ;  /* 0x002400ba0f007388 */ /* 0x0007e20000000800 */
[C---:B------:R-:W-:Y:S01]  /*149f0*/  FMUL.FTZ R155, R6.reuse, R155 ;  /* 0x0000009b069b7220 */ /* 0x040fe20000410000 */
[C---:B------:R-:W-:Y:S01]  /*14a00*/  FMUL.FTZ R156, R5.reuse, R156 ;  /* 0x0000009c059c7220 */ /* 0x040fe20000410000 */
[----:B------:R-:W-:Y:S01]  /*14a10*/  FMUL.FTZ R157, R5, R157 ;  /* 0x0000009d059d7220 */ /* 0x000fe20000410000 */
[----:B------:R-:W-:Y:S01]  /*14a20*/  STS [R17], R132 ;  /* 0x0000008411007388 */ /* 0x000fe20000000800 */
[C---:B------:R-:W-:Y:S01]  /*14a30*/  FMUL.FTZ R158, R6.reuse, R158 ;  /* 0x0000009e069e7220 */ /* 0x040fe20000410000 */
[----:B------:R-:W-:Y:S01]  /*14a40*/  FMUL.FTZ R159, R6, R159 ;  /* 0x0000009f069f7220 */ /* 0x000fe20000410000 */
[C---:B------:R-:W-:Y:S01]  /*14a50*/  FMUL.FTZ R176, R11.reuse, R176 ;  /* 0x000000b00bb07220 */ /* 0x040fe20000410000 */
[----:B------:R-:W-:Y:S01]  /*14a60*/  STS [R17+0x400], R134 ;  /* 0x0004008611007388 */ /* 0x000fe20000000800 */
[C---:B------:R-:W-:Y:S01]  /*14a70*/  FMUL.FTZ R177, R11.reuse, R177 ;  /* 0x000000b10bb17220 */ /* 0x040fe20000410000 */
[C---:B------:R-:W-:Y:S01]  /*14a80*/  FMUL.FTZ R168, R11.reuse, R168 ;  /* 0x000000a80ba87220 */ /* 0x040fe20000410000 */
[C---:B------:R-:W-:Y:S01]  /*14a90*/  FMUL.FTZ R178, R10.reuse, R178 ;  /* 0x000000b20ab27220 */ /* 0x040fe20000410000 */
[C---:B------:R-:W-:Y:S01]  /*14aa0*/  FMUL.FTZ R179, R10.reuse, R179 ;  /* 0x000000b30ab37220 */ /* 0x040fe20000410000 */
[C---:B------:R-:W-:Y:S01]  /*14ab0*/  FMUL.FTZ R170, R10.reuse, R170 ;  /* 0x000000aa0aaa7220 */ /* 0x040fe20000410000 */
[----:B------:R-:W-:Y:S01]  /*14ac0*/  FMUL.FTZ R11, R11, R169 ;  /* 0x000000a90b0b7220 */ /* 0x000fe20000410000 */
[----:B-1----:R-:W-:Y:S01]  /*14ad0*/  IADD3 R4, PT, PT, R9, R17, RZ ;  /* 0x0000001109047210 */ /* 0x002fe20007ffe0ff */
[----:B------:R-:W-:Y:S01]  /*14ae0*/  FMUL.FTZ R10, R10, R171 ;  /* 0x000000ab0a0a7220 */ /* 0x000fe20000410000 */
[----:B------:R-:W-:Y:S01]  /*14af0*/  F2FP.BF16.F32.PACK_AB R148, R149, R148 ;  /* 0x000000949594723e */ /* 0x000fe200000010ff */
[----:B------:R-:W-:Y:S01]  /*14b00*/  FMUL.FTZ R164, R5, R164 ;  /* 0x000000a405a47220 */ /* 0x000fe20000410000 */
[----:B------:R-:W-:Y:S01]  /*14b10*/  F2FP.BF16.F32.PACK_AB R150, R151, R150 ;  /* 0x000000969796723e */ /* 0x000fe200000010ff */
[----:B------:R-:W-:Y:S01]  /*14b20*/  STS [R4], R144 ;  /* 0x0000009004007388 */ /* 0x000fe20000000800 */
[----:B------:R-:W-:Y:S01]  /*14b30*/  FMUL.FTZ R165, R5, R165 ;  /* 0x000000a505a57220 */ /* 0x000fe20000410000 */
[C---:B------:R-:W-:Y:S01]  /*14b40*/  FMUL.FTZ R166, R6.reuse, R166 ;  /* 0x000000a606a67220 */ /* 0x040fe20000410000 */
[----:B------:R-:W-:Y:S01]  /*14b50*/  FMUL.FTZ R167, R6, R167 ;  /* 0x000000a706a77220 */ /* 0x000fe20000410000 */
[----:B------:R-:W-:Y:S01]  /*14b60*/  STS [R4+0x400], R146 ;  /* 0x0004009204007388 */ /* 0x000fe20000000800 */
[----:B------:R-:W-:Y:S01]  /*14b70*/  F2FP.BF16.F32.PACK_AB R160, R161, R160 ;  /* 0x000000a0a1a0723e */ /* 0x000fe200000010ff */
[----:B------:R-:W-:Y:S01]  /*14b80*/  FMUL.FTZ R172, R5, R172 ;  /* 0x000000ac05ac7220 */ /* 0x000fe20000410000 */
[----:B------:R-:W-:Y:S01]  /*14b90*/  F2FP.BF16.F32.PACK_AB R162, R163, R162 ;  /* 0x000000a2a3a2723e */ /* 0x000fe200000010ff */
[----:B------:R-:W-:Y:S01]  /*14ba0*/  STS [R17+0x2000], R136 ;  /* 0x0020008811007388 */ /* 0x000fe20000000800 */
[----:B------:R-:W-:Y:S01]  /*14bb0*/  IADD3 R14, PT, PT, R14, R16, RZ ;  /* 0x000000100e0e7210 */ /* 0x000fe20007ffe0ff */
[C---:B------:R-:W-:Y:S01]  /*14bc0*/  FMUL.FTZ R174, R6.reuse, R174 ;  /* 0x000000ae06ae7220 */ /* 0x040fe20000410000 */
[----:B------:R-:W-:Y:S01]  /*14bd0*/  F2FP.BF16.F32.PACK_AB R152, R153, R152 ;  /* 0x000000989998723e */ /* 0x000fe200000010ff */
        /* <DEDUP_REMOVED lines=10> */
[----:B------:R-:W4:Y:S01]  /*14c80*/  @P4 MUFU.LG2 R8, R8 ;  /* 0x0000000800084308 */ /* 0x000f220000000c00 */
[----:B------:R-:W-:Y:S01]  /*14c90*/  F2FP.BF16.F32.PACK_AB R11, R11, R168 ;  /* 0x000000a80b0b723e */ /* 0x000fe200000010ff */
[----:B------:R-:W-:Y:S01]  /*14ca0*/  STS [R16], R148 ;  /* 0x0000009410007388 */ /* 0x000fe20000000800 */
[----:B------:R-:W-:-:S02]  /*14cb0*/  F2FP.BF16.F32.PACK_AB R10, R10, R170 ;  /* 0x000000aa0a0a723e */ /* 0x000fc400000010ff */
[----:B------:R-:W-:Y:S01]  /*14cc0*/  F2FP.BF16.F32.PACK_AB R164, R165, R164 ;  /* 0x000000a4a5a4723e */ /* 0x000fe200000010ff */
[----:B------:R-:W-:Y:S01]  /*14cd0*/  STS [R16+0x400], R150 ;  /* 0x0004009610007388 */ /* 0x000fe20000000800 */
[----:B------:R-:W-:Y:S01]  /*14ce0*/  F2FP.BF16.F32.PACK_AB R166, R167, R166 ;  /* 0x000000a6a7a6723e */ /* 0x000fe200000010ff */
[----:B------:R-:W2:Y:S01]  /*14cf0*/  @P3 MUFU.LG2 R7, R7 ;  /* 0x0000000700073308 */ /* 0x000ea20000000c00 */
[----:B------:R-:W-:Y:S02]  /*14d00*/  F2FP.BF16.F32.PACK_AB R5, R5, R172 ;  /* 0x000000ac0505723e */ /* 0x000fe400000010ff */
[----:B------:R-:W-:-:S05]  /*14d10*/  F2FP.BF16.F32.PACK_AB R6, R6, R174 ;  /* 0x000000ae0606723e */ /* 0x000fca00000010ff */
[----:B---3--:R3:W2:Y:S01]  /*14d20*/  @P1 MUFU.LG2 R15, R12 ;  /* 0x0000000c000f1308 */ /* 0x0086a20000000c00 */
[----:B----4-:R-:W-:Y:S01]  /*14d30*/  @P4 FMUL.FTZ R8, R8, 0.69314718246459960938 ;  /* 0x3f31721808084820 */ /* 0x010fe20000410000 */
[C---:B-1----:R-:W-:Y:S02]  /*14d40*/  IADD3 R4, PT, PT, R9.reuse, R16, RZ ;  /* 0x0000001009047210 */ /* 0x042fe40007ffe0ff */
[----:B------:R-:W-:-:S03]  /*14d50*/  IADD3 R9, PT, PT, R9, R14, RZ ;  /* 0x0000000e09097210 */ /* 0x000fc60007ffe0ff */
[----:B------:R-:W-:Y:S04]  /*14d60*/  STS [R4], R160 ;  /* 0x000000a004007388 */ /* 0x000fe80000000800 */
[----:B------:R-:W-:Y:S04]  /*14d70*/  STS [R4+0x400], R162 ;  /* 0x000400a204007388 */ /* 0x000fe80000000800 */
[----:B------:R-:W-:Y:S04]  /*14d80*/  STS [R16+0x2000], R152 ;  /* 0x0020009810007388 */ /* 0x000fe80000000800 */
[----:B------:R-:W-:Y:S04]  /*14d90*/  STS [R16+0x2400], R154 ;  /* 0x0024009a10007388 */ /* 0x000fe80000000800 */
[----:B------:R-:W-:Y:S04]  /*14da0*/  STS [R4+0x2000], R156 ;  /* 0x0020009c04007388 */ /* 0x000fe80000000800 */
[----:B------:R1:W-:Y:S04]  /*14db0*/  STS [R4+0x2400], R158 ;  /* 0x0024009e04007388 */ /* 0x0003e80000000800 */
[----:B------:R-:W-:Y:S04]  /*14dc0*/  STS [R14], R176 ;  /* 0x000000b00e007388 */ /* 0x000fe80000000800 */
[----:B------:R-:W-:Y:S04]  /*14dd0*/  STS [R14+0x400], R178 ;  /* 0x000400b20e007388 */ /* 0x000fe80000000800 */
[----:B------:R4:W-:Y:S04]  /*14de0*/  STS [R9], R11 ;  /* 0x0000000b09007388 */ /* 0x0009e80000000800 */
[----:B------:R5:W-:Y:S04]  /*14df0*/  STS [R9+0x400], R10 ;  /* 0x0004000a09007388 */ /* 0x000be80000000800 */
[----:B------:R-:W-:Y:S04]  /*14e00*/  STS [R14+0x2000], R164 ;  /* 0x002000a40e007388 */ /* 0x000fe80000000800 */
[----:B------:R2:W-:Y:S01]  /*14e10*/  STS [R14+0x2400], R166 ;  /* 0x002400a60e007388 */ /* 0x0005e20000000800 */
[----:B-1----:R-:W1:Y:S03]  /*14e20*/  @P1 LDC R4, c[0x0][0x458] ;  /* 0x00011600ff041b82 */ /* 0x002e660000000800 */
[----:B------:R-:W-:Y:S04]  /*14e30*/  STS [R9+0x2000], R5 ;  /* 0x0020000509007388 */ /* 0x000fe80000000800 */
[----:B------:R2:W-:Y:S01]  /*14e40*/  STS [R9+0x2400], R6 ;  /* 0x0024000609007388 */ /* 0x0005e20000000800 */
[----:B----4-:R-:W-:Y:S01]  /*14e50*/  LOP3.LUT R11, R248, 0x1f8, RZ, 0xc0, !PT ;  /* 0x000001f8f80b7812 */ /* 0x010fe200078ec0ff */
[----:B-----5:R-:W4:Y:S03]  /*14e60*/  S2R R10, SR_CTAID.X ;  /* 0x00000000000a7919 */ /* 0x020f260000002500 */
[----:B---3--:R-:W-:-:S02]  /*14e70*/  LOP3.LUT R12, R11, 0x38, R238, 0x78, !PT ;  /* 0x000000380b0c7812 */ /* 0x008fc400078e78ee */
[----:B------:R-:W-:Y:S02]  /*14e80*/  MOV R11, 0x7f800000 ;  /* 0x7f800000000b7802 */ /* 0x000fe40000000f00 */
[----:B------:R-:W-:Y:S01]  /*14e90*/  LOP3.LUT R248, R12, 0x1e00, R248, 0xf8, !PT ;  /* 0x00001e000cf87812 */ /* 0x000fe200078ef8f8 */
[----:B--2---:R-:W2:Y:S08]  /*14ea0*/  @P4 LDC R14, c[0x0][0x458] ;  /* 0x00011600ff0e4b82 */ /* 0x004eb00000000800 */
[----:B------:R-:W3:Y:S01]  /*14eb0*/  @P3 LDC R6, c[0x0][0x458] ;  /* 0x00011600ff063b82 */ /* 0x000ee20000000800 */
[----:B------:R1:W1:Y:S07]  /*14ec0*/  @P2 MUFU.LG2 R9, R13 ;  /* 0x0000000d00092308 */ /* 0x00026e0000000c00 */
[----:B------:R-:W1:Y:S01]  /*14ed0*/  @P2 LDC R5, c[0x0][0x458] ;  /* 0x00011600ff052b82 */ /* 0x000e620000000800 */
[----:B--2---:R-:W-:Y:S01]  /*14ee0*/  @P4 FFMA.FTZ R11, R196, R14, R8 ;  /* 0x0000000ec40b4223 */ /* 0x004fe20000010008 */
[----:B----4-:R-:W-:Y:S06]  /*14ef0*/  BRA.U UP1, `(.L_x_274) ;  /* 0x0000000101207547 */ /* 0x010fec000b800000 */
[----:B------:R-:W-:Y:S01]  /*14f00*/  UISETP.NE.AND UP1, UPT, UR8, URZ, UPT ;  /* 0x000000ff0800728c */ /* 0x000fe2000bf25270 */
[----:B------:R-:W2:Y:S10]  /*14f10*/  LDCU UR8, c[0x0][0x3e0] ;  /* 0x00007c00ff0877ac */ /* 0x000eb40008000800 */
[----:B------:R-:W2:Y:S01]  /*14f20*/  @UP1 LDCU UR7, c[0x0][0x454] ;  /* 0x00008a80ff0717ac */ /* 0x000ea20008000800 */
[----:B------:R-:W-:Y:S01]  /*14f30*/  @UP1 UMOV UR15, 0x1 ;  /* 0x00000001000f1882 */ /* 0x000fe20000000000 */
[----:B------:R-:W4:Y:S01]  /*14f40*/  @UP1 LDCU UR11, c[0x0][0x454] ;  /* 0x00008a80ff0b17ac */ /* 0x000f220008000800 */
[----:B------:R-:W-:Y:S01]  /*14f50*/  @!UP1 UMOV UR15, 0x1 ;  /* 0x00000001000f9882 */ /* 0x000fe20000000000 */
[----:B--2---:R-:W-:-:S02]  /*14f60*/  @UP1 UIMAD UR7, UR7, UR8, URZ ;  /* 0x00000008070712a4 */ /* 0x004fc4000f8e02ff */
[----:B----4-:R-:W-:-:S12]  /*14f70*/  @!UP1 UIMAD UR7, UR4, UR8, URZ ;  /* 0x00000008040792a4 */ /* 0x010fd8000f8e02ff */
.L_x_274:
[----:B------:R-:W-:Y:S01]  /*14f80*/  UIMAD UR11, UR13, UR11, URZ ;  /* 0x0000000b0d0b72a4 */ /* 0x000fe2000f8e02ff */
[----:B------:R-:W-:Y:S01]  /*14f90*/  LOP3.LUT P0, RZ, R238, 0x3, RZ, 0xc0, !PT ;  /* 0x00000003eeff7812 */ /* 0x000fe2000780c0ff */
[----:B------:R-:W-:Y:S01]  /*14fa0*/  UIMAD UR8, UR6, UR15, URZ ;  /* 0x0000000f060872a4 */ /* 0x000fe2000f8e02ff */
[----:B------:R-:W-:Y:S01]  /*14fb0*/  @P1 FMUL.FTZ R15, R15, 0.69314718246459960938 ;  /* 0x3f3172180f0f1820 */ /* 0x000fe20000410000 */
[----:B------:R-:W-:Y:S01]  /*14fc0*/  USEL UR19, UR19, URZ, UP0 ;  /* 0x000000ff13137287 */ /* 0x000fe20008000000 */
[----:B------:R-:W-:Y:S01]  /*14fd0*/  @P3 FMUL.FTZ R7, R7, 0.69314718246459960938 ;  /* 0x3f31721807073820 */ /* 0x000fe20000410000 */
[----:B------:R-:W-:Y:S01]  /*14fe0*/  @!UP0 UIMAD UR11, UR9, UR7, UR11 ;  /* 0x00000007090b82a4 */ /* 0x000fe2000f8e020b */
[----:B-1----:R-:W-:Y:S01]  /*14ff0*/  @P2 FMUL.FTZ R9, R9, 0.69314718246459960938 ;  /* 0x3f31721809092820 */ /* 0x002fe20000410000 */
[----:B------:R-:W-:Y:S01]  /*15000*/  USHF.L.U32 UR8, UR8, 0x7, URZ ;  /* 0x0000000708087899 */ /* 0x000fe200080006ff */
[----:B------:R-:W-:Y:S01]  /*15010*/  BAR.SYNC.DEFER_BLOCKING 0x0 ;  /* 0x0000000000007b1d */ /* 0x000fe20000010000 */
[----:B------:R-:W-:Y:S01]  /*15020*/  USEL UR12, UR12, URZ, UP0 ;  /* 0x000000ff0c0c7287 */ /* 0x000fe20008000000 */
[----:B------:R-:W-:Y:S01]  /*15030*/  MOV R12, 0x7f800000 ;  /* 0x7f800000000c7802 */ /* 0x000fe20000000f00 */
[----:B------:R-:W-:Y:S01]  /*15040*/  USHF.R.S32.HI UR7, URZ, 0x1f, UR11 ;  /* 0x0000001fff077899 */ /* 0x000fe2000801140b */
[----:B------:R-:W-:Y:S01]  /*15050*/  MOV R14, 0x7f800000 ;  /* 0x7f800000000e7802 */ /* 0x000fe20000000f00 */
[----:B------:R-:W-:Y:S01]  /*15060*/  USHF.R.S32.HI UR4, URZ, 0x1f, UR8 ;  /* 0x0000001fff047899 */ /* 0x000fe20008011408 */
[----:B------:R-:W-:Y:S01]  /*15070*/  BSSY.RECONVERGENT B0, `(.L_x_275) ;  /* 0x0000030000007945 */ /* 0x000fe20003800200 */
[----:B------:R-:W-:Y:S01]  /*15080*/  UIADD3 UR19, UP1, UP0, UR8, UR19, UR11 ;  /* 0x0000001308137290 */ /* 0x000fe2000f83e00b */
[----:B------:R-:W-:Y:S01]  /*15090*/  MOV R13, 0x7f800000 ;  /* 0x7f800000000d7802 */ /* 0x000fe20000000f00 */
[----:B------:R-:W-:Y:S01]  /*150a0*/  @P1 FFMA.FTZ R12, R0, R4, R15 ;  /* 0x00000004000c1223 */ /* 0x000fe2000001000f */
[----:B---3--:R-:W-:Y:S01]  /*150b0*/  @P3 FFMA.FTZ R14, R3, R6, R7 ;  /* 0x00000006030e3223 */ /* 0x008fe20000010007 */
[----:B------:R-:W-:Y:S01]  /*150c0*/  UIADD3.X UR4, UPT, UPT, UR4, UR12, UR7, UP1, UP0 ;  /* 0x0000000c04047290 */ /* 0x000fe20008fe0407 */
[----:B------:R-:W-:Y:S01]  /*150d0*/  @P2 FFMA.FTZ R13, R2, R5, R9 ;  /* 0x00000005020d2223 */ /* 0x000fe20000010009 */
[----:B------:R-:W-:Y:S01]  /*150e0*/  LEA R0, R248, UR5, 0x1 ;  /* 0x00000005f8007c11 */ /* 0x000fe2000f8e08ff */
[----:B------:R-:W-:Y:S09]  /*150f0*/  @P0 BRA `(.L_x_276) ;  /* 0x00000000009c0947 */ /* 0x000ff20003800000 */
[--C-:B------:R-:W-:Y:S02]  /*15100*/  SHF.R.U32.HI R2, RZ, 0x1, R238.reuse ;  /* 0x00000001ff027819 */ /* 0x100fe400000116ee */
[----:B------:R-:W-:Y:S02]  /*15110*/  SHF.R.U32.HI R15, RZ, 0x2, R238 ;  /* 0x00000002ff0f7819 */ /* 0x000fe400000116ee */
[----:B------:R-:W-:-:S04]  /*15120*/  LOP3.LUT R2, R2, 0x30, RZ, 0xc0, !PT ;  /* 0x0000003002027812 */ /* 0x000fc800078ec0ff */
        /* <DEDUP_REMOVED lines=24> */
[C---:B------:R-:W-:Y:S02]  /*152b0*/  @!P4 IADD3 R6, P1, PT, R18.reuse, UR19, RZ ;  /* 0x000000131206cc10 */ /* 0x040fe4000ff3e0ff */
[----:B------:R-:W-:Y:S02]  /*152c0*/  @!P3 IADD3 R9, P0, PT, R17, UR19, RZ ;  /* 0x000000131109bc10 */ /* 0x000fe4000ff1e0ff */
[----:B------:R-:W-:-:S02]  /*152d0*/  @!P4 LEA.HI.X.SX32 R18, R18, UR4, 0x1, P1 ;  /* 0x000000041212cc11 */ /* 0x000fc400088f0eff */
[----:B------:R-:W-:Y:S02]  /*152e0*/  @!P3 LEA.HI.X.SX32 R17, R17, UR4, 0x1, P0 ;  /* 0x000000041111bc11 */ /* 0x000fe400080f0eff */
[----:B---3--:R-:W-:Y:S02]  /*152f0*/  @!P4 LEA R4, P1, R6, R4, 0x2 ;  /* 0x000000040604c211 */ /* 0x008fe400078210ff */
[----:B------:R-:W-:Y:S02]  /*15300*/  @!P5 LEA.HI.X R23, R8, R7, R19, 0x2, P2 ;  /* 0x000000070817d211 */ /* 0x000fe400010f1413 */
[----:B------:R-:W-:Y:S02]  /*15310*/  @!P4 LEA.HI.X R5, R6, R5, R18, 0x2, P1 ;  /* 0x000000050605c211 */ /* 0x000fe400008f1412 */
[C---:B----4-:R-:W-:Y:S01]  /*15320*/  @!P3 LEA R2, P0, R9.reuse, R2, 0x2 ;  /* 0x000000020902b211 */ /* 0x050fe200078010ff */
[----:B------:R1:W-:Y:S03]  /*15330*/  @!P5 STG.E desc[UR22][R22.64], R14 ;  /* 0x0000000e1600d986 */ /* 0x0003e6000c101916 */
[----:B------:R-:W-:Y:S01]  /*15340*/  @!P3 LEA.HI.X R3, R9, R3, R17, 0x2, P0 ;  /* 0x000000030903b211 */ /* 0x000fe200000f1411 */
[----:B------:R1:W-:Y:S04]  /*15350*/  @!P4 STG.E desc[UR22][R4.64], R13 ;  /* 0x0000000d0400c986 */ /* 0x0003e8000c101916 */
[----:B------:R1:W-:Y:S04]  /*15360*/  @!P3 STG.E desc[UR22][R2.64], R12 ;  /* 0x0000000c0200b986 */ /* 0x0003e8000c101916 */
.L_x_276:
[----:B------:R-:W-:Y:S05]  /*15370*/  BSYNC.RECONVERGENT B0 ;  /* 0x0000000000007941 */ /* 0x000fea0003800200 */
.L_x_275:
[----:B------:R-:W2:Y:S01]  /*15380*/  LDCU UR6, c[0x0][0x440] ;  /* 0x00008800ff0677ac */ /* 0x000ea20008000800 */
[----:B------:R-:W-:Y:S01]  /*15390*/  SHF.R.U32.HI R238, RZ, 0x3, R238 ;  /* 0x00000003ffee7819 */ /* 0x000fe200000116ee */
[----:B------:R-:W-:Y:S01]  /*153a0*/  IMAD.MOV.U32 R239, RZ, RZ, RZ ;  /* 0x000000ffffef7224 */ /* 0x000fe200078e00ff */
[----:B-1----:R1:W3:Y:S01]  /*153b0*/  LDS.128 R4, [R0+0x3800] ;  /* 0x0038000000047984 */ /* 0x0022e20000000c00 */
[----:B------:R-:W4:Y:S01]  /*153c0*/  LDCU.64 UR4, c[0x0][0x410] ;  /* 0x00008200ff0477ac */ /* 0x000f220008000a00 */
[----:B------:R-:W-:Y:S01]  /*153d0*/  IADD3 R8, PT, PT, R238, 0x20, RZ ;  /* 0x00000020ee087810 */ /* 0x000fe20007ffe0ff */
[----:B------:R-:W-:Y:S01]  /*153e0*/  IMAD.WIDE.U32 R14, R10, 0x80, R238 ;  /* 0x000000800a0e7825 */ /* 0x000fe200078e00ee */
[----:B------:R-:W-:Y:S03]  /*153f0*/  BSSY.RECONVERGENT B0, `(.L_x_277) ;  /* 0x0000020000007945 */ /* 0x000fe60003800200 */
[----:B------:R-:W-:-:S02]  /*15400*/  VIADD R2, R238, 0x10 ;  /* 0x00000010ee027836 */ /* 0x000fc40000000000 */
[----:B------:R-:W-:Y:S01]  /*15410*/  VIADD R3, R238, 0x30 ;  /* 0x00000030ee037836 */ /* 0x000fe20000000000 */
[----:B--2---:R-:W-:-:S04]  /*15420*/  ISETP.GE.AND P0, PT, R237, UR6, PT ;  /* 0x00000006ed007c0c */ /* 0x004fc8000bf06270 */
[----:B------:R-:W-:Y:S01]  /*15430*/  ISETP.GE.OR P5, PT, R8, UR18, P0 ;  /* 0x0000001208007c0c */ /* 0x000fe200087a6670 */
[----:B----4-:R-:W-:Y:S01]  /*15440*/  IMAD.U32 R16, RZ, RZ, UR4 ;  /* 0x00000004ff107e24 */ /* 0x010fe2000f8e00ff */
[----:B------:R-:W-:Y:S02]  /*15450*/  IADD3 R8, P1, PT, R237, UR14, RZ ;  /* 0x0000000eed087c10 */ /* 0x000fe4000ff3e0ff */
[----:B------:R-:W-:Y:S01]  /*15460*/  ISETP.GE.OR P6, PT, R2, UR18, P0 ;  /* 0x0000001202007c0c */ /* 0x000fe200087c6670 */
[C---:B------:R-:W-:Y:S01]  /*15470*/  VIADD R2, R238.reuse, 0x40 ;  /* 0x00000040ee027836 */ /* 0x040fe20000000000 */
[----:B------:R-:W-:Y:S01]  /*15480*/  MOV R18, UR5 ;  /* 0x0000000500127c02 */ /* 0x000fe20008000f00 */
[----:B------:R-:W-:Y:S01]  /*15490*/  IMAD.X R9, RZ, RZ, UR10, P1 ;  /* 0x0000000aff097e24 */ /* 0x000fe200088e06ff */
[----:B------:R-:W-:Y:S02]  /*154a0*/  ISETP.GE.OR P1, PT, R238, UR18, P0 ;  /* 0x00000012ee007c0c */ /* 0x000fe40008726670 */
[----:B------:R-:W-:Y:S01]  /*154b0*/  ISETP.GE.OR P3, PT, R2, UR18, P0 ;  /* 0x0000001202007c0c */ /* 0x000fe20008766670 */
[----:B------:R-:W-:Y:S01]  /*154c0*/  IMAD.WIDE.U32 R16, R16, UR13, R8 ;  /* 0x0000000d10107c25 */ /* 0x000fe2000f8e0008 */
[C---:B------:R-:W-:Y:S01]  /*154d0*/  IADD3 R2, PT, PT, R238.reuse, 0x50, RZ ;  /* 0x00000050ee027810 */ /* 0x040fe20007ffe0ff */
[----:B------:R1:W2:Y:S01]  /*154e0*/  LDS.128 R8, [R0] ;  /* 0x0000000000087984 */ /* 0x0002a20000000c00 */
[----:B------:R-:W-:Y:S01]  /*154f0*/  ISETP.GE.OR P4, PT, R3, UR18, P0 ;  /* 0x0000001203007c0c */ /* 0x000fe20008786670 */
[----:B------:R-:W-:Y:S01]  /*15500*/  VIADD R3, R238, 0x60 ;  /* 0x00000060ee037836 */ /* 0x000fe20000000000 */
[----:B------:R-:W-:Y:S01]  /*15510*/  ISETP.GE.OR P2, PT, R2, UR18, P0 ;  /* 0x0000001202007c0c */ /* 0x000fe20008746670 */
[----:B------:R-:W-:Y:S01]  /*15520*/  IMAD R19, R18, UR13, R17 ;  /* 0x0000000d12137c24 */ /* 0x000fe2000f8e0211 */
[----:B------:R-:W-:-:S03]  /*15530*/  IADD3 R2, PT, PT, R238, 0x70, RZ ;  /* 0x00000070ee027810 */ /* 0x000fc60007ffe0ff */
[----:B---3--:R-:W-:Y:S08]  /*15540*/  @P1 BRA `(.L_x_278) ;  /* 0x0000000000281947 */ /* 0x008ff00003800000 */
[----:B------:R-:W3:Y:S01]  /*15550*/  LDCU.64 UR6, c[0x0][0x408] ;  /* 0x00008100ff0677ac */ /* 0x000ee20008000a00 */
[----:B------:R-:W-:Y:S01]  /*15560*/  MOV R18, R16 ;  /* 0x0000001000127202 */ /* 0x000fe20000000f00 */
[----:B------:R-:W4:Y:S01]  /*15570*/  LDCU.64 UR4, c[0x0][0x3f0] ;  /* 0x00007e00ff0477ac */ /* 0x000f220008000a00 */
[----:B---3--:R-:W-:-:S03]  /*15580*/  IMAD R12, R15, UR6, RZ ;  /* 0x000000060f0c7c24 */ /* 0x008fc6000f8e02ff */
[----:B------:R-:W-:-:S04]  /*15590*/  IMAD.WIDE.U32 R20, R14, UR6, R18 ;  /* 0x000000060e147c25 */ /* 0x000fc8000f8e0012 */
[----:B------:R-:W-:Y:S01]  /*155a0*/  IMAD R12, R14, UR7, R12 ;  /* 0x000000070e0c7c24 */ /* 0x000fe2000f8e020c */
[----:B----4-:R-:W-:-:S04]  /*155b0*/  LEA R22, P1, R20, UR4, 0x1 ;  /* 0x0000000414167c11 */ /* 0x010fc8000f8208ff */
[----:B------:R-:W-:-:S04]  /*155c0*/  IADD3 R12, PT, PT, R21, R12, RZ ;  /* 0x0000000c150c7210 */ /* 0x000fc80007ffe0ff */
[----:B------:R-:W-:-:S05]  /*155d0*/  LEA.HI.X R23, R20, UR5, R12, 0x1, P1 ;  /* 0x0000000514177c11 */ /* 0x000fca00088f0c0c */
[----:B--2---:R3:W-:Y:S02]  /*155e0*/  STG.E.128 desc[UR22][R22.64], R8 ;  /* 0x0000000816007986 */ /* 0x0047e4000c101d16 */
.L_x_278:
[----:B------:R-:W-:Y:S05]  /*155f0*/  BSYNC.RECONVERGENT B0 ;  /* 0x0000000000007941 */ /* 0x000fea0003800200 */
.L_x_277:
[----:B--23--:R2:W3:Y:S01]  /*15600*/  LDS.128 R8, [R0+0x800] ;  /* 0x0008000000087984 */ /* 0x00c4e20000000c00 */
[----:B------:R-:W-:Y:S01]  /*15610*/  BSSY.RECONVERGENT B0, `(.L_x_279) ;  /* 0x0000011000007945 */ /* 0x000fe20003800200 */
[----:B------:R-:W-:Y:S02]  /*15620*/  ISETP.GE.OR P1, PT, R3, UR18, P0 ;  /* 0x0000001203007c0c */ /* 0x000fe40008726670 */
[----:B------:R-:W-:Y:S01]  /*15630*/  ISETP.GE.OR P0, PT, R2, UR18, P0 ;  /* 0x0000001202007c0c */ /* 0x000fe20008706670 */
[----:B------:R-:W-:-:S12]  /*15640*/  @P6 BRA `(.L_x_280) ;  /* 0x0000000000346947 */ /* 0x000fd80003800000 */
[----:B------:R-:W4:Y:S01]  /*15650*/  LDCU.64 UR6, c[0x0][0x408] ;  /* 0x00008100ff0677ac */ /* 0x000f220008000a00 */
[----:B------:R-:W-:Y:S01]  /*15660*/  IADD3 R3, P6, PT, R14, 0x10, RZ ;  /* 0x000000100e037810 */ /* 0x000fe20007fde0ff */
[----:B------:R-:W-:Y:S01]  /*15670*/  IMAD.MOV.U32 R12, RZ, RZ, R16 ;  /* 0x000000ffff0c7224 */ /* 0x000fe200078e0010 */
[----:B------:R-:W-:Y:S01]  /*15680*/  MOV R13, R19 ;  /* 0x00000013000d7202 */ /* 0x000fe20000000f00 */
[----:B------:R-:W5:Y:S02]  /*15690*/  LDCU.64 UR4, c[0x0][0x3f0] ;  /* 0x00007e00ff0477ac */ /* 0x000f640008000a00 */
[----:B------:R-:W-:-:S04]  /*156a0*/  IMAD.X R2, RZ, RZ, R15, P6 ;  /* 0x000000ffff027224 */ /* 0x000fc800030e060f */
[----:B----4-:R-:W-:Y:S02]  /*156b0*/  IMAD R2, R2, UR6, RZ ;  /* 0x0000000602027c24 */ /* 0x010fe4000f8e02ff */
[----:B------:R-:W-:-:S04]  /*156c0*/  IMAD.WIDE.U32 R12, R3, UR6, R12 ;  /* 0x00000006030c7c25 */ /* 0x000fc8000f8e000c */
[----:B------:R-:W-:Y:S01]  /*156d0*/  IMAD R2, R3, UR7, R2 ;  /* 0x0000000703027c24 */ /* 0x000fe2000f8e0202 */
[----:B-----5:R-:W-:-:S04]  /*156e0*/  LEA R20, P6, R12, UR4, 0x1 ;  /* 0x000000040c147c11 */ /* 0x020fc8000f8c08ff */
[----:B------:R-:W-:-:S04]  /*156f0*/  IADD3 R2, PT, PT, R13, R2, RZ ;  /* 0x000000020d027210 */ /* 0x000fc80007ffe0ff */
[----:B------:R-:W-:-:S05]  /*15700*/  LEA.HI.X R21, R12, UR5, R2, 0x1, P6 ;  /* 0x000000050c157c11 */ /* 0x000fca000b0f0c02 */
[----:B---3--:R4:W-:Y:S02]  /*15710*/  STG.E.128 desc[UR22][R20.64], R8 ;  /* 0x0000000814007986 */ /* 0x0089e4000c101d16 */
.L_x_280:
[----:B------:R-:W-:Y:S05]  /*15720*/  BSYNC.RECONVERGENT B0 ;  /* 0x0000000000007941 */ /* 0x000fea0003800200 */
.L_x_279:
        /* <DEDUP_REMOVED lines=8> */
[----:B------:R-:W-:-:S04]  /*157b0*/  IMAD.X R2, RZ, RZ, R15, P5 ;  /* 0x000000ffff027224 */ /* 0x000fc800028e060f */
[----:B-----5:R-:W-:Y:S02]  /*157c0*/  IMAD R2, R2, UR6, RZ ;  /* 0x0000000602027c24 */ /* 0x020fe4000f8e02ff */
[----:B------:R-:W-:-:S04]  /*157d0*/  IMAD.WIDE.U32 R12, R3, UR6, R12 ;  /* 0x00000006030c7c25 */ /* 0x000fc8000f8e000c */
[----:B------:R-:W-:Y:S01]  /*157e0*/  IMAD R2, R3, UR7, R2 ;  /* 0x0000000703027c24 */ /* 0x000fe2000f8e0202 */
[----:B-1----:R-:W-:-:S04]  /*157f0*/  LEA R20, P5, R12, UR4, 0x1 ;  /* 0x000000040c147c11 */ /* 0x002fc8000f8a08ff */
[----:B------:R-:W-:-:S04]  /*15800*/  IADD3 R2, PT, PT, R13, R2, RZ ;  /* 0x000000020d027210 */ /* 0x000fc80007ffe0ff */
[----:B------:R-:W-:-:S05]  /*15810*/  LEA.HI.X R21, R12, UR5, R2, 0x1, P5 ;  /* 0x000000050c157c11 */ /* 0x000fca000a8f0c02 */
[----:B----4-:R1:W-:Y:S02]  /*15820*/  STG.E.128 desc[UR22][R20.64], R8 ;  /* 0x0000000814007986 */ /* 0x0103e4000c101d16 */
.L_x_282:
[----:B------:R-:W-:Y:S05]  /*15830*/  BSYNC.RECONVERGENT B0 ;  /* 0x0000000000007941 */ /* 0x000fea0003800200 */
.L_x_281:
        /* <DEDUP_REMOVED lines=8> */
[----:B------:R-:W-:-:S04]  /*158c0*/  IMAD.X R2, RZ, RZ, R15, P4 ;  /* 0x000000ffff027224 */ /* 0x000fc800020e060f */
[----:B-----5:R-:W-:Y:S02]  /*158d0*/  IMAD R2, R2, UR6, RZ ;  /* 0x0000000602027c24 */ /* 0x020fe4000f8e02ff */
[----:B------:R-:W-:-:S04]  /*158e0*/  IMAD.WIDE.U32 R12, R3, UR6, R12 ;  /* 0x00000006030c7c25 */ /* 0x000fc8000f8e000c */
[----:B------:R-:W-:Y:S01]  /*158f0*/  IMAD R2, R3, UR7, R2 ;  /* 0x0000000703027c24 */ /* 0x000fe2000f8e0202 */
[----:B--2---:R-:W-:-:S04]  /*15900*/  LEA R20, P4, R12, UR4, 0x1 ;  /* 0x000000040c147c11 */ /* 0x004fc8000f8808ff */
[----:B------:R-:W-:-:S04]  /*15910*/  IADD3 R2, PT, PT, R13, R2, RZ ;  /* 0x000000020d027210 */ /* 0x000fc80007ffe0ff */
[----:B------:R-:W-:-:S05]  /*15920*/  LEA.HI.X R21, R12, UR5, R2, 0x1, P4 ;  /* 0x000000050c157c11 */ /* 0x000fca000a0f0c02 */
[----:B----4-:R2:W-:Y:S02]  /*15930*/  STG.E.128 desc[UR22][R20.64], R8 ;  /* 0x0000000814007986 */ /* 0x0105e4000c101d16 */
.L_x_284:
[----:B------:R-:W-:Y:S05]  /*15940*/  BSYNC.RECONVERGENT B0 ;  /* 0x0000000000007941 */ /* 0x000fea0003800200 */
.L_x_283:
        /* <DEDUP_REMOVED lines=8> */
[----:B------:R-:W-:-:S04]  /*159d0*/  IMAD.X R2, RZ, RZ, R15, P3 ;  /* 0x000000ffff027224 */ /* 0x000fc800018e060f */
[----:B-----5:R-:W-:Y:S02]  /*159e0*/  IMAD R2, R2, UR6, RZ ;  /* 0x0000000602027c24 */ /* 0x020fe4000f8e02ff */
[----:B------:R-:W-:-:S04]  /*159f0*/  IMAD.WIDE.U32 R12, R3, UR6, R12 ;  /* 0x00000006030c7c25 */ /* 0x000fc8000f8e000c */
[----:B------:R-:W-:Y:S01]  /*15a00*/  IMAD R2, R3, UR7, R2 ;  /* 0x0000000703027c24 */ /* 0x000fe2000f8e0202 */
[----:B---3--:R-:W-:-:S04]  /*15a10*/  LEA R20, P3, R12, UR4, 0x1 ;  /* 0x000000040c147c11 */ /* 0x008fc8000f8608ff */
[----:B------:R-:W-:-:S04]  /*15a20*/  IADD3 R2, PT, PT, R13, R2, RZ ;  /* 0x000000020d027210 */ /* 0x000fc80007ffe0ff */
[----:B------:R-:W-:-:S05]  /*15a30*/  LEA.HI.X R21, R12, UR5, R2, 0x1, P3 ;  /* 0x000000050c157c11 */ /* 0x000fca00098f0c02 */
[----:B----4-:R3:W-:Y:S02]  /*15a40*/  STG.E.128 desc[UR22][R20.64], R8 ;  /* 0x0000000814007986 */ /* 0x0107e4000c101d16 */
.L_x_286:
[----:B------:R-:W-:Y:S05]  /*15a50*/  BSYNC.RECONVERGENT B0 ;  /* 0x0000000000007941 */ /* 0x000fea0003800200 */
.L_x_285:
        /* <DEDUP_REMOVED lines=16> */
.L_x_288:
[----:B------:R-:W-:Y:S05]  /*15b60*/  BSYNC.RECONVERGENT B0 ;  /* 0x0000000000007941 */ /* 0x000fea0003800200 */
.L_x_287:
[----:B-1--4-:R1:W4:Y:S01]  /*15b70*/  LDS.128 R8, [R0+0x3000] ;  /* 0x0030000000087984 */ /* 0x0123220000000c00 */
[----:B------:R-:W-:Y:S04]  /*15b80*/  BSSY.RECONVERGENT B0, `(.L_x_289) ;  /* 0x000000f000007945 */ /* 0x000fe80003800200 */
[----:B------:R-:W-:Y:S05]  /*15b90*/  @P1 BRA `(.L_x_290) ;  /* 0x0000000000341947 */ /* 0x000fea0003800000 */
[----:B------:R-:W5:Y:S01]  /*15ba0*/  LDCU.64 UR6, c[0x0][0x408] ;  /* 0x00008100ff0677ac */ /* 0x000f620008000a00 */
[----:B------:R-:W-:Y:S01]  /*15bb0*/  IADD3 R2, P1, PT, R14, 0x60, RZ ;  /* 0x000000600e027810 */ /* 0x000fe20007f3e0ff */
[----:B------:R-:W-:Y:S01]  /*15bc0*/  IMAD.MOV.U32 R12, RZ, RZ, R16 ;  /* 0x000000ffff0c7224 */ /* 0x000fe200078e0010 */
[----:B------:R-:W-:Y:S01]  /*15bd0*/  MOV R13, R19 ;  /* 0x00000013000d7202 */ /* 0x000fe20000000f00 */
[----:B------:R-:W5:Y:S02]  /*15be0*/  LDCU.64 UR4, c[0x0][0x3f0] ;  /* 0x00007e00ff0477ac */ /* 0x000f640008000a00 */
[----:B-123--:R-:W-:-:S04]  /*15bf0*/  IMAD.X R0, RZ, RZ, R15, P1 ;  /* 0x000000ffff007224 */ /* 0x00efc800008e060f */
[----:B-----5:R-:W-:Y:S02]  /*15c00*/  IMAD R0, R0, UR6, RZ ;  /* 0x0000000600007c24 */ /* 0x020fe4000f8e02ff */
[----:B------:R-:W-:-:S04]  /*15c10*/  IMAD.WIDE.U32 R12, R2, UR6, R12 ;  /* 0x00000006020c7c25 */ /* 0x000fc8000f8e000c */
[----:B------:R-:W-:Y:S01]  /*15c20*/  IMAD R0, R2, UR7, R0 ;  /* 0x0000000702007c24 */ /* 0x000fe2000f8e0200 */
[----:B------:R-:W-:-:S04]  /*15c30*/  LEA R2, P1, R12, UR4, 0x1 ;  /* 0x000000040c027c11 */ /* 0x000fc8000f8208ff */
[----:B------:R-:W-:-:S04]  /*15c40*/  IADD3 R0, PT, PT, R13, R0, RZ ;  /* 0x000000000d007210 */ /* 0x000fc80007ffe0ff */
[----:B------:R-:W-:-:S05]  /*15c50*/  LEA.HI.X R3, R12, UR5, R0, 0x1, P1 ;  /* 0x000000050c037c11 */ /* 0x000fca00088f0c00 */
[----:B----4-:R1:W-:Y:S02]  /*15c60*/  STG.E.128 desc[UR22][R2.64], R8 ;  /* 0x0000000802007986 */ /* 0x0103e4000c101d16 */
.L_x_290:
[----:B------:R-:W-:Y:S05]  /*15c70*/  BSYNC.RECONVERGENT B0 ;  /* 0x0000000000007941 */ /* 0x000fea0003800200 */
.L_x_289:
[----:B------:R-:W-:Y:S05]  /*15c80*/  @P0 EXIT ;  /* 0x000000000000094d */ /* 0x000fea0003800000 */
[----:B------:R-:W5:Y:S01]  /*15c90*/  LDCU.64 UR6, c[0x0][0x408] ;  /* 0x00008100ff0677ac */ /* 0x000f620008000a00 */
[----:B-123--:R-:W-:Y:S01]  /*15ca0*/  IADD3 R0, P0, PT, R14, 0x70, RZ ;  /* 0x000000700e007810 */ /* 0x00efe20007f1e0ff */
[----:B----4-:R-:W-:Y:S01]  /*15cb0*/  IMAD.MOV.U32 R8, RZ, RZ, R16 ;  /* 0x000000ffff087224 */ /* 0x010fe200078e0010 */
        /* <DEDUP_REMOVED lines=9> */
[----:B------:R-:W-:Y:S01]  /*15d50*/  STG.E.128 desc[UR22][R10.64], R4 ;  /* 0x000000040a007986 */ /* 0x000fe2000c101d16 */
[----:B------:R-:W-:Y:S05]  /*15d60*/  EXIT ;  /* 0x000000000000794d */ /* 0x000fea0003800000 */
.L_x_291:
        /* <DEDUP_REMOVED lines=9> */
.L_x_1460:


//--------------------- .text._ZN5flash16flash_fwd_kernelI23Flash_fwd_kernel_traitsILi64ELi128ELi128ELi4ELb0ELb0EN7cutlass10bfloat16_tE19Flash_kernel_traitsILi64ELi128ELi128ELi4ES3_EELb0ELb1ELb0ELb0ELb0ELb0ELb1ELb0EEEvNS_16Flash_fwd_paramsE --------------------------
	.section	.text._ZN5flash16flash_fwd_kernelI23Flash_fwd_kernel_traitsILi64ELi128ELi128ELi4ELb0ELb0EN7cutlass10bfloat16_tE19Flash_kernel_traitsILi64ELi128ELi128ELi4ES3_EELb0ELb1ELb0ELb0ELb0ELb0ELb1ELb0EEEvNS_16Flash_fwd_paramsE,"ax",@progbits
	.align	128
        .global         _ZN5flash16flash_fwd_kernelI23Flash_fwd_kernel_traitsILi64ELi128ELi128ELi4ELb0ELb0EN7cutlass10bfloat16_tE19Flash_kernel_traitsILi64ELi128ELi128ELi4ES3_EELb0ELb1ELb0ELb0ELb0ELb0ELb1ELb0EEEvNS_16Flash_fwd_paramsE
        .type           _ZN5flash16flash_fwd_kernelI23Flash_fwd_kernel_traitsILi64ELi128ELi128ELi4ELb0ELb0EN7cutlass10bfloat16_tE19Flash_kernel_traitsILi64ELi128ELi128ELi4ES3_EELb0ELb1ELb0ELb0ELb0ELb0ELb1ELb0EEEvNS_16Flash_fwd_paramsE,@function
        .size           _ZN5flash16flash_fwd_kernelI23Flash_fwd_kernel_traitsILi64ELi128ELi128ELi4ELb0ELb0EN7cutlass10bfloat16_tE19Flash_kernel_traitsILi64ELi128ELi128ELi4ES3_EELb0ELb1ELb0ELb0ELb0ELb0ELb1ELb0EEEvNS_16Flash_fwd_paramsE,(.L_x_1461 - _ZN5flash16flash_fwd_kernelI23Flash_fwd_kernel_traitsILi64ELi128ELi128ELi4ELb0ELb0EN7cutlass10bfloat16_tE19Flash_kernel_traitsILi64ELi128ELi128ELi4ES3_EELb0ELb1ELb0ELb0ELb0ELb0ELb1ELb0EEEvNS_16Flash_fwd_paramsE)
        .other          _ZN5flash16flash_fwd_kernelI23Flash_fwd_kernel_traitsILi64ELi128ELi128ELi4ELb0ELb0EN7cutlass10bfloat16_tE19Flash_kernel_traitsILi64ELi128ELi128ELi4ES3_EELb0ELb1ELb0ELb0ELb0ELb0ELb1ELb0EEEvNS_16Flash_fwd_paramsE,@"STO_CUDA_ENTRY STV_DEFAULT"
_ZN5flash16flash_fwd_kernelI23Flash_fwd_kernel_traitsILi64ELi128ELi128ELi4ELb0ELb0EN7cutlass10bfloat16_tE19Flash_kernel_traitsILi64ELi128ELi128ELi4ES3_EELb0ELb1ELb0ELb0ELb0ELb0ELb1ELb0EEEvNS_16Flash_fwd_paramsE:
.text._ZN5flash16flash_fwd_kernelI23Flash_fwd_kernel_traitsILi64ELi128ELi128ELi4ELb0ELb0EN7cutlass10bfloat16_tE19Flash_kernel_traitsILi64ELi128ELi128ELi4ES3_EELb0ELb1ELb0ELb0ELb0ELb0ELb1ELb0EEEvNS_16Flash_fwd_paramsE:
        /* <DEDUP_REMOVED lines=33> */
[----:B------:R-:W-:Y:S01]  /*0210*/  IMAD.U32 R10, RZ, RZ, UR10 ;  /* 0x0000000aff0a7e24 */ /* 0x000fe2000f8e00ff */
[----:B------:R-:W-:Y:S01]  /*0220*/  UIADD3.X UR10, UPT, UPT, UR12, UR7, URZ, UP1, !UPT ;  /* 0x000000070c0a7290 */ /* 0x000fe20008ffe4ff */
[----:B------:R-:W-:Y:S01]  /*0230*/  PLOP3.LUT P1, PT, PT, PT, UP3, 0x80, 0x8 ;  /* 0x000000000008781c */ /* 0x000fe20003f2f038 */
[----:B------:R-:W-:Y:S01]  /*0240*/  IMAD.U32 R11, RZ, RZ, UR11 ;  /* 0x0000000bff0b7e24 */ /* 0x000fe2000f8e00ff */
[----:B------:R-:W-:-:S05]  /*0250*/  PLOP3.LUT P0, PT, PT, PT, UP0, 0x80, 0x8 ;  /* 0x000000000008781c */ /* 0x000fca0003f0f008 */
[----:B------:R-:W-:-:S04]  /*0260*/  @UP0 UIADD3 UR4, UP1, UPT, UR13, UR4, URZ ;  /* 0x000000040d040290 */ /* 0x000fc8000ff3e0ff */
[----:B------:R-:W-:Y:S01]  /*0270*/  @UP0 UIADD3.X UR5, UPT, UPT, UR12, UR5, URZ, UP1, !UPT ;  /* 0x000000050c050290 */ /* 0x000fe20008ffe4ff */
[----:B-1----:R-:W-:Y:S01]  /*0280*/  IMAD.U32 R6, RZ, RZ, UR9 ;  /* 0x00000009ff067e24 */ /* 0x002fe2000f8e00ff */
[----:B------:R-:W4:Y:S01]  /*0290*/  @P1 LDG.E R3, desc[UR22][R10.64] ;  /* 0x000000160a031981 */ /* 0x000f22000c1e1900 */
        /* <DEDUP_REMOVED lines=11> */
[----:B------:R-:W2:Y:S02]  /*0350*/  @!UP0 LDCU UR6, c[0x0][0x43c] ;  /* 0x00008780ff0687ac */ /* 0x000ea40008000800 */
[----:B------:R-:W-:-:S02]  /*0360*/  UISETP.NE.AND.EX UP1, UPT, UR7, URZ, UPT, UP1 ;  /* 0x000000ff0700728c */ /* 0x000fc4000bf25310 */
[----:B-1----:R-:W-:Y:S01]  /*0370*/  USHF.L.U32 UR24, UR29, 0x7, URZ ;  /* 0x000000071d187899 */ /* 0x002fe200080006ff */
[----:B--2---:R-:W-:Y:S02]  /*0380*/  @P4 R2UR UR19, R5 ;  /* 0x00000000051342ca */ /* 0x004fe400000e0000 */
[----:B---3--:R-:W-:-:S13]  /*0390*/  @P2 R2UR UR9, R2 ;  /* 0x00000000020922ca */ /* 0x008fda00000e0000 */
[----:B------:R-:W-:-:S03]  /*03a0*/  @UP4 UIADD3 UR26, UPT, UPT, UR9, -UR19, URZ ;  /* 0x80000013091a4290 */ /* 0x000fc6000fffe0ff */
[----:B------:R-:W-:Y:S01]  /*03b0*/  UMOV UR9, URZ ;  /* 0x000000ff00097c82 */ /* 0x000fe20008000000 */
        /* <DEDUP_REMOVED lines=13> */
.L_x_292:
        /* <DEDUP_REMOVED lines=49> */
.L_x_294:
        /* <DEDUP_REMOVED lines=17> */
[C---:B------:R-:W-:Y:S02]  /*08b0*/  ISETP.GE.OR P3, PT, R235.reuse, UR26, P1 ;  /* 0x0000001aeb007c0c */ /* 0x040fe40008f66670 */
        /* <DEDUP_REMOVED lines=33> */
.L_x_296:
[----:B------:R-:W-:Y:S05]  /*0ad0*/  BSYNC.RECONVERGENT B0 ;  /* 0x0000000000007941 */ /* 0x000fea0003800200 */
.L_x_295:
        /* <DEDUP_REMOVED lines=17> */
.L_x_298:
[----:B------:R-:W-:Y:S05]  /*0bf0*/  BSYNC.RECONVERGENT B0 ;  /* 0x0000000000007941 */ /* 0x000fea0003800200 */
.L_x_297:
        /* <DEDUP_REMOVED lines=17> */
.L_x_300:
[----:B------:R-:W-:Y:S05]  /*0d10*/  BSYNC.RECONVERGENT B0 ;  /* 0x0000000000007941 */ /* 0x000fea0003800200 */
.L_x_299:
        /* <DEDUP_REMOVED lines=17> */
.L_x_302:
[----:B------:R-:W-:Y:S05]  /*0e30*/  BSYNC.RECONVERGENT B0 ;  /* 0x0000000000007941 */ /* 0x000fea0003800200 */
.L_x_301:
        /* <DEDUP_REMOVED lines=18> */
.L_x_304:
[----:B------:R-:W-:Y:S05]  /*0f60*/  BSYNC.RECONVERGENT B0 ;  /* 0x0000000000007941 */ /* 0x000fea0003800200 */
.L_x_303:
        /* <DEDUP_REMOVED lines=17> */
.L_x_306:
[----:B------:R-:W-:Y:S05]  /*1080*/  BSYNC.RECONVERGENT B0 ;  /* 0x0000000000007941 */ /* 0x000fea0003800200 */
.L_x_305:
        /* <DEDUP_REMOVED lines=15> */
.L_x_308:
[----:B------:R-:W-:Y:S05]  /*1180*/  BSYNC.RECONVERGENT B0 ;  /* 0x0000000000007941 */ /* 0x000fea0003800200 */
.L_x_307:
        /* <DEDUP_REMOVED lines=14> */
.L_x_310:
[----:B------:R-:W-:Y:S05]  /*1270*/  BSYNC.RECONVERGENT B0 ;  /* 0x0000000000007941 */ /* 0x000fea0003800200 */
.L_x_309:
[----:B------:R-:W-:Y:S04]  /*1280*/  BSSY.RECONVERGENT B0, `(.L_x_311) ;  /* 0x000000a000007945 */ /* 0x000fe80003800200 */
[----:B------:R-:W-:Y:S05]  /*1290*/  @P3 BRA `(.L_x_312) ;  /* 0x0000000000203947 */ /* 0x000fea0003800000 */
[----:B------:R-:W5:Y:S01]  /*12a0*/  LDCU.64 UR4, c[0x0][0x420] ;  /* 0x00008400ff0477ac */ /* 0x000f620008000a00 */
[----:B------:R-:W-:Y:S02]  /*12b0*/  IMAD R0, R235, UR9, RZ ;  /* 0x00000009eb007c24 */ /* 0x000fe4000f8e02ff */
[----:B------:R-:W-:-:S03]  /*12c0*/  IMAD.MOV.U32 R11, RZ, RZ, 0x7f800000 ;  /* 0x7f800000ff0b7424 */ /* 0x000fc600078e00ff */
[----:B--2---:R-:W-:-:S04]  /*12d0*/  IADD3 R3, P2, PT, R0, UR8, RZ ;  /* 0x0000000800037c10 */ /* 0x004fc8000ff5e0ff */
[----:B------:R-:W-:Y:S02]  /*12e0*/  LEA.HI.X.SX32 R0, R0, UR12, 0x1, P2 ;  /* 0x0000000c00007c11 */ /* 0x000fe400090f0eff */
[----:B-----5:R-:W-:-:S04]  /*12f0*/  LEA R2, P2, R3, UR4, 0x2 ;  /* 0x0000000403027c11 */ /* 0x020fc8000f8410ff */
[----:B------:R-:W-:-:S05]  /*1300*/  LEA.HI.X R3, R3, UR5, R0, 0x2, P2 ;  /* 0x0000000503037c11 */ /* 0x000fca00090f1400 */
[----:B------:R2:W-:Y:S04]  /*1310*/  STG.E desc[UR22][R2.64], R11 ;  /* 0x0000000b02007986 */ /* 0x0005e8000c101916 */
.L_x_312:
[----:B------:R-:W-:Y:S05]  /*1320*/  BSYNC.RECONVERGENT B0 ;  /* 0x0000000000007941 */ /* 0x000fea0003800200 */
.L_x_311:
        /* <DEDUP_REMOVED lines=8> */
[----:B------:R-:W-:Y:S02]  /*13b0*/  IMAD R0, R10, UR9, RZ ;  /* 0x000000090a007c24 */ /* 0x000fe4000f8e02ff */
[----:B--2---:R-:W-:-:S03]  /*13c0*/  IMAD.MOV.U32 R11, RZ, RZ, 0x7f800000 ;  /* 0x7f800000ff0b7424 */ /* 0x004fc600078e00ff */
[----:B------:R-:W-:-:S04]  /*13d0*/  IADD3 R3, P0, PT, R0, UR8, RZ ;  /* 0x0000000800037c10 */ /* 0x000fc8000ff1e0ff */
[----:B------:R-:W-:Y:S02]  /*13e0*/  LEA.HI.X.SX32 R0, R0, UR12, 0x1, P0 ;  /* 0x0000000c00007c11 */ /* 0x000fe400080f0eff */
[----:B-----5:R-:W-:-:S04]  /*13f0*/  LEA R2, P0, R3, UR4, 0x2 ;  /* 0x0000000403027c11 */ /* 0x020fc8000f8010ff */
[----:B------:R-:W-:-:S05]  /*1400*/  LEA.HI.X R3, R3, UR5, R0, 0x2, P0 ;  /* 0x0000000503037c11 */ /* 0x000fca00080f1400 */
[----:B------:R2:W-:Y:S04]  /*1410*/  STG.E desc[UR22][R2.64], R11 ;  /* 0x0000000b02007986 */ /* 0x0005e8000c101916 */
.L_x_314:
[----:B------:R-:W-:Y:S05]  /*1420*/  BSYNC.RECONVERGENT B0 ;  /* 0x0000000000007941 */ /* 0x000fea0003800200 */
.L_x_313:
        /* <DEDUP_REMOVED lines=10> */
.L_x_316:
[----:B------:R-:W-:Y:S05]  /*14d0*/  BSYNC.RECONVERGENT B0 ;  /* 0x0000000000007941 */ /* 0x000fea0003800200 */
.L_x_315:
[----:B------:R-:W-:Y:S04]  /*14e0*/  BSSY.RECONVERGENT B0, `(.L_x_317) ;  /* 0x000000a000007945 */ /* 0x000fe80003800200 */
[----:B------:R-:W-:Y:S05]  /*14f0*/  @P5 BRA `(.L_x_318) ;  /* 0x0000000000205947 */ /* 0x000fea0003800000 */
        /* <DEDUP_REMOVED lines=8> */
.L_x_318:
[----:B------:R-:W-:Y:S05]  /*1580*/  BSYNC.RECONVERGENT B0 ;  /* 0x0000000000007941 */ /* 0x000fea0003800200 */
.L_x_317:
        /* <DEDUP_REMOVED lines=10> */
.L_x_320:
[----:B------:R-:W-:Y:S05]  /*1630*/  BSYNC.RECONVERGENT B0 ;  /* 0x0000000000007941 */ /* 0x000fea0003800200 */
.L_x_319:
        /* <DEDUP_REMOVED lines=10> */
.L_x_322:
[----:B------:R-:W-:Y:S05]  /*16e0*/  BSYNC.RECONVERGENT B0 ;  /* 0x0000000000007941 */ /* 0x000fea0003800200 */
.L_x_321:
        /* <DEDUP_REMOVED lines=10> */
.L_x_324:
[----:B------:R-:W-:Y:S05]  /*1790*/  BSYNC.RECONVERGENT B0 ;  /* 0x0000000000007941 */ /* 0x000fea0003800200 */
.L_x_323:
[----:B------:R-:W-:Y:S05]  /*17a0*/  @P1 EXIT ;  /* 0x000000000000194d */ /* 0x000fea0003800000 */
[----:B------:R-:W5:Y:S01]  /*17b0*/  LDCU.64 UR4, c[0x0][0x420] ;  /* 0x00008400ff0477ac */ /* 0x000f620008000a00 */
[----:B------:R-:W-:Y:S02]  /*17c0*/  IMAD R0, R4, UR9, RZ ;  /* 0x0000000904007c24 */ /* 0x000fe4000f8e02ff */
[----:B--2---:R-:W-:-:S03]  /*17d0*/  IMAD.MOV.U32 R5, RZ, RZ, 0x7f800000 ;  /* 0x7f800000ff057424 */ /* 0x004fc600078e00ff */
[----:B------:R-:W-:-:S04]  /*17e0*/  IADD3 R3, P0, PT, R0, UR8, RZ ;  /* 0x0000000800037c10 */ /* 0x000fc8000ff1e0ff */
[----:B------:R-:W-:Y:S02]  /*17f0*/  LEA.HI.X.SX32 R0, R0, UR12, 0x1, P0 ;  /* 0x0000000c00007c11 */ /* 0x000fe400080f0eff */
[----:B-----5:R-:W-:-:S04]  /*1800*/  LEA R2, P0, R3, UR4, 0x2 ;  /* 0x0000000403027c11 */ /* 0x020fc8000f8010ff */
[----:B------:R-:W-:-:S05]  /*1810*/  LEA.HI.X R3, R3, UR5, R0, 0x2, P0 ;  /* 0x0000000503037c11 */ /* 0x000fca00080f1400 */
[----:B------:R-:W-:Y:S01]  /*1820*/  STG.E desc[UR22][R2.64], R5 ;  /* 0x0000000502007986 */ /* 0x000fe2000c101916 */
[----:B------:R-:W-:Y:S05]  /*1830*/  EXIT ;  /* 0x000000000000794d */ /* 0x000fea0003800000 */
.L_x_293:
        /* <DEDUP_REMOVED lines=21> */
.L_x_325:
[----:B------:R-:W1:Y:S01]  /*1990*/  LDCU.64 UR14, c[0x0][0x3b8] ;  /* 0x00007700ff0e77ac */ /* 0x000e620008000a00 */
[----:B------:R-:W-:-:S04]  /*19a0*/  UIADD3 UR6, UPT, UPT, UR9, UR10, URZ ;  /* 0x0000000a09067290 */ /* 0x000fc8000fffe0ff */
[----:B-1----:R-:W-:Y:S02]  /*19b0*/  UIMAD.WIDE.U32 UR16, UR6, UR14, URZ ;  /* 0x0000000e061072a5 */ /* 0x002fe4000f8e00ff */
[----:B------:R-:W-:-:S04]  /*19c0*/  UIMAD UR6, UR6, UR15, URZ ;  /* 0x0000000f060672a4 */ /* 0x000fc8000f8e02ff */
[----:B------:R-:W-:Y:S02]  /*19d0*/  UIADD3 UR6, UPT, UPT, UR17, UR6, URZ ;  /* 0x0000000611067290 */ /* 0x000fe4000fffe0ff */
.L_x_326:
        /* <DEDUP_REMOVED lines=11> */
[----:B------:R-:W-:-:S06]  /*1a90*/  IMAD.HI.U32 R3, R7, R3, R6 ;  /* 0x0000000307037227 */ /* 0x000fcc00078e0006 */
[----:B------:R-:W-:-:S04]  /*1aa0*/  IMAD.HI.U32 R5, R3, R2, RZ ;  /* 0x0000000203057227 */ /* 0x000fc800078e00ff */
[----:B------:R-:W-:-:S04]  /*1ab0*/  IMAD.MOV R3, RZ, RZ, -R5 ;  /* 0x000000ffff037224 */ /* 0x000fc800078e0a05 */
[----:B------:R-:W-:Y:S01]  /*1ac0*/  IMAD R3, R4, R3, R2 ;  /* 0x0000000304037224 */ /* 0x000fe200078e0202 */
[----:B------:R-:W-:-:S04]  /*1ad0*/  LOP3.LUT R2, R0, UR27, RZ, 0x3c, !PT ;  /* 0x0000001b00027c12 */ /* 0x000fc8000f8e3cff */
[----:B------:R-:W-:Y:S02]  /*1ae0*/  ISETP.GT.U32.AND P1, PT, R4, R3, PT ;  /* 0x000000030400720c */ /* 0x000fe40003f24070 */
[----:B------:R-:W-:-:S11]  /*1af0*/  ISETP.GE.AND P0, PT, R2, RZ, PT ;  /* 0x000000ff0200720c */ /* 0x000fd60003f06270 */
[-C--:B------:R-:W-:Y:S01]  /*1b00*/  @!P1 IADD3 R3, PT, PT, R3, -R4.reuse, RZ ;  /* 0x8000000403039210 */ /* 0x080fe20007ffe0ff */
[----:B------:R-:W-:Y:S01]  /*1b10*/  @!P1 VIADD R5, R5, 0x1 ;  /* 0x0000000105059836 */ /* 0x000fe20000000000 */
[----:B------:R-:W-:Y:S02]  /*1b20*/  ISETP.NE.AND P1, PT, R0, RZ, PT ;  /* 0x000000ff0000720c */ /* 0x000fe40003f25270 */
[----:B------:R-:W-:-:S13]  /*1b30*/  ISETP.GE.U32.AND P2, PT, R3, R4, PT ;  /* 0x000000040300720c */ /* 0x000fda0003f46070 */
        /* <DEDUP_REMOVED lines=16> */
.L_x_327:
[----:B------:R-:W1:Y:S01]  /*1c40*/  LDCU.64 UR12, c[0x0][0x3c0] ;  /* 0x00007800ff0c77ac */ /* 0x000e620008000a00 */
[----:B------:R-:W-:-:S04]  /*1c50*/  UIADD3 UR9, UPT, UPT, UR9, UR10, URZ ;  /* 0x0000000a09097290 */ /* 0x000fc8000fffe0ff */
[----:B-1----:R-:W-:Y:S02]  /*1c60*/  UIMAD.WIDE.U32 UR4, UR9, UR12, URZ ;  /* 0x0000000c090472a5 */ /* 0x002fe4000f8e00ff */
[----:B------:R-:W-:-:S04]  /*1c70*/  UIMAD UR8, UR9, UR13, URZ ;  /* 0x0000000d090872a4 */ /* 0x000fc8000f8e02ff */
[----:B------:R-:W-:-:S12]  /*1c80*/  UIADD3 UR8, UPT, UPT, UR5, UR8, URZ ;  /* 0x0000000805087290 */ /* 0x000fd8000fffe0ff */
.L_x_328:
        /* <DEDUP_REMOVED lines=13> */
[----:B------:R-:W-:Y:S01]  /*1d60*/  LOP3.LUT R3, R247, 0x1e00, RZ, 0xc0, !PT ;  /* 0x00001e00f7037812 */ /* 0x000fe200078ec0ff */
[----:B------:R-:W-:Y:S01]  /*1d70*/  IMAD.X R5, RZ, RZ, UR6, P1 ;  /* 0x00000006ff057e24 */ /* 0x000fe200088e06ff */
[----:B------:R-:W4:Y:S01]  /*1d80*/  LDCU.128 UR4, c[0x0][0x3d0] ;  /* 0x00007a00ff0477ac */ /* 0x000f220008000c00 */
[----:B------:R-:W-:Y:S01]  /*1d90*/  IADD3.X R17, PT, PT, RZ, UR8, RZ, P0, !PT ;  /* 0x00000008ff117c10 */ /* 0x000fe200087fe4ff */
[----:B------:R-:W-:Y:S01]  /*1da0*/  IMAD.WIDE.U32 R4, R10, UR14, R4 ;  /* 0x0000000e0a047c25 */ /* 0x000fe2000f8e0004 */
[----:B------:R-:W5:Y:S01]  /*1db0*/  LDCU.64 UR8, c[0x0][0x390] ;  /* 0x00007200ff0877ac */ /* 0x000f620008000a00 */
[----:B------:R-:W-:Y:S02]  /*1dc0*/  LOP3.LUT R246, R246, 0x38, R235, 0x78, !PT ;  /* 0x00000038f6f67812 */ /* 0x000fe400078e78eb */
[----:B------:R-:W-:Y:S01]  /*1dd0*/  IMAD.WIDE.U32 R16, R10, UR12, R16 ;  /* 0x0000000c0a107c25 */ /* 0x000fe2000f8e0010 */
[----:B------:R-:W-:Y:S02]  /*1de0*/  IADD3 R14, P0, PT, R236, UR30, RZ ;  /* 0x0000001eec0e7c10 */ /* 0x000fe4000ff1e0ff */
[C---:B------:R-:W-:Y:S01]  /*1df0*/  ISETP.GE.AND P2, PT, R10.reuse, UR18, PT ;  /* 0x000000120a007c0c */ /* 0x040fe2000bf46270 */
[----:B------:R-:W-:Y:S01]  /*1e00*/  IMAD R5, R10, UR15, R5 ;  /* 0x0000000f0a057c24 */ /* 0x000fe2000f8e0205 */
[----:B------:R-:W-:Y:S01]  /*1e10*/  LOP3.LUT R246, R246, R3, RZ, 0xfc, !PT ;  /* 0x00000003f6f67212 */ /* 0x000fe200078efcff */
[----:B------:R-:W-:-:S02]  /*1e20*/  IMAD R17, R10, UR13, R17 ;  /* 0x0000000d0a117c24 */ /* 0x000fc4000f8e0211 */
[----:B---3--:R-:W-:Y:S02]  /*1e30*/  IMAD.U32 R12, RZ, RZ, UR16 ;  /* 0x00000010ff0c7e24 */ /* 0x008fe4000f8e00ff */
        /* <DEDUP_REMOVED lines=10> */
[----:B------:R-:W-:Y:S02]  /*1ee0*/  MOV R17, UR17 ;  /* 0x0000001100117c02 */ /* 0x000fe40008000f00 */
[----:B------:R-:W-:Y:S01]  /*1ef0*/  IADD3 R244, PT, PT, R5, R9, RZ ;  /* 0x0000000905f47210 */ /* 0x000fe20007ffe0ff */
[----:B------:R-:W-:Y:S01]  /*1f00*/  IMAD.IADD R238, R3, 0x1, R7 ;  /* 0x0000000103ee7824 */ /* 0x000fe200078e0207 */
[----:B--2---:R-:W-:Y:S01]  /*1f10*/  LEA R245, P1, R4, UR10, 0x1 ;  /* 0x0000000a04f57c11 */ /* 0x004fe2000f8208ff */
[----:B------:R-:W-:Y:S01]  /*1f20*/  IMAD.WIDE.U32 R12, R12, UR27, R14 ;  /* 0x0000001b0c0c7c25 */ /* 0x000fe2000f8e000e */
[----:B-----5:R-:W-:Y:S02]  /*1f30*/  LEA R240, P0, R2, UR8, 0x1 ;  /* 0x0000000802f07c11 */ /* 0x020fe4000f8008ff */
[----:B------:R-:W-:Y:S01]  /*1f40*/  LEA.HI.X R244, R4, UR11, R244, 0x1, P1 ;  /* 0x0000000b04f47c11 */ /* 0x000fe200088f0cf4 */
[----:B------:R-:W-:Y:S01]  /*1f50*/  IMAD R17, R17, UR27, R13 ;  /* 0x0000001b11117c24 */ /* 0x000fe2000f8e020d */
[----:B------:R-:W-:-:S02]  /*1f60*/  LEA.HI.X R238, R2, UR9, R238, 0x1, P0 ;  /* 0x0000000902ee7c11 */ /* 0x000fc400080f0cee */
        /* <DEDUP_REMOVED lines=20> */
.L_x_331:
[----:B------:R1:W-:Y:S02]  /*20b0*/  STS.128 [R246], RZ ;  /* 0x000000fff6007388 */ /* 0x0003e40000000c00 */
.L_x_330:
[----:B------:R-:W-:Y:S05]  /*20c0*/  BSYNC.RECONVERGENT B0 ;  /* 0x0000000000007941 */ /* 0x000fea0003800200 */
.L_x_329:
        /* <DEDUP_REMOVED lines=41> */
.L_x_333:
[----:B------:R-:W-:Y:S05]  /*2360*/  BSYNC.RECONVERGENT B0 ;  /* 0x0000000000007941 */ /* 0x000fea0003800200 */
.L_x_332:
        /* <DEDUP_REMOVED lines=22> */
.L_x_335:
[----:B------:R-:W-:Y:S05]  /*24d0*/  BSYNC.RECONVERGENT B0 ;  /* 0x0000000000007941 */ /* 0x000fea0003800200 */
.L_x_334:
        /* <DEDUP_REMOVED lines=22> */
.L_x_337:
[----:B------:R-:W-:Y:S05]  /*2640*/  BSYNC.RECONVERGENT B0 ;  /* 0x0000000000007941 */ /* 0x000fea0003800200 */
.L_x_336:
        /* <DEDUP_REMOVED lines=22> */
.L_x_339:
[----:B------:R-:W-:Y:S05]  /*27b0*/  BSYNC.RECONVERGENT B0 ;  /* 0x0000000000007941 */ /* 0x000fea0003800200 */
.L_x_338:
        /* <DEDUP_REMOVED lines=22> */
.L_x_341:
[----:B------:R-:W-:Y:S05]  /*2920*/  BSYNC.RECONVERGENT B0 ;  /* 0x0000000000007941 */ /* 0x000fea0003800200 */
.L_x_340:
        /* <DEDUP_REMOVED lines=22> */
.L_x_343:
[----:B------:R-:W-:Y:S05]  /*2a90*/  BSYNC.RECONVERGENT B0 ;  /* 0x0000000000007941 */ /* 0x000fea0003800200 */
.L_x_342:
        /* <DEDUP_REMOVED lines=21> */
.L_x_345:
[----:B------:R-:W-:Y:S05]  /*2bf0*/  BSYNC.RECONVERGENT B0 ;  /* 0x0000000000007941 */ /* 0x000fea0003800200 */
.L_x_344:
        /* <DEDUP_REMOVED lines=8> */
[----:B--2---:R-:W-:Y:S01]  /*2c80*/  IMAD.U32 R8, RZ, RZ, UR30 ;  /* 0x0000001eff087e24 */ /* 0x004fe2000f8e00ff */
        /* <DEDUP_REMOVED lines=9> */
.L_x_348:
[----:B------:R1:W-:Y:S02]  /*2d20*/  STS.128 [R246+0x4000], RZ ;  /* 0x004000fff6007388 */ /* 0x0003e40000000c00 */
.L_x_347:
[----:B------:R-:W-:Y:S05]  /*2d30*/  BSYNC.RECONVERGENT B0 ;  /* 0x0000000000007941 */ /* 0x000fea0003800200 */
.L_x_346:
        /* <DEDUP_REMOVED lines=17> */
[----:B--2---:R-:W-:-:S04]  /*2e50*/  IMAD.U32 R8, RZ, RZ, UR8 ;  /* 0x00000008ff087e24 */ /* 0x004fc8000f8e00ff */
[----:B------:R-:W-:Y:S01]  /*2e60*/  IMAD.U32 R9, RZ, RZ, UR6 ;  /* 0x00000006ff097e24 */ /* 0x000fe2000f8e00ff */
[----:B------:R-:W-:-:S04]  /*2e70*/  LEA R10, P1, R8, R245, 0x1 ;  /* 0x000000f5080a7211 */ /* 0x000fc800078208ff */
[----:B------:R-:W-:-:S05]  /*2e80*/  LEA.HI.X R11, R8, R244, R9, 0x1, P1 ;  /* 0x000000f4080b7211 */ /* 0x000fca00008f0c09 */
[----:B------:R-:W-:Y:S01]  /*2e90*/  @!PT LDS RZ, [RZ] ;  /* 0x00000000fffff984 */ /* 0x000fe20000000800 */
[----:B------:R-:W-:Y:S01]  /*2ea0*/  @!PT LDS RZ, [RZ] ;  /* 0x00000000fffff984 */ /* 0x000fe20000000800 */
[----:B------:R-:W-:Y:S01]  /*2eb0*/  @!PT LDS RZ, [RZ] ;  /* 0x00000000fffff984 */ /* 0x000fe20000000800 */
[----:B------:R2:W-:Y:S04]  /*2ec0*/  LDGSTS.E.BYPASS.LTC128B.128 [R246+0x4800], desc[UR22][R10.64] ;  /* 0x048000000af67fae */ /* 0x0005e8000b981a16 */
.L_x_350:
[----:B------:R-:W-:Y:S05]  /*2ed0*/  BSYNC.RECONVERGENT B0 ;  /* 0x0000000000007941 */ /* 0x000fea0003800200 */
.L_x_349:
        /* <DEDUP_REMOVED lines=18> */
.L_x_352:
[----:B------:R-:W-:Y:S05]  /*3000*/  BSYNC.RECONVERGENT B0 ;  /* 0x0000000000007941 */ /* 0x000fea0003800200 */
.L_x_351:
        /* <DEDUP_REMOVED lines=11> */
[----:B--2---:R-:W-:Y:S01]  /*30c0*/  IMAD.U32 R8, RZ, RZ, UR16 ;  /* 0x00000010ff087e24 */ /* 0x004fe2000f8e00ff */
        /* <DEDUP_REMOVED lines=8> */
.L_x_354:
[----:B------:R-:W-:Y:S05]  /*3150*/  BSYNC.RECONVERGENT B0 ;  /* 0x0000000000007941 */ /* 0x000fea0003800200 */
.L_x_353:
        /* <DEDUP_REMOVED lines=16> */
.L_x_356:
[----:B------:R-:W-:Y:S05]  /*3260*/  BSYNC.RECONVERGENT B0 ;  /* 0x0000000000007941 */ /* 0x000fea0003800200 */
.L_x_355:
        /* <DEDUP_REMOVED lines=20> */
.L_x_358:
[----:B------:R-:W-:Y:S05]  /*33b0*/  BSYNC.RECONVERGENT B0 ;  /* 0x0000000000007941 */ /* 0x000fea0003800200 */
.L_x_357:
        /* <DEDUP_REMOVED lines=20> */
.L_x_360:
[----:B------:R-:W-:Y:S05]  /*3500*/  BSYNC.RECONVERGENT B0 ;  /* 0x0000000000007941 */ /* 0x000fea0003800200 */
.L_x_359:
        /* <DEDUP_REMOVED lines=20> */
.L_x_362:
[----:B------:R-:W-:Y:S05]  /*3650*/  BSYNC.RECONVERGENT B0 ;  /* 0x0000000000007941 */ /* 0x000fea0003800200 */
.L_x_361:
[----:B------:R-:W0:Y:S01]  /*3660*/  LDGDEPBAR ;  /* 0x00000000000079af */ /* 0x000e220000000000 */
[--C-:B------:R-:W-:Y:S01]  /*3670*/  SHF.R.U32.HI R114, RZ, 0x1, R235.reuse ;  /* 0x00000001ff727819 */ /* 0x100fe200000116eb */
[----:B--2---:R-:W-:Y:S01]  /*3680*/  IMAD.U32 R8, RZ, RZ, UR24 ;  /* 0x00000018ff087e24 */ /* 0x004fe2000f8e00ff */
[----:B------:R-:W-:Y:S01]  /*3690*/  SHF.R.U32.HI R9, RZ, 0x2, R235 ;  /* 0x00000002ff097819 */ /* 0x000fe200000116eb */
        /* <DEDUP_REMOVED lines=13> */
[----:B------:R-:W2:Y:S02]  /*3770*/  LDCU UR8, c[0x0][0x440] ;  /* 0x00008800ff0877ac */ /* 0x000ea40008000800 */
[----:B--2---:R-:W-:-:S13]  /*3780*/  ISETP.GE.AND P0, PT, R236, UR8, PT ;  /* 0x00000008ec007c0c */ /* 0x004fda000bf06270 */
        /* <DEDUP_REMOVED lines=11> */
.L_x_365:
[----:B------:R2:W-:Y:S01]  /*3840*/  STS.128 [R246+0x8000], RZ ;  /* 0x008000fff6007388 */ /* 0x0005e20000000c00 */
[----:B------:R-:W-:Y:S05]  /*3850*/  BRA `(.L_x_366) ;  /* 0x0000000000047947 */ /* 0x000fea0003800000 */
.L_x_364:
[----:B------:R2:W-:Y:S02]  /*3860*/  STS.128 [R246+0x8000], RZ ;  /* 0x008000fff6007388 */ /* 0x0005e40000000c00 */
.L_x_366:
[----:B------:R-:W-:Y:S05]  /*3870*/  BSYNC.RECONVERGENT B0 ;  /* 0x0000000000007941 */ /* 0x000fea0003800200 */
.L_x_363:
        /* <DEDUP_REMOVED lines=8> */
[----:B------:R-:W-:-:S02]  /*3900*/  LOP3.LUT R115, R5, 0x200, RZ, 0xc0, !PT ;  /* 0x0000020005737812 */ /* 0x000fc400078ec0ff */
[C---:B------:R-:W-:Y:S01]  /*3910*/  LOP3.LUT R114, R0.reuse, 0x8, R114, 0x78, !PT ;  /* 0x0000000800727812 */ /* 0x040fe200078e7872 */
[----:B------:R1:W-:Y:S01]  /*3920*/  @P0 STS.128 [R246+0x8800], RZ ;  /* 0x008800fff6000388 */ /* 0x0003e20000000c00 */
[----:B------:R-:W-:Y:S02]  /*3930*/  LOP3.LUT R127, R5, 0x400, RZ, 0xc0, !PT ;  /* 0x00000400057f7812 */ /* 0x000fe400078ec0ff */
[----:B------:R-:W-:Y:S02]  /*3940*/  LOP3.LUT R0, R0, 0x8, R235, 0x78, !PT ;  /* 0x0000000800007812 */ /* 0x000fe400078e78eb */
[----:B------:R-:W-:Y:S02]  /*3950*/  LOP3.LUT R239, R115, 0x7c00, R2, 0xf8, !PT ;  /* 0x00007c0073ef7812 */ /* 0x000fe400078ef802 */
[----:B------:R-:W-:Y:S01]  /*3960*/  ISETP.GE.AND P6, PT, R6, UR4, PT ;  /* 0x0000000406007c0c */ /* 0x000fe2000bfc6270 */
[----:B------:R-:W-:Y:S01]  /*3970*/  IMAD R127, R0, 0x2, R127 ;  /* 0x00000002007f7824 */ /* 0x000fe200078e027f */
[----:B------:R-:W-:-:S02]  /*3980*/  ISETP.GE.AND P4, PT, R4, UR4, PT ;  /* 0x0000000404007c0c */ /* 0x000fc4000bf86270 */
[----:B------:R-:W-:Y:S02]  /*3990*/  ISETP.GE.AND P3, PT, R3, UR4, PT ;  /* 0x0000000403007c0c */ /* 0x000fe4000bf66270 */
        /* <DEDUP_REMOVED lines=18> */
.L_x_368:
[----:B------:R-:W-:Y:S05]  /*3ac0*/  BSYNC.RECONVERGENT B0 ;  /* 0x0000000000007941 */ /* 0x000fea0003800200 */
.L_x_367:
        /* <DEDUP_REMOVED lines=11> */
[----:B-1----:R-:W-:Y:S01]  /*3b80*/  IMAD.U32 R3, RZ, RZ, UR8 ;  /* 0x00000008ff037e24 */ /* 0x002fe2000f8e00ff */
[----:B------:R-:W-:-:S04]  /*3b90*/  LEA R2, P0, R5, R240, 0x1 ;  /* 0x000000f005027211 */ /* 0x000fc800078008ff */
[----:B------:R-:W-:-:S05]  /*3ba0*/  LEA.HI.X R3, R5, R238, R3, 0x1, P0 ;  /* 0x000000ee05037211 */ /* 0x000fca00000f0c03 */
[----:B------:R-:W-:Y:S01]  /*3bb0*/  @!PT LDS RZ, [RZ] ;  /* 0x00000000fffff984 */ /* 0x000fe20000000800 */
[----:B------:R-:W-:Y:S01]  /*3bc0*/  @!PT LDS RZ, [RZ] ;  /* 0x00000000fffff984 */ /* 0x000fe20000000800 */
[----:B------:R-:W-:Y:S01]  /*3bd0*/  @!PT LDS RZ, [RZ] ;  /* 0x00000000fffff984 */ /* 0x000fe20000000800 */
[----:B------:R1:W-:Y:S04]  /*3be0*/  LDGSTS.E.BYPASS.LTC128B.128 [R246+0x9000], desc[UR22][R2.64] ;  /* 0x0900000002f67fae */ /* 0x0003e8000b981a16 */
.L_x_370:
[----:B------:R-:W-:Y:S05]  /*3bf0*/  BSYNC.RECONVERGENT B0 ;  /* 0x0000000000007941 */ /* 0x000fea0003800200 */
.L_x_369:
        /* <DEDUP_REMOVED lines=21> */
.L_x_372:
[----:B------:R-:W-:Y:S05]  /*3d50*/  BSYNC.RECONVERGENT B0 ;  /* 0x0000000000007941 */ /* 0x000fea0003800200 */
.L_x_371:
        /* <DEDUP_REMOVED lines=9> */
[----:B-1----:R-:W-:-:S04]  /*3df0*/  IMAD.U32 R5, RZ, RZ, UR10 ;  /* 0x0000000aff057e24 */ /* 0x002fc8000f8e00ff */
[----:B------:R-:W-:Y:S01]  /*3e00*/  IMAD.U32 R3, RZ, RZ, UR8 ;  /* 0x00000008ff037e24 */ /* 0x000fe2000f8e00ff */
[----:B------:R-:W-:-:S04]  /*3e10*/  LEA R2, P0, R5, R240, 0x1 ;  /* 0x000000f005027211 */ /* 0x000fc800078008ff */
[----:B------:R-:W-:-:S05]  /*3e20*/  LEA.HI.X R3, R5, R238, R3, 0x1, P0 ;  /* 0x000000ee05037211 */ /* 0x000fca00000f0c03 */
[----:B------:R-:W-:Y:S01]  /*3e30*/  @!PT LDS RZ, [RZ] ;  /* 0x00000000fffff984 */ /* 0x000fe20000000800 */
[----:B------:R-:W-:Y:S01]  /*3e40*/  @!PT LDS RZ, [RZ] ;  /* 0x00000000fffff984 */ /* 0x000fe20000000800 */
[----:B------:R-:W-:Y:S01]  /*3e50*/  @!PT LDS RZ, [RZ] ;  /* 0x00000000fffff984 */ /* 0x000fe20000000800 */
[----:B------:R1:W-:Y:S04]  /*3e60*/  LDGSTS.E.BYPASS.LTC128B.128 [R246+0xa000], desc[UR22][R2.64] ;  /* 0x0a00000002f67fae */ /* 0x0003e8000b981a16 */
.L_x_374:
[----:B------:R-:W-:Y:S05]  /*3e70*/  BSYNC.RECONVERGENT B0 ;  /* 0x0000000000007941 */ /* 0x000fea0003800200 */
.L_x_373:
        /* <DEDUP_REMOVED lines=21> */
.L_x_376:
[----:B------:R-:W-:Y:S05]  /*3fd0*/  BSYNC.RECONVERGENT B0 ;  /* 0x0000000000007941 */ /* 0x000fea0003800200 */
.L_x_375:
        /* <DEDUP_REMOVED lines=21> */
.L_x_378:
[----:B------:R-:W-:Y:S05]  /*4130*/  BSYNC.RECONVERGENT B0 ;  /* 0x0000000000007941 */ /* 0x000fea0003800200 */
.L_x_377:
        /* <DEDUP_REMOVED lines=20> */
.L_x_380:
[----:B------:R-:W-:Y:S05]  /*4280*/  BSYNC.RECONVERGENT B0 ;  /* 0x0000000000007941 */ /* 0x000fea0003800200 */
.L_x_379:
[----:B------:R-:W-:Y:S01]  /*4290*/  LDSM.16.M88.4 R68, [R239] ;  /* 0x00000000ef44783b */ /* 0x000fe20000000200 */
[----:B------:R-:W-:Y:S01]  /*42a0*/  LOP3.LUT P6, RZ, R235, 0x2, RZ, 0xc0, !PT ;  /* 0x00000002ebff7812 */ /* 0x000fe200078cc0ff */
[----:B------:R-:W5:Y:S01]  /*42b0*/  LDCU UR4, c[0x0][0x50c] ;  /* 0x0000a180ff0477ac */ /* 0x000f620008000800 */
[----:B------:R-:W-:Y:S01]  /*42c0*/  MOV R28, 0x20 ;  /* 0x00000020001c7802 */ /* 0x000fe20000000f00 */
[----:B------:R-:W2:Y:S01]  /*42d0*/  LDSM.16.M88.4 R32, [R127+UR5+0x4000] ;  /* 0x004000057f20783b */ /* 0x000ea20008000200 */
[----:B------:R-:W-:Y:S01]  /*42e0*/  IADD3 R29, PT, PT, R127, UR5, RZ ;  /* 0x000000057f1d7c10 */ /* 0x000fe2000fffe0ff */
[----:B------:R-:W-:Y:S01]  /*42f0*/  UISETP.NE.AND UP0, UPT, UR20, 0x1, UPT ;  /* 0x000000011400788c */ /* 0x000fe2000bf05270 */
[----:B------:R-:W-:Y:S01]  /*4300*/  SEL R30, R28, 0xffffffe0, !P6 ;  /* 0xffffffe01c1e7807 */ /* 0x000fe20007000000 */
[----:B------:R-:W4:Y:S01]  /*4310*/  LDSM.16.M88.4 R64, [R239+0x2000] ;  /* 0x00200000ef40783b */ /* 0x000f220000000200 */
[----:B------:R-:W-:Y:S02]  /*4320*/  LOP3.LUT P0, RZ, R235, 0x4, RZ, 0xc0, !PT ;  /* 0x00000004ebff7812 */ /* 0x000fe4000780c0ff */
[-C--:B-1----:R-:W-:Y:S01]  /*4330*/  IADD3 R2, PT, PT, R239, R30.reuse, RZ ;  /* 0x0000001eef027210 */ /* 0x082fe20007ffe0ff */
[----:B------:R-:W-:Y:S01]  /*4340*/  LDSM.16.M88.4 R44, [R127+UR5+0x4800] ;  /* 0x004800057f2c783b */ /* 0x000fe20008000200 */
[----:B------:R-:W-:-:S02]  /*4350*/  IADD3 R126, PT, PT, R29, R30, RZ ;  /* 0x0000001e1d7e7210 */ /* 0x000fc40007ffe0ff */
[----:B------:R-:W-:Y:S01]  /*4360*/  MOV R242, 0x40 ;  /* 0x0000004000f27802 */ /* 0x000fe20000000f00 */
[----:B------:R-:W-:Y:S01]  /*4370*/  LDSM.16.M88.4 R56, [R2] ;  /* 0x000000000238783b */ /* 0x000fe20000000200 */
[----:B------:R-:W-:Y:S02]  /*4380*/  VIMNMX R232, PT, PT, R116, UR25, PT ;  /* 0x0000001974e87c48 */ /* 0x000fe4000bfe0100 */
[----:B------:R-:W-:Y:S01]  /*4390*/  SEL R242, R242, 0xffffffc0, !P0 ;  /* 0xffffffc0f2f27807 */ /* 0x000fe20004000000 */
[----:B------:R-:W1:Y:S03]  /*43a0*/  LDSM.16.M88.4 R24, [R126+0x4000] ;  /* 0x004000007e18783b */ /* 0x000e660000000200 */
[-C--:B------:R-:W-:Y:S01]  /*43b0*/  IADD3 R3, PT, PT, R239, R242.reuse, RZ ;  /* 0x000000f2ef037210 */ /* 0x080fe20007ffe0ff */
[----:B------:R-:W5:Y:S01]  /*43c0*/  LDSM.16.M88.4 R52, [R2+0x2000] ;  /* 0x002000000234783b */ /* 0x000f620000000200 */
[----:B------:R-:W-:-:S02]  /*43d0*/  IADD3 R241, PT, PT, R29, R242, RZ ;  /* 0x000000f21df17210 */ /* 0x000fc40007ffe0ff */
[C---:B------:R-:W-:Y:S01]  /*43e0*/  IADD3 R0, PT, PT, R30.reuse, R3, RZ ;  /* 0x000000031e007210 */ /* 0x040fe20007ffe0ff */
[----:B------:R-:W-:Y:S01]  /*43f0*/  LDSM.16.M88.4 R40, [R3] ;  /* 0x000000000328783b */ /* 0x000fe20000000200 */
[----:B------:R-:W-:-:S03]  /*4400*/  IADD3 R117, PT, PT, R30, R241, RZ ;  /* 0x000000f11e757210 */ /* 0x000fc60007ffe0ff */
[----:B------:R-:W5:Y:S04]  /*4410*/  LDSM.16.M88.4 R76, [R241+0x4000] ;  /* 0x00400000f14c783b */ /* 0x000f680000000200 */
[----:B------:R-:W5:Y:S04]  /*4420*/  LDSM.16.M88.4 R36, [R3+0x2000] ;  /* 0x002000000324783b */ /* 0x000f680000000200 */
[----:B------:R-:W-:Y:S01]  /*4430*/  LDSM.16.M88.4 R60, [R117+0x4000] ;  /* 0x00400000753c783b */ /* 0x000fe20000000200 */
[-C--:B--2---:R-:W-:Y:S03]  /*4440*/  HMMA.16816.F32.BF16 R8, R68, R32.reuse, RZ ;  /* 0x000000204408723c */ /* 0x084fe600000418ff */
[----:B------:R-:W2:Y:S04]  /*4450*/  LDSM.16.M88.4 R20, [R0] ;  /* 0x000000000014783b */ /* 0x000ea80000000200 */
[----:B---3--:R-:W3:Y:S01]  /*4460*/  LDSM.16.M88.4 R16, [R0+0x2000] ;  /* 0x002000000010783b */ /* 0x008ee20000000200 */
[C---:B----4-:R-:W-:Y:S03]  /*4470*/  HMMA.16816.F32.BF16 R4, R64.reuse, R32, RZ ;  /* 0x000000204004723c */ /* 0x050fe600000418ff */
[----:B------:R-:W4:Y:S04]  /*4480*/  LDSM.16.M88.4 R48, [R126+0x4800] ;  /* 0x004800007e30783b */ /* 0x000f280000000200 */
[----:B------:R-:W0:Y:S01]  /*4490*/  LDGDEPBAR ;  /* 0x00000000000079af */ /* 0x000e220000000000 */
[-C--:B------:R-:W-:Y:S08]  /*44a0*/  HMMA.16816.F32.BF16 R12, R64, R34.reuse, RZ ;  /* 0x00000022400c723c */ /* 0x080ff000000418ff */
[----:B------:R-:W-:Y:S08]  /*44b0*/  HMMA.16816.F32.BF16 R32, R68, R34, RZ ;  /* 0x000000224420723c */ /* 0x000ff000000418ff */
[-C--:B-1----:R-:W-:Y:S08]  /*44c0*/  HMMA.16816.F32.BF16 R8, R56, R24.reuse, R8 ;  /* 0x000000183808723c */ /* 0x082ff00000041808 */
[C---:B-----5:R-:W-:Y:S08]  /*44d0*/  HMMA.16816.F32.BF16 R4, R52.reuse, R24, R4 ;  /* 0x000000183404723c */ /* 0x060ff00000041804 */
[-C--:B------:R-:W-:Y:S08]  /*44e0*/  HMMA.16816.F32.BF16 R12, R52, R26.reuse, R12 ;  /* 0x0000001a340c723c */ /* 0x080ff0000004180c */
[----:B------:R-:W-:Y:S08]  /*44f0*/  HMMA.16816.F32.BF16 R32, R56, R26, R32 ;  /* 0x0000001a3820723c */ /* 0x000ff00000041820 */
[-C--:B------:R-:W-:Y:S08]  /*4500*/  HMMA.16816.F32.BF16 R8, R40, R76.reuse, R8 ;  /* 0x0000004c2808723c */ /* 0x080ff00000041808 */
[----:B------:R-:W-:Y:S08]  /*4510*/  HMMA.16816.F32.BF16 R4, R36, R76, R4 ;  /* 0x0000004c2404723c */ /* 0x000ff00000041804 */
[-C--:B------:R-:W-:Y:S08]  /*4520*/  HMMA.16816.F32.BF16 R32, R40, R78.reuse, R32 ;  /* 0x0000004e2820723c */ /* 0x080ff00000041820 */
[----:B------:R-:W-:Y:S01]  /*4530*/  HMMA.16816.F32.BF16 R12, R36, R78, R12 ;  /* 0x0000004e240c723c */ /* 0x000fe2000004180c */
[----:B------:R-:W1:Y:S07]  /*4540*/  LDSM.16.M88.4 R76, [R241+0x4800] ;  /* 0x00480000f14c783b */ /* 0x000e6e0000000200 */
[----:B------:R-:W-:Y:S08]  /*4550*/  HMMA.16816.F32.BF16 R72, R68, R44, RZ ;  /* 0x0000002c4448723c */ /* 0x000ff000000418ff */
[-C--:B--2---:R-:W-:Y:S08]  /*4560*/  HMMA.16816.F32.BF16 R8, R20, R60.reuse, R8 ;  /* 0x0000003c1408723c */ /* 0x084ff00000041808 */
[----:B---3--:R-:W-:Y:S08]  /*4570*/  HMMA.16816.F32.BF16 R4, R16, R60, R4 ;  /* 0x0000003c1004723c */ /* 0x008ff00000041804 */
[----:B------:R-:W-:Y:S03]  /*4580*/  HMMA.16816.F32.BF16 R24, R64, R44, RZ ;  /* 0x0000002c4018723c */ /* 0x000fe600000418ff */
[----:B------:R-:W-:Y:S01]  /*4590*/  FMUL.FTZ R8, R8, UR4 ;  /* 0x0000000408087c20 */ /* 0x000fe20008410000 */
[----:B------:R-:W-:Y:S01]  /*45a0*/  FMUL.FTZ R9, R9, UR4 ;  /* 0x0000000409097c20 */ /* 0x000fe20008410000 */
[----:B------:R-:W-:Y:S01]  /*45b0*/  FMUL.FTZ R10, R10, UR4 ;  /* 0x000000040a0a7c20 */ /* 0x000fe20008410000 */
[----:B------:R-:W-:Y:S01]  /*45c0*/  FMUL.FTZ R100, R11, UR4 ;  /* 0x000000040b647c20 */ /* 0x000fe20008410000 */
[----:B------:R-:W2:Y:S01]  /*45d0*/  MUFU.TANH R113, R8 ;  /* 0x0000000800717308 */ /* 0x000ea20000002400 */
[-C--:B------:R-:W-:Y:S03]  /*45e0*/  HMMA.16816.F32.BF16 R32, R20, R62.reuse, R32 ;  /* 0x0000003e1420723c */ /* 0x080fe60000041820 */
[----:B------:R-:W-:Y:S01]  /*45f0*/  FMUL.FTZ R4, R4, UR4 ;  /* 0x0000000404047c20 */ /* 0x000fe20008410000 */
[----:B------:R-:W-:Y:S01]  /*4600*/  FMUL.FTZ R98, R5, UR4 ;  /* 0x0000000405627c20 */ /* 0x000fe20008410000 */
[----:B------:R-:W-:Y:S01]  /*4610*/  FMUL.FTZ R97, R6, UR4 ;  /* 0x0000000406617c20 */ /* 0x000fe20008410000 */
[----:B------:R-:W-:Y:S01]  /*4620*/  FMUL.FTZ R96, R7, UR4 ;  /* 0x0000000407607c20 */ /* 0x000fe20008410000 */
[----:B------:R-:W3:Y:S01]  /*4630*/  MUFU.TANH R112, R9 ;  /* 0x0000000900707308 */ /* 0x000ee20000002400 */
[----:B------:R-:W-:Y:S01]  /*4640*/  HMMA.16816.F32.BF16 R12, R16, R62, R12 ;  /* 0x0000003e100c723c */ /* 0x000fe2000004180c */
[----:B------:R-:W5:Y:S06]  /*4650*/  LDSM.16.M88.4 R60, [R117+0x4800] ;  /* 0x00480000753c783b */ /* 0x000f6c0000000200 */
[----:B------:R1:W1:Y:S01]  /*4660*/  MUFU.TANH R101, R10 ;  /* 0x0000000a00657308 */ /* 0x0002620000002400 */
[-C--:B----4-:R-:W-:Y:S03]  /*4670*/  HMMA.16816.F32.BF16 R72, R56, R48.reuse, R72 ;  /* 0x000000303848723c */ /* 0x090fe60000041848 */
[----:B------:R-:W-:Y:S01]  /*4680*/  FMUL.FTZ R32, R32, UR4 ;  /* 0x0000000420207c20 */ /* 0x000fe20008410000 */
[----:B------:R-:W-:Y:S01]  /*4690*/  FMUL.FTZ R33, R33, UR4 ;  /* 0x0000000421217c20 */ /* 0x000fe20008410000 */
[----:B------:R-:W-:Y:S01]  /*46a0*/  FMUL.FTZ R34, R34, UR4 ;  /* 0x0000000422227c20 */ /* 0x000fe20008410000 */
[----:B------:R-:W-:Y:S01]  /*46b0*/  FMUL.FTZ R94, R35, UR4 ;  /* 0x00000004235e7c20 */ /* 0x000fe20008410000 */
[----:B------:R4:W2:Y:S01]  /*46c0*/  MUFU.TANH R99, R4 ;  /* 0x0000000400637308 */ /* 0x0008a20000002400 */
[----:B------:R-:W-:Y:S03]  /*46d0*/  HMMA.16816.F32.BF16 R24, R52, R48, R24 ;  /* 0x000000303418723c */ /* 0x000fe60000041818 */
[----:B------:R-:W-:Y:S01]  /*46e0*/  FMUL.FTZ R93, R12, UR4 ;  /* 0x000000040c5d7c20 */ /* 0x000fe20008410000 */
[----:B------:R-:W-:Y:S01]  /*46f0*/  FMUL.FTZ R92, R13, UR4 ;  /* 0x000000040d5c7c20 */ /* 0x000fe20008410000 */
[----:B------:R-:W-:Y:S01]  /*4700*/  FMUL.FTZ R91, R14, UR4 ;  /* 0x000000040e5b7c20 */ /* 0x000fe20008410000 */
[----:B------:R-:W-:Y:S01]  /*4710*/  FMUL.FTZ R90, R15, UR4 ;  /* 0x000000040f5a7c20 */ /* 0x000fe20008410000 */
[----:B------:R-:W2:Y:S01]  /*4720*/  MUFU.TANH R111, R32 ;  /* 0x00000020006f7308 */ /* 0x000ea20000002400 */
[-C--:B-1----:R-:W-:Y:S07]  /*4730*/  HMMA.16816.F32.BF16 R8, R64, R46.reuse, RZ ;  /* 0x0000002e4008723c */ /* 0x082fee00000418ff */
[----:B------:R-:W1:Y:S01]  /*4740*/  MUFU.TANH R110, R33 ;  /* 0x00000021006e7308 */ /* 0x000e620000002400 */
[----:B----4-:R-:W-:Y:S01]  /*4750*/  HMMA.16816.F32.BF16 R4, R68, R46, RZ ;  /* 0x0000002e4404723c */ /* 0x010fe200000418ff */
[----:B------:R-:W4:Y:S06]  /*4760*/  LDSM.16.M88.4 R44, [R127+UR5+0x5000] ;  /* 0x005000057f2c783b */ /* 0x000f2c0008000200 */
[----:B------:R3:W1:Y:S01]  /*4770*/  MUFU.TANH R95, R34 ;  /* 0x00000022005f7308 */ /* 0x0006620000002400 */
[-C--:B------:R-:W-:Y:S07]  /*4780*/  HMMA.16816.F32.BF16 R72, R40, R76.reuse, R72 ;  /* 0x0000004c2848723c */ /* 0x080fee0000041848 */
[----:B------:R-:W1:Y:S01]  /*4790*/  MUFU.TANH R100, R100 ;  /* 0x0000006400647308 */ /* 0x000e620000002400 */
[----:B------:R-:W-:Y:S07]  /*47a0*/  HMMA.16816.F32.BF16 R24, R36, R76, R24 ;  /* 0x0000004c2418723c */ /* 0x000fee0000041818 */
[----:B------:R-:W1:Y:S01]  /*47b0*/  MUFU.TANH R98, R98 ;  /* 0x0000006200627308 */ /* 0x000e620000002400 */
[-C--:B------:R-:W-:Y:S07]  /*47c0*/  HMMA.16816.F32.BF16 R8, R52, R50.reuse, R8 ;  /* 0x000000323408723c */ /* 0x080fee0000041808 */
[----:B------:R-:W1:Y:S01]  /*47d0*/  MUFU.TANH R97, R97 ;  /* 0x0000006100617308 */ /* 0x000e620000002400 */
[----:B------:R-:W-:Y:S01]  /*47e0*/  HMMA.16816.F32.BF16 R4, R56, R50, R4 ;  /* 0x000000323804723c */ /* 0x000fe20000041804 */
[----:B------:R-:W2:Y:S06]  /*47f0*/  LDSM.16.M88.4 R48, [R126+0x5000] ;  /* 0x005000007e30783b */ /* 0x000eac0000000200 */
[----:B------:R-:W1:Y:S01]  /*4800*/  MUFU.TANH R96, R96 ;  /* 0x0000006000607308 */ /* 0x000e620000002400 */
[-C--:B-----5:R-:W-:Y:S07]  /*4810*/  HMMA.16816.F32.BF16 R72, R20, R60.reuse, R72 ;  /* 0x0000003c1448723c */ /* 0x0a0fee0000041848 */
[----:B------:R-:W1:Y:S01]  /*4820*/  MUFU.TANH R94, R94 ;  /* 0x0000005e005e7308 */ /* 0x000e620000002400 */
[----:B------:R-:W-:Y:S07]  /*4830*/  HMMA.16816.F32.BF16 R24, R16, R60, R24 ;  /* 0x0000003c1018723c */ /* 0x000fee0000041818 */
[----:B------:R-:W1:Y:S01]  /*4840*/  MUFU.TANH R93, R93 ;  /* 0x0000005d005d7308 */ /* 0x000e620000002400 */
[-C--:B------:R-:W-:Y:S03]  /*4850*/  HMMA.16816.F32.BF16 R4, R40, R78.reuse, R4 ;  /* 0x0000004e2804723c */ /* 0x080fe60000041804 */
[----:B------:R-:W-:Y:S01]  /*4860*/  FMUL.FTZ R72, R72, UR4 ;  /* 0x0000000448487c20 */ /* 0x000fe20008410000 */
[----:B------:R-:W-:Y:S01]  /*4870*/  FMUL.FTZ R73, R73, UR4 ;  /* 0x0000000449497c20 */ /* 0x000fe20008410000 */
[----:B------:R-:W-:Y:S01]  /*4880*/  FMUL.FTZ R74, R74, UR4 ;  /* 0x000000044a4a7c20 */ /* 0x000fe20008410000 */
[----:B------:R-:W-:Y:S01]  /*4890*/  FMUL.FTZ R84, R75, UR4 ;  /* 0x000000044b547c20 */ /* 0x000fe20008410000 */
[----:B------:R-:W1:Y:S01]  /*48a0*/  MUFU.TANH R109, R72 ;  /* 0x00000048006d7308 */ /* 0x000e620000002400 */
[----:B------:R-:W-:Y:S01]  /*48b0*/  HMMA.16816.F32.BF16 R8, R36, R78, R8 ;  /* 0x0000004e2408723c */ /* 0x000fe20000041808 */
[----:B------:R-:W5:Y:S02]  /*48c0*/  LDSM.16.M88.4 R76, [R241+0x5000] ;  /* 0x00500000f14c783b */ /* 0x000f640000000200 */
[----:B------:R-:W-:Y:S01]  /*48d0*/  FMUL.FTZ R24, R24, UR4 ;  /* 0x0000000418187c20 */ /* 0x000fe20008410000 */
[----:B------:R-:W-:Y:S01]  /*48e0*/  FMUL.FTZ R88, R25, UR4 ;  /* 0x0000000419587c20 */ /* 0x000fe20008410000 */
[----:B------:R-:W-:Y:S01]  /*48f0*/  FMUL.FTZ R87, R26, UR4 ;  /* 0x000000041a577c20 */ /* 0x000fe20008410000 */
[----:B------:R-:W-:Y:S01]  /*4900*/  FMUL.FTZ R86, R27, UR4 ;  /* 0x000000041b567c20 */ /* 0x000fe20008410000 */
[----:B------:R-:W1:Y:S01]  /*4910*/  MUFU.TANH R108, R73 ;  /* 0x00000049006c7308 */ /* 0x000e620000002400 */
[-C--:B----4-:R-:W-:Y:S07]  /*4920*/  HMMA.16816.F32.BF16 R12, R64, R44.reuse, RZ ;  /* 0x0000002c400c723c */ /* 0x090fee00000418ff */
[----:B------:R4:W1:Y:S01]  /*4930*/  MUFU.TANH R85, R74 ;  /* 0x0000004a00557308 */ /* 0x0008620000002400 */
[----:B---3--:R-:W-:Y:S07]  /*4940*/  HMMA.16816.F32.BF16 R32, R68, R44, RZ ;  /* 0x0000002c4420723c */ /* 0x008fee00000418ff */
[----:B------:R3:W1:Y:S01]  /*4950*/  MUFU.TANH R89, R24 ;  /* 0x0000001800597308 */ /* 0x0006620000002400 */
[-C--:B------:R-:W-:Y:S07]  /*4960*/  HMMA.16816.F32.BF16 R4, R20, R62.reuse, R4 ;  /* 0x0000003e1404723c */ /* 0x080fee0000041804 */
[----:B------:R-:W1:Y:S01]  /*4970*/  MUFU.TANH R92, R92 ;  /* 0x0000005c005c7308 */ /* 0x000e620000002400 */
[----:B------:R-:W-:Y:S01]  /*4980*/  HMMA.16816.F32.BF16 R8, R16, R62, R8 ;  /* 0x0000003e1008723c */ /* 0x000fe20000041808 */
[----:B------:R-:W-:Y:S06]  /*4990*/  LDSM.16.M88.4 R60, [R117+0x5000] ;  /* 0x00500000753c783b */ /* 0x000fec0000000200 */
[----:B------:R-:W1:Y:S01]  /*49a0*/  MUFU.TANH R91, R91 ;  /* 0x0000005b005b7308 */ /* 0x000e620000002400 */
[-C--:B----4-:R-:W-:Y:S01]  /*49b0*/  HMMA.16816.F32.BF16 R72, R64, R46.reuse, RZ ;  /* 0x0000002e4048723c */ /* 0x090fe200000418ff */
[----:B---3--:R-:W3:Y:S02]  /*49c0*/  LDSM.16.M88.4 R24, [R127+UR5+0x5800] ;  /* 0x005800057f18783b */ /* 0x008ee40008000200 */
[----:B------:R-:W-:Y:S01]  /*49d0*/  FMUL.FTZ R4, R4, UR4 ;  /* 0x0000000404047c20 */ /* 0x000fe20008410000 */
[----:B------:R-:W-:Y:S01]  /*49e0*/  FMUL.FTZ R5, R5, UR4 ;  /* 0x0000000405057c20 */ /* 0x000fe20008410000 */
[----:B------:R-:W-:Y:S01]  /*49f0*/  FMUL.FTZ R6, R6, UR4 ;  /* 0x0000000406067c20 */ /* 0x000fe20008410000 */
[----:B------:R-:W-:Y:S01]  /*4a00*/  FMUL.FTZ R3, R7, UR4 ;  /* 0x0000000407037c20 */ /* 0x000fe20008410000 */
[----:B------:R-:W4:Y:S01]  /*4a10*/  MUFU.TANH R107, R4 ;  /* 0x00000004006b7308 */ /* 0x000f220000002400 */
[----:B------:R-:W-:Y:S03]  /*4a20*/  HMMA.16816.F32.BF16 R44, R68, R46, RZ ;  /* 0x0000002e442c723c */ /* 0x000fe600000418ff */
[----:B------:R-:W-:Y:S01]  /*4a30*/  FMUL.FTZ R104, R8, UR4 ;  /* 0x0000000408687c20 */ /* 0x000fe20008410000 */
[----:B------:R-:W-:Y:S01]  /*4a40*/  FMUL.FTZ R103, R9, UR4 ;  /* 0x0000000409677c20 */ /* 0x000fe20008410000 */
[----:B------:R-:W-:Y:S01]  /*4a50*/  FMUL.FTZ R102, R10, UR4 ;  /* 0x000000040a667c20 */ /* 0x000fe20008410000 */
[----:B------:R-:W-:Y:S01]  /*4a60*/  FMUL.FTZ R105, R11, UR4 ;  /* 0x000000040b697c20 */ /* 0x000fe20008410000 */
[----:B------:R-:W1:Y:S01]  /*4a70*/  MUFU.TANH R106, R5 ;  /* 0x00000005006a7308 */ /* 0x000e620000002400 */
[-C--:B--2---:R-:W-:Y:S07]  /*4a80*/  HMMA.16816.F32.BF16 R12, R52, R48.reuse, R12 ;  /* 0x00000030340c723c */ /* 0x084fee000004180c */
[----:B------:R3:W2:Y:S01]  /*4a90*/  MUFU.TANH R31, R6 ;  /* 0x00000006001f7308 */ /* 0x0006a20000002400 */
[----:B------:R-:W-:Y:S07]  /*4aa0*/  HMMA.16816.F32.BF16 R32, R56, R48, R32 ;  /* 0x000000303820723c */ /* 0x000fee0000041820 */
[----:B------:R-:W1:Y:S01]  /*4ab0*/  MUFU.TANH R90, R90 ;  /* 0x0000005a005a7308 */ /* 0x000e620000002400 */
[-C--:B------:R-:W-:Y:S07]  /*4ac0*/  HMMA.16816.F32.BF16 R72, R52, R50.reuse, R72 ;  /* 0x000000323448723c */ /* 0x080fee0000041848 */
[----:B------:R-:W1:Y:S01]  /*4ad0*/  MUFU.TANH R84, R84 ;  /* 0x0000005400547308 */ /* 0x000e620000002400 */
[----:B------:R-:W-:Y:S01]  /*4ae0*/  HMMA.16816.F32.BF16 R44, R56, R50, R44 ;  /* 0x00000032382c723c */ /* 0x000fe2000004182c */
[----:B------:R-:W4:Y:S06]  /*4af0*/  LDSM.16.M88.4 R48, [R126+0x5800] ;  /* 0x005800007e30783b */ /* 0x000f2c0000000200 */
[----:B------:R-:W1:Y:S01]  /*4b00*/  MUFU.TANH R88, R88 ;  /* 0x0000005800587308 */ /* 0x000e620000002400 */
[-C--:B-----5:R-:W-:Y:S07]  /*4b10*/  HMMA.16816.F32.BF16 R12, R36, R76.reuse, R12 ;  /* 0x0000004c240c723c */ /* 0x0a0fee000004180c */
[----:B------:R-:W1:Y:S01]  /*4b20*/  MUFU.TANH R87, R87 ;  /* 0x0000005700577308 */ /* 0x000e620000002400 */
[C---:B------:R-:W-:Y:S07]  /*4b30*/  HMMA.16816.F32.BF16 R32, R40.reuse, R76, R32 ;  /* 0x0000004c2820723c */ /* 0x040fee0000041820 */
[----:B------:R-:W1:Y:S01]  /*4b40*/  MUFU.TANH R86, R86 ;  /* 0x0000005600567308 */ /* 0x000e620000002400 */
[-C--:B------:R-:W-:Y:S07]  /*4b50*/  HMMA.16816.F32.BF16 R44, R40, R78.reuse, R44 ;  /* 0x0000004e282c723c */ /* 0x080fee000004182c */
[----:B------:R-:W1:Y:S01]  /*4b60*/  MUFU.TANH R3, R3 ;  /* 0x0000000300037308 */ /* 0x000e620000002400 */
[----:B------:R-:W-:Y:S01]  /*4b70*/  HMMA.16816.F32.BF16 R72, R36, R78, R72 ;  /* 0x0000004e2448723c */ /* 0x000fe20000041848 */
[----:B------:R-:W5:Y:S06]  /*4b80*/  LDSM.16.M88.4 R76, [R241+0x5800] ;  /* 0x00580000f14c783b */ /* 0x000f6c0000000200 */
[----:B------:R-:W1:Y:S01]  /*4b90*/  MUFU.TANH R104, R104 ;  /* 0x0000006800687308 */ /* 0x000e620000002400 */
[----:B---3--:R-:W-:Y:S07]  /*4ba0*/  HMMA.16816.F32.BF16 R4, R68, R24, RZ ;  /* 0x000000184404723c */ /* 0x008fee00000418ff */
[----:B------:R-:W3:Y:S01]  /*4bb0*/  MUFU.TANH R103, R103 ;  /* 0x0000006700677308 */ /* 0x000ee20000002400 */
[-C--:B------:R-:W-:Y:S07]  /*4bc0*/  HMMA.16816.F32.BF16 R12, R16, R60.reuse, R12 ;  /* 0x0000003c100c723c */ /* 0x080fee000004180c */
[----:B------:R-:W1:Y:S01]  /*4bd0*/  MUFU.TANH R102, R102 ;  /* 0x0000006600667308 */ /* 0x000e620000002400 */
[----:B------:R-:W-:Y:S07]  /*4be0*/  HMMA.16816.F32.BF16 R32, R20, R60, R32 ;  /* 0x0000003c1420723c */ /* 0x000fee0000041820 */
[----:B------:R-:W1:Y:S01]  /*4bf0*/  MUFU.TANH R105, R105 ;  /* 0x0000006900697308 */ /* 0x000e620000002400 */
[----:B----4-:R-:W-:Y:S03]  /*4c00*/  HMMA.16816.F32.BF16 R4, R56, R48, R4 ;  /* 0x000000303804723c */ /* 0x010fe60000041804 */
[----:B------:R-:W-:Y:S01]  /*4c10*/  FMUL.FTZ R120, R12, UR4 ;  /* 0x000000040c787c20 */ /* 0x000fe20008410000 */
[----:B------:R-:W-:Y:S01]  /*4c20*/  FMUL.FTZ R124, R13, UR4 ;  /* 0x000000040d7c7c20 */ /* 0x000fe20008410000 */
[----:B------:R-:W-:Y:S01]  /*4c30*/  FMUL.FTZ R132, R14, UR4 ;  /* 0x000000040e847c20 */ /* 0x000fe20008410000 */
[----:B------:R-:W-:-:S02]  /*4c40*/  FMUL.FTZ R133, R15, UR4 ;  /* 0x000000040f857c20 */ /* 0x000fc40008410000 */
[----:B------:R-:W4:Y:S01]  /*4c50*/  LDSM.16.M88.4 R12, [R117+0x5800] ;  /* 0x00580000750c783b */ /* 0x000f220000000200 */
[----:B------:R-:W-:Y:S01]  /*4c60*/  HMMA.16816.F32.BF16 R8, R64, R24, RZ ;  /* 0x000000184008723c */ /* 0x000fe200000418ff */
[----:B------:R-:W1:Y:S01]  /*4c70*/  MUFU.TANH R120, R120 ;  /* 0x0000007800787308 */ /* 0x000e620000002400 */
[----:B------:R-:W-:Y:S01]  /*4c80*/  FMUL.FTZ R32, R32, UR4 ;  /* 0x0000000420207c20 */ /* 0x000fe20008410000 */
[----:B------:R-:W-:Y:S01]  /*4c90*/  FMUL.FTZ R33, R33, UR4 ;  /* 0x0000000421217c20 */ /* 0x000fe20008410000 */
[----:B------:R-:W-:Y:S01]  /*4ca0*/  FMUL.FTZ R2, R34, UR4 ;  /* 0x0000000422027c20 */ /* 0x000fe20008410000 */
[----:B------:R-:W-:-:S03]  /*4cb0*/  FMUL.FTZ R0, R35, UR4 ;  /* 0x0000000423007c20 */ /* 0x000fc60008410000 */
[----:B------:R-:W-:Y:S01]  /*4cc0*/  HMMA.16816.F32.BF16 R44, R20, R62, R44 ;  /* 0x0000003e142c723c */ /* 0x000fe2000004182c */
[----:B------:R-:W1:Y:S07]  /*4cd0*/  MUFU.TANH R119, R32 ;  /* 0x0000002000777308 */ /* 0x000e6e0000002400 */
[----:B-----5:R-:W-:Y:S01]  /*4ce0*/  HMMA.16816.F32.BF16 R4, R40, R76, R4 ;  /* 0x0000004c2804723c */ /* 0x020fe20000041804 */
[----:B------:R5:W1:Y:S07]  /*4cf0*/  MUFU.TANH R121, R33 ;  /* 0x0000002100797308 */ /* 0x000a6e0000002400 */
[----:B------:R-:W-:Y:S01]  /*4d00*/  HMMA.16816.F32.BF16 R72, R16, R62, R72 ;  /* 0x0000003e1048723c */ /* 0x000fe20000041848 */
[----:B------:R-:W2:Y:S01]  /*4d10*/  LDSM.16.M88.4 R60, [R127+UR5+0x6000] ;  /* 0x006000057f3c783b */ /* 0x000ea20008000200 */
[----:B------:R-:W1:Y:S01]  /*4d20*/  MUFU.TANH R2, R2 ;  /* 0x0000000200027308 */ /* 0x000e620000002400 */
[----:B------:R-:W-:Y:S01]  /*4d30*/  FMUL.FTZ R44, R44, UR4 ;  /* 0x000000042c2c7c20 */ /* 0x000fe20008410000 */
[----:B------:R-:W-:Y:S01]  /*4d40*/  FMUL.FTZ R45, R45, UR4 ;  /* 0x000000042d2d7c20 */ /* 0x000fe20008410000 */
[----:B------:R-:W-:Y:S01]  /*4d50*/  FMUL.FTZ R46, R46, UR4 ;  /* 0x000000042e2e7c20 */ /* 0x000fe20008410000 */
[----:B------:R-:W-:-:S02]  /*4d60*/  FMUL.FTZ R122, R47, UR4 ;  /* 0x000000042f7a7c20 */ /* 0x000fc40008410000 */
[----:B------:R-:W-:Y:S02]  /*4d70*/  HMMA.16816.F32.BF16 R8, R52, R48, R8 ;  /* 0x000000303408723c */ /* 0x000fe40000041808 */
[----:B------:R-:W1:Y:S06]  /*4d80*/  MUFU.TANH R123, R44 ;  /* 0x0000002c007b7308 */ /* 0x000e6c0000002400 */
[----:B-----5:R-:W-:Y:S02]  /*4d90*/  HMMA.16816.F32.BF16 R32, R64, R26, RZ ;  /* 0x0000001a4020723c */ /* 0x020fe400000418ff */
[----:B------:R-:W1:Y:S01]  /*4da0*/  MUFU.TANH R125, R45 ;  /* 0x0000002d007d7308 */ /* 0x000e620000002400 */
[----:B------:R-:W-:Y:S01]  /*4db0*/  FMUL.FTZ R135, R72, UR4 ;  /* 0x0000000448877c20 */ /* 0x000fe20008410000 */
[----:B------:R-:W-:Y:S01]  /*4dc0*/  FMUL.FTZ R137, R73, UR4 ;  /* 0x0000000449897c20 */ /* 0x000fe20008410000 */
[----:B------:R-:W-:Y:S01]  /*4dd0*/  FMUL.FTZ R138, R74, UR4 ;  /* 0x000000044a8a7c20 */ /* 0x000fe20008410000 */
[----:B------:R-:W-:-:S02]  /*4de0*/  FMUL.FTZ R139, R75, UR4 ;  /* 0x000000044b8b7c20 */ /* 0x000fc40008410000 */
[----:B------:R-:W-:Y:S02]  /*4df0*/  HMMA.16816.F32.BF16 R24, R68, R26, RZ ;  /* 0x0000001a4418723c */ /* 0x000fe400000418ff */
[----:B------:R2:W1:Y:S06]  /*4e00*/  MUFU.TANH R118, R46 ;  /* 0x0000002e00767308 */ /* 0x00046c0000002400 */
[----:B----4-:R-:W-:Y:S02]  /*4e10*/  HMMA.16816.F32.BF16 R4, R20, R12, R4 ;  /* 0x0000000c1404723c */ /* 0x010fe40000041804 */
[----:B------:R-:W4:Y:S06]  /*4e20*/  MUFU.TANH R0, R0 ;  /* 0x0000000000007308 */ /* 0x000f2c0000002400 */
[-C--:B------:R-:W-:Y:S02]  /*4e30*/  HMMA.16816.F32.BF16 R32, R52, R50.reuse, R32 ;  /* 0x000000323420723c */ /* 0x080fe40000041820 */
[----:B------:R-:W1:Y:S06]  /*4e40*/  MUFU.TANH R124, R124 ;  /* 0x0000007c007c7308 */ /* 0x000e6c0000002400 */
[----:B------:R-:W-:Y:S01]  /*4e50*/  HMMA.16816.F32.BF16 R24, R56, R50, R24 ;  /* 0x000000323818723c */ /* 0x000fe20000041818 */
[----:B------:R-:W5:Y:S01]  /*4e60*/  LDSM.16.M88.4 R48, [R126+0x6000] ;  /* 0x006000007e30783b */ /* 0x000f620000000200 */
[----:B------:R-:W1:Y:S01]  /*4e70*/  MUFU.TANH R132, R132 ;  /* 0x0000008400847308 */ /* 0x000e620000002400 */
[----:B------:R-:W-:Y:S01]  /*4e80*/  FMUL.FTZ R4, R4, UR4 ;  /* 0x0000000404047c20 */ /* 0x000fe20008410000 */
[----:B------:R-:W-:Y:S01]  /*4e90*/  FMUL.FTZ R129, R5, UR4 ;  /* 0x0000000405817c20 */ /* 0x000fe20008410000 */
[----:B------:R-:W-:Y:S01]  /*4ea0*/  FMUL.FTZ R134, R6, UR4 ;  /* 0x0000000406867c20 */ /* 0x000fe20008410000 */
[----:B------:R-:W-:-:S02]  /*4eb0*/  FMUL.FTZ R136, R7, UR4 ;  /* 0x0000000407887c20 */ /* 0x000fc40008410000 */
[----:B------:R-:W-:Y:S02]  /*4ec0*/  HMMA.16816.F32.BF16 R8, R36, R76, R8 ;  /* 0x0000004c2408723c */ /* 0x000fe40000041808 */
[----:B------:R3:W1:Y:S06]  /*4ed0*/  MUFU.TANH R128, R4 ;  /* 0x0000000400807308 */ /* 0x00066c0000002400 */
[-C--:B--2---:R-:W-:Y:S02]  /*4ee0*/  HMMA.16816.F32.BF16 R44, R68, R60.reuse, RZ ;  /* 0x0000003c442c723c */ /* 0x084fe400000418ff */
[----:B------:R-:W2:Y:S06]  /*4ef0*/  MUFU.TANH R133, R133 ;  /* 0x0000008500857308 */ /* 0x000eac0000002400 */
[----:B------:R-:W-:Y:S02]  /*4f00*/  HMMA.16816.F32.BF16 R72, R64, R60, RZ ;  /* 0x0000003c4048723c */ /* 0x000fe400000418ff */
[----:B------:R-:W1:Y:S01]  /*4f10*/  MUFU.TANH R122, R122 ;  /* 0x0000007a007a7308 */ /* 0x000e620000002400 */
[----:B---3--:R-:W3:Y:S05]  /*4f20*/  LDSM.16.M88.4 R4, [R241+0x6000] ;  /* 0x00600000f104783b */ /* 0x008eea0000000200 */
[----:B------:R-:W-:Y:S02]  /*4f30*/  HMMA.16816.F32.BF16 R8, R16, R12, R8 ;  /* 0x0000000c1008723c */ /* 0x000fe40000041808 */
[----:B------:R-:W1:Y:S06]  /*4f40*/  MUFU.TANH R135, R135 ;  /* 0x0000008700877308 */ /* 0x000e6c0000002400 */
[----:B------:R-:W-:Y:S02]  /*4f50*/  HMMA.16816.F32.BF16 R24, R40, R78, R24 ;  /* 0x0000004e2818723c */ /* 0x000fe40000041818 */
[----:B------:R-:W1:Y:S06]  /*4f60*/  MUFU.TANH R137, R137 ;  /* 0x0000008900897308 */ /* 0x000e6c0000002400 */
[----:B-----5:R-:W-:Y:S02]  /*4f70*/  HMMA.16816.F32.BF16 R44, R56, R48, R44 ;  /* 0x00000030382c723c */ /* 0x020fe4000004182c */
[----:B------:R-:W1:Y:S01]  /*4f80*/  MUFU.TANH R138, R138 ;  /* 0x0000008a008a7308 */ /* 0x000e620000002400 */
[----:B------:R-:W-:Y:S01]  /*4f90*/  FMUL.FTZ R142, R8, UR4 ;  /* 0x00000004088e7c20 */ /* 0x000fe20008410000 */
[----:B------:R-:W-:Y:S01]  /*4fa0*/  FMUL.FTZ R143, R9, UR4 ;  /* 0x00000004098f7c20 */ /* 0x000fe20008410000 */
[----:B------:R-:W-:Y:S01]  /*4fb0*/  FMUL.FTZ R144, R10, UR4 ;  /* 0x000000040a907c20 */ /* 0x000fe20008410000 */
[----:B------:R-:W-:-:S02]  /*4fc0*/  FMUL.FTZ R145, R11, UR4 ;  /* 0x000000040b917c20 */ /* 0x000fc40008410000 */
[----:B------:R-:W5:Y:S01]  /*4fd0*/  LDSM.16.M88.4 R8, [R117+0x6000] ;  /* 0x006000007508783b */ /* 0x000f620000000200 */
[----:B------:R-:W-:Y:S01]  /*4fe0*/  HMMA.16816.F32.BF16 R72, R52, R48, R72 ;  /* 0x000000303448723c */ /* 0x000fe20000041848 */
[----:B------:R-:W1:Y:S07]  /*4ff0*/  MUFU.TANH R139, R139 ;  /* 0x0000008b008b7308 */ /* 0x000e6e0000002400 */
[----:B------:R-:W-:Y:S01]  /*5000*/  HMMA.16816.F32.BF16 R32, R36, R78, R32 ;  /* 0x0000004e2420723c */ /* 0x000fe20000041820 */
[----:B------:R-:W1:Y:S07]  /*5010*/  MUFU.TANH R129, R129 ;  /* 0x0000008100817308 */ /* 0x000e6e0000002400 */
[----:B---3--:R-:W-:Y:S01]  /*5020*/  HMMA.16816.F32.BF16 R44, R40, R4, R44 ;  /* 0x00000004282c723c */ /* 0x008fe2000004182c */
[----:B------:R-:W3:Y:S07]  /*5030*/  MUFU.TANH R134, R134 ;  /* 0x0000008600867308 */ /* 0x000eee0000002400 */
[----:B------:R-:W-:Y:S01]  /*5040*/  HMMA.16816.F32.BF16 R76, R64, R62, RZ ;  /* 0x0000003e404c723c */ /* 0x000fe200000418ff */
[----:B------:R-:W1:Y:S07]  /*5050*/  MUFU.TANH R136, R136 ;  /* 0x0000008800887308 */ /* 0x000e6e0000002400 */
[----:B------:R-:W-:Y:S01]  /*5060*/  HMMA.16816.F32.BF16 R72, R36, R4, R72 ;  /* 0x000000042448723c */ /* 0x000fe20000041848 */
[----:B------:R-:W1:Y:S07]  /*5070*/  MUFU.TANH R142, R142 ;  /* 0x0000008e008e7308 */ /* 0x000e6e0000002400 */
[----:B------:R-:W-:Y:S01]  /*5080*/  HMMA.16816.F32.BF16 R60, R68, R62, RZ ;  /* 0x0000003e443c723c */ /* 0x000fe200000418ff */
[----:B------:R-:W1:Y:S07]  /*5090*/  MUFU.TANH R143, R143 ;  /* 0x0000008f008f7308 */ /* 0x000e6e0000002400 */
[-C--:B------:R-:W-:Y:S01]  /*50a0*/  HMMA.16816.F32.BF16 R24, R20, R14.reuse, R24 ;  /* 0x0000000e1418723c */ /* 0x080fe20000041818 */
[----:B------:R-:W1:Y:S07]  /*50b0*/  MUFU.TANH R144, R144 ;  /* 0x0000009000907308 */ /* 0x000e6e0000002400 */
[----:B------:R-:W-:Y:S01]  /*50c0*/  HMMA.16816.F32.BF16 R32, R16, R14, R32 ;  /* 0x0000000e1020723c */ /* 0x000fe20000041820 */
[----:B------:R-:W4:Y:S01]  /*50d0*/  LDSM.16.M88.4 R12, [R127+UR5+0x6800] ;  /* 0x006800057f0c783b */ /* 0x000f220008000200 */
[----:B------:R-:W1:Y:S06]  /*50e0*/  MUFU.TANH R145, R145 ;  /* 0x0000009100917308 */ /* 0x000e6c0000002400 */
[----:B-----5:R-:W-:Y:S03]  /*50f0*/  HMMA.16816.F32.BF16 R44, R20, R8, R44 ;  /* 0x00000008142c723c */ /* 0x020fe6000004182c */
[----:B------:R-:W-:Y:S01]  /*5100*/  FMUL.FTZ R24, R24, UR4 ;  /* 0x0000000418187c20 */ /* 0x000fe20008410000 */
[----:B------:R-:W-:Y:S01]  /*5110*/  FMUL.FTZ R25, R25, UR4 ;  /* 0x0000000419197c20 */ /* 0x000fe20008410000 */
[----:B------:R-:W-:Y:S01]  /*5120*/  FMUL.FTZ R26, R26, UR4 ;  /* 0x000000041a1a7c20 */ /* 0x000fe20008410000 */
[----:B------:R-:W-:Y:S01]  /*5130*/  FMUL.FTZ R141, R27, UR4 ;  /* 0x000000041b8d7c20 */ /* 0x000fe20008410000 */
[----:B------:R-:W1:Y:S01]  /*5140*/  MUFU.TANH R130, R24 ;  /* 0x0000001800827308 */ /* 0x000e620000002400 */
[----:B------:R-:W-:Y:S03]  /*5150*/  HMMA.16816.F32.BF16 R76, R52, R50, R76 ;  /* 0x00000032344c723c */ /* 0x000fe6000004184c */
        /* <DEDUP_REMOVED lines=10> */
[----:B------:R5:W1:Y:S01]  /*5200*/  MUFU.TANH R140, R26 ;  /* 0x0000001a008c7308 */ /* 0x000a620000002400 */
[----:B------:R-:W-:Y:S01]  /*5210*/  HMMA.16816.F32.BF16 R60, R56, R50, R60 ;  /* 0x00000032383c723c */ /* 0x000fe2000004183c */
[----:B------:R-:W2:Y:S06]  /*5220*/  LDSM.16.M88.4 R48, [R126+0x6800] ;  /* 0x006800007e30783b */ /* 0x000eac0000000200 */
[----:B------:R-:W1:Y:S01]  /*5230*/  MUFU.TANH R155, R44 ;  /* 0x0000002c009b7308 */ /* 0x000e620000002400 */
[----:B------:R-:W-:Y:S03]  /*5240*/  HMMA.16816.F32.BF16 R76, R36, R6, R76 ;  /* 0x00000006244c723c */ /* 0x000fe6000004184c */
[----:B------:R-:W-:Y:S01]  /*5250*/  FMUL.FTZ R72, R72, UR4 ;  /* 0x0000000448487c20 */ /* 0x000fe20008410000 */
[----:B------:R-:W-:Y:S01]  /*5260*/  FMUL.FTZ R156, R73, UR4 ;  /* 0x00000004499c7c20 */ /* 0x000fe20008410000 */
[----:B------:R-:W-:Y:S01]  /*5270*/  FMUL.FTZ R158, R74, UR4 ;  /* 0x000000044a9e7c20 */ /* 0x000fe20008410000 */
[----:B------:R-:W-:Y:S01]  /*5280*/  FMUL.FTZ R159, R75, UR4 ;  /* 0x000000044b9f7c20 */ /* 0x000fe20008410000 */
[----:B------:R-:W1:Y:S01]  /*5290*/  MUFU.TANH R157, R45 ;  /* 0x0000002d009d7308 */ /* 0x000e620000002400 */
[----:B----4-:R-:W-:Y:S07]  /*52a0*/  HMMA.16816.F32.BF16 R32, R64, R12, RZ ;  /* 0x0000000c4020723c */ /* 0x010fee00000418ff */
[----:B------:R4:W1:Y:S01]  /*52b0*/  MUFU.TANH R146, R46 ;  /* 0x0000002e00927308 */ /* 0x0008620000002400 */
[----:B------:R-:W-:Y:S01]  /*52c0*/  HMMA.16816.F32.BF16 R60, R40, R6, R60 ;  /* 0x00000006283c723c */ /* 0x000fe2000004183c */
[----:B------:R-:W3:Y:S06]  /*52d0*/  LDSM.16.M88.4 R4, [R241+0x6800] ;  /* 0x00680000f104783b */ /* 0x000eec0000000200 */
[----:B------:R1:W1:Y:S01]  /*52e0*/  MUFU.TANH R154, R72 ;  /* 0x00000048009a7308 */ /* 0x0002620000002400 */
[----:B-----5:R-:W-:Y:S07]  /*52f0*/  HMMA.16816.F32.BF16 R24, R68, R12, RZ ;  /* 0x0000000c4418723c */ /* 0x020fee00000418ff */
[----:B------:R-:W2:Y:S01]  /*5300*/  MUFU.TANH R141, R141 ;  /* 0x0000008d008d7308 */ /* 0x000ea20000002400 */
[----:B------:R-:W-:Y:S07]  /*5310*/  HMMA.16816.F32.BF16 R76, R16, R10, R76 ;  /* 0x0000000a104c723c */ /* 0x000fee000004184c */
[----:B------:R-:W2:Y:S01]  /*5320*/  MUFU.TANH R148, R148 ;  /* 0x0000009400947308 */ /* 0x000ea20000002400 */
[-C--:B----4-:R-:W-:Y:S01]  /*5330*/  HMMA.16816.F32.BF16 R44, R64, R14.reuse, RZ ;  /* 0x0000000e402c723c */ /* 0x090fe200000418ff */
[----:B-1----:R-:W1:Y:S06]  /*5340*/  LDSM.16.M88.4 R72, [R127+UR5+0x7000] ;  /* 0x007000057f48783b */ /* 0x002e6c0008000200 */
[----:B------:R-:W4:Y:S01]  /*5350*/  MUFU.TANH R149, R149 ;  /* 0x0000009500957308 */ /* 0x000f220000002400 */
[----:B------:R-:W-:Y:S03]  /*5360*/  HMMA.16816.F32.BF16 R12, R68, R14, RZ ;  /* 0x0000000e440c723c */ /* 0x000fe600000418ff */
[----:B------:R-:W-:Y:S01]  /*5370*/  FMUL.FTZ R76, R76, UR4 ;  /* 0x000000044c4c7c20 */ /* 0x000fe20008410000 */
[----:B------:R-:W-:Y:S01]  /*5380*/  FMUL.FTZ R209, R77, UR4 ;  /* 0x000000044dd17c20 */ /* 0x000fe20008410000 */
[----:B------:R-:W-:Y:S01]  /*5390*/  FMUL.FTZ R222, R78, UR4 ;  /* 0x000000044ede7c20 */ /* 0x000fe20008410000 */
[----:B------:R-:W-:Y:S01]  /*53a0*/  FMUL.FTZ R220, R79, UR4 ;  /* 0x000000044fdc7c20 */ /* 0x000fe20008410000 */
[----:B------:R5:W1:Y:S01]  /*53b0*/  MUFU.TANH R211, R76 ;  /* 0x0000004c00d37308 */ /* 0x000a620000002400 */
[----:B------:R-:W-:Y:S01]  /*53c0*/  HMMA.16816.F32.BF16 R60, R20, R10, R60 ;  /* 0x0000000a143c723c */ /* 0x000fe2000004183c */
[----:B------:R-:W4:Y:S06]  /*53d0*/  LDSM.16.M88.4 R8, [R117+0x6800] ;  /* 0x006800007508783b */ /* 0x000f2c0000000200 */
[----:B------:R-:W1:Y:S01]  /*53e0*/  MUFU.TANH R150, R150 ;  /* 0x0000009600967308 */ /* 0x000e620000002400 */
[-C--:B--2---:R-:W-:Y:S07]  /*53f0*/  HMMA.16816.F32.BF16 R24, R56, R48.reuse, R24 ;  /* 0x000000303818723c */ /* 0x084fee0000041818 */
[----:B------:R-:W2:Y:S01]  /*5400*/  MUFU.TANH R151, R151 ;  /* 0x0000009700977308 */ /* 0x000ea20000002400 */
[C---:B------:R-:W-:Y:S01]  /*5410*/  HMMA.16816.F32.BF16 R32, R52.reuse, R48, R32 ;  /* 0x000000303420723c */ /* 0x040fe20000041820 */
[----:B-----5:R-:W-:Y:S02]  /*5420*/  LDSM.16.M88.4 R76, [R241+0x7000] ;  /* 0x00700000f14c783b */ /* 0x020fe40000000200 */
[----:B------:R-:W-:Y:S01]  /*5430*/  FMUL.FTZ R60, R60, UR4 ;  /* 0x000000043c3c7c20 */ /* 0x000fe20008410000 */
[----:B------:R-:W-:Y:S01]  /*5440*/  FMUL.FTZ R61, R61, UR4 ;  /* 0x000000043d3d7c20 */ /* 0x000fe20008410000 */
[----:B------:R-:W-:Y:S01]  /*5450*/  FMUL.FTZ R62, R62, UR4 ;  /* 0x000000043e3e7c20 */ /* 0x000fe20008410000 */
[----:B------:R-:W-:Y:S01]  /*5460*/  FMUL.FTZ R153, R63, UR4 ;  /* 0x000000043f997c20 */ /* 0x000fe20008410000 */
[----:B------:R-:W1:Y:S01]  /*5470*/  MUFU.TANH R219, R60 ;  /* 0x0000003c00db7308 */ /* 0x000e620000002400 */
[-C--:B------:R-:W-:Y:S07]  /*5480*/  HMMA.16816.F32.BF16 R44, R52, R50.reuse, R44 ;  /* 0x00000032342c723c */ /* 0x080fee000004182c */
[----:B------:R-:W1:Y:S01]  /*5490*/  MUFU.TANH R221, R61 ;  /* 0x0000003d00dd7308 */ /* 0x000e620000002400 */
[----:B------:R-:W-:Y:S01]  /*54a0*/  HMMA.16816.F32.BF16 R12, R56, R50, R12 ;  /* 0x00000032380c723c */ /* 0x000fe2000004180c */
[----:B------:R-:W5:Y:S06]  /*54b0*/  LDSM.16.M88.4 R48, [R126+0x7000] ;  /* 0x007000007e30783b */ /* 0x000f6c0000000200 */
[----:B------:R1:W1:Y:S01]  /*54c0*/  MUFU.TANH R152, R62 ;  /* 0x0000003e00987308 */ /* 0x0002620000002400 */
[-C--:B---3--:R-:W-:Y:S07]  /*54d0*/  HMMA.16816.F32.BF16 R24, R40, R4.reuse, R24 ;  /* 0x000000042818723c */ /* 0x088fee0000041818 */
[----:B------:R-:W3:Y:S01]  /*54e0*/  MUFU.TANH R147, R147 ;  /* 0x0000009300937308 */ /* 0x000ee20000002400 */
[----:B------:R-:W-:Y:S07]  /*54f0*/  HMMA.16816.F32.BF16 R32, R36, R4, R32 ;  /* 0x000000042420723c */ /* 0x000fee0000041820 */
[----:B------:R-:W2:Y:S01]  /*5500*/  MUFU.TANH R156, R156 ;  /* 0x0000009c009c7308 */ /* 0x000ea20000002400 */
[----:B------:R-:W-:Y:S07]  /*5510*/  HMMA.16816.F32.BF16 R12, R40, R6, R12 ;  /* 0x00000006280c723c */ /* 0x000fee000004180c */
[----:B------:R-:W2:Y:S01]  /*5520*/  MUFU.TANH R158, R158 ;  /* 0x0000009e009e7308 */ /* 0x000ea20000002400 */
[-C--:B-1----:R-:W-:Y:S07]  /*5530*/  HMMA.16816.F32.BF16 R60, R68, R72.reuse, RZ ;  /* 0x00000048443c723c */ /* 0x082fee00000418ff */
[----:B------:R-:W1:Y:S01]  /*5540*/  MUFU.TANH R159, R159 ;  /* 0x0000009f009f7308 */ /* 0x000e620000002400 */
[----:B------:R-:W-:Y:S07]  /*5550*/  HMMA.16816.F32.BF16 R80, R64, R72, RZ ;  /* 0x000000484050723c */ /* 0x000fee00000418ff */
[----:B------:R-:W1:Y:S01]  /*5560*/  MUFU.TANH R153, R153 ;  /* 0x0000009900997308 */ /* 0x000e620000002400 */
[----:B------:R-:W-:Y:S01]  /*5570*/  HMMA.16816.F32.BF16 R44, R36, R6, R44 ;  /* 0x00000006242c723c */ /* 0x000fe2000004182c */
[----:B------:R-:W3:Y:S06]  /*5580*/  LDSM.16.M88.4 R4, [R117+0x7000] ;  /* 0x007000007504783b */ /* 0x000eec0000000200 */
[----:B------:R-:W1:Y:S01]  /*5590*/  MUFU.TANH R209, R209 ;  /* 0x000000d100d17308 */ /* 0x000e620000002400 */
[----:B----4-:R-:W-:Y:S07]  /*55a0*/  HMMA.16816.F32.BF16 R24, R20, R8, R24 ;  /* 0x000000081418723c */ /* 0x010fee0000041818 */
[----:B------:R-:W4:Y:S01]  /*55b0*/  MUFU.TANH R222, R222 ;  /* 0x000000de00de7308 */ /* 0x000f220000002400 */
[----:B-----5:R-:W-:Y:S07]  /*55c0*/  HMMA.16816.F32.BF16 R60, R56, R48, R60 ;  /* 0x00000030383c723c */ /* 0x020fee000004183c */
[----:B------:R-:W1:Y:S01]  /*55d0*/  MUFU.TANH R220, R220 ;  /* 0x000000dc00dc7308 */ /* 0x000e620000002400 */
[----:B------:R-:W-:Y:S03]  /*55e0*/  HMMA.16816.F32.BF16 R12, R20, R10, R12 ;  /* 0x0000000a140c723c */ /* 0x000fe6000004180c */
[----:B------:R-:W-:Y:S01]  /*55f0*/  FMUL.FTZ R24, R24, UR4 ;  /* 0x0000000418187c20 */ /* 0x000fe20008410000 */
[----:B------:R-:W-:Y:S01]  /*5600*/  FMUL.FTZ R25, R25, UR4 ;  /* 0x0000000419197c20 */ /* 0x000fe20008410000 */
[----:B------:R-:W-:Y:S01]  /*5610*/  FMUL.FTZ R26, R26, UR4 ;  /* 0x000000041a1a7c20 */ /* 0x000fe20008410000 */
[----:B------:R-:W-:Y:S01]  /*5620*/  FMUL.FTZ R27, R27, UR4 ;  /* 0x000000041b1b7c20 */ /* 0x000fe20008410000 */
[----:B------:R-:W1:Y:S01]  /*5630*/  MUFU.TANH R201, R24 ;  /* 0x0000001800c97308 */ /* 0x000e620000002400 */
[----:B------:R-:W-:Y:S07]  /*5640*/  HMMA.16816.F32.BF16 R32, R16, R8, R32 ;  /* 0x000000081020723c */ /* 0x000fee0000041820 */
[----:B------:R-:W1:Y:S01]  /*5650*/  MUFU.TANH R199, R25 ;  /* 0x0000001900c77308 */ /* 0x000e620000002400 */
[----:B------:R-:W-:Y:S03]  /*5660*/  HMMA.16816.F32.BF16 R80, R52, R48, R80 ;  /* 0x000000303450723c */ /* 0x000fe60000041850 */
[----:B------:R-:W-:Y:S01]  /*5670*/  FMUL.FTZ R12, R12, UR4 ;  /* 0x000000040c0c7c20 */ /* 0x000fe20008410000 */
[----:B------:R-:W-:Y:S01]  /*5680*/  FMUL.FTZ R13, R13, UR4 ;  /* 0x000000040d0d7c20 */ /* 0x000fe20008410000 */
[----:B------:R-:W-:Y:S01]  /*5690*/  FMUL.FTZ R200, R14, UR4 ;  /* 0x000000040ec87c20 */ /* 0x000fe20008410000 */
[----:B------:R-:W-:Y:S01]  /*56a0*/  FMUL.FTZ R198, R15, UR4 ;  /* 0x000000040fc67c20 */ /* 0x000fe20008410000 */
[----:B------:R-:W1:Y:S01]  /*56b0*/  MUFU.TANH R204, R26 ;  /* 0x0000001a00cc7308 */ /* 0x000e620000002400 */
[----:B------:R-:W-:Y:S01]  /*56c0*/  HMMA.16816.F32.BF16 R44, R16, R10, R44 ;  /* 0x0000000a102c723c */ /* 0x000fe2000004182c */
[----:B------:R-:W5:Y:S02]  /*56d0*/  LDSM.16.M88.4 R8, [R127+UR5+0x7800] ;  /* 0x007800057f08783b */ /* 0x000f640008000200 */
[----:B------:R-:W-:Y:S01]  /*56e0*/  FMUL.FTZ R32, R32, UR4 ;  /* 0x0000000420207c20 */ /* 0x000fe20008410000 */
[----:B------:R-:W-:Y:S01]  /*56f0*/  FMUL.FTZ R33, R33, UR4 ;  /* 0x0000000421217c20 */ /* 0x000fe20008410000 */
[----:B------:R-:W-:Y:S01]  /*5700*/  FMUL.FTZ R34, R34, UR4 ;  /* 0x0000000422227c20 */ /* 0x000fe20008410000 */
[----:B------:R-:W-:Y:S01]  /*5710*/  FMUL.FTZ R35, R35, UR4 ;  /* 0x0000000423237c20 */ /* 0x000fe20008410000 */
[----:B------:R2:W1:Y:S01]  /*5720*/  MUFU.TANH R202, R27 ;  /* 0x0000001b00ca7308 */ /* 0x0004620000002400 */
[-C--:B------:R-:W-:Y:S07]  /*5730*/  HMMA.16816.F32.BF16 R60, R40, R76.reuse, R60 ;  /* 0x0000004c283c723c */ /* 0x080fee000004183c */
[----:B------:R-:W1:Y:S01]  /*5740*/  MUFU.TANH R197, R12 ;  /* 0x0000000c00c57308 */ /* 0x000e620000002400 */
[----:B------:R-:W-:Y:S03]  /*5750*/  HMMA.16816.F32.BF16 R80, R36, R76, R80 ;  /* 0x0000004c2450723c */ /* 0x000fe60000041850 */
[----:B------:R-:W-:Y:S01]  /*5760*/  FMUL.FTZ R44, R44, UR4 ;  /* 0x000000042c2c7c20 */ /* 0x000fe20008410000 */
[----:B------:R-:W-:Y:S01]  /*5770*/  FMUL.FTZ R45, R45, UR4 ;  /* 0x000000042d2d7c20 */ /* 0x000fe20008410000 */
[----:B------:R-:W-:Y:S01]  /*5780*/  FMUL.FTZ R46, R46, UR4 ;  /* 0x000000042e2e7c20 */ /* 0x000fe20008410000 */
[----:B------:R-:W-:Y:S01]  /*5790*/  FMUL.FTZ R206, R47, UR4 ;  /* 0x000000042fce7c20 */ /* 0x000fe20008410000 */
[----:B------:R4:W1:Y:S01]  /*57a0*/  MUFU.TANH R76, R13 ;  /* 0x0000000d004c7308 */ /* 0x0008620000002400 */
[-C--:B--2---:R-:W-:Y:S07]  /*57b0*/  HMMA.16816.F32.BF16 R24, R64, R74.reuse, RZ ;  /* 0x0000004a4018723c */ /* 0x084fee00000418ff */
[----:B------:R-:W2:Y:S01]  /*57c0*/  MUFU.TANH R217, R32 ;  /* 0x0000002000d97308 */ /* 0x000ea20000002400 */
[----:B------:R-:W-:Y:S07]  /*57d0*/  HMMA.16816.F32.BF16 R72, R68, R74, RZ ;  /* 0x0000004a4448723c */ /* 0x000fee00000418ff */
[----:B------:R-:W1:Y:S01]  /*57e0*/  MUFU.TANH R215, R33 ;  /* 0x0000002100d77308 */ /* 0x000e620000002400 */
[----:B----4-:R4:W2:Y:S01]  /*57f0*/  LDSM.16.M88.4 R12, [R126+0x7800] ;  /* 0x007800007e0c783b */ /* 0x0108a20000000200 */
[----:B---3--:R-:W-:Y:S06]  /*5800*/  HMMA.16816.F32.BF16 R60, R20, R4, R60 ;  /* 0x00000004143c723c */ /* 0x008fec000004183c */
[----:B------:R-:W3:Y:S02]  /*5810*/  MUFU.TANH R212, R34 ;  /* 0x0000002200d47308 */ /* 0x000ee40000002400 */
[-C--:B------:R-:W-:Y:S06]  /*5820*/  HMMA.16816.F32.BF16 R24, R52, R50.reuse, R24 ;  /* 0x000000323418723c */ /* 0x080fec0000041818 */
[----:B------:R5:W1:Y:S02]  /*5830*/  MUFU.TANH R210, R35 ;  /* 0x0000002300d27308 */ /* 0x000a640000002400 */
[----:B------:R-:W-:Y:S01]  /*5840*/  HMMA.16816.F32.BF16 R72, R56, R50, R72 ;  /* 0x000000323848723c */ /* 0x000fe20000041848 */
[----:B------:R-:W3:Y:S02]  /*5850*/  LDSM.16.M88.4 R48, [R241+0x7800] ;  /* 0x00780000f130783b */ /* 0x000ee40000000200 */
[----:B------:R-:W-:Y:S01]  /*5860*/  FMUL.FTZ R60, R60, UR4 ;  /* 0x000000043c3c7c20 */ /* 0x000fe20008410000 */
[----:B------:R-:W-:-:S02]  /*5870*/  FMUL.FTZ R61, R61, UR4 ;  /* 0x000000043d3d7c20 */ /* 0x000fc40008410000 */
[----:B------:R-:W1:Y:S02]  /*5880*/  MUFU.TANH R207, R44 ;  /* 0x0000002c00cf7308 */ /* 0x000e640000002400 */
[----:B------:R-:W-:Y:S01]  /*5890*/  HMMA.16816.F32.BF16 R80, R16, R4, R80 ;  /* 0x000000041050723c */ /* 0x000fe20000041850 */
[----:B------:R-:W-:Y:S01]  /*58a0*/  FMUL.FTZ R4, R62, UR4 ;  /* 0x000000043e047c20 */ /* 0x000fe20008410000 */
[----:B------:R-:W-:-:S04]  /*58b0*/  FMUL.FTZ R5, R63, UR4 ;  /* 0x000000043f057c20 */ /* 0x000fc80008410000 */
[----:B------:R-:W1:Y:S02]  /*58c0*/  MUFU.TANH R205, R45 ;  /* 0x0000002d00cd7308 */ /* 0x000e640000002400 */
[C---:B-----5:R-:W-:Y:S06]  /*58d0*/  HMMA.16816.F32.BF16 R32, R68.reuse, R8, RZ ;  /* 0x000000084420723c */ /* 0x060fec00000418ff */
[----:B------:R5:W1:Y:S02]  /*58e0*/  MUFU.TANH R208, R46 ;  /* 0x0000002e00d07308 */ /* 0x000a640000002400 */
[----:B------:R-:W-:Y:S03]  /*58f0*/  HMMA.16816.F32.BF16 R68, R68, R10, RZ ;  /* 0x0000000a4444723c */ /* 0x000fe600000418ff */
[----:B------:R-:W-:-:S03]  /*5900*/  FMUL.FTZ R82, R82, UR4 ;  /* 0x0000000452527c20 */ /* 0x000fc60008410000 */
[----:B------:R-:W1:Y:S02]  /*5910*/  MUFU.TANH R127, R60 ;  /* 0x0000003c007f7308 */ /* 0x000e640000002400 */
[----:B------:R-:W-:Y:S06]  /*5920*/  HMMA.16816.F32.BF16 R24, R36, R78, R24 ;  /* 0x0000004e2418723c */ /* 0x000fec0000041818 */
[----:B----4-:R4:W1:Y:S02]  /*5930*/  MUFU.TANH R126, R61 ;  /* 0x0000003d007e7308 */ /* 0x0108640000002400 */
[----:B-----5:R-:W-:Y:S01]  /*5940*/  HMMA.16816.F32.BF16 R44, R64, R8, RZ ;  /* 0x00000008402c723c */ /* 0x020fe200000418ff */
[----:B------:R-:W-:Y:S01]  /*5950*/  FMUL.FTZ R9, R80, UR4 ;  /* 0x0000000450097c20 */ /* 0x000fe20008410000 */
[----:B------:R-:W-:-:S04]  /*5960*/  FMUL.FTZ R80, R81, UR4 ;  /* 0x0000000451507c20 */ /* 0x000fc80008410000 */
[----:B------:R-:W1:Y:S02]  /*5970*/  MUFU.TANH R200, R200 ;  /* 0x000000c800c87308 */ /* 0x000e640000002400 */
[----:B------:R-:W-:Y:S06]  /*5980*/  HMMA.16816.F32.BF16 R64, R64, R10, RZ ;  /* 0x0000000a4040723c */ /* 0x000fec00000418ff */
[----:B------:R-:W1:Y:S01]  /*5990*/  MUFU.TANH R198, R198 ;  /* 0x000000c600c67308 */ /* 0x000e620000002400 */
[----:B----4-:R-:W4:Y:S01]  /*59a0*/  LDSM.16.M88.4 R60, [R117+0x7800] ;  /* 0x00780000753c783b */ /* 0x010f220000000200 */
[----:B--2---:R-:W-:Y:S01]  /*59b0*/  HMMA.16816.F32.BF16 R32, R56, R12, R32 ;  /* 0x0000000c3820723c */ /* 0x004fe20000041820 */
[----:B------:R-:W-:-:S05]  /*59c0*/  DEPBAR.LE SB0, 0x0 ;  /* 0x000080000000791a */ /* 0x000fca0000000000 */
[----:B------:R-:W2:Y:S02]  /*59d0*/  MUFU.TANH R206, R206 ;  /* 0x000000ce00ce7308 */ /* 0x000ea40000002400 */
[----:B------:R-:W-:Y:S01]  /*59e0*/  HMMA.16816.F32.BF16 R44, R52, R12, R44 ;  /* 0x0000000c342c723c */ /* 0x000fe2000004182c */
[----:B------:R-:W-:-:S05]  /*59f0*/  FMUL.FTZ R12, R83, UR4 ;  /* 0x00000004530c7c20 */ /* 0x000fca0008410000 */
[----:B------:R-:W1:Y:S02]  /*5a00*/  MUFU.TANH R4, R4 ;  /* 0x0000000400047308 */ /* 0x000e640000002400 */
[-C--:B------:R-:W-:Y:S06]  /*5a10*/  HMMA.16816.F32.BF16 R68, R56, R14.reuse, R68 ;  /* 0x0000000e3844723c */ /* 0x080fec0000041844 */
[----:B------:R-:W1:Y:S02]  /*5a20*/  MUFU.TANH R5, R5 ;  /* 0x0000000500057308 */ /* 0x000e640000002400 */
[----:B------:R-:W-:Y:S06]  /*5a30*/  HMMA.16816.F32.BF16 R64, R52, R14, R64 ;  /* 0x0000000e3440723c */ /* 0x000fec0000041840 */
[----:B------:R-:W1:Y:S02]  /*5a40*/  MUFU.TANH R9, R9 ;  /* 0x0000000900097308 */ /* 0x000e640000002400 */
[C---:B------:R-:W-:Y:S06]  /*5a50*/  HMMA.16816.F32.BF16 R72, R40.reuse, R78, R72 ;  /* 0x0000004e2848723c */ /* 0x040fec0000041848 */
[----:B------:R-:W1:Y:S02]  /*5a60*/  MUFU.TANH R80, R80 ;  /* 0x0000005000507308 */ /* 0x000e640000002400 */
[-C--:B---3--:R-:W-:Y:S06]  /*5a70*/  HMMA.16816.F32.BF16 R32, R40, R48.reuse, R32 ;  /* 0x000000302820723c */ /* 0x088fec0000041820 */
[----:B------:R3:W1:Y:S02]  /*5a80*/  MUFU.TANH R13, R82 ;  /* 0x00000052000d7308 */ /* 0x0006640000002400 */
[----:B------:R-:W-:Y:S06]  /*5a90*/  HMMA.16816.F32.BF16 R44, R36, R48, R44 ;  /* 0x00000030242c723c */ /* 0x000fec000004182c */
[----:B------:R-:W1:Y:S02]  /*5aa0*/  MUFU.TANH R12, R12 ;  /* 0x0000000c000c7308 */ /* 0x000e640000002400 */
[-C--:B------:R-:W-:Y:S08]  /*5ab0*/  HMMA.16816.F32.BF16 R68, R40, R50.reuse, R68 ;  /* 0x000000322844723c */ /* 0x080ff00000041844 */
[----:B------:R-:W-:Y:S08]  /*5ac0*/  HMMA.16816.F32.BF16 R64, R36, R50, R64 ;  /* 0x000000322440723c */ /* 0x000ff00000041840 */
[-C--:B------:R-:W-:Y:S08]  /*5ad0*/  HMMA.16816.F32.BF16 R24, R16, R6.reuse, R24 ;  /* 0x000000061018723c */ /* 0x080ff00000041818 */
[C---:B------:R-:W-:Y:S08]  /*5ae0*/  HMMA.16816.F32.BF16 R72, R20.reuse, R6, R72 ;  /* 0x000000061448723c */ /* 0x040ff00000041848 */
[----:B----4-:R-:W-:Y:S03]  /*5af0*/  HMMA.16816.F32.BF16 R32, R20, R60, R32 ;  /* 0x0000003c1420723c */ /* 0x010fe60000041820 */
[----:B------:R-:W-:Y:S01]  /*5b00*/  FMUL.FTZ R7, R24, UR4 ;  /* 0x0000000418077c20 */ /* 0x000fe20008410000 */
[----:B------:R-:W-:Y:S01]  /*5b10*/  FMUL.FTZ R24, R25, UR4 ;  /* 0x0000000419187c20 */ /* 0x000fe20008410000 */
[----:B------:R-:W-:Y:S01]  /*5b20*/  FMUL.FTZ R25, R27, UR4 ;  /* 0x000000041b197c20 */ /* 0x000fe20008410000 */
[----:B------:R-:W-:-:S02]  /*5b30*/  FMUL.FTZ R26, R26, UR4 ;  /* 0x000000041a1a7c20 */ /* 0x000fc40008410000 */
[----:B------:R-:W-:Y:S01]  /*5b40*/  HMMA.16816.F32.BF16 R44, R16, R60, R44 ;  /* 0x0000003c102c723c */ /* 0x000fe2000004182c */
[----:B------:R-:W4:Y:S02]  /*5b50*/  MUFU.TANH R7, R7 ;  /* 0x0000000700077308 */ /* 0x000f240000002400 */
[----:B------:R-:W-:Y:S01]  /*5b60*/  FMUL.FTZ R72, R72, UR4 ;  /* 0x0000000448487c20 */ /* 0x000fe20008410000 */
[----:B------:R-:W-:Y:S01]  /*5b70*/  FMUL.FTZ R73, R73, UR4 ;  /* 0x0000000449497c20 */ /* 0x000fe20008410000 */
[----:B------:R-:W-:Y:S01]  /*5b80*/  FMUL.FTZ R6, R74, UR4 ;  /* 0x000000044a067c20 */ /* 0x000fe20008410000 */
[----:B------:R-:W-:Y:S02]  /*5b90*/  FMUL.FTZ R8, R75, UR4 ;  /* 0x000000044b087c20 */ /* 0x000fe40008410000 */
[----:B------:R-:W-:Y:S01]  /*5ba0*/  HMMA.16816.F32.BF16 R68, R20, R62, R68 ;  /* 0x0000003e1444723c */ /* 0x000fe20000041844 */
[----:B------:R-:W1:Y:S02]  /*5bb0*/  MUFU.TANH R72, R72 ;  /* 0x0000004800487308 */ /* 0x000e640000002400 */
[----:B------:R-:W-:Y:S01]  /*5bc0*/  FMUL.FTZ R32, R32, UR4 ;  /* 0x0000000420207c20 */ /* 0x000fe20008410000 */
[----:B------:R-:W-:Y:S01]  /*5bd0*/  FMUL.FTZ R11, R34, UR4 ;  /* 0x00000004220b7c20 */ /* 0x000fe20008410000 */
[----:B------:R-:W-:Y:S01]  /*5be0*/  FMUL.FTZ R10, R35, UR4 ;  /* 0x00000004230a7c20 */ /* 0x000fe20008410000 */
[----:B------:R-:W-:-:S02]  /*5bf0*/  FMUL.FTZ R33, R33, UR4 ;  /* 0x0000000421217c20 */ /* 0x000fc40008410000 */
[----:B------:R-:W-:Y:S01]  /*5c00*/  HMMA.16816.F32.BF16 R64, R16, R62, R64 ;  /* 0x0000003e1040723c */ /* 0x000fe20000041840 */
[----:B------:R-:W1:Y:S01]  /*5c10*/  MUFU.TANH R73, R73 ;  /* 0x0000004900497308 */ /* 0x000e620000002400 */
[----:B------:R-:W-:Y:S01]  /*5c20*/  MOV R17, 0x40 ;  /* 0x0000004000117802 */ /* 0x000fe20000000f00 */
[----:B------:R-:W-:Y:S01]  /*5c30*/  FMUL.FTZ R20, R44, UR4 ;  /* 0x000000042c147c20 */ /* 0x000fe20008410000 */
[----:B------:R-:W-:Y:S01]  /*5c40*/  FMUL.FTZ R27, R45, UR4 ;  /* 0x000000042d1b7c20 */ /* 0x000fe20008410000 */
[----:B------:R-:W-:Y:S01]  /*5c50*/  FMUL.FTZ R40, R46, UR4 ;  /* 0x000000042e287c20 */ /* 0x000fe20008410000 */
[----:B------:R-:W-:-:S03]  /*5c60*/  FMUL.FTZ R38, R47, UR4 ;  /* 0x000000042f267c20 */ /* 0x000fc60008410000 */
[----:B------:R-:W1:Y:S02]  /*5c70*/  MUFU.TANH R6, R6 ;  /* 0x0000000600067308 */ /* 0x000e640000002400 */
[----:B------:R-:W-:Y:S01]  /*5c80*/  FMUL.FTZ R22, R68, UR4 ;  /* 0x0000000444167c20 */ /* 0x000fe20008410000 */
[----:B------:R-:W-:Y:S01]  /*5c90*/  FMUL.FTZ R19, R69, UR4 ;  /* 0x0000000445137c20 */ /* 0x000fe20008410000 */
[----:B------:R-:W-:Y:S01]  /*5ca0*/  FMUL.FTZ R15, R70, UR4 ;  /* 0x00000004460f7c20 */ /* 0x000fe20008410000 */
[----:B------:R-:W-:Y:S01]  /*5cb0*/  FMUL.FTZ R14, R71, UR4 ;  /* 0x00000004470e7c20 */ /* 0x000fe20008410000 */
[----:B------:R-:W-:Y:S02]  /*5cc0*/  MOV R71, 0x8 ;  /* 0x0000000800477802 */ /* 0x000fe40000000f00 */
[----:B------:R-:W1:Y:S01]  /*5cd0*/  MUFU.TANH R8, R8 ;  /* 0x0000000800087308 */ /* 0x000e620000002400 */
[----:B------:R-:W-:Y:S01]  /*5ce0*/  MOV R69, 0x48 ;  /* 0x0000004800457802 */ /* 0x000fe20000000f00 */
[----:B------:R-:W-:Y:S01]  /*5cf0*/  FMUL.FTZ R58, R65, UR4 ;  /* 0x00000004413a7c20 */ /* 0x000fe20008410000 */
[----:B------:R-:W-:Y:S01]  /*5d00*/  FMUL.FTZ R64, R64, UR4 ;  /* 0x0000000440407c20 */ /* 0x000fe20008410000 */
[----:B------:R-:W-:Y:S01]  /*5d10*/  FMUL.FTZ R66, R66, UR4 ;  /* 0x0000000442427c20 */ /* 0x000fe20008410000 */
[----:B------:R-:W-:Y:S01]  /*5d20*/  FMUL.FTZ R67, R67, UR4 ;  /* 0x0000000443437c20 */ /* 0x000fe20008410000 */
[----:B------:R-:W-:-:S02]  /*5d30*/  VIADDMNMX R71, R116, R71, UR25, PT ;  /* 0x0000001974477e46 */ /* 0x000fc4000b800147 */
[----:B------:R-:W1:Y:S01]  /*5d40*/  MUFU.TANH R24, R24 ;  /* 0x0000001800187308 */ /* 0x000e620000002400 */
[C---:B------:R-:W-:Y:S02]  /*5d50*/  VIADDMNMX R70, R116.reuse, R17, UR25, PT ;  /* 0x0000001974467e46 */ /* 0x040fe4000b800111 */
[----:B------:R-:W-:-:S05]  /*5d60*/  VIADDMNMX R69, R116, R69, UR25, PT ;  /* 0x0000001974457e46 */ /* 0x000fca000b800145 */
[----:B------:R-:W1:Y:S08]  /*5d70*/  MUFU.TANH R26, R26 ;  /* 0x0000001a001a7308 */ /* 0x000e700000002400 */
[----:B------:R-:W1:Y:S08]  /*5d80*/  MUFU.TANH R25, R25 ;  /* 0x0000001900197308 */ /* 0x000e700000002400 */
[----:B------:R-:W1:Y:S08]  /*5d90*/  MUFU.TANH R32, R32 ;  /* 0x0000002000207308 */ /* 0x000e700000002400 */
[----:B------:R3:W1:Y:S08]  /*5da0*/  MUFU.TANH R41, R33 ;  /* 0x0000002100297308 */ /* 0x0006700000002400 */
        /* <DEDUP_REMOVED lines=10> */
[----:B------:R3:W1:Y:S08]  /*5e50*/  MUFU.TANH R164, R64 ;  /* 0x0000004000a47308 */ /* 0x0006700000002400 */
[----:B------:R-:W1:Y:S08]  /*5e60*/  MUFU.TANH R58, R58 ;  /* 0x0000003a003a7308 */ /* 0x000e700000002400 */
[----:B------:R3:W1:Y:S08]  /*5e70*/  MUFU.TANH R167, R66 ;  /* 0x0000004200a77308 */ /* 0x0006700000002400 */
[----:B------:R3:W1:Y:S01]  /*5e80*/  MUFU.TANH R160, R67 ;  /* 0x0000004300a07308 */ /* 0x0006620000002400 */
[----:B------:R-:W-:Y:S06]  /*5e90*/  BAR.SYNC.DEFER_BLOCKING 0x0 ;  /* 0x0000000000007b1d */ /* 0x000fec0000010000 */
[----:B--2-4-:R-:W-:Y:S05]  /*5ea0*/  BRA.U !UP0, `(.L_x_381) ;  /* 0x0000000508b87547 */ /* 0x014fea000b800000 */
[----:B------:R-:W2:Y:S01]  /*5eb0*/  LDCU UR4, c[0x0][0x440] ;  /* 0x00008800ff0477ac */ /* 0x000ea20008000800 */
        /* <DEDUP_REMOVED lines=13> */
[C---:B--2---:R-:W-:Y:S02]  /*5f90*/  ISETP.GE.AND P1, PT, R236.reuse, UR4, PT ;  /* 0x00000004ec007c0c */ /* 0x044fe4000bf26270 */
[----:B------:R-:W-:Y:S01]  /*5fa0*/  ISETP.GE.AND P2, PT, R236, UR4, PT ;  /* 0x00000004ec007c0c */ /* 0x000fe2000bf46270 */
[----:B------:R-:W-:Y:S01]  /*5fb0*/  IMAD.U32 R36, RZ, RZ, UR6 ;  /* 0x00000006ff247e24 */ /* 0x000fe2000f8e00ff */
[----:B------:R-:W-:Y:S01]  /*5fc0*/  MOV R52, UR6 ;  /* 0x0000000600347c02 */ /* 0x000fe20008000f00 */
[----:B------:R-:W-:Y:S02]  /*5fd0*/  IMAD.U32 R21, RZ, RZ, UR7 ;  /* 0x00000007ff157e24 */ /* 0x000fe4000f8e00ff */
[----:B------:R-:W-:-:S02]  /*5fe0*/  IMAD.U32 R43, RZ, RZ, UR7 ;  /* 0x00000007ff2b7e24 */ /* 0x000fc4000f8e00ff */
[----:B------:R-:W-:-:S04]  /*5ff0*/  IMAD.U32 R53, RZ, RZ, UR7 ;  /* 0x00000007ff357e24 */ /* 0x000fc8000f8e00ff */
[----:B------:R-:W-:Y:S02]  /*6000*/  @!P1 LEA R16, P4, R16, UR6, 0x4 ;  /* 0x0000000610109c11 */ /* 0x000fe4000f8820ff */
[----:B------:R-:W-:Y:S02]  /*6010*/  @!P1 LEA R18, P3, R18, UR6, 0x5 ;  /* 0x0000000612129c11 */ /* 0x000fe4000f8628ff */
[-C--:B------:R-:W-:Y:S02]  /*6020*/  @!P2 LEA R50, P5, R36, R245.reuse, 0x1 ;  /* 0x000000f52432a211 */ /* 0x080fe400078a08ff */
[----:B------:R-:W-:Y:S01]  /*6030*/  @!P1 LEA.HI.X R17, R42, UR7, R17, 0x4, P4 ;  /* 0x000000072a119c11 */ /* 0x000fe2000a0f2411 */
[----:B------:R-:W-:Y:S01]  /*6040*/  IMAD.U32 R42, RZ, RZ, UR6 ;  /* 0x00000006ff2a7e24 */ /* 0x000fe2000f8e00ff */
[----:B------:R-:W-:Y:S02]  /*6050*/  @!P1 LEA.HI.X R23, R34, UR7, R23, 0x5, P3 ;  /* 0x0000000722179c11 */ /* 0x000fe400098f2c17 */
[----:B------:R-:W-:Y:S01]  /*6060*/  @!P2 LEA.HI.X R51, R36, R244, R21, 0x1, P5 ;  /* 0x000000f42433a211 */ /* 0x000fe200028f0c15 */
[----:B------:R-:W-:Y:S01]  /*6070*/  @!P1 IMAD.WIDE.U32 R44, R44, 0x30, R42 ;  /* 0x000000302c2c9825 */ /* 0x000fe200078e002a */
[----:B------:R-:W-:-:S02]  /*6080*/  @!P1 LEA R46, P4, R18, R245, 0x1 ;  /* 0x000000f5122e9211 */ /* 0x000fc400078808ff */
[-C--:B------:R-:W-:Y:S01]  /*6090*/  @!P1 LEA R48, P5, R16, R245.reuse, 0x1 ;  /* 0x000000f510309211 */ /* 0x080fe200078a08ff */
[----:B------:R-:W-:Y:S01]  /*60a0*/  IMAD.U32 R42, RZ, RZ, UR14 ;  /* 0x0000000eff2a7e24 */ /* 0x000fe2000f8e00ff */
[-C--:B------:R-:W-:Y:S01]  /*60b0*/  @!P1 LEA.HI.X R47, R18, R244.reuse, R23, 0x1, P4 ;  /* 0x000000f4122f9211 */ /* 0x080fe200020f0c17 */
[----:B------:R-:W-:Y:S01]  /*60c0*/  IMAD.U32 R36, RZ, RZ, UR14 ;  /* 0x0000000eff247e24 */ /* 0x000fe2000f8e00ff */
[----:B------:R-:W-:Y:S01]  /*60d0*/  @!P1 LEA.HI.X R49, R16, R244, R17, 0x1, P5 ;  /* 0x000000f410319211 */ /* 0x000fe200028f0c11 */
[----:B------:R-:W-:Y:S01]  /*60e0*/  IMAD.U32 R16, RZ, RZ, UR6 ;  /* 0x00000006ff107e24 */ /* 0x000fe2000f8e00ff */
[----:B------:R-:W-:Y:S01]  /*60f0*/  MOV R18, UR15 ;  /* 0x0000000f00127c02 */ /* 0x000fe20008000f00 */
[----:B------:R-:W-:Y:S01]  /*6100*/  IMAD.U32 R17, RZ, RZ, UR7 ;  /* 0x00000007ff117e24 */ /* 0x000fe2000f8e00ff */
[----:B------:R-:W-:Y:S01]  /*6110*/  MOV R21, UR15 ;  /* 0x0000000f00157c02 */ /* 0x000fe20008000f00 */
[----:B------:R-:W-:Y:S01]  /*6120*/  @!PT LDS RZ, [RZ] ;  /* 0x00000000fffff984 */ /* 0x000fe20000000800 */
[----:B------:R-:W-:Y:S01]  /*6130*/  @!PT LDS RZ, [RZ] ;  /* 0x00000000fffff984 */ /* 0x000fe20000000800 */
[----:B------:R-:W-:Y:S01]  /*6140*/  @!PT LDS RZ, [RZ] ;  /* 0x00000000fffff984 */ /* 0x000fe20000000800 */
[----:B------:R2:W-:Y:S01]  /*6150*/  @!P2 LDGSTS.E.BYPASS.LTC128B.128 [R246+0x4000], desc[UR22][R50.64] ;  /* 0x0400000032f6afae */ /* 0x0005e2000b981a16 */
[----:B------:R-:W-:Y:S01]  /*6160*/  @!P1 LEA R34, P3, R34, UR6, 0x6 ;  /* 0x0000000622229c11 */ /* 0x000fe2000f8630ff */
[----:B------:R-:W-:Y:S01]  /*6170*/  @!P1 IMAD.WIDE.U32 R42, R42, 0x50, R16 ;  /* 0x000000502a2a9825 */ /* 0x000fe200078e0010 */
[----:B------:R-:W-:Y:S01]  /*6180*/  @!P1 LEA R54, P4, R44, R245, 0x1 ;  /* 0x000000f52c369211 */ /* 0x000fe200078808ff */
[----:B------:R2:W-:Y:S01]  /*6190*/  @P2 STS.128 [R246+0x4000], RZ ;  /* 0x004000fff6002388 */ /* 0x0005e20000000c00 */
[----:B------:R-:W-:Y:S01]  /*61a0*/  @!P1 LEA.HI.X R21, R36, UR7, R21, 0x6, P3 ;  /* 0x0000000724159c11 */ /* 0x000fe200098f3415 */
[----:B------:R-:W-:-:S02]  /*61b0*/  @!P1 IMAD R18, R18, 0x30, RZ ;  /* 0x0000003012129824 */ /* 0x000fc400078e02ff */
[----:B------:R-:W-:Y:S01]  /*61c0*/  IMAD.U32 R17, RZ, RZ, UR15 ;  /* 0x0000000fff117e24 */ /* 0x000fe2000f8e00ff */
[----:B------:R2:W-:Y:S01]  /*61d0*/  @P1 STS.128 [R246+0x4800], RZ ;  /* 0x004800fff6001388 */ /* 0x0005e20000000c00 */
[----:B------:R-:W-:Y:S01]  /*61e0*/  IMAD.U32 R16, RZ, RZ, UR15 ;  /* 0x0000000fff107e24 */ /* 0x000fe2000f8e00ff */
[----:B------:R-:W-:Y:S01]  /*61f0*/  @!P1 IADD3 R23, PT, PT, R18, R45, RZ ;  /* 0x0000002d12179210 */ /* 0x000fe20007ffe0ff */
[----:B------:R-:W-:Y:S01]  /*6200*/  @!P1 IMAD.WIDE.U32 R36, R36, 0x60, R52 ;  /* 0x0000006024249825 */ /* 0x000fe200078e0034 */
[-C--:B------:R-:W-:Y:S01]  /*6210*/  @!P1 LEA R52, P3, R34, R245.reuse, 0x1 ;  /* 0x000000f522349211 */ /* 0x080fe200078608ff */
[----:B------:R-:W-:Y:S01]  /*6220*/  @!PT LDS RZ, [RZ] ;  /* 0x00000000fffff984 */ /* 0x000fe20000000800 */
[----:B------:R-:W-:Y:S01]  /*6230*/  @!PT LDS RZ, [RZ] ;  /* 0x00000000fffff984 */ /* 0x000fe20000000800 */
[----:B------:R-:W-:Y:S01]  /*6240*/  @!PT LDS RZ, [RZ] ;  /* 0x00000000fffff984 */ /* 0x000fe20000000800 */
[----:B------:R2:W-:Y:S01]  /*6250*/  @!P1 LDGSTS.E.BYPASS.LTC128B.128 [R246+0x4800], desc[UR22][R48.64] ;  /* 0x0480000030f69fae */ /* 0x0005e2000b981a16 */
[-C--:B------:R-:W-:Y:S01]  /*6260*/  @!P1 LEA.HI.X R55, R44, R244.reuse, R23, 0x1, P4 ;  /* 0x000000f42c379211 */ /* 0x080fe200020f0c17 */
[----:B------:R-:W-:Y:S01]  /*6270*/  @!P1 IMAD R17, R17, 0x50, RZ ;  /* 0x0000005011119824 */ /* 0x000fe200078e02ff */
[-C--:B------:R-:W-:Y:S01]  /*6280*/  @!P1 LEA.HI.X R53, R34, R244.reuse, R21, 0x1, P3 ;  /* 0x000000f422359211 */ /* 0x080fe200018f0c15 */
[----:B---3--:R-:W-:Y:S01]  /*6290*/  @!P1 IMAD R33, R16, 0x60, RZ ;  /* 0x0000006010219824 */ /* 0x008fe200078e02ff */
[-C--:B------:R-:W-:Y:S01]  /*62a0*/  @!P1 LEA R34, P4, R42, R245.reuse, 0x1 ;  /* 0x000000f52a229211 */ /* 0x080fe200078808ff */
[----:B------:R-:W-:Y:S01]  /*62b0*/  @!P1 IMAD.IADD R17, R17, 0x1, R43 ;  /* 0x0000000111119824 */ /* 0x000fe200078e022b */
[----:B------:R-:W-:Y:S01]  /*62c0*/  @!P1 LEA R16, P3, R36, R245, 0x1 ;  /* 0x000000f524109211 */ /* 0x000fe200078608ff */
[----:B------:R-:W-:Y:S01]  /*62d0*/  @!P1 IMAD.IADD R33, R33, 0x1, R37 ;  /* 0x0000000121219824 */ /* 0x000fe200078e0225 */
[----:B------:R2:W-:Y:S02]  /*62e0*/  @P1 STS.128 [R246+0x5000], RZ ;  /* 0x005000fff6001388 */ /* 0x0005e40000000c00 */
[----:B------:R-:W-:-:S02]  /*62f0*/  @!P1 LEA.HI.X R35, R42, R244, R17, 0x1, P4 ;  /* 0x000000f42a239211 */ /* 0x000fc400020f0c11 */
[----:B------:R-:W-:Y:S01]  /*6300*/  @!PT LDS RZ, [RZ] ;  /* 0x00000000fffff984 */ /* 0x000fe20000000800 */
[----:B------:R-:W-:Y:S01]  /*6310*/  @!PT LDS RZ, [RZ] ;  /* 0x00000000fffff984 */ /* 0x000fe20000000800 */
[----:B------:R-:W-:Y:S01]  /*6320*/  @!PT LDS RZ, [RZ] ;  /* 0x00000000fffff984 */ /* 0x000fe20000000800 */
[----:B------:R2:W-:Y:S01]  /*6330*/  @!P1 LDGSTS.E.BYPASS.LTC128B.128 [R246+0x5000], desc[UR22][R46.64] ;  /* 0x050000002ef69fae */ /* 0x0005e2000b981a16 */
[----:B------:R-:W-:-:S03]  /*6340*/  @!P1 LEA.HI.X R17, R36, R244, R33, 0x1, P3 ;  /* 0x000000f424119211 */ /* 0x000fc600018f0c21 */
        /* <DEDUP_REMOVED lines=34> */
.L_x_383:
[----:B------:R-:W-:Y:S05]  /*6570*/  BSYNC.RECONVERGENT B0 ;  /* 0x0000000000007941 */ /* 0x000fea0003800200 */
.L_x_382:
[----:B------:R-:W0:Y:S02]  /*6580*/  LDGDEPBAR ;  /* 0x00000000000079af */ /* 0x000e240000000000 */
.L_x_381:
[----:B--2---:R-:W-:Y:S01]  /*6590*/  IMAD.SHL.U32 R17, R235, 0x2, RZ ;  /* 0x00000002eb117824 */ /* 0x004fe200078e00ff */
[----:B------:R-:W2:Y:S01]  /*65a0*/  LDCU UR6, c[0x0][0x45c] ;  /* 0x00008b80ff0677ac */ /* 0x000ea20008000800 */
        /* <DEDUP_REMOVED lines=8> */
[C---:B------:R-:W-:Y:S02]  /*6630*/  VIADD R36, R18.reuse, 0xffffff88 ;  /* 0xffffff8812247836 */ /* 0x040fe40000000000 */
[C---:B------:R-:W-:Y:S01]  /*6640*/  VIADD R37, R18.reuse, 0xffffff81 ;  /* 0xffffff8112257836 */ /* 0x040fe20000000000 */
[-C--:B------:R-:W-:Y:S01]  /*6650*/  ISETP.GE.AND P3, PT, R39, R232.reuse, PT ;  /* 0x000000e82700720c */ /* 0x080fe20003f66270 */
[----:B------:R-:W-:Y:S01]  /*6660*/  VIADD R16, R18, 0xffffff91 ;  /* 0xffffff9112107836 */ /* 0x000fe20000000000 */
[-C--:B------:R-:W-:Y:S01]  /*6670*/  ISETP.GE.AND P1, PT, R36, R232.reuse, PT ;  /* 0x000000e82400720c */ /* 0x080fe20003f26270 */
[C---:B------:R-:W-:Y:S01]  /*6680*/  VIADD R168, R18.reuse, 0xffffff99 ;  /* 0xffffff9912a87836 */ /* 0x040fe20000000000 */
[-C--:B------:R-:W-:Y:S01]  /*6690*/  ISETP.GE.AND P5, PT, R37, R232.reuse, PT ;  /* 0x000000e82500720c */ /* 0x080fe20003fa6270 */
[C---:B---3--:R-:W-:Y:S01]  /*66a0*/  VIADD R34, R18.reuse, 0xffffff89 ;  /* 0xffffff8912227836 */ /* 0x048fe20000000000 */
[----:B------:R-:W-:Y:S01]  /*66b0*/  FSEL R179, R113, -INF , !P3 ;  /* 0xff80000071b37808 */ /* 0x000fe20005800000 */
[C---:B------:R-:W-:Y:S01]  /*66c0*/  VIADD R115, R18.reuse, 0xffffff98 ;  /* 0xffffff9812737836 */ /* 0x040fe20000000000 */
[----:B------:R-:W-:Y:S01]  /*66d0*/  FSEL R163, R111, -INF , !P1 ;  /* 0xff8000006fa37808 */ /* 0x000fe20004800000 */
[----:B------:R-:W-:Y:S01]  /*66e0*/  VIADD R17, R18, 0xffffff90 ;  /* 0xffffff9012117836 */ /* 0x000fe20000000000 */
[-C--:B------:R-:W-:Y:S01]  /*66f0*/  ISETP.GE.AND P3, PT, R16, R232.reuse, PT ;  /* 0x000000e81000720c */ /* 0x080fe20003f66270 */
[----:B------:R-:W-:Y:S01]  /*6700*/  VIADD R162, R18, 0xffffffa8 ;  /* 0xffffffa812a27836 */ /* 0x000fe20000000000 */
[-C--:B------:R-:W-:Y:S01]  /*6710*/  ISETP.GE.AND P1, PT, R168, R232.reuse, PT ;  /* 0x000000e8a800720c */ /* 0x080fe20003f26270 */
[----:B------:R-:W-:Y:S01]  /*6720*/  VIADD R54, R18, 0xffffffb0 ;  /* 0xffffffb012367836 */ /* 0x000fe20000000000 */
[-C--:B------:R-:W-:Y:S01]  /*6730*/  ISETP.GE.AND P2, PT, R34, R232.reuse, PT ;  /* 0x000000e82200720c */ /* 0x080fe20003f46270 */
[----:B------:R-:W-:Y:S01]  /*6740*/  VIADD R166, R18, 0xffffffa0 ;  /* 0xffffffa012a67836 */ /* 0x000fe20000000000 */
[----:B------:R-:W-:Y:S01]  /*6750*/  FSEL R177, R112, -INF , !P5 ;  /* 0xff80000070b17808 */ /* 0x000fe20006800000 */
[C---:B------:R-:W-:Y:S01]  /*6760*/  VIADD R165, R18.reuse, 0xffffffa1 ;  /* 0xffffffa112a57836 */ /* 0x040fe20000000000 */
[-C--:B------:R-:W-:Y:S01]  /*6770*/  ISETP.GE.AND P5, PT, R115, R232.reuse, PT ;  /* 0x000000e87300720c */ /* 0x080fe20003fa6270 */
[----:B------:R-:W-:Y:S01]  /*6780*/  VIADD R116, R18, 0xffffffb9 ;  /* 0xffffffb912747836 */ /* 0x000fe20000000000 */
[----:B------:R-:W-:Y:S01]  /*6790*/  FSEL R79, R108, -INF , !P3 ;  /* 0xff8000006c4f7808 */ /* 0x000fe20005800000 */
[----:B------:R-:W-:Y:S01]  /*67a0*/  VIADD R46, R18, 0xffffffc1 ;  /* 0xffffffc1122e7836 */ /* 0x000fe20000000000 */
[----:B------:R-:W-:Y:S01]  /*67b0*/  FSEL R65, R106, -INF , !P1 ;  /* 0xff8000006a417808 */ /* 0x000fe20004800000 */
[C---:B------:R-:W-:Y:S01]  /*67c0*/  VIADD R48, R18.reuse, 0xffffffb1 ;  /* 0xffffffb112307836 */ /* 0x040fe20000000000 */
[-C--:B------:R-:W-:Y:S01]  /*67d0*/  ISETP.GE.AND P4, PT, R17, R232.reuse, PT ;  /* 0x000000e81100720c */ /* 0x080fe20003f86270 */
[----:B------:R-:W-:Y:S01]  /*67e0*/  VIADD R42, R18, 0xffffffa9 ;  /* 0xffffffa9122a7836 */ /* 0x000fe20000000000 */
[-C--:B------:R-:W-:Y:S01]  /*67f0*/  ISETP.GE.AND P3, PT, R162, R232.reuse, PT ;  /* 0x000000e8a200720c */ /* 0x080fe20003f66270 */
[----:B------:R-:W-:Y:S01]  /*6800*/  VIADD R117, R18, 0xffffffb8 ;  /* 0xffffffb812757836 */ /* 0x000fe20000000000 */
[-C--:B------:R-:W-:Y:S01]  /*6810*/  ISETP.GE.AND P1, PT, R54, R232.reuse, PT ;  /* 0x000000e83600720c */ /* 0x080fe20003f26270 */
[----:B------:R-:W-:Y:S01]  /*6820*/  VIADD R82, R18, 0xffffffd0 ;  /* 0xffffffd012527836 */ /* 0x000fe20000000000 */
[----:B------:R-:W-:Y:S01]  /*6830*/  FSEL R161, R110, -INF , !P2 ;  /* 0xff8000006ea17808 */ /* 0x000fe20005000000 */
[----:B------:R-:W-:Y:S01]  /*6840*/  VIADD R74, R18, 0xffffffd8 ;  /* 0xffffffd8124a7836 */ /* 0x000fe20000000000 */
[-C--:B------:R-:W-:Y:S01]  /*6850*/  ISETP.GE.AND P2, PT, R166, R232.reuse, PT ;  /* 0x000000e8a600720c */ /* 0x080fe20003f46270 */
[C---:B------:R-:W-:Y:S01]  /*6860*/  VIADD R114, R18.reuse, 0xffffffc8 ;  /* 0xffffffc812727836 */ /* 0x040fe20000000000 */
[----:B------:R-:W-:Y:S01]  /*6870*/  FSEL R77, R107, -INF , !P5 ;  /* 0xff8000006b4d7808 */ /* 0x000fe20006800000 */
[C---:B------:R-:W-:Y:S01]  /*6880*/  VIADD R50, R18.reuse, 0xffffffc0 ;  /* 0xffffffc012327836 */ /* 0x040fe20000000000 */
[----:B------:R-:W-:Y:S01]  /*6890*/  FSEL R67, R109, -INF , !P4 ;  /* 0xff8000006d437808 */ /* 0x000fe20006000000 */
[C---:B------:R-:W-:Y:S01]  /*68a0*/  VIADD R44, R18.reuse, 0xffffffc9 ;  /* 0xffffffc9122c7836 */ /* 0x040fe20000000000 */
        /* <DEDUP_REMOVED lines=9> */
[C---:B------:R-:W-:Y:S01]  /*6940*/  VIADD R64, R18.reuse, 0xffffffe0 ;  /* 0xffffffe012407836 */ /* 0x040fe20000000000 */
        /* <DEDUP_REMOVED lines=10> */
[-C--:B------:R-:W-:Y:S01]  /*69f0*/  ISETP.GE.AND P5, PT, R42, R232.reuse, PT ;  /* 0x000000e82a00720c */ /* 0x080fe20003fa6270 */
[----:B------:R-:W-:Y:S01]  /*6a00*/  IMAD.IADD R233, R30, 0x1, R237 ;  /* 0x000000011ee97824 */ /* 0x000fe200078e02ed */
[----:B------:R-:W-:-:S02]  /*6a10*/  ISETP.GE.AND P4, PT, R117, R232, PT ;  /* 0x000000e87500720c */ /* 0x000fc40003f86270 */
[-C--:B------:R-:W-:Y:S02]  /*6a20*/  ISETP.GE.AND P3, PT, R82, R232.reuse, PT ;  /* 0x000000e85200720c */ /* 0x080fe40003f66270 */
[-C--:B------:R-:W-:Y:S02]  /*6a30*/  ISETP.GE.AND P1, PT, R74, R232.reuse, PT ;  /* 0x000000e84a00720c */ /* 0x080fe40003f26270 */
[----:B------:R-:W-:Y:S02]  /*6a40*/  FSEL R53, R129, -INF , !P2 ;  /* 0xff80000081357808 */ /* 0x000fe40005000000 */
[----:B------:R-:W-:Y:S02]  /*6a50*/  ISETP.GE.AND P2, PT, R114, R232, PT ;  /* 0x000000e87200720c */ /* 0x000fe40003f46270 */
[----:B------:R-:W-:Y:S02]  /*6a60*/  FSEL R47, R125, -INF , !P5 ;  /* 0xff8000007d2f7808 */ /* 0x000fe40006800000 */
[----:B------:R-:W-:-:S02]  /*6a70*/  FSEL R51, R130, -INF , !P4 ;  /* 0xff80000082337808 */ /* 0x000fc40006000000 */
[----:B-1----:R-:W-:Y:S02]  /*6a80*/  FSEL R201, R201, -INF , !P3 ;  /* 0xff800000c9c97808 */ /* 0x002fe40005800000 */
[----:B------:R-:W-:Y:S02]  /*6a90*/  FSEL R197, R197, -INF , !P1 ;  /* 0xff800000c5c57808 */ /* 0x000fe40004800000 */
[-C--:B------:R-:W-:Y:S02]  /*6aa0*/  ISETP.GE.AND P5, PT, R50, R232.reuse, PT ;  /* 0x000000e83200720c */ /* 0x080fe40003fa6270 */
[-C--:B------:R-:W-:Y:S02]  /*6ab0*/  ISETP.GE.AND P4, PT, R44, R232.reuse, PT ;  /* 0x000000e82c00720c */ /* 0x080fe40003f86270 */
[-C--:B------:R-:W-:Y:S02]  /*6ac0*/  ISETP.GE.AND P3, PT, R63, R232.reuse, PT ;  /* 0x000000e83f00720c */ /* 0x080fe40003f66270 */
[----:B------:R-:W-:-:S02]  /*6ad0*/  ISETP.GE.AND P1, PT, R35, R232, PT ;  /* 0x000000e82300720c */ /* 0x000fc40003f26270 */
[----:B------:R-:W-:Y:S02]  /*6ae0*/  FSEL R219, R219, -INF , !P2 ;  /* 0xff800000dbdb7808 */ /* 0x000fe40005000000 */
[----:B------:R-:W-:Y:S02]  /*6af0*/  ISETP.GE.AND P2, PT, R68, R232, PT ;  /* 0x000000e84400720c */ /* 0x000fe40003f46270 */
[----:B------:R-:W-:Y:S02]  /*6b00*/  FSEL R225, R155, -INF , !P5 ;  /* 0xff8000009be17808 */ /* 0x000fe40006800000 */
[----:B------:R-:W-:Y:S02]  /*6b10*/  FSEL R221, R221, -INF , !P4 ;  /* 0xff800000dddd7808 */ /* 0x000fe40006000000 */
[----:B------:R-:W-:Y:S02]  /*6b20*/  FSEL R130, R126, -INF , !P3 ;  /* 0xff8000007e827808 */ /* 0x000fe40005800000 */
[----:B------:R-:W-:-:S02]  /*6b30*/  FSEL R128, R73, -INF , !P1 ;  /* 0xff80000049807808 */ /* 0x000fc40004800000 */
[-C--:B------:R-:W-:Y:S02]  /*6b40*/  ISETP.GE.AND P5, PT, R81, R232.reuse, PT ;  /* 0x000000e85100720c */ /* 0x080fe40003fa6270 */
[-C--:B------:R-:W-:Y:S02]  /*6b50*/  ISETP.GE.AND P4, PT, R64, R232.reuse, PT ;  /* 0x000000e84000720c */ /* 0x080fe40003f86270 */
[-C--:B------:R-:W-:Y:S02]  /*6b60*/  ISETP.GE.AND P3, PT, R21, R232.reuse, PT ;  /* 0x000000e81500720c */ /* 0x080fe40003f66270 */
[----:B------:R-:W-:Y:S02]  /*6b70*/  ISETP.GE.AND P1, PT, R39, R71, PT ;  /* 0x000000472700720c */ /* 0x000fe40003f26270 */
[----:B------:R-:W-:Y:S02]  /*6b80*/  FSEL R131, R76, -INF , !P2 ;  /* 0xff8000004c837808 */ /* 0x000fe40005000000 */
[----:B------:R-:W-:-:S02]  /*6b90*/  ISETP.GE.AND P2, PT, R33, R232, PT ;  /* 0x000000e82100720c */ /* 0x000fc40003f46270 */
[----:B------:R-:W-:Y:S02]  /*6ba0*/  FSEL R199, R199, -INF , !P5 ;  /* 0xff800000c7c77808 */ /* 0x000fe40006800000 */
[----:B------:R-:W-:Y:S02]  /*6bb0*/  FSEL R129, R127, -INF , !P4 ;  /* 0xff8000007f817808 */ /* 0x000fe40006000000 */
[----:B------:R-:W-:Y:S02]  /*6bc0*/  FSEL R123, R22, -INF , !P3 ;  /* 0xff800000167b7808 */ /* 0x000fe40005800000 */
[----:B------:R-:W-:Y:S02]  /*6bd0*/  FSEL R78, R101, -INF , !P1 ;  /* 0xff800000654e7808 */ /* 0x000fe40004800000 */
[-C--:B------:R-:W-:Y:S02]  /*6be0*/  ISETP.GE.AND P5, PT, R61, R232.reuse, PT ;  /* 0x000000e83d00720c */ /* 0x080fe40003fa6270 */
        /* <DEDUP_REMOVED lines=8> */
[----:B------:R-:W-:Y:S02]  /*6c70*/  FSEL R66, R94, -INF , !P1 ;  /* 0xff8000005e427808 */ /* 0x000fe40004800000 */
[----:B------:R-:W-:Y:S02]  /*6c80*/  ISETP.GE.AND P5, PT, R18, R232, PT ;  /* 0x000000e81200720c */ /* 0x000fe40003fa6270 */
[----:B------:R-:W-:Y:S02]  /*6c90*/  ISETP.GE.AND P4, PT, R39, R69, PT ;  /* 0x000000452700720c */ /* 0x000fe40003f86270 */
        /* <DEDUP_REMOVED lines=8> */
[----:B------:R-:W-:Y:S02]  /*6d20*/  ISETP.GE.AND P5, PT, R36, R71, PT ;  /* 0x000000472400720c */ /* 0x000fe40003fa6270 */
[CC--:B------:R-:W-:Y:S02]  /*6d30*/  ISETP.GE.AND P4, PT, R34.reuse, R70.reuse, PT ;  /* 0x000000462200720c */ /* 0x0c0fe40003f86270 */
        /* <DEDUP_REMOVED lines=8> */
[----:B------:R-:W-:Y:S02]  /*6dc0*/  ISETP.GE.AND P5, PT, R37, R69, PT ;  /* 0x000000452500720c */ /* 0x000fe40003fa6270 */
[----:B------:R-:W-:-:S02]  /*6dd0*/  ISETP.GE.AND P4, PT, R16, R71, PT ;  /* 0x000000471000720c */ /* 0x000fc40003f86270 */
[CC--:B------:R-:W-:Y:S02]  /*6de0*/  ISETP.GE.AND P3, PT, R16.reuse, R70.reuse, PT ;  /* 0x000000461000720c */ /* 0x0c0fe40003f66270 */
[----:B------:R-:W-:Y:S02]  /*6df0*/  ISETP.GE.AND P1, PT, R16, R69, PT ;  /* 0x000000451000720c */ /* 0x000fe40003f26270 */
[----:B------:R-:W-:Y:S02]  /*6e00*/  FSEL R16, R87, -INF , !P2 ;  /* 0xff80000057107808 */ /* 0x000fe40005000000 */
[----:B------:R-:W-:Y:S02]  /*6e10*/  ISETP.GE.AND P2, PT, R115, R70, PT ;  /* 0x000000467300720c */ /* 0x000fe40003f46270 */
[----:B------:R-:W-:Y:S02]  /*6e20*/  FSEL R96, R96, -INF , !P5 ;  /* 0xff80000060607808 */ /* 0x000fe40006800000 */
[----:B------:R-:W-:-:S02]  /*6e30*/  FSEL R19, R88, -INF , !P3 ;  /* 0xff80000058137808 */ /* 0x000fc40005800000 */
[----:B------:R-:W-:Y:S02]  /*6e40*/  ISETP.GE.AND P5, PT, R17, R71, PT ;  /* 0x000000471100720c */ /* 0x000fe40003fa6270 */
        /* <DEDUP_REMOVED lines=72> */
[----:B------:R-:W-:Y:S02]  /*72d0*/  FMNMX3.FTZ R76, R99, R73, R83, !PT ;  /* 0x00000049634c7276 */ /* 0x000fe40007810053 */
[----:B------:R-:W-:Y:S02]  /*72e0*/  ISETP.GE.AND P3, PT, R115, R71, PT ;  /* 0x000000477300720c */ /* 0x000fe40003f66270 */
[----:B------:R-:W-:Y:S02]  /*72f0*/  FSEL R206, R206, -INF , !P1 ;  /* 0xff800000cece7808 */ /* 0x000fe40004800000 */
[----:B------:R-:W-:Y:S02]  /*7300*/  ISETP.GE.AND P1, PT, R64, R69, PT ;  /* 0x000000454000720c */ /* 0x000fe40003f26270 */
[----:B------:R-:W-:-:S02]  /*7310*/  FSEL R115, R9, -INF , !P2 ;  /* 0xff80000009737808 */ /* 0x000fc40005000000 */
[----:B------:R-:W-:Y:S02]  /*7320*/  FMNMX3.FTZ R9, R22, R96, R62, !PT ;  /* 0x0000006016097276 */ /* 0x000fe4000781003e */
[----:B------:R-:W-:Y:S02]  /*7330*/  FMNMX3.FTZ R76, R76, R75, R89, !PT ;  /* 0x0000004b4c4c7276 */ /* 0x000fe40007810059 */
[----:B------:R-:W-:Y:S02]  /*7340*/  ISETP.GE.AND P2, PT, R63, R70, PT ;  /* 0x000000463f00720c */ /* 0x000fe40003f46270 */
[----:B------:R-:W-:Y:S02]  /*7350*/  FSEL R110, R13, -INF , !P1 ;  /* 0xff8000000d6e7808 */ /* 0x000fe40004800000 */
[----:B------:R-:W-:Y:S02]  /*7360*/  ISETP.GE.AND P1, PT, R63, R69, PT ;  /* 0x000000453f00720c */ /* 0x000fe40003f26270 */
[----:B------:R-:W-:-:S02]  /*7370*/  FMNMX3.FTZ R9, R9, R90, R16, !PT ;  /* 0x0000005a09097276 */ /* 0x000fc40007810010 */
[----:B------:R-:W-:Y:S02]  /*7380*/  FMNMX3.FTZ R76, R76, R19, R17, !PT ;  /* 0x000000134c4c7276 */ /* 0x000fe40007810011 */
[----:B------:R-:W-:Y:S02]  /*7390*/  FSEL R113, R80, -INF , !P2 ;  /* 0xff80000050717808 */ /* 0x000fe40005000000 */
[----:B------:R-:W-:Y:S02]  /*73a0*/  ISETP.GE.AND P2, PT, R61, R70, PT ;  /* 0x000000463d00720c */ /* 0x000fe40003f46270 */
[----:B------:R-:W-:Y:S02]  /*73b0*/  FSEL R104, R12, -INF , !P1 ;  /* 0xff8000000c687808 */ /* 0x000fe40004800000 */
[----:B------:R-:W-:Y:S02]  /*73c0*/  FMNMX3.FTZ R9, R9, R34, R102, !PT ;  /* 0x0000002209097276 */ /* 0x000fe40007810066 */
[----:B------:R-:W-:-:S02]  /*73d0*/  FMNMX3.FTZ R12, R76, R103, R43, !PT ;  /* 0x000000674c0c7276 */ /* 0x000fc4000781002b */
[----:B------:R-:W-:Y:S02]  /*73e0*/  FSEL R111, R7, -INF , !P2 ;  /* 0xff800000076f7808 */ /* 0x000fe40005000000 */
[----:B------:R-:W-:Y:S02]  /*73f0*/  FMNMX3.FTZ R7, R9, R32, R252, !PT ;  /* 0x0000002009077276 */ /* 0x000fe400078100fc */
[----:B------:R-:W-:Y:S02]  /*7400*/  FMNMX3.FTZ R12, R12, R231, R41, !PT ;  /* 0x000000e70c0c7276 */ /* 0x000fe40007810029 */
[----:B------:R-:W-:Y:S02]  /*7410*/  FMNMX3.FTZ R7, R7, R36, R56, !PT ;  /* 0x0000002407077276 */ /* 0x000fe40007810038 */
[----:B------:R-:W-:Y:S02]  /*7420*/  FMNMX3.FTZ R12, R12, R57, R227, !PT ;  /* 0x000000390c0c7276 */ /* 0x000fe400078100e3 */
[----:B------:R-:W-:-:S02]  /*7430*/  ISETP.GE.AND P2, PT, R35, R70, PT ;  /* 0x000000462300720c */ /* 0x000fc40003f46270 */
[----:B------:R-:W-:Y:S02]  /*7440*/  FMNMX3.FTZ R7, R7, R60, R248, !PT ;  /* 0x0000003c07077276 */ /* 0x000fe400078100f8 */
[----:B------:R-:W-:Y:S02]  /*7450*/  FMNMX3.FTZ R12, R12, R229, R39, !PT ;  /* 0x000000e50c0c7276 */ /* 0x000fe40007810027 */
[----:B------:R-:W-:Y:S02]  /*7460*/  FSEL R109, R24, -INF , !P2 ;  /* 0xff800000186d7808 */ /* 0x000fe40005000000 */
[----:B------:R-:W-:Y:S02]  /*7470*/  ISETP.GE.AND P2, PT, R33, R70, PT ;  /* 0x000000462100720c */ /* 0x000fe40003f46270 */
[----:B------:R-:W-:Y:S02]  /*7480*/  FMNMX3.FTZ R7, R7, R250, R218, !PT ;  /* 0x000000fa07077276 */ /* 0x000fe400078100da */
[----:B------:R-:W-:-:S02]  /*7490*/  FMNMX3.FTZ R12, R12, R37, R213, !PT ;  /* 0x000000250c0c7276 */ /* 0x000fc400078100d5 */
[----:B------:R-:W-:Y:S02]  /*74a0*/  ISETP.GE.AND P1, PT, R61, R69, PT ;  /* 0x000000453d00720c */ /* 0x000fe40003f26270 */
[----:B------:R-:W-:Y:S02]  /*74b0*/  FSEL R105, R20, -INF , !P2 ;  /* 0xff80000014697808 */ /* 0x000fe40005000000 */
        /* <DEDUP_REMOVED lines=8> */
[----:B------:R-:W-:Y:S02]  /*7540*/  FMNMX3.FTZ R20, R20, R215, R207, !PT ;  /* 0x000000d714147276 */ /* 0x000fe400078100cf */
[----:B------:R-:W-:-:S02]  /*7550*/  ISETP.GE.AND P1, PT, R33, R69, PT ;  /* 0x000000452100720c */ /* 0x000fc40003f26270 */
[----:B------:R-:W-:Y:S02]  /*7560*/  ISETP.GE.AND P2, PT, R23, R70, PT ;  /* 0x000000461700720c */ /* 0x000fe40003f46270 */
[----:B------:R-:W-:Y:S02]  /*7570*/  FMNMX3.FTZ R7, R7, R210, R208, !PT ;  /* 0x000000d207077276 */ /* 0x000fe400078100d0 */
[----:B------:R-:W-:Y:S02]  /*7580*/  FMNMX3.FTZ R20, R20, R205, R115, !PT ;  /* 0x000000cd14147276 */ /* 0x000fe40007810073 */
[----:B------:R-:W-:Y:S02]  /*7590*/  FSEL R94, R40, -INF , !P1 ;  /* 0xff800000285e7808 */ /* 0x000fe40004800000 */
        /* <DEDUP_REMOVED lines=9> */
[----:B------:R-:W-:Y:S02]  /*7630*/  ISETP.GE.AND P2, PT, R18, R70, PT ;  /* 0x000000461200720c */ /* 0x000fe40003f46270 */
[----:B------:R-:W-:Y:S02]  /*7640*/  FMNMX3.FTZ R20, R20, R109, R105, !PT ;  /* 0x0000006d14147276 */ /* 0x000fe40007810069 */
[----:B------:R-:W-:Y:S02]  /*7650*/  FSEL R92, R167, -INF , !P1 ;  /* 0xff800000a75c7808 */ /* 0x000fe40004800000 */
[----:B------:R-:W-:Y:S02]  /*7660*/  FMNMX3.FTZ R12, R7, R24, R94, !PT ;  /* 0x00000018070c7276 */ /* 0x000fe4000781005e */
[----:B------:R-:W-:-:S02]  /*7670*/  ISETP.GE.AND P1, PT, R18, R69, PT ;  /* 0x000000451200720c */ /* 0x000fc40003f26270 */
[----:B------:R-:W-:Y:S02]  /*7680*/  FSEL R25, R58, -INF , !P2 ;  /* 0xff8000003a197808 */ /* 0x000fe40005000000 */
[----:B------:R-:W-:Y:S02]  /*7690*/  FMNMX3.FTZ R20, R20, R106, R27, !PT ;  /* 0x0000006a14147276 */ /* 0x000fe4000781001b */
[----:B------:R-:W-:Y:S02]  /*76a0*/  FMNMX3.FTZ R12, R12, R93, R92, !PT ;  /* 0x0000005d0c0c7276 */ /* 0x000fe4000781005c */
[----:B------:R-:W-:Y:S02]  /*76b0*/  FSEL R91, R160, -INF , !P1 ;  /* 0xff800000a05b7808 */ /* 0x000fe40004800000 */
[----:B------:R-:W-:Y:S02]  /*76c0*/  FMNMX.FTZ R7, R25, R20, !PT ;  /* 0x0000001419077209 */ /* 0x000fe40007810000 */
[----:B------:R-:W-:-:S02]  /*76d0*/  FMNMX.FTZ R9, R91, R12, !PT ;  /* 0x0000000c5b097209 */ /* 0x000fc40007810000 */
[-C--:B------:R-:W-:Y:S01]  /*76e0*/  ISETP.GE.AND P2, PT, R168, R71.reuse, PT ;  /* 0x00000047a800720c */ /* 0x080fe20003f46270 */
[----:B------:R-:W1:Y:S01]  /*76f0*/  SHFL.BFLY PT, R12, R7, 0x2, 0x1f ;  /* 0x0c401f00070c7f89 */ /* 0x000e6200000e0000 */
[----:B------:R-:W-:Y:S02]  /*7700*/  FSEL R160, R85, -INF , !P5 ;  /* 0xff80000055a07808 */ /* 0x000fe40006800000 */
[-C--:B------:R-:W-:Y:S01]  /*7710*/  ISETP.GE.AND P5, PT, R166, R71.reuse, PT ;  /* 0x00000047a600720c */ /* 0x080fe20003fa6270 */
[----:B------:R-:W-:Y:S01]  /*7720*/  SHFL.BFLY PT, R20, R9, 0x2, 0x1f ;  /* 0x0c401f0009147f89 */ /* 0x000fe200000e0000 */
[----:B------:R-:W-:Y:S02]  /*7730*/  FSEL R58, R31, -INF , !P3 ;  /* 0xff8000001f3a7808 */ /* 0x000fe40005800000 */
[-C--:B------:R-:W-:Y:S02]  /*7740*/  ISETP.GE.AND P3, PT, R42, R71.reuse, PT ;  /* 0x000000472a00720c */ /* 0x080fe40003f66270 */
[----:B------:R-:W-:-:S02]  /*7750*/  ISETP.GE.AND P1, PT, R165, R71, PT ;  /* 0x00000047a500720c */ /* 0x000fc40003f26270 */
[----:B------:R-:W-:Y:S01]  /*7760*/  FSEL R42, R3, -INF , !P2 ;  /* 0xff800000032a7808 */ /* 0x000fe20005000000 */
[----:B------:R-:W-:Y:S01]  /*7770*/  LDSM.16.MT88.4 R164, [R233+0x8000] ;  /* 0x00800000e9a4783b */ /* 0x000fe20000004200 */
[----:B------:R-:W-:Y:S02]  /*7780*/  FSEL R144, R84, -INF , !P4 ;  /* 0xff80000054907808 */ /* 0x000fe40006000000 */
[-C--:B------:R-:W-:Y:S02]  /*7790*/  ISETP.GE.AND P2, PT, R54, R71.reuse, PT ;  /* 0x000000473600720c */ /* 0x080fe40003f46270 */
[-C--:B------:R-:W-:Y:S02]  /*77a0*/  ISETP.GE.AND P4, PT, R162, R71.reuse, PT ;  /* 0x00000047a200720c */ /* 0x080fe40003f86270 */
[----:B------:R-:W-:Y:S02]  /*77b0*/  FSEL R54, R2, -INF , !P5 ;  /* 0xff80000002367808 */ /* 0x000fe40006800000 */
[----:B------:R-:W-:-:S02]  /*77c0*/  ISETP.GE.AND P5, PT, R48, R71, PT ;  /* 0x000000473000720c */ /* 0x000fc40003fa6270 */
[----:B------:R-:W-:Y:S02]  /*77d0*/  FSEL R48, R0, -INF , !P1 ;  /* 0xff80000000307808 */ /* 0x000fe40004800000 */
[----:B-1----:R-:W-:Y:S02]  /*77e0*/  FMNMX.FTZ R12, R7, R12, !PT ;  /* 0x0000000c070c7209 */ /* 0x002fe40007810000 */
[-C--:B------:R-:W-:Y:S02]  /*77f0*/  ISETP.GE.AND P1, PT, R117, R71.reuse, PT ;  /* 0x000000477500720c */ /* 0x080fe40003f26270 */
[----:B------:R-:W-:Y:S01]  /*7800*/  FSEL R40, R118, -INF , !P4 ;  /* 0xff80000076287808 */ /* 0x000fe20006000000 */
[----:B------:R-:W1:Y:S01]  /*7810*/  SHFL.BFLY PT, R3, R12, 0x1, 0x1f ;  /* 0x0c201f000c037f89 */ /* 0x000e6200000e0000 */
[----:B------:R-:W-:Y:S02]  /*7820*/  ISETP.GE.AND P4, PT, R116, R71, PT ;  /* 0x000000477400720c */ /* 0x000fe40003f86270 */
[----:B------:R-:W-:-:S02]  /*7830*/  FSEL R216, R140, -INF , !P1 ;  /* 0xff8000008cd87808 */ /* 0x000fc40004800000 */
[-C--:B------:R-:W-:Y:S02]  /*7840*/  ISETP.GE.AND P1, PT, R44, R71.reuse, PT ;  /* 0x000000472c00720c */ /* 0x080fe40003f26270 */
[----:B------:R-:W-:Y:S02]  /*7850*/  FSEL R44, R141, -INF , !P4 ;  /* 0xff8000008d2c7808 */ /* 0x000fe40006000000 */
[----:B------:R-:W-:Y:S01]  /*7860*/  ISETP.GE.AND P4, PT, R82, R71, PT ;  /* 0x000000475200720c */ /* 0x000fe20003f86270 */
[----:B------:R-:W-:Y:S01]  /*7870*/  IMAD.IADD R82, R242, 0x1, R237 ;  /* 0x00000001f2527824 */ /* 0x000fe200078e02ed */
[----:B------:R-:W-:Y:S02]  /*7880*/  FMNMX3.FTZ R0, R179, R177, R163, !PT ;  /* 0x000000b1b3007276 */ /* 0x000fe400078100a3 */
[----:B------:R-:W-:Y:S02]  /*7890*/  FSEL R204, R204, -INF , !P4 ;  /* 0xff800000cccc7808 */ /* 0x000fe40006000000 */
[----:B------:R-:W-:Y:S01]  /*78a0*/  ISETP.GE.AND P4, PT, R63, R71, PT ;  /* 0x000000473f00720c */ /* 0x000fe20003f86270 */
[----:B------:R-:W-:Y:S01]  /*78b0*/  LDSM.16.MT88.4 R148, [R82+0x8000] ;  /* 0x008000005294783b */ /* 0x000fe20000004200 */
[----:B------:R-:W-:-:S02]  /*78c0*/  FSEL R38, R122, -INF , !P3 ;  /* 0xff8000007a267808 */ /* 0x000fc40005800000 */
[-C--:B------:R-:W-:Y:S02]  /*78d0*/  ISETP.GE.AND P3, PT, R50, R71.reuse, PT ;  /* 0x000000473200720c */ /* 0x080fe40003f66270 */
[----:B------:R-:W-:Y:S02]  /*78e0*/  FSEL R228, R153, -INF , !P1 ;  /* 0xff80000099e47808 */ /* 0x000fe40004800000 */
[----:B------:R-:W-:Y:S02]  /*78f0*/  FSEL R50, R134, -INF , !P2 ;  /* 0xff80000086327808 */ /* 0x000fe40005000000 */
[-C--:B------:R-:W-:Y:S02]  /*7900*/  ISETP.GE.AND P1, PT, R64, R71.reuse, PT ;  /* 0x000000474000720c */ /* 0x080fe40003f26270 */
[----:B------:R-:W-:Y:S02]  /*7910*/  ISETP.GE.AND P2, PT, R46, R71, PT ;  /* 0x000000472e00720c */ /* 0x000fe40003f46270 */
[----:B------:R-:W-:-:S02]  /*7920*/  FSEL R117, R5, -INF , !P4 ;  /* 0xff80000005757808 */ /* 0x000fc40006000000 */
[----:B------:R-:W-:Y:S02]  /*7930*/  FMNMX3.FTZ R0, R0, R161, R67, !PT ;  /* 0x000000a100007276 */ /* 0x000fe40007810043 */
[----:B------:R-:W-:Y:S02]  /*7940*/  FSEL R46, R136, -INF , !P5 ;  /* 0xff800000882e7808 */ /* 0x000fe40006800000 */
[----:B------:R-:W-:Y:S02]  /*7950*/  FMNMX3.FTZ R5, R78, R100, R72, !PT ;  /* 0x000000644e057276 */ /* 0x000fe40007810048 */
[----:B------:R-:W-:Y:S02]  /*7960*/  ISETP.GE.AND P5, PT, R114, R71, PT ;  /* 0x000000477200720c */ /* 0x000fe40003fa6270 */
[----:B------:R-:W-:Y:S02]  /*7970*/  FSEL R114, R4, -INF , !P1 ;  /* 0xff80000004727808 */ /* 0x000fe40004800000 */
[----:B------:R-:W-:-:S02]  /*7980*/  FMNMX3.FTZ R4, R0, R79, R77, !PT ;  /* 0x0000004f00047276 */ /* 0x000fc4000781004d */
[----:B------:R-:W-:Y:S02]  /*7990*/  FMNMX3.FTZ R5, R5, R66, R160, !PT ;  /* 0x0000004205057276 */ /* 0x000fe400078100a0 */
[----:B------:R-:W-:Y:S02]  /*79a0*/  FMNMX3.FTZ R4, R4, R65, R49, !PT ;  /* 0x0000004104047276 */ /* 0x000fe40007810031 */
[----:B------:R-:W-:Y:S02]  /*79b0*/  FMNMX3.FTZ R5, R5, R144, R58, !PT ;  /* 0x0000009005057276 */ /* 0x000fe4000781003a */
[----:B-1----:R-:W-:Y:S02]  /*79c0*/  FMNMX.FTZ R2, R12, R3, !PT ;  /* 0x000000030c027209 */ /* 0x002fe40007810000 */
[----:B------:R-:W-:Y:S02]  /*79d0*/  FMNMX3.FTZ R12, R4, R59, R55, !PT ;  /* 0x0000003b040c7276 */ /* 0x000fe40007810037 */
[----:B------:R-:W-:Y:S01]  /*79e0*/  FMNMX3.FTZ R5, R5, R42, R54, !PT ;  /* 0x0000002a05057276 */ /* 0x000fe20007810036 */
[----:B--2---:R-:W-:Y:S01]  /*79f0*/  FMUL.FTZ R108, R2, UR6 ;  /* 0x00000006026c7c20 */ /* 0x004fe20008410000 */
[----:B------:R-:W-:-:S02]  /*7a00*/  FMNMX.FTZ R20, R9, R20, !PT ;  /* 0x0000001409147209 */ /* 0x000fc40007810000 */
[----:B------:R-:W-:Y:S02]  /*7a10*/  FMNMX3.FTZ R12, R12, R47, R107, !PT ;  /* 0x0000002f0c0c7276 */ /* 0x000fe4000781006b */
[----:B------:R-:W-:Y:S01]  /*7a20*/  FSEL R230, R147, -INF , !P2 ;  /* 0xff80000093e67808 */ /* 0x000fe20005000000 */
[----:B------:R-:W1:Y:S01]  /*7a30*/  SHFL.BFLY PT, R7, R20, 0x1, 0x1f ;  /* 0x0c201f0014077f89 */ /* 0x000e6200000e0000 */
[----:B------:R-:W-:Y:S02]  /*7a40*/  FMNMX3.FTZ R9, R5, R48, R40, !PT ;  /* 0x0000003005097276 */ /* 0x000fe40007810028 */
[----:B------:R-:W-:Y:S02]  /*7a50*/  ISETP.GE.AND P2, PT, R74, R71, PT ;  /* 0x000000474a00720c */ /* 0x000fe40003f46270 */
[----:B------:R-:W-:Y:S02]  /*7a60*/  FMNMX3.FTZ R12, R12, R53, R51, !PT ;  /* 0x000000350c0c7276 */ /* 0x000fe40007810033 */
[----:B------:R-:W-:-:S02]  /*7a70*/  FMNMX3.FTZ R9, R9, R38, R50, !PT ;  /* 0x0000002609097276 */ /* 0x000fc40007810032 */
[----:B------:R-:W-:Y:S02]  /*7a80*/  FSEL R200, R200, -INF , !P2 ;  /* 0xff800000c8c87808 */ /* 0x000fe40005000000 */
[----:B------:R-:W-:Y:S02]  /*7a90*/  ISETP.GE.AND P2, PT, R35, R71, PT ;  /* 0x000000472300720c */ /* 0x000fe40003f46270 */
[----:B------:R-:W-:Y:S02]  /*7aa0*/  FMNMX3.FTZ R12, R12, R45, R225, !PT ;  /* 0x0000002d0c0c7276 */ /* 0x000fe400078100e1 */
[----:B------:R-:W-:Y:S02]  /*7ab0*/  FSEL R234, R146, -INF , !P3 ;  /* 0xff80000092ea7808 */ /* 0x000fe40005800000 */
[----:B------:R-:W-:Y:S02]  /*7ac0*/  FMNMX3.FTZ R9, R9, R46, R216, !PT ;  /* 0x0000002e09097276 */ /* 0x000fe400078100d8 */
[----:B------:R-:W-:-:S02]  /*7ad0*/  FSEL R124, R8, -INF , !P2 ;  /* 0xff800000087c7808 */ /* 0x000fc40005000000 */
[----:B------:R-:W-:Y:S02]  /*7ae0*/  FMNMX3.FTZ R8, R12, R223, R219, !PT ;  /* 0x000000df0c087276 */ /* 0x000fe400078100db */
[----:B------:R-:W-:Y:S02]  /*7af0*/  FSEL R226, R152, -INF , !P5 ;  /* 0xff80000098e27808 */ /* 0x000fe40006800000 */
[----:B------:R-:W-:Y:S02]  /*7b00*/  FMNMX3.FTZ R9, R9, R44, R234, !PT ;  /* 0x0000002c09097276 */ /* 0x000fe400078100ea */
[----:B------:R-:W-:Y:S02]  /*7b10*/  FMNMX3.FTZ R8, R8, R221, R201, !PT ;  /* 0x000000dd08087276 */ /* 0x000fe400078100c9 */
[----:B------:R-:W-:Y:S01]  /*7b20*/  ISETP.GE.AND P3, PT, R81, R71, PT ;  /* 0x000000475100720c */ /* 0x000fe20003f66270 */
[----:B------:R-:W-:Y:S01]  /*7b30*/  IMAD.IADD R81, R30, 0x1, R82 ;  /* 0x000000011e517824 */ /* 0x000fe200078e0252 */
        /* <DEDUP_REMOVED lines=8> */
[----:B------:R-:W-:Y:S02]  /*7bc0*/  FMNMX3.FTZ R9, R9, R202, R200, !PT ;  /* 0x000000ca09097276 */ /* 0x000fe400078100c8 */
[----:B------:R-:W-:Y:S02]  /*7bd0*/  FMNMX3.FTZ R8, R8, R130, R127, !PT ;  /* 0x0000008208087276 */ /* 0x000fe4000781007f */
[----:B------:R-:W-:Y:S02]  /*7be0*/  ISETP.GE.AND P5, PT, R33, R71, PT ;  /* 0x000000472100720c */ /* 0x000fe40003fa6270 */
[----:B------:R-:W-:Y:S02]  /*7bf0*/  FSEL R112, R6, -INF , !P3 ;  /* 0xff80000006707808 */ /* 0x000fe40005800000 */
[----:B------:R-:W-:-:S02]  /*7c00*/  FMNMX3.FTZ R9, R9, R198, R114, !PT ;  /* 0x000000c609097276 */ /* 0x000fc40007810072 */
[----:B------:R-:W-:Y:S02]  /*7c10*/  FMNMX3.FTZ R8, R8, R128, R125, !PT ;  /* 0x0000008008087276 */ /* 0x000fe4000781007d */
[-C--:B------:R-:W-:Y:S02]  /*7c20*/  ISETP.GE.AND P1, PT, R23, R71.reuse, PT ;  /* 0x000000471700720c */ /* 0x080fe40003f26270 */
[----:B------:R-:W-:Y:S02]  /*7c30*/  ISETP.GE.AND P4, PT, R21, R71, PT ;  /* 0x000000471500720c */ /* 0x000fe40003f86270 */
[----:B------:R-:W-:Y:S02]  /*7c40*/  FSEL R122, R11, -INF , !P5 ;  /* 0xff8000000b7a7808 */ /* 0x000fe40006800000 */
[----:B------:R-:W-:Y:S02]  /*7c50*/  FMNMX3.FTZ R9, R9, R117, R112, !PT ;  /* 0x0000007509097276 */ /* 0x000fe40007810070 */
[----:B------:R-:W-:-:S02]  /*7c60*/  FMNMX3.FTZ R8, R8, R126, R123, !PT ;  /* 0x0000007e08087276 */ /* 0x000fc4000781007b */
[----:B------:R-:W-:Y:S02]  /*7c70*/  ISETP.GE.AND P3, PT, R18, R71, PT ;  /* 0x000000471200720c */ /* 0x000fe40003f66270 */
[----:B------:R-:W-:Y:S02]  /*7c80*/  FSEL R120, R10, -INF , !P1 ;  /* 0xff8000000a787808 */ /* 0x000fe40004800000 */
[----:B------:R-:W-:Y:S02]  /*7c90*/  FSEL R118, R15, -INF , !P4 ;  /* 0xff8000000f767808 */ /* 0x000fe40006000000 */
[----:B------:R-:W-:Y:S02]  /*7ca0*/  FMNMX3.FTZ R9, R9, R124, R122, !PT ;  /* 0x0000007c09097276 */ /* 0x000fe4000781007a */
[----:B------:R-:W-:Y:S02]  /*7cb0*/  FMNMX.FTZ R3, R121, R8, !PT ;  /* 0x0000000879037209 */ /* 0x000fe40007810000 */
[----:B------:R-:W-:-:S02]  /*7cc0*/  FSEL R116, R14, -INF , !P3 ;  /* 0xff8000000e747808 */ /* 0x000fc40005800000 */
[----:B------:R-:W-:Y:S01]  /*7cd0*/  FMNMX3.FTZ R9, R9, R120, R118, !PT ;  /* 0x0000007809097276 */ /* 0x000fe20007810076 */
[----:B------:R-:W2:Y:S01]  /*7ce0*/  SHFL.BFLY PT, R68, R3, 0x2, 0x1f ;  /* 0x0c401f0003447f89 */ /* 0x000ea200000e0000 */
[----:B-1----:R-:W-:Y:S02]  /*7cf0*/  FMNMX.FTZ R0, R20, R7, !PT ;  /* 0x0000000714007209 */ /* 0x002fe40007810000 */
[----:B------:R-:W-:Y:S01]  /*7d00*/  FMNMX.FTZ R8, R116, R9, !PT ;  /* 0x0000000974087209 */ /* 0x000fe20007810000 */
[----:B------:R-:W-:Y:S01]  /*7d10*/  LDSM.16.MT88.4 R4, [R81+0x8000] ;  /* 0x008000005104783b */ /* 0x000fe20000004200 */
[C---:B------:R-:W-:Y:S01]  /*7d20*/  FSETP.NEU.FTZ.AND P1, PT, R0.reuse, -INF , PT ;  /* 0xff8000000000780b */ /* 0x040fe20003f3d000 */
[----:B------:R-:W-:Y:S01]  /*7d30*/  FMUL.FTZ R97, R0, UR6 ;  /* 0x0000000600617c20 */ /* 0x000fe20008410000 */
[----:B------:R-:W-:Y:S01]  /*7d40*/  FSETP.NEU.FTZ.AND P2, PT, R2, -INF , PT ;  /* 0xff8000000200780b */ /* 0x000fe20003f5d000 */
[----:B------:R-:W1:Y:S03]  /*7d50*/  SHFL.BFLY PT, R9, R8, 0x2, 0x1f ;  /* 0x0c401f0008097f89 */ /* 0x000e6600000e0000 */
[----:B------:R-:W-:Y:S01]  /*7d60*/  FSEL R97, R97, RZ, P1 ;  /* 0x000000ff61617208 */ /* 0x000fe20000800000 */
[----:B------:R-:W-:Y:S01]  /*7d70*/  LDSM.16.MT88.4 R12, [R82+0x8800] ;  /* 0x00880000520c783b */ /* 0x000fe20000004200 */
[----:B------:R-:W-:-:S03]  /*7d80*/  FSEL R108, R108, RZ, P2 ;  /* 0x000000ff6c6c7208 */ /* 0x000fc60001000000 */
        /* <DEDUP_REMOVED lines=8> */
[----:B--2---:R-:W-:Y:S01]  /*7e10*/  FMNMX.FTZ R68, R3, R68, !PT ;  /* 0x0000004403447209 */ /* 0x004fe20007810000 */
[--C-:B------:R-:W-:Y:S01]  /*7e20*/  FFMA.FTZ R85, R75, UR6, -R108.reuse ;  /* 0x000000064b557c23 */ /* 0x100fe2000801086c */
[--C-:B------:R-:W-:Y:S01]  /*7e30*/  FFMA.FTZ R95, R96, UR6, -R97.reuse ;  /* 0x00000006605f7c23 */ /* 0x100fe20008010861 */
[--C-:B------:R-:W-:Y:S01]  /*7e40*/  FFMA.FTZ R22, R22, UR6, -R97.reuse ;  /* 0x0000000616167c23 */ /* 0x100fe20008010861 */
[----:B------:R-:W-:Y:S01]  /*7e50*/  MUFU.EX2 R99, R99 ;  /* 0x0000006300637308 */ /* 0x000fe20000000800 */
[----:B------:R-:W2:Y:S01]  /*7e60*/  SHFL.BFLY PT, R31, R68, 0x1, 0x1f ;  /* 0x0c201f00441f7f89 */ /* 0x000ea200000e0000 */
[--C-:B------:R-:W-:Y:S01]  /*7e70*/  FFMA.FTZ R75, R19, UR6, -R108.reuse ;  /* 0x00000006134b7c23 */ /* 0x100fe2000801086c */
[--C-:B------:R-:W-:Y:S01]  /*7e80*/  FFMA.FTZ R64, R17, UR6, -R108.reuse ;  /* 0x0000000611407c23 */ /* 0x100fe2000801086c */
[----:B-1----:R-:W-:Y:S01]  /*7e90*/  FMNMX.FTZ R3, R8, R9, !PT ;  /* 0x0000000908037209 */ /* 0x002fe20007810000 */
[----:B------:R-:W1:Y:S01]  /*7ea0*/  MUFU.EX2 R98, R98 ;  /* 0x0000006200627308 */ /* 0x000e620000000800 */
[--C-:B------:R-:W-:Y:S01]  /*7eb0*/  FFMA.FTZ R74, R16, UR6, -R97.reuse ;  /* 0x00000006104a7c23 */ /* 0x100fe20008010861 */
[----:B------:R-:W-:Y:S01]  /*7ec0*/  LDSM.16.MT88.4 R8, [R81+0x8800] ;  /* 0x008800005108783b */ /* 0x000fe20000004200 */
[--C-:B------:R-:W-:Y:S01]  /*7ed0*/  FFMA.FTZ R73, R34, UR6, -R97.reuse ;  /* 0x0000000622497c23 */ /* 0x100fe20008010861 */
[----:B------:R-:W-:Y:S01]  /*7ee0*/  MUFU.EX2 R86, R86 ;  /* 0x0000005600567308 */ /* 0x000fe20000000800 */
[--C-:B------:R-:W-:Y:S01]  /*7ef0*/  FFMA.FTZ R61, R32, UR6, -R97.reuse ;  /* 0x00000006203d7c23 */ /* 0x100fe20008010861 */
[----:B------:R-:W3:Y:S01]  /*7f00*/  SHFL.BFLY PT, R30, R3, 0x1, 0x1f ;  /* 0x0c201f00031e7f89 */ /* 0x000ee200000e0000 */
[--C-:B------:R-:W-:Y:S01]  /*7f10*/  FFMA.FTZ R36, R36, UR6, -R97.reuse ;  /* 0x0000000624247c23 */ /* 0x100fe20008010861 */
[----:B------:R-:W4:Y:S01]  /*7f20*/  MUFU.EX2 R85, R85 ;  /* 0x0000005500557308 */ /* 0x000f220000000800 */
[--C-:B------:R-:W-:Y:S01]  /*7f30*/  FFMA.FTZ R37, R37, UR6, -R108.reuse ;  /* 0x0000000625257c23 */ /* 0x100fe2000801086c */
[----:B------:R-:W-:Y:S01]  /*7f40*/  LDSM.16.MT88.4 R16, [R233+0x8800] ;  /* 0x00880000e910783b */ /* 0x000fe20000004200 */
[--C-:B------:R-:W-:Y:S01]  /*7f50*/  FFMA.FTZ R229, R229, UR6, -R108.reuse ;  /* 0x00000006e5e57c23 */ /* 0x100fe2000801086c */
[----:B------:R5:W-:Y:S01]  /*7f60*/  MUFU.EX2 R96, R22 ;  /* 0x0000001600607308 */ /* 0x000be20000000800 */
[--C-:B------:R-:W-:Y:S01]  /*7f70*/  FFMA.FTZ R220, R220, UR6, -R97.reuse ;  /* 0x00000006dcdc7c23 */ /* 0x100fe20008010861 */
[----:B-1----:R-:W-:Y:S01]  /*7f80*/  F2FP.BF16.F32.PACK_AB R136, R98, R99 ;  /* 0x000000636288723e */ /* 0x002fe200000010ff */
[----:B------:R-:W-:Y:S01]  /*7f90*/  FFMA.FTZ R224, R224, UR6, -R97 ;  /* 0x00000006e0e07c23 */ /* 0x000fe20008010861 */
[----:B------:R-:W1:Y:S01]  /*7fa0*/  MUFU.EX2 R95, R95 ;  /* 0x0000005f005f7308 */ /* 0x000e620000000800 */
[--C-:B------:R-:W-:Y:S01]  /*7fb0*/  FFMA.FTZ R217, R217, UR6, -R108.reuse ;  /* 0x00000006d9d97c23 */ /* 0x100fe2000801086c */
[----:B------:R-:W-:Y:S01]  /*7fc0*/  FFMA.FTZ R115, R115, UR6, -R108 ;  /* 0x0000000673737c23 */ /* 0x000fe2000801086c */
[----:B------:R-:W-:Y:S01]  /*7fd0*/  FADD.FTZ R99, R99, R98 ;  /* 0x0000006263637221 */ /* 0x000fe20000010000 */
[----:B--2---:R-:W-:Y:S01]  /*7fe0*/  FMNMX.FTZ R68, R68, R31, !PT ;  /* 0x0000001f44447209 */ /* 0x004fe20007810000 */
[----:B------:R-:W-:Y:S01]  /*7ff0*/  MUFU.EX2 R84, R84 ;  /* 0x0000005400547308 */ /* 0x000fe20000000800 */
[C---:B----4-:R-:W-:Y:S01]  /*8000*/  F2FP.BF16.F32.PACK_AB R138, R85.reuse, R86 ;  /* 0x00000056558a723e */ /* 0x050fe200000010ff */
[----:B------:R-:W-:Y:S01]  /*8010*/  FADD.FTZ R86, R86, R99 ;  /* 0x0000006356567221 */ /* 0x000fe20000010000 */
[C---:B------:R-:W-:Y:S01]  /*8020*/  FSETP.NEU.FTZ.AND P1, PT, R68.reuse, -INF , PT ;  /* 0xff8000004400780b */ /* 0x040fe20003f3d000 */
[----:B------:R-:W-:Y:S01]  /*8030*/  FMUL.FTZ R196, R68, UR6 ;  /* 0x0000000644c47c20 */ /* 0x000fe20008410000 */
[----:B------:R-:W2:Y:S01]  /*8040*/  MUFU.EX2 R83, R83 ;  /* 0x0000005300537308 */ /* 0x000ea20000000800 */
[----:B-----5:R-:W4:Y:S01]  /*8050*/  LDSM.16.MT88.4 R20, [R237+0x8800] ;  /* 0x00880000ed14783b */ /* 0x020f220000004200 */
[----:B------:R-:W-:Y:S01]  /*8060*/  FADD.FTZ R85, R85, R86 ;  /* 0x0000005655557221 */ /* 0x000fe20000010000 */
[----:B---3--:R-:W-:Y:S01]  /*8070*/  FMNMX.FTZ R3, R3, R30, !PT ;  /* 0x0000001e03037209 */ /* 0x008fe20007810000 */
[----:B------:R-:W-:Y:S01]  /*8080*/  MUFU.EX2 R76, R76 ;  /* 0x0000004c004c7308 */ /* 0x000fe20000000800 */
[----:B------:R-:W-:-:S02]  /*8090*/  FSEL R196, R196, RZ, P1 ;  /* 0x000000ffc4c47208 */ /* 0x000fc40000800000 */
[C---:B------:R-:W-:Y:S01]  /*80a0*/  FSETP.NEU.FTZ.AND P1, PT, R3.reuse, -INF , PT ;  /* 0xff8000000300780b */ /* 0x040fe20003f3d000 */
[----:B------:R-:W-:Y:S01]  /*80b0*/  FMUL.FTZ R119, R3, UR6 ;  /* 0x0000000603777c20 */ /* 0x000fe20008410000 */
[----:B-1----:R-:W-:Y:S01]  /*80c0*/  F2FP.BF16.F32.PACK_AB R137, R95, R96 ;  /* 0x000000605f89723e */ /* 0x002fe200000010ff */
[--C-:B------:R-:W-:Y:S01]  /*80d0*/  FFMA.FTZ R103, R179, UR6, -R196.reuse ;  /* 0x00000006b3677c23 */ /* 0x100fe200080108c4 */
[--C-:B------:R-:W-:Y:S01]  /*80e0*/  FFMA.FTZ R102, R177, UR6, -R196.reuse ;  /* 0x00000006b1667c23 */ /* 0x100fe200080108c4 */
[--C-:B------:R-:W-:Y:S01]  /*80f0*/  FFMA.FTZ R90, R163, UR6, -R196.reuse ;  /* 0x00000006a35a7c23 */ /* 0x100fe200080108c4 */
[----:B------:R-:W-:Y:S01]  /*8100*/  FSEL R119, R119, RZ, P1 ;  /* 0x000000ff77777208 */ /* 0x000fe20000800000 */
[--C-:B------:R-:W-:Y:S01]  /*8110*/  FFMA.FTZ R89, R161, UR6, -R196.reuse ;  /* 0x00000006a1597c23 */ /* 0x100fe200080108c4 */
[----:B--2---:R-:W-:Y:S01]  /*8120*/  F2FP.BF16.F32.PACK_AB R139, R83, R84 ;  /* 0x00000054538b723e */ /* 0x004fe200000010ff */
[----:B------:R-:W-:Y:S01]  /*8130*/  MUFU.EX2 R103, R103 ;  /* 0x0000006700677308 */ /* 0x000fe20000000800 */
[--C-:B------:R-:W-:Y:S01]  /*8140*/  FFMA.FTZ R80, R67, UR6, -R196.reuse ;  /* 0x0000000643507c23 */ /* 0x100fe200080108c4 */
[--C-:B------:R-:W-:Y:S01]  /*8150*/  FFMA.FTZ R101, R78, UR6, -R119.reuse ;  /* 0x000000064e657c23 */ /* 0x100fe20008010877 */
[--C-:B------:R-:W-:Y:S01]  /*8160*/  FFMA.FTZ R100, R100, UR6, -R119.reuse ;  /* 0x0000000664647c23 */ /* 0x100fe20008010877 */
[--C-:B------:R-:W-:Y:S01]  /*8170*/  FFMA.FTZ R88, R72, UR6, -R119.reuse ;  /* 0x0000000648587c23 */ /* 0x100fe20008010877 */
[--C-:B------:R-:W-:Y:S01]  /*8180*/  FFMA.FTZ R87, R66, UR6, -R119.reuse ;  /* 0x0000000642577c23 */ /* 0x100fe20008010877 */
[----:B------:R-:W1:Y:S01]  /*8190*/  MUFU.EX2 R102, R102 ;  /* 0x0000006600667308 */ /* 0x000e620000000800 */
[--C-:B------:R-:W-:Y:S01]  /*81a0*/  FFMA.FTZ R72, R77, UR6, -R196.reuse ;  /* 0x000000064d487c23 */ /* 0x100fe200080108c4 */
[--C-:B------:R-:W-:Y:S01]  /*81b0*/  FFMA.FTZ R67, R65, UR6, -R196.reuse ;  /* 0x0000000641437c23 */ /* 0x100fe200080108c4 */
[----:B------:R-:W-:Y:S01]  /*81c0*/  FFMA.FTZ R79, R79, UR6, -R196 ;  /* 0x000000064f4f7c23 */ /* 0x000fe200080108c4 */
[----:B------:R-:W-:Y:S01]  /*81d0*/  MUFU.EX2 R90, R90 ;  /* 0x0000005a005a7308 */ /* 0x000fe20000000800 */
[--C-:B------:R-:W-:Y:S01]  /*81e0*/  FFMA.FTZ R78, R160, UR6, -R119.reuse ;  /* 0x00000006a04e7c23 */ /* 0x100fe20008010877 */
[--C-:B------:R-:W-:Y:S01]  /*81f0*/  FFMA.FTZ R77, R144, UR6, -R119.reuse ;  /* 0x00000006904d7c23 */ /* 0x100fe20008010877 */
[--C-:B------:R-:W-:Y:S01]  /*8200*/  FFMA.FTZ R66, R58, UR6, -R119.reuse ;  /* 0x000000063a427c23 */ /* 0x100fe20008010877 */
[----:B------:R-:W2:Y:S01]  /*8210*/  MUFU.EX2 R89, R89 ;  /* 0x0000005900597308 */ /* 0x000ea20000000800 */
[----:B------:R-:W-:Y:S01]  /*8220*/  FFMA.FTZ R65, R42, UR6, -R119 ;  /* 0x000000062a417c23 */ /* 0x000fe20008010877 */
[C---:B------:R-:W-:Y:S01]  /*8230*/  HMMA.16816.F32.BF16 R192, R136.reuse, R180, RZ ;  /* 0x000000b488c0723c */ /* 0x040fe200000418ff */
[--C-:B------:R-:W-:Y:S01]  /*8240*/  FFMA.FTZ R42, R41, UR6, -R108.reuse ;  /* 0x00000006292a7c23 */ /* 0x100fe2000801086c */
[----:B------:R-:W-:Y:S01]  /*8250*/  MUFU.EX2 R101, R101 ;  /* 0x0000006500657308 */ /* 0x000fe20000000800 */
[--C-:B------:R-:W-:Y:S01]  /*8260*/  FFMA.FTZ R58, R43, UR6, -R108.reuse ;  /* 0x000000062b3a7c23 */ /* 0x100fe2000801086c */
[----:B-1----:R-:W-:Y:S01]  /*8270*/  F2FP.BF16.F32.PACK_AB R132, R102, R103 ;  /* 0x000000676684723e */ /* 0x002fe200000010ff */
[--C-:B------:R-:W-:Y:S01]  /*8280*/  FFMA.FTZ R41, R57, UR6, -R108.reuse ;  /* 0x0000000639297c23 */ /* 0x100fe2000801086c */
[----:B------:R-:W1:Y:S01]  /*8290*/  MUFU.EX2 R100, R100 ;  /* 0x0000006400647308 */ /* 0x000e620000000800 */
[----:B------:R-:W-:Y:S01]  /*82a0*/  FFMA.FTZ R43, R231, UR6, -R108 ;  /* 0x00000006e72b7c23 */ /* 0x000fe2000801086c */
[C---:B------:R-:W-:Y:S01]  /*82b0*/  HMMA.16816.F32.BF16 R172, R136.reuse, R164, RZ ;  /* 0x000000a488ac723c */ /* 0x040fe200000418ff */
[----:B------:R-:W-:Y:S01]  /*82c0*/  FFMA.FTZ R57, R252, UR6, -R97 ;  /* 0x00000006fc397c23 */ /* 0x000fe20008010861 */
[----:B------:R-:W-:Y:S01]  /*82d0*/  MUFU.EX2 R88, R88 ;  /* 0x0000005800587308 */ /* 0x000fe20000000800 */
[--C-:B------:R-:W-:Y:S01]  /*82e0*/  FFMA.FTZ R31, R49, UR6, -R196.reuse ;  /* 0x00000006311f7c23 */ /* 0x100fe200080108c4 */
[----:B--2---:R-:W-:Y:S01]  /*82f0*/  F2FP.BF16.F32.PACK_AB R134, R89, R90 ;  /* 0x0000005a5986723e */ /* 0x004fe200000010ff */
[--C-:B------:R-:W-:Y:S01]  /*8300*/  FFMA.FTZ R30, R47, UR6, -R196.reuse ;  /* 0x000000062f1e7c23 */ /* 0x100fe200080108c4 */
[----:B------:R-:W2:Y:S01]  /*8310*/  MUFU.EX2 R87, R87 ;  /* 0x0000005700577308 */ /* 0x000ea20000000800 */
[--C-:B------:R-:W-:Y:S01]  /*8320*/  FFMA.FTZ R49, R48, UR6, -R119.reuse ;  /* 0x0000000630317c23 */ /* 0x100fe20008010877 */
[C---:B------:R-:W-:Y:S01]  /*8330*/  HMMA.16816.F32.BF16 R156, R136.reuse, R148, RZ ;  /* 0x00000094889c723c */ /* 0x040fe200000418ff */
[----:B------:R-:W-:Y:S01]  /*8340*/  FFMA.FTZ R55, R55, UR6, -R196 ;  /* 0x0000000637377c23 */ /* 0x000fe200080108c4 */
[----:B------:R-:W3:Y:S01]  /*8350*/  MUFU.EX2 R75, R75 ;  /* 0x0000004b004b7308 */ /* 0x000ee20000000800 */
[--C-:B------:R-:W-:Y:S01]  /*8360*/  FFMA.FTZ R48, R40, UR6, -R119.reuse ;  /* 0x0000000628307c23 */ /* 0x100fe20008010877 */
[----:B-1----:R-:W-:Y:S01]  /*8370*/  F2FP.BF16.F32.PACK_AB R133, R100, R101 ;  /* 0x000000656485723e */ /* 0x002fe200000010ff */
[--C-:B------:R-:W-:Y:S01]  /*8380*/  FFMA.FTZ R47, R38, UR6, -R119.reuse ;  /* 0x00000006262f7c23 */ /* 0x100fe20008010877 */
[----:B------:R-:W-:Y:S01]  /*8390*/  MUFU.EX2 R64, R64 ;  /* 0x0000004000407308 */ /* 0x000fe20000000800 */
[--C-:B------:R-:W-:Y:S01]  /*83a0*/  FFMA.FTZ R40, R227, UR6, -R108.reuse ;  /* 0x00000006e3287c23 */ /* 0x100fe2000801086c */
[C---:B------:R-:W-:Y:S01]  /*83b0*/  HMMA.16816.F32.BF16 R184, R136.reuse, R182, RZ ;  /* 0x000000b688b8723c */ /* 0x040fe200000418ff */
[----:B------:R-:W-:Y:S01]  /*83c0*/  FFMA.FTZ R38, R39, UR6, -R108 ;  /* 0x0000000627267c23 */ /* 0x000fe2000801086c */
[----:B------:R-:W1:Y:S01]  /*83d0*/  MUFU.EX2 R63, R63 ;  /* 0x0000003f003f7308 */ /* 0x000e620000000800 */
[--C-:B------:R-:W-:Y:S01]  /*83e0*/  FFMA.FTZ R107, R107, UR6, -R196.reuse ;  /* 0x000000066b6b7c23 */ /* 0x100fe200080108c4 */
[----:B--2---:R-:W-:Y:S01]  /*83f0*/  F2FP.BF16.F32.PACK_AB R135, R87, R88 ;  /* 0x000000585787723e */ /* 0x004fe200000010ff */
[--C-:B------:R-:W-:Y:S01]  /*8400*/  FFMA.FTZ R227, R45, UR6, -R196.reuse ;  /* 0x000000062de37c23 */ /* 0x100fe200080108c4 */
[----:B------:R-:W-:Y:S01]  /*8410*/  MUFU.EX2 R74, R74 ;  /* 0x0000004a004a7308 */ /* 0x000fe20000000800 */
[--C-:B------:R-:W-:Y:S01]  /*8420*/  FFMA.FTZ R51, R51, UR6, -R196.reuse ;  /* 0x0000000633337c23 */ /* 0x100fe200080108c4 */
[C---:B------:R-:W-:Y:S01]  /*8430*/  HMMA.16816.F32.BF16 R168, R136.reuse, R166, RZ ;  /* 0x000000a688a8723c */ /* 0x040fe200000418ff */
[----:B---3--:R-:W-:Y:S01]  /*8440*/  F2FP.BF16.F32.PACK_AB R32, R75, R76 ;  /* 0x0000004c4b20723e */ /* 0x008fe200000010ff */
[----:B------:R-:W2:Y:S01]  /*8450*/  MUFU.EX2 R73, R73 ;  /* 0x0000004900497308 */ /* 0x000ea20000000800 */
[--C-:B------:R-:W-:Y:S01]  /*8460*/  FFMA.FTZ R45, R46, UR6, -R119.reuse ;  /* 0x000000062e2d7c23 */ /* 0x100fe20008010877 */
[--C-:B------:R-:W-:Y:S01]  /*8470*/  FFMA.FTZ R216, R216, UR6, -R119.reuse ;  /* 0x00000006d8d87c23 */ /* 0x100fe20008010877 */
[--C-:B------:R-:W-:Y:S01]  /*8480*/  FFMA.FTZ R228, R228, UR6, -R119.reuse ;  /* 0x00000006e4e47c23 */ /* 0x100fe20008010877 */
[----:B------:R-:W-:Y:S01]  /*8490*/  MUFU.EX2 R62, R62 ;  /* 0x0000003e003e7308 */ /* 0x000fe20000000800 */
[--C-:B------:R-:W-:Y:S01]  /*84a0*/  FFMA.FTZ R230, R230, UR6, -R119.reuse ;  /* 0x00000006e6e67c23 */ /* 0x100fe20008010877 */
[----:B------:R-:W-:Y:S01]  /*84b0*/  HMMA.16816.F32.BF16 R152, R136, R150, RZ ;  /* 0x000000968898723c */ /* 0x000fe200000418ff */
[----:B-1----:R-:W-:Y:S01]  /*84c0*/  F2FP.BF16.F32.PACK_AB R34, R63, R64 ;  /* 0x000000403f22723e */ /* 0x002fe200000010ff */
[----:B------:R-:W1:Y:S01]  /*84d0*/  MUFU.EX2 R61, R61 ;  /* 0x0000003d003d7308 */ /* 0x000e620000000800 */
[--C-:B------:R-:W-:Y:S01]  /*84e0*/  FFMA.FTZ R201, R201, UR6, -R196.reuse ;  /* 0x00000006c9c97c23 */ /* 0x100fe200080108c4 */
[--C-:B------:R-:W-:Y:S01]  /*84f0*/  FFMA.FTZ R231, R131, UR6, -R196.reuse ;  /* 0x0000000683e77c23 */ /* 0x100fe200080108c4 */
[--C-:B------:R-:W-:Y:S01]  /*8500*/  FFMA.FTZ R202, R202, UR6, -R119.reuse ;  /* 0x00000006caca7c23 */ /* 0x100fe20008010877 */
[----:B------:R-:W-:Y:S01]  /*8510*/  MUFU.EX2 R80, R80 ;  /* 0x0000005000507308 */ /* 0x000fe20000000800 */
[--C-:B------:R-:W-:Y:S01]  /*8520*/  FFMA.FTZ R129, R129, UR6, -R196.reuse ;  /* 0x0000000681817c23 */ /* 0x100fe200080108c4 */
[C---:B------:R-:W-:Y:S01]  /*8530*/  HMMA.16816.F32.BF16 R188, R132.reuse, R180, RZ ;  /* 0x000000b484bc723c */ /* 0x040fe200000418ff */
[----:B--2---:R-:W-:Y:S01]  /*8540*/  F2FP.BF16.F32.PACK_AB R33, R73, R74 ;  /* 0x0000004a4921723e */ /* 0x004fe200000010ff */
[----:B------:R-:W2:Y:S01]  /*8550*/  MUFU.EX2 R79, R79 ;  /* 0x0000004f004f7308 */ /* 0x000ea20000000800 */
[--C-:B------:R-:W-:Y:S01]  /*8560*/  FFMA.FTZ R130, R130, UR6, -R196.reuse ;  /* 0x0000000682827c23 */ /* 0x100fe200080108c4 */
[--C-:B------:R-:W-:Y:S01]  /*8570*/  FFMA.FTZ R125, R125, UR6, -R196.reuse ;  /* 0x000000067d7d7c23 */ /* 0x100fe200080108c4 */
[--C-:B------:R-:W-:Y:S01]  /*8580*/  FFMA.FTZ R126, R126, UR6, -R196.reuse ;  /* 0x000000067e7e7c23 */ /* 0x100fe200080108c4 */
[----:B------:R-:W-:Y:S01]  /*8590*/  MUFU.EX2 R72, R72 ;  /* 0x0000004800487308 */ /* 0x000fe20000000800 */
[--C-:B------:R-:W-:Y:S01]  /*85a0*/  FFMA.FTZ R123, R123, UR6, -R196.reuse ;  /* 0x000000067b7b7c23 */ /* 0x100fe200080108c4 */
[C---:B------:R-:W-:Y:S01]  /*85b0*/  HMMA.16816.F32.BF16 R176, R132.reuse, R164, RZ ;  /* 0x000000a484b0723c */ /* 0x040fe200000418ff */
[----:B-1----:R-:W-:Y:S01]  /*85c0*/  F2FP.BF16.F32.PACK_AB R35, R61, R62 ;  /* 0x0000003e3d23723e */ /* 0x002fe200000010ff */
[----:B------:R-:W-:Y:S01]  /*85d0*/  MUFU.EX2 R67, R67 ;  /* 0x0000004300437308 */ /* 0x000fe20000000800 */
[----:B------:R-:W-:Y:S01]  /*85e0*/  FFMA.FTZ R121, R121, UR6, -R196 ;  /* 0x0000000679797c23 */ /* 0x000fe200080108c4 */
[--C-:B------:R-:W-:Y:S01]  /*85f0*/  FFMA.FTZ R122, R122, UR6, -R119.reuse ;  /* 0x000000067a7a7c23 */ /* 0x100fe20008010877 */
[--C-:B------:R-:W-:Y:S01]  /*8600*/  FFMA.FTZ R120, R120, UR6, -R119.reuse ;  /* 0x0000000678787c23 */ /* 0x100fe20008010877 */
[----:B------:R-:W-:Y:S01]  /*8610*/  MUFU.EX2 R78, R78 ;  /* 0x0000004e004e7308 */ /* 0x000fe20000000800 */
[--C-:B------:R-:W-:Y:S01]  /*8620*/  FFMA.FTZ R118, R118, UR6, -R119.reuse ;  /* 0x0000000676767c23 */ /* 0x100fe20008010877 */
[----:B------:R-:W-:Y:S01]  /*8630*/  HMMA.16816.F32.BF16 R160, R132, R148, RZ ;  /* 0x0000009484a0723c */ /* 0x000fe200000418ff */
[----:B------:R-:W-:Y:S01]  /*8640*/  FFMA.FTZ R116, R116, UR6, -R119 ;  /* 0x0000000674747c23 */ /* 0x000fe20008010877 */
[----:B------:R-:W1:Y:S01]  /*8650*/  MUFU.EX2 R77, R77 ;  /* 0x0000004d004d7308 */ /* 0x000e620000000800 */
[----:B------:R-:W-:Y:S01]  /*8660*/  FADD.FTZ R76, R76, R85 ;  /* 0x000000554c4c7221 */ /* 0x000fe20000010000 */
[----:B------:R-:W-:Y:S01]  /*8670*/  FADD.FTZ R103, R103, R102 ;  /* 0x0000006667677221 */ /* 0x000fe20000010000 */
[----:B------:R-:W-:Y:S01]  /*8680*/  FADD.FTZ R101, R101, R100 ;  /* 0x0000006465657221 */ /* 0x000fe20000010000 */
[----:B------:R-:W-:Y:S01]  /*8690*/  MUFU.EX2 R66, R66 ;  /* 0x0000004200427308 */ /* 0x000fe20000000800 */
[----:B------:R-:W-:Y:S01]  /*86a0*/  FADD.FTZ R75, R75, R76 ;  /* 0x0000004c4b4b7221 */ /* 0x000fe20000010000 */
[----:B------:R-:W-:Y:S01]  /*86b0*/  HMMA.16816.F32.BF16 R140, R136, R4, RZ ;  /* 0x00000004888c723c */ /* 0x000fe200000418ff */
[----:B------:R-:W-:Y:S01]  /*86c0*/  FADD.FTZ R90, R90, R103 ;  /* 0x000000675a5a7221 */ /* 0x000fe20000010000 */
[----:B------:R-:W3:Y:S01]  /*86d0*/  MUFU.EX2 R65, R65 ;  /* 0x0000004100417308 */ /* 0x000ee20000000800 */
[----:B------:R-:W-:Y:S01]  /*86e0*/  FADD.FTZ R64, R64, R75 ;  /* 0x0000004b40407221 */ /* 0x000fe20000010000 */
[----:B------:R-:W-:Y:S01]  /*86f0*/  FADD.FTZ R88, R88, R101 ;  /* 0x0000006558587221 */ /* 0x000fe20000010000 */
[----:B------:R-:W-:Y:S01]  /*8700*/  FADD.FTZ R99, R89, R90 ;  /* 0x0000005a59637221 */ /* 0x000fe20000010000 */
[----:B------:R-:W-:Y:S01]  /*8710*/  MUFU.EX2 R58, R58 ;  /* 0x0000003a003a7308 */ /* 0x000fe20000000800 */
[----:B------:R-:W-:Y:S01]  /*8720*/  FADD.FTZ R63, R63, R64 ;  /* 0x000000403f3f7221 */ /* 0x000fe20000010000 */
[C---:B------:R-:W-:Y:S01]  /*8730*/  HMMA.16816.F32.BF16 R180, R132.reuse, R182, RZ ;  /* 0x000000b684b4723c */ /* 0x040fe200000418ff */
[----:B------:R-:W-:Y:S01]  /*8740*/  FADD.FTZ R87, R87, R88 ;  /* 0x0000005857577221 */ /* 0x000fe20000010000 */
[----:B------:R-:W5:Y:S04]  /*8750*/  MUFU.EX2 R43, R43 ;  /* 0x0000002b002b7308 */ /* 0x000f680000000800 */
[----:B------:R-:W-:Y:S02]  /*8760*/  MUFU.EX2 R42, R42 ;  /* 0x0000002a002a7308 */ /* 0x000fe40000000800 */
[C---:B------:R-:W-:Y:S02]  /*8770*/  HMMA.16816.F32.BF16 R164, R132.reuse, R166, RZ ;  /* 0x000000a684a4723c */ /* 0x040fe400000418ff */
[----:B------:R-:W5:Y:S04]  /*8780*/  MUFU.EX2 R41, R41 ;  /* 0x0000002900297308 */ /* 0x000f680000000800 */
[----:B------:R-:W-:Y:S02]  /*8790*/  MUFU.EX2 R57, R57 ;  /* 0x0000003900397308 */ /* 0x000fe40000000800 */
[C---:B------:R-:W-:Y:S02]  /*87a0*/  HMMA.16816.F32.BF16 R148, R132.reuse, R150, RZ ;  /* 0x000000968494723c */ /* 0x040fe400000418ff */
[----:B------:R-:W5:Y:S04]  /*87b0*/  MUFU.EX2 R36, R36 ;  /* 0x0000002400247308 */ /* 0x000f680000000800 */
[----:B------:R-:W-:Y:S02]  /*87c0*/  MUFU.EX2 R55, R55 ;  /* 0x0000003700377308 */ /* 0x000fe40000000800 */
[----:B------:R-:W-:Y:S01]  /*87d0*/  HMMA.16816.F32.BF16 R144, R132, R4, RZ ;  /* 0x000000048490723c */ /* 0x000fe200000418ff */
[----:B--2---:R-:W-:Y:S01]  /*87e0*/  F2FP.BF16.F32.PACK_AB R4, R79, R80 ;  /* 0x000000504f04723e */ /* 0x004fe200000010ff */
[----:B------:R-:W-:Y:S01]  /*87f0*/  MUFU.EX2 R49, R49 ;  /* 0x0000003100317308 */ /* 0x000fe20000000800 */
[----:B-1----:R-:W-:Y:S01]  /*8800*/  F2FP.BF16.F32.PACK_AB R5, R77, R78 ;  /* 0x0000004e4d05723e */ /* 0x002fe200000010ff */
[----:B------:R-:W-:Y:S01]  /*8810*/  FADD.FTZ R80, R80, R99 ;  /* 0x0000006350507221 */ /* 0x000fe20000010000 */
[----:B------:R-:W-:Y:S01]  /*8820*/  FADD.FTZ R78, R78, R87 ;  /* 0x000000574e4e7221 */ /* 0x000fe20000010000 */
[----:B------:R-:W-:Y:S02]  /*8830*/  MUFU.EX2 R48, R48 ;  /* 0x0000003000307308 */ /* 0x000fe40000000800 */
[----:B------:R-:W-:Y:S01]  /*8840*/  HMMA.16816.F32.BF16 R136, R136, R6, RZ ;  /* 0x000000068888723c */ /* 0x000fe200000418ff */
[----:B------:R-:W-:Y:S01]  /*8850*/  FADD.FTZ R79, R79, R80 ;  /* 0x000000504f4f7221 */ /* 0x000fe20000010000 */
[----:B------:R-:W-:Y:S01]  /*8860*/  MUFU.EX2 R47, R47 ;  /* 0x0000002f002f7308 */ /* 0x000fe20000000800 */
[----:B------:R-:W-:-:S03]  /*8870*/  FADD.FTZ R77, R77, R78 ;  /* 0x0000004e4d4d7221 */ /* 0x000fc60000010000 */
[----:B------:R-:W-:Y:S02]  /*8880*/  MUFU.EX2 R40, R40 ;  /* 0x0000002800287308 */ /* 0x000fe40000000800 */
[----:B------:R-:W-:Y:S01]  /*8890*/  HMMA.16816.F32.BF16 R132, R132, R6, RZ ;  /* 0x000000068484723c */ /* 0x000fe200000418ff */
[----:B------:R-:W-:Y:S01]  /*88a0*/  F2FP.BF16.F32.PACK_AB R6, R67, R72 ;  /* 0x000000484306723e */ /* 0x000fe200000010ff */
[----:B------:R1:W-:Y:S01]  /*88b0*/  MUFU.EX2 R39, R229 ;  /* 0x000000e500277308 */ /* 0x0003e20000000800 */
[C---:B---3--:R-:W-:Y:S01]  /*88c0*/  F2FP.BF16.F32.PACK_AB R7, R65.reuse, R66 ;  /* 0x000000424107723e */ /* 0x048fe200000010ff */
[----:B------:R-:W-:Y:S02]  /*88d0*/  FADD.FTZ R66, R66, R77 ;  /* 0x0000004d42427221 */ /* 0x000fe40000010000 */
[----:B------:R-:W-:Y:S02]  /*88e0*/  MUFU.EX2 R38, R38 ;  /* 0x0000002600267308 */ /* 0x000fe40000000800 */
[C---:B----4-:R-:W-:Y:S01]  /*88f0*/  HMMA.16816.F32.BF16 R192, R32.reuse, R20, R192 ;  /* 0x0000001420c0723c */ /* 0x050fe200000418c0 */
[----:B------:R-:W-:Y:S01]  /*8900*/  FADD.FTZ R65, R65, R66 ;  /* 0x0000004241417221 */ /* 0x000fe20000010000 */
[----:B------:R-:W-:Y:S04]  /*8910*/  MUFU.EX2 R37, R37 ;  /* 0x0000002500257308 */ /* 0x000fe80000000800 */
[----:B------:R-:W-:Y:S02]  /*8920*/  MUFU.EX2 R51, R51 ;  /* 0x0000003300337308 */ /* 0x000fe40000000800 */
[C---:B------:R-:W-:Y:S01]  /*8930*/  HMMA.16816.F32.BF16 R172, R32.reuse, R16, R172 ;  /* 0x0000001020ac723c */ /* 0x040fe200000418ac */
[--C-:B-1----:R-:W-:Y:S01]  /*8940*/  FFMA.FTZ R229, R200, UR6, -R119.reuse ;  /* 0x00000006c8e57c23 */ /* 0x102fe20008010877 */
[----:B------:R-:W-:Y:S04]  /*8950*/  MUFU.EX2 R45, R45 ;  /* 0x0000002d002d7308 */ /* 0x000fe80000000800 */
[----:B------:R-:W-:Y:S02]  /*8960*/  MUFU.EX2 R220, R220 ;  /* 0x000000dc00dc7308 */ /* 0x000fe40000000800 */
[C---:B------:R-:W-:Y:S02]  /*8970*/  HMMA.16816.F32.BF16 R156, R32.reuse, R12, R156 ;  /* 0x0000000c209c723c */ /* 0x040fe4000004189c */
[----:B------:R-:W-:Y:S04]  /*8980*/  MUFU.EX2 R228, R228 ;  /* 0x000000e400e47308 */ /* 0x000fe80000000800 */
[----:B------:R1:W-:Y:S02]  /*8990*/  MUFU.EX2 R200, R202 ;  /* 0x000000ca00c87308 */ /* 0x0003e40000000800 */
[C---:B------:R-:W-:Y:S02]  /*89a0*/  HMMA.16816.F32.BF16 R140, R32.reuse, R8, R140 ;  /* 0x00000008208c723c */ /* 0x040fe4000004188c */
[----:B------:R-:W-:Y:S04]  /*89b0*/  MUFU.EX2 R125, R125 ;  /* 0x0000007d007d7308 */ /* 0x000fe80000000800 */
[----:B------:R-:W-:Y:S02]  /*89c0*/  MUFU.EX2 R126, R126 ;  /* 0x0000007e007e7308 */ /* 0x000fe40000000800 */
[C---:B------:R-:W-:Y:S02]  /*89d0*/  HMMA.16816.F32.BF16 R184, R32.reuse, R22, R184 ;  /* 0x0000001620b8723c */ /* 0x040fe400000418b8 */
[----:B------:R-:W-:Y:S01]  /*89e0*/  MUFU.EX2 R123, R123 ;  /* 0x0000007b007b7308 */ /* 0x000fe20000000800 */
[----:B-1----:R-:W-:Y:S01]  /*89f0*/  FFMA.FTZ R202, R114, UR6, -R119 ;  /* 0x0000000672ca7c23 */ /* 0x002fe20008010877 */
[--C-:B------:R-:W-:Y:S01]  /*8a00*/  FFMA.FTZ R114, R113, UR6, -R108.reuse ;  /* 0x0000000671727c23 */ /* 0x100fe2000801086c */
[----:B------:R-:W-:Y:S01]  /*8a10*/  FFMA.FTZ R113, R111, UR6, -R108 ;  /* 0x000000066f717c23 */ /* 0x000fe2000801086c */
[----:B------:R-:W-:Y:S02]  /*8a20*/  MUFU.EX2 R252, R121 ;  /* 0x0000007900fc7308 */ /* 0x000fe40000000800 */
[C---:B------:R-:W-:Y:S02]  /*8a30*/  HMMA.16816.F32.BF16 R168, R32.reuse, R18, R168 ;  /* 0x0000001220a8723c */ /* 0x040fe400000418a8 */
[----:B------:R1:W-:Y:S04]  /*8a40*/  MUFU.EX2 R111, R114 ;  /* 0x00000072006f7308 */ /* 0x0003e80000000800 */
[----:B------:R-:W-:Y:S02]  /*8a50*/  MUFU.EX2 R122, R122 ;  /* 0x0000007a007a7308 */ /* 0x000fe40000000800 */
[C---:B------:R-:W-:Y:S02]  /*8a60*/  HMMA.16816.F32.BF16 R152, R32.reuse, R14, R152 ;  /* 0x0000000e2098723c */ /* 0x040fe40000041898 */
[----:B------:R-:W-:Y:S06]  /*8a70*/  MUFU.EX2 R116, R116 ;  /* 0x0000007400747308 */ /* 0x000fec0000000800 */
[----:B------:R-:W-:Y:S01]  /*8a80*/  HMMA.16816.F32.BF16 R136, R32, R10, R136 ;  /* 0x0000000a2088723c */ /* 0x000fe20000041888 */
[--C-:B------:R-:W-:Y:S01]  /*8a90*/  FFMA.FTZ R35, R56, UR6, -R97.reuse ;  /* 0x0000000638237c23 */ /* 0x100fe20008010861 */
[----:B------:R-:W-:Y:S01]  /*8aa0*/  FFMA.FTZ R34, R60, UR6, -R97 ;  /* 0x000000063c227c23 */ /* 0x000fe20008010861 */
[----:B------:R-:W-:Y:S01]  /*8ab0*/  FFMA.FTZ R56, R59, UR6, -R196 ;  /* 0x000000063b387c23 */ /* 0x000fe200080108c4 */
[----:B------:R-:W-:Y:S01]  /*8ac0*/  FFMA.FTZ R60, R54, UR6, -R119 ;  /* 0x00000006363c7c23 */ /* 0x000fe20008010877 */
[----:B------:R2:W-:Y:S01]  /*8ad0*/  MUFU.EX2 R59, R31 ;  /* 0x0000001f003b7308 */ /* 0x0005e20000000800 */
[--C-:B------:R-:W-:Y:S01]  /*8ae0*/  FFMA.FTZ R33, R248, UR6, -R97.reuse ;  /* 0x00000006f8217c23 */ /* 0x100fe20008010861 */
[----:B------:R-:W-:Y:S01]  /*8af0*/  FFMA.FTZ R32, R250, UR6, -R97 ;  /* 0x00000006fa207c23 */ /* 0x000fe20008010861 */
[----:B------:R-:W-:Y:S01]  /*8b00*/  HMMA.16816.F32.BF16 R188, R4, R20, R188 ;  /* 0x0000001404bc723c */ /* 0x000fe200000418bc */
[----:B------:R-:W-:Y:S01]  /*8b10*/  MUFU.EX2 R35, R35 ;  /* 0x0000002300237308 */ /* 0x000fe20000000800 */
[----:B-1----:R-:W-:-:S03]  /*8b20*/  FFMA.FTZ R114, R105, UR6, -R108 ;  /* 0x0000000669727c23 */ /* 0x002fc6000801086c */
[----:B------:R-:W1:Y:S03]  /*8b30*/  MUFU.EX2 R34, R34 ;  /* 0x0000002200227308 */ /* 0x000e660000000800 */
[C---:B------:R-:W-:Y:S01]  /*8b40*/  HMMA.16816.F32.BF16 R176, R4.reuse, R16, R176 ;  /* 0x0000001004b0723c */ /* 0x040fe200000418b0 */
[----:B------:R-:W3:Y:S01]  /*8b50*/  MUFU.EX2 R56, R56 ;  /* 0x0000003800387308 */ /* 0x000ee20000000800 */
[----:B--2---:R-:W-:Y:S01]  /*8b60*/  FFMA.FTZ R31, R218, UR6, -R97 ;  /* 0x00000006da1f7c23 */ /* 0x004fe20008010861 */
[----:B------:R-:W-:Y:S02]  /*8b70*/  FFMA.FTZ R218, R50, UR6, -R119 ;  /* 0x0000000632da7c23 */ /* 0x000fe40008010877 */
[----:B------:R2:W-:Y:S03]  /*8b80*/  MUFU.EX2 R54, R30 ;  /* 0x0000001e00367308 */ /* 0x0005e60000000800 */
[C---:B------:R-:W-:Y:S01]  /*8b90*/  HMMA.16816.F32.BF16 R160, R4.reuse, R12, R160 ;  /* 0x0000000c04a0723c */ /* 0x040fe200000418a0 */
[----:B------:R-:W4:Y:S04]  /*8ba0*/  MUFU.EX2 R60, R60 ;  /* 0x0000003c003c7308 */ /* 0x000f280000000800 */
[----:B------:R-:W-:Y:S03]  /*8bb0*/  MUFU.EX2 R33, R33 ;  /* 0x0000002100217308 */ /* 0x000fe60000000800 */
[----:B------:R-:W-:Y:S01]  /*8bc0*/  HMMA.16816.F32.BF16 R144, R4, R8, R144 ;  /* 0x000000080490723c */ /* 0x000fe20000041890 */
[----:B------:R-:W4:Y:S01]  /*8bd0*/  MUFU.EX2 R32, R32 ;  /* 0x0000002000207308 */ /* 0x000f220000000800 */
[----:B--2---:R-:W-:Y:S01]  /*8be0*/  FFMA.FTZ R30, R52, UR6, -R97 ;  /* 0x00000006341e7c23 */ /* 0x004fe20008010861 */
[----:B------:R-:W-:-:S02]  /*8bf0*/  FFMA.FTZ R52, R53, UR6, -R196 ;  /* 0x0000000635347c23 */ /* 0x000fc400080108c4 */
[----:B------:R-:W-:Y:S03]  /*8c00*/  MUFU.EX2 R31, R31 ;  /* 0x0000001f001f7308 */ /* 0x000fe60000000800 */
[C---:B------:R-:W-:Y:S01]  /*8c10*/  HMMA.16816.F32.BF16 R180, R4.reuse, R22, R180 ;  /* 0x0000001604b4723c */ /* 0x040fe200000418b4 */
[----:B------:R-:W2:Y:S01]  /*8c20*/  LDSM.16.MT88.4 R20, [R237+0x9000] ;  /* 0x00900000ed14783b */ /* 0x000ea20000004200 */
[----:B------:R-:W4:Y:S04]  /*8c30*/  MUFU.EX2 R30, R30 ;  /* 0x0000001e001e7308 */ /* 0x000f280000000800 */
[----:B------:R5:W-:Y:S02]  /*8c40*/  MUFU.EX2 R53, R107 ;  /* 0x0000006b00357308 */ /* 0x000be40000000800 */
[C---:B------:R-:W-:Y:S01]  /*8c50*/  HMMA.16816.F32.BF16 R164, R4.reuse, R18, R164 ;  /* 0x0000001204a4723c */ /* 0x040fe200000418a4 */
[----:B------:R-:W3:Y:S01]  /*8c60*/  LDSM.16.MT88.4 R16, [R233+0x9000] ;  /* 0x00900000e910783b */ /* 0x000ee20000004200 */
[----:B------:R-:W4:Y:S04]  /*8c70*/  MUFU.EX2 R52, R52 ;  /* 0x0000003400347308 */ /* 0x000f280000000800 */
[----:B------:R1:W-:Y:S02]  /*8c80*/  MUFU.EX2 R50, R227 ;  /* 0x000000e300327308 */ /* 0x0003e40000000800 */
[----:B------:R-:W-:Y:S01]  /*8c90*/  HMMA.16816.F32.BF16 R148, R4, R14, R148 ;  /* 0x0000000e0494723c */ /* 0x000fe20000041894 */
[----:B------:R-:W4:Y:S01]  /*8ca0*/  LDSM.16.MT88.4 R12, [R82+0x9000] ;  /* 0x00900000520c783b */ /* 0x000f220000004200 */
[----:B------:R1:W4:Y:S01]  /*8cb0*/  MUFU.EX2 R46, R218 ;  /* 0x000000da002e7308 */ /* 0x0003220000000800 */
[----:B-----5:R-:W-:-:S03]  /*8cc0*/  FFMA.FTZ R107, R44, UR6, -R119 ;  /* 0x000000062c6b7c23 */ /* 0x020fc60008010877 */
[----:B------:R5:W-:Y:S02]  /*8cd0*/  MUFU.EX2 R44, R216 ;  /* 0x000000d8002c7308 */ /* 0x000be40000000800 */
[----:B------:R-:W-:Y:S01]  /*8ce0*/  HMMA.16816.F32.BF16 R132, R4, R10, R132 ;  /* 0x0000000a0484723c */ /* 0x000fe20000041884 */
[----:B------:R-:W4:Y:S01]  /*8cf0*/  LDSM.16.MT88.4 R8, [R81+0x9000] ;  /* 0x009000005108783b */ /* 0x000f220000004200 */
[----:B------:R-:W-:Y:S01]  /*8d00*/  F2FP.BF16.F32.PACK_AB R4, R43, R58 ;  /* 0x0000003a2b04723e */ /* 0x000fe200000010ff */
[----:B------:R-:W4:Y:S01]  /*8d10*/  MUFU.EX2 R107, R107 ;  /* 0x0000006b006b7308 */ /* 0x000f220000000800 */
[----:B------:R-:W-:Y:S01]  /*8d20*/  F2FP.BF16.F32.PACK_AB R6, R41, R42 ;  /* 0x0000002a2906723e */ /* 0x000fe200000010ff */
[--C-:B-1----:R-:W-:Y:S01]  /*8d30*/  FFMA.FTZ R227, R223, UR6, -R196.reuse ;  /* 0x00000006dfe37c23 */ /* 0x102fe200080108c4 */
[----:B------:R-:W-:Y:S01]  /*8d40*/  F2FP.BF16.F32.PACK_AB R5, R36, R57 ;  /* 0x000000392405723e */ /* 0x000fe200000010ff */
[----:B------:R-:W-:Y:S01]  /*8d50*/  FFMA.FTZ R223, R221, UR6, -R196 ;  /* 0x00000006dddf7c23 */ /* 0x000fe200080108c4 */
[----:B------:R-:W-:Y:S01]  /*8d60*/  F2FP.BF16.F32.PACK_AB R7, R34, R35 ;  /* 0x000000232207723e */ /* 0x000fe200000010ff */
[--C-:B------:R-:W-:Y:S01]  /*8d70*/  FFMA.FTZ R218, R203, UR6, -R108.reuse ;  /* 0x00000006cbda7c23 */ /* 0x100fe2000801086c */
[----:B------:R-:W-:Y:S01]  /*8d80*/  FFMA.FTZ R221, R234, UR6, -R119 ;  /* 0x00000006eadd7c23 */ /* 0x000fe20008010877 */
[----:B------:R-:W-:Y:S01]  /*8d90*/  FADD.FTZ R58, R58, R63 ;  /* 0x0000003f3a3a7221 */ /* 0x000fe20000010000 */
[----:B-----5:R-:W-:Y:S01]  /*8da0*/  FFMA.FTZ R216, R211, UR6, -R108 ;  /* 0x00000006d3d87c23 */ /* 0x020fe2000801086c */
[----:B------:R-:W-:Y:S01]  /*8db0*/  FFMA.FTZ R211, R214, UR6, -R97 ;  /* 0x00000006d6d37c23 */ /* 0x000fe20008010861 */
[----:B------:R-:W-:Y:S01]  /*8dc0*/  MUFU.EX2 R223, R223 ;  /* 0x000000df00df7308 */ /* 0x000fe20000000800 */
[----:B------:R-:W-:Y:S01]  /*8dd0*/  FADD.FTZ R43, R43, R58 ;  /* 0x0000003a2b2b7221 */ /* 0x000fe20000010000 */
[----:B--2---:R-:W-:Y:S02]  /*8de0*/  HMMA.16816.F32.BF16 R192, R4, R20, R192 ;  /* 0x0000001404c0723c */ /* 0x004fe400000418c0 */
[----:B------:R-:W-:Y:S01]  /*8df0*/  MUFU.EX2 R218, R218 ;  /* 0x000000da00da7308 */ /* 0x000fe20000000800 */
[----:B------:R-:W-:-:S03]  /*8e00*/  FADD.FTZ R42, R42, R43 ;  /* 0x0000002b2a2a7221 */ /* 0x000fc60000010000 */
[----:B------:R-:W-:Y:S01]  /*8e10*/  MUFU.EX2 R216, R216 ;  /* 0x000000d800d87308 */ /* 0x000fe20000000800 */
[----:B------:R-:W-:Y:S01]  /*8e20*/  FADD.FTZ R41, R41, R42 ;  /* 0x0000002a29297221 */ /* 0x000fe20000010000 */
[C---:B---3--:R-:W-:Y:S02]  /*8e30*/  HMMA.16816.F32.BF16 R172, R4.reuse, R16, R172 ;  /* 0x0000001004ac723c */ /* 0x048fe400000418ac */
[----:B------:R1:W-:Y:S04]  /*8e40*/  MUFU.EX2 R214, R224 ;  /* 0x000000e000d67308 */ /* 0x0003e80000000800 */
[----:B------:R-:W-:Y:S02]  /*8e50*/  MUFU.EX2 R211, R211 ;  /* 0x000000d300d37308 */ /* 0x000fe40000000800 */
[C---:B----4-:R-:W-:Y:S02]  /*8e60*/  HMMA.16816.F32.BF16 R156, R4.reuse, R12, R156 ;  /* 0x0000000c049c723c */ /* 0x050fe4000004189c */
[----:B------:R-:W-:Y:S04]  /*8e70*/  MUFU.EX2 R221, R221 ;  /* 0x000000dd00dd7308 */ /* 0x000fe80000000800 */
[----:B------:R-:W-:Y:S01]  /*8e80*/  MUFU.EX2 R114, R114 ;  /* 0x0000007200727308 */ /* 0x000fe20000000800 */
[--C-:B-1----:R-:W-:Y:S01]  /*8e90*/  FFMA.FTZ R224, R219, UR6, -R196.reuse ;  /* 0x00000006dbe07c23 */ /* 0x102fe200080108c4 */
[C---:B------:R-:W-:Y:S02]  /*8ea0*/  HMMA.16816.F32.BF16 R140, R4.reuse, R8, R140 ;  /* 0x00000008048c723c */ /* 0x040fe4000004188c */
[----:B------:R1:W-:Y:S04]  /*8eb0*/  MUFU.EX2 R219, R227 ;  /* 0x000000e300db7308 */ /* 0x0003e80000000800 */
[----:B------:R-:W-:Y:S02]  /*8ec0*/  MUFU.EX2 R224, R224 ;  /* 0x000000e000e07308 */ /* 0x000fe40000000800 */
[----:B------:R-:W-:Y:S01]  /*8ed0*/  HMMA.16816.F32.BF16 R184, R4, R22, R184 ;  /* 0x0000001604b8723c */ /* 0x000fe200000418b8 */
[----:B-1----:R-:W-:-:S07]  /*8ee0*/  FFMA.FTZ R227, R197, UR6, -R196 ;  /* 0x00000006c5e37c23 */ /* 0x002fce00080108c4 */
[C---:B------:R-:W-:Y:S01]  /*8ef0*/  HMMA.16816.F32.BF16 R168, R4.reuse, R18, R168 ;  /* 0x0000001204a8723c */ /* 0x040fe200000418a8 */
[----:B------:R-:W-:Y:S01]  /*8f00*/  FFMA.FTZ R197, R204, UR6, -R119 ;  /* 0x00000006ccc57c23 */ /* 0x000fe20008010877 */
[----:B------:R1:W-:Y:S04]  /*8f10*/  MUFU.EX2 R131, R227 ;  /* 0x000000e300837308 */ /* 0x0003e80000000800 */
[----:B------:R-:W-:Y:S02]  /*8f20*/  MUFU.EX2 R204, R231 ;  /* 0x000000e700cc7308 */ /* 0x000fe40000000800 */
[C---:B------:R-:W-:Y:S02]  /*8f30*/  HMMA.16816.F32.BF16 R152, R4.reuse, R14, R152 ;  /* 0x0000000e0498723c */ /* 0x040fe40000041898 */
[----:B------:R-:W-:Y:S06]  /*8f40*/  MUFU.EX2 R197, R197 ;  /* 0x000000c500c57308 */ /* 0x000fec0000000800 */
[----:B------:R-:W-:Y:S01]  /*8f50*/  HMMA.16816.F32.BF16 R136, R4, R10, R136 ;  /* 0x0000000a0488723c */ /* 0x000fe20000041888 */
[----:B------:R-:W-:Y:S01]  /*8f60*/  F2FP.BF16.F32.PACK_AB R4, R56, R59 ;  /* 0x0000003b3804723e */ /* 0x000fe200000010ff */
[----:B-1----:R-:W-:Y:S01]  /*8f70*/  FADD.FTZ R227, R96, R95 ;  /* 0x0000005f60e37221 */ /* 0x002fe20000010000 */
[----:B------:R-:W-:Y:S01]  /*8f80*/  F2FP.BF16.F32.PACK_AB R5, R49, R60 ;  /* 0x0000003c3105723e */ /* 0x000fe200000010ff */
[----:B------:R-:W-:Y:S01]  /*8f90*/  MUFU.EX2 R96, R130 ;  /* 0x0000008200607308 */ /* 0x000fe20000000800 */
        /* <DEDUP_REMOVED lines=8> */
[----:B------:R-:W-:-:S03]  /*9020*/  FADD.FTZ R48, R48, R49 ;  /* 0x0000003130307221 */ /* 0x000fc60000010000 */
[----:B------:R-:W-:Y:S01]  /*9030*/  FADD.FTZ R73, R73, R74 ;  /* 0x0000004a49497221 */ /* 0x000fe20000010000 */
[----:B------:R-:W-:Y:S02]  /*9040*/  FADD.FTZ R47, R47, R48 ;  /* 0x000000302f2f7221 */ /* 0x000fe40000010000 */
        /* <DEDUP_REMOVED lines=11> */
[----:B------:R-:W-:Y:S01]  /*9100*/  F2FP.BF16.F32.PACK_AB R4, R39, R40 ;  /* 0x000000282704723e */ /* 0x000fe200000010ff */
[----:B------:R-:W-:Y:S01]  /*9110*/  FADD.FTZ R40, R40, R41 ;  /* 0x0000002928287221 */ /* 0x000fe20000010000 */
[----:B------:R-:W-:-:S02]  /*9120*/  F2FP.BF16.F32.PACK_AB R6, R37, R38 ;  /* 0x000000262506723e */ /* 0x000fc400000010ff */
[----:B------:R-:W-:Y:S01]  /*9130*/  F2FP.BF16.F32.PACK_AB R5, R32, R33 ;  /* 0x000000212005723e */ /* 0x000fe200000010ff */
[----:B------:R-:W-:Y:S01]  /*9140*/  FADD.FTZ R39, R39, R40 ;  /* 0x0000002827277221 */ /* 0x000fe20000010000 */
[----:B------:R-:W-:-:S03]  /*9150*/  F2FP.BF16.F32.PACK_AB R7, R30, R31 ;  /* 0x0000001f1e07723e */ /* 0x000fc600000010ff */
[----:B------:R-:W-:-:S04]  /*9160*/  FADD.FTZ R38, R38, R39 ;  /* 0x0000002726267221 */ /* 0x000fc80000010000 */
[----:B-1----:R-:W-:Y:S01]  /*9170*/  HMMA.16816.F32.BF16 R192, R4, R20, R192 ;  /* 0x0000001404c0723c */ /* 0x002fe200000418c0 */
[----:B------:R-:W-:-:S07]  /*9180*/  FADD.FTZ R38, R37, R38 ;  /* 0x0000002625267221 */ /* 0x000fce0000010000 */
        /* <DEDUP_REMOVED lines=8> */
[----:B------:R-:W-:Y:S01]  /*9210*/  F2FP.BF16.F32.PACK_AB R5, R45, R46 ;  /* 0x0000002e2d05723e */ /* 0x000fe200000010ff */
[----:B------:R-:W-:Y:S01]  /*9220*/  FADD.FTZ R46, R46, R47 ;  /* 0x0000002f2e2e7221 */ /* 0x000fe20000010000 */
[----:B------:R-:W-:Y:S02]  /*9230*/  F2FP.BF16.F32.PACK_AB R6, R50, R51 ;  /* 0x000000333206723e */ /* 0x000fe400000010ff */
[----:B------:R-:W-:Y:S01]  /*9240*/  F2FP.BF16.F32.PACK_AB R7, R107, R44 ;  /* 0x0000002c6b07723e */ /* 0x000fe200000010ff */
[----:B------:R-:W-:-:S04]  /*9250*/  FADD.FTZ R45, R45, R46 ;  /* 0x0000002e2d2d7221 */ /* 0x000fc80000010000 */
[----:B------:R-:W-:Y:S02]  /*9260*/  FADD.FTZ R44, R44, R45 ;  /* 0x0000002d2c2c7221 */ /* 0x000fe40000010000 */
[C---:B------:R-:W-:Y:S01]  /*9270*/  HMMA.16816.F32.BF16 R160, R4.reuse, R12, R160 ;  /* 0x0000000c04a0723c */ /* 0x040fe200000418a0 */
[--C-:B------:R-:W-:Y:S01]  /*9280*/  FFMA.FTZ R12, R213, UR6, -R108.reuse ;  /* 0x00000006d50c7c23 */ /* 0x100fe2000801086c */
[----:B------:R-:W-:Y:S01]  /*9290*/  FFMA.FTZ R213, R209, UR6, -R108 ;  /* 0x00000006d1d57c23 */ /* 0x000fe2000801086c */
[----:B------:R-:W-:Y:S01]  /*92a0*/  FFMA.FTZ R209, R222, UR6, -R97 ;  /* 0x00000006ded17c23 */ /* 0x000fe20008010861 */
[----:B------:R-:W-:Y:S01]  /*92b0*/  FFMA.FTZ R222, R225, UR6, -R196 ;  /* 0x00000006e1de7c23 */ /* 0x000fe200080108c4 */
[----:B------:R-:W1:Y:S01]  /*92c0*/  MUFU.EX2 R203, R12 ;  /* 0x0000000c00cb7308 */ /* 0x000e620000000800 */
[----:B------:R-:W-:Y:S01]  /*92d0*/  FFMA.FTZ R225, R226, UR6, -R119 ;  /* 0x00000006e2e17c23 */ /* 0x000fe20008010877 */
[----:B------:R-:W-:Y:S01]  /*92e0*/  FADD.FTZ R44, R107, R44 ;  /* 0x0000002c6b2c7221 */ /* 0x000fe20000010000 */
[C---:B------:R-:W-:Y:S01]  /*92f0*/  HMMA.16816.F32.BF16 R188, R4.reuse, R20, R188 ;  /* 0x0000001404bc723c */ /* 0x040fe200000418bc */
[----:B------:R-:W2:Y:S04]  /*9300*/  MUFU.EX2 R213, R213 ;  /* 0x000000d500d57308 */ /* 0x000ea80000000800 */
[----:B------:R-:W3:Y:S03]  /*9310*/  MUFU.EX2 R209, R209 ;  /* 0x000000d100d17308 */ /* 0x000ee60000000800 */
[C---:B------:R-:W-:Y:S01]  /*9320*/  HMMA.16816.F32.BF16 R180, R4.reuse, R22, R180 ;  /* 0x0000001604b4723c */ /* 0x040fe200000418b4 */
[----:B------:R-:W4:Y:S01]  /*9330*/  LDSM.16.MT88.4 R20, [R237+0xa000] ;  /* 0x00a00000ed14783b */ /* 0x000f220000004200 */
[----:B------:R-:W5:Y:S04]  /*9340*/  MUFU.EX2 R222, R222 ;  /* 0x000000de00de7308 */ /* 0x000f680000000800 */
[----:B------:R1:W5:Y:S02]  /*9350*/  MUFU.EX2 R226, R230 ;  /* 0x000000e600e27308 */ /* 0x0003640000000800 */
[C---:B------:R-:W-:Y:S02]  /*9360*/  HMMA.16816.F32.BF16 R176, R4.reuse, R16, R176 ;  /* 0x0000001004b0723c */ /* 0x040fe400000418b0 */
[----:B------:R-:W5:Y:S06]  /*9370*/  MUFU.EX2 R225, R225 ;  /* 0x000000e100e17308 */ /* 0x000f6c0000000800 */
[----:B------:R-:W-:Y:S01]  /*9380*/  HMMA.16816.F32.BF16 R164, R4, R18, R164 ;  /* 0x0000001204a4723c */ /* 0x000fe200000418a4 */
[----:B------:R-:W5:Y:S01]  /*9390*/  LDSM.16.MT88.4 R16, [R233+0xa000] ;  /* 0x00a00000e910783b */ /* 0x000f620000004200 */
[----:B-1----:R-:W-:-:S02]  /*93a0*/  FFMA.FTZ R230, R215, UR6, -R108 ;  /* 0x00000006d7e67c23 */ /* 0x002fc4000801086c */
[----:B------:R1:W-:Y:S04]  /*93b0*/  MUFU.EX2 R215, R217 ;  /* 0x000000d900d77308 */ /* 0x0003e80000000800 */
[C---:B------:R-:W-:Y:S01]  /*93c0*/  HMMA.16816.F32.BF16 R148, R4.reuse, R14, R148 ;  /* 0x0000000e0494723c */ /* 0x040fe20000041894 */
[----:B------:R-:W5:Y:S01]  /*93d0*/  LDSM.16.MT88.4 R12, [R82+0xa000] ;  /* 0x00a00000520c783b */ /* 0x000f620000004200 */
[----:B------:R-:W5:Y:S06]  /*93e0*/  MUFU.EX2 R230, R230 ;  /* 0x000000e600e67308 */ /* 0x000f6c0000000800 */
[----:B------:R-:W-:Y:S01]  /*93f0*/  HMMA.16816.F32.BF16 R144, R4, R8, R144 ;  /* 0x000000080490723c */ /* 0x000fe20000041890 */
[----:B-1----:R-:W-:-:S07]  /*9400*/  FFMA.FTZ R217, R206, UR6, -R97 ;  /* 0x00000006ced97c23 */ /* 0x002fce0008010861 */
[----:B------:R-:W-:Y:S01]  /*9410*/  HMMA.16816.F32.BF16 R132, R4, R10, R132 ;  /* 0x0000000a0484723c */ /* 0x000fe20000041884 */
[----:B------:R-:W1:Y:S01]  /*9420*/  LDSM.16.MT88.4 R8, [R81+0xa000] ;  /* 0x00a000005108783b */ /* 0x000e620000004200 */
[----:B------:R-:W-:Y:S01]  /*9430*/  F2FP.BF16.F32.PACK_AB R4, R218, R203 ;  /* 0x000000cbda04723e */ /* 0x000fe200000010ff */
[----:B------:R-:W-:Y:S01]  /*9440*/  MUFU.EX2 R217, R217 ;  /* 0x000000d900d97308 */ /* 0x000fe20000000800 */
[----:B--2---:R-:W-:Y:S01]  /*9450*/  F2FP.BF16.F32.PACK_AB R6, R213, R216 ;  /* 0x000000d8d506723e */ /* 0x004fe200000010ff */
[----:B------:R-:W-:Y:S01]  /*9460*/  FADD.FTZ R203, R203, R38 ;  /* 0x00000026cbcb7221 */ /* 0x000fe20000010000 */
[----:B------:R-:W-:Y:S02]  /*9470*/  F2FP.BF16.F32.PACK_AB R5, R211, R214 ;  /* 0x000000d6d305723e */ /* 0x000fe400000010ff */
[----:B---3--:R-:W-:Y:S01]  /*9480*/  F2FP.BF16.F32.PACK_AB R7, R220, R209 ;  /* 0x000000d1dc07723e */ /* 0x008fe200000010ff */
[----:B------:R-:W-:-:S04]  /*9490*/  FADD.FTZ R203, R218, R203 ;  /* 0x000000cbdacb7221 */ /* 0x000fc80000010000 */
[----:B------:R-:W-:Y:S02]  /*94a0*/  FADD.FTZ R216, R216, R203 ;  /* 0x000000cbd8d87221 */ /* 0x000fe40000010000 */
[----:B----4-:R-:W-:Y:S02]  /*94b0*/  HMMA.16816.F32.BF16 R192, R4, R20, R192 ;  /* 0x0000001404c0723c */ /* 0x010fe400000418c0 */
[----:B------:R-:W-:-:S06]  /*94c0*/  FADD.FTZ R216, R213, R216 ;  /* 0x000000d8d5d87221 */ /* 0x000fcc0000010000 */
[C---:B------:R-:W-:Y:S08]  /*94d0*/  HMMA.16816.F32.BF16 R184, R4.reuse, R22, R184 ;  /* 0x0000001604b8723c */ /* 0x040ff000000418b8 */
[C---:B-----5:R-:W-:Y:S08]  /*94e0*/  HMMA.16816.F32.BF16 R172, R4.reuse, R16, R172 ;  /* 0x0000001004ac723c */ /* 0x060ff000000418ac */
[C---:B------:R-:W-:Y:S08]  /*94f0*/  HMMA.16816.F32.BF16 R168, R4.reuse, R18, R168 ;  /* 0x0000001204a8723c */ /* 0x040ff000000418a8 */
[C---:B------:R-:W-:Y:S08]  /*9500*/  HMMA.16816.F32.BF16 R156, R4.reuse, R12, R156 ;  /* 0x0000000c049c723c */ /* 0x040ff0000004189c */
[C---:B------:R-:W-:Y:S08]  /*9510*/  HMMA.16816.F32.BF16 R152, R4.reuse, R14, R152 ;  /* 0x0000000e0498723c */ /* 0x040ff00000041898 */
[C---:B-1----:R-:W-:Y:S08]  /*9520*/  HMMA.16816.F32.BF16 R140, R4.reuse, R8, R140 ;  /* 0x00000008048c723c */ /* 0x042ff0000004188c */
        /* <DEDUP_REMOVED lines=10> */
[--C-:B------:R-:W-:Y:S01]  /*95d0*/  FFMA.FTZ R12, R210, UR6, -R97.reuse ;  /* 0x00000006d20c7c23 */ /* 0x100fe20008010861 */
[----:B------:R-:W-:Y:S01]  /*95e0*/  FFMA.FTZ R210, R208, UR6, -R97 ;  /* 0x00000006d0d27c23 */ /* 0x000fe20008010861 */
[----:B------:R-:W-:Y:S02]  /*95f0*/  FADD.FTZ R228, R228, R225 ;  /* 0x000000e1e4e47221 */ /* 0x000fe40000010000 */
[----:B------:R-:W-:Y:S02]  /*9600*/  MUFU.EX2 R208, R12 ;  /* 0x0000000c00d07308 */ /* 0x000fe40000000800 */
[C---:B------:R-:W-:Y:S01]  /*9610*/  HMMA.16816.F32.BF16 R148, R4.reuse, R14, R148 ;  /* 0x0000000e0494723c */ /* 0x040fe20000041894 */
[----:B------:R-:W-:Y:S01]  /*9620*/  FFMA.FTZ R14, R207, UR6, -R108 ;  /* 0x00000006cf0e7c23 */ /* 0x000fe2000801086c */
[----:B------:R-:W-:Y:S01]  /*9630*/  FFMA.FTZ R207, R212, UR6, -R97 ;  /* 0x00000006d4cf7c23 */ /* 0x000fe20008010861 */
[----:B------:R1:W-:Y:S04]  /*9640*/  MUFU.EX2 R206, R210 ;  /* 0x000000d200ce7308 */ /* 0x0003e80000000800 */
[----:B------:R-:W-:Y:S01]  /*9650*/  MUFU.EX2 R205, R14 ;  /* 0x0000000e00cd7308 */ /* 0x000fe20000000800 */
[C---:B------:R-:W-:Y:S03]  /*9660*/  HMMA.16816.F32.BF16 R188, R4.reuse, R20, R188 ;  /* 0x0000001404bc723c */ /* 0x040fe600000418bc */
[----:B------:R2:W3:Y:S04]  /*9670*/  MUFU.EX2 R212, R13 ;  /* 0x0000000d00d47308 */ /* 0x0004e80000000800 */
[----:B------:R-:W4:Y:S01]  /*9680*/  MUFU.EX2 R207, R207 ;  /* 0x000000cf00cf7308 */ /* 0x000f220000000800 */
[----:B------:R-:W-:Y:S01]  /*9690*/  HMMA.16816.F32.BF16 R180, R4, R22, R180 ;  /* 0x0000001604b4723c */ /* 0x000fe200000418b4 */
[----:B------:R-:W5:Y:S01]  /*96a0*/  LDSM.16.MT88.4 R20, [R237+0xa800] ;  /* 0x00a80000ed14783b */ /* 0x000f620000004200 */
[----:B-1----:R-:W-:-:S02]  /*96b0*/  FFMA.FTZ R210, R199, UR6, -R196 ;  /* 0x00000006c7d27c23 */ /* 0x002fc400080108c4 */
[----:B------:R1:W-:Y:S04]  /*96c0*/  MUFU.EX2 R199, R201 ;  /* 0x000000c900c77308 */ /* 0x0003e80000000800 */
[C---:B------:R-:W-:Y:S01]  /*96d0*/  HMMA.16816.F32.BF16 R176, R4.reuse, R16, R176 ;  /* 0x0000001004b0723c */ /* 0x040fe200000418b0 */
[----:B--2---:R-:W-:Y:S01]  /*96e0*/  LDSM.16.MT88.4 R12, [R82+0xa800] ;  /* 0x00a80000520c783b */ /* 0x004fe20000004200 */
[----:B------:R-:W2:Y:S06]  /*96f0*/  MUFU.EX2 R210, R210 ;  /* 0x000000d200d27308 */ /* 0x000eac0000000800 */
[----:B------:R-:W-:Y:S01]  /*9700*/  HMMA.16816.F32.BF16 R164, R4, R18, R164 ;  /* 0x0000001204a4723c */ /* 0x000fe200000418a4 */
[----:B------:R-:W2:Y:S01]  /*9710*/  LDSM.16.MT88.4 R16, [R233+0xa800] ;  /* 0x00a80000e910783b */ /* 0x000ea20000004200 */
[----:B-1----:R-:W-:-:S02]  /*9720*/  FFMA.FTZ R201, R198, UR6, -R119 ;  /* 0x00000006c6c97c23 */ /* 0x002fc40008010877 */
[----:B------:R-:W-:Y:S04]  /*9730*/  MUFU.EX2 R198, R229 ;  /* 0x000000e500c67308 */ /* 0x000fe80000000800 */
[C---:B------:R-:W-:Y:S01]  /*9740*/  HMMA.16816.F32.BF16 R144, R4.reuse, R8, R144 ;  /* 0x000000080490723c */ /* 0x040fe20000041890 */
[----:B------:R-:W1:Y:S07]  /*9750*/  MUFU.EX2 R201, R201 ;  /* 0x000000c900c97308 */ /* 0x000e6e0000000800 */
[----:B------:R-:W-:Y:S01]  /*9760*/  HMMA.16816.F32.BF16 R132, R4, R10, R132 ;  /* 0x0000000a0484723c */ /* 0x000fe20000041884 */
[----:B------:R-:W1:Y:S01]  /*9770*/  LDSM.16.MT88.4 R8, [R81+0xa800] ;  /* 0x00a800005108783b */ /* 0x000e620000004200 */
[----:B------:R-:W-:Y:S01]  /*9780*/  F2FP.BF16.F32.PACK_AB R4, R230, R215 ;  /* 0x000000d7e604723e */ /* 0x000fe200000010ff */
[----:B------:R-:W-:Y:S01]  /*9790*/  FADD.FTZ R215, R215, R216 ;  /* 0x000000d8d7d77221 */ /* 0x000fe20000010000 */
[----:B---3--:R-:W-:-:S02]  /*97a0*/  F2FP.BF16.F32.PACK_AB R6, R212, R205 ;  /* 0x000000cdd406723e */ /* 0x008fc400000010ff */
[----:B----4-:R-:W-:Y:S01]  /*97b0*/  F2FP.BF16.F32.PACK_AB R5, R208, R207 ;  /* 0x000000cfd005723e */ /* 0x010fe200000010ff */
[----:B------:R-:W-:Y:S01]  /*97c0*/  FADD.FTZ R230, R230, R215 ;  /* 0x000000d7e6e67221 */ /* 0x000fe20000010000 */
[----:B------:R-:W-:-:S03]  /*97d0*/  F2FP.BF16.F32.PACK_AB R7, R217, R206 ;  /* 0x000000ced907723e */ /* 0x000fc600000010ff */
[----:B------:R-:W-:-:S04]  /*97e0*/  FADD.FTZ R205, R205, R230 ;  /* 0x000000e6cdcd7221 */ /* 0x000fc80000010000 */
[----:B-----5:R-:W-:Y:S01]  /*97f0*/  HMMA.16816.F32.BF16 R192, R4, R20, R192 ;  /* 0x0000001404c0723c */ /* 0x020fe200000418c0 */
[----:B------:R-:W-:-:S07]  /*9800*/  FADD.FTZ R205, R212, R205 ;  /* 0x000000cdd4cd7221 */ /* 0x000fce0000010000 */
[C---:B------:R-:W-:Y:S08]  /*9810*/  HMMA.16816.F32.BF16 R184, R4.reuse, R22, R184 ;  /* 0x0000001604b8723c */ /* 0x040ff000000418b8 */
[C---:B--2---:R-:W-:Y:S08]  /*9820*/  HMMA.16816.F32.BF16 R172, R4.reuse, R16, R172 ;  /* 0x0000001004ac723c */ /* 0x044ff000000418ac */
        /* <DEDUP_REMOVED lines=17> */
[----:B------:R1:W-:Y:S01]  /*9940*/  MUFU.EX2 R112, R115 ;  /* 0x0000007300707308 */ /* 0x0003e20000000800 */
[----:B------:R-:W-:Y:S01]  /*9950*/  FFMA.FTZ R128, R94, UR6, -R97 ;  /* 0x000000065e807c23 */ /* 0x000fe20008010861 */
[----:B------:R-:W-:Y:S01]  /*9960*/  FADD.FTZ R201, R201, R198 ;  /* 0x000000c6c9c97221 */ /* 0x000fe20000010000 */
[----:B------:R-:W-:Y:S01]  /*9970*/  HMMA.16816.F32.BF16 R180, R4, R22, R180 ;  /* 0x0000001604b4723c */ /* 0x000fe200000418b4 */
[--C-:B------:R-:W-:Y:S01]  /*9980*/  FFMA.FTZ R23, R124, UR6, -R119.reuse ;  /* 0x000000067c177c23 */ /* 0x100fe20008010877 */
[--C-:B------:R-:W-:Y:S01]  /*9990*/  FFMA.FTZ R124, R109, UR6, -R108.reuse ;  /* 0x000000066d7c7c23 */ /* 0x100fe2000801086c */
[----:B------:R-:W-:Y:S01]  /*99a0*/  FFMA.FTZ R22, R117, UR6, -R119 ;  /* 0x0000000675167c23 */ /* 0x000fe20008010877 */
[----:B------:R2:W-:Y:S01]  /*99b0*/  MUFU.EX2 R109, R113 ;  /* 0x00000071006d7308 */ /* 0x0005e20000000800 */
[----:B------:R-:W-:Y:S01]  /*99c0*/  FFMA.FTZ R119, R27, UR6, -R108 ;  /* 0x000000061b777c23 */ /* 0x000fe2000801086c */
[----:B------:R-:W-:-:S02]  /*99d0*/  FFMA.FTZ R117, R110, UR6, -R97 ;  /* 0x000000066e757c23 */ /* 0x000fc40008010861 */
[C---:B------:R-:W-:Y:S01]  /*99e0*/  HMMA.16816.F32.BF16 R176, R4.reuse, R16, R176 ;  /* 0x0000001004b0723c */ /* 0x040fe200000418b0 */
[----:B------:R3:W4:Y:S01]  /*99f0*/  MUFU.EX2 R110, R124 ;  /* 0x0000007c006e7308 */ /* 0x0007220000000800 */
[----:B-1----:R-:W-:Y:S01]  /*9a00*/  FFMA.FTZ R115, R106, UR6, -R108 ;  /* 0x000000066a737c23 */ /* 0x002fe2000801086c */
[--C-:B------:R-:W-:Y:S01]  /*9a10*/  FFMA.FTZ R106, R24, UR6, -R97.reuse ;  /* 0x00000006186a7c23 */ /* 0x100fe20008010861 */
[--C-:B------:R-:W-:Y:S01]  /*9a20*/  FFMA.FTZ R108, R92, UR6, -R97.reuse ;  /* 0x000000065c6c7c23 */ /* 0x100fe20008010861 */
[----:B------:R-:W-:Y:S03]  /*9a30*/  MUFU.EX2 R94, R21 ;  /* 0x00000015005e7308 */ /* 0x000fe60000000800 */
[----:B------:R-:W-:Y:S01]  /*9a40*/  HMMA.16816.F32.BF16 R164, R4, R18, R164 ;  /* 0x0000001204a4723c */ /* 0x000fe200000418a4 */
[----:B------:R-:W1:Y:S01]  /*9a50*/  LDSM.16.MT88.4 R16, [R237+0xb000] ;  /* 0x00b00000ed10783b */ /* 0x000e620000004200 */
[--C-:B--2---:R-:W-:Y:S01]  /*9a60*/  FFMA.FTZ R113, R26, UR6, -R97.reuse ;  /* 0x000000061a717c23 */ /* 0x104fe20008010861 */
[----:B------:R-:W-:Y:S02]  /*9a70*/  MUFU.EX2 R106, R106 ;  /* 0x0000006a006a7308 */ /* 0x000fe40000000800 */
[----:B------:R-:W-:Y:S01]  /*9a80*/  LDSM.16.MT88.4 R24, [R81+0xb000] ;  /* 0x00b000005118783b */ /* 0x000fe20000004200 */
[----:B---3--:R-:W-:-:S02]  /*9a90*/  FFMA.FTZ R124, R93, UR6, -R97 ;  /* 0x000000065d7c7c23 */ /* 0x008fc40008010861 */
[C---:B------:R-:W-:Y:S01]  /*9aa0*/  HMMA.16816.F32.BF16 R160, R4.reuse, R12, R160 ;  /* 0x0000000c04a0723c */ /* 0x040fe200000418a0 */
[----:B------:R-:W2:Y:S04]  /*9ab0*/  MUFU.EX2 R113, R113 ;  /* 0x0000007100717308 */ /* 0x000ea80000000800 */
[----:B------:R-:W-:Y:S03]  /*9ac0*/  MUFU.EX2 R93, R20 ;  /* 0x00000014005d7308 */ /* 0x000fe60000000800 */
[C---:B------:R-:W-:Y:S01]  /*9ad0*/  HMMA.16816.F32.BF16 R148, R4.reuse, R14, R148 ;  /* 0x0000000e0494723c */ /* 0x040fe20000041894 */
[----:B------:R-:W3:Y:S01]  /*9ae0*/  LDSM.16.MT88.4 R12, [R233+0xb000] ;  /* 0x00b00000e90c783b */ /* 0x000ee20000004200 */
[----:B------:R-:W-:Y:S04]  /*9af0*/  MUFU.EX2 R92, R202 ;  /* 0x000000ca005c7308 */ /* 0x000fe80000000800 */
[----:B------:R-:W-:Y:S02]  /*9b00*/  MUFU.EX2 R98, R196 ;  /* 0x000000c400627308 */ /* 0x000fe40000000800 */
[C---:B------:R-:W-:Y:S02]  /*9b10*/  HMMA.16816.F32.BF16 R144, R4.reuse, R8, R144 ;  /* 0x000000080490723c */ /* 0x040fe40000041890 */
[----:B------:R-:W-:Y:S04]  /*9b20*/  MUFU.EX2 R95, R23 ;  /* 0x00000017005f7308 */ /* 0x000fe80000000800 */
[----:B------:R-:W-:Y:S02]  /*9b30*/  MUFU.EX2 R115, R115 ;  /* 0x0000007300737308 */ /* 0x000fe40000000800 */
[----:B------:R-:W-:Y:S01]  /*9b40*/  HMMA.16816.F32.BF16 R132, R4, R10, R132 ;  /* 0x0000000a0484723c */ /* 0x000fe20000041884 */
[----:B------:R-:W5:Y:S01]  /*9b50*/  LDSM.16.MT88.4 R8, [R82+0xb000] ;  /* 0x00b000005208783b */ /* 0x000f620000004200 */
[----:B------:R-:W-:Y:S01]  /*9b60*/  FFMA.FTZ R4, R104, UR6, -R97 ;  /* 0x0000000668047c23 */ /* 0x000fe20008010861 */
[----:B----4-:R-:W-:Y:S01]  /*9b70*/  F2FP.BF16.F32.PACK_AB R6, R110, R109 ;  /* 0x0000006d6e06723e */ /* 0x010fe200000010ff */
[----:B------:R4:W-:Y:S01]  /*9b80*/  MUFU.EX2 R104, R117 ;  /* 0x0000007500687308 */ /* 0x0009e20000000800 */
[----:B--2---:R-:W-:-:S03]  /*9b90*/  F2FP.BF16.F32.PACK_AB R7, R106, R113 ;  /* 0x000000716a07723e */ /* 0x004fc600000010ff */
[----:B------:R2:W1:Y:S04]  /*9ba0*/  MUFU.EX2 R105, R4 ;  /* 0x0000000400697308 */ /* 0x0004680000000800 */
[----:B------:R-:W-:Y:S04]  /*9bb0*/  MUFU.EX2 R84, R119 ;  /* 0x0000007700547308 */ /* 0x000fe80000000800 */
[----:B------:R-:W-:Y:S01]  /*9bc0*/  MUFU.EX2 R127, R127 ;  /* 0x0000007f007f7308 */ /* 0x000fe20000000800 */
[----:B----4-:R-:W-:-:S03]  /*9bd0*/  FFMA.FTZ R117, R91, UR6, -R97 ;  /* 0x000000065b757c23 */ /* 0x010fc60008010861 */
[----:B------:R-:W4:Y:S01]  /*9be0*/  MUFU.EX2 R91, R129 ;  /* 0x00000081005b7308 */ /* 0x000f220000000800 */
[----:B--2---:R-:W-:Y:S01]  /*9bf0*/  F2FP.BF16.F32.PACK_AB R4, R111, R112 ;  /* 0x000000706f04723e */ /* 0x004fe200000010ff */
[----:B------:R-:W-:Y:S02]  /*9c00*/  FADD.FTZ R112, R112, R205 ;  /* 0x000000cd70707221 */ /* 0x000fe40000010000 */
[----:B------:R2:W4:Y:S01]  /*9c10*/  MUFU.EX2 R97, R22 ;  /* 0x0000001600617308 */ /* 0x0005220000000800 */
[----:B-1----:R-:W-:Y:S01]  /*9c20*/  F2FP.BF16.F32.PACK_AB R5, R105, R104 ;  /* 0x000000686905723e */ /* 0x002fe200000010ff */
[----:B------:R-:W-:Y:S02]  /*9c30*/  FADD.FTZ R112, R111, R112 ;  /* 0x000000706f707221 */ /* 0x000fe40000010000 */
[----:B------:R-:W-:Y:S02]  /*9c40*/  MUFU.EX2 R128, R128 ;  /* 0x0000008000807308 */ /* 0x000fe40000000800 */
[----:B------:R-:W-:-:S02]  /*9c50*/  FADD.FTZ R109, R109, R112 ;  /* 0x000000706d6d7221 */ /* 0x000fc40000010000 */
[----:B------:R-:W-:Y:S01]  /*9c60*/  HMMA.16816.F32.BF16 R192, R4, R16, R192 ;  /* 0x0000001004c0723c */ /* 0x000fe200000418c0 */
[----:B------:R-:W1:Y:S01]  /*9c70*/  MUFU.EX2 R83, R124 ;  /* 0x0000007c00537308 */ /* 0x000e620000000800 */
[----:B------:R-:W-:-:S03]  /*9c80*/  FADD.FTZ R109, R110, R109 ;  /* 0x0000006d6e6d7221 */ /* 0x000fc60000010000 */
[----:B------:R-:W-:Y:S01]  /*9c90*/  MUFU.EX2 R108, R108 ;  /* 0x0000006c006c7308 */ /* 0x000fe20000000800 */
[----:B--2---:R-:W-:Y:S02]  /*9ca0*/  LDSM.16.MT88.4 R20, [R82+0xb800] ;  /* 0x00b800005214783b */ /* 0x004fe40000004200 */
[C---:B------:R-:W-:Y:S01]  /*9cb0*/  HMMA.16816.F32.BF16 R184, R4.reuse, R18, R184 ;  /* 0x0000001204b8723c */ /* 0x040fe200000418b8 */
[----:B------:R-:W2:Y:S07]  /*9cc0*/  MUFU.EX2 R117, R117 ;  /* 0x0000007500757308 */ /* 0x000eae0000000800 */
[C---:B---3--:R-:W-:Y:S08]  /*9cd0*/  HMMA.16816.F32.BF16 R172, R4.reuse, R12, R172 ;  /* 0x0000000c04ac723c */ /* 0x048ff000000418ac */
[C---:B------:R-:W-:Y:S08]  /*9ce0*/  HMMA.16816.F32.BF16 R168, R4.reuse, R14, R168 ;  /* 0x0000000e04a8723c */ /* 0x040ff000000418a8 */
[C---:B-----5:R-:W-:Y:S08]  /*9cf0*/  HMMA.16816.F32.BF16 R156, R4.reuse, R8, R156 ;  /* 0x00000008049c723c */ /* 0x060ff0000004189c */
[C---:B------:R-:W-:Y:S08]  /*9d00*/  HMMA.16816.F32.BF16 R152, R4.reuse, R10, R152 ;  /* 0x0000000a0498723c */ /* 0x040ff00000041898 */
[C---:B------:R-:W-:Y:S08]  /*9d10*/  HMMA.16816.F32.BF16 R140, R4.reuse, R24, R140 ;  /* 0x00000018048c723c */ /* 0x040ff0000004188c */
[----:B------:R-:W-:Y:S01]  /*9d20*/  HMMA.16816.F32.BF16 R136, R4, R26, R136 ;  /* 0x0000001a0488723c */ /* 0x000fe20000041888 */
[----:B----4-:R-:W-:-:S02]  /*9d30*/  F2FP.BF16.F32.PACK_AB R4, R96, R91 ;  /* 0x0000005b6004723e */ /* 0x010fc400000010ff */
[----:B------:R-:W-:Y:S01]  /*9d40*/  F2FP.BF16.F32.PACK_AB R5, R97, R92 ;  /* 0x0000005c6105723e */ /* 0x000fe200000010ff */
[----:B------:R-:W-:Y:S01]  /*9d50*/  FADD.FTZ R92, R92, R201 ;  /* 0x000000c95c5c7221 */ /* 0x000fe20000010000 */
[----:B------:R-:W-:Y:S02]  /*9d60*/  F2FP.BF16.F32.PACK_AB R6, R93, R94 ;  /* 0x0000005e5d06723e */ /* 0x000fe400000010ff */
[----:B------:R-:W-:Y:S01]  /*9d70*/  F2FP.BF16.F32.PACK_AB R7, R95, R98 ;  /* 0x000000625f07723e */ /* 0x000fe200000010ff */
[----:B------:R-:W-:-:S04]  /*9d80*/  FADD.FTZ R97, R97, R92 ;  /* 0x0000005c61617221 */ /* 0x000fc80000010000 */
[----:B------:R-:W-:Y:S02]  /*9d90*/  FADD.FTZ R98, R98, R97 ;  /* 0x0000006162627221 */ /* 0x000fe40000010000 */
[----:B------:R-:W-:Y:S01]  /*9da0*/  HMMA.16816.F32.BF16 R144, R4, R24, R144 ;  /* 0x000000180490723c */ /* 0x000fe20000041890 */
[----:B------:R-:W-:Y:S01]  /*9db0*/  FADD.FTZ R24, R72, R79 ;  /* 0x0000004f48187221 */ /* 0x000fe20000010000 */
[----:B------:R-:W3:Y:S01]  /*9dc0*/  MUFU.EX2 R25, R120 ;  /* 0x0000007800197308 */ /* 0x000ee20000000800 */
[----:B------:R-:W-:Y:S02]  /*9dd0*/  FADD.FTZ R95, R95, R98 ;  /* 0x000000625f5f7221 */ /* 0x000fe40000010000 */
[----:B------:R-:W-:-:S03]  /*9de0*/  FADD.FTZ R24, R67, R24 ;  /* 0x0000001843187221 */ /* 0x000fc60000010000 */
[C---:B------:R-:W-:Y:S01]  /*9df0*/  HMMA.16816.F32.BF16 R132, R4.reuse, R26, R132 ;  /* 0x0000001a0484723c */ /* 0x040fe20000041884 */
[----:B------:R-:W-:Y:S01]  /*9e00*/  FADD.FTZ R26, R62, R73 ;  /* 0x000000493e1a7221 */ /* 0x000fe20000010000 */
[----:B------:R-:W-:Y:S01]  /*9e10*/  FADD.FTZ R59, R59, R24 ;  /* 0x000000183b3b7221 */ /* 0x000fe20000010000 */
[----:B------:R-:W4:Y:S02]  /*9e20*/  MUFU.EX2 R27, R118 ;  /* 0x00000076001b7308 */ /* 0x000f240000000800 */
[----:B------:R-:W-:Y:S01]  /*9e30*/  FADD.FTZ R26, R61, R26 ;  /* 0x0000001a3d1a7221 */ /* 0x000fe20000010000 */
[----:B------:R-:W-:Y:S02]  /*9e40*/  FADD.FTZ R56, R56, R59 ;  /* 0x0000003b38387221 */ /* 0x000fe40000010000 */
[----:B------:R-:W-:Y:S01]  /*9e50*/  HMMA.16816.F32.BF16 R188, R4, R16, R188 ;  /* 0x0000001004bc723c */ /* 0x000fe200000418bc */
[----:B------:R-:W-:Y:S01]  /*9e60*/  FADD.FTZ R57, R57, R26 ;  /* 0x0000001a39397221 */ /* 0x000fe20000010000 */
[----:B------:R-:W-:-:S03]  /*9e70*/  FADD.FTZ R55, R55, R56 ;  /* 0x0000003837377221 */ /* 0x000fc60000010000 */
[----:B------:R-:W-:Y:S01]  /*9e80*/  FADD.FTZ R36, R36, R57 ;  /* 0x0000003924247221 */ /* 0x000fe20000010000 */
[----:B------:R-:W-:Y:S02]  /*9e90*/  FADD.FTZ R54, R54, R55 ;  /* 0x0000003736367221 */ /* 0x000fe40000010000 */
[C---:B------:R-:W-:Y:S01]  /*9ea0*/  HMMA.16816.F32.BF16 R180, R4.reuse, R18, R180 ;  /* 0x0000001204b4723c */ /* 0x040fe200000418b4 */
[----:B------:R-:W-:Y:S01]  /*9eb0*/  FADD.FTZ R35, R35, R36 ;  /* 0x0000002423237221 */ /* 0x000fe20000010000 */
[----:B------:R-:W-:Y:S01]  /*9ec0*/  FADD.FTZ R53, R53, R54 ;  /* 0x0000003635357221 */ /* 0x000fe20000010000 */
[----:B------:R-:W5:Y:S02]  /*9ed0*/  LDSM.16.MT88.4 R16, [R237+0xb800] ;  /* 0x00b80000ed10783b */ /* 0x000f640000004200 */
[----:B------:R-:W-:Y:S01]  /*9ee0*/  FADD.FTZ R34, R34, R35 ;  /* 0x0000002322227221 */ /* 0x000fe20000010000 */
[----:B------:R-:W-:Y:S02]  /*9ef0*/  FADD.FTZ R52, R52, R53 ;  /* 0x0000003534347221 */ /* 0x000fe40000010000 */
[----:B------:R-:W-:Y:S01]  /*9f00*/  HMMA.16816.F32.BF16 R176, R4, R12, R176 ;  /* 0x0000000c04b0723c */ /* 0x000fe200000418b0 */
[----:B------:R-:W-:Y:S01]  /*9f10*/  FADD.FTZ R33, R33, R34 ;  /* 0x0000002221217221 */ /* 0x000fe20000010000 */
[----:B------:R-:W-:-:S03]  /*9f20*/  FADD.FTZ R51, R51, R52 ;  /* 0x0000003433337221 */ /* 0x000fc60000010000 */
[----:B------:R-:W-:Y:S01]  /*9f30*/  FADD.FTZ R32, R32, R33 ;  /* 0x0000002120207221 */ /* 0x000fe20000010000 */
[----:B------:R-:W-:Y:S02]  /*9f40*/  FADD.FTZ R51, R50, R51 ;  /* 0x0000003332337221 */ /* 0x000fe40000010000 */
[----:B------:R-:W-:Y:S01]  /*9f50*/  HMMA.16816.F32.BF16 R164, R4, R14, R164 ;  /* 0x0000000e04a4723c */ /* 0x000fe200000418a4 */
[----:B------:R-:W3:Y:S01]  /*9f60*/  LDSM.16.MT88.4 R12, [R233+0xb800] ;  /* 0x00b80000e90c783b */ /* 0x000ee20000004200 */
        /* <DEDUP_REMOVED lines=9> */
[----:B------:R-:W-:Y:S01]  /*a000*/  HMMA.16816.F32.BF16 R148, R4, R10, R148 ;  /* 0x0000000a0494723c */ /* 0x000fe20000041894 */
[----:B------:R-:W4:Y:S01]  /*a010*/  LDSM.16.MT88.4 R8, [R81+0xb800] ;  /* 0x00b800005108783b */ /* 0x000f220000004200 */
[----:B------:R-:W-:Y:S01]  /*a020*/  FADD.FTZ R209, R209, R214 ;  /* 0x000000d6d1d17221 */ /* 0x000fe20000010000 */
[----:B------:R-:W-:Y:S01]  /*a030*/  FADD.FTZ R199, R199, R224 ;  /* 0x000000e0c7c77221 */ /* 0x000fe20000010000 */
[----:B------:R-:W-:Y:S01]  /*a040*/  F2FP.BF16.F32.PACK_AB R4, R115, R114 ;  /* 0x000000727304723e */ /* 0x000fe200000010ff */
[----:B------:R-:W-:Y:S01]  /*a050*/  FADD.FTZ R114, R114, R109 ;  /* 0x0000006d72727221 */ /* 0x000fe20000010000 */
[----:B------:R-:W-:Y:S01]  /*a060*/  FADD.FTZ R220, R220, R209 ;  /* 0x000000d1dcdc7221 */ /* 0x000fe20000010000 */
[----:B------:R-:W-:Y:S01]  /*a070*/  F2FP.BF16.F32.PACK_AB R6, R127, R84 ;  /* 0x000000547f06723e */ /* 0x000fe200000010ff */
[----:B------:R-:W-:Y:S01]  /*a080*/  FADD.FTZ R210, R210, R199 ;  /* 0x000000c7d2d27221 */ /* 0x000fe20000010000 */
[----:B-1----:R-:W-:Y:S01]  /*a090*/  F2FP.BF16.F32.PACK_AB R5, R83, R128 ;  /* 0x000000805305723e */ /* 0x002fe200000010ff */
[----:B------:R-:W-:Y:S01]  /*a0a0*/  FADD.FTZ R207, R207, R220 ;  /* 0x000000dccfcf7221 */ /* 0x000fe20000010000 */
[----:B--2---:R-:W-:Y:S01]  /*a0b0*/  F2FP.BF16.F32.PACK_AB R7, R117, R108 ;  /* 0x0000006c7507723e */ /* 0x004fe200000010ff */
[----:B------:R-:W-:Y:S01]  /*a0c0*/  FADD.FTZ R131, R131, R210 ;  /* 0x000000d283837221 */ /* 0x000fe20000010000 */
[----:B------:R-:W-:Y:S01]  /*a0d0*/  FADD.FTZ R115, R115, R114 ;  /* 0x0000007273737221 */ /* 0x000fe20000010000 */
[----:B------:R-:W-:-:S02]  /*a0e0*/  FADD.FTZ R207, R208, R207 ;  /* 0x000000cfd0cf7221 */ /* 0x000fc40000010000 */
[----:B------:R-:W-:Y:S01]  /*a0f0*/  FADD.FTZ R204, R204, R131 ;  /* 0x00000083cccc7221 */ /* 0x000fe20000010000 */
[----:B------:R-:W-:Y:S01]  /*a100*/  FADD.FTZ R84, R84, R115 ;  /* 0x0000007354547221 */ /* 0x000fe20000010000 */
[----:B------:R-:W-:Y:S01]  /*a110*/  FADD.FTZ R206, R206, R207 ;  /* 0x000000cfcece7221 */ /* 0x000fe20000010000 */
[C---:B-----5:R-:W-:Y:S01]  /*a120*/  HMMA.16816.F32.BF16 R192, R4.reuse, R16, R192 ;  /* 0x0000001004c0723c */ /* 0x060fe200000418c0 */
[----:B------:R-:W-:Y:S02]  /*a130*/  FADD.FTZ R91, R91, R204 ;  /* 0x000000cc5b5b7221 */ /* 0x000fe40000010000 */
[----:B------:R-:W-:Y:S02]  /*a140*/  FADD.FTZ R217, R217, R206 ;  /* 0x000000ced9d97221 */ /* 0x000fe40000010000 */
[----:B------:R-:W-:Y:S02]  /*a150*/  FADD.FTZ R91, R96, R91 ;  /* 0x0000005b605b7221 */ /* 0x000fe40000010000 */
[----:B------:R-:W-:Y:S01]  /*a160*/  FADD.FTZ R104, R104, R217 ;  /* 0x000000d968687221 */ /* 0x000fe20000010000 */
[----:B------:R-:W-:Y:S01]  /*a170*/  HMMA.16816.F32.BF16 R184, R4, R18, R184 ;  /* 0x0000001204b8723c */ /* 0x000fe200000418b8 */
[----:B------:R-:W-:-:S02]  /*a180*/  FADD.FTZ R94, R94, R91 ;  /* 0x0000005b5e5e7221 */ /* 0x000fc40000010000 */
[----:B------:R-:W-:Y:S02]  /*a190*/  FADD.FTZ R104, R105, R104 ;  /* 0x0000006869687221 */ /* 0x000fe40000010000 */
[----:B------:R-:W-:Y:S02]  /*a1a0*/  FADD.FTZ R94, R93, R94 ;  /* 0x0000005e5d5e7221 */ /* 0x000fe40000010000 */
[----:B------:R-:W-:Y:S01]  /*a1b0*/  FADD.FTZ R113, R113, R104 ;  /* 0x0000006871717221 */ /* 0x000fe20000010000 */
[----:B---3--:R-:W-:Y:S03]  /*a1c0*/  HMMA.16816.F32.BF16 R172, R4, R12, R172 ;  /* 0x0000000c04ac723c */ /* 0x008fe600000418ac */
[----:B------:R-:W-:-:S04]  /*a1d0*/  FADD.FTZ R113, R106, R113 ;  /* 0x000000716a717221 */ /* 0x000fc80000010000 */
[----:B------:R-:W-:Y:S01]  /*a1e0*/  FADD.FTZ R128, R128, R113 ;  /* 0x0000007180807221 */ /* 0x000fe20000010000 */
[----:B------:R-:W-:Y:S03]  /*a1f0*/  HMMA.16816.F32.BF16 R168, R4, R14, R168 ;  /* 0x0000000e04a8723c */ /* 0x000fe600000418a8 */
[----:B------:R-:W-:-:S04]  /*a200*/  FADD.FTZ R83, R83, R128 ;  /* 0x0000008053537221 */ /* 0x000fc80000010000 */
[----:B------:R-:W-:Y:S01]  /*a210*/  FADD.FTZ R108, R108, R83 ;  /* 0x000000536c6c7221 */ /* 0x000fe20000010000 */
[----:B------:R-:W-:Y:S03]  /*a220*/  HMMA.16816.F32.BF16 R156, R4, R20, R156 ;  /* 0x00000014049c723c */ /* 0x000fe6000004189c */
[----:B------:R-:W-:-:S05]  /*a230*/  FADD.FTZ R250, R117, R108 ;  /* 0x0000006c75fa7221 */ /* 0x000fca0000010000 */
[C---:B------:R-:W-:Y:S08]  /*a240*/  HMMA.16816.F32.BF16 R152, R4.reuse, R22, R152 ;  /* 0x000000160498723c */ /* 0x040ff00000041898 */
[C---:B----4-:R-:W-:Y:S08]  /*a250*/  HMMA.16816.F32.BF16 R140, R4.reuse, R8, R140 ;  /* 0x00000008048c723c */ /* 0x050ff0000004188c */
[----:B------:R-:W-:Y:S01]  /*a260*/  HMMA.16816.F32.BF16 R136, R4, R10, R136 ;  /* 0x0000000a0488723c */ /* 0x000fe20000041888 */
[----:B------:R-:W-:Y:S01]  /*a270*/  F2FP.BF16.F32.PACK_AB R4, R126, R125 ;  /* 0x0000007d7e04723e */ /* 0x000fe200000010ff */
[----:B------:R-:W-:Y:S01]  /*a280*/  FADD.FTZ R125, R125, R94 ;  /* 0x0000005e7d7d7221 */ /* 0x000fe20000010000 */
[C---:B------:R-:W-:Y:S01]  /*a290*/  F2FP.BF16.F32.PACK_AB R5, R25.reuse, R122 ;  /* 0x0000007a1905723e */ /* 0x040fe200000010ff */
        /* <DEDUP_REMOVED lines=9> */
[----:B------:R-:W-:-:S06]  /*a330*/  FADD.FTZ R251, R116, R27 ;  /* 0x0000001b74fb7221 */ /* 0x000fcc0000010000 */
[C---:B------:R-:W-:Y:S08]  /*a340*/  HMMA.16816.F32.BF16 R148, R4.reuse, R22, R148 ;  /* 0x000000160494723c */ /* 0x040ff00000041894 */
[C---:B------:R-:W-:Y:S08]  /*a350*/  HMMA.16816.F32.BF16 R188, R4.reuse, R16, R188 ;  /* 0x0000001004bc723c */ /* 0x040ff000000418bc */
[C---:B------:R-:W-:Y:S08]  /*a360*/  HMMA.16816.F32.BF16 R180, R4.reuse, R18, R180 ;  /* 0x0000001204b4723c */ /* 0x040ff000000418b4 */
[C---:B------:R-:W-:Y:S08]  /*a370*/  HMMA.16816.F32.BF16 R176, R4.reuse, R12, R176 ;  /* 0x0000000c04b0723c */ /* 0x040ff000000418b0 */
[C---:B------:R-:W-:Y:S08]  /*a380*/  HMMA.16816.F32.BF16 R164, R4.reuse, R14, R164 ;  /* 0x0000000e04a4723c */ /* 0x040ff000000418a4 */
[C---:B------:R-:W-:Y:S08]  /*a390*/  HMMA.16816.F32.BF16 R144, R4.reuse, R8, R144 ;  /* 0x000000080490723c */ /* 0x040ff00000041890 */
[----:B------:R-:W-:Y:S01]  /*a3a0*/  HMMA.16816.F32.BF16 R132, R4, R10, R132 ;  /* 0x0000000a0484723c */ /* 0x000fe20000041884 */
[----:B------:R-:W-:-:S05]  /*a3b0*/  FADD.FTZ R4, R127, R84 ;  /* 0x000000547f047221 */ /* 0x000fca0000010000 */
[----:B------:R1:W-:Y:S01]  /*a3c0*/  STL [R1], R4 ;  /* 0x0000000401007387 */ /* 0x0003e20000100800 */
[----:B------:R-:W-:-:S13]  /*a3d0*/  BRA.U !UP0, `(.L_x_384) ;  /* 0x0000007108407547 */ /* 0x000fda000b800000 */
[----:B------:R-:W2:Y:S01]  /*a3e0*/  LDCU UR4, c[0x0][0x440] ;  /* 0x00008800ff0477ac */ /* 0x000ea20008000800 */
[----:B------:R-:W-:Y:S01]  /*a3f0*/  IMAD.U32 R7, RZ, RZ, UR12 ;  /* 0x0000000cff077e24 */ /* 0x000fe2000f8e00ff */
[----:B------:R-:W-:-:S04]  /*a400*/  DEPBAR.LE SB0, 0x0 ;  /* 0x000080000000791a */ /* 0x000fc80000000000 */
[----:B------:R-:W-:Y:S01]  /*a410*/  UIADD3 UR7, UPT, UPT, UR20, -0x2, URZ ;  /* 0xfffffffe14077890 */ /* 0x000fe2000fffe0ff */
[----:B------:R-:W-:Y:S01]  /*a420*/  IMAD.U32 R8, RZ, RZ, UR12 ;  /* 0x0000000cff087e24 */ /* 0x000fe2000f8e00ff */
[----:B------:R-:W-:Y:S01]  /*a430*/  SEL R234, R28, 0xffffffe0, !P6 ;  /* 0xffffffe01cea7807 */ /* 0x000fe20007000000 */
[----:B------:R-:W-:Y:S01]  /*a440*/  IMAD.U32 R5, RZ, RZ, UR13 ;  /* 0x0000000dff057e24 */ /* 0x000fe2000f8e00ff */
[----:B------:R-:W-:Y:S01]  /*a450*/  UIMAD.WIDE.U32 UR8, UR7, UR12, URZ ;  /* 0x0000000c070872a5 */ /* 0x000fe2000f8e00ff */
[----:B------:R-:W-:Y:S01]  /*a460*/  IMAD.U32 R15, RZ, RZ, UR12 ;  /* 0x0000000cff0f7e24 */ /* 0x000fe2000f8e00ff */
[----:B------:R-:W-:Y:S01]  /*a470*/  STL.64 [R1+0xd0], R134 ;  /* 0x0000d08601007387 */ /* 0x000fe20000100a00 */
[----:B------:R-:W-:Y:S01]  /*a480*/  IMAD.U32 R11, RZ, RZ, UR12 ;  /* 0x0000000cff0b7e24 */ /* 0x000fe2000f8e00ff */
[----:B------:R-:W-:Y:S01]  /*a490*/  UIMAD UR7, UR7, UR13, UR9 ;  /* 0x0000000d070772a4 */ /* 0x000fe2000f8e0209 */
[----:B-1----:R-:W-:Y:S01]  /*a4a0*/  IMAD.U32 R4, RZ, RZ, UR12 ;  /* 0x0000000cff047e24 */ /* 0x002fe2000f8e00ff */
[----:B------:R-:W-:Y:S01]  /*a4b0*/  STL.64 [R1+0xc8], R132 ;  /* 0x0000c88401007387 */ /* 0x000fe20000100a00 */
[----:B------:R-:W-:Y:S01]  /*a4c0*/  IMAD.U32 R13, RZ, RZ, UR13 ;  /* 0x0000000dff0d7e24 */ /* 0x000fe2000f8e00ff */
[----:B--2---:R-:W-:Y:S01]  /*a4d0*/  ISETP.GE.AND P1, PT, R236, UR4, PT ;  /* 0x00000004ec007c0c */ /* 0x004fe2000bf26270 */
[----:B------:R-:W-:Y:S01]  /*a4e0*/  USHF.L.U32 UR4, UR8, 0x7, URZ ;  /* 0x0000000708047899 */ /* 0x000fe200080006ff */
[----:B------:R-:W-:Y:S01]  /*a4f0*/  IMAD.U32 R6, RZ, RZ, UR12 ;  /* 0x0000000cff067e24 */ /* 0x000fe2000f8e00ff */
[----:B------:R-:W-:Y:S01]  /*a500*/  USHF.L.U64.HI UR7, UR8, 0x7, UR7 ;  /* 0x0000000708077899 */ /* 0x000fe20008010207 */
[----:B------:R-:W-:Y:S01]  /*a510*/  IMAD.U32 R9, RZ, RZ, UR13 ;  /* 0x0000000dff097e24 */ /* 0x000fe2000f8e00ff */
[----:B------:R-:W-:Y:S01]  /*a520*/  BAR.SYNC.DEFER_BLOCKING 0x0 ;  /* 0x0000000000007b1d */ /* 0x000fe20000010000 */
[----:B------:R-:W-:-:S02]  /*a530*/  IMAD.U32 R12, RZ, RZ, UR12 ;  /* 0x0000000cff0c7e24 */ /* 0x000fc4000f8e00ff */
        /* <DEDUP_REMOVED lines=9> */
[----:B------:R-:W-:Y:S01]  /*a5d0*/  @!P1 LEA R20, P4, R7, R240, 0x1 ;  /* 0x000000f007149211 */ /* 0x000fe200078808ff */
[----:B------:R-:W-:Y:S01]  /*a5e0*/  IMAD.U32 R24, RZ, RZ, UR4 ;  /* 0x00000004ff187e24 */ /* 0x000fe2000f8e00ff */
[----:B------:R-:W-:Y:S01]  /*a5f0*/  @!P1 LEA R11, P3, R11, UR4, 0x5 ;  /* 0x000000040b0b9c11 */ /* 0x000fe2000f8628ff */
[----:B------:R-:W-:Y:S01]  /*a600*/  IMAD.U32 R25, RZ, RZ, UR7 ;  /* 0x00000007ff197e24 */ /* 0x000fe2000f8e00ff */
[----:B------:R-:W-:Y:S01]  /*a610*/  @!P1 LEA.HI.X R13, R4, UR7, R13, 0x6, P2 ;  /* 0x00000007040d9c11 */ /* 0x000fe200090f340d */
[----:B------:R-:W-:Y:S01]  /*a620*/  IMAD.U32 R4, RZ, RZ, UR4 ;  /* 0x00000004ff047e24 */ /* 0x000fe2000f8e00ff */
[----:B------:R-:W-:Y:S01]  /*a630*/  @!P1 LEA.HI.X R21, R7, R238, R5, 0x1, P4 ;  /* 0x000000ee07159211 */ /* 0x000fe200020f0c05 */
[----:B------:R-:W-:Y:S01]  /*a640*/  IMAD.U32 R5, RZ, RZ, UR7 ;  /* 0x00000007ff057e24 */ /* 0x000fe2000f8e00ff */
[C---:B------:R-:W-:Y:S01]  /*a650*/  @!P1 LEA.HI.X R9, R6.reuse, UR7, R9, 0x5, P3 ;  /* 0x0000000706099c11 */ /* 0x040fe200098f2c09 */
[----:B------:R-:W-:Y:S01]  /*a660*/  IMAD.IADD R212, R239, 0x1, R234 ;  /* 0x00000001efd47824 */ /* 0x000fe200078e02ea */
[-C--:B------:R-:W-:Y:S01]  /*a670*/  @!P1 LEA R14, P2, R15, R240.reuse, 0x1 ;  /* 0x000000f00f0e9211 */ /* 0x080fe200078408ff */
[----:B------:R-:W-:Y:S01]  /*a680*/  @!P1 IMAD.WIDE.U32 R6, R6, 0x30, R4 ;  /* 0x0000003006069825 */ /* 0x000fe200078e0004 */
[-C--:B------:R-:W-:Y:S01]  /*a690*/  @!P1 LEA R22, P5, R19, R240.reuse, 0x1 ;  /* 0x000000f013169211 */ /* 0x080fe200078a08ff */
[----:B------:R-:W-:Y:S01]  /*a6a0*/  @P1 STS.128 [R246+0x8000], RZ ;  /* 0x008000fff6001388 */ /* 0x000fe20000000c00 */
[----:B------:R-:W-:Y:S01]  /*a6b0*/  @!P1 LEA R18, P3, R11, R240, 0x1 ;  /* 0x000000f00b129211 */ /* 0x000fe200078608ff */
[----:B------:R-:W-:Y:S01]  /*a6c0*/  IMAD.U32 R5, RZ, RZ, UR13 ;  /* 0x0000000dff057e24 */ /* 0x000fe2000f8e00ff */
[----:B------:R-:W-:Y:S01]  /*a6d0*/  @!P1 LEA.HI.X R15, R15, R238, R13, 0x1, P2 ;  /* 0x000000ee0f0f9211 */ /* 0x000fe200010f0c0d */
[----:B------:R-:W-:Y:S01]  /*a6e0*/  IMAD.U32 R4, RZ, RZ, UR13 ;  /* 0x0000000dff047e24 */ /* 0x000fe2000f8e00ff */
[----:B------:R-:W-:Y:S01]  /*a6f0*/  @!P1 LEA R16, P2, R6, R240, 0x1 ;  /* 0x000000f006109211 */ /* 0x000fe200078408ff */
[----:B------:R-:W-:Y:S01]  /*a700*/  @!P1 IMAD R5, R5, 0x30, RZ ;  /* 0x0000003005059824 */ /* 0x000fe200078e02ff */
[-C--:B------:R-:W-:Y:S01]  /*a710*/  @!P1 LEA.HI.X R23, R19, R238.reuse, R17, 0x1, P5 ;  /* 0x000000ee13179211 */ /* 0x080fe200028f0c11 */
[----:B------:R-:W1:Y:S01]  /*a720*/  LDCU UR4, c[0x0][0x50c] ;  /* 0x0000a180ff0477ac */ /* 0x000e620008000800 */
[----:B------:R-:W-:Y:S01]  /*a730*/  @!P1 LEA.HI.X R19, R11, R238, R9, 0x1, P3 ;  /* 0x000000ee0b139211 */ /* 0x000fe200018f0c09 */
[----:B------:R-:W-:-:S02]  /*a740*/  @!P1 IMAD.IADD R5, R5, 0x1, R7 ;  /* 0x0000000105059824 */ /* 0x000fc400078e0207 */
[----:B------:R-:W-:Y:S01]  /*a750*/  IMAD.U32 R9, RZ, RZ, UR7 ;  /* 0x00000007ff097e24 */ /* 0x000fe2000f8e00ff */
[----:B------:R-:W-:Y:S01]  /*a760*/  @!PT LDS RZ, [RZ] ;  /* 0x00000000fffff984 */ /* 0x000fe20000000800 */
[----:B------:R-:W-:Y:S01]  /*a770*/  @!PT LDS RZ, [RZ] ;  /* 0x00000000fffff984 */ /* 0x000fe20000000800 */
[----:B------:R-:W-:Y:S01]  /*a780*/  @!PT LDS RZ, [RZ] ;  /* 0x00000000fffff984 */ /* 0x000fe20000000800 */
[----:B------:R-:W-:Y:S01]  /*a790*/  @!P1 LDGSTS.E.BYPASS.LTC128B.128 [R246+0x8000], desc[UR22][R22.64] ;  /* 0x0800000016f69fae */ /* 0x000fe2000b981a16 */
[----:B------:R-:W-:Y:S01]  /*a7a0*/  @!P1 IMAD.WIDE.U32 R10, R10, 0x60, R26 ;  /* 0x000000600a0a9825 */ /* 0x000fe200078e001a */
[----:B------:R-:W-:Y:S02]  /*a7b0*/  @!P1 LEA.HI.X R17, R6, R238, R5, 0x1, P2 ;  /* 0x000000ee06119211 */ /* 0x000fe400010f0c05 */
[----:B------:R-:W-:Y:S01]  /*a7c0*/  @P1 STS.128 [R246+0x8800], RZ ;  /* 0x008800fff6001388 */ /* 0x000fe20000000c00 */
[----:B------:R-:W-:Y:S02]  /*a7d0*/  IMAD.U32 R6, RZ, RZ, UR13 ;  /* 0x0000000dff067e24 */ /* 0x000fe4000f8e00ff */
[----:B------:R-:W-:Y:S01]  /*a7e0*/  IMAD.U32 R5, RZ, RZ, UR13 ;  /* 0x0000000dff057e24 */ /* 0x000fe2000f8e00ff */
[----:B------:R-:W-:Y:S01]  /*a7f0*/  @!PT LDS RZ, [RZ] ;  /* 0x00000000fffff984 */ /* 0x000fe20000000800 */
[----:B------:R-:W-:Y:S01]  /*a800*/  @!PT LDS RZ, [RZ] ;  /* 0x00000000fffff984 */ /* 0x000fe20000000800 */
[----:B------:R-:W-:Y:S01]  /*a810*/  @!PT LDS RZ, [RZ] ;  /* 0x00000000fffff984 */ /* 0x000fe20000000800 */
[----:B------:R2:W-:Y:S01]  /*a820*/  @!P1 LDGSTS.E.BYPASS.LTC128B.128 [R246+0x8800], desc[UR22][R20.64] ;  /* 0x0880000014f69fae */ /* 0x0005e2000b981a16 */
[----:B------:R-:W-:-:S03]  /*a830*/  @!P1 IMAD.WIDE.U32 R12, R12, 0x50, R8 ;  /* 0x000000500c0c9825 */ /* 0x000fc600078e0008 */
[----:B------:R-:W-:Y:S01]  /*a840*/  @P1 STS.128 [R246+0x9000], RZ ;  /* 0x009000fff6001388 */ /* 0x000fe20000000c00 */
[----:B------:R-:W-:Y:S01]  /*a850*/  IMAD.U32 R8, RZ, RZ, UR12 ;  /* 0x0000000cff087e24 */ /* 0x000fe2000f8e00ff */
[-C--:B------:R-:W-:Y:S01]  /*a860*/  @!P1 LEA R26, P4, R12, R240.reuse, 0x1 ;  /* 0x000000f00c1a9211 */ /* 0x080fe200078808ff */
[----:B------:R-:W-:Y:S01]  /*a870*/  @!P1 IMAD R6, R6, 0x50, RZ ;  /* 0x0000005006069824 */ /* 0x000fe200078e02ff */
[----:B------:R-:W-:Y:S01]  /*a880*/  @!PT LDS RZ, [RZ] ;  /* 0x00000000fffff984 */ /* 0x000fe20000000800 */
[----:B------:R-:W-:Y:S01]  /*a890*/  @!PT LDS RZ, [RZ] ;  /* 0x00000000fffff984 */ /* 0x000fe20000000800 */
[----:B------:R-:W-:Y:S01]  /*a8a0*/  @!PT LDS RZ, [RZ] ;  /* 0x00000000fffff984 */ /* 0x000fe20000000800 */
[----:B------:R-:W-:Y:S01]  /*a8b0*/  @!P1 LDGSTS.E.BYPASS.LTC128B.128 [R246+0x9000], desc[UR22][R18.64] ;  /* 0x0900000012f69fae */ /* 0x000fe2000b981a16 */
[----:B------:R-:W-:Y:S02]  /*a8c0*/  @!P1 IMAD R5, R5, 0x60, RZ ;  /* 0x0000006005059824 */ /* 0x000fe400078e02ff */
[----:B------:R-:W-:Y:S01]  /*a8d0*/  @!P1 IMAD.WIDE.U32 R8, R8, 0x70, R24 ;  /* 0x0000007008089825 */ /* 0x000fe200078e0018 */
[-C--:B------:R-:W-:Y:S01]  /*a8e0*/  @!P1 LEA R24, P3, R10, R240.reuse, 0x1 ;  /* 0x000000f00a189211 */ /* 0x080fe200078608ff */
[----:B------:R-:W-:Y:S02]  /*a8f0*/  @P1 STS.128 [R246+0x9800], RZ ;  /* 0x009800fff6001388 */ /* 0x000fe40000000c00 */
[----:B------:R-:W-:Y:S01]  /*a900*/  @!P1 IMAD R7, R4, 0x70, RZ ;  /* 0x0000007004079824 */ /* 0x000fe200078e02ff */
[----:B------:R-:W-:Y:S01]  /*a910*/  @!P1 LEA R4, P2, R8, R240, 0x1 ;  /* 0x000000f008049211 */ /* 0x000fe200078408ff */
[----:B------:R-:W-:Y:S01]  /*a920*/  @!P1 IMAD.IADD R13, R6, 0x1, R13 ;  /* 0x00000001060d9824 */ /* 0x000fe200078e020d */
[----:B------:R-:W-:Y:S01]  /*a930*/  @!PT LDS RZ, [RZ] ;  /* 0x00000000fffff984 */ /* 0x000fe20000000800 */
[----:B------:R-:W-:Y:S01]  /*a940*/  @!PT LDS RZ, [RZ] ;  /* 0x00000000fffff984 */ /* 0x000fe20000000800 */
[----:B------:R-:W-:Y:S01]  /*a950*/  @!PT LDS RZ, [RZ] ;  /* 0x00000000fffff984 */ /* 0x000fe20000000800 */
[----:B------:R-:W-:Y:S01]  /*a960*/  @!P1 LDGSTS.E.BYPASS.LTC128B.128 [R246+0x9800], desc[UR22][R16.64] ;  /* 0x0980000010f69fae */ /* 0x000fe2000b981a16 */
[----:B------:R-:W-:-:S02]  /*a970*/  @!P1 IMAD.IADD R5, R5, 0x1, R11 ;  /* 0x0000000105059824 */ /* 0x000fc400078e020b */
[----:B------:R-:W-:Y:S01]  /*a980*/  @!P1 IMAD.IADD R7, R7, 0x1, R9 ;  /* 0x0000000107079824 */ /* 0x000fe200078e0209 */
[-C--:B------:R-:W-:Y:S01]  /*a990*/  @!P1 LEA.HI.X R27, R12, R238.reuse, R13, 0x1, P4 ;  /* 0x000000ee0c1b9211 */ /* 0x080fe200020f0c0d */
[----:B------:R-:W-:Y:S01]  /*a9a0*/  @P1 STS.128 [R246+0xa000], RZ ;  /* 0x00a000fff6001388 */ /* 0x000fe20000000c00 */
[-C--:B------:R-:W-:Y:S02]  /*a9b0*/  @!P1 LEA.HI.X R25, R10, R238.reuse, R5, 0x1, P3 ;  /* 0x000000ee0a199211 */ /* 0x080fe400018f0c05 */
[----:B------:R-:W-:Y:S01]  /*a9c0*/  @!P1 LEA.HI.X R5, R8, R238, R7, 0x1, P2 ;  /* 0x000000ee08059211 */ /* 0x000fe200010f0c07 */
[----:B------:R-:W-:Y:S01]  /*a9d0*/  @!PT LDS RZ, [RZ] ;  /* 0x00000000fffff984 */ /* 0x000fe20000000800 */
[----:B------:R-:W-:Y:S01]  /*a9e0*/  @!PT LDS RZ, [RZ] ;  /* 0x00000000fffff984 */ /* 0x000fe20000000800 */
[----:B------:R-:W-:Y:S01]  /*a9f0*/  @!PT LDS RZ, [RZ] ;  /* 0x00000000fffff984 */ /* 0x000fe20000000800 */
[----:B------:R3:W-:Y:S01]  /*aa00*/  @!P1 LDGSTS.E.BYPASS.LTC128B.128 [R246+0xa000], desc[UR22][R14.64] ;  /* 0x0a0000000ef69fae */ /* 0x0007e2000b981a16 */
[----:B------:R-:W-:-:S03]  /*aa10*/  IMAD.IADD R8, R29, 0x1, R234 ;  /* 0x000000011d087824 */ /* 0x000fc600078e02ea */
        /* <DEDUP_REMOVED lines=16> */
[----:B------:R-:W1:Y:S04]  /*ab20*/  LDSM.16.M88.4 R88, [R239+0x2000] ;  /* 0x00200000ef58783b */ /* 0x000e680000000200 */
[----:B------:R-:W2:Y:S04]  /*ab30*/  LDSM.16.M88.4 R48, [R29+0x4800] ;  /* 0x004800001d30783b */ /* 0x000ea80000000200 */
[----:B------:R-:W3:Y:S04]  /*ab40*/  LDSM.16.M88.4 R128, [R29+0x5000] ;  /* 0x005000001d80783b */ /* 0x000ee80000000200 */
[----:B------:R-:W4:Y:S04]  /*ab50*/  LDSM.16.M88.4 R120, [R29+0x5800] ;  /* 0x005800001d78783b */ /* 0x000f280000000200 */
[----:B------:R-:W4:Y:S04]  /*ab60*/  LDSM.16.M88.4 R112, [R29+0x6000] ;  /* 0x006000001d70783b */ /* 0x000f280000000200 */
[----:B------:R-:W-:Y:S04]  /*ab70*/  LDSM.16.M88.4 R104, [R29+0x6800] ;  /* 0x006800001d68783b */ /* 0x000fe80000000200 */
[----:B------:R-:W-:Y:S04]  /*ab80*/  LDSM.16.M88.4 R96, [R29+0x7000] ;  /* 0x007000001d60783b */ /* 0x000fe80000000200 */
[----:B------:R4:W-:Y:S04]  /*ab90*/  LDSM.16.M88.4 R208, [R29+0x7800] ;  /* 0x007800001dd0783b */ /* 0x0009e80000000200 */
[----:B------:R-:W-:Y:S04]  /*aba0*/  LDSM.16.M88.4 R84, [R239] ;  /* 0x00000000ef54783b */ /* 0x000fe80000000200 */
[----:B------:R-:W4:Y:S04]  /*abb0*/  LDSM.16.M88.4 R92, [R8+0x4000] ;  /* 0x00400000085c783b */ /* 0x000f280000000200 */
[----:B------:R-:W4:Y:S01]  /*abc0*/  LDSM.16.M88.4 R60, [R212+0x2000] ;  /* 0x00200000d43c783b */ /* 0x000f220000000200 */
        /* <DEDUP_REMOVED lines=10> */
[----:B------:R4:W3:Y:S04]  /*ac70*/  LDSM.16.M88.4 R216, [R8+0x7800] ;  /* 0x0078000008d8783b */ /* 0x0008e80000000200 */
[----:B------:R-:W3:Y:S01]  /*ac80*/  LDSM.16.M88.4 R212, [R212] ;  /* 0x00000000d4d4783b */ /* 0x000ee20000000200 */
[----:B------:R-:W-:Y:S01]  /*ac90*/  HMMA.16816.F32.BF16 R28, R88, R112, RZ ;  /* 0x00000070581c723c */ /* 0x000fe200000418ff */
[----:B------:R-:W-:-:S02]  /*aca0*/  IMAD.MOV.U32 R248, RZ, RZ, R94 ;  /* 0x000000fffff87224 */ /* 0x000fc400078e005e */
[----:B------:R-:W0:Y:S01]  /*acb0*/  LDGDEPBAR ;  /* 0x00000000000079af */ /* 0x000e220000000000 */
[----:B------:R-:W-:-:S04]  /*acc0*/  IMAD.MOV.U32 R243, RZ, RZ, R95 ;  /* 0x000000fffff37224 */ /* 0x000fc800078e005f */
        /* <DEDUP_REMOVED lines=9> */
[C---:B----4-:R-:W-:Y:S08]  /*ad60*/  HMMA.16816.F32.BF16 R8, R88.reuse, R98, RZ ;  /* 0x000000625808723c */ /* 0x050ff000000418ff */
        /* <DEDUP_REMOVED lines=35> */
[----:B------:R-:W-:Y:S02]  /*afa0*/  IMAD.MOV.U32 R211, RZ, RZ, R243 ;  /* 0x000000ffffd37224 */ /* 0x000fe400078e00f3 */
[----:B------:R-:W-:-:S03]  /*afb0*/  IMAD.IADD R243, R239, 0x1, R242 ;  /* 0x00000001eff37824 */ /* 0x000fc600078e02f2 */
        /* <DEDUP_REMOVED lines=11> */
[C---:B------:R-:W-:Y:S08]  /*b070*/  HMMA.16816.F32.BF16 R60, R212.reuse, R228, R60 ;  /* 0x000000e4d43c723c */ /* 0x040ff0000004183c */
[C---:B------:R-:W-:Y:S01]  /*b080*/  HMMA.16816.F32.BF16 R48, R212.reuse, R230, R48 ;  /* 0x000000e6d430723c */ /* 0x040fe20000041830 */
[----:B------:R-:W3:Y:S07]  /*b090*/  LDSM.16.M88.4 R228, [R241+0x5000] ;  /* 0x00500000f1e4783b */ /* 0x000eee0000000200 */
[C---:B------:R-:W-:Y:S01]  /*b0a0*/  HMMA.16816.F32.BF16 R104, R212.reuse, R134, R104 ;  /* 0x00000086d468723c */ /* 0x040fe20000041868 */
[----:B------:R4:W5:Y:S07]  /*b0b0*/  LDL.LU.64 R134, [R1+0xd0] ;  /* 0x0000d00001867983 */ /* 0x00096e0000300a00 */
[C---:B------:R-:W-:Y:S01]  /*b0c0*/  HMMA.16816.F32.BF16 R108, R212.reuse, R132, R108 ;  /* 0x00000084d46c723c */ /* 0x040fe2000004186c */
[----:B------:R4:W5:Y:S07]  /*b0d0*/  LDL.LU.64 R132, [R1+0xc8] ;  /* 0x0000c80001847983 */ /* 0x00096e0000300a00 */
        /* <DEDUP_REMOVED lines=15> */
[----:B------:R-:W-:Y:S01]  /*b1d0*/  HMMA.16816.F32.BF16 R48, R208, R202, R48 ;  /* 0x000000cad030723c */ /* 0x000fe20000041830 */
[----:B------:R2:W4:Y:S01]  /*b1e0*/  LDSM.16.M88.4 R200, [R241+0x6000] ;  /* 0x00600000f1c8783b */ /* 0x0005220000000200 */
[----:B------:R-:W-:-:S06]  /*b1f0*/  IMAD.IADD R243, R234, 0x1, R243 ;  /* 0x00000001eaf37824 */ /* 0x000fcc00078e02f3 */
[-C--:B---3--:R-:W-:Y:S08]  /*b200*/  HMMA.16816.F32.BF16 R196, R208, R228.reuse, R196 ;  /* 0x000000e4d0c4723c */ /* 0x088ff000000418c4 */
[----:B------:R-:W-:Y:S01]  /*b210*/  HMMA.16816.F32.BF16 R44, R224, R228, R44 ;  /* 0x000000e4e02c723c */ /* 0x000fe2000004182c */
[----:B--2---:R-:W-:-:S07]  /*b220*/  IMAD.IADD R241, R234, 0x1, R241 ;  /* 0x00000001eaf17824 */ /* 0x004fce00078e02f1 */
        /* <DEDUP_REMOVED lines=24> */
[C---:B------:R-:W-:Y:S01]  /*b3b0*/  HMMA.16816.F32.BF16 R104, R208.reuse, R222, R104 ;  /* 0x000000ded068723c */ /* 0x040fe20000041868 */
[----:B------:R-:W4:Y:S07]  /*b3c0*/  LDSM.16.M88.4 R220, [R241+0x5000] ;  /* 0x00500000f1dc783b */ /* 0x000f2e0000000200 */
[C---:B------:R-:W-:Y:S08]  /*b3d0*/  HMMA.16816.F32.BF16 R100, R208.reuse, R216, R100 ;  /* 0x000000d8d064723c */ /* 0x040ff00000041864 */
[----:B------:R-:W-:Y:S01]  /*b3e0*/  HMMA.16816.F32.BF16 R96, R208, R218, R96 ;  /* 0x000000dad060723c */ /* 0x000fe20000041860 */
[----:B------:R-:W4:Y:S04]  /*b3f0*/  LDSM.16.M88.4 R216, [R241+0x5800] ;  /* 0x00580000f1d8783b */ /* 0x000f280000000200 */
[----:B------:R-:W4:Y:S03]  /*b400*/  LDSM.16.M88.4 R208, [R241+0x6800] ;  /* 0x00680000f1d0783b */ /* 0x000f260000000200 */
        /* <DEDUP_REMOVED lines=9> */
[----:B------:R-:W2:Y:S07]  /*b4a0*/  LDSM.16.M88.4 R200, [R241+0x7800] ;  /* 0x00780000f1c8783b */ /* 0x000eae0000000200 */
[C---:B---3--:R-:W-:Y:S08]  /*b4b0*/  HMMA.16816.F32.BF16 R24, R224.reuse, R214, R24 ;  /* 0x000000d6e018723c */ /* 0x048ff00000041818 */
[----:B----4-:R-:W-:Y:S08]  /*b4c0*/  HMMA.16816.F32.BF16 R40, R224, R222, R40 ;  /* 0x000000dee028723c */ /* 0x010ff00000041828 */
[C---:B------:R-:W-:Y:S08]  /*b4d0*/  HMMA.16816.F32.BF16 R124, R228.reuse, R216, R124 ;  /* 0x000000d8e47c723c */ /* 0x040ff0000004187c */
[-C--:B------:R-:W-:Y:S08]  /*b4e0*/  HMMA.16816.F32.BF16 R120, R228, R218.reuse, R120 ;  /* 0x000000dae478723c */ /* 0x080ff00000041878 */
[----:B------:R-:W-:Y:S01]  /*b4f0*/  HMMA.16816.F32.BF16 R32, R224, R218, R32 ;  /* 0x000000dae020723c */ /* 0x000fe20000041820 */
[----:B------:R-:W-:-:S07]  /*b500*/  FMUL.FTZ R24, R24, UR4 ;  /* 0x0000000418187c20 */ /* 0x000fce0008410000 */
[----:B------:R-:W-:Y:S01]  /*b510*/  HMMA.16816.F32.BF16 R36, R224, R216, R36 ;  /* 0x000000d8e024723c */ /* 0x000fe20000041824 */
[----:B------:R-:W-:-:S07]  /*b520*/  FMUL.FTZ R82, R82, UR4 ;  /* 0x0000000452527c20 */ /* 0x000fce0008410000 */
[----:B------:R-:W-:Y:S08]  /*b530*/  HMMA.16816.F32.BF16 R116, R228, R212, R116 ;  /* 0x000000d4e474723c */ /* 0x000ff00000041874 */
[-C--:B------:R-:W-:Y:S08]  /*b540*/  HMMA.16816.F32.BF16 R44, R224, R220.reuse, R44 ;  /* 0x000000dce02c723c */ /* 0x080ff0000004182c */
[C---:B------:R-:W-:Y:S08]  /*b550*/  HMMA.16816.F32.BF16 R196, R228.reuse, R220, R196 ;  /* 0x000000dce4c4723c */ /* 0x040ff000000418c4 */
[----:B------:R-:W-:Y:S01]  /*b560*/  HMMA.16816.F32.BF16 R104, R228, R210, R104 ;  /* 0x000000d2e468723c */ /* 0x000fe20000041868 */
[----:B------:R-:W-:-:S07]  /*b570*/  FMUL.FTZ R80, R80, UR4 ;  /* 0x0000000450507c20 */ /* 0x000fce0008410000 */
[----:B------:R-:W-:Y:S01]  /*b580*/  HMMA.16816.F32.BF16 R128, R228, R222, R128 ;  /* 0x000000dee480723c */ /* 0x000fe20000041880 */
[----:B------:R-:W-:-:S07]  /*b590*/  FMUL.FTZ R81, R81, UR4 ;  /* 0x0000000451517c20 */ /* 0x000fce0008410000 */
[-C--:B------:R-:W-:Y:S01]  /*b5a0*/  HMMA.16816.F32.BF16 R20, R224, R208.reuse, R20 ;  /* 0x000000d0e014723c */ /* 0x080fe20000041814 */
[----:B------:R-:W3:Y:S07]  /*b5b0*/  MUFU.TANH R219, R80 ;  /* 0x0000005000db7308 */ /* 0x000eee0000002400 */
[----:B------:R-:W-:Y:S01]  /*b5c0*/  HMMA.16816.F32.BF16 R108, R228, R208, R108 ;  /* 0x000000d0e46c723c */ /* 0x000fe2000004186c */
[----:B------:R4:W-:Y:S07]  /*b5d0*/  MUFU.TANH R208, R24 ;  /* 0x0000001800d07308 */ /* 0x0009ee0000002400 */
[----:B------:R-:W-:Y:S01]  /*b5e0*/  HMMA.16816.F32.BF16 R28, R224, R212, R28 ;  /* 0x000000d4e01c723c */ /* 0x000fe2000004181c */
[----:B------:R2:W-:Y:S01]  /*b5f0*/  MUFU.TANH R213, R82 ;  /* 0x0000005200d57308 */ /* 0x0005e20000002400 */
[----:B------:R-:W-:Y:S01]  /*b600*/  FMUL.FTZ R65, R65, UR4 ;  /* 0x0000000441417c20 */ /* 0x000fe20008410000 */
[----:B------:R-:W-:-:S05]  /*b610*/  FMUL.FTZ R221, R126, UR4 ;  /* 0x000000047edd7c20 */ /* 0x000fca0008410000 */
[----:B------:R-:W-:Y:S01]  /*b620*/  HMMA.16816.F32.BF16 R112, R228, R214, R112 ;  /* 0x000000d6e470723c */ /* 0x000fe20000041870 */
[----:B------:R-:W-:-:S07]  /*b630*/  FMUL.FTZ R63, R63, UR4 ;  /* 0x000000043f3f7c20 */ /* 0x000fce0008410000 */
[----:B------:R-:W-:Y:S01]  /*b640*/  HMMA.16816.F32.BF16 R16, R224, R210, R16 ;  /* 0x000000d2e010723c */ /* 0x000fe20000041810 */
[----:B----4-:R-:W-:-:S07]  /*b650*/  IMAD.SHL.U32 R24, R235, 0x2, RZ ;  /* 0x00000002eb187824 */ /* 0x010fce00078e00ff */
[C---:B-1----:R-:W-:Y:S01]  /*b660*/  HMMA.16816.F32.BF16 R12, R224.reuse, R204, R12 ;  /* 0x000000cce00c723c */ /* 0x042fe2000004180c */
[----:B--2---:R-:W-:Y:S01]  /*b670*/  FMUL.FTZ R82, R40, UR4 ;  /* 0x0000000428527c20 */ /* 0x004fe20008410000 */
[----:B------:R-:W-:Y:S01]  /*b680*/  FMUL.FTZ R40, R125, UR4 ;  /* 0x000000047d287c20 */ /* 0x000fe20008410000 */
[----:B------:R-:W-:Y:S01]  /*b690*/  FMUL.FTZ R125, R120, UR4 ;  /* 0x00000004787d7c20 */ /* 0x000fe20008410000 */
[----:B------:R-:W-:Y:S01]  /*b6a0*/  FMUL.FTZ R120, R32, UR4 ;  /* 0x0000000420787c20 */ /* 0x000fe20008410000 */
[----:B------:R-:W-:Y:S01]  /*b6b0*/  FMUL.FTZ R32, R35, UR4 ;  /* 0x0000000423207c20 */ /* 0x000fe20008410000 */
[----:B------:R-:W-:Y:S02]  /*b6c0*/  LOP3.LUT R24, R24, 0x6, RZ, 0xc0, !PT ;  /* 0x0000000618187812 */ /* 0x000fe400078ec0ff */
[----:B------:R-:W-:Y:S01]  /*b6d0*/  HMMA.16816.F32.BF16 R8, R224, R206, R8 ;  /* 0x000000cee008723c */ /* 0x000fe20000041808 */
[----:B------:R-:W-:Y:S02]  /*b6e0*/  IMAD.U32 R35, RZ, RZ, UR20 ;  /* 0x00000014ff237e24 */ /* 0x000fe4000f8e00ff */
[----:B------:R-:W-:Y:S01]  /*b6f0*/  FMUL.FTZ R126, R38, UR4 ;  /* 0x00000004267e7c20 */ /* 0x000fe20008410000 */
[----:B------:R-:W-:Y:S01]  /*b700*/  FMUL.FTZ R222, R48, UR4 ;  /* 0x0000000430de7c20 */ /* 0x000fe20008410000 */
[----:B------:R-:W-:Y:S01]  /*b710*/  FMUL.FTZ R61, R61, UR4 ;  /* 0x000000043d3d7c20 */ /* 0x000fe20008410000 */
[----:B------:R-:W-:-:S02]  /*b720*/  FMUL.FTZ R62, R62, UR4 ;  /* 0x000000043e3e7c20 */ /* 0x000fc40008410000 */
[----:B------:R-:W-:Y:S01]  /*b730*/  HMMA.16816.F32.BF16 R100, R228, R204, R100 ;  /* 0x000000cce464723c */ /* 0x000fe20000041864 */
[----:B------:R-:W-:Y:S01]  /*b740*/  FMUL.FTZ R38, R121, UR4 ;  /* 0x0000000479267c20 */ /* 0x000fe20008410000 */
[----:B------:R-:W-:-:S06]  /*b750*/  FMUL.FTZ R121, R118, UR4 ;  /* 0x0000000476797c20 */ /* 0x000fcc0008410000 */
[----:B------:R-:W-:Y:S01]  /*b760*/  HMMA.16816.F32.BF16 R96, R228, R206, R96 ;  /* 0x000000cee460723c */ /* 0x000fe20000041860 */
[----:B------:R-:W-:Y:S02]  /*b770*/  IMAD R35, R35, 0x80, R24 ;  /* 0x0000008023237824 */ /* 0x000fe400078e0218 */
[----:B------:R-:W-:Y:S01]  /*b780*/  FMUL.FTZ R249, R51, UR4 ;  /* 0x0000000433f97c20 */ /* 0x000fe20008410000 */
[----:B------:R-:W-:Y:S01]  /*b790*/  FMUL.FTZ R83, R83, UR4 ;  /* 0x0000000453537c20 */ /* 0x000fe20008410000 */
[----:B------:R-:W-:Y:S01]  /*b7a0*/  FMUL.FTZ R66, R66, UR4 ;  /* 0x0000000442427c20 */ /* 0x000fe20008410000 */
[----:B------:R-:W-:Y:S01]  /*b7b0*/  FMUL.FTZ R76, R76, UR4 ;  /* 0x000000044c4c7c20 */ /* 0x000fe20008410000 */
[----:B------:R-:W-:Y:S01]  /*b7c0*/  FMUL.FTZ R78, R78, UR4 ;  /* 0x000000044e4e7c20 */ /* 0x000fe20008410000 */
[----:B------:R-:W-:Y:S01]  /*b7d0*/  FMUL.FTZ R77, R77, UR4 ;  /* 0x000000044d4d7c20 */ /* 0x000fe20008410000 */
[----:B------:R-:W-:Y:S01]  /*b7e0*/  HMMA.16816.F32.BF16 R4, R224, R200, R4 ;  /* 0x000000c8e004723c */ /* 0x000fe20000041804 */
[----:B------:R-:W-:Y:S01]  /*b7f0*/  FMUL.FTZ R47, R47, UR4 ;  /* 0x000000042f2f7c20 */ /* 0x000fe20008410000 */
[----:B------:R-:W-:Y:S01]  /*b800*/  FMUL.FTZ R79, R79, UR4 ;  /* 0x000000044f4f7c20 */ /* 0x000fe20008410000 */
[----:B------:R-:W-:Y:S01]  /*b810*/  FMUL.FTZ R72, R72, UR4 ;  /* 0x0000000448487c20 */ /* 0x000fe20008410000 */
[----:B------:R-:W-:Y:S01]  /*b820*/  FMUL.FTZ R74, R74, UR4 ;  /* 0x000000044a4a7c20 */ /* 0x000fe20008410000 */
[----:B------:R-:W-:Y:S01]  /*b830*/  FMUL.FTZ R73, R73, UR4 ;  /* 0x0000000449497c20 */ /* 0x000fe20008410000 */
[----:B------:R-:W-:Y:S01]  /*b840*/  FMUL.FTZ R75, R75, UR4 ;  /* 0x000000044b4b7c20 */ /* 0x000fe20008410000 */
[----:B------:R-:W-:-:S04]  /*b850*/  DEPBAR.LE SB0, 0x0 ;  /* 0x000080000000791a */ /* 0x000fc80000000000 */
[----:B------:R-:W-:Y:S01]  /*b860*/  HMMA.16816.F32.BF16 R88, R224, R202, R88 ;  /* 0x000000cae058723c */ /* 0x000fe20000041858 */
[----:B------:R1:W2:Y:S01]  /*b870*/  MUFU.TANH R227, R81 ;  /* 0x0000005100e37308 */ /* 0x0002a20000002400 */
[----:B------:R-:W-:Y:S01]  /*b880*/  FMUL.FTZ R224, R196, UR4 ;  /* 0x00000004c4e07c20 */ /* 0x000fe20008410000 */
[----:B------:R-:W-:Y:S01]  /*b890*/  FMUL.FTZ R118, R119, UR4 ;  /* 0x0000000477767c20 */ /* 0x000fe20008410000 */
[----:B------:R-:W-:Y:S01]  /*b8a0*/  FMUL.FTZ R196, R197, UR4 ;  /* 0x00000004c5c47c20 */ /* 0x000fe20008410000 */
[----:B------:R-:W-:Y:S01]  /*b8b0*/  FMUL.FTZ R41, R41, UR4 ;  /* 0x0000000429297c20 */ /* 0x000fe20008410000 */
[----:B------:R-:W-:Y:S01]  /*b8c0*/  FMUL.FTZ R119, R104, UR4 ;  /* 0x0000000468777c20 */ /* 0x000fe20008410000 */
[----:B------:R-:W-:Y:S01]  /*b8d0*/  FMUL.FTZ R197, R128, UR4 ;  /* 0x0000000480c57c20 */ /* 0x000fe20008410000 */
[----:B------:R-:W-:Y:S01]  /*b8e0*/  FMUL.FTZ R104, R105, UR4 ;  /* 0x0000000469687c20 */ /* 0x000fe20008410000 */
[----:B------:R-:W4:Y:S01]  /*b8f0*/  MUFU.TANH R65, R65 ;  /* 0x0000004100417308 */ /* 0x000f220000002400 */
[----:B------:R-:W-:Y:S01]  /*b900*/  FMUL.FTZ R199, R199, UR4 ;  /* 0x00000004c7c77c20 */ /* 0x000fe20008410000 */
[----:B------:R-:W-:Y:S01]  /*b910*/  FMUL.FTZ R128, R129, UR4 ;  /* 0x0000000481807c20 */ /* 0x000fe20008410000 */
[----:B-1----:R-:W-:Y:S01]  /*b920*/  FMUL.FTZ R81, R64, UR4 ;  /* 0x0000000440517c20 */ /* 0x002fe20008410000 */
[----:B------:R-:W-:Y:S01]  /*b930*/  FMUL.FTZ R64, R67, UR4 ;  /* 0x0000000443407c20 */ /* 0x000fe20008410000 */
[----:B------:R-:W-:-:S03]  /*b940*/  FMUL.FTZ R67, R60, UR4 ;  /* 0x000000043c437c20 */ /* 0x000fc60008410000 */
[----:B------:R1:W-:Y:S01]  /*b950*/  MUFU.TANH R216, R63 ;  /* 0x0000003f00d87308 */ /* 0x0003e20000002400 */
[----:B------:R-:W-:Y:S01]  /*b960*/  FMUL.FTZ R106, R106, UR4 ;  /* 0x000000046a6a7c20 */ /* 0x000fe20008410000 */
[----:B------:R-:W-:Y:S02]  /*b970*/  VIADD R105, R35, 0xffffff00 ;  /* 0xffffff0023697836 */ /* 0x000fe40000000000 */
[----:B------:R-:W-:Y:S01]  /*b980*/  FMUL.FTZ R46, R46, UR4 ;  /* 0x000000042e2e7c20 */ /* 0x000fe20008410000 */
[----:B------:R-:W-:Y:S01]  /*b990*/  FMUL.FTZ R130, R130, UR4 ;  /* 0x0000000482827c20 */ /* 0x000fe20008410000 */
[----:B------:R-:W-:Y:S02]  /*b9a0*/  FMUL.FTZ R26, R26, UR4 ;  /* 0x000000041a1a7c20 */ /* 0x000fe40008410000 */
[----:B------:R-:W4:Y:S01]  /*b9b0*/  MUFU.TANH R81, R81 ;  /* 0x0000005100517308 */ /* 0x000f220000002400 */
[----:B------:R-:W-:Y:S01]  /*b9c0*/  FMUL.FTZ R80, R56, UR4 ;  /* 0x0000000438507c20 */ /* 0x000fe20008410000 */
[----:B------:R-:W-:Y:S01]  /*b9d0*/  FMUL.FTZ R48, R53, UR4 ;  /* 0x0000000435307c20 */ /* 0x000fe20008410000 */
[----:B------:R-:W-:-:S05]  /*b9e0*/  FMUL.FTZ R107, R107, UR4 ;  /* 0x000000046b6b7c20 */ /* 0x000fca0008410000 */
[----:B------:R-:W4:Y:S01]  /*b9f0*/  MUFU.TANH R67, R67 ;  /* 0x0000004300437308 */ /* 0x000f220000002400 */
[----:B-1----:R-:W-:Y:S01]  /*ba00*/  FMUL.FTZ R63, R49, UR4 ;  /* 0x00000004313f7c20 */ /* 0x002fe20008410000 */
[----:B------:R-:W-:Y:S01]  /*ba10*/  FMUL.FTZ R60, R57, UR4 ;  /* 0x00000004393c7c20 */ /* 0x000fe20008410000 */
[----:B------:R-:W-:-:S05]  /*ba20*/  FMUL.FTZ R56, R59, UR4 ;  /* 0x000000043b387c20 */ /* 0x000fca0008410000 */
[----:B------:R-:W-:Y:S01]  /*ba30*/  MUFU.TANH R222, R222 ;  /* 0x000000de00de7308 */ /* 0x000fe20000002400 */
[----:B------:R-:W-:Y:S01]  /*ba40*/  ISETP.GE.AND P5, PT, R105, R232, PT ;  /* 0x000000e86900720c */ /* 0x000fe20003fa6270 */
[----:B------:R-:W-:Y:S01]  /*ba50*/  FMUL.FTZ R57, R58, UR4 ;  /* 0x000000043a397c20 */ /* 0x000fe20008410000 */
[----:B------:R-:W-:Y:S01]  /*ba60*/  FMUL.FTZ R34, R34, UR4 ;  /* 0x0000000422227c20 */ /* 0x000fe20008410000 */
[----:B------:R-:W-:-:S04]  /*ba70*/  VIADD R59, R35, 0xffffff18 ;  /* 0xffffff18233b7836 */ /* 0x000fc80000000000 */
[----:B------:R1:W-:Y:S01]  /*ba80*/  MUFU.TANH R217, R62 ;  /* 0x0000003e00d97308 */ /* 0x0003e20000002400 */
[----:B------:R-:W-:Y:S01]  /*ba90*/  FMUL.FTZ R58, R50, UR4 ;  /* 0x00000004323a7c20 */ /* 0x000fe20008410000 */
[----:B------:R-:W-:-:S06]  /*baa0*/  FMUL.FTZ R50, R55, UR4 ;  /* 0x0000000437327c20 */ /* 0x000fcc0008410000 */
[----:B------:R-:W-:Y:S01]  /*bab0*/  MUFU.TANH R243, R47 ;  /* 0x0000002f00f37308 */ /* 0x000fe20000002400 */
[----:B------:R-:W-:Y:S01]  /*bac0*/  FMUL.FTZ R112, R112, UR4 ;  /* 0x0000000470707c20 */ /* 0x000fe20008410000 */
[----:B------:R-:W-:-:S06]  /*bad0*/  FMUL.FTZ R110, R110, UR4 ;  /* 0x000000046e6e7c20 */ /* 0x000fcc0008410000 */
[----:B------:R-:W4:Y:S01]  /*bae0*/  MUFU.TANH R61, R61 ;  /* 0x0000003d003d7308 */ /* 0x000f220000002400 */
[----:B-1----:R-:W-:-:S07]  /*baf0*/  VIADD R62, R35, 0xffffff01 ;  /* 0xffffff01233e7836 */ /* 0x002fce0000000000 */
[----:B------:R-:W-:Y:S01]  /*bb00*/  MUFU.TANH R47, R41 ;  /* 0x00000029002f7308 */ /* 0x000fe20000002400 */
[----:B------:R-:W-:Y:S01]  /*bb10*/  ISETP.GE.AND P3, PT, R62, R232, PT ;  /* 0x000000e83e00720c */ /* 0x000fe20003f66270 */
[----:B------:R-:W-:Y:S01]  /*bb20*/  FMUL.FTZ R25, R25, UR4 ;  /* 0x0000000419197c20 */ /* 0x000fe20008410000 */
[----:B------:R-:W-:-:S05]  /*bb30*/  VIADD R214, R35, 0xffffff08 ;  /* 0xffffff0823d67836 */ /* 0x000fca0000000000 */
[----:B------:R-:W1:Y:S01]  /*bb40*/  MUFU.TANH R224, R224 ;  /* 0x000000e000e07308 */ /* 0x000e620000002400 */
[----:B------:R-:W-:Y:S02]  /*bb50*/  VIADD R55, R35, 0xffffff10 ;  /* 0xffffff1023377836 */ /* 0x000fe40000000000 */
[----:B------:R-:W-:-:S05]  /*bb60*/  FMUL.FTZ R109, R109, UR4 ;  /* 0x000000046d6d7c20 */ /* 0x000fca0008410000 */
[----:B------:R3:W-:Y:S01]  /*bb70*/  MUFU.TANH R220, R199 ;  /* 0x000000c700dc7308 */ /* 0x0007e20000002400 */
[C---:B------:R-:W-:Y:S07]  /*bb80*/  HMMA.16816.F32.BF16 R92, R228.reuse, R200, R92 ;  /* 0x000000c8e45c723c */ /* 0x040fee000004185c */
[----:B------:R2:W1:Y:S01]  /*bb90*/  MUFU.TANH R41, R106 ;  /* 0x0000006a00297308 */ /* 0x0004620000002400 */
[----:B------:R-:W-:Y:S07]  /*bba0*/  HMMA.16816.F32.BF16 R84, R228, R202, R84 ;  /* 0x000000cae454723c */ /* 0x000fee0000041854 */
[----:B------:R-:W1:Y:S01]  /*bbb0*/  MUFU.TANH R63, R63 ;  /* 0x0000003f003f7308 */ /* 0x000e620000002400 */
[----:B---3--:R-:W-:-:S07]  /*bbc0*/  FMUL.FTZ R199, R116, UR4 ;  /* 0x0000000474c77c20 */ /* 0x008fce0008410000 */
[----:B------:R-:W3:Y:S01]  /*bbd0*/  MUFU.TANH R196, R196 ;  /* 0x000000c400c47308 */ /* 0x000ee20000002400 */
[----:B--2---:R-:W-:Y:S01]  /*bbe0*/  IMAD.MOV.U32 R106, RZ, RZ, R62 ;  /* 0x000000ffff6a7224 */ /* 0x004fe200078e003e */
[----:B------:R-:W-:-:S06]  /*bbf0*/  FSEL R62, R219, -INF , !P5 ;  /* 0xff800000db3e7808 */ /* 0x000fcc0006800000 */
[----:B------:R2:W-:Y:S01]  /*bc00*/  MUFU.TANH R53, R46 ;  /* 0x0000002e00357308 */ /* 0x0005e20000002400 */
[----:B------:R-:W-:Y:S02]  /*bc10*/  IMAD.MOV.U32 R219, RZ, RZ, R59 ;  /* 0x000000ffffdb7224 */ /* 0x000fe400078e003b */
[----:B------:R-:W-:-:S05]  /*bc20*/  FMUL.FTZ R116, R117, UR4 ;  /* 0x0000000475747c20 */ /* 0x000fca0008410000 */
[----:B------:R-:W3:Y:S01]  /*bc30*/  MUFU.TANH R128, R128 ;  /* 0x0000008000807308 */ /* 0x000ee20000002400 */
[----:B------:R-:W-:-:S07]  /*bc40*/  VIADD R231, R35, 0xffffff11 ;  /* 0xffffff1123e77836 */ /* 0x000fce0000000000 */
[----:B------:R4:W-:Y:S01]  /*bc50*/  MUFU.TANH R225, R130 ;  /* 0x0000008200e17308 */ /* 0x0009e20000002400 */
[----:B--2---:R-:W-:Y:S01]  /*bc60*/  FMUL.FTZ R46, R127, UR4 ;  /* 0x000000047f2e7c20 */ /* 0x004fe20008410000 */
[----:B------:R-:W-:-:S06]  /*bc70*/  VIADD R127, R35, 0xffffff09 ;  /* 0xffffff09237f7836 */ /* 0x000fcc0000000000 */
[----:B------:R-:W-:Y:S01]  /*bc80*/  MUFU.TANH R211, R26 ;  /* 0x0000001a00d37308 */ /* 0x000fe20000002400 */
[----:B------:R-:W-:Y:S01]  /*bc90*/  ISETP.GE.AND P4, PT, R127, R232, PT ;  /* 0x000000e87f00720c */ /* 0x000fe20003f86270 */
[----:B------:R-:W-:-:S06]  /*bca0*/  FMUL.FTZ R45, R45, UR4 ;  /* 0x000000042d2d7c20 */ /* 0x000fcc0008410000 */
[----:B------:R-:W2:Y:S01]  /*bcb0*/  MUFU.TANH R197, R197 ;  /* 0x000000c500c57308 */ /* 0x000ea20000002400 */
[----:B----4-:R-:W-:-:S07]  /*bcc0*/  FMUL.FTZ R130, R124, UR4 ;  /* 0x000000047c827c20 */ /* 0x010fce0008410000 */
[----:B------:R-:W-:Y:S01]  /*bcd0*/  MUFU.TANH R26, R107 ;  /* 0x0000006b001a7308 */ /* 0x000fe20000002400 */
[----:B------:R-:W-:Y:S01]  /*bce0*/  VIADD R248, R35, 0xffffff21 ;  /* 0xffffff2123f87836 */ /* 0x000fe20000000000 */
[----:B------:R-:W-:-:S06]  /*bcf0*/  ISETP.GE.AND P2, PT, R214, R232, PT ;  /* 0x000000e8d600720c */ /* 0x000fcc0003f46270 */
[----:B------:R-:W-:Y:S01]  /*bd00*/  MUFU.TANH R40, R40 ;  /* 0x0000002800287308 */ /* 0x000fe20000002400 */
[----:B------:R-:W-:Y:S01]  /*bd10*/  ISETP.GE.AND P6, PT, R55, R232, PT ;  /* 0x000000e83700720c */ /* 0x000fe20003fc6270 */
[----:B------:R-:W-:Y:S01]  /*bd20*/  FMUL.FTZ R198, R198, UR4 ;  /* 0x00000004c6c67c20 */ /* 0x000fe20008410000 */
[----:B------:R-:W-:-:S05]  /*bd30*/  FSEL R227, R227, -INF , !P3 ;  /* 0xff800000e3e37808 */ /* 0x000fca0005800000 */
[----:B------:R4:W-:Y:S01]  /*bd40*/  MUFU.TANH R223, R34 ;  /* 0x0000002200df7308 */ /* 0x0009e20000002400 */
[----:B------:R-:W-:Y:S01]  /*bd50*/  VIADD R207, R35, 0xffffff29 ;  /* 0xffffff2923cf7836 */ /* 0x000fe20000000000 */
[----:B------:R-:W-:-:S06]  /*bd60*/  ISETP.GE.AND P3, PT, R219, R232, PT ;  /* 0x000000e8db00720c */ /* 0x000fcc0003f66270 */
[----:B------:R-:W2:Y:S01]  /*bd70*/  MUFU.TANH R199, R199 ;  /* 0x000000c700c77308 */ /* 0x000ea20000002400 */
[----:B------:R-:W-:Y:S01]  /*bd80*/  FSEL R59, R65, -INF , !P4 ;  /* 0xff800000413b7808 */ /* 0x000fe20006000000 */
[----:B------:R-:W-:Y:S01]  /*bd90*/  FMUL.FTZ R51, R54, UR4 ;  /* 0x0000000436337c20 */ /* 0x000fe20008410000 */
[----:B------:R-:W-:-:S05]  /*bda0*/  FMUL.FTZ R33, R33, UR4 ;  /* 0x0000000421217c20 */ /* 0x000fca0008410000 */
[----:B------:R-:W-:Y:S01]  /*bdb0*/  MUFU.TANH R24, R110 ;  /* 0x0000006e00187308 */ /* 0x000fe20000002400 */
[----:B----4-:R-:W-:Y:S01]  /*bdc0*/  FMUL.FTZ R34, R30, UR4 ;  /* 0x000000041e227c20 */ /* 0x010fe20008410000 */
[----:B------:R-:W-:Y:S01]  /*bdd0*/  FMUL.FTZ R30, R114, UR4 ;  /* 0x00000004721e7c20 */ /* 0x000fe20008410000 */
[----:B------:R-:W-:-:S05]  /*bde0*/  VIADD R114, R35, 0xffffff20 ;  /* 0xffffff2023727836 */ /* 0x000fca0000000000 */
[----:B------:R-:W4:Y:S01]  /*bdf0*/  MUFU.TANH R130, R130 ;  /* 0x0000008200827308 */ /* 0x000f220000002400 */
[----:B------:R-:W-:Y:S01]  /*be00*/  VIADD R242, R35, 0xffffff28 ;  /* 0xffffff2823f27836 */ /* 0x000fe20000000000 */
[----:B------:R-:W-:Y:S01]  /*be10*/  ISETP.GE.AND P5, PT, R231, R232, PT ;  /* 0x000000e8e700720c */ /* 0x000fe20003fa6270 */
[----:B------:R-:W-:-:S05]  /*be20*/  IMAD.MOV.U32 R65, RZ, RZ, R55 ;  /* 0x000000ffff417224 */ /* 0x000fca00078e0037 */
[----:B------:R-:W4:Y:S01]  /*be30*/  MUFU.TANH R38, R38 ;  /* 0x0000002600267308 */ /* 0x000f220000002400 */
[----:B------:R-:W-:Y:S01]  /*be40*/  VIADD R204, R35, 0xffffff31 ;  /* 0xffffff3123cc7836 */ /* 0x000fe20000000000 */
[----:B------:R-:W-:-:S06]  /*be50*/  FSEL R229, R81, -INF , !P2 ;  /* 0xff80000051e57808 */ /* 0x000fcc0005000000 */
[----:B------:R1:W-:Y:S01]  /*be60*/  MUFU.TANH R210, R25 ;  /* 0x0000001900d27308 */ /* 0x0003e20000002400 */
[----:B------:R-:W-:Y:S01]  /*be70*/  ISETP.GE.AND P4, PT, R114, R232, PT ;  /* 0x000000e87200720c */ /* 0x000fe20003f86270 */
[----:B------:R-:W-:Y:S01]  /*be80*/  FMUL.FTZ R44, R44, UR4 ;  /* 0x000000042c2c7c20 */ /* 0x000fe20008410000 */
[----:B------:R-:W-:-:S05]  /*be90*/  FSEL R55, R67, -INF , !P6 ;  /* 0xff80000043377808 */ /* 0x000fca0007000000 */
[----:B------:R-:W4:Y:S01]  /*bea0*/  MUFU.TANH R112, R112 ;  /* 0x0000007000707308 */ /* 0x000f220000002400 */
[----:B------:R-:W-:Y:S01]  /*beb0*/  ISETP.GE.AND P6, PT, R248, R232, PT ;  /* 0x000000e8f800720c */ /* 0x000fe20003fc6270 */
[----:B------:R-:W-:Y:S02]  /*bec0*/  VIADD R230, R35, 0xffffff40 ;  /* 0xffffff4023e67836 */ /* 0x000fe40000000000 */
[----:B------:R-:W-:-:S04]  /*bed0*/  FMUL.FTZ R108, R108, UR4 ;  /* 0x000000046c6c7c20 */ /* 0x000fc80008410000 */
[----:B------:R-:W4:Y:S01]  /*bee0*/  MUFU.TANH R109, R109 ;  /* 0x0000006d006d7308 */ /* 0x000f220000002400 */
[----:B-1----:R-:W-:Y:S01]  /*bef0*/  VIADD R25, R35, 0xffffff19 ;  /* 0xffffff1923197836 */ /* 0x002fe20000000000 */
[----:B------:R-:W-:Y:S01]  /*bf00*/  FSEL R81, R61, -INF , !P5 ;  /* 0xff8000003d517808 */ /* 0x000fe20006800000 */
[----:B------:R-:W-:-:S03]  /*bf10*/  FMUL.FTZ R101, R101, UR4 ;  /* 0x0000000465657c20 */ /* 0x000fc60008410000 */
[-C--:B------:R-:W-:Y:S02]  /*bf20*/  ISETP.GE.AND P2, PT, R25, R232.reuse, PT ;  /* 0x000000e81900720c */ /* 0x080fe40003f46270 */
[----:B------:R1:W-:Y:S01]  /*bf30*/  MUFU.TANH R54, R45 ;  /* 0x0000002d00367308 */ /* 0x0003e20000002400 */
[----:B------:R-:W-:Y:S01]  /*bf40*/  FMUL.FTZ R49, R52, UR4 ;  /* 0x0000000434317c20 */ /* 0x000fe20008410000 */
[C---:B------:R-:W-:Y:S01]  /*bf50*/  VIADD R205, R35.reuse, 0xffffff30 ;  /* 0xffffff3023cd7836 */ /* 0x040fe20000000000 */
[----:B------:R-:W-:Y:S01]  /*bf60*/  ISETP.GE.AND P5, PT, R242, R232, PT ;  /* 0x000000e8f200720c */ /* 0x000fe20003fa6270 */
[----:B------:R-:W-:-:S04]  /*bf70*/  VIADD R200, R35, 0xffffff39 ;  /* 0xffffff3923c87836 */ /* 0x000fc80000000000 */
[----:B------:R-:W4:Y:S01]  /*bf80*/  MUFU.TANH R125, R125 ;  /* 0x0000007d007d7308 */ /* 0x000f220000002400 */
[----:B------:R-:W-:Y:S01]  /*bf90*/  FSEL R67, R224, -INF , !P4 ;  /* 0xff800000e0437808 */ /* 0x000fe20006000000 */
[----:B------:R-:W-:Y:S01]  /*bfa0*/  FMUL.FTZ R96, R96, UR4 ;  /* 0x0000000460607c20 */ /* 0x000fe20008410000 */
[----:B------:R-:W-:-:S05]  /*bfb0*/  VIADD R228, R35, 0xffffff48 ;  /* 0xffffff4823e47836 */ /* 0x000fca0000000000 */
[----:B------:R-:W4:Y:S01]  /*bfc0*/  MUFU.TANH R116, R116 ;  /* 0x0000007400747308 */ /* 0x000f220000002400 */
[----:B-1----:R-:W-:Y:S02]  /*bfd0*/  FSEL R45, R222, -INF , !P3 ;  /* 0xff800000de2d7808 */ /* 0x002fe40005800000 */
[----:B------:R-:W-:Y:S01]  /*bfe0*/  ISETP.GE.AND P3, PT, R207, R232, PT ;  /* 0x000000e8cf00720c */ /* 0x000fe20003f66270 */
[----:B------:R-:W-:-:S04]  /*bff0*/  IMAD.MOV.U32 R222, RZ, RZ, R41 ;  /* 0x000000ffffde7224 */ /* 0x000fc800078e0029 */
[----:B------:R-:W1:Y:S01]  /*c000*/  MUFU.TANH R104, R104 ;  /* 0x0000006800687308 */ /* 0x000e620000002400 */
[----:B------:R-:W-:Y:S01]  /*c010*/  FSEL R41, R63, -INF , !P2 ;  /* 0xff8000003f297808 */ /* 0x000fe20005000000 */
[----:B------:R-:W-:Y:S01]  /*c020*/  FMUL.FTZ R100, R100, UR4 ;  /* 0x0000000464647c20 */ /* 0x000fe20008410000 */
[----:B------:R-:W-:Y:S02]  /*c030*/  ISETP.GE.AND P4, PT, R204, R232, PT ;  /* 0x000000e8cc00720c */ /* 0x000fe40003f86270 */
[----:B---3--:R-:W-:-:S03]  /*c040*/  FSEL R61, R196, -INF , !P6 ;  /* 0xff800000c43d7808 */ /* 0x008fc60007000000 */
[----:B------:R-:W-:Y:S01]  /*c050*/  MUFU.TANH R241, R198 ;  /* 0x000000c600f17308 */ /* 0x000fe20000002400 */
[----:B------:R-:W-:Y:S01]  /*c060*/  IMAD.MOV.U32 R196, RZ, RZ, R114 ;  /* 0x000000ffffc47224 */ /* 0x000fe200078e0072 */
[----:B------:R-:W-:Y:S01]  /*c070*/  FSEL R63, R128, -INF , !P3 ;  /* 0xff800000803f7808 */ /* 0x000fe20005800000 */
[----:B------:R-:W-:Y:S01]  /*c080*/  VIADD R209, R35, 0xffffff51 ;  /* 0xffffff5123d17836 */ /* 0x000fe20000000000 */
[----:B------:R-:W-:-:S04]  /*c090*/  ISETP.GE.AND P3, PT, R230, R232, PT ;  /* 0x000000e8e600720c */ /* 0x000fc80003f66270 */
[----:B------:R3:W-:Y:S01]  /*c0a0*/  MUFU.TANH R198, R33 ;  /* 0x0000002100c67308 */ /* 0x0007e20000002400 */
[----:B------:R-:W-:Y:S01]  /*c0b0*/  IMAD.MOV.U32 R224, RZ, RZ, R65 ;  /* 0x000000ffffe07224 */ /* 0x000fe200078e0041 */
[----:B--2---:R-:W-:Y:S01]  /*c0c0*/  FSEL R65, R197, -INF , !P5 ;  /* 0xff800000c5417808 */ /* 0x004fe20006800000 */
[----:B------:R-:W-:Y:S01]  /*c0d0*/  VIADD R202, R35, 0xffffff38 ;  /* 0xffffff3823ca7836 */ /* 0x000fe20000000000 */
[----:B------:R-:W-:-:S04]  /*c0e0*/  ISETP.GE.AND P2, PT, R205, R232, PT ;  /* 0x000000e8cd00720c */ /* 0x000fc80003f46270 */
[----:B------:R2:W-:Y:S01]  /*c0f0*/  MUFU.TANH R52, R44 ;  /* 0x0000002c00347308 */ /* 0x0005e20000002400 */
[----:B------:R-:W-:Y:S01]  /*c100*/  VIADD R203, R35, 0xffffff41 ;  /* 0xffffff4123cb7836 */ /* 0x000fe20000000000 */
[----:B------:R-:W-:Y:S01]  /*c110*/  ISETP.GE.AND P5, PT, R200, R232, PT ;  /* 0x000000e8c800720c */ /* 0x000fe20003fa6270 */
[----:B------:R-:W-:Y:S01]  /*c120*/  FMUL.FTZ R97, R97, UR4 ;  /* 0x0000000461617c20 */ /* 0x000fe20008410000 */
[----:B---3--:R-:W-:Y:S01]  /*c130*/  FMUL.FTZ R33, R31, UR4 ;  /* 0x000000041f217c20 */ /* 0x008fe20008410000 */
[----:B------:R-:W-:-:S03]  /*c140*/  FMUL.FTZ R31, R113, UR4 ;  /* 0x00000004711f7c20 */ /* 0x000fc60008410000 */
[----:B------:R3:W-:Y:S01]  /*c150*/  MUFU.TANH R114, R101 ;  /* 0x0000006500727308 */ /* 0x0007e20000002400 */
[----:B------:R-:W-:Y:S01]  /*c160*/  FSEL R199, R199, -INF , !P3 ;  /* 0xff800000c7c77808 */ /* 0x000fe20005800000 */
[----:B--2---:R-:W-:-:S06]  /*c170*/  FMUL.FTZ R44, R131, UR4 ;  /* 0x00000004832c7c20 */ /* 0x004fcc0008410000 */
[----:B------:R2:W1:Y:S01]  /*c180*/  MUFU.TANH R131, R108 ;  /* 0x0000006c00837308 */ /* 0x0004620000002400 */
[----:B------:R-:W-:Y:S01]  /*c190*/  IMAD.MOV.U32 R107, RZ, RZ, R219 ;  /* 0x000000ffff6b7224 */ /* 0x000fe200078e00db */
[----:B------:R-:W-:Y:S01]  /*c1a0*/  ISETP.GE.AND P3, PT, R209, R232, PT ;  /* 0x000000e8d100720c */ /* 0x000fe20003f66270 */
[----:B------:R-:W-:Y:S01]  /*c1b0*/  FMUL.FTZ R84, R84, UR4 ;  /* 0x0000000454547c20 */ /* 0x000fe20008410000 */
[----:B----4-:R-:W-:-:S04]  /*c1c0*/  FSEL R219, R130, -INF , !P2 ;  /* 0xff80000082db7808 */ /* 0x010fc80005000000 */
[----:B------:R4:W-:Y:S01]  /*c1d0*/  MUFU.TANH R117, R100 ;  /* 0x0000006400757308 */ /* 0x0009e20000002400 */
[----:B---3--:R-:W-:Y:S01]  /*c1e0*/  IMAD.MOV.U32 R101, RZ, RZ, R26 ;  /* 0x000000ffff657224 */ /* 0x008fe200078e001a */
[----:B------:R-:W-:Y:S02]  /*c1f0*/  FSEL R26, R40, -INF , !P4 ;  /* 0xff800000281a7808 */ /* 0x000fe40006000000 */
[----:B------:R-:W-:-:S04]  /*c200*/  ISETP.GE.AND P4, PT, R228, R232, PT ;  /* 0x000000e8e400720c */ /* 0x000fc80003f86270 */
[----:B------:R-:W3:Y:S01]  /*c210*/  MUFU.TANH R96, R96 ;  /* 0x0000006000607308 */ /* 0x000ee20000002400 */
[----:B--2---:R-:W-:Y:S01]  /*c220*/  VIADD R108, R35, 0xffffff59 ;  /* 0xffffff59236c7836 */ /* 0x004fe20000000000 */
[-C--:B------:R-:W-:Y:S01]  /*c230*/  ISETP.GE.AND P6, PT, R202, R232.reuse, PT ;  /* 0x000000e8ca00720c */ /* 0x080fe20003fc6270 */
[----:B------:R-:W-:Y:S01]  /*c240*/  FMUL.FTZ R92, R92, UR4 ;  /* 0x000000045c5c7c20 */ /* 0x000fe20008410000 */
[----:B------:R-:W-:-:S04]  /*c250*/  ISETP.GE.AND P2, PT, R203, R232, PT ;  /* 0x000000e8cb00720c */ /* 0x000fc80003f46270 */
[----:B------:R-:W2:Y:S01]  /*c260*/  MUFU.TANH R31, R31 ;  /* 0x0000001f001f7308 */ /* 0x000ea20000002400 */
[----:B----4-:R-:W-:Y:S02]  /*c270*/  IMAD.MOV.U32 R100, RZ, RZ, R106 ;  /* 0x000000ffff647224 */ /* 0x010fe400078e006a */
[----:B------:R-:W-:Y:S01]  /*c280*/  IMAD.MOV.U32 R106, RZ, RZ, R24 ;  /* 0x000000ffff6a7224 */ /* 0x000fe200078e0018 */
[----:B------:R-:W-:-:S04]  /*c290*/  FSEL R24, R38, -INF , !P5 ;  /* 0xff80000026187808 */ /* 0x000fc80006800000 */
[----:B------:R-:W4:Y:S01]  /*c2a0*/  MUFU.TANH R119, R119 ;  /* 0x0000007700777308 */ /* 0x000f220000002400 */
[----:B------:R-:W-:Y:S01]  /*c2b0*/  IMAD.MOV.U32 R38, RZ, RZ, R127 ;  /* 0x000000ffff267224 */ /* 0x000fe200078e007f */
[----:B------:R-:W-:Y:S01]  /*c2c0*/  FSEL R197, R112, -INF , !P4 ;  /* 0xff80000070c57808 */ /* 0x000fe20006000000 */
[----:B------:R-:W-:Y:S01]  /*c2d0*/  VIADD R215, R35, 0xffffff50 ;  /* 0xffffff5023d77836 */ /* 0x000fe20000000000 */
[----:B------:R-:W-:Y:S01]  /*c2e0*/  ISETP.GE.AND P4, PT, R108, R232, PT ;  /* 0x000000e86c00720c */ /* 0x000fe20003f86270 */
[----:B------:R-:W-:Y:S01]  /*c2f0*/  FMUL.FTZ R85, R85, UR4 ;  /* 0x0000000455557c20 */ /* 0x000fe20008410000 */
[----:B------:R-:W-:Y:S02]  /*c300*/  FSEL R128, R109, -INF , !P3 ;  /* 0xff8000006d807808 */ /* 0x000fe40005800000 */
[----:B------:R1:W-:Y:S01]  /*c310*/  MUFU.TANH R212, R83 ;  /* 0x0000005300d47308 */ /* 0x0003e20000002400 */
[----:B------:R-:W-:Y:S02]  /*c320*/  IMAD.MOV.U32 R40, RZ, RZ, R25 ;  /* 0x000000ffff287224 */ /* 0x000fe400078e0019 */
[----:B------:R-:W-:Y:S01]  /*c330*/  FMUL.FTZ R93, R93, UR4 ;  /* 0x000000045d5d7c20 */ /* 0x000fe20008410000 */
[----:B------:R-:W-:Y:S01]  /*c340*/  FSEL R25, R125, -INF , !P6 ;  /* 0xff8000007d197808 */ /* 0x000fe20007000000 */
[----:B------:R-:W-:-:S03]  /*c350*/  FMUL.FTZ R28, R28, UR4 ;  /* 0x000000041c1c7c20 */ /* 0x000fc60008410000 */
[----:B------:R3:W4:Y:S01]  /*c360*/  MUFU.TANH R127, R97 ;  /* 0x00000061007f7308 */ /* 0x0007220000002400 */
[----:B------:R-:W-:Y:S01]  /*c370*/  VIADD R226, R35, 0xffffff49 ;  /* 0xffffff4923e27836 */ /* 0x000fe20000000000 */
[----:B------:R-:W-:Y:S01]  /*c380*/  ISETP.GE.AND P5, PT, R215, R232, PT ;  /* 0x000000e8d700720c */ /* 0x000fe20003fa6270 */
[----:B------:R-:W-:-:S05]  /*c390*/  VIADD R110, R35, 0xffffff58 ;  /* 0xffffff58236e7836 */ /* 0x000fca0000000000 */
[----:B------:R-:W4:Y:S01]  /*c3a0*/  MUFU.TANH R109, R84 ;  /* 0x00000054006d7308 */ /* 0x000f220000002400 */
[----:B-1----:R-:W-:Y:S01]  /*c3b0*/  FMUL.FTZ R83, R42, UR4 ;  /* 0x000000042a537c20 */ /* 0x002fe20008410000 */
[----:B------:R-:W-:Y:S01]  /*c3c0*/  FMUL.FTZ R42, R43, UR4 ;  /* 0x000000042b2a7c20 */ /* 0x000fe20008410000 */
[----:B------:R-:W-:Y:S01]  /*c3d0*/  FMUL.FTZ R43, R39, UR4 ;  /* 0x00000004272b7c20 */ /* 0x000fe20008410000 */
[----:B------:R-:W-:Y:S01]  /*c3e0*/  FMUL.FTZ R39, R122, UR4 ;  /* 0x000000047a277c20 */ /* 0x000fe20008410000 */
[C---:B------:R-:W-:Y:S02]  /*c3f0*/  VIADD R122, R35.reuse, 0xffffff68 ;  /* 0xffffff68237a7836 */ /* 0x040fe40000000000 */
[----:B---3--:R-:W-:Y:S02]  /*c400*/  IMAD.MOV.U32 R97, RZ, RZ, R101 ;  /* 0x000000ffff617224 */ /* 0x008fe400078e0065 */
[----:B------:R-:W-:Y:S01]  /*c410*/  IMAD.MOV.U32 R101, RZ, RZ, R196 ;  /* 0x000000ffff657224 */ /* 0x000fe200078e00c4 */
[----:B------:R-:W-:Y:S01]  /*c420*/  FSEL R196, R116, -INF , !P2 ;  /* 0xff80000074c47808 */ /* 0x000fe20005000000 */
[----:B------:R1:W3:Y:S01]  /*c430*/  MUFU.TANH R125, R92 ;  /* 0x0000005c007d7308 */ /* 0x0002e20000002400 */
[----:B------:R-:W-:Y:S01]  /*c440*/  FSEL R116, R104, -INF , !P4 ;  /* 0xff80000068747808 */ /* 0x000fe20006000000 */
[----:B------:R-:W-:-:S02]  /*c450*/  VIADD R206, R35, 0xffffff61 ;  /* 0xffffff6123ce7836 */ /* 0x000fc40000000000 */
[----:B------:R-:W-:Y:S01]  /*c460*/  FMUL.FTZ R36, R36, UR4 ;  /* 0x0000000424247c20 */ /* 0x000fe20008410000 */
[----:B------:R-:W-:-:S03]  /*c470*/  FMUL.FTZ R111, R111, UR4 ;  /* 0x000000046f6f7c20 */ /* 0x000fc60008410000 */
[----:B------:R-:W3:Y:S01]  /*c480*/  MUFU.TANH R104, R85 ;  /* 0x0000005500687308 */ /* 0x000ee20000002400 */
[-C--:B------:R-:W-:Y:S01]  /*c490*/  ISETP.GE.AND P3, PT, R122, R232.reuse, PT ;  /* 0x000000e87a00720c */ /* 0x080fe20003f66270 */
[C---:B------:R-:W-:Y:S01]  /*c4a0*/  VIADD R129, R35.reuse, 0xffffff69 ;  /* 0xffffff6923817836 */ /* 0x040fe20000000000 */
[-C--:B------:R-:W-:Y:S01]  /*c4b0*/  ISETP.GE.AND P6, PT, R226, R232.reuse, PT ;  /* 0x000000e8e200720c */ /* 0x080fe20003fc6270 */
[----:B------:R-:W-:Y:S01]  /*c4c0*/  VIADD R113, R35, 0xffffff78 ;  /* 0xffffff7823717836 */ /* 0x000fe20000000000 */
[----:B------:R-:W-:-:S03]  /*c4d0*/  ISETP.GE.AND P2, PT, R110, R232, PT ;  /* 0x000000e86e00720c */ /* 0x000fc60003f46270 */
[----:B------:R-:W-:Y:S01]  /*c4e0*/  MUFU.TANH R64, R64 ;  /* 0x0000004000407308 */ /* 0x000fe20000002400 */
[----:B-1----:R-:W-:Y:S01]  /*c4f0*/  IMAD.MOV.U32 R92, RZ, RZ, R106 ;  /* 0x000000ffff5c7224 */ /* 0x002fe200078e006a */
[----:B------:R-:W-:-:S06]  /*c500*/  FSEL R131, R131, -INF , !P5 ;  /* 0xff80000083837808 */ /* 0x000fcc0006800000 */
[----:B------:R-:W1:Y:S01]  /*c510*/  MUFU.TANH R106, R93 ;  /* 0x0000005d006a7308 */ /* 0x000e620000002400 */
[----:B------:R-:W-:Y:S02]  /*c520*/  ISETP.GE.AND P5, PT, R206, R232, PT ;  /* 0x000000e8ce00720c */ /* 0x000fe40003fa6270 */
[----:B------:R-:W-:-:S05]  /*c530*/  FSEL R112, R96, -INF , !P3 ;  /* 0xff80000060707808 */ /* 0x000fca0005800000 */
[----:B------:R3:W-:Y:S01]  /*c540*/  MUFU.TANH R218, R28 ;  /* 0x0000001c00da7308 */ /* 0x0007e20000002400 */
[----:B--2---:R-:W-:Y:S01]  /*c550*/  FSEL R130, R31, -INF , !P6 ;  /* 0xff8000001f827808 */ /* 0x004fe20007000000 */
[----:B------:R-:W-:Y:S01]  /*c560*/  IMAD.MOV.U32 R96, RZ, RZ, R97 ;  /* 0x000000ffff607224 */ /* 0x000fe200078e0061 */
[----:B----4-:R-:W-:Y:S01]  /*c570*/  FSEL R119, R119, -INF , !P2 ;  /* 0xff80000077777808 */ /* 0x010fe20005000000 */
[----:B------:R-:W-:-:S04]  /*c580*/  FMUL.FTZ R97, R102, UR4 ;  /* 0x0000000466617c20 */ /* 0x000fc80008410000 */
[----:B------:R-:W2:Y:S01]  /*c590*/  MUFU.TANH R66, R66 ;  /* 0x0000004200427308 */ /* 0x000ea20000002400 */
[----:B------:R-:W-:Y:S01]  /*c5a0*/  ISETP.GE.AND P2, PT, R129, R232, PT ;  /* 0x000000e88100720c */ /* 0x000fe20003f46270 */
[----:B------:R-:W-:Y:S01]  /*c5b0*/  IMAD.MOV.U32 R102, RZ, RZ, R38 ;  /* 0x000000ffff667224 */ /* 0x000fe200078e0026 */
[----:B------:R-:W-:-:S05]  /*c5c0*/  FSEL R114, R114, -INF , !P5 ;  /* 0xff80000072727808 */ /* 0x000fca0006800000 */
[----:B------:R4:W-:Y:S01]  /*c5d0*/  MUFU.TANH R124, R36 ;  /* 0x00000024007c7308 */ /* 0x0009e20000002400 */
[----:B---3--:R-:W-:Y:S01]  /*c5e0*/  FMUL.FTZ R28, R115, UR4 ;  /* 0x00000004731c7c20 */ /* 0x008fe20008410000 */
[----:B------:R-:W-:Y:S01]  /*c5f0*/  VIADD R115, R35, 0xffffff60 ;  /* 0xffffff6023737836 */ /* 0x000fe20000000000 */
[----:B------:R-:W-:-:S05]  /*c600*/  ISETP.GE.AND P5, PT, R113, R232, PT ;  /* 0x000000e87100720c */ /* 0x000fca0003fa6270 */
[----:B------:R3:W-:Y:S01]  /*c610*/  MUFU.TANH R201, R111 ;  /* 0x0000006f00c97308 */ /* 0x0007e20000002400 */
[----:B------:R-:W-:Y:S02]  /*c620*/  ISETP.GE.AND P6, PT, R115, R232, PT ;  /* 0x000000e87300720c */ /* 0x000fe40003fc6270 */
[----:B------:R-:W-:-:S05]  /*c630*/  FSEL R127, R127, -INF , !P2 ;  /* 0xff8000007f7f7808 */ /* 0x000fca0005000000 */
[----:B------:R-:W2:Y:S01]  /*c640*/  MUFU.TANH R58, R58 ;  /* 0x0000003a003a7308 */ /* 0x000ea20000002400 */
[----:B----4-:R-:W-:Y:S01]  /*c650*/  FMUL.FTZ R36, R123, UR4 ;  /* 0x000000047b247c20 */ /* 0x010fe20008410000 */
[----:B------:R-:W-:Y:S01]  /*c660*/  VIADD R123, R35, 0xffffff71 ;  /* 0xffffff71237b7836 */ /* 0x000fe20000000000 */
[----:B------:R-:W-:Y:S01]  /*c670*/  FSEL R117, R117, -INF , !P6 ;  /* 0xff80000075757808 */ /* 0x000fe20007000000 */
[C---:B---3--:R-:W-:Y:S02]  /*c680*/  VIADD R111, R35.reuse, 0xffffff70 ;  /* 0xffffff70236f7836 */ /* 0x048fe40000000000 */
[----:B------:R-:W-:Y:S02]  /*c690*/  VIADD R35, R35, 0xffffff79 ;  /* 0xffffff7923237836 */ /* 0x000fe40000000000 */
[----:B------:R-:W3:Y:S01]  /*c6a0*/  MUFU.TANH R249, R249 ;  /* 0x000000f900f97308 */ /* 0x000ee20000002400 */
[-C--:B------:R-:W-:Y:S02]  /*c6b0*/  ISETP.GE.AND P4, PT, R111, R232.reuse, PT ;  /* 0x000000e86f00720c */ /* 0x080fe40003f86270 */
[----:B------:R-:W-:-:S05]  /*c6c0*/  ISETP.GE.AND P3, PT, R35, R232, PT ;  /* 0x000000e82300720c */ /* 0x000fca0003f66270 */
[----:B------:R-:W-:Y:S01]  /*c6d0*/  MUFU.TANH R46, R46 ;  /* 0x0000002e002e7308 */ /* 0x000fe20000002400 */
[----:B------:R-:W-:Y:S01]  /*c6e0*/  ISETP.GE.AND P6, PT, R123, R232, PT ;  /* 0x000000e87b00720c */ /* 0x000fe20003fc6270 */
[----:B------:R-:W-:Y:S01]  /*c6f0*/  IMAD.MOV.U32 R232, RZ, RZ, R101 ;  /* 0x000000ffffe87224 */ /* 0x000fe200078e0065 */
[-C--:B------:R-:W-:Y:S02]  /*c700*/  ISETP.GE.AND P2, PT, R105, R71.reuse, PT ;  /* 0x000000476900720c */ /* 0x080fe40003f46270 */
[----:B------:R-:W-:Y:S02]  /*c710*/  FSEL R109, R109, -INF , !P5 ;  /* 0xff8000006d6d7808 */ /* 0x000fe40006800000 */
[-C--:B------:R-:W-:Y:S01]  /*c720*/  ISETP.GE.AND P5, PT, R102, R71.reuse, PT ;  /* 0x000000476600720c */ /* 0x080fe20003fa6270 */
[----:B------:R-:W4:Y:S01]  /*c730*/  MUFU.TANH R39, R39 ;  /* 0x0000002700277308 */ /* 0x000f220000002400 */
[----:B------:R-:W-:Y:S01]  /*c740*/  FSEL R125, R125, -INF , !P4 ;  /* 0xff8000007d7d7808 */ /* 0x000fe20006000000 */
[----:B------:R-:W-:Y:S01]  /*c750*/  FMUL.FTZ R31, R86, UR4 ;  /* 0x00000004561f7c20 */ /* 0x000fe20008410000 */
[----:B------:R-:W-:-:S02]  /*c760*/  ISETP.GE.AND P4, PT, R100, R71, PT ;  /* 0x000000476400720c */ /* 0x000fc40003f86270 */
[----:B------:R-:W-:-:S03]  /*c770*/  FSEL R104, R104, -INF , !P3 ;  /* 0xff80000068687808 */ /* 0x000fc60005800000 */
[----:B------:R-:W4:Y:S01]  /*c780*/  MUFU.TANH R44, R44 ;  /* 0x0000002c002c7308 */ /* 0x000f220000002400 */
[----:B-1----:R-:W-:Y:S02]  /*c790*/  FSEL R106, R106, -INF , !P6 ;  /* 0xff8000006a6a7808 */ /* 0x002fe40007000000 */
[----:B------:R-:W-:Y:S02]  /*c7a0*/  ISETP.GE.AND P3, PT, R224, R71, PT ;  /* 0x00000047e000720c */ /* 0x000fe40003f66270 */
[----:B------:R-:W-:-:S03]  /*c7b0*/  FSEL R86, R213, -INF , !P2 ;  /* 0xff800000d5567808 */ /* 0x000fc60005000000 */
[----:B------:R-:W1:Y:S01]  /*c7c0*/  MUFU.TANH R221, R221 ;  /* 0x000000dd00dd7308 */ /* 0x000e620000002400 */
[----:B------:R-:W-:Y:S01]  /*c7d0*/  ISETP.GE.AND P6, PT, R214, R71, PT ;  /* 0x00000047d600720c */ /* 0x000fe20003fc6270 */
[----:B------:R-:W-:Y:S01]  /*c7e0*/  IMAD.MOV.U32 R213, RZ, RZ, R40 ;  /* 0x000000ffffd57224 */ /* 0x000fe200078e0028 */
[----:B------:R-:W-:-:S05]  /*c7f0*/  FSEL R64, R64, -INF , !P5 ;  /* 0xff80000040407808 */ /* 0x000fca0006800000 */
[----:B------:R-:W1:Y:S01]  /*c800*/  MUFU.TANH R36, R36 ;  /* 0x0000002400247308 */ /* 0x000e620000002400 */
[-C--:B------:R-:W-:Y:S01]  /*c810*/  ISETP.GE.AND P2, PT, R231, R71.reuse, PT ;  /* 0x00000047e700720c */ /* 0x080fe20003f46270 */
[----:B------:R-:W-:Y:S01]  /*c820*/  IMAD.MOV.U32 R101, RZ, RZ, R222 ;  /* 0x000000ffff657224 */ /* 0x000fe200078e00de */
[----:B------:R-:W-:-:S05]  /*c830*/  ISETP.GE.AND P5, PT, R232, R71, PT ;  /* 0x00000047e800720c */ /* 0x000fca0003fa6270 */
[----:B------:R-:W1:Y:S01]  /*c840*/  MUFU.TANH R30, R30 ;  /* 0x0000001e001e7308 */ /* 0x000e620000002400 */
[----:B------:R-:W-:Y:S01]  /*c850*/  FSEL R84, R212, -INF , !P4 ;  /* 0xff800000d4547808 */ /* 0x000fe20006000000 */
[----:B------:R-:W-:Y:S01]  /*c860*/  FMUL.FTZ R222, R27, UR4 ;  /* 0x000000041bde7c20 */ /* 0x000fe20008410000 */
[----:B------:R-:W-:Y:S01]  /*c870*/  ISETP.GE.AND P4, PT, R107, R71, PT ;  /* 0x000000476b00720c */ /* 0x000fe20003f86270 */
[----:B------:R-:W-:Y:S01]  /*c880*/  IMAD.MOV.U32 R27, RZ, RZ, R92 ;  /* 0x000000ffff1b7224 */ /* 0x000fe200078e005c */
[----:B------:R-:W-:-:S03]  /*c890*/  FSEL R40, R217, -INF , !P3 ;  /* 0xff800000d9287808 */ /* 0x000fc60005800000 */
[----:B------:R-:W1:Y:S01]  /*c8a0*/  MUFU.TANH R121, R121 ;  /* 0x0000007900797308 */ /* 0x000e620000002400 */
[----:B------:R-:W-:Y:S01]  /*c8b0*/  FMUL.FTZ R93, R94, UR4 ;  /* 0x000000045e5d7c20 */ /* 0x000fe20008410000 */
[----:B--2---:R-:W-:Y:S01]  /*c8c0*/  FSEL R66, R66, -INF , !P6 ;  /* 0xff80000042427808 */ /* 0x004fe20007000000 */
[----:B------:R-:W-:Y:S01]  /*c8d0*/  FMUL.FTZ R92, R98, UR4 ;  /* 0x00000004625c7c20 */ /* 0x000fe20008410000 */
[----:B------:R-:W-:-:S04]  /*c8e0*/  ISETP.GE.AND P3, PT, R248, R71, PT ;  /* 0x00000047f800720c */ /* 0x000fc80003f66270 */
[----:B------:R-:W2:Y:S01]  /*c8f0*/  MUFU.TANH R118, R118 ;  /* 0x0000007600767308 */ /* 0x000ea20000002400 */
[----:B------:R-:W-:Y:S01]  /*c900*/  FMUL.FTZ R99, R99, UR4 ;  /* 0x0000000463637c20 */ /* 0x000fe20008410000 */
[-C--:B------:R-:W-:Y:S02]  /*c910*/  ISETP.GE.AND P6, PT, R213, R71.reuse, PT ;  /* 0x00000047d500720c */ /* 0x080fe40003fc6270 */
[----:B------:R-:W-:Y:S02]  /*c920*/  FSEL R85, R216, -INF , !P2 ;  /* 0xff800000d8557808 */ /* 0x000fe40005000000 */
[----:B------:R-:W-:Y:S02]  /*c930*/  FSEL R241, R241, -INF , !P5 ;  /* 0xff800000f1f17808 */ /* 0x000fe40006800000 */
[----:B------:R-:W2:Y:S01]  /*c940*/  MUFU.TANH R28, R28 ;  /* 0x0000001c001c7308 */ /* 0x000ea20000002400 */
[-C--:B------:R-:W-:Y:S01]  /*c950*/  ISETP.GE.AND P2, PT, R242, R71.reuse, PT ;  /* 0x00000047f200720c */ /* 0x080fe20003f46270 */
[----:B------:R-:W-:Y:S01]  /*c960*/  FMUL.FTZ R103, R103, UR4 ;  /* 0x0000000467677c20 */ /* 0x000fe20008410000 */
[----:B------:R-:W-:Y:S01]  /*c970*/  ISETP.GE.AND P5, PT, R204, R71, PT ;  /* 0x00000047cc00720c */ /* 0x000fe20003fa6270 */
[----:B------:R-:W-:Y:S01]  /*c980*/  IMAD.MOV.U32 R216, RZ, RZ, R231 ;  /* 0x000000ffffd87224 */ /* 0x000fe200078e00e7 */
[----:B------:R-:W-:Y:S01]  /*c990*/  FSEL R38, R58, -INF , !P4 ;  /* 0xff8000003a267808 */ /* 0x000fe20006000000 */
[----:B------:R-:W-:Y:S01]  /*c9a0*/  FMUL.FTZ R95, R95, UR4 ;  /* 0x000000045f5f7c20 */ /* 0x000fe20008410000 */
[----:B------:R-:W-:Y:S01]  /*c9b0*/  FSEL R231, R220, -INF , !P3 ;  /* 0xff800000dce77808 */ /* 0x000fe20005800000 */
[----:B------:R1:W-:Y:S01]  /*c9c0*/  MUFU.TANH R58, R93 ;  /* 0x0000005d003a7308 */ /* 0x0003e20000002400 */
[----:B---3--:R-:W-:-:S02]  /*c9d0*/  FSEL R249, R249, -INF , !P6 ;  /* 0xff800000f9f97808 */ /* 0x008fc40007000000 */
[-C--:B------:R-:W-:Y:S02]  /*c9e0*/  ISETP.GE.AND P3, PT, R202, R71.reuse, PT ;  /* 0x00000047ca00720c */ /* 0x080fe40003f66270 */
[-C--:B------:R-:W-:Y:S02]  /*c9f0*/  ISETP.GE.AND P4, PT, R207, R71.reuse, PT ;  /* 0x00000047cf00720c */ /* 0x080fe40003f86270 */
[-C--:B------:R-:W-:Y:S01]  /*ca00*/  ISETP.GE.AND P6, PT, R205, R71.reuse, PT ;  /* 0x00000047cd00720c */ /* 0x080fe20003fc6270 */
[----:B------:R-:W3:Y:S01]  /*ca10*/  MUFU.TANH R97, R97 ;  /* 0x0000006100617308 */ /* 0x000ee20000002400 */
[----:B------:R-:W-:Y:S01]  /*ca20*/  FSEL R225, R225, -INF , !P2 ;  /* 0xff800000e1e17808 */ /* 0x000fe20005000000 */
[----:B------:R-:W-:Y:S01]  /*ca30*/  FMUL.FTZ R87, R87, UR4 ;  /* 0x0000000457577c20 */ /* 0x000fe20008410000 */
[----:B------:R-:W-:Y:S01]  /*ca40*/  ISETP.GE.AND P2, PT, R200, R71, PT ;  /* 0x00000047c800720c */ /* 0x000fe20003f46270 */
[----:B------:R-:W-:Y:S01]  /*ca50*/  IMAD.MOV.U32 R98, RZ, RZ, R201 ;  /* 0x000000ffff627224 */ /* 0x000fe200078e00c9 */
[----:B----4-:R-:W-:-:S03]  /*ca60*/  FSEL R212, R39, -INF , !P3 ;  /* 0xff80000027d47808 */ /* 0x010fc60005800000 */
[----:B------:R4:W3:Y:S01]  /*ca70*/  MUFU.TANH R94, R103 ;  /* 0x00000067005e7308 */ /* 0x0008e20000002400 */
[----:B-1----:R-:W-:Y:S01]  /*ca80*/  IMAD.MOV.U32 R93, RZ, RZ, R214 ;  /* 0x000000ffff5d7224 */ /* 0x002fe200078e00d6 */
[----:B------:R-:W-:Y:S02]  /*ca90*/  FSEL R214, R46, -INF , !P5 ;  /* 0xff8000002ed67808 */ /* 0x000fe40006800000 */
[----:B------:R-:W-:-:S04]  /*caa0*/  ISETP.GE.AND P5, PT, R228, R71, PT ;  /* 0x00000047e400720c */ /* 0x000fc80003fa6270 */
[----:B------:R-:W1:Y:S01]  /*cab0*/  MUFU.TANH R92, R92 ;  /* 0x0000005c005c7308 */ /* 0x000e620000002400 */
[----:B------:R-:W-:Y:S01]  /*cac0*/  FSEL R201, R44, -INF , !P4 ;  /* 0xff8000002cc97808 */ /* 0x000fe20006000000 */
[----:B------:R-:W-:Y:S01]  /*cad0*/  IMAD.MOV.U32 R39, RZ, RZ, R105 ;  /* 0x000000ffff277224 */ /* 0x000fe200078e0069 */
[----:B------:R-:W-:-:S05]  /*cae0*/  FSEL R221, R221, -INF , !P6 ;  /* 0xff800000dddd7808 */ /* 0x000fca0007000000 */
[----:B------:R-:W1:Y:S01]  /*caf0*/  MUFU.TANH R99, R99 ;  /* 0x0000006300637308 */ /* 0x000e620000002400 */
[-C--:B------:R-:W-:Y:S01]  /*cb00*/  ISETP.GE.AND P4, PT, R230, R71.reuse, PT ;  /* 0x00000047e600720c */ /* 0x080fe20003f86270 */
[----:B----4-:R-:W-:Y:S01]  /*cb10*/  IMAD.MOV.U32 R103, RZ, RZ, R27 ;  /* 0x000000ffff677224 */ /* 0x010fe200078e001b */
[-C--:B------:R-:W-:Y:S02]  /*cb20*/  ISETP.GE.AND P6, PT, R203, R71.reuse, PT ;  /* 0x00000047cb00720c */ /* 0x080fe40003fc6270 */
[----:B------:R-:W-:Y:S02]  /*cb30*/  FSEL R27, R36, -INF , !P2 ;  /* 0xff800000241b7808 */ /* 0x000fe40005000000 */
[----:B------:R-:W-:Y:S01]  /*cb40*/  FSEL R105, R30, -INF , !P5 ;  /* 0xff8000001e697808 */ /* 0x000fe20006800000 */
[----:B------:R-:W4:Y:S01]  /*cb50*/  MUFU.TANH R95, R95 ;  /* 0x0000005f005f7308 */ /* 0x000f220000002400 */
[----:B------:R-:W-:Y:S01]  /*cb60*/  IMAD.MOV.U32 R220, RZ, RZ, R102 ;  /* 0x000000ffffdc7224 */ /* 0x000fe200078e0066 */
[----:B------:R-:W-:Y:S01]  /*cb70*/  ISETP.GE.AND P3, PT, R226, R71, PT ;  /* 0x00000047e200720c */ /* 0x000fe20003f66270 */
[----:B------:R-:W-:Y:S01]  /*cb80*/  IMAD.MOV.U32 R217, RZ, RZ, R107 ;  /* 0x000000ffffd97224 */ /* 0x000fe200078e006b */
[----:B------:R-:W-:-:S04]  /*cb90*/  FSEL R107, R121, -INF , !P4 ;  /* 0xff800000796b7808 */ /* 0x000fc80006000000 */
[----:B------:R-:W-:Y:S01]  /*cba0*/  MUFU.TANH R76, R76 ;  /* 0x0000004c004c7308 */ /* 0x000fe20000002400 */
[----:B--2---:R-:W-:Y:S01]  /*cbb0*/  FSEL R102, R118, -INF , !P6 ;  /* 0xff80000076667808 */ /* 0x004fe20007000000 */
[----:B------:R-:W-:Y:S01]  /*cbc0*/  IMAD.MOV.U32 R46, RZ, RZ, R100 ;  /* 0x000000ffff2e7224 */ /* 0x000fe200078e0064 */
[----:B------:R-:W-:-:S05]  /*cbd0*/  ISETP.GE.AND P2, PT, R215, R71, PT ;  /* 0x00000047d700720c */ /* 0x000fca0003f46270 */
[----:B------:R4:W2:Y:S01]  /*cbe0*/  MUFU.TANH R30, R31 ;  /* 0x0000001f001e7308 */ /* 0x0008a20000002400 */
[-C--:B------:R-:W-:Y:S02]  /*cbf0*/  ISETP.GE.AND P4, PT, R209, R71.reuse, PT ;  /* 0x00000047d100720c */ /* 0x080fe40003f86270 */
[----:B------:R-:W-:-:S05]  /*cc00*/  ISETP.GE.AND P6, PT, R110, R71, PT ;  /* 0x000000476e00720c */ /* 0x000fca0003fc6270 */
[----:B------:R2:W2:Y:S01]  /*cc10*/  MUFU.TANH R36, R87 ;  /* 0x0000005700247308 */ /* 0x0004a20000002400 */
[----:B------:R-:W-:Y:S02]  /*cc20*/  ISETP.GE.AND P5, PT, R108, R71, PT ;  /* 0x000000476c00720c */ /* 0x000fe40003fa6270 */
[----:B------:R-:W-:-:S05]  /*cc30*/  FSEL R100, R28, -INF , !P3 ;  /* 0xff8000001c647808 */ /* 0x000fca0005800000 */
[----:B------:R-:W2:Y:S01]  /*cc40*/  MUFU.TANH R78, R78 ;  /* 0x0000004e004e7308 */ /* 0x000ea20000002400 */
[----:B------:R-:W-:Y:S02]  /*cc50*/  ISETP.GE.AND P3, PT, R115, R71, PT ;  /* 0x000000477300720c */ /* 0x000fe40003f66270 */
[----:B------:R-:W-:-:S05]  /*cc60*/  FSEL R103, R103, -INF , !P2 ;  /* 0xff80000067677808 */ /* 0x000fca0005000000 */
[----:B------:R-:W2:Y:S01]  /*cc70*/  MUFU.TANH R77, R77 ;  /* 0x0000004d004d7308 */ /* 0x000ea20000002400 */
[----:B------:R-:W-:Y:S02]  /*cc80*/  FSEL R98, R98, -INF , !P4 ;  /* 0xff80000062627808 */ /* 0x000fe40006000000 */
[----:B------:R-:W-:-:S05]  /*cc90*/  FSEL R101, R101, -INF , !P6 ;  /* 0xff80000065657808 */ /* 0x000fca0007000000 */
[----:B------:R-:W2:Y:S01]  /*cca0*/  MUFU.TANH R79, R79 ;  /* 0x0000004f004f7308 */ /* 0x000ea20000002400 */
[-C--:B------:R-:W-:Y:S02]  /*ccb0*/  ISETP.GE.AND P2, PT, R206, R71.reuse, PT ;  /* 0x00000047ce00720c */ /* 0x080fe40003f46270 */
[----:B------:R-:W-:-:S05]  /*ccc0*/  ISETP.GE.AND P4, PT, R122, R71, PT ;  /* 0x000000477a00720c */ /* 0x000fca0003f86270 */
[----:B------:R-:W2:Y:S01]  /*ccd0*/  MUFU.TANH R72, R72 ;  /* 0x0000004800487308 */ /* 0x000ea20000002400 */
[----:B------:R-:W-:Y:S02]  /*cce0*/  ISETP.GE.AND P6, PT, R129, R71, PT ;  /* 0x000000478100720c */ /* 0x000fe40003fc6270 */
[----:B------:R-:W-:-:S05]  /*ccf0*/  FSEL R96, R96, -INF , !P5 ;  /* 0xff80000060607808 */ /* 0x000fca0006800000 */
[----:B------:R-:W2:Y:S01]  /*cd00*/  MUFU.TANH R74, R74 ;  /* 0x0000004a004a7308 */ /* 0x000ea20000002400 */
[----:B------:R-:W-:Y:S02]  /*cd10*/  ISETP.GE.AND P5, PT, R111, R71, PT ;  /* 0x000000476f00720c */ /* 0x000fe40003fa6270 */
[----:B---3--:R-:W-:-:S05]  /*cd20*/  FSEL R97, R97, -INF , !P3 ;  /* 0xff80000061617808 */ /* 0x008fca0005800000 */
[----:B------:R-:W3:Y:S01]  /*cd30*/  MUFU.TANH R73, R73 ;  /* 0x0000004900497308 */ /* 0x000ee20000002400 */
[----:B------:R-:W-:Y:S01]  /*cd40*/  ISETP.GE.AND P3, PT, R123, R71, PT ;  /* 0x000000477b00720c */ /* 0x000fe20003f66270 */
[----:B------:R-:W-:Y:S01]  /*cd50*/  IMAD.MOV.U32 R44, RZ, RZ, R93 ;  /* 0x000000ffff2c7224 */ /* 0x000fe200078e005d */
[----:B------:R-:W-:-:S05]  /*cd60*/  FSEL R94, R94, -INF , !P2 ;  /* 0xff8000005e5e7808 */ /* 0x000fca0005000000 */
[----:B------:R-:W-:Y:S01]  /*cd70*/  MUFU.TANH R75, R75 ;  /* 0x0000004b004b7308 */ /* 0x000fe20000002400 */
[----:B-1----:R-:W-:Y:S02]  /*cd80*/  FSEL R92, R92, -INF , !P4 ;  /* 0xff8000005c5c7808 */ /* 0x002fe40006000000 */
[----:B------:R-:W-:-:S05]  /*cd90*/  FSEL R99, R99, -INF , !P6 ;  /* 0xff80000063637808 */ /* 0x000fca0007000000 */
[----:B------:R-:W1:Y:S01]  /*cda0*/  MUFU.TANH R80, R80 ;  /* 0x0000005000507308 */ /* 0x000e620000002400 */
[-C--:B------:R-:W-:Y:S02]  /*cdb0*/  ISETP.GE.AND P2, PT, R113, R71.reuse, PT ;  /* 0x000000477100720c */ /* 0x080fe40003f46270 */
[----:B------:R-:W-:-:S05]  /*cdc0*/  ISETP.GE.AND P4, PT, R35, R71, PT ;  /* 0x000000472300720c */ /* 0x000fca0003f86270 */
[----:B------:R-:W-:Y:S01]  /*cdd0*/  MUFU.TANH R60, R60 ;  /* 0x0000003c003c7308 */ /* 0x000fe20000002400 */
[----:B------:R-:W-:Y:S02]  /*cde0*/  ISETP.GE.AND P6, PT, R39, R70, PT ;  /* 0x000000462700720c */ /* 0x000fe40003fc6270 */
[----:B------:R-:W-:-:S05]  /*cdf0*/  FSEL R28, R58, -INF , !P5 ;  /* 0xff8000003a1c7808 */ /* 0x000fca0006800000 */
[----:B------:R-:W1:Y:S01]  /*ce00*/  MUFU.TANH R57, R57 ;  /* 0x0000003900397308 */ /* 0x000e620000002400 */
[----:B------:R-:W-:Y:S01]  /*ce10*/  ISETP.GE.AND P5, PT, R39, R69, PT ;  /* 0x000000452700720c */ /* 0x000fe20003fa6270 */
[----:B------:R-:W-:Y:S01]  /*ce20*/  FMUL.FTZ R93, R20, UR4 ;  /* 0x00000004145d7c20 */ /* 0x000fe20008410000 */
[----:B----4-:R-:W-:-:S05]  /*ce30*/  FSEL R31, R95, -INF , !P3 ;  /* 0xff8000005f1f7808 */ /* 0x010fca0005800000 */
[----:B------:R-:W-:Y:S01]  /*ce40*/  MUFU.TANH R56, R56 ;  /* 0x0000003800387308 */ /* 0x000fe20000002400 */
[----:B------:R-:W-:Y:S01]  /*ce50*/  ISETP.GE.AND P3, PT, R46, R70, PT ;  /* 0x000000462e00720c */ /* 0x000fe20003f66270 */
[----:B--2---:R-:W-:Y:S01]  /*ce60*/  FMUL.FTZ R87, R21, UR4 ;  /* 0x0000000415577c20 */ /* 0x004fe20008410000 */
[----:B------:R-:W-:-:S05]  /*ce70*/  FSEL R30, R30, -INF , !P2 ;  /* 0xff8000001e1e7808 */ /* 0x000fca0005000000 */
[----:B------:R-:W2:Y:S01]  /*ce80*/  MUFU.TANH R49, R49 ;  /* 0x0000003100317308 */ /* 0x000ea20000002400 */
[----:B------:R-:W-:Y:S02]  /*ce90*/  FSEL R95, R36, -INF , !P4 ;  /* 0xff800000245f7808 */ /* 0x000fe40006000000 */
[----:B------:R-:W-:-:S05]  /*cea0*/  FSEL R20, R76, -INF , !P6 ;  /* 0xff8000004c147808 */ /* 0x000fca0007000000 */
[----:B------:R-:W-:Y:S01]  /*ceb0*/  MUFU.TANH R48, R48 ;  /* 0x0000003000307308 */ /* 0x000fe20000002400 */
[----:B------:R-:W-:Y:S01]  /*cec0*/  ISETP.GE.AND P2, PT, R46, R69, PT ;  /* 0x000000452e00720c */ /* 0x000fe20003f46270 */
[----:B------:R-:W-:Y:S01]  /*ced0*/  FMUL.FTZ R39, R22, UR4 ;  /* 0x0000000416277c20 */ /* 0x000fe20008410000 */
[----:B------:R-:W-:-:S05]  /*cee0*/  ISETP.GE.AND P4, PT, R44, R70, PT ;  /* 0x000000462c00720c */ /* 0x000fca0003f86270 */
[----:B------:R-:W4:Y:S01]  /*cef0*/  MUFU.TANH R51, R51 ;  /* 0x0000003300337308 */ /* 0x000f220000002400 */
[----:B------:R-:W-:Y:S01]  /*cf00*/  ISETP.GE.AND P6, PT, R44, R69, PT ;  /* 0x000000452c00720c */ /* 0x000fe20003fc6270 */
[----:B------:R-:W-:Y:S01]  /*cf10*/  FMUL.FTZ R37, R37, UR4 ;  /* 0x0000000425257c20 */ /* 0x000fe20008410000 */
[----:B------:R-:W-:-:S05]  /*cf20*/  FSEL R21, R78, -INF , !P5 ;  /* 0xff8000004e157808 */ /* 0x000fca0006800000 */
[----:B------:R-:W4:Y:S01]  /*cf30*/  MUFU.TANH R50, R50 ;  /* 0x0000003200327308 */ /* 0x000f220000002400 */
[C---:B------:R-:W-:Y:S01]  /*cf40*/  ISETP.GE.AND P5, PT, R220.reuse, R70, PT ;  /* 0x00000046dc00720c */ /* 0x040fe20003fa6270 */
[----:B------:R-:W-:Y:S01]  /*cf50*/  FMUL.FTZ R36, R23, UR4 ;  /* 0x0000000417247c20 */ /* 0x000fe20008410000 */
[----:B------:R-:W-:Y:S02]  /*cf60*/  FSEL R22, R77, -INF , !P3 ;  /* 0xff8000004d167808 */ /* 0x000fe40005800000 */
[----:B------:R-:W-:-:S03]  /*cf70*/  ISETP.GE.AND P3, PT, R220, R69, PT ;  /* 0x00000045dc00720c */ /* 0x000fc60003f66270 */
[----:B------:R-:W4:Y:S01]  /*cf80*/  MUFU.TANH R82, R82 ;  /* 0x0000005200527308 */ /* 0x000f220000002400 */
[----:B------:R-:W-:Y:S02]  /*cf90*/  FSEL R23, R79, -INF , !P2 ;  /* 0xff8000004f177808 */ /* 0x000fe40005000000 */
[----:B------:R-:W-:Y:S02]  /*cfa0*/  FSEL R72, R72, -INF , !P4 ;  /* 0xff80000048487808 */ /* 0x000fe40006000000 */
[----:B------:R-:W-:-:S03]  /*cfb0*/  FSEL R220, R74, -INF , !P6 ;  /* 0xff8000004adc7808 */ /* 0x000fc60007000000 */
[----:B------:R-:W4:Y:S01]  /*cfc0*/  MUFU.TANH R83, R83 ;  /* 0x0000005300537308 */ /* 0x000f220000002400 */
[CC--:B------:R-:W-:Y:S02]  /*cfd0*/  ISETP.GE.AND P2, PT, R224.reuse, R70.reuse, PT ;  /* 0x00000046e000720c */ /* 0x0c0fe40003f46270 */
[-C--:B------:R-:W-:Y:S02]  /*cfe0*/  ISETP.GE.AND P4, PT, R224, R69.reuse, PT ;  /* 0x00000045e000720c */ /* 0x080fe40003f86270 */
[C---:B------:R-:W-:Y:S02]  /*cff0*/  ISETP.GE.AND P6, PT, R216.reuse, R70, PT ;  /* 0x00000046d800720c */ /* 0x040fe40003fc6270 */
[----:B---3--:R-:W-:Y:S01]  /*d000*/  FSEL R224, R73, -INF , !P5 ;  /* 0xff80000049e07808 */ /* 0x008fe20006800000 */
[----:B------:R-:W3:Y:S01]  /*d010*/  MUFU.TANH R42, R42 ;  /* 0x0000002a002a7308 */ /* 0x000ee20000002400 */
[----:B------:R-:W-:Y:S02]  /*d020*/  ISETP.GE.AND P5, PT, R216, R69, PT ;  /* 0x00000045d800720c */ /* 0x000fe40003fa6270 */
[----:B-1----:R-:W-:-:S02]  /*d030*/  FSEL R58, R80, -INF , !P2 ;  /* 0xff800000503a7808 */ /* 0x002fc40005000000 */
[----:B------:R-:W-:-:S03]  /*d040*/  FSEL R46, R57, -INF , !P4 ;  /* 0xff800000392e7808 */ /* 0x000fc60006000000 */
[----:B------:R-:W1:Y:S01]  /*d050*/  MUFU.TANH R126, R126 ;  /* 0x0000007e007e7308 */ /* 0x000e620000002400 */
[----:B------:R-:W-:Y:S02]  /*d060*/  FSEL R60, R60, -INF , !P6 ;  /* 0xff8000003c3c7808 */ /* 0x000fe40007000000 */
[----:B------:R-:W-:-:S05]  /*d070*/  ISETP.GE.AND P2, PT, R217, R69, PT ;  /* 0x00000045d900720c */ /* 0x000fca0003f46270 */
[----:B------:R2:W-:Y:S01]  /*d080*/  MUFU.TANH R71, R222 ;  /* 0x000000de00477308 */ /* 0x0005e20000002400 */
[C---:B------:R-:W-:Y:S02]  /*d090*/  ISETP.GE.AND P4, PT, R213.reuse, R70, PT ;  /* 0x00000046d500720c */ /* 0x040fe40003f86270 */
[----:B------:R-:W-:-:S05]  /*d0a0*/  ISETP.GE.AND P6, PT, R213, R69, PT ;  /* 0x00000045d500720c */ /* 0x000fca0003fc6270 */
[----:B------:R-:W1:Y:S01]  /*d0b0*/  MUFU.TANH R37, R37 ;  /* 0x0000002500257308 */ /* 0x000e620000002400 */
[----:B------:R-:W-:Y:S01]  /*d0c0*/  FMUL.FTZ R29, R29, UR4 ;  /* 0x000000041d1d7c20 */ /* 0x000fe20008410000 */
[----:B--2---:R-:W-:Y:S02]  /*d0d0*/  FSEL R222, R75, -INF , !P3 ;  /* 0xff8000004bde7808 */ /* 0x004fe40005800000 */
[----:B------:R-:W-:-:S04]  /*d0e0*/  ISETP.GE.AND P3, PT, R217, R70, PT ;  /* 0x00000046d900720c */ /* 0x000fc80003f66270 */
[----:B------:R2:W-:Y:S01]  /*d0f0*/  MUFU.TANH R77, R36 ;  /* 0x00000024004d7308 */ /* 0x0005e20000002400 */
[----:B------:R-:W-:Y:S02]  /*d100*/  FSEL R44, R49, -INF , !P3 ;  /* 0xff800000312c7808 */ /* 0x000fe40005800000 */
[----:B------:R-:W-:-:S05]  /*d110*/  ISETP.GE.AND P3, PT, R232, R69, PT ;  /* 0x00000045e800720c */ /* 0x000fca0003f66270 */
[----:B------:R-:W1:Y:S01]  /*d120*/  MUFU.TANH R43, R43 ;  /* 0x0000002b002b7308 */ /* 0x000e620000002400 */
[----:B----4-:R-:W-:Y:S02]  /*d130*/  FSEL R49, R51, -INF , !P2 ;  /* 0xff80000033317808 */ /* 0x010fe40005000000 */
[----:B------:R-:W-:-:S05]  /*d140*/  ISETP.GE.AND P2, PT, R248, R70, PT ;  /* 0x00000046f800720c */ /* 0x000fca0003f46270 */
[----:B------:R-:W4:Y:S01]  /*d150*/  MUFU.TANH R120, R120 ;  /* 0x0000007800787308 */ /* 0x000f220000002400 */
[----:B--2---:R-:W-:Y:S02]  /*d160*/  FSEL R36, R56, -INF , !P5 ;  /* 0xff80000038247808 */ /* 0x004fe40006800000 */
[----:B------:R-:W-:Y:S02]  /*d170*/  ISETP.GE.AND P5, PT, R232, R70, PT ;  /* 0x00000046e800720c */ /* 0x000fe40003fa6270 */
[----:B------:R-:W-:-:S03]  /*d180*/  FSEL R56, R48, -INF , !P4 ;  /* 0xff80000030387808 */ /* 0x000fc60006000000 */
[----:B------:R-:W2:Y:S01]  /*d190*/  MUFU.TANH R32, R32 ;  /* 0x0000002000207308 */ /* 0x000ea20000002400 */
[----:B------:R-:W-:Y:S02]  /*d1a0*/  ISETP.GE.AND P4, PT, R248, R69, PT ;  /* 0x00000045f800720c */ /* 0x000fe40003f86270 */
[----:B------:R-:W-:-:S05]  /*d1b0*/  FSEL R48, R52, -INF , !P5 ;  /* 0xff80000034307808 */ /* 0x000fca0006800000 */
[----:B------:R3:W-:Y:S01]  /*d1c0*/  MUFU.TANH R76, R39 ;  /* 0x00000027004c7308 */ /* 0x0007e20000002400 */
[-C--:B------:R-:W-:Y:S02]  /*d1d0*/  ISETP.GE.AND P5, PT, R242, R69.reuse, PT ;  /* 0x00000045f200720c */ /* 0x080fe40003fa6270 */
[----:B------:R-:W-:Y:S02]  /*d1e0*/  FSEL R53, R53, -INF , !P3 ;  /* 0xff80000035357808 */ /* 0x000fe40005800000 */
[----:B------:R-:W-:Y:S02]  /*d1f0*/  ISETP.GE.AND P3, PT, R207, R70, PT ;  /* 0x00000046cf00720c */ /* 0x000fe40003f66270 */
[----:B------:R-:W-:Y:S01]  /*d200*/  FSEL R54, R54, -INF , !P2 ;  /* 0xff80000036367808 */ /* 0x000fe20005000000 */
[----:B------:R-:W2:Y:S01]  /*d210*/  MUFU.TANH R34, R34 ;  /* 0x0000002200227308 */ /* 0x000ea20000002400 */
[----:B------:R-:W-:Y:S02]  /*d220*/  FSEL R243, R243, -INF , !P4 ;  /* 0xff800000f3f37808 */ /* 0x000fe40006000000 */
[----:B------:R-:W-:-:S02]  /*d230*/  ISETP.GE.AND P2, PT, R207, R69, PT ;  /* 0x00000045cf00720c */ /* 0x000fc40003f46270 */
[----:B---3--:R-:W-:Y:S02]  /*d240*/  FSEL R39, R50, -INF , !P6 ;  /* 0xff80000032277808 */ /* 0x008fe40007000000 */
[-C--:B------:R-:W-:Y:S01]  /*d250*/  ISETP.GE.AND P6, PT, R242, R70.reuse, PT ;  /* 0x00000046f200720c */ /* 0x080fe20003fc6270 */
[----:B------:R-:W3:Y:S01]  /*d260*/  MUFU.TANH R29, R29 ;  /* 0x0000001d001d7308 */ /* 0x000ee20000002400 */
[C---:B------:R-:W-:Y:S02]  /*d270*/  ISETP.GE.AND P4, PT, R205.reuse, R70, PT ;  /* 0x00000046cd00720c */ /* 0x040fe40003f86270 */
[----:B------:R-:W-:Y:S02]  /*d280*/  FSEL R52, R82, -INF , !P6 ;  /* 0xff80000052347808 */ /* 0x000fe40007000000 */
[----:B------:R-:W-:-:S03]  /*d290*/  ISETP.GE.AND P6, PT, R205, R69, PT ;  /* 0x00000045cd00720c */ /* 0x000fc60003fc6270 */
[----:B------:R-:W3:Y:S01]  /*d2a0*/  MUFU.TANH R33, R33 ;  /* 0x0000002100217308 */ /* 0x000ee20000002400 */
[----:B------:R-:W-:Y:S02]  /*d2b0*/  FSEL R51, R83, -INF , !P5 ;  /* 0xff80000053337808 */ /* 0x000fe40006800000 */
[CC--:B------:R-:W-:Y:S02]  /*d2c0*/  ISETP.GE.AND P5, PT, R204.reuse, R70.reuse, PT ;  /* 0x00000046cc00720c */ /* 0x0c0fe40003fa6270 */
[----:B------:R-:W-:Y:S02]  /*d2d0*/  FSEL R50, R47, -INF , !P3 ;  /* 0xff8000002f327808 */ /* 0x000fe40005800000 */
[-C--:B------:R-:W-:Y:S01]  /*d2e0*/  ISETP.GE.AND P3, PT, R204, R69.reuse, PT ;  /* 0x00000045cc00720c */ /* 0x080fe20003f66270 */
[----:B------:R-:W3:Y:S01]  /*d2f0*/  MUFU.TANH R93, R93 ;  /* 0x0000005d005d7308 */ /* 0x000ee20000002400 */
[----:B------:R-:W-:Y:S01]  /*d300*/  FSEL R57, R42, -INF , !P2 ;  /* 0xff8000002a397808 */ /* 0x000fe20005000000 */
[----:B------:R-:W-:Y:S01]  /*d310*/  FMUL.FTZ R16, R16, UR4 ;  /* 0x0000000410107c20 */ /* 0x000fe20008410000 */
[----:B------:R-:W-:Y:S01]  /*d320*/  FSEL R204, R124, -INF , !P4 ;  /* 0xff8000007ccc7808 */ /* 0x000fe20006000000 */
[----:B------:R-:W-:Y:S01]  /*d330*/  FMUL.FTZ R18, R18, UR4 ;  /* 0x0000000412127c20 */ /* 0x000fe20008410000 */
[----:B-1----:R-:W-:Y:S01]  /*d340*/  FSEL R207, R126, -INF , !P6 ;  /* 0xff8000007ecf7808 */ /* 0x002fe20007000000 */
[----:B------:R-:W-:Y:S01]  /*d350*/  FMUL.FTZ R19, R19, UR4 ;  /* 0x0000000413137c20 */ /* 0x000fe20008410000 */
[C---:B------:R-:W-:Y:S01]  /*d360*/  ISETP.GE.AND P2, PT, R202.reuse, R70, PT ;  /* 0x00000046ca00720c */ /* 0x040fe20003f46270 */
[----:B------:R-:W1:Y:S01]  /*d370*/  MUFU.TANH R87, R87 ;  /* 0x0000005700577308 */ /* 0x000e620000002400 */
[----:B------:R-:W-:-:S02]  /*d380*/  ISETP.GE.AND P4, PT, R202, R69, PT ;  /* 0x00000045ca00720c */ /* 0x000fc40003f86270 */
[-C--:B------:R-:W-:Y:S01]  /*d390*/  ISETP.GE.AND P6, PT, R200, R70.reuse, PT ;  /* 0x00000046c800720c */ /* 0x080fe20003fc6270 */
[----:B------:R-:W-:Y:S01]  /*d3a0*/  FMUL.FTZ R17, R17, UR4 ;  /* 0x0000000411117c20 */ /* 0x000fe20008410000 */
[----:B------:R-:W-:Y:S01]  /*d3b0*/  FSEL R202, R37, -INF , !P5 ;  /* 0xff80000025ca7808 */ /* 0x000fe20006800000 */
[----:B------:R-:W-:Y:S01]  /*d3c0*/  FMUL.FTZ R12, R12, UR4 ;  /* 0x000000040c0c7c20 */ /* 0x000fe20008410000 */
[----:B------:R-:W-:Y:S01]  /*d3d0*/  ISETP.GE.AND P5, PT, R200, R69, PT ;  /* 0x00000045c800720c */ /* 0x000fe20003fa6270 */
[----:B------:R-:W-:Y:S01]  /*d3e0*/  FMUL.FTZ R13, R13, UR4 ;  /* 0x000000040d0d7c20 */ /* 0x000fe20008410000 */
[----:B------:R-:W-:Y:S01]  /*d3f0*/  FSEL R205, R43, -INF , !P3 ;  /* 0xff8000002bcd7808 */ /* 0x000fe20005800000 */
[----:B------:R-:W-:Y:S01]  /*d400*/  FMUL.FTZ R8, R8, UR4 ;  /* 0x0000000408087c20 */ /* 0x000fe20008410000 */
[----:B------:R-:W-:Y:S02]  /*d410*/  FSEL R223, R223, -INF , !P4 ;  /* 0xff800000dfdf7808 */ /* 0x000fe40006000000 */
[----:B------:R-:W-:Y:S01]  /*d420*/  FSEL R198, R198, -INF , !P6 ;  /* 0xff800000c6c67808 */ /* 0x000fe20007000000 */
[----:B------:R-:W1:Y:S01]  /*d430*/  MUFU.TANH R16, R16 ;  /* 0x0000001000107308 */ /* 0x000e620000002400 */
[----:B------:R-:W-:-:S02]  /*d440*/  ISETP.GE.AND P3, PT, R230, R70, PT ;  /* 0x00000046e600720c */ /* 0x000fc40003f66270 */
[CC--:B------:R-:W-:Y:S02]  /*d450*/  ISETP.GE.AND P4, PT, R203.reuse, R70.reuse, PT ;  /* 0x00000046cb00720c */ /* 0x0c0fe40003f86270 */
[-C--:B------:R-:W-:Y:S02]  /*d460*/  ISETP.GE.AND P6, PT, R203, R69.reuse, PT ;  /* 0x00000045cb00720c */ /* 0x080fe40003fc6270 */
[----:B----4-:R-:W-:Y:S01]  /*d470*/  FSEL R200, R120, -INF , !P2 ;  /* 0xff80000078c87808 */ /* 0x010fe20005000000 */
[----:B------:R-:W4:Y:S01]  /*d480*/  MUFU.TANH R18, R18 ;  /* 0x0000001200127308 */ /* 0x000f220000002400 */
[----:B--2---:R-:W-:Y:S02]  /*d490*/  FSEL R203, R32, -INF , !P5 ;  /* 0xff80000020cb7808 */ /* 0x004fe40006800000 */
[----:B------:R-:W-:Y:S02]  /*d4a0*/  ISETP.GE.AND P2, PT, R230, R69, PT ;  /* 0x00000045e600720c */ /* 0x000fe40003f46270 */
[----:B------:R-:W-:-:S03]  /*d4b0*/  ISETP.GE.AND P5, PT, R228, R70, PT ;  /* 0x00000046e400720c */ /* 0x000fc60003fa6270 */
[----:B------:R-:W2:Y:S01]  /*d4c0*/  MUFU.TANH R19, R19 ;  /* 0x0000001300137308 */ /* 0x000ea20000002400 */
[----:B------:R-:W-:Y:S01]  /*d4d0*/  FMUL.FTZ R14, R14, UR4 ;  /* 0x000000040e0e7c20 */ /* 0x000fe20008410000 */
[----:B------:R-:W-:Y:S01]  /*d4e0*/  FMUL.FTZ R15, R15, UR4 ;  /* 0x000000040f0f7c20 */ /* 0x000fe20008410000 */
[----:B------:R-:W-:Y:S01]  /*d4f0*/  FMUL.FTZ R10, R10, UR4 ;  /* 0x000000040a0a7c20 */ /* 0x000fe20008410000 */
[----:B------:R-:W-:Y:S01]  /*d500*/  FSEL R218, R218, -INF , !P3 ;  /* 0xff800000dada7808 */ /* 0x000fe20005800000 */
[----:B------:R-:W-:Y:S01]  /*d510*/  FMUL.FTZ R74, R6, UR4 ;  /* 0x00000004064a7c20 */ /* 0x000fe20008410000 */
[----:B------:R-:W-:Y:S02]  /*d520*/  ISETP.GE.AND P3, PT, R228, R69, PT ;  /* 0x00000045e400720c */ /* 0x000fe40003f66270 */
[----:B------:R-:W2:Y:S01]  /*d530*/  MUFU.TANH R17, R17 ;  /* 0x0000001100117308 */ /* 0x000ea20000002400 */
[----:B------:R-:W-:Y:S01]  /*d540*/  FSEL R217, R34, -INF , !P2 ;  /* 0xff80000022d97808 */ /* 0x000fe20005000000 */
[----:B------:R-:W-:Y:S01]  /*d550*/  FMUL.FTZ R9, R9, UR4 ;  /* 0x0000000409097c20 */ /* 0x000fe20008410000 */
[----:B------:R-:W-:Y:S01]  /*d560*/  FSEL R208, R208, -INF , !P5 ;  /* 0xff800000d0d07808 */ /* 0x000fe20006800000 */
[----:B------:R-:W-:-:S04]  /*d570*/  FMUL.FTZ R11, R11, UR4 ;  /* 0x000000040b0b7c20 */ /* 0x000fc80008410000 */
[----:B------:R-:W2:Y:S01]  /*d580*/  MUFU.TANH R12, R12 ;  /* 0x0000000c000c7308 */ /* 0x000ea20000002400 */
[----:B------:R-:W-:Y:S01]  /*d590*/  FMUL.FTZ R4, R4, UR4 ;  /* 0x0000000404047c20 */ /* 0x000fe20008410000 */
[C---:B------:R-:W-:Y:S01]  /*d5a0*/  ISETP.GE.AND P2, PT, R226.reuse, R70, PT ;  /* 0x00000046e200720c */ /* 0x040fe20003f46270 */
[----:B------:R-:W-:Y:S01]  /*d5b0*/  FMUL.FTZ R5, R5, UR4 ;  /* 0x0000000405057c20 */ /* 0x000fe20008410000 */
[----:B---3--:R-:W-:Y:S02]  /*d5c0*/  FSEL R216, R29, -INF , !P4 ;  /* 0xff8000001dd87808 */ /* 0x008fe40006000000 */
[----:B------:R-:W-:Y:S02]  /*d5d0*/  FSEL R213, R33, -INF , !P6 ;  /* 0xff80000021d57808 */ /* 0x000fe40007000000 */
[----:B------:R-:W3:Y:S01]  /*d5e0*/  MUFU.TANH R13, R13 ;  /* 0x0000000d000d7308 */ /* 0x000ee20000002400 */
[-C--:B------:R-:W-:Y:S02]  /*d5f0*/  ISETP.GE.AND P5, PT, R215, R69.reuse, PT ;  /* 0x00000045d700720c */ /* 0x080fe40003fa6270 */
[----:B------:R-:W-:-:S02]  /*d600*/  ISETP.GE.AND P4, PT, R226, R69, PT ;  /* 0x00000045e200720c */ /* 0x000fc40003f86270 */
[----:B------:R-:W-:-:S03]  /*d610*/  ISETP.GE.AND P6, PT, R215, R70, PT ;  /* 0x00000046d700720c */ /* 0x000fc60003fc6270 */
[----:B------:R-:W3:Y:S01]  /*d620*/  MUFU.TANH R8, R8 ;  /* 0x0000000800087308 */ /* 0x000ee20000002400 */
[----:B------:R-:W-:Y:S02]  /*d630*/  FSEL R211, R211, -INF , !P3 ;  /* 0xff800000d3d37808 */ /* 0x000fe40005800000 */
[----:B------:R-:W-:Y:S01]  /*d640*/  ISETP.GE.AND P3, PT, R209, R70, PT ;  /* 0x00000046d100720c */ /* 0x000fe20003f66270 */
[----:B------:R-:W-:Y:S01]  /*d650*/  FMUL.FTZ R6, R7, UR4 ;  /* 0x0000000407067c20 */ /* 0x000fe20008410000 */
[----:B------:R-:W-:-:S03]  /*d660*/  FSEL R210, R210, -INF , !P2 ;  /* 0xff800000d2d27808 */ /* 0x000fc60005000000 */
[----:B------:R-:W3:Y:S01]  /*d670*/  MUFU.TANH R78, R14 ;  /* 0x0000000e004e7308 */ /* 0x000ee20000002400 */
[----:B------:R-:W-:Y:S01]  /*d680*/  FSEL R29, R76, -INF , !P5 ;  /* 0xff8000004c1d7808 */ /* 0x000fe20006800000 */
[----:B------:R-:W-:Y:S01]  /*d690*/  FMUL.FTZ R118, R89, UR4 ;  /* 0x0000000459767c20 */ /* 0x000fe20008410000 */
[----:B------:R-:W-:Y:S01]  /*d6a0*/  ISETP.GE.AND P2, PT, R209, R69, PT ;  /* 0x00000045d100720c */ /* 0x000fe20003f46270 */
[----:B------:R-:W-:-:S04]  /*d6b0*/  FMUL.FTZ R76, R90, UR4 ;  /* 0x000000045a4c7c20 */ /* 0x000fc80008410000 */
[----:B------:R-:W3:Y:S01]  /*d6c0*/  MUFU.TANH R79, R15 ;  /* 0x0000000f004f7308 */ /* 0x000ee20000002400 */
[----:B------:R-:W-:Y:S01]  /*d6d0*/  FSEL R215, R71, -INF , !P4 ;  /* 0xff80000047d77808 */ /* 0x000fe20006000000 */
[----:B------:R-:W-:Y:S01]  /*d6e0*/  FMUL.FTZ R75, R91, UR4 ;  /* 0x000000045b4b7c20 */ /* 0x000fe20008410000 */
[----:B------:R-:W-:-:S05]  /*d6f0*/  FSEL R124, R93, -INF , !P6 ;  /* 0xff8000005d7c7808 */ /* 0x000fca0007000000 */
[----:B------:R-:W3:Y:S01]  /*d700*/  MUFU.TANH R83, R10 ;  /* 0x0000000a00537308 */ /* 0x000ee20000002400 */
[----:B------:R-:W-:Y:S01]  /*d710*/  ISETP.GE.AND P4, PT, R110, R70, PT ;  /* 0x000000466e00720c */ /* 0x000fe20003f86270 */
[----:B------:R-:W-:Y:S01]  /*d720*/  FMUL.FTZ R88, R88, UR4 ;  /* 0x0000000458587c20 */ /* 0x000fe20008410000 */
[----:B------:R-:W-:Y:S02]  /*d730*/  ISETP.GE.AND P6, PT, R110, R69, PT ;  /* 0x000000456e00720c */ /* 0x000fe40003fc6270 */
[----:B-1----:R-:W-:-:S03]  /*d740*/  FSEL R110, R87, -INF , !P3 ;  /* 0xff800000576e7808 */ /* 0x002fc60005800000 */
[----:B------:R-:W1:Y:S01]  /*d750*/  MUFU.TANH R73, R11 ;  /* 0x0000000b00497308 */ /* 0x000e620000002400 */
[----:B------:R-:W-:Y:S02]  /*d760*/  ISETP.GE.AND P3, PT, R108, R69, PT ;  /* 0x000000456c00720c */ /* 0x000fe40003f66270 */
[----:B------:R-:W-:-:S05]  /*d770*/  FSEL R93, R77, -INF , !P2 ;  /* 0xff8000004d5d7808 */ /* 0x000fca0005000000 */
[----:B------:R-:W1:Y:S01]  /*d780*/  MUFU.TANH R74, R74 ;  /* 0x0000004a004a7308 */ /* 0x000e620000002400 */
[-C--:B------:R-:W-:Y:S02]  /*d790*/  ISETP.GE.AND P5, PT, R108, R70.reuse, PT ;  /* 0x000000466c00720c */ /* 0x080fe40003fa6270 */
[----:B------:R-:W-:-:S05]  /*d7a0*/  ISETP.GE.AND P2, PT, R115, R70, PT ;  /* 0x000000467300720c */ /* 0x000fca0003f46270 */
[----:B------:R-:W1:Y:S01]  /*d7b0*/  MUFU.TANH R9, R9 ;  /* 0x0000000900097308 */ /* 0x000e620000002400 */
[----:B------:R-:W-:-:S07]  /*d7c0*/  FSEL R108, R16, -INF , !P4 ;  /* 0xff800000106c7808 */ /* 0x000fce0006000000 */
[----:B------:R-:W1:Y:S01]  /*d7d0*/  MUFU.TANH R4, R4 ;  /* 0x0000000400047308 */ /* 0x000e620000002400 */
[----:B----4-:R-:W-:-:S07]  /*d7e0*/  FSEL R87, R18, -INF , !P6 ;  /* 0xff80000012577808 */ /* 0x010fce0007000000 */
[----:B------:R-:W4:Y:S01]  /*d7f0*/  MUFU.TANH R5, R5 ;  /* 0x0000000500057308 */ /* 0x000f220000002400 */
[----:B--2---:R-:W-:Y:S02]  /*d800*/  FSEL R89, R19, -INF , !P3 ;  /* 0xff80000013597808 */ /* 0x004fe40005800000 */
[----:B------:R-:W-:Y:S02]  /*d810*/  ISETP.GE.AND P4, PT, R115, R69, PT ;  /* 0x000000457300720c */ /* 0x000fe40003f86270 */
[----:B------:R-:W-:-:S03]  /*d820*/  ISETP.GE.AND P6, PT, R206, R70, PT ;  /* 0x00000046ce00720c */ /* 0x000fc60003fc6270 */
[----:B------:R-:W-:Y:S01]  /*d830*/  MUFU.TANH R6, R6 ;  /* 0x0000000600067308 */ /* 0x000fe20000002400 */
[----:B------:R-:W-:Y:S02]  /*d840*/  ISETP.GE.AND P3, PT, R122, R70, PT ;  /* 0x000000467a00720c */ /* 0x000fe40003f66270 */
[----:B------:R-:W-:Y:S02]  /*d850*/  FSEL R115, R17, -INF , !P5 ;  /* 0xff80000011737808 */ /* 0x000fe40006800000 */
[----:B------:R-:W-:-:S03]  /*d860*/  FSEL R120, R12, -INF , !P2 ;  /* 0xff8000000c787808 */ /* 0x000fc60005000000 */
[----:B------:R2:W4:Y:S01]  /*d870*/  MUFU.TANH R121, R88 ;  /* 0x0000005800797308 */ /* 0x0005220000002400 */
[-C--:B------:R-:W-:Y:S02]  /*d880*/  ISETP.GE.AND P5, PT, R206, R69.reuse, PT ;  /* 0x00000045ce00720c */ /* 0x080fe40003fa6270 */
[----:B------:R-:W-:-:S05]  /*d890*/  ISETP.GE.AND P2, PT, R122, R69, PT ;  /* 0x000000457a00720c */ /* 0x000fca0003f46270 */
[----:B------:R-:W4:Y:S01]  /*d8a0*/  MUFU.TANH R118, R118 ;  /* 0x0000007600767308 */ /* 0x000f220000002400 */
[----:B---3--:R-:W-:-:S07]  /*d8b0*/  FSEL R122, R13, -INF , !P6 ;  /* 0xff8000000d7a7808 */ /* 0x008fce0007000000 */
[----:B------:R-:W3:Y:S01]  /*d8c0*/  MUFU.TANH R76, R76 ;  /* 0x0000004c004c7308 */ /* 0x000ee20000002400 */
[----:B------:R-:W-:Y:S01]  /*d8d0*/  BAR.SYNC.DEFER_BLOCKING 0x0 ;  /* 0x0000000000007b1d */ /* 0x000fe20000010000 */
[----:B--2---:R-:W-:-:S06]  /*d8e0*/  FSEL R88, R8, -INF , !P3 ;  /* 0xff80000008587808 */ /* 0x004fcc0005800000 */
[----:B------:R-:W2:Y:S01]  /*d8f0*/  MUFU.TANH R75, R75 ;  /* 0x0000004b004b7308 */ /* 0x000ea20000002400 */
[-C--:B------:R-:W-:Y:S01]  /*d900*/  ISETP.GE.AND P6, PT, R129, R69.reuse, PT ;  /* 0x000000458100720c */ /* 0x080fe20003fc6270 */
[----:B------:R-:W-:Y:S01]  /*d910*/  UISETP.GE.AND UP0, UPT, UR20, 0x3, UPT ;  /* 0x000000031400788c */ /* 0x000fe2000bf06270 */
[----:B------:R-:W-:Y:S02]  /*d920*/  ISETP.GE.AND P3, PT, R111, R69, PT ;  /* 0x000000456f00720c */ /* 0x000fe40003f66270 */
[----:B------:R-:W-:Y:S02]  /*d930*/  FSEL R78, R78, -INF , !P4 ;  /* 0xff8000004e4e7808 */ /* 0x000fe40006000000 */
[----:B------:R-:W-:Y:S02]  /*d940*/  FSEL R79, R79, -INF , !P5 ;  /* 0xff8000004f4f7808 */ /* 0x000fe40006800000 */
[----:B------:R-:W-:Y:S02]  /*d950*/  FSEL R83, R83, -INF , !P2 ;  /* 0xff80000053537808 */ /* 0x000fe40005000000 */
[----:B------:R-:W-:-:S02]  /*d960*/  ISETP.GE.AND P4, PT, R129, R70, PT ;  /* 0x000000468100720c */ /* 0x000fc40003f86270 */
[-C--:B------:R-:W-:Y:S02]  /*d970*/  ISETP.GE.AND P5, PT, R111, R70.reuse, PT ;  /* 0x000000466f00720c */ /* 0x080fe40003fa6270 */
[-C--:B------:R-:W-:Y:S02]  /*d980*/  ISETP.GE.AND P2, PT, R123, R70.reuse, PT ;  /* 0x000000467b00720c */ /* 0x080fe40003f46270 */
[----:B-1----:R-:W-:Y:S02]  /*d990*/  FSEL R73, R73, -INF , !P6 ;  /* 0xff80000049497808 */ /* 0x002fe40007000000 */
[----:B------:R-:W-:Y:S02]  /*d9a0*/  FSEL R74, R74, -INF , !P3 ;  /* 0xff8000004a4a7808 */ /* 0x000fe40005800000 */
[C---:B------:R-:W-:Y:S02]  /*d9b0*/  ISETP.GE.AND P6, PT, R113.reuse, R70, PT ;  /* 0x000000467100720c */ /* 0x040fe40003fc6270 */
[----:B------:R-:W-:-:S02]  /*d9c0*/  ISETP.GE.AND P3, PT, R113, R69, PT ;  /* 0x000000457100720c */ /* 0x000fc40003f66270 */
[----:B------:R-:W-:Y:S02]  /*d9d0*/  FSEL R111, R9, -INF , !P4 ;  /* 0xff800000096f7808 */ /* 0x000fe40006000000 */
[----:B------:R-:W-:Y:S02]  /*d9e0*/  FSEL R90, R4, -INF , !P5 ;  /* 0xff800000045a7808 */ /* 0x000fe40006800000 */
[----:B----4-:R-:W-:Y:S02]  /*d9f0*/  FSEL R113, R5, -INF , !P2 ;  /* 0xff80000005717808 */ /* 0x010fe40005000000 */
[-C--:B------:R-:W-:Y:S02]  /*da00*/  ISETP.GE.AND P4, PT, R123, R69.reuse, PT ;  /* 0x000000457b00720c */ /* 0x080fe40003f86270 */
[C---:B------:R-:W-:Y:S02]  /*da10*/  ISETP.GE.AND P5, PT, R35.reuse, R70, PT ;  /* 0x000000462300720c */ /* 0x040fe40003fa6270 */
[----:B------:R-:W-:-:S02]  /*da20*/  ISETP.GE.AND P2, PT, R35, R69, PT ;  /* 0x000000452300720c */ /* 0x000fc40003f46270 */
[----:B------:R-:W-:Y:S02]  /*da30*/  FSEL R121, R121, -INF , !P6 ;  /* 0xff80000079797808 */ /* 0x000fe40007000000 */
[----:B------:R-:W-:Y:S02]  /*da40*/  FSEL R118, R118, -INF , !P5 ;  /* 0xff80000076767808 */ /* 0x000fe40006800000 */
[----:B------:R-:W-:Y:S02]  /*da50*/  FSEL R77, R6, -INF , !P4 ;  /* 0xff800000064d7808 */ /* 0x000fe40006000000 */
[----:B---3--:R-:W-:Y:S02]  /*da60*/  FSEL R76, R76, -INF , !P3 ;  /* 0xff8000004c4c7808 */ /* 0x008fe40005800000 */
[----:B--2---:R-:W-:Y:S01]  /*da70*/  FSEL R75, R75, -INF , !P2 ;  /* 0xff8000004b4b7808 */ /* 0x004fe20005000000 */
[----:B------:R-:W-:Y:S06]  /*da80*/  BRA.U !UP0, `(.L_x_385) ;  /* 0x00000009082c7547 */ /* 0x000fec000b800000 */
[----:B------:R-:W-:Y:S01]  /*da90*/  MOV R11, UR20 ;  /* 0x00000014000b7c02 */ /* 0x000fe20008000f00 */
[----:B------:R-:W-:Y:S01]  /*daa0*/  IMAD.U32 R5, RZ, RZ, UR20 ;  /* 0x00000014ff057e24 */ /* 0x000fe2000f8e00ff */
[----:B------:R-:W-:Y:S01]  /*dab0*/  MOV R14, UR14 ;  /* 0x0000000e000e7c02 */ /* 0x000fe20008000f00 */
[----:B------:R-:W-:Y:S01]  /*dac0*/  IMAD.U32 R4, RZ, RZ, UR20 ;  /* 0x00000014ff047e24 */ /* 0x000fe2000f8e00ff */
[----:B------:R1:W-:Y:S01]  /*dad0*/  @P1 STS.128 [R246+0x4000], RZ ;  /* 0x004000fff6001388 */ /* 0x0003e20000000c00 */
[----:B------:R-:W-:Y:S01]  /*dae0*/  @!P1 VIADD R11, R11, 0xfffffffd ;  /* 0xfffffffd0b0b9836 */ /* 0x000fe20000000000 */
[----:B------:R-:W-:Y:S01]  /*daf0*/  BSSY.RECONVERGENT B0, `(.L_x_386) ;  /* 0x0000083000007945 */ /* 0x000fe20003800200 */
[----:B------:R-:W-:Y:S02]  /*db00*/  @!P1 VIADD R5, R5, 0xfffffffd ;  /* 0xfffffffd05059836 */ /* 0x000fe40000000000 */
[----:B------:R-:W-:-:S04]  /*db10*/  @!P1 IMAD.WIDE.U32 R6, R11, UR14, RZ ;  /* 0x0000000e0b069c25 */ /* 0x000fc8000f8e00ff */
[----:B------:R-:W-:Y:S01]  /*db20*/  @!P1 IMAD R12, R11, UR15, R7 ;  /* 0x0000000f0b0c9c24 */ /* 0x000fe2000f8e0207 */
[----:B------:R-:W-:Y:S01]  /*db30*/  MOV R11, UR20 ;  /* 0x00000014000b7c02 */ /* 0x000fe20008000f00 */
[----:B------:R-:W-:Y:S02]  /*db40*/  @!P1 VIADD R7, R4, 0xfffffffd ;  /* 0xfffffffd04079836 */ /* 0x000fe40000000000 */
[----:B------:R-:W-:Y:S01]  /*db50*/  @!P1 IMAD.WIDE.U32 R18, R5, UR14, RZ ;  /* 0x0000000e05129c25 */ /* 0x000fe2000f8e00ff */
[----:B------:R-:W-:Y:S02]  /*db60*/  @!P1 IADD3 R11, PT, PT, R11, -0x3, RZ ;  /* 0xfffffffd0b0b9810 */ /* 0x000fe40007ffe0ff */
[----:B------:R-:W-:Y:S01]  /*db70*/  @!P1 SHF.L.U64.HI R12, R6, 0x7, R12 ;  /* 0x00000007060c9819 */ /* 0x000fe2000001020c */
[----:B------:R-:W-:-:S04]  /*db80*/  @!P1 IMAD.WIDE.U32 R16, R7, UR14, RZ ;  /* 0x0000000e07109c25 */ /* 0x000fc8000f8e00ff */
[----:B------:R-:W-:Y:S01]  /*db90*/  IMAD.U32 R15, RZ, RZ, UR20 ;  /* 0x00000014ff0f7e24 */ /* 0x000fe2000f8e00ff */
[----:B------:R-:W-:Y:S01]  /*dba0*/  @!P1 LEA R34, P2, R16, R245, 0x8 ;  /* 0x000000f510229211 */ /* 0x000fe200078440ff */
[----:B------:R-:W-:Y:S02]  /*dbb0*/  @!P1 IMAD R5, R5, UR15, R19 ;  /* 0x0000000f05059c24 */ /* 0x000fe4000f8e0213 */
[----:B------:R-:W-:Y:S01]  /*dbc0*/  @!P1 IMAD.SHL.U32 R4, R6, 0x80, RZ ;  /* 0x0000008006049824 */ /* 0x000fe200078e00ff */
[----:B------:R-:W-:Y:S01]  /*dbd0*/  @!P1 IADD3 R15, PT, PT, R15, -0x3, RZ ;  /* 0xfffffffd0f0f9810 */ /* 0x000fe20007ffe0ff */
[----:B------:R-:W-:Y:S01]  /*dbe0*/  @!P1 IMAD R17, R7, UR15, R17 ;  /* 0x0000000f07119c24 */ /* 0x000fe2000f8e0211 */
[----:B------:R-:W-:Y:S01]  /*dbf0*/  @!P1 SHF.L.U64.HI R33, R18, 0x7, R5 ;  /* 0x0000000712219819 */ /* 0x000fe20000010205 */
[----:B------:R-:W-:-:S03]  /*dc00*/  @!P1 IMAD.WIDE.U32 R6, R11, UR14, RZ ;  /* 0x0000000e0b069c25 */ /* 0x000fc6000f8e00ff */
[----:B------:R-:W-:Y:S01]  /*dc10*/  @!P1 LEA.HI.X R35, R16, R244, R17, 0x8, P2 ;  /* 0x000000f410239211 */ /* 0x000fe200010f4411 */
[----:B------:R-:W-:Y:S01]  /*dc20*/  @!P1 IMAD R11, R11, UR15, R7 ;  /* 0x0000000f0b0b9c24 */ /* 0x000fe2000f8e0207 */
[C---:B------:R-:W-:Y:S01]  /*dc30*/  @!P1 SHF.L.U32 R7, R6.reuse, 0x7, RZ ;  /* 0x0000000706079819 */ /* 0x040fe200000006ff */
[----:B------:R-:W-:Y:S02]  /*dc40*/  IMAD.U32 R5, RZ, RZ, UR20 ;  /* 0x00000014ff057e24 */ /* 0x000fe4000f8e00ff */
[----:B------:R-:W-:Y:S01]  /*dc50*/  IMAD.U32 R13, RZ, RZ, UR20 ;  /* 0x00000014ff0d7e24 */ /* 0x000fe2000f8e00ff */
[----:B------:R-:W-:Y:S01]  /*dc60*/  @!P1 SHF.L.U64.HI R11, R6, 0x7, R11 ;  /* 0x00000007060b9819 */ /* 0x000fe2000001020b */
[----:B------:R-:W-:Y:S01]  /*dc70*/  @!P1 IMAD.WIDE.U32 R16, R15, UR14, RZ ;  /* 0x0000000e0f109c25 */ /* 0x000fe2000f8e00ff */
[----:B------:R-:W-:Y:S01]  /*dc80*/  @!P1 IADD3 R5, PT, PT, R5, -0x3, RZ ;  /* 0xfffffffd05059810 */ /* 0x000fe20007ffe0ff */
[----:B------:R-:W-:Y:S01]  /*dc90*/  @!PT LDS RZ, [RZ] ;  /* 0x00000000fffff984 */ /* 0x000fe20000000800 */
[----:B------:R-:W-:Y:S01]  /*dca0*/  @!PT LDS RZ, [RZ] ;  /* 0x00000000fffff984 */ /* 0x000fe20000000800 */
[----:B------:R-:W-:Y:S01]  /*dcb0*/  @!PT LDS RZ, [RZ] ;  /* 0x00000000fffff984 */ /* 0x000fe20000000800 */
[----:B------:R1:W-:Y:S02]  /*dcc0*/  @!P1 LDGSTS.E.BYPASS.LTC128B.128 [R246+0x4000], desc[UR22][R34.64] ;  /* 0x0400000022f69fae */ /* 0x0003e4000b981a16 */
[----:B------:R-:W-:-:S02]  /*dcd0*/  @!P1 VIADD R13, R13, 0xfffffffd ;  /* 0xfffffffd0d0d9836 */ /* 0x000fc40000000000 */
[----:B------:R-:W-:Y:S01]  /*dce0*/  @!P1 IMAD R6, R15, UR15, R17 ;  /* 0x0000000f0f069c24 */ /* 0x000fe2000f8e0211 */
[----:B------:R1:W-:Y:S01]  /*dcf0*/  @P1 STS.128 [R246+0x4800], RZ ;  /* 0x004800fff6001388 */ /* 0x0003e20000000c00 */
[----:B------:R-:W-:-:S03]  /*dd00*/  @!P1 IMAD.WIDE.U32 R8, R13, UR14, RZ ;  /* 0x0000000e0d089c25 */ /* 0x000fc6000f8e00ff */
[----:B------:R-:W-:Y:S01]  /*dd10*/  @!P1 SHF.L.U64.HI R19, R16, 0x7, R6 ;  /* 0x0000000710139819 */ /* 0x000fe20000010206 */
[----:B------:R-:W-:Y:S01]  /*dd20*/  @!P1 IMAD.SHL.U32 R32, R18, 0x80, RZ ;  /* 0x0000008012209824 */ /* 0x000fe200078e00ff */
[----:B------:R-:W-:Y:S01]  /*dd30*/  MOV R6, UR15 ;  /* 0x0000000f00067c02 */ /* 0x000fe20008000f00 */
[----:B------:R-:W-:Y:S02]  /*dd40*/  IMAD.U32 R15, RZ, RZ, UR14 ;  /* 0x0000000eff0f7e24 */ /* 0x000fe4000f8e00ff */
[----:B------:R-:W-:-:S03]  /*dd50*/  @!P1 IMAD.WIDE.U32 R42, R5, UR14, RZ ;  /* 0x0000000e052a9c25 */ /* 0x000fc6000f8e00ff */
[----:B------:R-:W-:Y:S01]  /*dd60*/  @!P1 LEA R15, P3, R15, R4, 0x5 ;  /* 0x000000040f0f9211 */ /* 0x000fe200078628ff */
[----:B------:R-:W-:Y:S01]  /*dd70*/  @!P1 IMAD.SHL.U32 R18, R16, 0x80, RZ ;  /* 0x0000008010129824 */ /* 0x000fe200078e00ff */
[----:B------:R-:W-:Y:S01]  /*dd80*/  MOV R16, UR14 ;  /* 0x0000000e00107c02 */ /* 0x000fe20008000f00 */
[----:B------:R-:W-:Y:S01]  /*dd90*/  @!P1 IMAD R13, R13, UR15, R9 ;  /* 0x0000000f0d0d9c24 */ /* 0x000fe2000f8e0209 */
[----:B------:R-:W-:Y:S01]  /*dda0*/  @!P1 SHF.L.U32 R9, R8, 0x7, RZ ;  /* 0x0000000708099819 */ /* 0x000fe200000006ff */
[----:B------:R-:W-:Y:S01]  /*ddb0*/  @!P1 IMAD R10, R5, UR15, R43 ;  /* 0x0000000f050a9c24 */ /* 0x000fe2000f8e022b */
[----:B------:R-:W-:Y:S01]  /*ddc0*/  @!P1 LEA R16, P2, R16, R7, 0x6 ;  /* 0x0000000710109211 */ /* 0x000fe200078430ff */
[----:B------:R-:W-:Y:S01]  /*ddd0*/  IMAD.U32 R5, RZ, RZ, UR14 ;  /* 0x0000000eff057e24 */ /* 0x000fe2000f8e00ff */
[----:B------:R-:W-:Y:S01]  /*dde0*/  MOV R4, UR15 ;  /* 0x0000000f00047c02 */ /* 0x000fe20008000f00 */
[----:B------:R-:W-:Y:S01]  /*ddf0*/  IMAD.U32 R7, RZ, RZ, UR14 ;  /* 0x0000000eff077e24 */ /* 0x000fe2000f8e00ff */
[----:B------:R-:W-:Y:S01]  /*de00*/  @!P1 LEA R14, P4, R14, R9, 0x4 ;  /* 0x000000090e0e9211 */ /* 0x000fe200078820ff */
[----:B------:R-:W-:Y:S01]  /*de10*/  IMAD.U32 R9, RZ, RZ, UR14 ;  /* 0x0000000eff097e24 */ /* 0x000fe2000f8e00ff */
[----:B------:R-:W-:Y:S01]  /*de20*/  @!P1 SHF.L.U64.HI R13, R8, 0x7, R13 ;  /* 0x00000007080d9819 */ /* 0x000fe2000001020d */
[----:B------:R-:W-:Y:S01]  /*de30*/  @!P1 IMAD.WIDE.U32 R32, R7, 0x30, R32 ;  /* 0x0000003007209825 */ /* 0x000fe200078e0020 */
[----:B------:R-:W-:-:S02]  /*de40*/  @!P1 LEA.HI.X R5, R5, R11, R4, 0x6, P2 ;  /* 0x0000000b05059211 */ /* 0x000fc400010f3404 */
[----:B------:R-:W-:Y:S02]  /*de50*/  MOV R8, UR15 ;  /* 0x0000000f00087c02 */ /* 0x000fe40008000f00 */
[----:B------:R-:W-:Y:S02]  /*de60*/  MOV R11, UR14 ;  /* 0x0000000e000b7c02 */ /* 0x000fe40008000f00 */
[----:B------:R-:W-:Y:S02]  /*de70*/  @!P1 LEA.HI.X R6, R7, R12, R6, 0x5, P3 ;  /* 0x0000000c07069211 */ /* 0x000fe400018f2c06 */
[----:B------:R-:W-:Y:S01]  /*de80*/  @!P1 LEA.HI.X R9, R9, R13, R8, 0x4, P4 ;  /* 0x0000000d09099211 */ /* 0x000fe200020f2408 */
[----:B------:R-:W-:Y:S01]  /*de90*/  @!P1 IMAD.WIDE.U32 R18, R11, 0x50, R18 ;  /* 0x000000500b129825 */ /* 0x000fe200078e0012 */
[-C--:B------:R-:W-:Y:S02]  /*dea0*/  @!P1 LEA R12, P3, R14, R245.reuse, 0x1 ;  /* 0x000000f50e0c9211 */ /* 0x080fe400078608ff */
[-C--:B------:R-:W-:Y:S01]  /*deb0*/  @!P1 LEA R8, P2, R15, R245.reuse, 0x1 ;  /* 0x000000f50f089211 */ /* 0x080fe200078408ff */
[----:B------:R-:W-:Y:S01]  /*dec0*/  IMAD.U32 R11, RZ, RZ, UR15 ;  /* 0x0000000fff0b7e24 */ /* 0x000fe2000f8e00ff */
[C---:B------:R-:W-:Y:S01]  /*ded0*/  @!P1 SHF.L.U64.HI R43, R42.reuse, 0x7, R10 ;  /* 0x000000072a2b9819 */ /* 0x040fe2000001020a */
[----:B------:R-:W-:Y:S01]  /*dee0*/  @!P1 IMAD.SHL.U32 R42, R42, 0x80, RZ ;  /* 0x000000802a2a9824 */ /* 0x000fe200078e00ff */
[-C--:B------:R-:W-:Y:S01]  /*def0*/  @!P1 LEA.HI.X R13, R14, R244.reuse, R9, 0x1, P3 ;  /* 0x000000f40e0d9211 */ /* 0x080fe200018f0c09 */
[----:B------:R-:W-:Y:S01]  /*df00*/  @!P1 IMAD R11, R11, 0x30, RZ ;  /* 0x000000300b0b9824 */ /* 0x000fe200078e02ff */
[-C--:B------:R-:W-:Y:S01]  /*df10*/  @!P1 LEA.HI.X R9, R15, R244.reuse, R6, 0x1, P2 ;  /* 0x000000f40f099211 */ /* 0x080fe200010f0c06 */
[----:B------:R-:W-:Y:S01]  /*df20*/  IMAD.U32 R6, RZ, RZ, UR15 ;  /* 0x0000000fff067e24 */ /* 0x000fe2000f8e00ff */
[----:B------:R-:W-:Y:S01]  /*df30*/  MOV R10, UR15 ;  /* 0x0000000f000a7c02 */ /* 0x000fe20008000f00 */
[----:B------:R-:W-:Y:S01]  /*df40*/  @!P1 IMAD.WIDE.U32 R42, R7, 0x60, R42 ;  /* 0x00000060072a9825 */ /* 0x000fe200078e002a */
[----:B------:R-:W-:Y:S01]  /*df50*/  @!P1 LEA R4, P2, R16, R245, 0x1 ;  /* 0x000000f510049211 */ /* 0x000fe200078408ff */
[----:B------:R-:W-:Y:S01]  /*df60*/  @!PT LDS RZ, [RZ] ;  /* 0x00000000fffff984 */ /* 0x000fe20000000800 */
[----:B------:R-:W-:Y:S01]  /*df70*/  @!PT LDS RZ, [RZ] ;  /* 0x00000000fffff984 */ /* 0x000fe20000000800 */
[----:B------:R-:W-:Y:S01]  /*df80*/  @!PT LDS RZ, [RZ] ;  /* 0x00000000fffff984 */ /* 0x000fe20000000800 */
[----:B------:R1:W-:Y:S01]  /*df90*/  @!P1 LDGSTS.E.BYPASS.LTC128B.128 [R246+0x4800], desc[UR22][R12.64] ;  /* 0x048000000cf69fae */ /* 0x0003e2000b981a16 */
[----:B------:R-:W-:Y:S01]  /*dfa0*/  @!P1 IADD3 R11, PT, PT, R11, R33, RZ ;  /* 0x000000210b0b9210 */ /* 0x000fe20007ffe0ff */
[----:B------:R-:W-:Y:S01]  /*dfb0*/  @!P1 IMAD R10, R10, 0x50, RZ ;  /* 0x000000500a0a9824 */ /* 0x000fe200078e02ff */
[-C--:B------:R-:W-:Y:S01]  /*dfc0*/  @!P1 LEA.HI.X R5, R16, R244.reuse, R5, 0x1, P2 ;  /* 0x000000f410059211 */ /* 0x080fe200010f0c05 */
[----:B------:R-:W-:Y:S01]  /*dfd0*/  @!P1 IMAD R6, R6, 0x60, RZ ;  /* 0x0000006006069824 */ /* 0x000fe200078e02ff */
[-C--:B------:R-:W-:Y:S01]  /*dfe0*/  @!P1 LEA R16, P4, R32, R245.reuse, 0x1 ;  /* 0x000000f520109211 */ /* 0x080fe200078808ff */
[----:B------:R-:W-:Y:S01]  /*dff0*/  @!P1 IMAD.IADD R7, R10, 0x1, R19 ;  /* 0x000000010a079824 */ /* 0x000fe200078e0213 */
[----:B------:R-:W-:Y:S01]  /*e000*/  @!P1 LEA R10, P3, R18, R245, 0x1 ;  /* 0x000000f5120a9211 */ /* 0x000fe200078608ff */
[----:B------:R1:W-:Y:S01]  /*e010*/  @P1 STS.128 [R246+0x5000], RZ ;  /* 0x005000fff6001388 */ /* 0x0003e20000000c00 */
[----:B------:R-:W-:-:S02]  /*e020*/  @!P1 LEA.HI.X R17, R32, R244, R11, 0x1, P4 ;  /* 0x000000f420119211 */ /* 0x000fc400020f0c0b */
[----:B------:R-:W-:Y:S01]  /*e030*/  @!P1 IADD3 R15, PT, PT, R6, R43, RZ ;  /* 0x0000002b060f9210 */ /* 0x000fe20007ffe0ff */
[----:B------:R-:W-:Y:S01]  /*e040*/  @!PT LDS RZ, [RZ] ;  /* 0x00000000fffff984 */ /* 0x000fe20000000800 */
[----:B------:R-:W-:Y:S01]  /*e050*/  @!PT LDS RZ, [RZ] ;  /* 0x00000000fffff984 */ /* 0x000fe20000000800 */
[----:B------:R-:W-:Y:S01]  /*e060*/  @!PT LDS RZ, [RZ] ;  /* 0x00000000fffff984 */ /* 0x000fe20000000800 */
[----:B------:R1:W-:Y:S01]  /*e070*/  @!P1 LDGSTS.E.BYPASS.LTC128B.128 [R246+0x5000], desc[UR22][R8.64] ;  /* 0x0500000008f69fae */ /* 0x0003e2000b981a16 */
[----:B------:R-:W-:Y:S02]  /*e080*/  @!P1 LEA R6, P2, R42, R245, 0x1 ;  /* 0x000000f52a069211 */ /* 0x000fe400078408ff */
[-C--:B------:R-:W-:Y:S01]  /*e090*/  @!P1 LEA.HI.X R11, R18, R244.reuse, R7, 0x1, P3 ;  /* 0x000000f4120b9211 */ /* 0x080fe200018f0c07 */
        /* <DEDUP_REMOVED lines=40> */
.L_x_387:
[----:B------:R-:W-:Y:S05]  /*e320*/  BSYNC.RECONVERGENT B0 ;  /* 0x0000000000007941 */ /* 0x000fea0003800200 */
.L_x_386:
[----:B------:R-:W0:Y:S02]  /*e330*/  LDGDEPBAR ;  /* 0x00000000000079af */ /* 0x000e240000000000 */
.L_x_385:
[----:B-1----:R-:W-:Y:S01]  /*e340*/  FMNMX3.FTZ R9, R2, R20, R22, !PT ;  /* 0x0000001402097276 */ /* 0x002fe20007810016 */
[----:B------:R-:W3:Y:S01]  /*e350*/  LDL.LU R232, [R1] ;  /* 0x0000000001e87983 */ /* 0x000ee20000300800 */
[----:B------:R-:W-:Y:S01]  /*e360*/  FMNMX3.FTZ R5, R0, R21, R23, !PT ;  /* 0x0000001500057276 */ /* 0x000fe20007810017 */
[----:B------:R-:W-:Y:S01]  /*e370*/  UISETP.LT.AND UP0, UPT, UR20, 0x2, UPT ;  /* 0x000000021400788c */ /* 0x000fe2000bf01270 */
[----:B------:R-:W-:Y:S01]  /*e380*/  FMNMX3.FTZ R9, R9, R72, R224, !PT ;  /* 0x0000004809097276 */ /* 0x000fe200078100e0 */
[----:B------:R-:W-:Y:S01]  /*e390*/  LDSM.16.MT88.4 R16, [R237+0x8000] ;  /* 0x00800000ed10783b */ /* 0x000fe20000004200 */
[----:B------:R-:W-:Y:S01]  /*e3a0*/  FMNMX3.FTZ R5, R5, R220, R222, !PT ;  /* 0x000000dc05057276 */ /* 0x000fe200078100de */
[----:B------:R-:W-:Y:S01]  /*e3b0*/  USEL UR7, UR20, 0x2, !UP0 ;  /* 0x0000000214077887 */ /* 0x000fe2000c000000 */
[----:B------:R-:W-:Y:S01]  /*e3c0*/  FMNMX3.FTZ R9, R9, R58, R60, !PT ;  /* 0x0000003a09097276 */ /* 0x000fe2000781003c */
[----:B------:R-:W-:Y:S01]  /*e3d0*/  LDSM.16.MT88.4 R12, [R233+0x8000] ;  /* 0x00800000e90c783b */ /* 0x000fe20000004200 */
[----:B------:R-:W-:Y:S01]  /*e3e0*/  FMNMX3.FTZ R10, R5, R46, R36, !PT ;  /* 0x0000002e050a7276 */ /* 0x000fe20007810024 */
[----:B------:R-:W-:Y:S01]  /*e3f0*/  UIADD3 UR7, UPT, UPT, UR7, -0x3, URZ ;  /* 0xfffffffd07077890 */ /* 0x000fe2000fffe0ff */
        /* <DEDUP_REMOVED lines=21> */
[----:B--2---:R-:W-:Y:S02]  /*e550*/  FMNMX3.FTZ R6, R68, R62, R227, !PT ;  /* 0x0000003e44067276 */ /* 0x004fe400078100e3 */
[----:B------:R-:W-:Y:S02]  /*e560*/  FMNMX3.FTZ R9, R9, R90, R113, !PT ;  /* 0x0000005a09097276 */ /* 0x000fe40007810071 */
[----:B------:R-:W-:Y:S02]  /*e570*/  FMNMX3.FTZ R10, R10, R83, R73, !PT ;  /* 0x000000530a0a7276 */ /* 0x000fe40007810049 */
[----:B------:R-:W-:-:S02]  /*e580*/  FMNMX3.FTZ R9, R9, R121, R118, !PT ;  /* 0x0000007909097276 */ /* 0x000fc40007810076 */
[----:B------:R-:W-:Y:S02]  /*e590*/  FMNMX3.FTZ R6, R6, R229, R59, !PT ;  /* 0x000000e506067276 */ /* 0x000fe4000781003b */
[----:B------:R-:W-:Y:S01]  /*e5a0*/  FMNMX3.FTZ R5, R3, R86, R84, !PT ;  /* 0x0000005603057276 */ /* 0x000fe20007810054 */
[----:B------:R-:W1:Y:S01]  /*e5b0*/  SHFL.BFLY PT, R8, R9, 0x2, 0x1f ;  /* 0x0c401f0009087f89 */ /* 0x000e6200000e0000 */
[----:B------:R-:W-:Y:S02]  /*e5c0*/  FMNMX3.FTZ R10, R10, R74, R77, !PT ;  /* 0x0000004a0a0a7276 */ /* 0x000fe4000781004d */
[----:B------:R-:W-:Y:S02]  /*e5d0*/  FMNMX3.FTZ R6, R6, R55, R81, !PT ;  /* 0x0000003706067276 */ /* 0x000fe40007810051 */
[----:B------:R-:W-:Y:S02]  /*e5e0*/  FMNMX3.FTZ R5, R5, R66, R64, !PT ;  /* 0x0000004205057276 */ /* 0x000fe40007810040 */
[----:B------:R-:W-:-:S02]  /*e5f0*/  FMNMX3.FTZ R10, R10, R76, R75, !PT ;  /* 0x0000004c0a0a7276 */ /* 0x000fc4000781004b */
[----:B------:R-:W-:Y:S02]  /*e600*/  IADD3 R4, PT, PT, R237, 0x8000, RZ ;  /* 0x00008000ed047810 */ /* 0x000fe40007ffe0ff */
[----:B------:R-:W-:Y:S01]  /*e610*/  FMNMX3.FTZ R6, R6, R45, R41, !PT ;  /* 0x0000002d06067276 */ /* 0x000fe20007810029 */
[----:B------:R-:W2:Y:S01]  /*e620*/  SHFL.BFLY PT, R7, R10, 0x2, 0x1f ;  /* 0x0c401f000a077f89 */ /* 0x000ea200000e0000 */
[----:B------:R-:W-:Y:S02]  /*e630*/  FMNMX3.FTZ R5, R5, R40, R85, !PT ;  /* 0x0000002805057276 */ /* 0x000fe40007810055 */
[----:B------:R-:W-:Y:S02]  /*e640*/  IADD3 R37, PT, PT, R237, 0x8040, RZ ;  /* 0x00008040ed257810 */ /* 0x000fe40007ffe0ff */
[----:B------:R-:W-:Y:S02]  /*e650*/  @P0 IADD3 R37, PT, PT, R4, -0x40, RZ ;  /* 0xffffffc004250810 */ /* 0x000fe40007ffe0ff */
[----:B------:R-:W-:-:S02]  /*e660*/  FMNMX3.FTZ R6, R6, R67, R61, !PT ;  /* 0x0000004306067276 */ /* 0x000fc4000781003d */
[----:B------:R-:W-:Y:S02]  /*e670*/  FMNMX3.FTZ R4, R5, R38, R249, !PT ;  /* 0x0000002605047276 */ /* 0x000fe400078100f9 */
[----:B------:R-:W-:Y:S02]  /*e680*/  FMNMX3.FTZ R35, R6, R65, R63, !PT ;  /* 0x0000004106237276 */ /* 0x000fe4000781003f */
[----:B-1----:R-:W-:Y:S02]  /*e690*/  FMNMX.FTZ R8, R9, R8, !PT ;  /* 0x0000000809087209 */ /* 0x002fe40007810000 */
[----:B------:R-:W-:Y:S02]  /*e6a0*/  FMNMX3.FTZ R4, R4, R241, R231, !PT ;  /* 0x000000f104047276 */ /* 0x000fe400078100e7 */
[----:B------:R-:W-:Y:S01]  /*e6b0*/  FMNMX3.FTZ R35, R35, R219, R26, !PT ;  /* 0x000000db23237276 */ /* 0x000fe2000781001a */
[----:B------:R-:W1:Y:S01]  /*e6c0*/  SHFL.BFLY PT, R33, R8, 0x1, 0x1f ;  /* 0x0c201f0008217f89 */ /* 0x000e6200000e0000 */
[----:B------:R-:W-:-:S02]  /*e6d0*/  FMNMX3.FTZ R4, R4, R225, R201, !PT ;  /* 0x000000e104047276 */ /* 0x000fc400078100c9 */
[----:B------:R-:W-:Y:S02]  /*e6e0*/  FMNMX3.FTZ R35, R35, R25, R24, !PT ;  /* 0x0000001923237276 */ /* 0x000fe40007810018 */
[----:B------:R-:W-:Y:S02]  /*e6f0*/  FMNMX3.FTZ R4, R4, R221, R214, !PT ;  /* 0x000000dd04047276 */ /* 0x000fe400078100d6 */
[----:B------:R-:W-:Y:S02]  /*e700*/  FMNMX3.FTZ R35, R35, R199, R196, !PT ;  /* 0x000000c723237276 */ /* 0x000fe400078100c4 */
[----:B------:R-:W-:Y:S02]  /*e710*/  FMNMX3.FTZ R4, R4, R212, R27, !PT ;  /* 0x000000d404047276 */ /* 0x000fe4000781001b */
[----:B------:R-:W-:Y:S02]  /*e720*/  FMNMX3.FTZ R35, R35, R197, R130, !PT ;  /* 0x000000c523237276 */ /* 0x000fe40007810082 */
[----:B------:R-:W-:-:S02]  /*e730*/  FMNMX3.FTZ R4, R4, R107, R102, !PT ;  /* 0x0000006b04047276 */ /* 0x000fc40007810066 */
[----:B--2---:R-:W-:Y:S02]  /*e740*/  FMNMX.FTZ R7, R10, R7, !PT ;  /* 0x000000070a077209 */ /* 0x004fe40007810000 */
[----:B------:R-:W-:Y:S02]  /*e750*/  FMNMX3.FTZ R35, R35, R131, R128, !PT ;  /* 0x0000008323237276 */ /* 0x000fe40007810080 */
[----:B------:R-:W-:Y:S01]  /*e760*/  FMNMX3.FTZ R4, R4, R105, R100, !PT ;  /* 0x0000006904047276 */ /* 0x000fe20007810064 */
[----:B------:R-:W2:Y:S01]  /*e770*/  SHFL.BFLY PT, R32, R7, 0x1, 0x1f ;  /* 0x0c201f0007207f89 */ /* 0x000ea200000e0000 */
[----:B------:R-:W-:Y:S02]  /*e780*/  FMNMX3.FTZ R35, R35, R119, R116, !PT ;  /* 0x0000007723237276 */ /* 0x000fe40007810074 */
[----:B------:R-:W-:Y:S02]  /*e790*/  FMNMX3.FTZ R4, R4, R103, R98, !PT ;  /* 0x0000006704047276 */ /* 0x000fe40007810062 */
[----:B-1----:R-:W-:-:S02]  /*e7a0*/  FMNMX.FTZ R33, R8, R33, !PT ;  /* 0x0000002108217209 */ /* 0x002fc40007810000 */
[----:B------:R-:W-:Y:S01]  /*e7b0*/  FMNMX3.FTZ R35, R35, R117, R114, !PT ;  /* 0x0000007523237276 */ /* 0x000fe20007810072 */
[----:B------:R-:W-:Y:S01]  /*e7c0*/  LDSM.16.MT88.4 R8, [R37] ;  /* 0x000000002508783b */ /* 0x000fe20000004200 */
[C---:B------:R-:W-:Y:S01]  /*e7d0*/  FSETP.NEU.FTZ.AND P1, PT, R33.reuse, -INF , PT ;  /* 0xff8000002100780b */ /* 0x040fe20003f3d000 */
[C---:B------:R-:W-:Y:S01]  /*e7e0*/  FMUL.FTZ R123, R33.reuse, UR6 ;  /* 0x00000006217b7c20 */ /* 0x040fe20008410000 */
[----:B------:R-:W-:Y:S02]  /*e7f0*/  FMNMX3.FTZ R4, R4, R101, R96, !PT ;  /* 0x0000006504047276 */ /* 0x000fe40007810060 */
[----:B------:R-:W-:Y:S02]  /*e800*/  FSEL R5, R33, RZ, P1 ;  /* 0x000000ff21057208 */ /* 0x000fe40000800000 */
[----:B------:R-:W-:Y:S02]  /*e810*/  FMNMX3.FTZ R35, R35, R112, R127, !PT ;  /* 0x0000007023237276 */ /* 0x000fe4000781007f */
[----:B------:R-:W-:Y:S01]  /*e820*/  FSEL R123, R123, RZ, P1 ;  /* 0x000000ff7b7b7208 */ /* 0x000fe20000800000 */
[----:B------:R-:W-:Y:S01]  /*e830*/  FADD.FTZ R2, R2, -R5 ;  /* 0x8000000502027221 */ /* 0x000fe20000010000 */
[----:B------:R-:W-:-:S03]  /*e840*/  FMNMX3.FTZ R35, R35, R125, R106, !PT ;  /* 0x0000007d23237276 */ /* 0x000fc6000781006a */
[----:B------:R-:W-:Y:S01]  /*e850*/  FMUL.FTZ R209, R2, UR6 ;  /* 0x0000000602d17c20 */ /* 0x000fe20008410000 */
[----:B------:R-:W-:Y:S01]  /*e860*/  FMNMX3.FTZ R2, R4, R97, R94, !PT ;  /* 0x0000006104027276 */ /* 0x000fe2000781005e */
[--C-:B------:R-:W-:Y:S01]  /*e870*/  FFMA.FTZ R206, R20, UR6, -R123.reuse ;  /* 0x0000000614ce7c23 */ /* 0x100fe2000801087b */
[----:B------:R-:W-:Y:S01]  /*e880*/  FMNMX3.FTZ R35, R35, R109, R104, !PT ;  /* 0x0000006d23237276 */ /* 0x000fe20007810068 */
[----:B------:R-:W-:Y:S01]  /*e890*/  FFMA.FTZ R71, R22, UR6, -R123 ;  /* 0x0000000616477c23 */ /* 0x000fe2000801087b */
[----:B------:R-:W-:Y:S01]  /*e8a0*/  FMNMX3.FTZ R2, R2, R92, R99, !PT ;  /* 0x0000005c02027276 */ /* 0x000fe20007810063 */
[----:B------:R-:W-:Y:S01]  /*e8b0*/  FFMA.FTZ R72, R72, UR6, -R123 ;  /* 0x0000000648487c23 */ /* 0x000fe2000801087b */
[----:B--2---:R-:W-:Y:S01]  /*e8c0*/  FMNMX.FTZ R32, R7, R32, !PT ;  /* 0x0000002007207209 */ /* 0x004fe20007810000 */
[----:B------:R-:W1:Y:S01]  /*e8d0*/  SHFL.BFLY PT, R34, R35, 0x2, 0x1f ;  /* 0x0c401f0023227f89 */ /* 0x000e6200000e0000 */
[----:B------:R-:W-:Y:S01]  /*e8e0*/  FMNMX3.FTZ R2, R2, R28, R31, !PT ;  /* 0x0000001c02027276 */ /* 0x000fe2000781001f */
[----:B------:R-:W-:Y:S01]  /*e8f0*/  FFMA.FTZ R43, R224, UR6, -R123 ;  /* 0x00000006e02b7c23 */ /* 0x000fe2000801087b */
[C---:B------:R-:W-:Y:S01]  /*e900*/  FSETP.NEU.FTZ.AND P1, PT, R32.reuse, -INF , PT ;  /* 0xff8000002000780b */ /* 0x040fe20003f3d000 */
[----:B------:R-:W-:Y:S01]  /*e910*/  FMUL.FTZ R80, R32, UR6 ;  /* 0x0000000620507c20 */ /* 0x000fe20008410000 */
[----:B------:R-:W-:Y:S01]  /*e920*/  FMNMX3.FTZ R2, R2, R30, R95, !PT ;  /* 0x0000001e02027276 */ /* 0x000fe2000781005f */
[----:B------:R-:W-:Y:S01]  /*e930*/  MUFU.EX2 R206, R206 ;  /* 0x000000ce00ce7308 */ /* 0x000fe20000000800 */
[----:B------:R-:W-:Y:S01]  /*e940*/  FSEL R5, R32, RZ, P1 ;  /* 0x000000ff20057208 */ /* 0x000fe20000800000 */
[----:B------:R-:W-:Y:S01]  /*e950*/  FFMA.FTZ R60, R60, UR6, -R123 ;  /* 0x000000063c3c7c23 */ /* 0x000fe2000801087b */
[----:B------:R-:W-:Y:S01]  /*e960*/  FSEL R80, R80, RZ, P1 ;  /* 0x000000ff50507208 */ /* 0x000fe20000800000 */
[----:B------:R-:W2:Y:S01]  /*e970*/  SHFL.BFLY PT, R69, R2, 0x2, 0x1f ;  /* 0x0c401f0002457f89 */ /* 0x000ea200000e0000 */
[----:B------:R-:W4:Y:S01]  /*e980*/  MUFU.EX2 R71, R71 ;  /* 0x0000004700477308 */ /* 0x000f220000000800 */
[----:B------:R-:W-:Y:S01]  /*e990*/  FADD.FTZ R126, R0, -R5 ;  /* 0x80000005007e7221 */ /* 0x000fe20000010000 */
[----:B------:R-:W-:Y:S01]  /*e9a0*/  IADD3 R0, PT, PT, R234, R37, RZ ;  /* 0x00000025ea007210 */ /* 0x000fe20007ffe0ff */
[--C-:B------:R-:W-:Y:S01]  /*e9b0*/  FFMA.FTZ R129, R21, UR6, -R80.reuse ;  /* 0x0000000615817c23 */ /* 0x100fe20008010850 */
[--C-:B------:R-:W-:Y:S01]  /*e9c0*/  FFMA.FTZ R70, R23, UR6, -R80.reuse ;  /* 0x0000000617467c23 */ /* 0x100fe20008010850 */
[--C-:B------:R-:W-:Y:S01]  /*e9d0*/  FFMA.FTZ R47, R220, UR6, -R80.reuse ;  /* 0x00000006dc2f7c23 */ /* 0x100fe20008010850 */
[--C-:B------:R-:W-:Y:S01]  /*e9e0*/  FFMA.FTZ R42, R222, UR6, -R80.reuse ;  /* 0x00000006de2a7c23 */ /* 0x100fe20008010850 */
[----:B------:R-:W-:Y:S01]  /*e9f0*/  LDSM.16.MT88.4 R4, [R0] ;  /* 0x000000000004783b */ /* 0x000fe20000004200 */
[----:B------:R-:W-:Y:S01]  /*ea00*/  FMUL.FTZ R126, R126, UR6 ;  /* 0x000000067e7e7c20 */ /* 0x000fe20008410000 */
[----:B------:R-:W-:Y:S01]  /*ea10*/  MUFU.EX2 R72, R72 ;  /* 0x0000004800487308 */ /* 0x000fe20000000800 */
[--C-:B------:R-:W-:Y:S01]  /*ea20*/  FFMA.FTZ R46, R46, UR6, -R80.reuse ;  /* 0x000000062e2e7c23 */ /* 0x100fe20008010850 */
[--C-:B------:R-:W-:Y:S01]  /*ea30*/  FFMA.FTZ R48, R48, UR6, -R123.reuse ;  /* 0x0000000630307c23 */ /* 0x100fe2000801087b */
[--C-:B------:R-:W-:Y:S01]  /*ea40*/  FFMA.FTZ R57, R57, UR6, -R80.reuse ;  /* 0x0000000639397c23 */ /* 0x100fe20008010850 */
[----:B-1----:R-:W-:Y:S01]  /*ea50*/  FMNMX.FTZ R35, R35, R34, !PT ;  /* 0x0000002223237209 */ /* 0x002fe20007810000 */
[----:B------:R-:W1:Y:S01]  /*ea60*/  MUFU.EX2 R43, R43 ;  /* 0x0000002b002b7308 */ /* 0x000e620000000800 */
[----:B----4-:R-:W-:Y:S01]  /*ea70*/  F2FP.BF16.F32.PACK_AB R20, R71, R206 ;  /* 0x000000ce4714723e */ /* 0x010fe200000010ff */
[--C-:B------:R-:W-:Y:S01]  /*ea80*/  FFMA.FTZ R243, R243, UR6, -R80.reuse ;  /* 0x00000006f3f37c23 */ /* 0x100fe20008010850 */
[--C-:B------:R-:W-:Y:S01]  /*ea90*/  FFMA.FTZ R220, R198, UR6, -R123.reuse ;  /* 0x00000006c6dc7c23 */ /* 0x100fe2000801087b */
[----:B------:R-:W4:Y:S01]  /*eaa0*/  SHFL.BFLY PT, R34, R35, 0x1, 0x1f ;  /* 0x0c201f0023227f89 */ /* 0x000f2200000e0000 */
[----:B------:R-:W-:Y:S01]  /*eab0*/  MUFU.EX2 R129, R129 ;  /* 0x0000008100817308 */ /* 0x000fe20000000800 */
[--C-:B------:R-:W-:Y:S01]  /*eac0*/  FFMA.FTZ R222, R207, UR6, -R80.reuse ;  /* 0x00000006cfde7c23 */ /* 0x100fe20008010850 */
[----:B------:R-:W-:Y:S01]  /*ead0*/  FFMA.FTZ R223, R223, UR6, -R80 ;  /* 0x00000006dfdf7c23 */ /* 0x000fe20008010850 */
[--C-:B------:R-:W-:Y:S01]  /*eae0*/  FFMA.FTZ R218, R218, UR6, -R123.reuse ;  /* 0x00000006dada7c23 */ /* 0x100fe2000801087b */
[----:B--2---:R-:W-:Y:S01]  /*eaf0*/  FMNMX.FTZ R2, R2, R69, !PT ;  /* 0x0000004502027209 */ /* 0x004fe20007810000 */
[----:B------:R-:W2:Y:S01]  /*eb00*/  MUFU.EX2 R70, R70 ;  /* 0x0000004600467308 */ /* 0x000ea20000000800 */
[--C-:B------:R-:W-:Y:S01]  /*eb10*/  FFMA.FTZ R208, R208, UR6, -R123.reuse ;  /* 0x00000006d0d07c23 */ /* 0x100fe2000801087b */
[--C-:B------:R-:W-:Y:S01]  /*eb20*/  FFMA.FTZ R120, R120, UR6, -R123.reuse ;  /* 0x0000000678787c23 */ /* 0x100fe2000801087b */
[--C-:B------:R-:W-:Y:S01]  /*eb30*/  FFMA.FTZ R122, R122, UR6, -R123.reuse ;  /* 0x000000067a7a7c23 */ /* 0x100fe2000801087b */
[----:B------:R-:W4:Y:S01]  /*eb40*/  SHFL.BFLY PT, R69, R2, 0x1, 0x1f ;  /* 0x0c201f0002457f89 */ /* 0x000f2200000e0000 */
[----:B------:R-:W-:Y:S01]  /*eb50*/  MUFU.EX2 R47, R47 ;  /* 0x0000002f002f7308 */ /* 0x000fe20000000800 */
[----:B-1----:R-:W-:Y:S01]  /*eb60*/  F2FP.BF16.F32.PACK_AB R22, R43, R72 ;  /* 0x000000482b16723e */ /* 0x002fe200000010ff */
[--C-:B------:R-:W-:Y:S01]  /*eb70*/  FFMA.FTZ R113, R113, UR6, -R123.reuse ;  /* 0x0000000671717c23 */ /* 0x100fe2000801087b */
[----:B------:R-:W-:Y:S01]  /*eb80*/  FFMA.FTZ R121, R121, UR6, -R123 ;  /* 0x0000000679797c23 */ /* 0x000fe2000801087b */
[----:B------:R-:W1:Y:S04]  /*eb90*/  MUFU.EX2 R42, R42 ;  /* 0x0000002a002a7308 */ /* 0x000e680000000800 */
[----:B------:R-:W1:Y:S01]  /*eba0*/  MUFU.EX2 R209, R209 ;  /* 0x000000d100d17308 */ /* 0x000e620000000800 */
[----:B--2---:R-:W-:-:S03]  /*ebb0*/  F2FP.BF16.F32.PACK_AB R21, R70, R129 ;  /* 0x000000814615723e */ /* 0x004fc600000010ff */
[----:B------:R-:W2:Y:S01]  /*ebc0*/  MUFU.EX2 R126, R126 ;  /* 0x0000007e007e7308 */ /* 0x000ea20000000800 */
[----:B----4-:R-:W-:-:S03]  /*ebd0*/  FMNMX.FTZ R35, R35, R34, !PT ;  /* 0x0000002223237209 */ /* 0x010fc60007810000 */
[----:B------:R-:W-:Y:S01]  /*ebe0*/  MUFU.EX2 R46, R46 ;  /* 0x0000002e002e7308 */ /* 0x000fe20000000800 */
[C---:B------:R-:W-:Y:S01]  /*ebf0*/  FSETP.NEU.FTZ.AND P1, PT, R35.reuse, -INF , PT ;  /* 0xff8000002300780b */ /* 0x040fe20003f3d000 */
[----:B------:R-:W-:Y:S01]  /*ec00*/  FMUL.FTZ R226, R35, UR6 ;  /* 0x0000000623e27c20 */ /* 0x000fe20008410000 */
[----:B-1----:R-:W-:Y:S01]  /*ec10*/  F2FP.BF16.F32.PACK_AB R23, R42, R47 ;  /* 0x0000002f2a17723e */ /* 0x002fe200000010ff */
[----:B------:R-:W-:Y:S01]  /*ec20*/  MUFU.EX2 R48, R48 ;  /* 0x0000003000307308 */ /* 0x000fe20000000800 */
[-C--:B------:R-:W-:Y:S01]  /*ec30*/  FMUL.FTZ R192, R192, R209.reuse ;  /* 0x000000d1c0c07220 */ /* 0x080fe20000410000 */
[-C--:B------:R-:W-:Y:S01]  /*ec40*/  FMUL.FTZ R193, R193, R209.reuse ;  /* 0x000000d1c1c17220 */ /* 0x080fe20000410000 */
[-C--:B------:R-:W-:Y:S01]  /*ec50*/  FMUL.FTZ R184, R184, R209.reuse ;  /* 0x000000d1b8b87220 */ /* 0x080fe20000410000 */
[-C--:B------:R-:W-:Y:S01]  /*ec60*/  FMUL.FTZ R185, R185, R209.reuse ;  /* 0x000000d1b9b97220 */ /* 0x080fe20000410000 */
[-C--:B------:R-:W-:Y:S01]  /*ec70*/  FMUL.FTZ R172, R172, R209.reuse ;  /* 0x000000d1acac7220 */ /* 0x080fe20000410000 */
[-C--:B------:R-:W-:Y:S01]  /*ec80*/  FMUL.FTZ R173, R173, R209.reuse ;  /* 0x000000d1adad7220 */ /* 0x080fe20000410000 */
[-C--:B--2---:R-:W-:Y:S01]  /*ec90*/  FMUL.FTZ R194, R194, R126.reuse ;  /* 0x0000007ec2c27220 */ /* 0x084fe20000410000 */
        /* <DEDUP_REMOVED lines=25> */
[----:B------:R-:W-:Y:S01]  /*ee30*/  FMNMX.FTZ R34, R2, R69, !PT ;  /* 0x0000004502227209 */ /* 0x000fe20007810000 */
[----:B------:R-:W-:Y:S01]  /*ee40*/  HMMA.16816.F32.BF16 R192, R20, R16, R192 ;  /* 0x0000001014c0723c */ /* 0x000fe200000418c0 */
[----:B------:R-:W-:Y:S01]  /*ee50*/  FSEL R226, R226, RZ, P1 ;  /* 0x000000ffe2e27208 */ /* 0x000fe20000800000 */
[----:B------:R-:W-:Y:S01]  /*ee60*/  FFMA.FTZ R69, R58, UR6, -R123 ;  /* 0x000000063a457c23 */ /* 0x000fe2000801087b */
[----:B------:R-:W-:Y:S01]  /*ee70*/  MUFU.EX2 R57, R57 ;  /* 0x0000003900397308 */ /* 0x000fe20000000800 */
[----:B------:R-:W-:-:S02]  /*ee80*/  FMUL.FTZ R224, R34, UR6 ;  /* 0x0000000622e07c20 */ /* 0x000fc40008410000 */
        /* <DEDUP_REMOVED lines=18> */
[----:B------:R-:W-:Y:S01]  /*efb0*/  HMMA.16816.F32.BF16 R168, R20, R14, R168 ;  /* 0x0000000e14a8723c */ /* 0x000fe200000418a8 */
[----:B------:R1:W-:Y:S01]  /*efc0*/  MUFU.EX2 R207, R220 ;  /* 0x000000dc00cf7308 */ /* 0x0003e20000000800 */
[----:B------:R-:W-:-:S03]  /*efd0*/  FFMA.FTZ R104, R104, UR6, -R226 ;  /* 0x0000000668687c23 */ /* 0x000fc600080108e2 */
[----:B------:R-:W-:Y:S03]  /*efe0*/  MUFU.EX2 R219, R219 ;  /* 0x000000db00db7308 */ /* 0x000fe60000000800 */
[C---:B------:R-:W-:Y:S01]  /*eff0*/  HMMA.16816.F32.BF16 R156, R20.reuse, R8, R156 ;  /* 0x00000008149c723c */ /* 0x040fe2000004189c */
[----:B------:R-:W-:Y:S04]  /*f000*/  MUFU.EX2 R208, R208 ;  /* 0x000000d000d07308 */ /* 0x000fe80000000800 */
[----:B------:R-:W-:Y:S01]  /*f010*/  MUFU.EX2 R117, R117 ;  /* 0x0000007500757308 */ /* 0x000fe20000000800 */
[----:B-1----:R-:W-:Y:S02]  /*f020*/  FFMA.FTZ R220, R26, UR6, -R226 ;  /* 0x000000061adc7c23 */ /* 0x002fe400080108e2 */
[C---:B------:R-:W-:Y:S01]  /*f030*/  HMMA.16816.F32.BF16 R152, R20.reuse, R10, R152 ;  /* 0x0000000a1498723c */ /* 0x040fe20000041898 */
[----:B------:R-:W-:Y:S04]  /*f040*/  MUFU.EX2 R114, R114 ;  /* 0x0000007200727308 */ /* 0x000fe80000000800 */
[----:B------:R-:W-:Y:S03]  /*f050*/  MUFU.EX2 R220, R220 ;  /* 0x000000dc00dc7308 */ /* 0x000fe60000000800 */
[C---:B------:R-:W-:Y:S01]  /*f060*/  HMMA.16816.F32.BF16 R140, R20.reuse, R4, R140 ;  /* 0x00000004148c723c */ /* 0x040fe2000004188c */
[----:B------:R-:W-:Y:S04]  /*f070*/  MUFU.EX2 R112, R112 ;  /* 0x0000007000707308 */ /* 0x000fe80000000800 */
[----:B------:R-:W-:Y:S03]  /*f080*/  MUFU.EX2 R127, R127 ;  /* 0x0000007f007f7308 */ /* 0x000fe60000000800 */
[----:B------:R-:W-:Y:S01]  /*f090*/  HMMA.16816.F32.BF16 R136, R20, R6, R136 ;  /* 0x000000061488723c */ /* 0x000fe20000041888 */
[----:B------:R-:W-:Y:S01]  /*f0a0*/  FSEL R21, R35, RZ, P1 ;  /* 0x000000ff23157208 */ /* 0x000fe20000800000 */
[----:B------:R-:W-:Y:S01]  /*f0b0*/  MUFU.EX2 R125, R125 ;  /* 0x0000007d007d7308 */ /* 0x000fe20000000800 */
[----:B------:R-:W-:Y:S01]  /*f0c0*/  FSETP.NEU.FTZ.AND P1, PT, R34, -INF , PT ;  /* 0xff8000002200780b */ /* 0x000fe20003f3d000 */
[----:B---3--:R-:W-:-:S02]  /*f0d0*/  FFMA.FTZ R206, R232, R209, R206 ;  /* 0x000000d1e8ce7223 */ /* 0x008fc400000100ce */
[----:B------:R-:W-:Y:S01]  /*f0e0*/  FADD.FTZ R2, R68, -R21 ;  /* 0x8000001544027221 */ /* 0x000fe20000010000 */
[----:B------:R-:W-:Y:S01]  /*f0f0*/  FSEL R224, R224, RZ, P1 ;  /* 0x000000ffe0e07208 */ /* 0x000fe20000800000 */
[--C-:B------:R-:W-:Y:S01]  /*f100*/  FFMA.FTZ R21, R62, UR6, -R226.reuse ;  /* 0x000000063e157c23 */ /* 0x100fe200080108e2 */
[----:B------:R-:W-:Y:S01]  /*f110*/  FSEL R20, R34, RZ, P1 ;  /* 0x000000ff22147208 */ /* 0x000fe20000800000 */
[----:B------:R-:W-:Y:S01]  /*f120*/  FFMA.FTZ R62, R59, UR6, -R226 ;  /* 0x000000063b3e7c23 */ /* 0x000fe200080108e2 */
[----:B------:R-:W-:Y:S01]  /*f130*/  FMUL.FTZ R2, R2, UR6 ;  /* 0x0000000602027c20 */ /* 0x000fe20008410000 */
[--C-:B------:R-:W-:Y:S01]  /*f140*/  FFMA.FTZ R228, R86, UR6, -R224.reuse ;  /* 0x0000000656e47c23 */ /* 0x100fe200080108e0 */
[----:B------:R-:W-:Y:S01]  /*f150*/  FFMA.FTZ R86, R84, UR6, -R224 ;  /* 0x0000000654567c23 */ /* 0x000fe200080108e0 */
[----:B------:R-:W-:Y:S01]  /*f160*/  FADD.FTZ R3, R3, -R20 ;  /* 0x8000001403037221 */ /* 0x000fe20000010000 */
[--C-:B------:R-:W-:Y:S01]  /*f170*/  FFMA.FTZ R84, R66, UR6, -R224.reuse ;  /* 0x0000000642547c23 */ /* 0x100fe200080108e0 */
[----:B------:R-:W-:Y:S01]  /*f180*/  FFMA.FTZ R59, R64, UR6, -R224 ;  /* 0x00000006403b7c23 */ /* 0x000fe200080108e0 */
[----:B------:R-:W1:Y:S01]  /*f190*/  MUFU.EX2 R227, R21 ;  /* 0x0000001500e37308 */ /* 0x000e620000000800 */
[----:B------:R-:W-:Y:S01]  /*f1a0*/  FMUL.FTZ R3, R3, UR6 ;  /* 0x0000000603037c20 */ /* 0x000fe20008410000 */
[--C-:B------:R-:W-:Y:S01]  /*f1b0*/  FFMA.FTZ R66, R55, UR6, -R226.reuse ;  /* 0x0000000637427c23 */ /* 0x100fe200080108e2 */
[----:B------:R-:W-:Y:S01]  /*f1c0*/  FFMA.FTZ R55, R45, UR6, -R226 ;  /* 0x000000062d377c23 */ /* 0x000fe200080108e2 */
[----:B------:R-:W2:Y:S01]  /*f1d0*/  MUFU.EX2 R62, R62 ;  /* 0x0000003e003e7308 */ /* 0x000ea20000000800 */
[--C-:B------:R-:W-:Y:S01]  /*f1e0*/  FFMA.FTZ R58, R85, UR6, -R224.reuse ;  /* 0x00000006553a7c23 */ /* 0x100fe200080108e0 */
[--C-:B------:R-:W-:Y:S01]  /*f1f0*/  FFMA.FTZ R38, R38, UR6, -R224.reuse ;  /* 0x0000000626267c23 */ /* 0x100fe200080108e0 */
[----:B------:R-:W-:Y:S01]  /*f200*/  FFMA.FTZ R45, R249, UR6, -R224 ;  /* 0x00000006f92d7c23 */ /* 0x000fe200080108e0 */
[----:B------:R-:W-:Y:S01]  /*f210*/  MUFU.EX2 R228, R228 ;  /* 0x000000e400e47308 */ /* 0x000fe20000000800 */
[----:B------:R-:W-:Y:S01]  /*f220*/  FFMA.FTZ R64, R41, UR6, -R226 ;  /* 0x0000000629407c23 */ /* 0x000fe200080108e2 */
[----:B------:R-:W-:Y:S01]  /*f230*/  FFMA.FTZ R68, R231, UR6, -R224 ;  /* 0x00000006e7447c23 */ /* 0x000fe200080108e0 */
[----:B------:R-:W-:Y:S01]  /*f240*/  FFMA.FTZ R209, R116, UR6, -R226 ;  /* 0x0000000674d17c23 */ /* 0x000fe200080108e2 */
[----:B------:R-:W3:Y:S01]  /*f250*/  MUFU.EX2 R86, R86 ;  /* 0x0000005600567308 */ /* 0x000ee20000000800 */
[--C-:B------:R-:W-:Y:S01]  /*f260*/  FFMA.FTZ R242, R107, UR6, -R224.reuse ;  /* 0x000000066bf27c23 */ /* 0x100fe200080108e0 */
[----:B-1----:R-:W-:Y:S01]  /*f270*/  F2FP.BF16.F32.PACK_AB R20, R82, R227 ;  /* 0x000000e35214723e */ /* 0x002fe200000010ff */
[--C-:B------:R-:W-:Y:S01]  /*f280*/  FFMA.FTZ R234, R105, UR6, -R224.reuse ;  /* 0x0000000669ea7c23 */ /* 0x100fe200080108e0 */
[----:B------:R-:W1:Y:S01]  /*f290*/  MUFU.EX2 R230, R2 ;  /* 0x0000000200e67308 */ /* 0x000e620000000800 */
[--C-:B------:R-:W-:Y:S01]  /*f2a0*/  FFMA.FTZ R232, R98, UR6, -R224.reuse ;  /* 0x0000000662e87c23 */ /* 0x100fe200080108e0 */
[----:B--2---:R-:W-:Y:S01]  /*f2b0*/  F2FP.BF16.F32.PACK_AB R22, R62, R91 ;  /* 0x0000005b3e16723e */ /* 0x004fe200000010ff */
[----:B------:R-:W-:Y:S01]  /*f2c0*/  FFMA.FTZ R98, R31, UR6, -R224 ;  /* 0x000000061f627c23 */ /* 0x000fe200080108e0 */
[----:B------:R-:W2:Y:S01]  /*f2d0*/  MUFU.EX2 R229, R3 ;  /* 0x0000000300e57308 */ /* 0x000ea20000000800 */
[--C-:B------:R-:W-:Y:S01]  /*f2e0*/  FFMA.FTZ R116, R110, UR6, -R123.reuse ;  /* 0x000000066e747c23 */ /* 0x100fe2000801087b */
[--C-:B------:R-:W-:Y:S01]  /*f2f0*/  FFMA.FTZ R110, R108, UR6, -R123.reuse ;  /* 0x000000066c6e7c23 */ /* 0x100fe2000801087b */
[--C-:B------:R-:W-:Y:S01]  /*f300*/  FFMA.FTZ R105, R124, UR6, -R123.reuse ;  /* 0x000000067c697c23 */ /* 0x100fe2000801087b */
[----:B------:R-:W-:Y:S01]  /*f310*/  MUFU.EX2 R84, R84 ;  /* 0x0000005400547308 */ /* 0x000fe20000000800 */
[--C-:B------:R-:W-:Y:S01]  /*f320*/  FFMA.FTZ R107, R115, UR6, -R123.reuse ;  /* 0x00000006736b7c23 */ /* 0x100fe2000801087b */
[----:B---3--:R-:W-:Y:S01]  /*f330*/  F2FP.BF16.F32.PACK_AB R21, R86, R228 ;  /* 0x000000e45615723e */ /* 0x008fe200000010ff */
[--C-:B------:R-:W-:Y:S01]  /*f340*/  FFMA.FTZ R108, R93, UR6, -R80.reuse ;  /* 0x000000065d6c7c23 */ /* 0x100fe20008010850 */
[----:B------:R-:W3:Y:S01]  /*f350*/  MUFU.EX2 R59, R59 ;  /* 0x0000003b003b7308 */ /* 0x000ee20000000800 */
[--C-:B------:R-:W-:Y:S01]  /*f360*/  FFMA.FTZ R124, R111, UR6, -R123.reuse ;  /* 0x000000066f7c7c23 */ /* 0x100fe2000801087b */
[-C--:B-1----:R-:W-:Y:S01]  /*f370*/  FMUL.FTZ R160, R160, R230.reuse ;  /* 0x000000e6a0a07220 */ /* 0x082fe20000410000 */
        /* <DEDUP_REMOVED lines=8> */
[----:B------:R-:W-:Y:S01]  /*f400*/  FMUL.FTZ R181, R181, R230 ;  /* 0x000000e6b5b57220 */ /* 0x000fe20000410000 */
[-C--:B------:R-:W-:Y:S01]  /*f410*/  FMUL.FTZ R182, R182, R229.reuse ;  /* 0x000000e5b6b67220 */ /* 0x080fe20000410000 */
[-C--:B------:R-:W-:Y:S01]  /*f420*/  FMUL.FTZ R183, R183, R229.reuse ;  /* 0x000000e5b7b77220 */ /* 0x080fe20000410000 */
[----:B---3--:R-:W-:Y:S01]  /*f430*/  F2FP.BF16.F32.PACK_AB R23, R59, R84 ;  /* 0x000000543b17723e */ /* 0x008fe200000010ff */
        /* <DEDUP_REMOVED lines=20> */
[C---:B------:R-:W-:Y:S01]  /*f580*/  HMMA.16816.F32.BF16 R160, R20.reuse, R8, R160 ;  /* 0x0000000814a0723c */ /* 0x040fe200000418a0 */
[--C-:B------:R-:W-:Y:S01]  /*f590*/  FFMA.FTZ R8, R36, UR6, -R80.reuse ;  /* 0x0000000624087c23 */ /* 0x100fe20008010850 */
[--C-:B------:R-:W-:Y:S01]  /*f5a0*/  FFMA.FTZ R9, R49, UR6, -R80.reuse ;  /* 0x0000000631097c23 */ /* 0x100fe20008010850 */
[----:B------:R-:W-:Y:S01]  /*f5b0*/  FFMA.FTZ R36, R39, UR6, -R80 ;  /* 0x0000000627247c23 */ /* 0x000fe20008010850 */
[--C-:B------:R-:W-:Y:S01]  /*f5c0*/  FFMA.FTZ R3, R44, UR6, -R123.reuse ;  /* 0x000000062c037c23 */ /* 0x100fe2000801087b */
[----:B------:R-:W-:Y:S01]  /*f5d0*/  MUFU.EX2 R49, R8 ;  /* 0x0000000800317308 */ /* 0x000fe20000000800 */
[----:B------:R-:W-:Y:S01]  /*f5e0*/  FFMA.FTZ R2, R56, UR6, -R123 ;  /* 0x0000000638027c23 */ /* 0x000fe2000801087b */
[----:B------:R-:W-:Y:S01]  /*f5f0*/  FFMA.FTZ R56, R81, UR6, -R226 ;  /* 0x0000000651387c23 */ /* 0x000fe200080108e2 */
[C---:B------:R-:W-:Y:S01]  /*f600*/  HMMA.16816.F32.BF16 R188, R20.reuse, R16, R188 ;  /* 0x0000001014bc723c */ /* 0x040fe200000418bc */
[----:B------:R-:W-:Y:S01]  /*f610*/  MUFU.EX2 R39, R9 ;  /* 0x0000000900277308 */ /* 0x000fe20000000800 */
[----:B------:R-:W-:Y:S01]  /*f620*/  FFMA.FTZ R231, R252, R230, R227 ;  /* 0x000000e6fce77223 */ /* 0x000fe200000100e3 */
[--C-:B------:R-:W-:Y:S01]  /*f630*/  FFMA.FTZ R227, R216, UR6, -R123.reuse ;  /* 0x00000006d8e37c23 */ /* 0x100fe2000801087b */
[----:B------:R-:W-:Y:S01]  /*f640*/  FFMA.FTZ R229, R251, R229, R228 ;  /* 0x000000e5fbe57223 */ /* 0x000fe200000100e4 */
[----:B------:R1:W2:Y:S01]  /*f650*/  MUFU.EX2 R44, R60 ;  /* 0x0000003c002c7308 */ /* 0x0002a20000000800 */
[--C-:B------:R-:W-:Y:S01]  /*f660*/  FFMA.FTZ R228, R101, UR6, -R224.reuse ;  /* 0x0000000665e47c23 */ /* 0x100fe200080108e0 */
[--C-:B------:R-:W-:Y:S01]  /*f670*/  FFMA.FTZ R230, R96, UR6, -R224.reuse ;  /* 0x0000000660e67c23 */ /* 0x100fe200080108e0 */
[C---:B------:R-:W-:Y:S01]  /*f680*/  HMMA.16816.F32.BF16 R180, R20.reuse, R18, R180 ;  /* 0x0000001214b4723c */ /* 0x040fe200000418b4 */
[----:B------:R-:W3:Y:S01]  /*f690*/  LDSM.16.MT88.4 R16, [R237+0x8800] ;  /* 0x00880000ed10783b */ /* 0x000ee20000004200 */
[----:B------:R-:W-:Y:S01]  /*f6a0*/  MUFU.EX2 R3, R3 ;  /* 0x0000000300037308 */ /* 0x000fe20000000800 */
[----:B------:R-:W-:Y:S01]  /*f6b0*/  FFMA.FTZ R101, R28, UR6, -R224 ;  /* 0x000000061c657c23 */ /* 0x000fe200080108e0 */
[----:B------:R-:W-:Y:S01]  /*f6c0*/  FFMA.FTZ R115, R90, UR6, -R123 ;  /* 0x000000065a737c23 */ /* 0x000fe2000801087b */
[----:B------:R-:W-:Y:S01]  /*f6d0*/  FADD.FTZ R82, R82, R231 ;  /* 0x000000e752527221 */ /* 0x000fe20000010000 */
[----:B------:R-:W4:Y:S01]  /*f6e0*/  MUFU.EX2 R2, R2 ;  /* 0x0000000200027308 */ /* 0x000f220000000800 */
[----:B------:R-:W-:Y:S01]  /*f6f0*/  FADD.FTZ R71, R71, R206 ;  /* 0x000000ce47477221 */ /* 0x000fe20000010000 */
[C---:B------:R-:W-:Y:S01]  /*f700*/  HMMA.16816.F32.BF16 R176, R20.reuse, R12, R176 ;  /* 0x0000000c14b0723c */ /* 0x040fe200000418b0 */
[----:B------:R-:W-:Y:S01]  /*f710*/  FADD.FTZ R229, R86, R229 ;  /* 0x000000e556e57221 */ /* 0x000fe20000010000 */
[----:B------:R-:W4:Y:S01]  /*f720*/  MUFU.EX2 R36, R36 ;  /* 0x0000002400247308 */ /* 0x000f220000000800 */
[----:B-1----:R-:W-:Y:S01]  /*f730*/  FFMA.FTZ R60, R40, UR6, -R224 ;  /* 0x00000006283c7c23 */ /* 0x002fe200080108e0 */
[----:B------:R-:W-:Y:S01]  /*f740*/  FADD.FTZ R91, R91, R82 ;  /* 0x000000525b5b7221 */ /* 0x000fe20000010000 */
[----:B------:R-:W-:Y:S01]  /*f750*/  FADD.FTZ R82, R72, R71 ;  /* 0x0000004748527221 */ /* 0x000fe20000010000 */
[----:B------:R1:W-:Y:S01]  /*f760*/  MUFU.EX2 R81, R66 ;  /* 0x0000004200517308 */ /* 0x0003e20000000800 */
[----:B------:R-:W-:Y:S01]  /*f770*/  FADD.FTZ R84, R84, R229 ;  /* 0x000000e554547221 */ /* 0x000fe20000010000 */
[C---:B------:R-:W-:Y:S01]  /*f780*/  HMMA.16816.F32.BF16 R164, R20.reuse, R14, R164 ;  /* 0x0000000e14a4723c */ /* 0x040fe200000418a4 */
[----:B------:R-:W3:Y:S01]  /*f790*/  LDSM.16.MT88.4 R12, [R233+0x8800] ;  /* 0x00880000e90c783b */ /* 0x000ee20000004200 */
[----:B------:R-:W3:Y:S01]  /*f7a0*/  MUFU.EX2 R56, R56 ;  /* 0x0000003800387308 */ /* 0x000ee20000000800 */
[----:B------:R-:W-:Y:S01]  /*f7b0*/  FADD.FTZ R82, R43, R82 ;  /* 0x000000522b527221 */ /* 0x000fe20000010000 */
[----:B------:R-:W-:Y:S01]  /*f7c0*/  FADD.FTZ R62, R62, R91 ;  /* 0x0000005b3e3e7221 */ /* 0x000fe20000010000 */
[----:B------:R-:W-:Y:S01]  /*f7d0*/  FADD.FTZ R84, R59, R84 ;  /* 0x000000543b547221 */ /* 0x000fe20000010000 */
[----:B------:R2:W-:Y:S02]  /*f7e0*/  MUFU.EX2 R41, R55 ;  /* 0x0000003700297308 */ /* 0x0005e40000000800 */
[----:B------:R-:W-:Y:S01]  /*f7f0*/  HMMA.16816.F32.BF16 R148, R20, R10, R148 ;  /* 0x0000000a1494723c */ /* 0x000fe20000041894 */
[----:B------:R-:W3:Y:S01]  /*f800*/  LDSM.16.MT88.4 R8, [R37+0x800] ;  /* 0x000800002508783b */ /* 0x000ee20000004200 */
[----:B------:R-:W-:Y:S01]  /*f810*/  MUFU.EX2 R40, R64 ;  /* 0x0000004000287308 */ /* 0x000fe20000000800 */
[--C-:B-1----:R-:W-:Y:S01]  /*f820*/  FFMA.FTZ R66, R225, UR6, -R224.reuse ;  /* 0x00000006e1427c23 */ /* 0x102fe200080108e0 */
[----:B------:R-:W-:-:S02]  /*f830*/  FFMA.FTZ R225, R212, UR6, -R224 ;  /* 0x00000006d4e17c23 */ /* 0x000fc400080108e0 */
[----:B------:R1:W-:Y:S01]  /*f840*/  MUFU.EX2 R85, R60 ;  /* 0x0000003c00557308 */ /* 0x0003e20000000800 */
[----:B------:R-:W-:Y:S01]  /*f850*/  FFMA.FTZ R212, R27, UR6, -R224 ;  /* 0x000000061bd47c23 */ /* 0x000fe200080108e0 */
[C---:B------:R-:W-:Y:S02]  /*f860*/  HMMA.16816.F32.BF16 R144, R20.reuse, R4, R144 ;  /* 0x000000041490723c */ /* 0x040fe40000041890 */
[----:B------:R-:W3:Y:S01]  /*f870*/  MUFU.EX2 R58, R58 ;  /* 0x0000003a003a7308 */ /* 0x000ee20000000800 */
[--C-:B--2---:R-:W-:Y:S01]  /*f880*/  FFMA.FTZ R55, R54, UR6, -R123.reuse ;  /* 0x0000000636377c23 */ /* 0x104fe2000801087b */
[----:B------:R-:W-:Y:S02]  /*f890*/  FFMA.FTZ R54, R52, UR6, -R123 ;  /* 0x0000000634367c23 */ /* 0x000fe4000801087b */
[----:B------:R-:W-:Y:S01]  /*f8a0*/  MUFU.EX2 R38, R38 ;  /* 0x0000002600267308 */ /* 0x000fe20000000800 */
[----:B------:R-:W-:Y:S01]  /*f8b0*/  FFMA.FTZ R52, R53, UR6, -R80 ;  /* 0x0000000635347c23 */ /* 0x000fe20008010850 */
[----:B------:R-:W-:Y:S01]  /*f8c0*/  HMMA.16816.F32.BF16 R132, R20, R6, R132 ;  /* 0x000000061484723c */ /* 0x000fe20000041884 */
[----:B------:R-:W2:Y:S01]  /*f8d0*/  LDSM.16.MT88.4 R4, [R0+0x800] ;  /* 0x000800000004783b */ /* 0x000ea20000004200 */
[----:B------:R-:W2:Y:S01]  /*f8e0*/  MUFU.EX2 R45, R45 ;  /* 0x0000002d002d7308 */ /* 0x000ea20000000800 */
[----:B------:R-:W-:Y:S01]  /*f8f0*/  F2FP.BF16.F32.PACK_AB R20, R44, R69 ;  /* 0x000000452c14723e */ /* 0x000fe200000010ff */
[--C-:B-1----:R-:W-:Y:S01]  /*f900*/  FFMA.FTZ R60, R61, UR6, -R226.reuse ;  /* 0x000000063d3c7c23 */ /* 0x102fe200080108e2 */
[----:B------:R-:W-:Y:S01]  /*f910*/  F2FP.BF16.F32.PACK_AB R21, R49, R46 ;  /* 0x0000002e3115723e */ /* 0x000fe200000010ff */
[----:B------:R-:W-:Y:S01]  /*f920*/  MUFU.EX2 R55, R55 ;  /* 0x0000003700377308 */ /* 0x000fe20000000800 */
[----:B----4-:R-:W-:Y:S01]  /*f930*/  F2FP.BF16.F32.PACK_AB R22, R2, R3 ;  /* 0x000000030216723e */ /* 0x010fe200000010ff */
[----:B------:R-:W-:Y:S01]  /*f940*/  FFMA.FTZ R64, R63, UR6, -R226 ;  /* 0x000000063f407c23 */ /* 0x000fe200080108e2 */
[----:B------:R-:W-:Y:S01]  /*f950*/  F2FP.BF16.F32.PACK_AB R23, R36, R39 ;  /* 0x000000272417723e */ /* 0x000fe200000010ff */
[----:B------:R-:W-:Y:S01]  /*f960*/  MUFU.EX2 R54, R54 ;  /* 0x0000003600367308 */ /* 0x000fe20000000800 */
[----:B------:R-:W-:Y:S01]  /*f970*/  FFMA.FTZ R63, R241, UR6, -R224 ;  /* 0x00000006f13f7c23 */ /* 0x000fe200080108e0 */
[--C-:B------:R-:W-:Y:S01]  /*f980*/  FFMA.FTZ R241, R199, UR6, -R226.reuse ;  /* 0x00000006c7f17c23 */ /* 0x100fe200080108e2 */
[----:B------:R-:W-:Y:S01]  /*f990*/  FFMA.FTZ R199, R131, UR6, -R226 ;  /* 0x0000000683c77c23 */ /* 0x000fe200080108e2 */
[----:B------:R-:W-:Y:S01]  /*f9a0*/  MUFU.EX2 R52, R52 ;  /* 0x0000003400347308 */ /* 0x000fe20000000800 */
[----:B------:R-:W-:Y:S01]  /*f9b0*/  FFMA.FTZ R131, R99, UR6, -R224 ;  /* 0x0000000663837c23 */ /* 0x000fe200080108e0 */
[C---:B---3--:R-:W-:Y:S01]  /*f9c0*/  HMMA.16816.F32.BF16 R192, R20.reuse, R16, R192 ;  /* 0x0000001014c0723c */ /* 0x048fe200000418c0 */
[----:B------:R-:W-:Y:S01]  /*f9d0*/  FADD.FTZ R69, R69, R82 ;  /* 0x0000005245457221 */ /* 0x000fe20000010000 */
[----:B------:R1:W-:Y:S03]  /*f9e0*/  MUFU.EX2 R61, R67 ;  /* 0x00000043003d7308 */ /* 0x0003e60000000800 */
[----:B------:R-:W-:Y:S01]  /*f9f0*/  FADD.FTZ R44, R44, R69 ;  /* 0x000000452c2c7221 */ /* 0x000fe20000010000 */
[----:B------:R-:W-:Y:S02]  /*fa00*/  MUFU.EX2 R60, R60 ;  /* 0x0000003c003c7308 */ /* 0x000fe40000000800 */
[C---:B------:R-:W-:Y:S01]  /*fa10*/  HMMA.16816.F32.BF16 R184, R20.reuse, R18, R184 ;  /* 0x0000001214b8723c */ /* 0x040fe200000418b8 */
[----:B------:R-:W-:Y:S01]  /*fa20*/  FADD.FTZ R3, R3, R44 ;  /* 0x0000002c03037221 */ /* 0x000fe20000010000 */
[----:B------:R-:W-:Y:S03]  /*fa30*/  MUFU.EX2 R64, R64 ;  /* 0x0000004000407308 */ /* 0x000fe60000000800 */
[----:B------:R-:W-:Y:S01]  /*fa40*/  FADD.FTZ R3, R2, R3 ;  /* 0x0000000302037221 */ /* 0x000fe20000010000 */
[----:B------:R-:W-:Y:S01]  /*fa50*/  MUFU.EX2 R63, R63 ;  /* 0x0000003f003f7308 */ /* 0x000fe20000000800 */
[----:B------:R-:W-:Y:S01]  /*fa60*/  MOV R2, R33 ;  /* 0x0000002100027202 */ /* 0x000fe20000000f00 */
[----:B------:R-:W-:Y:S01]  /*fa70*/  HMMA.16816.F32.BF16 R172, R20, R12, R172 ;  /* 0x0000000c14ac723c */ /* 0x000fe200000418ac */
[----:B-1----:R-:W-:Y:S01]  /*fa80*/  FFMA.FTZ R67, R201, UR6, -R224 ;  /* 0x00000006c9437c23 */ /* 0x002fe200080108e0 */
[----:B------:R-:W-:Y:S01]  /*fa90*/  MUFU.EX2 R68, R68 ;  /* 0x0000004400447308 */ /* 0x000fe20000000800 */
[----:B------:R-:W-:Y:S01]  /*faa0*/  FFMA.FTZ R201, R204, UR6, -R123 ;  /* 0x00000006ccc97c23 */ /* 0x000fe2000801087b */
[----:B------:R-:W-:-:S02]  /*fab0*/  FFMA.FTZ R204, R205, UR6, -R80 ;  /* 0x00000006cdcc7c23 */ /* 0x000fc40008010850 */
[----:B------:R-:W-:Y:S02]  /*fac0*/  MUFU.EX2 R66, R66 ;  /* 0x0000004200427308 */ /* 0x000fe40000000800 */
[C---:B------:R-:W-:Y:S02]  /*fad0*/  HMMA.16816.F32.BF16 R168, R20.reuse, R14, R168 ;  /* 0x0000000e14a8723c */ /* 0x040fe400000418a8 */
[----:B------:R-:W-:Y:S04]  /*fae0*/  MUFU.EX2 R67, R67 ;  /* 0x0000004300437308 */ /* 0x000fe80000000800 */
[----:B------:R-:W-:Y:S02]  /*faf0*/  MUFU.EX2 R201, R201 ;  /* 0x000000c900c97308 */ /* 0x000fe40000000800 */
[C---:B------:R-:W-:Y:S02]  /*fb00*/  HMMA.16816.F32.BF16 R156, R20.reuse, R8, R156 ;  /* 0x00000008149c723c */ /* 0x040fe4000004189c */
[----:B------:R1:W-:Y:S04]  /*fb10*/  MUFU.EX2 R205, R222 ;  /* 0x000000de00cd7308 */ /* 0x0003e80000000800 */
[----:B------:R-:W-:Y:S02]  /*fb20*/  MUFU.EX2 R204, R204 ;  /* 0x000000cc00cc7308 */ /* 0x000fe40000000800 */
[C---:B------:R-:W-:Y:S02]  /*fb30*/  HMMA.16816.F32.BF16 R152, R20.reuse, R10, R152 ;  /* 0x0000000a1498723c */ /* 0x040fe40000041898 */
[----:B------:R-:W-:Y:S04]  /*fb40*/  MUFU.EX2 R225, R225 ;  /* 0x000000e100e17308 */ /* 0x000fe80000000800 */
[----:B------:R-:W3:Y:S02]  /*fb50*/  MUFU.EX2 R212, R212 ;  /* 0x000000d400d47308 */ /* 0x000ee40000000800 */
[C---:B--2---:R-:W-:Y:S01]  /*fb60*/  HMMA.16816.F32.BF16 R140, R20.reuse, R4, R140 ;  /* 0x00000004148c723c */ /* 0x044fe2000004188c */
[----:B-1----:R-:W-:Y:S01]  /*fb70*/  FFMA.FTZ R222, R25, UR6, -R226 ;  /* 0x0000000619de7c23 */ /* 0x002fe200080108e2 */
[----:B------:R1:W-:Y:S04]  /*fb80*/  MUFU.EX2 R216, R218 ;  /* 0x000000da00d87308 */ /* 0x0003e80000000800 */
[----:B------:R-:W-:Y:S02]  /*fb90*/  MUFU.EX2 R227, R227 ;  /* 0x000000e300e37308 */ /* 0x000fe40000000800 */
[----:B------:R-:W-:Y:S01]  /*fba0*/  HMMA.16816.F32.BF16 R136, R20, R6, R136 ;  /* 0x000000061488723c */ /* 0x000fe20000041888 */
[----:B------:R-:W-:Y:S01]  /*fbb0*/  F2FP.BF16.F32.PACK_AB R20, R56, R81 ;  /* 0x000000513814723e */ /* 0x000fe200000010ff */
[----:B------:R-:W-:Y:S01]  /*fbc0*/  MUFU.EX2 R222, R222 ;  /* 0x000000de00de7308 */ /* 0x000fe20000000800 */
[----:B------:R-:W-:Y:S01]  /*fbd0*/  F2FP.BF16.F32.PACK_AB R21, R58, R85 ;  /* 0x000000553a15723e */ /* 0x000fe200000010ff */
[----:B------:R-:W-:Y:S01]  /*fbe0*/  FADD.FTZ R81, R81, R62 ;  /* 0x0000003e51517221 */ /* 0x000fe20000010000 */
[----:B------:R-:W-:Y:S01]  /*fbf0*/  F2FP.BF16.F32.PACK_AB R22, R40, R41 ;  /* 0x000000292816723e */ /* 0x000fe200000010ff */
[----:B------:R-:W-:Y:S01]  /*fc00*/  MUFU.EX2 R90, R116 ;  /* 0x00000074005a7308 */ /* 0x000fe20000000800 */
[----:B------:R-:W-:Y:S01]  /*fc10*/  F2FP.BF16.F32.PACK_AB R23, R45, R38 ;  /* 0x000000262d17723e */ /* 0x000fe200000010ff */
[----:B-1----:R-:W-:Y:S01]  /*fc20*/  FFMA.FTZ R218, R215, UR6, -R80 ;  /* 0x00000006d7da7c23 */ /* 0x002fe20008010850 */
[----:B---3--:R-:W-:Y:S01]  /*fc30*/  F2FP.BF16.F32.PACK_AB R27, R212, R225 ;  /* 0x000000e1d41b723e */ /* 0x008fe200000010ff */
[----:B------:R-:W-:Y:S01]  /*fc40*/  FFMA.FTZ R215, R119, UR6, -R226 ;  /* 0x0000000677d77c23 */ /* 0x000fe200080108e2 */
[----:B------:R-:W-:Y:S01]  /*fc50*/  FFMA.FTZ R119, R103, UR6, -R224 ;  /* 0x0000000667777c23 */ /* 0x000fe200080108e0 */
[----:B------:R-:W-:Y:S01]  /*fc60*/  MUFU.EX2 R105, R105 ;  /* 0x0000006900697308 */ /* 0x000fe20000000800 */
[----:B------:R-:W-:Y:S01]  /*fc70*/  FADD.FTZ R85, R85, R84 ;  /* 0x0000005455557221 */ /* 0x000fe20000010000 */
[----:B------:R-:W-:Y:S01]  /*fc80*/  HMMA.16816.F32.BF16 R160, R20, R8, R160 ;  /* 0x0000000814a0723c */ /* 0x000fe200000418a0 */
[----:B------:R-:W-:Y:S01]  /*fc90*/  FFMA.FTZ R8, R50, UR6, -R123 ;  /* 0x0000000632087c23 */ /* 0x000fe2000801087b */
[----:B------:R-:W-:Y:S01]  /*fca0*/  FFMA.FTZ R50, R51, UR6, -R80 ;  /* 0x0000000633327c23 */ /* 0x000fe20008010850 */
[----:B------:R-:W-:Y:S01]  /*fcb0*/  MUFU.EX2 R218, R218 ;  /* 0x000000da00da7308 */ /* 0x000fe20000000800 */
[----:B------:R-:W-:Y:S01]  /*fcc0*/  FADD.FTZ R56, R56, R81 ;  /* 0x0000005138387221 */ /* 0x000fe20000010000 */
[----:B------:R-:W-:-:S02]  /*fcd0*/  FADD.FTZ R85, R58, R85 ;  /* 0x000000553a557221 */ /* 0x000fc40000010000 */
[----:B------:R-:W-:Y:S01]  /*fce0*/  MUFU.EX2 R53, R8 ;  /* 0x0000000800357308 */ /* 0x000fe20000000800 */
[C---:B------:R-:W-:Y:S01]  /*fcf0*/  HMMA.16816.F32.BF16 R188, R20.reuse, R16, R188 ;  /* 0x0000001014bc723c */ /* 0x040fe200000418bc */
[----:B------:R-:W-:Y:S02]  /*fd00*/  FADD.FTZ R41, R41, R56 ;  /* 0x0000003829297221 */ /* 0x000fe40000010000 */
[----:B------:R1:W2:Y:S02]  /*fd10*/  MUFU.EX2 R51, R243 ;  /* 0x000000f300337308 */ /* 0x0002a40000000800 */
[----:B------:R-:W-:Y:S02]  /*fd20*/  FADD.FTZ R40, R40, R41 ;  /* 0x0000002928287221 */ /* 0x000fe40000010000 */
[----:B------:R-:W3:Y:S01]  /*fd30*/  MUFU.EX2 R50, R50 ;  /* 0x0000003200327308 */ /* 0x000ee20000000800 */
[C---:B------:R-:W-:Y:S01]  /*fd40*/  HMMA.16816.F32.BF16 R180, R20.reuse, R18, R180 ;  /* 0x0000001214b4723c */ /* 0x040fe200000418b4 */
[----:B------:R-:W4:Y:S02]  /*fd50*/  LDSM.16.MT88.4 R16, [R237+0x9000] ;  /* 0x00900000ed10783b */ /* 0x000f240000004200 */
[----:B------:R-:W-:Y:S04]  /*fd60*/  MUFU.EX2 R107, R107 ;  /* 0x0000006b006b7308 */ /* 0x000fe80000000800 */
[----:B------:R-:W-:Y:S01]  /*fd70*/  MUFU.EX2 R108, R108 ;  /* 0x0000006c006c7308 */ /* 0x000fe20000000800 */
[----:B------:R-:W-:Y:S01]  /*fd80*/  HMMA.16816.F32.BF16 R176, R20, R12, R176 ;  /* 0x0000000c14b0723c */ /* 0x000fe200000418b0 */
[----:B-1----:R-:W-:-:S02]  /*fd90*/  FFMA.FTZ R243, R78, UR6, -R80 ;  /* 0x000000064ef37c23 */ /* 0x002fc40008010850 */
[----:B------:R-:W-:Y:S04]  /*fda0*/  MUFU.EX2 R116, R215 ;  /* 0x000000d700747308 */ /* 0x000fe80000000800 */
[----:B------:R-:W-:Y:S01]  /*fdb0*/  MUFU.EX2 R119, R119 ;  /* 0x0000007700777308 */ /* 0x000fe20000000800 */
[C---:B------:R-:W-:Y:S01]  /*fdc0*/  HMMA.16816.F32.BF16 R164, R20.reuse, R14, R164 ;  /* 0x0000000e14a4723c */ /* 0x040fe200000418a4 */
[----:B------:R-:W1:Y:S02]  /*fdd0*/  LDSM.16.MT88.4 R12, [R233+0x9000] ;  /* 0x00900000e90c783b */ /* 0x000e640000004200 */
[----:B------:R-:W-:Y:S04]  /*fde0*/  MUFU.EX2 R78, R232 ;  /* 0x000000e8004e7308 */ /* 0x000fe80000000800 */
[----:B------:R-:W-:Y:S01]  /*fdf0*/  MUFU.EX2 R72, R122 ;  /* 0x0000007a00487308 */ /* 0x000fe20000000800 */
[C---:B------:R-:W-:Y:S01]  /*fe00*/  HMMA.16816.F32.BF16 R148, R20.reuse, R10, R148 ;  /* 0x0000000a1494723c */ /* 0x040fe20000041894 */
[----:B------:R-:W1:Y:S02]  /*fe10*/  LDSM.16.MT88.4 R8, [R37+0x1000] ;  /* 0x001000002508783b */ /* 0x000e640000004200 */
[----:B------:R-:W-:Y:S04]  /*fe20*/  MUFU.EX2 R131, R131 ;  /* 0x0000008300837308 */ /* 0x000fe80000000800 */
[----:B------:R-:W-:Y:S01]  /*fe30*/  MUFU.EX2 R115, R115 ;  /* 0x0000007300737308 */ /* 0x000fe20000000800 */
[C---:B------:R-:W-:Y:S03]  /*fe40*/  HMMA.16816.F32.BF16 R144, R20.reuse, R4, R144 ;  /* 0x000000041490723c */ /* 0x040fe60000041890 */
[----:B------:R-:W-:Y:S04]  /*fe50*/  MUFU.EX2 R106, R106 ;  /* 0x0000006a006a7308 */ /* 0x000fe80000000800 */
[----:B------:R-:W-:Y:S01]  /*fe60*/  MUFU.EX2 R109, R109 ;  /* 0x0000006d006d7308 */ /* 0x000fe20000000800 */
[----:B------:R-:W-:Y:S01]  /*fe70*/  HMMA.16816.F32.BF16 R132, R20, R6, R132 ;  /* 0x000000061484723c */ /* 0x000fe20000041884 */
[----:B------:R-:W1:Y:S01]  /*fe80*/  LDSM.16.MT88.4 R4, [R0+0x1000] ;  /* 0x001000000004783b */ /* 0x000e620000004200 */
[----:B------:R-:W-:Y:S01]  /*fe90*/  F2FP.BF16.F32.PACK_AB R20, R55, R48 ;  /* 0x000000303714723e */ /* 0x000fe200000010ff */
[----:B------:R-:W-:Y:S01]  /*fea0*/  FADD.FTZ R48, R48, R3 ;  /* 0x0000000330307221 */ /* 0x000fe20000010000 */
[----:B--2---:R-:W-:Y:S01]  /*feb0*/  F2FP.BF16.F32.PACK_AB R21, R51, R52 ;  /* 0x000000343315723e */ /* 0x004fe200000010ff */
[----:B------:R-:W-:Y:S01]  /*fec0*/  MUFU.EX2 R104, R104 ;  /* 0x0000006800687308 */ /* 0x000fe20000000800 */
[----:B------:R-:W-:Y:S01]  /*fed0*/  F2FP.BF16.F32.PACK_AB R22, R53, R54 ;  /* 0x000000363516723e */ /* 0x000fe200000010ff */
[----:B------:R-:W-:Y:S01]  /*fee0*/  FADD.FTZ R55, R55, R48 ;  /* 0x0000003037377221 */ /* 0x000fe20000010000 */
[----:B---3--:R-:W-:Y:S01]  /*fef0*/  F2FP.BF16.F32.PACK_AB R23, R57, R50 ;  /* 0x000000323917723e */ /* 0x008fe200000010ff */
[----:B------:R-:W-:Y:S01]  /*ff00*/  MUFU.EX2 R101, R101 ;  /* 0x0000006500657308 */ /* 0x000fe20000000800 */
[----:B------:R-:W-:Y:S01]  /*ff10*/  MOV R3, R34 ;  /* 0x0000002200037202 */ /* 0x000fe20000000f00 */
[----:B------:R-:W-:-:S02]  /*ff20*/  FADD.FTZ R54, R54, R55 ;  /* 0x0000003736367221 */ /* 0x000fc40000010000 */
[----:B------:R-:W-:Y:S02]  /*ff30*/  MUFU.EX2 R98, R98 ;  /* 0x0000006200627308 */ /* 0x000fe40000000800 */
[----:B----4-:R-:W-:Y:S01]  /*ff40*/  HMMA.16816.F32.BF16 R192, R20, R16, R192 ;  /* 0x0000001014c0723c */ /* 0x010fe200000418c0 */
[----:B------:R-:W-:-:S07]  /*ff50*/  FADD.FTZ R54, R53, R54 ;  /* 0x0000003635367221 */ /* 0x000fce0000010000 */
[C---:B------:R-:W-:Y:S08]  /*ff60*/  HMMA.16816.F32.BF16 R184, R20.reuse, R18, R184 ;  /* 0x0000001214b8723c */ /* 0x040ff000000418b8 */
[C---:B-1----:R-:W-:Y:S08]  /*ff70*/  HMMA.16816.F32.BF16 R172, R20.reuse, R12, R172 ;  /* 0x0000000c14ac723c */ /* 0x042ff000000418ac */
[C---:B------:R-:W-:Y:S08]  /*ff80*/  HMMA.16816.F32.BF16 R168, R20.reuse, R14, R168 ;  /* 0x0000000e14a8723c */ /* 0x040ff000000418a8 */
[C---:B------:R-:W-:Y:S08]  /*ff90*/  HMMA.16816.F32.BF16 R156, R20.reuse, R8, R156 ;  /* 0x00000008149c723c */ /* 0x040ff0000004189c */
        /* <DEDUP_REMOVED lines=11> */
[--C-:B------:R-:W-:Y:S01]  /*10050*/  FFMA.FTZ R8, R202, UR6, -R123.reuse ;  /* 0x00000006ca087c23 */ /* 0x100fe2000801087b */
[----:B------:R-:W-:Y:S01]  /*10060*/  FFMA.FTZ R202, R200, UR6, -R123 ;  /* 0x00000006c8ca7c23 */ /* 0x000fe2000801087b */
[----:B------:R-:W-:Y:S02]  /*10070*/  FADD.FTZ R64, R64, R65 ;  /* 0x0000004140407221 */ /* 0x000fe40000010000 */
[----:B------:R-:W1:Y:S03]  /*10080*/  MUFU.EX2 R200, R8 ;  /* 0x0000000800c87308 */ /* 0x000e660000000800 */
[C---:B------:R-:W-:Y:S01]  /*10090*/  HMMA.16816.F32.BF16 R188, R20.reuse, R16, R188 ;  /* 0x0000001014bc723c */ /* 0x040fe200000418bc */
[----:B------:R2:W3:Y:S07]  /*100a0*/  MUFU.EX2 R198, R202 ;  /* 0x000000ca00c67308 */ /* 0x0004ee0000000800 */
[----:B------:R-:W-:Y:S01]  /*100b0*/  HMMA.16816.F32.BF16 R180, R20, R18, R180 ;  /* 0x0000001214b4723c */ /* 0x000fe200000418b4 */
[----:B------:R-:W4:Y:S01]  /*100c0*/  LDSM.16.MT88.4 R16, [R237+0x9800] ;  /* 0x00980000ed10783b */ /* 0x000f220000004200 */
[----:B--2---:R-:W-:-:S06]  /*100d0*/  FFMA.FTZ R202, R203, UR6, -R80 ;  /* 0x00000006cbca7c23 */ /* 0x004fcc0008010850 */
[C---:B------:R-:W-:Y:S01]  /*100e0*/  HMMA.16816.F32.BF16 R176, R20.reuse, R12, R176 ;  /* 0x0000000c14b0723c */ /* 0x040fe200000418b0 */
[----:B------:R2:W-:Y:S04]  /*100f0*/  MUFU.EX2 R203, R223 ;  /* 0x000000df00cb7308 */ /* 0x0005e80000000800 */
[----:B------:R-:W3:Y:S03]  /*10100*/  MUFU.EX2 R202, R202 ;  /* 0x000000ca00ca7308 */ /* 0x000ee60000000800 */
[----:B------:R-:W-:Y:S01]  /*10110*/  HMMA.16816.F32.BF16 R164, R20, R14, R164 ;  /* 0x0000000e14a4723c */ /* 0x000fe200000418a4 */
[----:B------:R-:W4:Y:S01]  /*10120*/  LDSM.16.MT88.4 R12, [R233+0x9800] ;  /* 0x00980000e90c783b */ /* 0x000f220000004200 */
[----:B--2---:R-:W-:-:S06]  /*10130*/  FFMA.FTZ R223, R214, UR6, -R224 ;  /* 0x00000006d6df7c23 */ /* 0x004fcc00080108e0 */
[C---:B------:R-:W-:Y:S01]  /*10140*/  HMMA.16816.F32.BF16 R148, R20.reuse, R10, R148 ;  /* 0x0000000a1494723c */ /* 0x040fe20000041894 */
[----:B------:R-:W-:Y:S01]  /*10150*/  LDSM.16.MT88.4 R8, [R0+0x1800] ;  /* 0x001800000008783b */ /* 0x000fe20000004200 */
[----:B------:R-:W-:Y:S06]  /*10160*/  MUFU.EX2 R223, R223 ;  /* 0x000000df00df7308 */ /* 0x000fec0000000800 */
[C---:B------:R-:W-:Y:S08]  /*10170*/  HMMA.16816.F32.BF16 R144, R20.reuse, R4, R144 ;  /* 0x000000041490723c */ /* 0x040ff00000041890 */
[----:B------:R-:W-:Y:S01]  /*10180*/  HMMA.16816.F32.BF16 R132, R20, R6, R132 ;  /* 0x000000061484723c */ /* 0x000fe20000041884 */
[----:B------:R-:W2:Y:S01]  /*10190*/  LDSM.16.MT88.4 R4, [R37+0x1800] ;  /* 0x001800002504783b */ /* 0x000ea20000004200 */
[----:B-1----:R-:W-:Y:S01]  /*101a0*/  F2FP.BF16.F32.PACK_AB R20, R200, R201 ;  /* 0x000000c9c814723e */ /* 0x002fe200000010ff */
[----:B------:R-:W-:Y:S01]  /*101b0*/  FADD.FTZ R201, R201, R54 ;  /* 0x00000036c9c97221 */ /* 0x000fe20000010000 */
[----:B------:R-:W-:-:S02]  /*101c0*/  F2FP.BF16.F32.PACK_AB R21, R204, R205 ;  /* 0x000000cdcc15723e */ /* 0x000fc400000010ff */
[----:B---3--:R-:W-:Y:S01]  /*101d0*/  F2FP.BF16.F32.PACK_AB R22, R207, R198 ;  /* 0x000000c6cf16723e */ /* 0x008fe200000010ff */
[----:B------:R-:W-:Y:S01]  /*101e0*/  FADD.FTZ R201, R200, R201 ;  /* 0x000000c9c8c97221 */ /* 0x000fe20000010000 */
[----:B------:R-:W-:-:S03]  /*101f0*/  F2FP.BF16.F32.PACK_AB R23, R202, R203 ;  /* 0x000000cbca17723e */ /* 0x000fc600000010ff */
[----:B------:R-:W-:-:S04]  /*10200*/  FADD.FTZ R198, R198, R201 ;  /* 0x000000c9c6c67221 */ /* 0x000fc80000010000 */
[----:B----4-:R-:W-:Y:S01]  /*10210*/  HMMA.16816.F32.BF16 R192, R20, R16, R192 ;  /* 0x0000001014c0723c */ /* 0x010fe200000418c0 */
[----:B------:R-:W-:-:S07]  /*10220*/  FADD.FTZ R207, R207, R198 ;  /* 0x000000c6cfcf7221 */ /* 0x000fce0000010000 */
[C---:B------:R-:W-:Y:S08]  /*10230*/  HMMA.16816.F32.BF16 R184, R20.reuse, R18, R184 ;  /* 0x0000001214b8723c */ /* 0x040ff000000418b8 */
[C---:B------:R-:W-:Y:S08]  /*10240*/  HMMA.16816.F32.BF16 R172, R20.reuse, R12, R172 ;  /* 0x0000000c14ac723c */ /* 0x040ff000000418ac */
[C---:B------:R-:W-:Y:S08]  /*10250*/  HMMA.16816.F32.BF16 R168, R20.reuse, R14, R168 ;  /* 0x0000000e14a8723c */ /* 0x040ff000000418a8 */
[C---:B--2---:R-:W-:Y:S08]  /*10260*/  HMMA.16816.F32.BF16 R156, R20.reuse, R4, R156 ;  /* 0x00000004149c723c */ /* 0x044ff0000004189c */
[C---:B------:R-:W-:Y:S08]  /*10270*/  HMMA.16816.F32.BF16 R152, R20.reuse, R6, R152 ;  /* 0x000000061498723c */ /* 0x040ff00000041898 */
[C---:B------:R-:W-:Y:S08]  /*10280*/  HMMA.16816.F32.BF16 R140, R20.reuse, R8, R140 ;  /* 0x00000008148c723c */ /* 0x040ff0000004188c */
[----:B------:R-:W-:Y:S01]  /*10290*/  HMMA.16816.F32.BF16 R136, R20, R10, R136 ;  /* 0x0000000a1488723c */ /* 0x000fe20000041888 */
[----:B------:R-:W-:Y:S01]  /*102a0*/  FFMA.FTZ R21, R24, UR6, -R226 ;  /* 0x0000000618157c23 */ /* 0x000fe200080108e2 */
[----:B------:R-:W-:Y:S01]  /*102b0*/  FFMA.FTZ R20, R221, UR6, -R224 ;  /* 0x00000006dd147c23 */ /* 0x000fe200080108e0 */
[C---:B------:R-:W-:Y:S01]  /*102c0*/  F2FP.BF16.F32.PACK_AB R24, R220.reuse, R219 ;  /* 0x000000dbdc18723e */ /* 0x040fe200000010ff */
[----:B------:R-:W-:Y:S01]  /*102d0*/  FADD.FTZ R219, R219, R64 ;  /* 0x00000040dbdb7221 */ /* 0x000fe20000010000 */
[----:B------:R-:W1:Y:S03]  /*102e0*/  MUFU.EX2 R221, R21 ;  /* 0x0000001500dd7308 */ /* 0x000e660000000800 */
[----:B------:R-:W-:Y:S01]  /*102f0*/  FADD.FTZ R219, R220, R219 ;  /* 0x000000dbdcdb7221 */ /* 0x000fe20000010000 */
[----:B------:R-:W2:Y:S01]  /*10300*/  MUFU.EX2 R214, R20 ;  /* 0x0000001400d67308 */ /* 0x000ea20000000800 */
[----:B-1----:R-:W-:-:S02]  /*10310*/  F2FP.BF16.F32.PACK_AB R26, R221, R222 ;  /* 0x000000dedd1a723e */ /* 0x002fc400000010ff */
[----:B------:R-:W-:Y:S01]  /*10320*/  FADD.FTZ R222, R222, R219 ;  /* 0x000000dbdede7221 */ /* 0x000fe20000010000 */
[----:B--2---:R-:W-:Y:S01]  /*10330*/  F2FP.BF16.F32.PACK_AB R25, R223, R214 ;  /* 0x000000d6df19723e */ /* 0x004fe200000010ff */
[----:B------:R-:W1:Y:S02]  /*10340*/  LDSM.16.MT88.4 R20, [R237+0xa000] ;  /* 0x00a00000ed14783b */ /* 0x000e640000004200 */
[----:B------:R-:W-:-:S04]  /*10350*/  FADD.FTZ R221, R221, R222 ;  /* 0x000000dedddd7221 */ /* 0x000fc80000010000 */
[C---:B------:R-:W-:Y:S01]  /*10360*/  HMMA.16816.F32.BF16 R176, R24.reuse, R12, R176 ;  /* 0x0000000c18b0723c */ /* 0x040fe200000418b0 */
[----:B------:R-:W-:Y:S01]  /*10370*/  FFMA.FTZ R12, R210, UR6, -R123 ;  /* 0x00000006d20c7c23 */ /* 0x000fe2000801087b */
[--C-:B------:R-:W-:Y:S01]  /*10380*/  FFMA.FTZ R13, R213, UR6, -R80.reuse ;  /* 0x00000006d50d7c23 */ /* 0x100fe20008010850 */
[--C-:B------:R-:W-:Y:S01]  /*10390*/  FFMA.FTZ R210, R217, UR6, -R80.reuse ;  /* 0x00000006d9d27c23 */ /* 0x100fe20008010850 */
[----:B------:R-:W-:Y:S01]  /*103a0*/  FFMA.FTZ R213, R211, UR6, -R80 ;  /* 0x00000006d3d57c23 */ /* 0x000fe20008010850 */
[----:B------:R-:W-:Y:S03]  /*103b0*/  MUFU.EX2 R217, R12 ;  /* 0x0000000c00d97308 */ /* 0x000fe60000000800 */
[C---:B------:R-:W-:Y:S01]  /*103c0*/  HMMA.16816.F32.BF16 R188, R24.reuse, R16, R188 ;  /* 0x0000001018bc723c */ /* 0x040fe200000418bc */
[----:B------:R2:W-:Y:S04]  /*103d0*/  MUFU.EX2 R211, R13 ;  /* 0x0000000d00d37308 */ /* 0x0005e80000000800 */
[----:B------:R-:W3:Y:S03]  /*103e0*/  MUFU.EX2 R210, R210 ;  /* 0x000000d200d27308 */ /* 0x000ee60000000800 */
[C---:B------:R-:W-:Y:S01]  /*103f0*/  HMMA.16816.F32.BF16 R180, R24.reuse, R18, R180 ;  /* 0x0000001218b4723c */ /* 0x040fe200000418b4 */
[----:B------:R-:W-:Y:S01]  /*10400*/  LDSM.16.MT88.4 R16, [R37+0x2000] ;  /* 0x002000002510783b */ /* 0x000fe20000004200 */
[----:B------:R-:W4:Y:S06]  /*10410*/  MUFU.EX2 R213, R213 ;  /* 0x000000d500d57308 */ /* 0x000f2c0000000800 */
[C---:B------:R-:W-:Y:S01]  /*10420*/  HMMA.16816.F32.BF16 R164, R24.reuse, R14, R164 ;  /* 0x0000000e18a4723c */ /* 0x040fe200000418a4 */
[----:B--2---:R-:W-:Y:S07]  /*10430*/  LDSM.16.MT88.4 R12, [R0+0x2000] ;  /* 0x00200000000c783b */ /* 0x004fee0000004200 */
[C---:B------:R-:W-:Y:S08]  /*10440*/  HMMA.16816.F32.BF16 R160, R24.reuse, R4, R160 ;  /* 0x0000000418a0723c */ /* 0x040ff000000418a0 */
[C---:B------:R-:W-:Y:S01]  /*10450*/  HMMA.16816.F32.BF16 R148, R24.reuse, R6, R148 ;  /* 0x000000061894723c */ /* 0x040fe20000041894 */
[----:B------:R-:W2:Y:S07]  /*10460*/  LDSM.16.MT88.4 R4, [R233+0xa000] ;  /* 0x00a00000e904783b */ /* 0x000eae0000004200 */
[----:B------:R-:W-:Y:S01]  /*10470*/  HMMA.16816.F32.BF16 R144, R24, R8, R144 ;  /* 0x000000081890723c */ /* 0x000fe20000041890 */
[----:B------:R-:W-:Y:S01]  /*10480*/  F2FP.BF16.F32.PACK_AB R8, R227, R216 ;  /* 0x000000d8e308723e */ /* 0x000fe200000010ff */
[----:B------:R-:W-:Y:S01]  /*10490*/  FADD.FTZ R216, R216, R207 ;  /* 0x000000cfd8d87221 */ /* 0x000fe20000010000 */
[----:B---3--:R-:W-:-:S03]  /*104a0*/  F2FP.BF16.F32.PACK_AB R9, R211, R210 ;  /* 0x000000d2d309723e */ /* 0x008fc600000010ff */
[----:B------:R-:W-:Y:S02]  /*104b0*/  FADD.FTZ R227, R227, R216 ;  /* 0x000000d8e3e37221 */ /* 0x000fe40000010000 */
[----:B------:R-:W-:Y:S01]  /*104c0*/  HMMA.16816.F32.BF16 R132, R24, R10, R132 ;  /* 0x0000000a1884723c */ /* 0x000fe20000041884 */
[--C-:B------:R-:W-:Y:S01]  /*104d0*/  FFMA.FTZ R25, R197, UR6, -R226.reuse ;  /* 0x00000006c5197c23 */ /* 0x100fe200080108e2 */
[--C-:B------:R-:W-:Y:S01]  /*104e0*/  FFMA.FTZ R27, R196, UR6, -R226.reuse ;  /* 0x00000006c41b7c23 */ /* 0x100fe200080108e2 */
[--C-:B------:R-:W-:Y:S01]  /*104f0*/  FFMA.FTZ R24, R130, UR6, -R226.reuse ;  /* 0x0000000682187c23 */ /* 0x100fe200080108e2 */
[----:B------:R-:W-:Y:S01]  /*10500*/  FFMA.FTZ R197, R128, UR6, -R226 ;  /* 0x0000000680c57c23 */ /* 0x000fe200080108e2 */
[--C-:B------:R-:W-:Y:S01]  /*10510*/  FFMA.FTZ R226, R102, UR6, -R224.reuse ;  /* 0x0000000666e27c23 */ /* 0x100fe200080108e0 */
[--C-:B------:R-:W-:Y:S01]  /*10520*/  FFMA.FTZ R26, R100, UR6, -R224.reuse ;  /* 0x00000006641a7c23 */ /* 0x100fe200080108e0 */
[--C-:B------:R-:W-:Y:S01]  /*10530*/  FFMA.FTZ R196, R97, UR6, -R224.reuse ;  /* 0x0000000661c47c23 */ /* 0x100fe200080108e0 */
[--C-:B------:R-:W-:Y:S01]  /*10540*/  FFMA.FTZ R128, R94, UR6, -R224.reuse ;  /* 0x000000065e807c23 */ /* 0x100fe200080108e0 */
[--C-:B------:R-:W-:Y:S01]  /*10550*/  FFMA.FTZ R130, R92, UR6, -R224.reuse ;  /* 0x000000065c827c23 */ /* 0x100fe200080108e0 */
[--C-:B------:R-:W-:Y:S01]  /*10560*/  FFMA.FTZ R100, R30, UR6, -R224.reuse ;  /* 0x000000061e647c23 */ /* 0x100fe200080108e0 */
[----:B------:R-:W-:Y:S01]  /*10570*/  FFMA.FTZ R224, R95, UR6, -R224 ;  /* 0x000000065fe07c23 */ /* 0x000fe200080108e0 */
[----:B------:R3:W-:Y:S01]  /*10580*/  MUFU.EX2 R102, R241 ;  /* 0x000000f100667308 */ /* 0x0007e20000000800 */
[C---:B------:R-:W-:Y:S01]  /*10590*/  F2FP.BF16.F32.PACK_AB R10, R217.reuse, R208 ;  /* 0x000000d0d90a723e */ /* 0x040fe200000010ff */
[----:B------:R-:W-:Y:S01]  /*105a0*/  FADD.FTZ R208, R208, R227 ;  /* 0x000000e3d0d07221 */ /* 0x000fe20000010000 */
[----:B----4-:R-:W-:Y:S01]  /*105b0*/  F2FP.BF16.F32.PACK_AB R11, R218, R213 ;  /* 0x000000d5da0b723e */ /* 0x010fe200000010ff */
[----:B------:R-:W4:Y:S02]  /*105c0*/  MUFU.EX2 R103, R27 ;  /* 0x0000001b00677308 */ /* 0x000f240000000800 */
[----:B------:R-:W-:-:S02]  /*105d0*/  FADD.FTZ R208, R217, R208 ;  /* 0x000000d0d9d07221 */ /* 0x000fc40000010000 */
[----:B------:R-:W-:Y:S02]  /*105e0*/  MUFU.EX2 R96, R25 ;  /* 0x0000001900607308 */ /* 0x000fe40000000800 */
[C---:B-1----:R-:W-:Y:S02]  /*105f0*/  HMMA.16816.F32.BF16 R192, R8.reuse, R20, R192 ;  /* 0x0000001408c0723c */ /* 0x042fe400000418c0 */
[----:B------:R-:W-:Y:S01]  /*10600*/  MUFU.EX2 R97, R24 ;  /* 0x0000001800617308 */ /* 0x000fe20000000800 */
[----:B---3--:R-:W-:Y:S01]  /*10610*/  FFMA.FTZ R241, R250, R126, R129 ;  /* 0x0000007efaf17223 */ /* 0x008fe20000010081 */
[--C-:B------:R-:W-:Y:S02]  /*10620*/  FFMA.FTZ R129, R74, UR6, -R80.reuse ;  /* 0x000000064a817c23 */ /* 0x100fe40008010850 */
[----:B------:R1:W-:Y:S01]  /*10630*/  MUFU.EX2 R92, R242 ;  /* 0x000000f2005c7308 */ /* 0x0003e20000000800 */
[----:B------:R-:W-:Y:S01]  /*10640*/  FFMA.FTZ R126, R77, UR6, -R80 ;  /* 0x000000064d7e7c23 */ /* 0x000fe20008010850 */
[C---:B------:R-:W-:Y:S01]  /*10650*/  HMMA.16816.F32.BF16 R184, R8.reuse, R22, R184 ;  /* 0x0000001608b8723c */ /* 0x040fe200000418b8 */
[----:B------:R-:W-:Y:S01]  /*10660*/  FADD.FTZ R86, R70, R241 ;  /* 0x000000f146567221 */ /* 0x000fe20000010000 */
[----:B------:R3:W4:Y:S03]  /*10670*/  MUFU.EX2 R95, R226 ;  /* 0x000000e2005f7308 */ /* 0x0007260000000800 */
[----:B------:R-:W-:Y:S01]  /*10680*/  FADD.FTZ R47, R47, R86 ;  /* 0x000000562f2f7221 */ /* 0x000fe20000010000 */
[----:B------:R4:W-:Y:S02]  /*10690*/  MUFU.EX2 R94, R234 ;  /* 0x000000ea005e7308 */ /* 0x0009e40000000800 */
[----:B--2---:R-:W-:Y:S01]  /*106a0*/  HMMA.16816.F32.BF16 R172, R8, R4, R172 ;  /* 0x0000000408ac723c */ /* 0x004fe200000418ac */
[----:B------:R-:W-:Y:S01]  /*106b0*/  FADD.FTZ R43, R42, R47 ;  /* 0x0000002f2a2b7221 */ /* 0x000fe20000010000 */
[----:B------:R2:W2:Y:S01]  /*106c0*/  MUFU.EX2 R99, R26 ;  /* 0x0000001a00637308 */ /* 0x0004a20000000800 */
[--C-:B-1----:R-:W-:Y:S01]  /*106d0*/  FFMA.FTZ R242, R79, UR6, -R80.reuse ;  /* 0x000000064ff27c23 */ /* 0x102fe20008010850 */
[----:B------:R-:W-:-:S02]  /*106e0*/  FFMA.FTZ R79, R76, UR6, -R80 ;  /* 0x000000064c4f7c23 */ /* 0x000fc40008010850 */
[----:B------:R-:W-:Y:S02]  /*106f0*/  MUFU.EX2 R111, R197 ;  /* 0x000000c5006f7308 */ /* 0x000fe40000000800 */
[C---:B------:R-:W-:Y:S01]  /*10700*/  HMMA.16816.F32.BF16 R168, R8.reuse, R6, R168 ;  /* 0x0000000608a8723c */ /* 0x040fe200000418a8 */
[--C-:B---3--:R-:W-:Y:S01]  /*10710*/  FFMA.FTZ R226, R88, UR6, -R123.reuse ;  /* 0x0000000658e27c23 */ /* 0x108fe2000801087b */
[----:B------:R-:W-:Y:S01]  /*10720*/  FFMA.FTZ R123, R118, UR6, -R123 ;  /* 0x00000006767b7c23 */ /* 0x000fe2000801087b */
[----:B------:R-:W-:Y:S01]  /*10730*/  MUFU.EX2 R88, R110 ;  /* 0x0000006e00587308 */ /* 0x000fe20000000800 */
[--C-:B----4-:R-:W-:Y:S01]  /*10740*/  FFMA.FTZ R234, R83, UR6, -R80.reuse ;  /* 0x0000000653ea7c23 */ /* 0x110fe20008010850 */
[--C-:B------:R-:W-:Y:S02]  /*10750*/  FFMA.FTZ R83, R75, UR6, -R80.reuse ;  /* 0x000000064b537c23 */ /* 0x100fe40008010850 */
[----:B------:R1:W3:Y:S01]  /*10760*/  MUFU.EX2 R118, R199 ;  /* 0x000000c700767308 */ /* 0x0002e20000000800 */
[C---:B------:R-:W-:Y:S01]  /*10770*/  HMMA.16816.F32.BF16 R156, R8.reuse, R16, R156 ;  /* 0x00000010089c723c */ /* 0x040fe2000004189c */
[----:B--2---:R-:W2:Y:S02]  /*10780*/  LDSM.16.MT88.4 R24, [R233+0xa800] ;  /* 0x00a80000e918783b */ /* 0x004ea40000004200 */
[----:B------:R-:W-:Y:S04]  /*10790*/  MUFU.EX2 R74, R230 ;  /* 0x000000e6004a7308 */ /* 0x000fe80000000800 */
[----:B------:R-:W-:Y:S01]  /*107a0*/  MUFU.EX2 R75, R120 ;  /* 0x00000078004b7308 */ /* 0x000fe20000000800 */
[----:B------:R-:W-:Y:S03]  /*107b0*/  HMMA.16816.F32.BF16 R152, R8, R18, R152 ;  /* 0x000000120898723c */ /* 0x000fe60000041898 */
[----:B------:R-:W-:Y:S01]  /*107c0*/  MUFU.EX2 R71, R226 ;  /* 0x000000e200477308 */ /* 0x000fe20000000800 */
[----:B-1----:R-:W-:-:S03]  /*107d0*/  FFMA.FTZ R199, R73, UR6, -R80 ;  /* 0x0000000649c77c23 */ /* 0x002fc60008010850 */
[----:B------:R-:W-:Y:S01]  /*107e0*/  MUFU.EX2 R73, R228 ;  /* 0x000000e400497308 */ /* 0x000fe20000000800 */
[C---:B------:R-:W-:Y:S03]  /*107f0*/  HMMA.16816.F32.BF16 R140, R8.reuse, R12, R140 ;  /* 0x0000000c088c723c */ /* 0x040fe6000004188c */
[----:B------:R-:W-:Y:S04]  /*10800*/  MUFU.EX2 R70, R124 ;  /* 0x0000007c00467308 */ /* 0x000fe80000000800 */
[----:B------:R-:W-:Y:S01]  /*10810*/  MUFU.EX2 R77, R242 ;  /* 0x000000f2004d7308 */ /* 0x000fe20000000800 */
[----:B------:R-:W-:Y:S01]  /*10820*/  HMMA.16816.F32.BF16 R136, R8, R14, R136 ;  /* 0x0000000e0888723c */ /* 0x000fe20000041888 */
[----:B------:R-:W-:Y:S01]  /*10830*/  F2FP.BF16.F32.PACK_AB R8, R103, R102 ;  /* 0x000000666708723e */ /* 0x000fe200000010ff */
[----:B------:R-:W-:Y:S01]  /*10840*/  FADD.FTZ R102, R102, R221 ;  /* 0x000000dd66667221 */ /* 0x000fe20000010000 */
[----:B------:R-:W-:Y:S01]  /*10850*/  F2FP.BF16.F32.PACK_AB R9, R95, R92 ;  /* 0x0000005c5f09723e */ /* 0x000fe200000010ff */
[----:B------:R-:W-:Y:S01]  /*10860*/  MUFU.EX2 R76, R234 ;  /* 0x000000ea004c7308 */ /* 0x000fe20000000800 */
[----:B------:R-:W-:Y:S01]  /*10870*/  F2FP.BF16.F32.PACK_AB R10, R97, R96 ;  /* 0x00000060610a723e */ /* 0x000fe200000010ff */
[----:B------:R-:W-:Y:S01]  /*10880*/  FADD.FTZ R103, R103, R102 ;  /* 0x0000006667677221 */ /* 0x000fe20000010000 */
[----:B------:R-:W-:Y:S01]  /*10890*/  F2FP.BF16.F32.PACK_AB R11, R99, R94 ;  /* 0x0000005e630b723e */ /* 0x000fe200000010ff */
[----:B------:R-:W-:Y:S02]  /*108a0*/  MUFU.EX2 R196, R196 ;  /* 0x000000c400c47308 */ /* 0x000fe40000000800 */
[----:B------:R-:W-:-:S02]  /*108b0*/  FADD.FTZ R96, R96, R103 ;  /* 0x0000006760607221 */ /* 0x000fc40000010000 */
[----:B------:R-:W-:Y:S02]  /*108c0*/  MUFU.EX2 R130, R130 ;  /* 0x0000008200827308 */ /* 0x000fe40000000800 */
[C---:B------:R-:W-:Y:S01]  /*108d0*/  HMMA.16816.F32.BF16 R176, R8.reuse, R4, R176 ;  /* 0x0000000408b0723c */ /* 0x040fe200000418b0 */
[----:B------:R-:W-:Y:S01]  /*108e0*/  FADD.FTZ R97, R97, R96 ;  /* 0x0000006061617221 */ /* 0x000fe20000010000 */
[----:B------:R-:W-:Y:S04]  /*108f0*/  MUFU.EX2 R123, R123 ;  /* 0x0000007b007b7308 */ /* 0x000fe80000000800 */
[----:B------:R-:W-:Y:S02]  /*10900*/  MUFU.EX2 R129, R129 ;  /* 0x0000008100817308 */ /* 0x000fe40000000800 */
[C---:B------:R-:W-:Y:S01]  /*10910*/  HMMA.16816.F32.BF16 R164, R8.reuse, R6, R164 ;  /* 0x0000000608a4723c */ /* 0x040fe200000418a4 */
[----:B------:R-:W1:Y:S01]  /*10920*/  LDSM.16.MT88.4 R4, [R237+0xa800] ;  /* 0x00a80000ed04783b */ /* 0x000e620000004200 */
[----:B------:R-:W-:Y:S04]  /*10930*/  MUFU.EX2 R126, R126 ;  /* 0x0000007e007e7308 */ /* 0x000fe80000000800 */
[----:B------:R-:W-:Y:S02]  /*10940*/  MUFU.EX2 R42, R79 ;  /* 0x0000004f002a7308 */ /* 0x000fe40000000800 */
[C---:B------:R-:W-:Y:S01]  /*10950*/  HMMA.16816.F32.BF16 R160, R8.reuse, R16, R160 ;  /* 0x0000001008a0723c */ /* 0x040fe200000418a0 */
[--C-:B------:R-:W-:Y:S01]  /*10960*/  FFMA.FTZ R17, R87, UR6, -R80.reuse ;  /* 0x0000000657117c23 */ /* 0x100fe20008010850 */
[--C-:B------:R-:W-:Y:S01]  /*10970*/  FFMA.FTZ R87, R89, UR6, -R80.reuse ;  /* 0x0000000659577c23 */ /* 0x100fe20008010850 */
[----:B------:R-:W-:Y:S01]  /*10980*/  FFMA.FTZ R16, R29, UR6, -R80 ;  /* 0x000000061d107c23 */ /* 0x000fe20008010850 */
[----:B------:R-:W4:Y:S01]  /*10990*/  MUFU.EX2 R89, R209 ;  /* 0x000000d100597308 */ /* 0x000f220000000800 */
[----:B------:R-:W1:Y:S03]  /*109a0*/  LDSM.16.MT88.4 R28, [R37+0x2800] ;  /* 0x00280000251c783b */ /* 0x000e660000004200 */
[----:B------:R3:W2:Y:S01]  /*109b0*/  MUFU.EX2 R93, R16 ;  /* 0x00000010005d7308 */ /* 0x0006a20000000800 */
[C---:B------:R-:W-:Y:S03]  /*109c0*/  HMMA.16816.F32.BF16 R188, R8.reuse, R20, R188 ;  /* 0x0000001408bc723c */ /* 0x040fe600000418bc */
[----:B------:R4:W-:Y:S04]  /*109d0*/  MUFU.EX2 R110, R17 ;  /* 0x00000011006e7308 */ /* 0x0009e80000000800 */
[----:B------:R-:W2:Y:S01]  /*109e0*/  MUFU.EX2 R87, R87 ;  /* 0x0000005700577308 */ /* 0x000ea20000000800 */
[----:B------:R-:W-:Y:S01]  /*109f0*/  HMMA.16816.F32.BF16 R180, R8, R22, R180 ;  /* 0x0000001608b4723c */ /* 0x000fe200000418b4 */
[----:B------:R-:W1:Y:S02]  /*10a00*/  LDSM.16.MT88.4 R20, [R0+0x2800] ;  /* 0x002800000014783b */ /* 0x000e640000004200 */
[----:B------:R-:W-:Y:S01]  /*10a10*/  MUFU.EX2 R80, R243 ;  /* 0x000000f300507308 */ /* 0x000fe20000000800 */
[----:B---3--:R-:W-:Y:S01]  /*10a20*/  F2FP.BF16.F32.PACK_AB R16, R111, R118 ;  /* 0x000000766f10723e */ /* 0x008fe200000010ff */
[----:B------:R-:W-:-:S02]  /*10a30*/  FADD.FTZ R118, R118, R97 ;  /* 0x0000006176767221 */ /* 0x000fc40000010000 */
[----:B------:R-:W-:Y:S01]  /*10a40*/  MUFU.EX2 R83, R83 ;  /* 0x0000005300537308 */ /* 0x000fe20000000800 */
[C---:B------:R-:W-:Y:S01]  /*10a50*/  HMMA.16816.F32.BF16 R148, R8.reuse, R18, R148 ;  /* 0x000000120894723c */ /* 0x040fe20000041894 */
[----:B----4-:R-:W-:Y:S01]  /*10a60*/  F2FP.BF16.F32.PACK_AB R17, R78, R119 ;  /* 0x000000774e11723e */ /* 0x010fe200000010ff */
[----:B------:R-:W-:Y:S01]  /*10a70*/  FADD.FTZ R111, R111, R118 ;  /* 0x000000766f6f7221 */ /* 0x000fe20000010000 */
[C---:B------:R-:W-:Y:S01]  /*10a80*/  F2FP.BF16.F32.PACK_AB R18, R89.reuse, R116 ;  /* 0x000000745912723e */ /* 0x040fe200000010ff */
[----:B------:R-:W-:Y:S01]  /*10a90*/  MUFU.EX2 R224, R224 ;  /* 0x000000e000e07308 */ /* 0x000fe20000000800 */
[----:B------:R-:W-:Y:S01]  /*10aa0*/  F2FP.BF16.F32.PACK_AB R19, R74, R73 ;  /* 0x000000494a13723e */ /* 0x000fe200000010ff */
[----:B------:R-:W-:Y:S02]  /*10ab0*/  FADD.FTZ R116, R116, R111 ;  /* 0x0000006f74747221 */ /* 0x000fe40000010000 */
[----:B------:R-:W-:Y:S02]  /*10ac0*/  HMMA.16816.F32.BF16 R144, R8, R12, R144 ;  /* 0x0000000c0890723c */ /* 0x000fe40000041890 */
[----:B------:R-:W-:-:S06]  /*10ad0*/  FADD.FTZ R116, R89, R116 ;  /* 0x0000007459747221 */ /* 0x000fcc0000010000 */
[----:B------:R-:W-:Y:S01]  /*10ae0*/  HMMA.16816.F32.BF16 R132, R8, R14, R132 ;  /* 0x0000000e0884723c */ /* 0x000fe20000041884 */
[----:B------:R-:W-:Y:S01]  /*10af0*/  F2FP.BF16.F32.PACK_AB R8, R90, R105 ;  /* 0x000000695a08723e */ /* 0x000fe200000010ff */
[----:B------:R-:W-:Y:S01]  /*10b00*/  LDSM.16.MT88.4 R12, [R237+0xb000] ;  /* 0x00b00000ed0c783b */ /* 0x000fe20000004200 */
[----:B--2---:R-:W-:Y:S01]  /*10b10*/  F2FP.BF16.F32.PACK_AB R9, R108, R93 ;  /* 0x0000005d6c09723e */ /* 0x004fe200000010ff */
[----:B------:R-:W-:Y:S01]  /*10b20*/  FADD.FTZ R105, R105, R208 ;  /* 0x000000d069697221 */ /* 0x000fe20000010000 */
[----:B------:R-:W-:Y:S02]  /*10b30*/  F2FP.BF16.F32.PACK_AB R10, R107, R88 ;  /* 0x000000586b0a723e */ /* 0x000fe400000010ff */
[----:B------:R-:W-:Y:S01]  /*10b40*/  F2FP.BF16.F32.PACK_AB R11, R87, R110 ;  /* 0x0000006e570b723e */ /* 0x000fe200000010ff */
[----:B------:R-:W-:Y:S01]  /*10b50*/  HMMA.16816.F32.BF16 R176, R16, R24, R176 ;  /* 0x0000001810b0723c */ /* 0x000fe200000418b0 */
[----:B------:R-:W-:-:S04]  /*10b60*/  FADD.FTZ R105, R90, R105 ;  /* 0x000000695a697221 */ /* 0x000fc80000010000 */
[----:B------:R-:W-:-:S03]  /*10b70*/  FADD.FTZ R88, R88, R105 ;  /* 0x0000006958587221 */ /* 0x000fc60000010000 */
[----:B------:R-:W-:Y:S01]  /*10b80*/  HMMA.16816.F32.BF16 R172, R8, R24, R172 ;  /* 0x0000001808ac723c */ /* 0x000fe200000418ac */
[----:B------:R-:W-:-:S07]  /*10b90*/  FADD.FTZ R88, R107, R88 ;  /* 0x000000586b587221 */ /* 0x000fce0000010000 */
[-C--:B------:R-:W-:Y:S08]  /*10ba0*/  HMMA.16816.F32.BF16 R168, R8, R26.reuse, R168 ;  /* 0x0000001a08a8723c */ /* 0x080ff000000418a8 */
[----:B------:R-:W-:Y:S01]  /*10bb0*/  HMMA.16816.F32.BF16 R164, R16, R26, R164 ;  /* 0x0000001a10a4723c */ /* 0x000fe200000418a4 */
[----:B------:R-:W2:Y:S07]  /*10bc0*/  LDSM.16.MT88.4 R24, [R0+0x3000] ;  /* 0x003000000018783b */ /* 0x000eae0000004200 */
[C---:B-1----:R-:W-:Y:S08]  /*10bd0*/  HMMA.16816.F32.BF16 R192, R8.reuse, R4, R192 ;  /* 0x0000000408c0723c */ /* 0x042ff000000418c0 */
[----:B------:R-:W-:Y:S08]  /*10be0*/  HMMA.16816.F32.BF16 R184, R8, R6, R184 ;  /* 0x0000000608b8723c */ /* 0x000ff000000418b8 */
[C---:B------:R-:W-:Y:S08]  /*10bf0*/  HMMA.16816.F32.BF16 R188, R16.reuse, R4, R188 ;  /* 0x0000000410bc723c */ /* 0x040ff000000418bc */
[----:B------:R-:W-:Y:S01]  /*10c00*/  HMMA.16816.F32.BF16 R180, R16, R6, R180 ;  /* 0x0000000610b4723c */ /* 0x000fe200000418b4 */
[----:B------:R-:W1:Y:S07]  /*10c10*/  LDSM.16.MT88.4 R4, [R37+0x3000] ;  /* 0x003000002504783b */ /* 0x000e6e0000004200 */
[C---:B------:R-:W-:Y:S08]  /*10c20*/  HMMA.16816.F32.BF16 R156, R8.reuse, R28, R156 ;  /* 0x0000001c089c723c */ /* 0x040ff0000004189c */
[----:B------:R-:W-:Y:S08]  /*10c30*/  HMMA.16816.F32.BF16 R152, R8, R30, R152 ;  /* 0x0000001e0898723c */ /* 0x000ff00000041898 */
[C---:B------:R-:W-:Y:S01]  /*10c40*/  HMMA.16816.F32.BF16 R160, R16.reuse, R28, R160 ;  /* 0x0000001c10a0723c */ /* 0x040fe200000418a0 */
[----:B------:R-:W-:Y:S04]  /*10c50*/  MUFU.EX2 R29, R199 ;  /* 0x000000c7001d7308 */ /* 0x000fe80000000800 */
[----:B------:R-:W-:Y:S03]  /*10c60*/  MUFU.EX2 R28, R113 ;  /* 0x00000071001c7308 */ /* 0x000fe60000000800 */
[----:B------:R-:W-:Y:S01]  /*10c70*/  HMMA.16816.F32.BF16 R148, R16, R30, R148 ;  /* 0x0000001e1094723c */ /* 0x000fe20000041894 */
[----:B------:R-:W3:Y:S04]  /*10c80*/  MUFU.EX2 R31, R128 ;  /* 0x00000080001f7308 */ /* 0x000ee80000000800 */
[----:B------:R-:W4:Y:S03]  /*10c90*/  MUFU.EX2 R30, R121 ;  /* 0x00000079001e7308 */ /* 0x000f260000000800 */
[-C--:B------:R-:W-:Y:S08]  /*10ca0*/  HMMA.16816.F32.BF16 R140, R8, R20.reuse, R140 ;  /* 0x00000014088c723c */ /* 0x080ff0000004188c */
[----:B------:R-:W-:Y:S01]  /*10cb0*/  HMMA.16816.F32.BF16 R144, R16, R20, R144 ;  /* 0x000000141090723c */ /* 0x000fe20000041890 */
[----:B------:R-:W-:Y:S01]  /*10cc0*/  F2FP.BF16.F32.PACK_AB R20, R114, R117 ;  /* 0x000000757214723e */ /* 0x000fe200000010ff */
[----:B------:R-:W-:Y:S01]  /*10cd0*/  FADD.FTZ R117, R117, R116 ;  /* 0x0000007475757221 */ /* 0x000fe20000010000 */
[----:B---3--:R-:W-:-:S03]  /*10ce0*/  F2FP.BF16.F32.PACK_AB R21, R31, R196 ;  /* 0x000000c41f15723e */ /* 0x008fc600000010ff */
[----:B------:R-:W-:Y:S02]  /*10cf0*/  FADD.FTZ R117, R114, R117 ;  /* 0x0000007572757221 */ /* 0x000fe40000010000 */
[-C--:B------:R-:W-:Y:S01]  /*10d00*/  HMMA.16816.F32.BF16 R136, R8, R22.reuse, R136 ;  /* 0x000000160888723c */ /* 0x080fe20000041888 */
[----:B------:R-:W3:Y:S07]  /*10d10*/  LDSM.16.MT88.4 R8, [R233+0xb000] ;  /* 0x00b00000e908783b */ /* 0x000eee0000004200 */
[----:B------:R-:W-:Y:S01]  /*10d20*/  HMMA.16816.F32.BF16 R132, R16, R22, R132 ;  /* 0x000000161084723c */ /* 0x000fe20000041884 */
[----:B------:R-:W-:Y:S01]  /*10d30*/  F2FP.BF16.F32.PACK_AB R16, R72, R75 ;  /* 0x0000004b4810723e */ /* 0x000fe200000010ff */
[----:B------:R-:W-:Y:S01]  /*10d40*/  FADD.FTZ R75, R75, R88 ;  /* 0x000000584b4b7221 */ /* 0x000fe20000010000 */
[----:B------:R-:W-:-:S02]  /*10d50*/  F2FP.BF16.F32.PACK_AB R17, R77, R80 ;  /* 0x000000504d11723e */ /* 0x000fc400000010ff */
[----:B------:R-:W-:Y:S01]  /*10d60*/  F2FP.BF16.F32.PACK_AB R18, R70, R71 ;  /* 0x000000474612723e */ /* 0x000fe200000010ff */
[----:B------:R-:W-:Y:S01]  /*10d70*/  FADD.FTZ R72, R72, R75 ;  /* 0x0000004b48487221 */ /* 0x000fe20000010000 */
[----:B------:R-:W-:Y:S02]  /*10d80*/  F2FP.BF16.F32.PACK_AB R19, R29, R76 ;  /* 0x0000004c1d13723e */ /* 0x000fe400000010ff */
[----:B------:R-:W-:Y:S01]  /*10d90*/  F2FP.BF16.F32.PACK_AB R22, R127, R112 ;  /* 0x000000707f16723e */ /* 0x000fe200000010ff */
[----:B------:R-:W-:Y:S01]  /*10da0*/  FADD.FTZ R71, R71, R72 ;  /* 0x0000004847477221 */ /* 0x000fe20000010000 */
[----:B------:R-:W-:Y:S01]  /*10db0*/  F2FP.BF16.F32.PACK_AB R23, R131, R130 ;  /* 0x000000828317723e */ /* 0x000fe200000010ff */
[----:B------:R-:W-:Y:S02]  /*10dc0*/  FADD.FTZ R112, R112, R117 ;  /* 0x0000007570707221 */ /* 0x000fe40000010000 */
[----:B--2---:R-:W-:Y:S01]  /*10dd0*/  HMMA.16816.F32.BF16 R140, R16, R24, R140 ;  /* 0x00000018108c723c */ /* 0x004fe2000004188c */
[----:B------:R-:W-:Y:S01]  /*10de0*/  FADD.FTZ R70, R70, R71 ;  /* 0x0000004746467221 */ /* 0x000fe20000010000 */
[----:B------:R-:W-:-:S06]  /*10df0*/  FADD.FTZ R112, R127, R112 ;  /* 0x000000707f707221 */ /* 0x000fcc0000010000 */
[----:B------:R-:W-:Y:S01]  /*10e00*/  HMMA.16816.F32.BF16 R144, R20, R24, R144 ;  /* 0x000000181490723c */ /* 0x000fe20000041890 */
[----:B------:R-:W-:Y:S01]  /*10e10*/  FADD.FTZ R24, R46, R43 ;  /* 0x0000002b2e187221 */ /* 0x000fe20000010000 */
[----:B------:R-:W2:Y:S03]  /*10e20*/  MUFU.EX2 R25, R100 ;  /* 0x0000006400197308 */ /* 0x000ea60000000800 */
[----:B------:R-:W-:-:S03]  /*10e30*/  FADD.FTZ R24, R49, R24 ;  /* 0x0000001831187221 */ /* 0x000fc60000010000 */
[C---:B-1----:R-:W-:Y:S08]  /*10e40*/  HMMA.16816.F32.BF16 R156, R16.reuse, R4, R156 ;  /* 0x00000004109c723c */ /* 0x042ff0000004189c */
[----:B------:R-:W-:Y:S08]  /*10e50*/  HMMA.16816.F32.BF16 R152, R16, R6, R152 ;  /* 0x000000061098723c */ /* 0x000ff00000041898 */
[C---:B------:R-:W-:Y:S08]  /*10e60*/  HMMA.16816.F32.BF16 R160, R20.reuse, R4, R160 ;  /* 0x0000000414a0723c */ /* 0x040ff000000418a0 */
[----:B------:R-:W-:Y:S01]  /*10e70*/  HMMA.16816.F32.BF16 R148, R20, R6, R148 ;  /* 0x000000061494723c */ /* 0x000fe20000041894 */
[----:B------:R1:W-:Y:S07]  /*10e80*/  LDSM.16.MT88.4 R4, [R0+0x3800] ;  /* 0x003800000004783b */ /* 0x0003ee0000004200 */
[-C--:B------:R-:W-:Y:S08]  /*10e90*/  HMMA.16816.F32.BF16 R136, R16, R26.reuse, R136 ;  /* 0x0000001a1088723c */ /* 0x080ff00000041888 */
[----:B------:R-:W-:Y:S01]  /*10ea0*/  HMMA.16816.F32.BF16 R132, R20, R26, R132 ;  /* 0x0000001a1484723c */ /* 0x000fe20000041884 */
[----:B------:R-:W-:-:S04]  /*10eb0*/  FADD.FTZ R27, R39, R24 ;  /* 0x00000018271b7221 */ /* 0x000fc80000010000 */
[----:B------:R-:W-:Y:S01]  /*10ec0*/  FADD.FTZ R27, R36, R27 ;  /* 0x0000001b241b7221 */ /* 0x000fe20000010000 */
[----:B-1----:R-:W-:-:S03]  /*10ed0*/  FADD.FTZ R0, R38, R85 ;  /* 0x0000005526007221 */ /* 0x002fc60000010000 */
[----:B------:R-:W-:Y:S01]  /*10ee0*/  FADD.FTZ R52, R52, R27 ;  /* 0x0000001b34347221 */ /* 0x000fe20000010000 */
[C---:B------:R-:W-:Y:S01]  /*10ef0*/  HMMA.16816.F32.BF16 R192, R16.reuse, R12, R192 ;  /* 0x0000000c10c0723c */ /* 0x040fe200000418c0 */
[----:B------:R-:W-:Y:S02]  /*10f00*/  FADD.FTZ R0, R45, R0 ;  /* 0x000000002d007221 */ /* 0x000fe40000010000 */
[----:B------:R-:W-:Y:S02]  /*10f10*/  FADD.FTZ R51, R51, R52 ;  /* 0x0000003433337221 */ /* 0x000fe40000010000 */
[----:B------:R-:W-:Y:S02]  /*10f20*/  FADD.FTZ R63, R63, R0 ;  /* 0x000000003f3f7221 */ /* 0x000fe40000010000 */
[----:B------:R-:W-:Y:S01]  /*10f30*/  FADD.FTZ R50, R50, R51 ;  /* 0x0000003332327221 */ /* 0x000fe20000010000 */
[----:B------:R-:W-:Y:S01]  /*10f40*/  HMMA.16816.F32.BF16 R184, R16, R14, R184 ;  /* 0x0000000e10b8723c */ /* 0x000fe200000418b8 */
[----:B------:R-:W-:-:S02]  /*10f50*/  FADD.FTZ R63, R68, R63 ;  /* 0x0000003f443f7221 */ /* 0x000fc40000010000 */
[----:B------:R-:W-:Y:S01]  /*10f60*/  FADD.FTZ R50, R57, R50 ;  /* 0x0000003239327221 */ /* 0x000fe20000010000 */
[----:B------:R-:W-:Y:S01]  /*10f70*/  MOV R68, R35 ;  /* 0x0000002300447202 */ /* 0x000fe20000000f00 */
[----:B------:R-:W-:Y:S02]  /*10f80*/  FADD.FTZ R66, R66, R63 ;  /* 0x0000003f42427221 */ /* 0x000fe40000010000 */
[----:B------:R-:W-:Y:S01]  /*10f90*/  FADD.FTZ R205, R205, R50 ;  /* 0x00000032cdcd7221 */ /* 0x000fe20000010000 */
[----:B---3--:R-:W-:Y:S01]  /*10fa0*/  HMMA.16816.F32.BF16 R172, R16, R8, R172 ;  /* 0x0000000810ac723c */ /* 0x008fe200000418ac */
[----:B------:R-:W-:Y:S02]  /*10fb0*/  FADD.FTZ R67, R67, R66 ;  /* 0x0000004243437221 */ /* 0x000fe40000010000 */
[----:B------:R-:W-:Y:S02]  /*10fc0*/  FADD.FTZ R204, R204, R205 ;  /* 0x000000cdcccc7221 */ /* 0x000fe40000010000 */
[----:B------:R-:W-:-:S02]  /*10fd0*/  FADD.FTZ R214, R214, R67 ;  /* 0x00000043d6d67221 */ /* 0x000fc40000010000 */
[----:B------:R-:W-:Y:S01]  /*10fe0*/  FADD.FTZ R203, R203, R204 ;  /* 0x000000cccbcb7221 */ /* 0x000fe20000010000 */
[----:B------:R-:W-:Y:S01]  /*10ff0*/  HMMA.16816.F32.BF16 R168, R16, R10, R168 ;  /* 0x0000000a10a8723c */ /* 0x000fe200000418a8 */
[----:B------:R-:W1:Y:S01]  /*11000*/  LDSM.16.MT88.4 R16, [R233+0xb800] ;  /* 0x00b80000e910783b */ /* 0x000e620000004200 */
        /* <DEDUP_REMOVED lines=21> */
[----:B------:R-:W2:Y:S01]  /*11160*/  LDSM.16.MT88.4 R8, [R237+0xb800] ;  /* 0x00b80000ed08783b */ /* 0x000ea20000004200 */
        /* <DEDUP_REMOVED lines=8> */
[----:B------:R-:W-:Y:S01]  /*111f0*/  FADD.FTZ R73, R74, R73 ;  /* 0x000000494a497221 */ /* 0x000fe20000010000 */
[----:B------:R-:W-:Y:S01]  /*11200*/  FADD.FTZ R115, R115, R70 ;  /* 0x0000004673737221 */ /* 0x000fe20000010000 */
[----:B------:R-:W-:-:S02]  /*11210*/  FADD.FTZ R77, R77, R80 ;  /* 0x000000504d4d7221 */ /* 0x000fc40000010000 */
[----:B------:R-:W-:Y:S01]  /*11220*/  FADD.FTZ R196, R196, R73 ;  /* 0x00000049c4c47221 */ /* 0x000fe20000010000 */
[----:B------:R-:W-:Y:S01]  /*11230*/  FADD.FTZ R115, R28, R115 ;  /* 0x000000731c737221 */ /* 0x000fe20000010000 */
[C---:B-1----:R-:W-:Y:S01]  /*11240*/  HMMA.16816.F32.BF16 R172, R20.reuse, R16, R172 ;  /* 0x0000001014ac723c */ /* 0x042fe200000418ac */
[----:B------:R-:W-:Y:S01]  /*11250*/  FADD.FTZ R76, R76, R77 ;  /* 0x0000004d4c4c7221 */ /* 0x000fe20000010000 */
[----:B------:R-:W-:Y:S01]  /*11260*/  FADD.FTZ R31, R31, R196 ;  /* 0x000000c41f1f7221 */ /* 0x000fe20000010000 */
[----:B------:R-:W-:Y:S02]  /*11270*/  FADD.FTZ R30, R30, R115 ;  /* 0x000000731e1e7221 */ /* 0x000fe40000010000 */
[----:B------:R-:W-:Y:S01]  /*11280*/  FADD.FTZ R76, R29, R76 ;  /* 0x0000004c1d4c7221 */ /* 0x000fe20000010000 */
[----:B------:R-:W-:Y:S01]  /*11290*/  FADD.FTZ R130, R130, R31 ;  /* 0x0000001f82827221 */ /* 0x000fe20000010000 */
[----:B------:R-:W-:Y:S01]  /*112a0*/  FADD.FTZ R0, R123, R30 ;  /* 0x0000001e7b007221 */ /* 0x000fe20000010000 */
[----:B------:R-:W-:Y:S01]  /*112b0*/  HMMA.16816.F32.BF16 R168, R20, R18, R168 ;  /* 0x0000001214a8723c */ /* 0x000fe200000418a8 */
[----:B------:R-:W-:Y:S01]  /*112c0*/  FADD.FTZ R129, R129, R76 ;  /* 0x0000004c81817221 */ /* 0x000fe20000010000 */
[----:B------:R-:W-:-:S02]  /*112d0*/  FADD.FTZ R130, R131, R130 ;  /* 0x0000008283827221 */ /* 0x000fc40000010000 */
[----:B------:R1:W-:Y:S01]  /*112e0*/  STL [R1], R0 ;  /* 0x0000000001007387 */ /* 0x0003e20000100800 */
[----:B------:R-:W-:-:S03]  /*112f0*/  FADD.FTZ R129, R126, R129 ;  /* 0x000000817e817221 */ /* 0x000fc60000010000 */
[----:B---3--:R-:W-:Y:S01]  /*11300*/  HMMA.16816.F32.BF16 R156, R20, R12, R156 ;  /* 0x0000000c149c723c */ /* 0x008fe2000004189c */
[----:B------:R-:W-:-:S04]  /*11310*/  FADD.FTZ R42, R42, R129 ;  /* 0x000000812a2a7221 */ /* 0x000fc80000010000 */
[----:B------:R-:W-:-:S03]  /*11320*/  FADD.FTZ R250, R83, R42 ;  /* 0x0000002a53fa7221 */ /* 0x000fc60000010000 */
[C---:B------:R-:W-:Y:S08]  /*11330*/  HMMA.16816.F32.BF16 R152, R20.reuse, R14, R152 ;  /* 0x0000000e1498723c */ /* 0x040ff00000041898 */
[----:B--2---:R-:W-:Y:S01]  /*11340*/  HMMA.16816.F32.BF16 R192, R20, R8, R192 ;  /* 0x0000000814c0723c */ /* 0x004fe200000418c0 */
[----:B-1----:R-:W-:-:S07]  /*11350*/  MOV R0, R32 ;  /* 0x0000002000007202 */ /* 0x002fce0000000f00 */
[C---:B------:R-:W-:Y:S08]  /*11360*/  HMMA.16816.F32.BF16 R184, R20.reuse, R10, R184 ;  /* 0x0000000a14b8723c */ /* 0x040ff000000418b8 */
[C---:B------:R-:W-:Y:S08]  /*11370*/  HMMA.16816.F32.BF16 R140, R20.reuse, R4, R140 ;  /* 0x00000004148c723c */ /* 0x040ff0000004188c */
        /* <DEDUP_REMOVED lines=20> */
[----:B------:R-:W-:-:S15]  /*114c0*/  HMMA.16816.F32.BF16 R132, R20, R6, R132 ;  /* 0x000000061484723c */ /* 0x000fde0000041884 */
[----:B------:R-:W-:-:S05]  /*114d0*/  NOP ;  /* 0x0000000000007918 */ /* 0x000fca0000000000 */
.L_x_384:
        /* <DEDUP_REMOVED lines=17> */
[----:B------:R-:W1:Y:S01]  /*115f0*/  LDCU UR4, c[0x0][0x45c] ;  /* 0x00008b80ff0477ac */ /* 0x000e620008000800 */
[----:B----4-:R-:W-:Y:S01]  /*11600*/  ISETP.GE.AND P1, PT, R236, UR10, PT ;  /* 0x0000000aec007c0c */ /* 0x010fe2000bf26270 */
[----:B---3--:R-:W-:Y:S01]  /*11610*/  ULEA UR5, UR5, UR9, 0x18 ;  /* 0x0000000905057291 */ /* 0x008fe2000f8ec0ff */
[C---:B--2---:R-:W-:Y:S02]  /*11620*/  LOP3.LUT P0, RZ, R235.reuse, 0x2, RZ, 0xc0, !PT ;  /* 0x00000002ebff7812 */ /* 0x044fe4000780c0ff */
[C---:B------:R-:W-:Y:S02]  /*11630*/  SHF.L.U32 R233, R235.reuse, 0x6, RZ ;  /* 0x00000006ebe97819 */ /* 0x040fe400000006ff */
[----:B------:R-:W-:Y:S02]  /*11640*/  SEL R202, R202, 0xffffffe0, !P0 ;  /* 0xffffffe0caca7807 */ /* 0x000fe40004000000 */
[----:B------:R-:W-:-:S02]  /*11650*/  LOP3.LUT R232, R235, 0x8, RZ, 0xc0, !PT ;  /* 0x00000008ebe87812 */ /* 0x000fc400078ec0ff */
[----:B------:R-:W-:Y:S01]  /*11660*/  LOP3.LUT R203, R233, 0x400, RZ, 0xc0, !PT ;  /* 0x00000400e9cb7812 */ /* 0x000fe200078ec0ff */
[----:B------:R-:W-:Y:S01]  /*11670*/  IMAD.IADD R200, R239, 0x1, R202 ;  /* 0x00000001efc87824 */ /* 0x000fe200078e02ca */
[----:B------:R-:W-:Y:S01]  /*11680*/  IADD3 R198, PT, PT, R202, R237, RZ ;  /* 0x000000edcac67210 */ /* 0x000fe20007ffe0ff */
[----:B------:R-:W-:Y:S06]  /*11690*/  BRA `(.L_x_389) ;  /* 0x00000004006c7947 */ /* 0x000fec0003800000 */
.L_x_391:
        /* <DEDUP_REMOVED lines=8> */
[----:B------:R-:W-:Y:S02]  /*11720*/  IMAD.SHL.U32 R28, R16, 0x80, RZ ;  /* 0x00000080101c7824 */ /* 0x000fe400078e00ff */
[C---:B------:R-:W-:Y:S02]  /*11730*/  IMAD R0, R5.reuse, UR9, R17 ;  /* 0x0000000905007c24 */ /* 0x040fe4000f8e0211 */
[C---:B------:R-:W-:Y:S01]  /*11740*/  @!P2 IMAD R17, R5.reuse, 0x30, RZ ;  /* 0x000000300511a824 */ /* 0x040fe200078e02ff */
[----:B------:R-:W-:Y:S01]  /*11750*/  @!P1 LEA R18, P6, R28, R245, 0x1 ;  /* 0x000000f51c129211 */ /* 0x000fe200078c08ff */
[----:B------:R-:W-:Y:S01]  /*11760*/  @!P2 IMAD.MOV.U32 R30, RZ, RZ, R28 ;  /* 0x000000ffff1ea224 */ /* 0x000fe200078e001c */
[----:B------:R-:W-:Y:S01]  /*11770*/  SHF.L.U64.HI R29, R16, 0x7, R0 ;  /* 0x00000007101d7819 */ /* 0x000fe20000010200 */
[----:B------:R-:W-:Y:S01]  /*11780*/  @!P2 IMAD R16, R5, 0x50, RZ ;  /* 0x000000500510a824 */ /* 0x000fe200078e02ff */
[----:B------:R-:W-:Y:S01]  /*11790*/  @!P2 LEA R20, P5, R4, R28, 0x4 ;  /* 0x0000001c0414a211 */ /* 0x000fe200078a20ff */
[--C-:B------:R-:W-:Y:S01]  /*117a0*/  @!P2 IMAD.MOV.U32 R34, RZ, RZ, R28.reuse ;  /* 0x000000ffff22a224 */ /* 0x100fe200078e001c */
[--C-:B------:R-:W-:Y:S01]  /*117b0*/  @!P1 LEA.HI.X R19, R28, R244, R29.reuse, 0x1, P6 ;  /* 0x000000f41c139211 */ /* 0x100fe200030f0c1d */
[C---:B------:R-:W-:Y:S01]  /*117c0*/  @!P2 IMAD.WIDE.U32 R32, R4.reuse, 0x30, R28 ;  /* 0x000000300420a825 */ /* 0x040fe200078e001c */
[----:B------:R-:W-:Y:S02]  /*117d0*/  @!P2 LEA.HI.X R21, R4, R29, R5, 0x4, P5 ;  /* 0x0000001d0415a211 */ /* 0x000fe400028f2405 */
[-C--:B------:R-:W-:Y:S01]  /*117e0*/  @!P2 LEA R42, P5, R20, R245.reuse, 0x1 ;  /* 0x000000f5142aa211 */ /* 0x080fe200078a08ff */
[----:B------:R-:W-:Y:S01]  /*117f0*/  @!PT LDS RZ, [RZ] ;  /* 0x00000000fffff984 */ /* 0x000fe20000000800 */
[----:B------:R-:W-:Y:S01]  /*11800*/  @!PT LDS RZ, [RZ] ;  /* 0x00000000fffff984 */ /* 0x000fe20000000800 */
[----:B------:R-:W-:Y:S01]  /*11810*/  @!PT LDS RZ, [RZ] ;  /* 0x00000000fffff984 */ /* 0x000fe20000000800 */
[----:B------:R1:W-:Y:S01]  /*11820*/  @!P1 LDGSTS.E.BYPASS.LTC128B.128 [R246+0x4000], desc[UR22][R18.64] ;  /* 0x0400000012f69fae */ /* 0x0003e2000b981a16 */
[----:B------:R-:W-:Y:S01]  /*11830*/  @!P2 LEA R22, P4, R4, R28, 0x5 ;  /* 0x0000001c0416a211 */ /* 0x000fe200078828ff */
[----:B------:R-:W-:Y:S01]  /*11840*/  @!P2 IMAD.IADD R17, R17, 0x1, R33 ;  /* 0x000000011111a824 */ /* 0x000fe200078e0221 */
[-C--:B------:R-:W-:Y:S01]  /*11850*/  @!P2 LEA.HI.X R43, R20, R244.reuse, R21, 0x1, P5 ;  /* 0x000000f4142ba211 */ /* 0x080fe200028f0c15 */
[----:B------:R1:W-:Y:S01]  /*11860*/  @P1 STS.128 [R246+0x4000], RZ ;  /* 0x004000fff6001388 */ /* 0x0003e20000000c00 */
[----:B------:R-:W-:Y:S01]  /*11870*/  @!P2 LEA R44, P6, R32, R245, 0x1 ;  /* 0x000000f5202ca211 */ /* 0x000fe200078c08ff */
[----:B------:R-:W-:Y:S01]  /*11880*/  @!P2 IMAD.MOV.U32 R31, RZ, RZ, R29 ;  /* 0x000000ffff1fa224 */ /* 0x000fe200078e001d */
[----:B------:R-:W-:Y:S01]  /*11890*/  @!P2 LEA.HI.X R23, R4, R29, R5, 0x5, P4 ;  /* 0x0000001d0417a211 */ /* 0x000fe200020f2c05 */
[----:B------:R1:W-:Y:S01]  /*118a0*/  @P2 STS.128 [R246+0x4800], RZ ;  /* 0x004800fff6002388 */ /* 0x0003e20000000c00 */
[-C--:B------:R-:W-:Y:S01]  /*118b0*/  @!P2 LEA R40, P4, R22, R245.reuse, 0x1 ;  /* 0x000000f51628a211 */ /* 0x080fe200078808ff */
[----:B------:R-:W-:Y:S01]  /*118c0*/  @!P2 IMAD.WIDE.U32 R30, R4, 0x50, R30 ;  /* 0x00000050041ea825 */ /* 0x000fe200078e001e */
[-C--:B------:R-:W-:Y:S01]  /*118d0*/  @!P2 LEA.HI.X R45, R32, R244.reuse, R17, 0x1, P6 ;  /* 0x000000f4202da211 */ /* 0x080fe200030f0c11 */
[----:B------:R-:W-:Y:S01]  /*118e0*/  @!PT LDS RZ, [RZ] ;  /* 0x00000000fffff984 */ /* 0x000fe20000000800 */
[----:B------:R-:W-:Y:S01]  /*118f0*/  @!PT LDS RZ, [RZ] ;  /* 0x00000000fffff984 */ /* 0x000fe20000000800 */
[----:B------:R-:W-:Y:S01]  /*11900*/  @!PT LDS RZ, [RZ] ;  /* 0x00000000fffff984 */ /* 0x000fe20000000800 */
[----:B------:R1:W-:Y:S01]  /*11910*/  @!P2 LDGSTS.E.BYPASS.LTC128B.128 [R246+0x4800], desc[UR22][R42.64] ;  /* 0x048000002af6afae */ /* 0x0003e2000b981a16 */
[----:B------:R-:W-:Y:S01]  /*11920*/  @!P2 LEA.HI.X R41, R22, R244, R23, 0x1, P4 ;  /* 0x000000f41629a211 */ /* 0x000fe200020f0c17 */
[----:B------:R-:W-:Y:S01]  /*11930*/  @!P2 IMAD.IADD R21, R16, 0x1, R31 ;  /* 0x000000011015a824 */ /* 0x000fe200078e021f */
[----:B------:R-:W-:Y:S01]  /*11940*/  @!P2 LEA R26, P5, R30, R245, 0x1 ;  /* 0x000000f51e1aa211 */ /* 0x000fe200078a08ff */
[----:B------:R1:W-:Y:S01]  /*11950*/  @P2 STS.128 [R246+0x5000], RZ ;  /* 0x005000fff6002388 */ /* 0x0003e20000000c00 */
[----:B------:R-:W-:Y:S01]  /*11960*/  @!P2 LEA R24, P3, R4, R28, 0x6 ;  /* 0x0000001c0418a211 */ /* 0x000fe200078630ff */
[----:B------:R-:W-:Y:S01]  /*11970*/  @!P2 IMAD.MOV.U32 R35, RZ, RZ, R29 ;  /* 0x000000ffff23a224 */ /* 0x000fe200078e001d */
[-C--:B------:R-:W-:Y:S01]  /*11980*/  @!P2 LEA.HI.X R27, R30, R244.reuse, R21, 0x1, P5 ;  /* 0x000000f41e1ba211 */ /* 0x080fe200028f0c15 */
[----:B------:R-:W-:Y:S01]  /*11990*/  @!PT LDS RZ, [RZ] ;  /* 0x00000000fffff984 */ /* 0x000fe20000000800 */
[----:B------:R-:W-:Y:S01]  /*119a0*/  @!PT LDS RZ, [RZ] ;  /* 0x00000000fffff984 */ /* 0x000fe20000000800 */
[----:B------:R-:W-:Y:S01]  /*119b0*/  @!PT LDS RZ, [RZ] ;  /* 0x00000000fffff984 */ /* 0x000fe20000000800 */
[----:B------:R1:W-:Y:S01]  /*119c0*/  @!P2 LDGSTS.E.BYPASS.LTC128B.128 [R246+0x5000], desc[UR22][R40.64] ;  /* 0x0500000028f6afae */ /* 0x0003e2000b981a16 */
[C---:B------:R-:W-:Y:S02]  /*119d0*/  @!P2 IMAD R2, R5.reuse, 0x60, RZ ;  /* 0x000000600502a824 */ /* 0x040fe400078e02ff */
[C---:B------:R-:W-:Y:S01]  /*119e0*/  @!P2 IMAD.WIDE.U32 R34, R4.reuse, 0x70, R34 ;  /* 0x000000700422a825 */ /* 0x040fe200078e0022 */
[----:B------:R1:W-:Y:S03]  /*119f0*/  @P2 STS.128 [R246+0x5800], RZ ;  /* 0x005800fff6002388 */ /* 0x0003e60000000c00 */
[----:B------:R-:W-:Y:S01]  /*11a00*/  @!P2 IMAD R0, R5, 0x70, RZ ;  /* 0x000000700500a824 */ /* 0x000fe200078e02ff */
[----:B------:R-:W-:Y:S01]  /*11a10*/  @!PT LDS RZ, [RZ] ;  /* 0x00000000fffff984 */ /* 0x000fe20000000800 */
[----:B------:R-:W-:Y:S01]  /*11a20*/  @!PT LDS RZ, [RZ] ;  /* 0x00000000fffff984 */ /* 0x000fe20000000800 */
[----:B------:R-:W-:Y:S01]  /*11a30*/  @!PT LDS RZ, [RZ] ;  /* 0x00000000fffff984 */ /* 0x000fe20000000800 */
[----:B------:R1:W-:Y:S01]  /*11a40*/  @!P2 LDGSTS.E.BYPASS.LTC128B.128 [R246+0x5800], desc[UR22][R44.64] ;  /* 0x058000002cf6afae */ /* 0x0003e2000b981a16 */
[C---:B------:R-:W-:Y:S01]  /*11a50*/  @!P2 LEA.HI.X R5, R4.reuse, R29, R5, 0x6, P3 ;  /* 0x0000001d0405a211 */ /* 0x040fe200018f3405 */
[----:B------:R-:W-:Y:S01]  /*11a60*/  @!P2 IMAD.WIDE.U32 R28, R4, 0x60, R28 ;  /* 0x00000060041ca825 */ /* 0x000fe200078e001c */
[-C--:B------:R-:W-:Y:S01]  /*11a70*/  @!P2 LEA R4, P3, R24, R245.reuse, 0x1 ;  /* 0x000000f51804a211 */ /* 0x080fe200078608ff */
[----:B------:R1:W-:Y:S02]  /*11a80*/  @P2 STS.128 [R246+0x6000], RZ ;  /* 0x006000fff6002388 */ /* 0x0003e40000000c00 */
[----:B------:R-:W-:Y:S01]  /*11a90*/  @!P2 IMAD.IADD R23, R2, 0x1, R29 ;  /* 0x000000010217a824 */ /* 0x000fe200078e021d */
[-C--:B------:R-:W-:Y:S01]  /*11aa0*/  @!P2 LEA.HI.X R5, R24, R244.reuse, R5, 0x1, P3 ;  /* 0x000000f41805a211 */ /* 0x080fe200018f0c05 */
[----:B------:R-:W-:Y:S01]  /*11ab0*/  @!P2 IMAD.IADD R25, R0, 0x1, R35 ;  /* 0x000000010019a824 */ /* 0x000fe200078e0223 */
[-C--:B------:R-:W-:Y:S02]  /*11ac0*/  @!P2 LEA R20, P4, R28, R245.reuse, 0x1 ;  /* 0x000000f51c14a211 */ /* 0x080fe400078808ff */
        /* <DEDUP_REMOVED lines=24> */
.L_x_389:
[----:B-1----:R-:W-:Y:S01]  /*11c50*/  ISETP.GE.AND P2, PT, R236, UR8, PT ;  /* 0x00000008ec007c0c */ /* 0x002fe2000bf46270 */
[----:B------:R-:W-:Y:S01]  /*11c60*/  IMAD.WIDE.U32 R2, R242, UR7, RZ ;  /* 0x00000007f2027c25 */ /* 0x000fe2000f8e00ff */
[----:B------:R-:W-:Y:S04]  /*11c70*/  DEPBAR.LE SB0, 0x0 ;  /* 0x000080000000791a */ /* 0x000fe80000000000 */
[----:B------:R-:W-:Y:S01]  /*11c80*/  IMAD R3, R243, UR7, R3 ;  /* 0x00000007f3037c24 */ /* 0x000fe2000f8e0203 */
[C---:B------:R-:W-:Y:S01]  /*11c90*/  SHF.L.U32 R40, R2.reuse, 0x7, RZ ;  /* 0x0000000702287819 */ /* 0x040fe200000006ff */
[----:B------:R-:W-:Y:S01]  /*11ca0*/  BAR.SYNC.DEFER_BLOCKING 0x0 ;  /* 0x0000000000007b1d */ /* 0x000fe20000010000 */
[----:B------:R-:W-:Y:S01]  /*11cb0*/  SHF.L.U32 R247, R235, 0x3, RZ ;  /* 0x00000003ebf77819 */ /* 0x000fe200000006ff */
[----:B------:R-:W-:Y:S01]  /*11cc0*/  UISETP.NE.AND UP0, UPT, UR7, URZ, UPT ;  /* 0x000000ff0700728c */ /* 0x000fe2000bf05270 */
[----:B------:R-:W-:Y:S02]  /*11cd0*/  SHF.L.U64.HI R41, R2, 0x7, R3 ;  /* 0x0000000702297819 */ /* 0x000fe40000010203 */
[CC--:B------:R-:W-:Y:S02]  /*11ce0*/  @!P2 LEA R43, P3, R242.reuse, R40.reuse, 0x5 ;  /* 0x00000028f22ba211 */ /* 0x0c0fe400078628ff */
[C---:B------:R-:W-:Y:S01]  /*11cf0*/  @!P2 LEA R47, P0, R242.reuse, R40, 0x6 ;  /* 0x00000028f22fa211 */ /* 0x040fe200078030ff */
[----:B------:R-:W-:Y:S01]  /*11d00*/  STL [R1+0xc8], R133 ;  /* 0x0000c88501007387 */ /* 0x000fe20000100800 */
[CCC-:B------:R-:W-:Y:S02]  /*11d10*/  @!P2 LEA.HI.X R39, R242.reuse, R41.reuse, R243.reuse, 0x5, P3 ;  /* 0x00000029f227a211 */ /* 0x1c0fe400018f2cf3 */
[-C--:B------:R-:W-:Y:S01]  /*11d20*/  @!P2 LEA R52, P3, R43, R240.reuse, 0x1 ;  /* 0x000000f02b34a211 */ /* 0x080fe200078608ff */
[----:B------:R-:W-:Y:S01]  /*11d30*/  STL [R1+0xc4], R132 ;  /* 0x0000c48401007387 */ /* 0x000fe20000100800 */
[----:B------:R-:W-:Y:S02]  /*11d40*/  @!P2 LEA.HI.X R45, R242, R41, R243, 0x6, P0 ;  /* 0x00000029f22da211 */ /* 0x000fe400000f34f3 */
[----:B------:R-:W-:Y:S02]  /*11d50*/  @!P2 LEA R42, P0, R47, R240, 0x1 ;  /* 0x000000f02f2aa211 */ /* 0x000fe400078008ff */
[-C--:B------:R-:W-:Y:S01]  /*11d60*/  @!P2 LEA.HI.X R53, R43, R238.reuse, R39, 0x1, P3 ;  /* 0x000000ee2b35a211 */ /* 0x080fe200018f0c27 */
[----:B------:R-:W-:Y:S01]  /*11d70*/  @!P2 IMAD R39, R243, 0x60, RZ ;  /* 0x00000060f327a824 */ /* 0x000fe200078e02ff */
[----:B------:R-:W-:Y:S01]  /*11d80*/  @!P2 LEA.HI.X R43, R47, R238, R45, 0x1, P0 ;  /* 0x000000ee2f2ba211 */ /* 0x000fe200000f0c2d */
[----:B------:R-:W-:Y:S01]  /*11d90*/  @!P2 IMAD R45, R243, 0x70, RZ ;  /* 0x00000070f32da824 */ /* 0x000fe200078e02ff */
[----:B------:R-:W-:Y:S02]  /*11da0*/  @!P1 LEA R50, P0, R40, R240, 0x1 ;  /* 0x000000f028329211 */ /* 0x000fe400078008ff */
[----:B------:R-:W-:Y:S02]  /*11db0*/  @!P2 LEA R37, P4, R242, R40, 0x4 ;  /* 0x00000028f225a211 */ /* 0x000fe400078820ff */
[--C-:B------:R-:W-:Y:S02]  /*11dc0*/  @!P1 LEA.HI.X R51, R40, R238, R41.reuse, 0x1, P0 ;  /* 0x000000ee28339211 */ /* 0x100fe400000f0c29 */
[----:B------:R-:W-:Y:S02]  /*11dd0*/  @!P1 MOV R58, R50 ;  /* 0x00000032003a9202 */ /* 0x000fe40000000f00 */
[----:B------:R-:W-:Y:S01]  /*11de0*/  @!P1 MOV R59, R51 ;  /* 0x00000033003b9202 */ /* 0x000fe20000000f00 */
[C---:B------:R-:W-:Y:S01]  /*11df0*/  @!P2 IMAD.WIDE.U32 R50, R242.reuse, 0x30, R40 ;  /* 0x00000030f232a825 */ /* 0x040fe200078e0028 */
[-C--:B------:R-:W-:Y:S02]  /*11e00*/  @!P2 LEA.HI.X R3, R242, R41.reuse, R243, 0x4, P4 ;  /* 0x00000029f203a211 */ /* 0x080fe400020f24f3 */
[CC--:B------:R-:W-:Y:S01]  /*11e10*/  @!P2 LEA R54, P4, R37.reuse, R240.reuse, 0x1 ;  /* 0x000000f02536a211 */ /* 0x0c0fe200078808ff */
[----:B------:R-:W-:Y:S01]  /*11e20*/  @!PT LDS RZ, [RZ] ;  /* 0x00000000fffff984 */ /* 0x000fe20000000800 */
[----:B------:R-:W-:Y:S01]  /*11e30*/  @!PT LDS RZ, [RZ] ;  /* 0x00000000fffff984 */ /* 0x000fe20000000800 */
[----:B------:R-:W-:Y:S01]  /*11e40*/  @!PT LDS RZ, [RZ] ;  /* 0x00000000fffff984 */ /* 0x000fe20000000800 */
[----:B------:R-:W-:Y:S01]  /*11e50*/  @!P1 LDGSTS.E.BYPASS.LTC128B.128 [R246+0x8000], desc[UR22][R58.64] ;  /* 0x080000003af69fae */ /* 0x000fe2000b981a16 */
[----:B------:R-:W-:Y:S02]  /*11e60*/  @!P2 LEA R56, P5, R50, R240, 0x1 ;  /* 0x000000f03238a211 */ /* 0x000fe400078a08ff */
[----:B------:R-:W-:Y:S01]  /*11e70*/  @!P2 LEA.HI.X R55, R37, R238, R3, 0x1, P4 ;  /* 0x000000ee2537a211 */ /* 0x000fe200020f0c03 */
[C---:B------:R-:W-:Y:S01]  /*11e80*/  @!P2 IMAD R3, R243.reuse, 0x30, RZ ;  /* 0x00000030f303a824 */ /* 0x040fe200078e02ff */
[-C--:B------:R-:W-:Y:S01]  /*11e90*/  @!P2 MOV R48, R40.reuse ;  /* 0x000000280030a202 */ /* 0x080fe20000000f00 */
[----:B------:R-:W-:Y:S01]  /*11ea0*/  @!P2 IMAD R37, R243, 0x50, RZ ;  /* 0x00000050f325a824 */ /* 0x000fe200078e02ff */
[----:B------:R-:W-:Y:S01]  /*11eb0*/  @!P2 MOV R49, R41 ;  /* 0x000000290031a202 */ /* 0x000fe20000000f00 */
[----:B------:R-:W-:Y:S01]  /*11ec0*/  @P1 STS.128 [R246+0x8000], RZ ;  /* 0x008000fff6001388 */ /* 0x000fe20000000c00 */
[----:B------:R-:W-:Y:S02]  /*11ed0*/  @!P2 IADD3 R3, PT, PT, R3, R51, RZ ;  /* 0x000000330303a210 */ /* 0x000fe40007ffe0ff */
[----:B------:R-:W-:Y:S01]  /*11ee0*/  @!P2 MOV R46, R40 ;  /* 0x00000028002ea202 */ /* 0x000fe20000000f00 */
[----:B------:R-:W-:Y:S01]  /*11ef0*/  @!P2 IMAD.WIDE.U32 R48, R242, 0x50, R48 ;  /* 0x00000050f230a825 */ /* 0x000fe200078e0030 */
[----:B------:R-:W-:Y:S02]  /*11f00*/  @!P2 LEA.HI.X R57, R50, R238, R3, 0x1, P5 ;  /* 0x000000ee3239a211 */ /* 0x000fe400028f0c03 */
[----:B------:R-:W-:Y:S01]  /*11f10*/  @!P2 MOV R47, R41 ;  /* 0x00000029002fa202 */ /* 0x000fe20000000f00 */
[----:B------:R-:W-:Y:S01]  /*11f20*/  @P2 STS.128 [R246+0x8800], RZ ;  /* 0x008800fff6002388 */ /* 0x000fe20000000c00 */
[----:B------:R-:W-:Y:S01]  /*11f30*/  @!P2 IMAD.WIDE.U32 R40, R242, 0x70, R40 ;  /* 0x00000070f228a825 */ /* 0x000fe200078e0028 */
[----:B------:R-:W-:Y:S02]  /*11f40*/  @!P2 LEA R44, P4, R48, R240, 0x1 ;  /* 0x000000f0302ca211 */ /* 0x000fe400078808ff */
[----:B------:R-:W-:Y:S01]  /*11f50*/  @!P2 IADD3 R37, PT, PT, R37, R49, RZ ;  /* 0x000000312525a210 */ /* 0x000fe20007ffe0ff */
[----:B------:R-:W-:Y:S01]  /*11f60*/  @!P2 IMAD.WIDE.U32 R46, R242, 0x60, R46 ;  /* 0x00000060f22ea825 */ /* 0x000fe200078e002e */
[----:B------:R-:W-:Y:S02]  /*11f70*/  @!P2 IADD3 R41, PT, PT, R45, R41, RZ ;  /* 0x000000292d29a210 */ /* 0x000fe40007ffe0ff */
[----:B------:R-:W-:Y:S01]  /*11f80*/  @!PT LDS RZ, [RZ] ;  /* 0x00000000fffff984 */ /* 0x000fe20000000800 */
[----:B------:R-:W-:Y:S01]  /*11f90*/  @!PT LDS RZ, [RZ] ;  /* 0x00000000fffff984 */ /* 0x000fe20000000800 */
[----:B------:R-:W-:Y:S01]  /*11fa0*/  @!PT LDS RZ, [RZ] ;  /* 0x00000000fffff984 */ /* 0x000fe20000000800 */
[----:B------:R-:W-:Y:S01]  /*11fb0*/  @!P2 LDGSTS.E.BYPASS.LTC128B.128 [R246+0x8800], desc[UR22][R54.64] ;  /* 0x0880000036f6afae */ /* 0x000fe2000b981a16 */
[----:B------:R-:W-:Y:S02]  /*11fc0*/  @!P2 LEA.HI.X R45, R48, R238, R37, 0x1, P4 ;  /* 0x000000ee302da211 */ /* 0x000fe400020f0c25 */
[-C--:B------:R-:W-:Y:S02]  /*11fd0*/  @!P2 LEA R38, P3, R46, R240.reuse, 0x1 ;  /* 0x000000f02e26a211 */ /* 0x080fe400078608ff */
[----:B------:R-:W-:Y:S02]  /*11fe0*/  @!P2 IADD3 R39, PT, PT, R39, R47, RZ ;  /* 0x0000002f2727a210 */ /* 0x000fe40007ffe0ff */
[----:B------:R-:W-:Y:S01]  /*11ff0*/  @!P2 LEA R36, P0, R40, R240, 0x1 ;  /* 0x000000f02824a211 */ /* 0x000fe200078008ff */
[----:B------:R-:W-:Y:S01]  /*12000*/  @P2 STS.128 [R246+0x9000], RZ ;  /* 0x009000fff6002388 */ /* 0x000fe20000000c00 */
[-C--:B------:R-:W-:Y:S02]  /*12010*/  @!P2 LEA.HI.X R39, R46, R238.reuse, R39, 0x1, P3 ;  /* 0x000000ee2e27a211 */ /* 0x080fe400018f0c27 */
[----:B------:R-:W-:Y:S02]  /*12020*/  LOP3.LUT R236, R247, 0x38, RZ, 0xc0, !PT ;  /* 0x00000038f7ec7812 */ /* 0x000fe400078ec0ff */
[----:B------:R-:W-:Y:S02]  /*12030*/  @!P2 LEA.HI.X R37, R40, R238, R41, 0x1, P0 ;  /* 0x000000ee2825a211 */ /* 0x000fe400000f0c29 */
[----:B------:R-:W-:Y:S01]  /*12040*/  LOP3.LUT R205, R236, 0x1c0, R233, 0xf8, !PT ;  /* 0x000001c0eccd7812 */ /* 0x000fe200078ef8e9 */
[----:B------:R-:W-:Y:S01]  /*12050*/  @!PT LDS RZ, [RZ] ;  /* 0x00000000fffff984 */ /* 0x000fe20000000800 */
[----:B------:R-:W-:Y:S01]  /*12060*/  @!PT LDS RZ, [RZ] ;  /* 0x00000000fffff984 */ /* 0x000fe20000000800 */
[----:B------:R-:W-:Y:S01]  /*12070*/  @!PT LDS RZ, [RZ] ;  /* 0x00000000fffff984 */ /* 0x000fe20000000800 */
[----:B------:R-:W-:Y:S01]  /*12080*/  @!P2 LDGSTS.E.BYPASS.LTC128B.128 [R246+0x9000], desc[UR22][R52.64] ;  /* 0x0900000034f6afae */ /* 0x000fe2000b981a16 */
[----:B------:R-:W-:Y:S02]  /*12090*/  LOP3.LUT P0, RZ, R235, 0x4, RZ, 0xc0, !PT ;  /* 0x00000004ebff7812 */ /* 0x000fe4000780c0ff */
[----:B------:R-:W-:Y:S04]  /*120a0*/  LOP3.LUT R0, R205, R232, RZ, 0x3c, !PT ;  /* 0x000000e8cd007212 */ /* 0x000fe800078e3cff */
[----:B------:R-:W-:Y:S01]  /*120b0*/  LEA R2, R0, R203, 0x1 ;  /* 0x000000cb00027211 */ /* 0x000fe200078e08ff */
[----:B------:R-:W-:Y:S03]  /*120c0*/  @P2 STS.128 [R246+0x9800], RZ ;  /* 0x009800fff6002388 */ /* 0x000fe60000000c00 */
[----:B------:R-:W-:Y:S04]  /*120d0*/  IADD3 R3, PT, PT, R2, UR5, RZ ;  /* 0x0000000502037c10 */ /* 0x000fe8000fffe0ff */
[----:B------:R-:W-:Y:S01]  /*120e0*/  IADD3 R0, PT, PT, R3, R202, RZ ;  /* 0x000000ca03007210 */ /* 0x000fe20007ffe0ff */
        /* <DEDUP_REMOVED lines=25> */
[----:B--2---:R-:W2:Y:S08]  /*12280*/  LDSM.16.M88.4 R208, [R2+UR5+0x4000] ;  /* 0x0040000502d0783b */ /* 0x004eb00008000200 */
[----:B------:R-:W3:Y:S08]  /*12290*/  LDSM.16.M88.4 R212, [R239+0x2000] ;  /* 0x00200000efd4783b */ /* 0x000ef00000000200 */
[----:B------:R-:W4:Y:S08]  /*122a0*/  LDSM.16.M88.4 R216, [R2+UR5+0x4800] ;  /* 0x0048000502d8783b */ /* 0x000f300008000200 */
[----:B------:R-:W1:Y:S08]  /*122b0*/  LDSM.16.M88.4 R220, [R2+UR5+0x5000] ;  /* 0x0050000502dc783b */ /* 0x000e700008000200 */
[----:B------:R-:W1:Y:S08]  /*122c0*/  LDSM.16.M88.4 R224, [R2+UR5+0x5800] ;  /* 0x0058000502e0783b */ /* 0x000e700008000200 */
[----:B------:R-:W-:Y:S08]  /*122d0*/  LDSM.16.M88.4 R96, [R2+UR5+0x6800] ;  /* 0x006800050260783b */ /* 0x000ff00008000200 */
[----:B------:R-:W-:Y:S08]  /*122e0*/  LDSM.16.M88.4 R112, [R2+UR5+0x7000] ;  /* 0x007000050270783b */ /* 0x000ff00008000200 */
[----:B------:R-:W-:Y:S08]  /*122f0*/  LDSM.16.M88.4 R128, [R2+UR5+0x7800] ;  /* 0x007800050280783b */ /* 0x000ff00008000200 */
[----:B------:R-:W-:Y:S08]  /*12300*/  LDSM.16.M88.4 R228, [R0+0x5000] ;  /* 0x0050000000e4783b */ /* 0x000ff00000000200 */
[----:B------:R-:W0:Y:S01]  /*12310*/  LDGDEPBAR ;  /* 0x00000000000079af */ /* 0x000e220000000000 */
[-C--:B--2---:R-:W-:Y:S08]  /*12320*/  HMMA.16816.F32.BF16 R4, R204, R208.reuse, RZ ;  /* 0x000000d0cc04723c */ /* 0x084ff000000418ff */
[C---:B---3--:R-:W-:Y:S08]  /*12330*/  HMMA.16816.F32.BF16 R8, R212.reuse, R208, RZ ;  /* 0x000000d0d408723c */ /* 0x048ff000000418ff */
[-C--:B------:R-:W-:Y:S08]  /*12340*/  HMMA.16816.F32.BF16 R12, R212, R210.reuse, RZ ;  /* 0x000000d2d40c723c */ /* 0x080ff000000418ff */
[C---:B------:R-:W-:Y:S01]  /*12350*/  HMMA.16816.F32.BF16 R16, R204.reuse, R210, RZ ;  /* 0x000000d2cc10723c */ /* 0x040fe200000418ff */
[----:B------:R2:W3:Y:S07]  /*12360*/  LDSM.16.M88.4 R208, [R2+UR5+0x6000] ;  /* 0x0060000502d0783b */ /* 0x0004ee0008000200 */
[-C--:B----4-:R-:W-:Y:S08]  /*12370*/  HMMA.16816.F32.BF16 R20, R204, R216.reuse, RZ ;  /* 0x000000d8cc14723c */ /* 0x090ff000000418ff */
[C---:B------:R-:W-:Y:S08]  /*12380*/  HMMA.16816.F32.BF16 R24, R212.reuse, R216, RZ ;  /* 0x000000d8d418723c */ /* 0x040ff000000418ff */
[-C--:B------:R-:W-:Y:S01]  /*12390*/  HMMA.16816.F32.BF16 R28, R212, R218.reuse, RZ ;  /* 0x000000dad41c723c */ /* 0x080fe200000418ff */
[----:B--2---:R-:W-:Y:S04]  /*123a0*/  SEL R2, R234, 0xffffffc0, !P0 ;  /* 0xffffffc0ea027807 */ /* 0x004fe80004000000 */
[-C--:B------:R-:W-:Y:S02]  /*123b0*/  IADD3 R241, PT, PT, R239, R2.reuse, RZ ;  /* 0x00000002eff17210 */ /* 0x080fe40007ffe0ff */
[----:B------:R-:W-:Y:S01]  /*123c0*/  IADD3 R3, PT, PT, R3, R2, RZ ;  /* 0x0000000203037210 */ /* 0x000fe20007ffe0ff */
[C---:B------:R-:W-:Y:S01]  /*123d0*/  HMMA.16816.F32.BF16 R32, R204.reuse, R218, RZ ;  /* 0x000000dacc20723c */ /* 0x040fe200000418ff */
[----:B------:R-:W-:Y:S07]  /*123e0*/  LDSM.16.M88.4 R216, [R200] ;  /* 0x00000000c8d8783b */ /* 0x000fee0000000200 */
[-C--:B-1----:R-:W-:Y:S08]  /*123f0*/  HMMA.16816.F32.BF16 R36, R204, R220.reuse, RZ ;  /* 0x000000dccc24723c */ /* 0x082ff000000418ff */
[C---:B------:R-:W-:Y:S08]  /*12400*/  HMMA.16816.F32.BF16 R40, R212.reuse, R220, RZ ;  /* 0x000000dcd428723c */ /* 0x040ff000000418ff */
[-C--:B------:R-:W-:Y:S08]  /*12410*/  HMMA.16816.F32.BF16 R44, R212, R222.reuse, RZ ;  /* 0x000000ded42c723c */ /* 0x080ff000000418ff */
[C---:B------:R-:W-:Y:S01]  /*12420*/  HMMA.16816.F32.BF16 R48, R204.reuse, R222, RZ ;  /* 0x000000decc30723c */ /* 0x040fe200000418ff */
[----:B------:R-:W1:Y:S07]  /*12430*/  LDSM.16.M88.4 R220, [R0+0x4000] ;  /* 0x0040000000dc783b */ /* 0x000e6e0000000200 */
[-C--:B------:R-:W-:Y:S08]  /*12440*/  HMMA.16816.F32.BF16 R52, R204, R224.reuse, RZ ;  /* 0x000000e0cc34723c */ /* 0x080ff000000418ff */
[C---:B------:R-:W-:Y:S08]  /*12450*/  HMMA.16816.F32.BF16 R56, R212.reuse, R224, RZ ;  /* 0x000000e0d438723c */ /* 0x040ff000000418ff */
[-C--:B------:R-:W-:Y:S08]  /*12460*/  HMMA.16816.F32.BF16 R60, R212, R226.reuse, RZ ;  /* 0x000000e2d43c723c */ /* 0x080ff000000418ff */
[C---:B------:R-:W-:Y:S01]  /*12470*/  HMMA.16816.F32.BF16 R64, R204.reuse, R226, RZ ;  /* 0x000000e2cc40723c */ /* 0x040fe200000418ff */
[----:B------:R-:W2:Y:S07]  /*12480*/  LDSM.16.M88.4 R224, [R200+0x2000] ;  /* 0x00200000c8e0783b */ /* 0x000eae0000000200 */
[-C--:B---3--:R-:W-:Y:S08]  /*12490*/  HMMA.16816.F32.BF16 R68, R204, R208.reuse, RZ ;  /* 0x000000d0cc44723c */ /* 0x088ff000000418ff */
[C---:B------:R-:W-:Y:S08]  /*124a0*/  HMMA.16816.F32.BF16 R72, R212.reuse, R208, RZ ;  /* 0x000000d0d448723c */ /* 0x040ff000000418ff */
[-C--:B------:R-:W-:Y:S08]  /*124b0*/  HMMA.16816.F32.BF16 R76, R212, R210.reuse, RZ ;  /* 0x000000d2d44c723c */ /* 0x080ff000000418ff */
[C---:B------:R-:W-:Y:S01]  /*124c0*/  HMMA.16816.F32.BF16 R80, R204.reuse, R210, RZ ;  /* 0x000000d2cc50723c */ /* 0x040fe200000418ff */
[----:B------:R-:W3:Y:S07]  /*124d0*/  LDSM.16.M88.4 R208, [R0+0x4800] ;  /* 0x0048000000d0783b */ /* 0x000eee0000000200 */
        /* <DEDUP_REMOVED lines=13> */
[----:B------:R-:W4:Y:S07]  /*125b0*/  LDSM.16.M88.4 R204, [R0+0x5800] ;  /* 0x0058000000cc783b */ /* 0x000f2e0000000200 */
[-C--:B-1----:R-:W-:Y:S08]  /*125c0*/  HMMA.16816.F32.BF16 R4, R216, R220.reuse, R4 ;  /* 0x000000dcd804723c */ /* 0x082ff00000041804 */
[C---:B--2---:R-:W-:Y:S08]  /*125d0*/  HMMA.16816.F32.BF16 R8, R224.reuse, R220, R8 ;  /* 0x000000dce008723c */ /* 0x044ff00000041808 */
        /* <DEDUP_REMOVED lines=18> */
[-C--:B------:R-:W-:Y:S08]  /*12700*/  HMMA.16816.F32.BF16 R68, R216, R212.reuse, R68 ;  /* 0x000000d4d844723c */ /* 0x080ff00000041844 */
[C---:B------:R-:W-:Y:S08]  /*12710*/  HMMA.16816.F32.BF16 R72, R224.reuse, R212, R72 ;  /* 0x000000d4e048723c */ /* 0x040ff00000041848 */
[-C--:B------:R-:W-:Y:S03]  /*12720*/  HMMA.16816.F32.BF16 R76, R224, R214.reuse, R76 ;  /* 0x000000d6e04c723c */ /* 0x080fe6000004184c */
[C---:B---3--:R-:W-:Y:S05]  /*12730*/  IADD3 R0, PT, PT, R202.reuse, R3, RZ ;  /* 0x00000003ca007210 */ /* 0x048fea0007ffe0ff */
[C---:B------:R-:W-:Y:S01]  /*12740*/  HMMA.16816.F32.BF16 R80, R216.reuse, R214, R80 ;  /* 0x000000d6d850723c */ /* 0x040fe20000041850 */
[----:B------:R3:W-:Y:S07]  /*12750*/  LDSM.16.M88.4 R212, [R241] ;  /* 0x00000000f1d4783b */ /* 0x0007ee0000000200 */
[-C--:B-1----:R-:W-:Y:S08]  /*12760*/  HMMA.16816.F32.BF16 R84, R216, R220.reuse, R84 ;  /* 0x000000dcd854723c */ /* 0x082ff00000041854 */
[C---:B------:R-:W-:Y:S08]  /*12770*/  HMMA.16816.F32.BF16 R88, R224.reuse, R220, R88 ;  /* 0x000000dce058723c */ /* 0x040ff00000041858 */
[-C--:B------:R-:W-:Y:S03]  /*12780*/  HMMA.16816.F32.BF16 R92, R224, R222.reuse, R92 ;  /* 0x000000dee05c723c */ /* 0x080fe6000004185c */
[----:B---3--:R-:W-:Y:S05]  /*12790*/  IADD3 R241, PT, PT, R202, R241, RZ ;  /* 0x000000f1caf17210 */ /* 0x008fea0007ffe0ff */
        /* <DEDUP_REMOVED lines=9> */
[-C--:B------:R-:W-:Y:S01]  /*12830*/  HMMA.16816.F32.BF16 R124, R224, R206.reuse, R124 ;  /* 0x000000cee07c723c */ /* 0x080fe2000004187c */
[----:B------:R-:W-:Y:S07]  /*12840*/  LDSM.16.M88.4 R224, [R3+0x6800] ;  /* 0x0068000003e0783b */ /* 0x000fee0000000200 */
[----:B------:R-:W-:Y:S01]  /*12850*/  HMMA.16816.F32.BF16 R128, R216, R206, R128 ;  /* 0x000000ced880723c */ /* 0x000fe20000041880 */
[----:B------:R-:W3:Y:S07]  /*12860*/  LDSM.16.M88.4 R204, [R3+0x5000] ;  /* 0x0050000003cc783b */ /* 0x000eee0000000200 */
[-C--:B-1----:R-:W-:Y:S01]  /*12870*/  HMMA.16816.F32.BF16 R4, R212, R220.reuse, R4 ;  /* 0x000000dcd404723c */ /* 0x082fe20000041804 */
[----:B------:R-:W1:Y:S07]  /*12880*/  LDSM.16.M88.4 R216, [R3+0x5800] ;  /* 0x0058000003d8783b */ /* 0x000e6e0000000200 */
[C---:B------:R-:W-:Y:S08]  /*12890*/  HMMA.16816.F32.BF16 R8, R228.reuse, R220, R8 ;  /* 0x000000dce408723c */ /* 0x040ff00000041808 */
[-C--:B------:R-:W-:Y:S08]  /*128a0*/  HMMA.16816.F32.BF16 R12, R228, R222.reuse, R12 ;  /* 0x000000dee40c723c */ /* 0x080ff0000004180c */
[C---:B------:R-:W-:Y:S01]  /*128b0*/  HMMA.16816.F32.BF16 R16, R212.reuse, R222, R16 ;  /* 0x000000ded410723c */ /* 0x040fe20000041810 */
[----:B------:R-:W4:Y:S07]  /*128c0*/  LDSM.16.M88.4 R220, [R3+0x6000] ;  /* 0x0060000003dc783b */ /* 0x000f2e0000000200 */
[-C--:B--2---:R-:W-:Y:S08]  /*128d0*/  HMMA.16816.F32.BF16 R20, R212, R208.reuse, R20 ;  /* 0x000000d0d414723c */ /* 0x084ff00000041814 */
        /* <DEDUP_REMOVED lines=8> */
[----:B------:R-:W2:Y:S07]  /*12960*/  LDSM.16.M88.4 R204, [R3+0x7000] ;  /* 0x0070000003cc783b */ /* 0x000eae0000000200 */
[-C--:B-1----:R-:W-:Y:S08]  /*12970*/  HMMA.16816.F32.BF16 R52, R212, R216.reuse, R52 ;  /* 0x000000d8d434723c */ /* 0x082ff00000041834 */
        /* <DEDUP_REMOVED lines=22> */
[----:B------:R-:W-:Y:S01]  /*12ae0*/  HMMA.16816.F32.BF16 R128, R212, R210, R128 ;  /* 0x000000d2d480723c */ /* 0x000fe20000041880 */
[----:B------:R-:W4:Y:S07]  /*12af0*/  LDSM.16.M88.4 R208, [R0+0x5000] ;  /* 0x0050000000d0783b */ /* 0x000f2e0000000200 */
[-C--:B-1----:R-:W-:Y:S08]  /*12b00*/  HMMA.16816.F32.BF16 R4, R216, R220.reuse, R4 ;  /* 0x000000dcd804723c */ /* 0x082ff00000041804 */
[C---:B---3--:R-:W-:Y:S08]  /*12b10*/  HMMA.16816.F32.BF16 R8, R224.reuse, R220, R8 ;  /* 0x000000dce008723c */ /* 0x048ff00000041808 */
[-C--:B------:R-:W-:Y:S03]  /*12b20*/  HMMA.16816.F32.BF16 R12, R224, R222.reuse, R12 ;  /* 0x000000dee00c723c */ /* 0x080fe6000004180c */
[----:B------:R-:W-:Y:S01]  /*12b30*/  FMUL.FTZ R230, R5, UR6 ;  /* 0x0000000605e67c20 */ /* 0x000fe20008410000 */
[----:B------:R-:W-:Y:S01]  /*12b40*/  FMUL.FTZ R3, R4, UR6 ;  /* 0x0000000604037c20 */ /* 0x000fe20008410000 */
[----:B------:R-:W-:Y:S01]  /*12b50*/  FMUL.FTZ R241, R7, UR6 ;  /* 0x0000000607f17c20 */ /* 0x000fe20008410000 */
[----:B------:R-:W-:Y:S01]  /*12b60*/  FMUL.FTZ R229, R6, UR6 ;  /* 0x0000000606e57c20 */ /* 0x000fe20008410000 */
[----:B------:R-:W1:Y:S01]  /*12b70*/  MUFU.TANH R2, R230 ;  /* 0x000000e600027308 */ /* 0x000e620000002400 */
[C---:B------:R-:W-:Y:S04]  /*12b80*/  HMMA.16816.F32.BF16 R16, R216.reuse, R222, R16 ;  /* 0x000000ded810723c */ /* 0x040fe80000041810 */
[----:B------:R-:W-:Y:S01]  /*12b90*/  FMUL.FTZ R228, R8, UR6 ;  /* 0x0000000608e47c20 */ /* 0x000fe20008410000 */
[----:B------:R-:W-:Y:S04]  /*12ba0*/  FMUL.FTZ R231, R9, UR6 ;  /* 0x0000000609e77c20 */ /* 0x000fe80008410000 */
[----:B------:R-:W-:Y:S01]  /*12bb0*/  MUFU.TANH R212, R3 ;  /* 0x0000000300d47308 */ /* 0x000fe20000002400 */
[-C--:B--2---:R-:W-:Y:S03]  /*12bc0*/  HMMA.16816.F32.BF16 R20, R216, R204.reuse, R20 ;  /* 0x000000ccd814723c */ /* 0x084fe60000041814 */
[----:B------:R-:W-:Y:S06]  /*12bd0*/  FMUL.FTZ R13, R13, UR6 ;  /* 0x000000060d0d7c20 */ /* 0x000fec0008410000 */
[----:B------:R-:W2:Y:S01]  /*12be0*/  MUFU.TANH R3, R228 ;  /* 0x000000e400037308 */ /* 0x000ea20000002400 */
[C---:B------:R-:W-:Y:S01]  /*12bf0*/  HMMA.16816.F32.BF16 R24, R224.reuse, R204, R24 ;  /* 0x000000cce018723c */ /* 0x040fe20000041818 */
[----:B-1----:R1:W-:Y:S03]  /*12c00*/  STL [R1+0xb0], R2 ;  /* 0x0000b00201007387 */ /* 0x0023e60000100800 */
[----:B------:R-:W-:Y:S05]  /*12c10*/  FMUL.FTZ R230, R10, UR6 ;  /* 0x000000060ae67c20 */ /* 0x000fea0008410000 */
[----:B------:R3:W-:Y:S01]  /*12c20*/  MUFU.TANH R7, R241 ;  /* 0x000000f100077308 */ /* 0x0007e20000002400 */
[-C--:B------:R-:W-:Y:S03]  /*12c30*/  HMMA.16816.F32.BF16 R28, R224, R206.reuse, R28 ;  /* 0x000000cee01c723c */ /* 0x080fe6000004181c */
[----:B------:R-:W-:Y:S01]  /*12c40*/  FMUL.FTZ R21, R21, UR6 ;  /* 0x0000000615157c20 */ /* 0x000fe20008410000 */
[----:B------:R-:W-:Y:S05]  /*12c50*/  FMUL.FTZ R22, R22, UR6 ;  /* 0x0000000616167c20 */ /* 0x000fea0008410000 */
[----:B------:R1:W-:Y:S01]  /*12c60*/  MUFU.TANH R6, R229 ;  /* 0x000000e500067308 */ /* 0x0003e20000002400 */
[C---:B------:R-:W-:Y:S01]  /*12c70*/  HMMA.16816.F32.BF16 R32, R216.reuse, R206, R32 ;  /* 0x000000ced820723c */ /* 0x040fe20000041820 */
[----:B--2---:R2:W-:Y:S03]  /*12c80*/  STL [R1+0xb8], R3 ;  /* 0x0000b80301007387 */ /* 0x0045e60000100800 */
[----:B------:R-:W-:Y:S05]  /*12c90*/  FMUL.FTZ R228, R16, UR6 ;  /* 0x0000000610e47c20 */ /* 0x000fea0008410000 */
[----:B------:R2:W-:Y:S01]  /*12ca0*/  MUFU.TANH R8, R230 ;  /* 0x000000e600087308 */ /* 0x0005e20000002400 */
[-C--:B----4-:R-:W-:Y:S03]  /*12cb0*/  HMMA.16816.F32.BF16 R36, R216, R208.reuse, R36 ;  /* 0x000000d0d824723c */ /* 0x090fe60000041824 */
[----:B---3--:R-:W-:Y:S01]  /*12cc0*/  FMUL.FTZ R241, R14, UR6 ;  /* 0x000000060ef17c20 */ /* 0x008fe20008410000 */
[----:B------:R-:W-:Y:S05]  /*12cd0*/  FMUL.FTZ R14, R17, UR6 ;  /* 0x00000006110e7c20 */ /* 0x000fea0008410000 */
[----:B-1----:R-:W1:Y:S01]  /*12ce0*/  MUFU.TANH R2, R231 ;  /* 0x000000e700027308 */ /* 0x002e620000002400 */
[C---:B------:R-:W-:Y:S04]  /*12cf0*/  HMMA.16816.F32.BF16 R40, R224.reuse, R208, R40 ;  /* 0x000000d0e028723c */ /* 0x040fe80000041828 */
[----:B------:R-:W-:Y:S01]  /*12d00*/  FMUL.FTZ R229, R11, UR6 ;  /* 0x000000060be57c20 */ /* 0x000fe20008410000 */
[----:B------:R-:W-:Y:S04]  /*12d10*/  FMUL.FTZ R34, R34, UR6 ;  /* 0x0000000622227c20 */ /* 0x000fe80008410000 */
[----:B------:R3:W-:Y:S01]  /*12d20*/  MUFU.TANH R11, R241 ;  /* 0x000000f1000b7308 */ /* 0x0007e20000002400 */
[-C--:B------:R-:W-:Y:S03]  /*12d30*/  HMMA.16816.F32.BF16 R44, R224, R210.reuse, R44 ;  /* 0x000000d2e02c723c */ /* 0x080fe6000004182c */
[----:B--2---:R-:W-:Y:S01]  /*12d40*/  FMUL.FTZ R3, R12, UR6 ;  /* 0x000000060c037c20 */ /* 0x004fe20008410000 */
[----:B------:R-:W-:Y:S01]  /*12d50*/  FMUL.FTZ R17, R37, UR6 ;  /* 0x0000000625117c20 */ /* 0x000fe20008410000 */
[----:B------:R-:W-:Y:S04]  /*12d60*/  FMUL.FTZ R230, R18, UR6 ;  /* 0x0000000612e67c20 */ /* 0x000fe80008410000 */
[----:B------:R2:W-:Y:S01]  /*12d70*/  MUFU.TANH R12, R228 ;  /* 0x000000e4000c7308 */ /* 0x0005e20000002400 */
[C---:B------:R-:W-:Y:S01]  /*12d80*/  HMMA.16816.F32.BF16 R48, R216.reuse, R210, R48 ;  /* 0x000000d2d830723c */ /* 0x040fe20000041830 */
[----:B-1----:R1:W-:Y:S03]  /*12d90*/  STL [R1+0xb4], R2 ;  /* 0x0000b40201007387 */ /* 0x0023e60000100800 */
[----:B------:R-:W-:Y:S01]  /*12da0*/  FMUL.FTZ R41, R41, UR6 ;  /* 0x0000000629297c20 */ /* 0x000fe20008410000 */
[----:B------:R-:W-:Y:S01]  /*12db0*/  FMUL.FTZ R42, R42, UR6 ;  /* 0x000000062a2a7c20 */ /* 0x000fe20008410000 */
[----:B------:R-:W-:Y:S03]  /*12dc0*/  FMUL.FTZ R43, R43, UR6 ;  /* 0x000000062b2b7c20 */ /* 0x000fe60008410000 */
[----:B------:R-:W4:Y:S01]  /*12dd0*/  MUFU.TANH R3, R3 ;  /* 0x0000000300037308 */ /* 0x000f220000002400 */
[----:B------:R-:W-:Y:S01]  /*12de0*/  FMUL.FTZ R231, R15, UR6 ;  /* 0x000000060fe77c20 */ /* 0x000fe20008410000 */
[----:B---3--:R-:W-:Y:S01]  /*12df0*/  FMUL.FTZ R241, R23, UR6 ;  /* 0x0000000617f17c20 */ /* 0x008fe20008410000 */
[----:B------:R-:W-:Y:S01]  /*12e00*/  FMUL.FTZ R45, R45, UR6 ;  /* 0x000000062d2d7c20 */ /* 0x000fe20008410000 */
[----:B------:R-:W-:Y:S01]  /*12e10*/  FMUL.FTZ R47, R47, UR6 ;  /* 0x000000062f2f7c20 */ /* 0x000fe20008410000 */
[----:B------:R-:W-:Y:S05]  /*12e20*/  FMUL.FTZ R46, R46, UR6 ;  /* 0x000000062e2e7c20 */ /* 0x000fea0008410000 */
[----:B------:R-:W-:Y:S01]  /*12e30*/  MUFU.TANH R235, R45 ;  /* 0x0000002d00eb7308 */ /* 0x000fe20000002400 */
[----:B--2---:R-:W-:Y:S01]  /*12e40*/  FMUL.FTZ R228, R24, UR6 ;  /* 0x0000000618e47c20 */ /* 0x004fe20008410000 */
[----:B------:R-:W-:Y:S01]  /*12e50*/  FMUL.FTZ R50, R50, UR6 ;  /* 0x0000000632327c20 */ /* 0x000fe20008410000 */
[----:B------:R-:W-:Y:S01]  /*12e60*/  FMUL.FTZ R51, R51, UR6 ;  /* 0x0000000633337c20 */ /* 0x000fe20008410000 */
[----:B------:R-:W-:Y:S06]  /*12e70*/  FMUL.FTZ R49, R49, UR6 ;  /* 0x0000000631317c20 */ /* 0x000fec0008410000 */
[----:B------:R2:W-:Y:S01]  /*12e80*/  MUFU.TANH R9, R231 ;  /* 0x000000e700097308 */ /* 0x0005e20000002400 */
[----:B----4-:R3:W-:Y:S09]  /*12e90*/  STL [R1+0xc0], R3 ;  /* 0x0000c00301007387 */ /* 0x0107f20000100800 */
[----:B------:R-:W-:Y:S10]  /*12ea0*/  MUFU.TANH R222, R51 ;  /* 0x0000003300de7308 */ /* 0x000ff40000002400 */
[----:B-1----:R-:W1:Y:S01]  /*12eb0*/  MUFU.TANH R2, R13 ;  /* 0x0000000d00027308 */ /* 0x002e620000002400 */
[----:B--2---:R-:W-:Y:S09]  /*12ec0*/  FMUL.FTZ R231, R25, UR6 ;  /* 0x0000000619e77c20 */ /* 0x004ff20008410000 */
[----:B------:R-:W-:Y:S01]  /*12ed0*/  MUFU.TANH R215, R47 ;  /* 0x0000002f00d77308 */ /* 0x000fe20000002400 */
[----:B---3--:R-:W-:Y:S09]  /*12ee0*/  FMUL.FTZ R3, R20, UR6 ;  /* 0x0000000614037c20 */ /* 0x008ff20008410000 */
[----:B------:R-:W2:Y:S01]  /*12ef0*/  MUFU.TANH R234, R3 ;  /* 0x0000000300ea7308 */ /* 0x000ea20000002400 */
[----:B-1----:R1:W-:Y:S09]  /*12f00*/  STL [R1+0xbc], R2 ;  /* 0x0000bc0201007387 */ /* 0x0023f20000100800 */
[----:B------:R-:W-:Y:S10]  /*12f10*/  MUFU.TANH R3, R22 ;  /* 0x0000001600037308 */ /* 0x000ff40000002400 */
[----:B------:R3:W-:Y:S01]  /*12f20*/  MUFU.TANH R10, R229 ;  /* 0x000000e5000a7308 */ /* 0x0007e20000002400 */
[----:B--2---:R-:W-:Y:S09]  /*12f30*/  STL [R1+0x38], R234 ;  /* 0x000038ea01007387 */ /* 0x004ff20000100800 */
[----:B------:R2:W-:Y:S10]  /*12f40*/  MUFU.TANH R133, R228 ;  /* 0x000000e400857308 */ /* 0x0005f40000002400 */
[----:B-1----:R-:W1:Y:S01]  /*12f50*/  MUFU.TANH R2, R21 ;  /* 0x0000001500027308 */ /* 0x002e620000002400 */
[----:B---3--:R-:W-:Y:S09]  /*12f60*/  FMUL.FTZ R229, R19, UR6 ;  /* 0x0000000613e57c20 */ /* 0x008ff20008410000 */
[----:B------:R3:W-:Y:S01]  /*12f70*/  MUFU.TANH R13, R229 ;  /* 0x000000e5000d7308 */ /* 0x0007e20000002400 */
[----:B--2---:R-:W-:Y:S09]  /*12f80*/  FMUL.FTZ R228, R30, UR6 ;  /* 0x000000061ee47c20 */ /* 0x004ff20008410000 */
[----:B------:R2:W-:Y:S01]  /*12f90*/  MUFU.TANH R15, R230 ;  /* 0x000000e6000f7308 */ /* 0x0005e20000002400 */
[----:B-1----:R-:W-:Y:S04]  /*12fa0*/  STL [R1+0x34], R2 ;  /* 0x0000340201007387 */ /* 0x002fe80000100800 */
[----:B------:R1:W-:Y:S05]  /*12fb0*/  STL [R1+0x30], R3 ;  /* 0x0000300301007387 */ /* 0x0003ea0000100800 */
[----:B------:R-:W-:Y:S01]  /*12fc0*/  MUFU.TANH R5, R34 ;  /* 0x0000002200057308 */ /* 0x000fe20000002400 */
[----:B---3--:R-:W-:Y:S09]  /*12fd0*/  FMUL.FTZ R229, R26, UR6 ;  /* 0x000000061ae57c20 */ /* 0x008ff20008410000 */
[----:B------:R3:W-:Y:S01]  /*12fe0*/  MUFU.TANH R132, R229 ;  /* 0x000000e500847308 */ /* 0x0007e20000002400 */
[----:B--2---:R-:W-:Y:S09]  /*12ff0*/  FMUL.FTZ R230, R27, UR6 ;  /* 0x000000061be67c20 */ /* 0x004ff20008410000 */
[----:B------:R2:W-:Y:S01]  /*13000*/  MUFU.TANH R204, R228 ;  /* 0x000000e400cc7308 */ /* 0x0005e20000002400 */
[----:B-1----:R-:W-:Y:S09]  /*13010*/  FMUL.FTZ R3, R28, UR6 ;  /* 0x000000061c037c20 */ /* 0x002ff20008410000 */
[----:B------:R-:W1:Y:S01]  /*13020*/  MUFU.TANH R2, R241 ;  /* 0x000000f100027308 */ /* 0x000e620000002400 */
[----:B---3--:R-:W-:Y:S09]  /*13030*/  FMUL.FTZ R229, R32, UR6 ;  /* 0x0000000620e57c20 */ /* 0x008ff20008410000 */
[----:B------:R-:W-:Y:S01]  /*13040*/  MUFU.TANH R3, R3 ;  /* 0x0000000300037308 */ /* 0x000fe20000002400 */
[----:B--2---:R-:W-:Y:S09]  /*13050*/  FMUL.FTZ R228, R36, UR6 ;  /* 0x0000000624e47c20 */ /* 0x004ff20008410000 */
[----:B------:R-:W-:Y:S01]  /*13060*/  MUFU.TANH R214, R41 ;  /* 0x0000002900d67308 */ /* 0x000fe20000002400 */
[----:B-1----:R1:W-:Y:S01]  /*13070*/  STL [R1+0x24], R2 ;  /* 0x0000240201007387 */ /* 0x0023e20000100800 */
[----:B------:R-:W-:Y:S03]  /*13080*/  FMUL.FTZ R241, R29, UR6 ;  /* 0x000000061df17c20 */ /* 0x000fe60008410000 */
[----:B------:R-:W-:Y:S05]  /*13090*/  STL [R1+0x6c], R133 ;  /* 0x00006c8501007387 */ /* 0x000fea0000100800 */
[----:B------:R-:W-:Y:S10]  /*130a0*/  MUFU.TANH R220, R42 ;  /* 0x0000002a00dc7308 */ /* 0x000ff40000002400 */
[----:B------:R-:W-:Y:S10]  /*130b0*/  MUFU.TANH R207, R43 ;  /* 0x0000002b00cf7308 */ /* 0x000ff40000002400 */
[----:B------:R-:W-:Y:S10]  /*130c0*/  MUFU.TANH R14, R14 ;  /* 0x0000000e000e7308 */ /* 0x000ff40000002400 */
[----:B-1----:R-:W1:Y:S10]  /*130d0*/  MUFU.TANH R2, R231 ;  /* 0x000000e700027308 */ /* 0x002e740000002400 */
[----:B------:R-:W-:Y:S10]  /*130e0*/  MUFU.TANH R210, R49 ;  /* 0x0000003100d27308 */ /* 0x000ff40000002400 */
[----:B------:R-:W-:Y:S01]  /*130f0*/  MUFU.TANH R228, R228 ;  /* 0x000000e400e47308 */ /* 0x000fe20000002400 */
[----:B-1----:R1:W-:Y:S01]  /*13100*/  STL [R1+0x70], R2 ;  /* 0x0000700201007387 */ /* 0x0023e20000100800 */
[----:B------:R-:W-:Y:S03]  /*13110*/  FMUL.FTZ R231, R31, UR6 ;  /* 0x000000061fe77c20 */ /* 0x000fe60008410000 */
[----:B------:R-:W-:Y:S05]  /*13120*/  STL [R1+0x68], R132 ;  /* 0x0000688401007387 */ /* 0x000fea0000100800 */
[----:B------:R2:W-:Y:S10]  /*13130*/  MUFU.TANH R4, R231 ;  /* 0x000000e700047308 */ /* 0x0005f40000002400 */
[----:B------:R-:W-:Y:S01]  /*13140*/  MUFU.TANH R213, R46 ;  /* 0x0000002e00d57308 */ /* 0x000fe20000002400 */
[----:B--2---:R-:W-:Y:S09]  /*13150*/  FMUL.FTZ R231, R39, UR6 ;  /* 0x0000000627e77c20 */ /* 0x004ff20008410000 */
[----:B-1----:R-:W1:Y:S10]  /*13160*/  MUFU.TANH R2, R230 ;  /* 0x000000e600027308 */ /* 0x002e740000002400 */
[----:B------:R-:W-:Y:S01]  /*13170*/  MUFU.TANH R231, R231 ;  /* 0x000000e700e77308 */ /* 0x000fe20000002400 */
[----:B-1----:R1:W-:Y:S01]  /*13180*/  STL [R1+0x64], R2 ;  /* 0x0000640201007387 */ /* 0x0023e20000100800 */
[----:B------:R-:W-:Y:S03]  /*13190*/  FMUL.FTZ R230, R33, UR6 ;  /* 0x0000000621e67c20 */ /* 0x000fe60008410000 */
[----:B------:R2:W-:Y:S05]  /*131a0*/  STL [R1+0x74], R3 ;  /* 0x0000740301007387 */ /* 0x0005ea0000100800 */
[----:B-1----:R-:W1:Y:S10]  /*131b0*/  MUFU.TANH R2, R241 ;  /* 0x000000f100027308 */ /* 0x002e740000002400 */
[----:B--2---:R-:W2:Y:S10]  /*131c0*/  MUFU.TANH R3, R229 ;  /* 0x000000e500037308 */ /* 0x004eb40000002400 */
[----:B------:R-:W-:Y:S01]  /*131d0*/  MUFU.TANH R229, R17 ;  /* 0x0000001100e57308 */ /* 0x000fe20000002400 */
[----:B-1----:R1:W-:Y:S01]  /*131e0*/  STL [R1+0x7c], R2 ;  /* 0x00007c0201007387 */ /* 0x0023e20000100800 */
[----:B------:R-:W-:Y:S01]  /*131f0*/  FMUL.FTZ R241, R40, UR6 ;  /* 0x0000000628f17c20 */ /* 0x000fe20008410000 */
[----:B------:R-:W-:Y:S07]  /*13200*/  FMUL.FTZ R40, R48, UR6 ;  /* 0x0000000630287c20 */ /* 0x000fee0008410000 */
[----:B------:R3:W-:Y:S01]  /*13210*/  MUFU.TANH R209, R40 ;  /* 0x0000002800d17308 */ /* 0x0007e20000002400 */
[----:B--2---:R2:W-:Y:S09]  /*13220*/  STL [R1+0x54], R3 ;  /* 0x0000540301007387 */ /* 0x0045f20000100800 */
[----:B------:R-:W-:Y:S10]  /*13230*/  MUFU.TANH R16, R241 ;  /* 0x000000f100107308 */ /* 0x000ff40000002400 */
[----:B------:R-:W-:Y:S01]  /*13240*/  MUFU.TANH R241, R50 ;  /* 0x0000003200f17308 */ /* 0x000fe20000002400 */
[----:B---3--:R-:W-:Y:S09]  /*13250*/  LDSM.16.M88.4 R40, [R0+0x6000] ;  /* 0x006000000028783b */ /* 0x008ff20000000200 */
[----:B-1----:R-:W1:Y:S01]  /*13260*/  MUFU.TANH R2, R230 ;  /* 0x000000e600027308 */ /* 0x002e620000002400 */
[----:B--2---:R-:W-:Y:S01]  /*13270*/  FMUL.FTZ R3, R35, UR6 ;  /* 0x0000000623037c20 */ /* 0x004fe20008410000 */
[----:B-1----:R1:W-:Y:S04]  /*13280*/  STL [R1+0x58], R2 ;  /* 0x0000580201007387 */ /* 0x0023e80000100800 */
[----:B------:R2:W-:Y:S04]  /*13290*/  STL [R1+0x48], R5 ;  /* 0x0000480501007387 */ /* 0x0005e80000100800 */
[----:B-1----:R-:W1:Y:S01]  /*132a0*/  MUFU.TANH R2, R3 ;  /* 0x0000000300027308 */ /* 0x002e620000002400 */
[----:B--2---:R-:W-:Y:S02]  /*132b0*/  FMUL.FTZ R5, R38, UR6 ;  /* 0x0000000626057c20 */ /* 0x004fe40008410000 */
[----:B------:R-:W2:Y:S07]  /*132c0*/  LDSM.16.M88.4 R36, [R0+0x5800] ;  /* 0x005800000024783b */ /* 0x000eae0000000200 */
[----:B------:R-:W-:Y:S01]  /*132d0*/  MUFU.TANH R230, R5 ;  /* 0x0000000500e67308 */ /* 0x000fe20000002400 */
[----:B-1----:R1:W-:Y:S01]  /*132e0*/  STL [R1+0x44], R2 ;  /* 0x0000440201007387 */ /* 0x0023e20000100800 */
[----:B------:R-:W-:Y:S03]  /*132f0*/  FMUL.FTZ R3, R44, UR6 ;  /* 0x000000062c037c20 */ /* 0x000fe60008410000 */
[----:B------:R-:W-:Y:S05]  /*13300*/  STL [R1+0x4], R235 ;  /* 0x000004eb01007387 */ /* 0x000fea0000100800 */
[----:B-1----:R1:W-:Y:S01]  /*13310*/  MUFU.TANH R2, R3 ;  /* 0x0000000300027308 */ /* 0x0023e20000002400 */
[-C--:B--2---:R-:W-:Y:S08]  /*13320*/  HMMA.16816.F32.BF16 R52, R216, R36.reuse, R52 ;  /* 0x00000024d834723c */ /* 0x084ff00000041834 */
[C---:B------:R-:W-:Y:S08]  /*13330*/  HMMA.16816.F32.BF16 R56, R224.reuse, R36, R56 ;  /* 0x00000024e038723c */ /* 0x040ff00000041838 */
[-C--:B------:R-:W-:Y:S03]  /*13340*/  HMMA.16816.F32.BF16 R60, R224, R38.reuse, R60 ;  /* 0x00000026e03c723c */ /* 0x080fe6000004183c */
[----:B-1----:R-:W-:Y:S01]  /*13350*/  FMUL.FTZ R3, R52, UR6 ;  /* 0x0000000634037c20 */ /* 0x002fe20008410000 */
[----:B------:R-:W-:Y:S01]  /*13360*/  FMUL.FTZ R53, R53, UR6 ;  /* 0x0000000635357c20 */ /* 0x000fe20008410000 */
[----:B------:R-:W-:Y:S01]  /*13370*/  FMUL.FTZ R54, R54, UR6 ;  /* 0x0000000636367c20 */ /* 0x000fe20008410000 */
[----:B------:R-:W-:Y:S01]  /*13380*/  FMUL.FTZ R55, R55, UR6 ;  /* 0x0000000637377c20 */ /* 0x000fe20008410000 */
[----:B------:R1:W-:Y:S01]  /*13390*/  MUFU.TANH R211, R3 ;  /* 0x0000000300d37308 */ /* 0x0003e20000002400 */
[C---:B------:R-:W-:Y:S04]  /*133a0*/  HMMA.16816.F32.BF16 R64, R216.reuse, R38, R64 ;  /* 0x00000026d840723c */ /* 0x040fe80000041840 */
[----:B------:R-:W-:Y:S01]  /*133b0*/  FMUL.FTZ R36, R56, UR6 ;  /* 0x0000000638247c20 */ /* 0x000fe20008410000 */
[----:B------:R-:W-:Y:S01]  /*133c0*/  FMUL.FTZ R59, R59, UR6 ;  /* 0x000000063b3b7c20 */ /* 0x000fe20008410000 */
[----:B------:R-:W-:Y:S03]  /*133d0*/  FMUL.FTZ R58, R58, UR6 ;  /* 0x000000063a3a7c20 */ /* 0x000fe60008410000 */
[----:B------:R-:W-:Y:S01]  /*133e0*/  MUFU.TANH R206, R53 ;  /* 0x0000003500ce7308 */ /* 0x000fe20000002400 */
[-C--:B------:R-:W-:Y:S03]  /*133f0*/  HMMA.16816.F32.BF16 R68, R216, R40.reuse, R68 ;  /* 0x00000028d844723c */ /* 0x080fe60000041844 */
[----:B------:R-:W-:Y:S01]  /*13400*/  FMUL.FTZ R62, R62, UR6 ;  /* 0x000000063e3e7c20 */ /* 0x000fe20008410000 */
[----:B------:R-:W-:Y:S01]  /*13410*/  FMUL.FTZ R61, R61, UR6 ;  /* 0x000000063d3d7c20 */ /* 0x000fe20008410000 */
[----:B------:R-:W-:Y:S01]  /*13420*/  FMUL.FTZ R63, R63, UR6 ;  /* 0x000000063f3f7c20 */ /* 0x000fe20008410000 */
[----:B------:R-:W-:Y:S03]  /*13430*/  FMUL.FTZ R57, R57, UR6 ;  /* 0x0000000639397c20 */ /* 0x000fe60008410000 */
[----:B------:R-:W2:Y:S01]  /*13440*/  MUFU.TANH R232, R36 ;  /* 0x0000002400e87308 */ /* 0x000ea20000002400 */
[C---:B------:R-:W-:Y:S04]  /*13450*/  HMMA.16816.F32.BF16 R72, R224.reuse, R40, R72 ;  /* 0x00000028e048723c */ /* 0x040fe80000041848 */
[----:B------:R-:W-:Y:S01]  /*13460*/  FMUL.FTZ R66, R66, UR6 ;  /* 0x0000000642427c20 */ /* 0x000fe20008410000 */
[----:B------:R-:W-:Y:S01]  /*13470*/  FMUL.FTZ R65, R65, UR6 ;  /* 0x0000000641417c20 */ /* 0x000fe20008410000 */
[----:B-1----:R-:W-:Y:S03]  /*13480*/  FMUL.FTZ R3, R60, UR6 ;  /* 0x000000063c037c20 */ /* 0x002fe60008410000 */
[----:B------:R-:W-:Y:S01]  /*13490*/  MUFU.TANH R233, R59 ;  /* 0x0000003b00e97308 */ /* 0x000fe20000002400 */
[-C--:B------:R-:W-:Y:S03]  /*134a0*/  HMMA.16816.F32.BF16 R76, R224, R42.reuse, R76 ;  /* 0x0000002ae04c723c */ /* 0x080fe6000004184c */
[----:B------:R-:W-:Y:S01]  /*134b0*/  FMUL.FTZ R71, R71, UR6 ;  /* 0x0000000647477c20 */ /* 0x000fe20008410000 */
[----:B------:R-:W-:Y:S01]  /*134c0*/  FMUL.FTZ R70, R70, UR6 ;  /* 0x0000000646467c20 */ /* 0x000fe20008410000 */
[----:B------:R-:W-:Y:S01]  /*134d0*/  FMUL.FTZ R69, R69, UR6 ;  /* 0x0000000645457c20 */ /* 0x000fe20008410000 */
[----:B------:R-:W-:Y:S03]  /*134e0*/  FMUL.FTZ R67, R67, UR6 ;  /* 0x0000000643437c20 */ /* 0x000fe60008410000 */
[----:B------:R-:W-:Y:S01]  /*134f0*/  MUFU.TANH R34, R62 ;  /* 0x0000003e00227308 */ /* 0x000fe20000002400 */
[C---:B------:R-:W-:Y:S01]  /*13500*/  HMMA.16816.F32.BF16 R80, R216.reuse, R42, R80 ;  /* 0x0000002ad850723c */ /* 0x040fe20000041850 */
[----:B--2---:R-:W-:Y:S03]  /*13510*/  STL [R1+0x10], R232 ;  /* 0x000010e801007387 */ /* 0x004fe60000100800 */
[----:B------:R-:W-:Y:S01]  /*13520*/  FMUL.FTZ R36, R64, UR6 ;  /* 0x0000000640247c20 */ /* 0x000fe20008410000 */
[----:B------:R-:W-:Y:S01]  /*13530*/  FMUL.FTZ R75, R75, UR6 ;  /* 0x000000064b4b7c20 */ /* 0x000fe20008410000 */
[----:B------:R-:W-:Y:S03]  /*13540*/  FMUL.FTZ R40, R72, UR6 ;  /* 0x0000000648287c20 */ /* 0x000fe60008410000 */
[----:B------:R1:W-:Y:S01]  /*13550*/  MUFU.TANH R44, R3 ;  /* 0x00000003002c7308 */ /* 0x0003e20000002400 */
[----:B------:R-:W-:Y:S01]  /*13560*/  FMUL.FTZ R73, R73, UR6 ;  /* 0x0000000649497c20 */ /* 0x000fe20008410000 */
[----:B------:R-:W-:Y:S01]  /*13570*/  FMUL.FTZ R74, R74, UR6 ;  /* 0x000000064a4a7c20 */ /* 0x000fe20008410000 */
[----:B------:R-:W-:Y:S01]  /*13580*/  FMUL.FTZ R41, R78, UR6 ;  /* 0x000000064e297c20 */ /* 0x000fe20008410000 */
[----:B------:R-:W-:Y:S01]  /*13590*/  FMUL.FTZ R77, R77, UR6 ;  /* 0x000000064d4d7c20 */ /* 0x000fe20008410000 */
[----:B------:R-:W-:Y:S05]  /*135a0*/  FMUL.FTZ R79, R79, UR6 ;  /* 0x000000064f4f7c20 */ /* 0x000fea0008410000 */
[----:B------:R2:W-:Y:S01]  /*135b0*/  MUFU.TANH R62, R36 ;  /* 0x00000024003e7308 */ /* 0x0005e20000002400 */
[----:B------:R-:W-:Y:S01]  /*135c0*/  FMUL.FTZ R81, R81, UR6 ;  /* 0x0000000651517c20 */ /* 0x000fe20008410000 */
[----:B------:R-:W-:Y:S08]  /*135d0*/  FMUL.FTZ R78, R82, UR6 ;  /* 0x00000006524e7c20 */ /* 0x000ff00008410000 */
[----:B------:R-:W-:Y:S01]  /*135e0*/  MUFU.TANH R45, R61 ;  /* 0x0000003d002d7308 */ /* 0x000fe20000002400 */
[----:B-1----:R-:W-:Y:S09]  /*135f0*/  FMUL.FTZ R3, R68, UR6 ;  /* 0x0000000644037c20 */ /* 0x002ff20008410000 */
[----:B------:R1:W-:Y:S01]  /*13600*/  MUFU.TANH R31, R40 ;  /* 0x00000028001f7308 */ /* 0x0003e20000002400 */
[----:B--2---:R-:W2:Y:S09]  /*13610*/  LDSM.16.M88.4 R36, [R0+0x6800] ;  /* 0x006800000024783b */ /* 0x004eb20000000200 */
[----:B------:R3:W-:Y:S10]  /*13620*/  MUFU.TANH R60, R3 ;  /* 0x00000003003c7308 */ /* 0x0007f40000002400 */
[----:B------:R-:W-:Y:S01]  /*13630*/  MUFU.TANH R26, R41 ;  /* 0x00000029001a7308 */ /* 0x000fe20000002400 */
[----:B-1----:R-:W-:Y:S09]  /*13640*/  FMUL.FTZ R40, R80, UR6 ;  /* 0x0000000650287c20 */ /* 0x002ff20008410000 */
[----:B------:R-:W-:Y:S01]  /*13650*/  MUFU.TANH R35, R63 ;  /* 0x0000003f00237308 */ /* 0x000fe20000002400 */
[----:B---3--:R-:W-:Y:S09]  /*13660*/  FMUL.FTZ R3, R76, UR6 ;  /* 0x000000064c037c20 */ /* 0x008ff20008410000 */
[----:B------:R1:W-:Y:S10]  /*13670*/  MUFU.TANH R52, R40 ;  /* 0x0000002800347308 */ /* 0x0003f40000002400 */
[----:B------:R3:W-:Y:S01]  /*13680*/  MUFU.TANH R27, R3 ;  /* 0x00000003001b7308 */ /* 0x0007e20000002400 */
[-C--:B--2---:R-:W-:Y:S09]  /*13690*/  HMMA.16816.F32.BF16 R84, R216, R36.reuse, R84 ;  /* 0x00000024d854723c */ /* 0x084ff20000041854 */
[----:B------:R-:W-:Y:S01]  /*136a0*/  MUFU.TANH R30, R75 ;  /* 0x0000004b001e7308 */ /* 0x000fe20000002400 */
[C---:B------:R-:W-:Y:S01]  /*136b0*/  HMMA.16816.F32.BF16 R88, R224.reuse, R36, R88 ;  /* 0x00000024e058723c */ /* 0x040fe20000041858 */
[----:B-1----:R-:W1:Y:S08]  /*136c0*/  LDSM.16.M88.4 R40, [R0+0x7000] ;  /* 0x007000000028783b */ /* 0x002e700000000200 */
[----:B------:R-:W-:Y:S01]  /*136d0*/  MUFU.TANH R51, R69 ;  /* 0x0000004500337308 */ /* 0x000fe20000002400 */
[-C--:B------:R-:W-:Y:S03]  /*136e0*/  HMMA.16816.F32.BF16 R92, R224, R38.reuse, R92 ;  /* 0x00000026e05c723c */ /* 0x080fe6000004185c */
[----:B---3--:R-:W-:Y:S01]  /*136f0*/  FMUL.FTZ R3, R84, UR6 ;  /* 0x0000000654037c20 */ /* 0x008fe20008410000 */
[----:B------:R-:W-:Y:S01]  /*13700*/  FMUL.FTZ R85, R85, UR6 ;  /* 0x0000000655557c20 */ /* 0x000fe20008410000 */
[----:B------:R-:W-:Y:S04]  /*13710*/  FMUL.FTZ R87, R87, UR6 ;  /* 0x0000000657577c20 */ /* 0x000fe80008410000 */
[----:B------:R-:W-:Y:S01]  /*13720*/  MUFU.TANH R69, R70 ;  /* 0x0000004600457308 */ /* 0x000fe20000002400 */
[C---:B------:R-:W-:Y:S04]  /*13730*/  HMMA.16816.F32.BF16 R96, R216.reuse, R38, R96 ;  /* 0x00000026d860723c */ /* 0x040fe80000041860 */
[----:B------:R-:W-:Y:S01]  /*13740*/  FMUL.FTZ R36, R88, UR6 ;  /* 0x0000000658247c20 */ /* 0x000fe20008410000 */
[----:B------:R-:W-:Y:S04]  /*13750*/  FMUL.FTZ R89, R89, UR6 ;  /* 0x0000000659597c20 */ /* 0x000fe80008410000 */
        /* <DEDUP_REMOVED lines=8> */
[----:B------:R-:W-:Y:S01]  /*137e0*/  FMUL.FTZ R99, R99, UR6 ;  /* 0x0000000663637c20 */ /* 0x000fe20008410000 */
[----:B------:R-:W-:Y:S07]  /*137f0*/  FMUL.FTZ R98, R98, UR6 ;  /* 0x0000000662627c20 */ /* 0x000fee0008410000 */
[----:B------:R-:W-:Y:S01]  /*13800*/  MUFU.TANH R24, R89 ;  /* 0x0000005900187308 */ /* 0x000fe20000002400 */
[----:B--2---:R-:W-:Y:S01]  /*13810*/  FMUL.FTZ R3, R92, UR6 ;  /* 0x000000065c037c20 */ /* 0x004fe20008410000 */
[-C--:B-1----:R-:W-:Y:S08]  /*13820*/  HMMA.16816.F32.BF16 R100, R216, R40.reuse, R100 ;  /* 0x00000028d864723c */ /* 0x082ff00000041864 */
[----:B------:R1:W-:Y:S01]  /*13830*/  MUFU.TANH R19, R3 ;  /* 0x0000000300137308 */ /* 0x0003e20000002400 */
[----:B---3--:R-:W-:Y:S01]  /*13840*/  FMUL.FTZ R36, R96, UR6 ;  /* 0x0000000660247c20 */ /* 0x008fe20008410000 */
[C---:B------:R-:W-:Y:S08]  /*13850*/  HMMA.16816.F32.BF16 R104, R224.reuse, R40, R104 ;  /* 0x00000028e068723c */ /* 0x040ff00000041868 */
[----:B------:R2:W-:Y:S01]  /*13860*/  MUFU.TANH R48, R36 ;  /* 0x0000002400307308 */ /* 0x0005e20000002400 */
[-C--:B------:R-:W-:Y:S03]  /*13870*/  HMMA.16816.F32.BF16 R108, R224, R42.reuse, R108 ;  /* 0x0000002ae06c723c */ /* 0x080fe6000004186c */
[----:B------:R-:W-:Y:S01]  /*13880*/  FMUL.FTZ R102, R102, UR6 ;  /* 0x0000000666667c20 */ /* 0x000fe20008410000 */
[----:B------:R-:W-:Y:S05]  /*13890*/  FMUL.FTZ R103, R103, UR6 ;  /* 0x0000000667677c20 */ /* 0x000fea0008410000 */
[----:B------:R-:W-:Y:S01]  /*138a0*/  MUFU.TANH R22, R91 ;  /* 0x0000005b00167308 */ /* 0x000fe20000002400 */
[----:B------:R-:W-:Y:S01]  /*138b0*/  FMUL.FTZ R101, R101, UR6 ;  /* 0x0000000665657c20 */ /* 0x000fe20008410000 */
[----:B-1----:R-:W-:Y:S01]  /*138c0*/  FMUL.FTZ R3, R100, UR6 ;  /* 0x0000000664037c20 */ /* 0x002fe20008410000 */
[C---:B------:R-:W-:Y:S04]  /*138d0*/  HMMA.16816.F32.BF16 R112, R216.reuse, R42, R112 ;  /* 0x0000002ad870723c */ /* 0x040fe80000041870 */
[----:B------:R-:W-:Y:S03]  /*138e0*/  FMUL.FTZ R40, R104, UR6 ;  /* 0x0000000668287c20 */ /* 0x000fe60008410000 */
[----:B------:R1:W-:Y:S01]  /*138f0*/  MUFU.TANH R72, R3 ;  /* 0x0000000300487308 */ /* 0x0003e20000002400 */
[----:B------:R-:W-:Y:S01]  /*13900*/  FMUL.FTZ R106, R106, UR6 ;  /* 0x000000066a6a7c20 */ /* 0x000fe20008410000 */
[----:B--2---:R-:W2:Y:S01]  /*13910*/  LDSM.16.M88.4 R36, [R0+0x7800] ;  /* 0x007800000024783b */ /* 0x004ea20000000200 */
[----:B------:R-:W-:Y:S04]  /*13920*/  DEPBAR.LE SB0, 0x0 ;  /* 0x000080000000791a */ /* 0x000fe80000000000 */
[----:B------:R-:W-:Y:S03]  /*13930*/  FMUL.FTZ R110, R110, UR6 ;  /* 0x000000066e6e7c20 */ /* 0x000fe60008410000 */
[----:B------:R3:W-:Y:S01]  /*13940*/  MUFU.TANH R70, R71 ;  /* 0x0000004700467308 */ /* 0x0007e20000002400 */
[----:B------:R-:W-:Y:S01]  /*13950*/  FMUL.FTZ R111, R111, UR6 ;  /* 0x000000066f6f7c20 */ /* 0x000fe20008410000 */
[----:B------:R-:W-:Y:S01]  /*13960*/  FMUL.FTZ R109, R109, UR6 ;  /* 0x000000066d6d7c20 */ /* 0x000fe20008410000 */
[----:B------:R-:W-:Y:S01]  /*13970*/  FMUL.FTZ R105, R105, UR6 ;  /* 0x0000000669697c20 */ /* 0x000fe20008410000 */
[----:B------:R-:W-:Y:S01]  /*13980*/  FMUL.FTZ R107, R107, UR6 ;  /* 0x000000066b6b7c20 */ /* 0x000fe20008410000 */
[----:B------:R-:W-:Y:S01]  /*13990*/  FMUL.FTZ R113, R113, UR6 ;  /* 0x0000000671717c20 */ /* 0x000fe20008410000 */
[----:B------:R-:W-:Y:S04]  /*139a0*/  FMUL.FTZ R115, R115, UR6 ;  /* 0x0000000673737c20 */ /* 0x000fe80008410000 */
[----:B------:R-:W-:Y:S01]  /*139b0*/  MUFU.TANH R63, R66 ;  /* 0x00000042003f7308 */ /* 0x000fe20000002400 */
[----:B------:R-:W-:Y:S01]  /*139c0*/  BAR.SYNC.DEFER_BLOCKING 0x0 ;  /* 0x0000000000007b1d */ /* 0x000fe20000010000 */
[----:B-1----:R-:W-:Y:S01]  /*139d0*/  FMUL.FTZ R3, R108, UR6 ;  /* 0x000000066c037c20 */ /* 0x002fe20008410000 */
[----:B------:R-:W-:Y:S07]  /*139e0*/  FMUL.FTZ R114, R114, UR6 ;  /* 0x0000000672727c20 */ /* 0x000fee0008410000 */
[----:B------:R-:W-:Y:S01]  /*139f0*/  MUFU.TANH R61, R65 ;  /* 0x00000041003d7308 */ /* 0x000fe20000002400 */
[----:B---3--:R-:W-:Y:S09]  /*13a00*/  MOV R71, R2 ;  /* 0x0000000200477202 */ /* 0x008ff20000000f00 */
[----:B------:R1:W-:Y:S10]  /*13a10*/  MUFU.TANH R2, R3 ;  /* 0x0000000300027308 */ /* 0x0003f40000002400 */
[----:B------:R-:W-:Y:S01]  /*13a20*/  MUFU.TANH R47, R58 ;  /* 0x0000003a002f7308 */ /* 0x000fe20000002400 */
[-C--:B--2---:R-:W-:Y:S09]  /*13a30*/  HMMA.16816.F32.BF16 R116, R216, R36.reuse, R116 ;  /* 0x00000024d874723c */ /* 0x084ff20000041874 */
[----:B------:R-:W-:Y:S01]  /*13a40*/  MUFU.TANH R58, R110 ;  /* 0x0000006e003a7308 */ /* 0x000fe20000002400 */
[C---:B------:R-:W-:Y:S04]  /*13a50*/  HMMA.16816.F32.BF16 R120, R224.reuse, R36, R120 ;  /* 0x00000024e078723c */ /* 0x040fe80000041878 */
[----:B------:R-:W-:Y:S05]  /*13a60*/  FMNMX3.FTZ R36, R201, R8, R10, !PT ;  /* 0x00000008c9247276 */ /* 0x000fea000781000a */
[----:B------:R-:W-:Y:S01]  /*13a70*/  MUFU.TANH R59, R111 ;  /* 0x0000006f003b7308 */ /* 0x000fe20000002400 */
[-C--:B------:R-:W-:Y:S03]  /*13a80*/  HMMA.16816.F32.BF16 R124, R224, R38.reuse, R124 ;  /* 0x00000026e07c723c */ /* 0x080fe6000004187c */
[----:B-1----:R-:W-:Y:S01]  /*13a90*/  FMUL.FTZ R3, R116, UR6 ;  /* 0x0000000674037c20 */ /* 0x002fe20008410000 */
[----:B------:R-:W-:Y:S01]  /*13aa0*/  FMNMX3.FTZ R36, R36, R11, R9, !PT ;  /* 0x0000000b24247276 */ /* 0x000fe20007810009 */
[----:B------:R-:W-:Y:S04]  /*13ab0*/  FMUL.FTZ R118, R118, UR6 ;  /* 0x0000000676767c20 */ /* 0x000fe80008410000 */
[----:B------:R1:W-:Y:S01]  /*13ac0*/  MUFU.TANH R41, R114 ;  /* 0x0000007200297308 */ /* 0x0003e20000002400 */
[----:B------:R-:W-:Y:S01]  /*13ad0*/  FMUL.FTZ R119, R119, UR6 ;  /* 0x0000000677777c20 */ /* 0x000fe20008410000 */
[----:B------:R-:W-:Y:S04]  /*13ae0*/  HMMA.16816.F32.BF16 R128, R216, R38, R128 ;  /* 0x00000026d880723c */ /* 0x000fe80000041880 */
[----:B------:R-:W-:Y:S01]  /*13af0*/  FMUL.FTZ R75, R123, UR6 ;  /* 0x000000067b4b7c20 */ /* 0x000fe20008410000 */
[----:B------:R-:W-:Y:S03]  /*13b00*/  FMUL.FTZ R117, R117, UR6 ;  /* 0x0000000675757c20 */ /* 0x000fe60008410000 */
[----:B------:R-:W-:Y:S01]  /*13b10*/  MUFU.TANH R84, R102 ;  /* 0x0000006600547308 */ /* 0x000fe20000002400 */
[----:B------:R-:W-:Y:S01]  /*13b20*/  FMUL.FTZ R76, R122, UR6 ;  /* 0x000000067a4c7c20 */ /* 0x000fe20008410000 */
[----:B------:R-:W-:Y:S01]  /*13b30*/  FMUL.FTZ R123, R124, UR6 ;  /* 0x000000067c7b7c20 */ /* 0x000fe20008410000 */
[----:B------:R-:W-:Y:S01]  /*13b40*/  MOV R124, R204 ;  /* 0x000000cc007c7202 */ /* 0x000fe20000000f00 */
[----:B------:R-:W-:Y:S06]  /*13b50*/  FMUL.FTZ R122, R125, UR6 ;  /* 0x000000067d7a7c20 */ /* 0x000fec0008410000 */
[----:B------:R-:W-:Y:S01]  /*13b60*/  MUFU.TANH R96, R113 ;  /* 0x0000007100607308 */ /* 0x000fe20000002400 */
[----:B-1----:R-:W-:Y:S01]  /*13b70*/  FMUL.FTZ R114, R120, UR6 ;  /* 0x0000000678727c20 */ /* 0x002fe20008410000 */
[----:B------:R-:W-:Y:S01]  /*13b80*/  FMUL.FTZ R130, R130, UR6 ;  /* 0x0000000682827c20 */ /* 0x000fe20008410000 */
[----:B------:R-:W-:Y:S07]  /*13b90*/  FMUL.FTZ R131, R131, UR6 ;  /* 0x0000000683837c20 */ /* 0x000fee0008410000 */
[----:B------:R-:W-:Y:S10]  /*13ba0*/  MUFU.TANH R64, R103 ;  /* 0x0000006700407308 */ /* 0x000ff40000002400 */
[----:B------:R-:W-:Y:S10]  /*13bb0*/  MUFU.TANH R91, R115 ;  /* 0x00000073005b7308 */ /* 0x000ff40000002400 */
[----:B------:R-:W1:Y:S10]  /*13bc0*/  MUFU.TANH R203, R57 ;  /* 0x0000003900cb7308 */ /* 0x000e740000002400 */
[----:B------:R2:W3:Y:S10]  /*13bd0*/  MUFU.TANH R32, R73 ;  /* 0x0000004900207308 */ /* 0x0004f40000002400 */
[----:B------:R4:W3:Y:S01]  /*13be0*/  MUFU.TANH R29, R74 ;  /* 0x0000004a001d7308 */ /* 0x0008e20000002400 */
[----:B-1----:R1:W-:Y:S04]  /*13bf0*/  STL [R1+0x18], R203 ;  /* 0x000018cb01007387 */ /* 0x0023e80000100800 */
[----:B------:R1:W-:Y:S05]  /*13c00*/  STL [R1+0x8], R233 ;  /* 0x000008e901007387 */ /* 0x0003ea0000100800 */
[----:B------:R3:W1:Y:S01]  /*13c10*/  MUFU.TANH R28, R77 ;  /* 0x0000004d001c7308 */ /* 0x0006620000002400 */
[----:B------:R1:W-:Y:S01]  /*13c20*/  STL [R1+0x1c], R44 ;  /* 0x00001c2c01007387 */ /* 0x0003e20000100800 */
[----:B--2---:R-:W-:Y:S01]  /*13c30*/  FMUL.FTZ R73, R127, UR6 ;  /* 0x000000067f497c20 */ /* 0x004fe20008410000 */
[----:B------:R-:W-:Y:S02]  /*13c40*/  MOV R127, R72 ;  /* 0x00000048007f7202 */ /* 0x000fe40000000f00 */
[----:B------:R2:W-:Y:S05]  /*13c50*/  STL [R1+0x20], R45 ;  /* 0x0000202d01007387 */ /* 0x0005ea0000100800 */
[----:B------:R-:W2:Y:S01]  /*13c60*/  MUFU.TANH R25, R85 ;  /* 0x0000005500197308 */ /* 0x000ea20000002400 */
[----:B------:R1:W-:Y:S01]  /*13c70*/  STL [R1+0xc], R34 ;  /* 0x00000c2201007387 */ /* 0x0003e20000100800 */
[----:B----4-:R-:W-:Y:S03]  /*13c80*/  FMUL.FTZ R74, R126, UR6 ;  /* 0x000000067e4a7c20 */ /* 0x010fe60008410000 */
[----:B------:R4:W-:Y:S05]  /*13c90*/  STL [R1+0x14], R35 ;  /* 0x0000142301007387 */ /* 0x0009ea0000100800 */
[----:B------:R2:W-:Y:S01]  /*13ca0*/  MUFU.TANH R50, R97 ;  /* 0x0000006100327308 */ /* 0x0005e20000002400 */
[----:B------:R4:W-:Y:S01]  /*13cb0*/  STL [R1+0x4c], R31 ;  /* 0x00004c1f01007387 */ /* 0x0009e20000100800 */
[----:B---3--:R-:W-:Y:S03]  /*13cc0*/  FMUL.FTZ R77, R83, UR6 ;  /* 0x00000006534d7c20 */ /* 0x008fe60008410000 */
[----:B------:R4:W-:Y:S05]  /*13cd0*/  STL [R1+0x50], R32 ;  /* 0x0000502001007387 */ /* 0x0009ea0000100800 */
[----:B------:R-:W3:Y:S01]  /*13ce0*/  MUFU.TANH R21, R90 ;  /* 0x0000005a00157308 */ /* 0x000ee20000002400 */
[----:B------:R4:W-:Y:S04]  /*13cf0*/  STL [R1+0x28], R29 ;  /* 0x0000281d01007387 */ /* 0x0009e80000100800 */
[----:B------:R4:W-:Y:S05]  /*13d00*/  STL [R1+0x2c], R30 ;  /* 0x00002c1e01007387 */ /* 0x0009ea0000100800 */
[----:B------:R3:W4:Y:S01]  /*13d10*/  MUFU.TANH R20, R93 ;  /* 0x0000005d00147308 */ /* 0x0007220000002400 */
[----:B------:R4:W-:Y:S01]  /*13d20*/  STL [R1+0x5c], R27 ;  /* 0x00005c1b01007387 */ /* 0x0009e20000100800 */
[----:B--2---:R-:W-:Y:S03]  /*13d30*/  MOV R97, R16 ;  /* 0x0000001000617202 */ /* 0x004fe60000000f00 */
[----:B-1----:R1:W-:Y:S05]  /*13d40*/  STL [R1+0x60], R28 ;  /* 0x0000601c01007387 */ /* 0x0023ea0000100800 */
[----:B------:R-:W2:Y:S01]  /*13d50*/  MUFU.TANH R18, R95 ;  /* 0x0000005f00127308 */ /* 0x000ea20000002400 */
[----:B------:R1:W-:Y:S04]  /*13d60*/  STL [R1+0x40], R26 ;  /* 0x0000401a01007387 */ /* 0x0003e80000100800 */
[----:B------:R1:W-:Y:S05]  /*13d70*/  STL [R1+0x3c], R25 ;  /* 0x00003c1901007387 */ /* 0x0003ea0000100800 */
[----:B------:R4:W-:Y:S01]  /*13d80*/  MUFU.TANH R92, R105 ;  /* 0x00000069005c7308 */ /* 0x0009e20000002400 */
[----:B------:R1:W-:Y:S01]  /*13d90*/  STL [R1+0x8c], R23 ;  /* 0x00008c1701007387 */ /* 0x0003e20000100800 */
[----:B---3--:R-:W-:Y:S03]  /*13da0*/  MOV R93, R69 ;  /* 0x00000045005d7202 */ /* 0x008fe60000000f00 */
[----:B------:R1:W-:Y:S05]  /*13db0*/  STL [R1+0x90], R24 ;  /* 0x0000901801007387 */ /* 0x0003ea0000100800 */
[----:B------:R3:W-:Y:S01]  /*13dc0*/  MUFU.TANH R16, R40 ;  /* 0x0000002800107308 */ /* 0x0007e20000002400 */
[----:B------:R1:W-:Y:S04]  /*13dd0*/  STL [R1+0x78], R21 ;  /* 0x0000781501007387 */ /* 0x0003e80000100800 */
[----:B------:R1:W-:Y:S05]  /*13de0*/  STL [R1+0x80], R22 ;  /* 0x0000801601007387 */ /* 0x0003ea0000100800 */
[----:B------:R-:W1:Y:S01]  /*13df0*/  MUFU.TANH R17, R101 ;  /* 0x0000006500117308 */ /* 0x000e620000002400 */
[----:B------:R1:W-:Y:S01]  /*13e00*/  STL [R1+0x94], R19 ;  /* 0x0000941301007387 */ /* 0x0003e20000100800 */
[----:B----4-:R-:W-:Y:S03]  /*13e10*/  MOV R105, R4 ;  /* 0x0000000400697202 */ /* 0x010fe60000000f00 */
[----:B------:R4:W-:Y:S05]  /*13e20*/  STL [R1+0x9c], R20 ;  /* 0x00009c1401007387 */ /* 0x0009ea0000100800 */
[----:B------:R-:W4:Y:S01]  /*13e30*/  MUFU.TANH R5, R106 ;  /* 0x0000006a00057308 */ /* 0x000f220000002400 */
[----:B--2---:R2:W-:Y:S01]  /*13e40*/  STL [R1+0x88], R18 ;  /* 0x0000881201007387 */ /* 0x0045e20000100800 */
[----:B---3--:R-:W-:Y:S01]  /*13e50*/  FMUL.FTZ R40, R112, UR6 ;  /* 0x0000000670287c20 */ /* 0x008fe20008410000 */
[----:B------:R-:W-:Y:S07]  /*13e60*/  FMUL.FTZ R112, R121, UR6 ;  /* 0x0000000679707c20 */ /* 0x000fee0008410000 */
[----:B------:R-:W3:Y:S01]  /*13e70*/  MUFU.TANH R4, R109 ;  /* 0x0000006d00047308 */ /* 0x000ee20000002400 */
[----:B-1----:R2:W-:Y:S04]  /*13e80*/  STL [R1+0x84], R17 ;  /* 0x0000841101007387 */ /* 0x0025e80000100800 */
[----:B------:R2:W-:Y:S05]  /*13e90*/  STL [R1+0xa4], R16 ;  /* 0x0000a41001007387 */ /* 0x0005ea0000100800 */
[----:B------:R-:W1:Y:S01]  /*13ea0*/  MUFU.TANH R0, R40 ;  /* 0x0000002800007308 */ /* 0x000e620000002400 */
[----:B----4-:R2:W-:Y:S04]  /*13eb0*/  STL [R1+0xa0], R5 ;  /* 0x0000a00501007387 */ /* 0x0105e80000100800 */
[----:B------:R2:W-:Y:S05]  /*13ec0*/  STL [R1+0xac], R2 ;  /* 0x0000ac0201007387 */ /* 0x0005ea0000100800 */
[----:B------:R-:W-:Y:S01]  /*13ed0*/  MUFU.TANH R95, R3 ;  /* 0x00000003005f7308 */ /* 0x000fe20000002400 */
[----:B---3--:R2:W-:Y:S09]  /*13ee0*/  STL [R1+0xa8], R4 ;  /* 0x0000a80401007387 */ /* 0x0085f20000100800 */
[----:B------:R3:W-:Y:S01]  /*13ef0*/  MUFU.TANH R56, R94 ;  /* 0x0000005e00387308 */ /* 0x0007e20000002400 */
[----:B-1----:R2:W-:Y:S01]  /*13f00*/  STL [R1+0x98], R0 ;  /* 0x0000980001007387 */ /* 0x0025e20000100800 */
[----:B------:R-:W-:Y:S03]  /*13f10*/  FMNMX3.FTZ R40, R196, R6, R7, !PT ;  /* 0x00000006c4287276 */ /* 0x000fe60007810007 */
[----:B------:R-:W4:Y:S01]  /*13f20*/  LDL R66, [R1+0xb8] ;  /* 0x0000b80001427983 */ /* 0x000f220000100800 */
[----:B------:R-:W-:Y:S04]  /*13f30*/  FMNMX3.FTZ R40, R40, R15, R13, !PT ;  /* 0x0000000f28287276 */ /* 0x000fe8000781000d */
[----:B------:R1:W-:Y:S01]  /*13f40*/  MUFU.TANH R49, R79 ;  /* 0x0000004f00317308 */ /* 0x0003e20000002400 */
[----:B------:R-:W4:Y:S04]  /*13f50*/  LDL R205, [R1+0xb4] ;  /* 0x0000b40001cd7983 */ /* 0x000f280000100800 */
[----:B------:R-:W2:Y:S05]  /*13f60*/  LDL R204, [R1+0xc0] ;  /* 0x0000c00001cc7983 */ /* 0x000eaa0000100800 */
[----:B------:R-:W-:Y:S01]  /*13f70*/  MUFU.TANH R223, R54 ;  /* 0x0000003600df7308 */ /* 0x000fe20000002400 */
[----:B------:R-:W2:Y:S01]  /*13f80*/  LDL R65, [R1+0xbc] ;  /* 0x0000bc0001417983 */ /* 0x000ea20000100800 */
[----:B---3--:R-:W-:Y:S03]  /*13f90*/  MOV R94, R71 ;  /* 0x00000047005e7202 */ /* 0x008fe60000000f00 */
[----:B------:R-:W3:Y:S05]  /*13fa0*/  LDL R110, [R1+0x70] ;  /* 0x00007000016e7983 */ /* 0x000eea0000100800 */
[----:B------:R-:W-:Y:S01]  /*13fb0*/  MUFU.TANH R221, R55 ;  /* 0x0000003700dd7308 */ /* 0x000fe20000002400 */
[----:B------:R-:W3:Y:S01]  /*13fc0*/  LDL R111, [R1+0x64] ;  /* 0x00006400016f7983 */ /* 0x000ee20000100800 */
[----:B-1----:R-:W-:Y:S03]  /*13fd0*/  FMUL.FTZ R79, R86, UR6 ;  /* 0x00000006564f7c20 */ /* 0x002fe60008410000 */
[----:B------:R-:W3:Y:S05]  /*13fe0*/  LDL R208, [R1+0xb0] ;  /* 0x0000b00001d07983 */ /* 0x000eea0000100800 */
[----:B------:R1:W1:Y:S01]  /*13ff0*/  MUFU.TANH R33, R118 ;  /* 0x0000007600217308 */ /* 0x0002620000002400 */
[----:B------:R-:W3:Y:S04]  /*14000*/  LDL R113, [R1+0x74] ;  /* 0x0000740001717983 */ /* 0x000ee80000100800 */
[----:B------:R-:W3:Y:S05]  /*14010*/  LDL R102, [R1+0x7c] ;  /* 0x00007c0001667983 */ /* 0x000eea0000100800 */
[----:B------:R-:W-:Y:S01]  /*14020*/  MUFU.TANH R46, R67 ;  /* 0x00000043002e7308 */ /* 0x000fe20000002400 */
[----:B------:R-:W3:Y:S04]  /*14030*/  LDL R89, [R1+0x34] ;  /* 0x0000340001597983 */ /* 0x000ee80000100800 */
[----:B------:R-:W3:Y:S05]  /*14040*/  LDL R88, [R1+0x30] ;  /* 0x0000300001587983 */ /* 0x000eea0000100800 */
[----:B------:R1:W-:Y:S01]  /*14050*/  MUFU.TANH R225, R119 ;  /* 0x0000007700e17308 */ /* 0x0003e20000002400 */
[----:B------:R-:W3:Y:S01]  /*14060*/  LDL R120, [R1+0x24] ;  /* 0x0000240001787983 */ /* 0x000ee20000100800 */
[----:B-1----:R-:W-:Y:S01]  /*14070*/  FMUL.FTZ R118, R129, UR6 ;  /* 0x0000000681767c20 */ /* 0x002fe20008410000 */
[----:B------:R-:W-:Y:S02]  /*14080*/  MOV R129, R70 ;  /* 0x0000004600817202 */ /* 0x000fe40000000f00 */
[----:B------:R-:W3:Y:S01]  /*14090*/  LDL R116, [R1+0x54] ;  /* 0x0000540001747983 */ /* 0x000ee20000100800 */
[----:B------:R-:W-:Y:S04]  /*140a0*/  MOV R126, R33 ;  /* 0x00000021007e7202 */ /* 0x000fe80000000f00 */
[----:B------:R-:W1:Y:S01]  /*140b0*/  MUFU.TANH R67, R81 ;  /* 0x0000005100437308 */ /* 0x000e620000002400 */
[----:B------:R-:W3:Y:S04]  /*140c0*/  LDL R103, [R1+0x58] ;  /* 0x0000580001677983 */ /* 0x000ee80000100800 */
[----:B------:R-:W3:Y:S05]  /*140d0*/  LDL R115, [R1+0x48] ;  /* 0x0000480001737983 */ /* 0x000eea0000100800 */
[----:B------:R1:W-:Y:S01]  /*140e0*/  MUFU.TANH R55, R99 ;  /* 0x0000006300377308 */ /* 0x0003e20000002400 */
[----:B------:R-:W3:Y:S01]  /*140f0*/  LDL R104, [R1+0x44] ;  /* 0x0000440001687983 */ /* 0x000ee20000100800 */
[----:B------:R-:W-:Y:S08]  /*14100*/  FMUL.FTZ R119, R128, UR6 ;  /* 0x0000000680777c20 */ /* 0x000ff00008410000 */
[----:B------:R-:W-:Y:S10]  /*14110*/  MUFU.TANH R78, R78 ;  /* 0x0000004e004e7308 */ /* 0x000ff40000002400 */
[----:B------:R-:W3:Y:S01]  /*14120*/  MUFU.TANH R77, R77 ;  /* 0x0000004d004d7308 */ /* 0x000ee20000002400 */
[----:B-1----:R-:W-:Y:S09]  /*14130*/  MOV R99, R67 ;  /* 0x0000004300637202 */ /* 0x002ff20000000f00 */
[----:B------:R1:W-:Y:S10]  /*14140*/  MUFU.TANH R54, R98 ;  /* 0x0000006200367308 */ /* 0x0003f40000002400 */
[----:B------:R-:W-:Y:S10]  /*14150*/  MUFU.TANH R79, R79 ;  /* 0x0000004f004f7308 */ /* 0x000ff40000002400 */
[----:B------:R-:W3:Y:S01]  /*14160*/  MUFU.TANH R53, R87 ;  /* 0x0000005700357308 */ /* 0x000ee20000002400 */
[----:B-1----:R-:W-:Y:S09]  /*14170*/  MOV R98, R68 ;  /* 0x0000004400627202 */ /* 0x002ff20000000f00 */
[----:B------:R-:W1:Y:S10]  /*14180*/  MUFU.TANH R57, R107 ;  /* 0x0000006b00397308 */ /* 0x000e740000002400 */
[----:B------:R1:W-:Y:S10]  /*14190*/  MUFU.TANH R90, R117 ;  /* 0x00000075005a7308 */ /* 0x0003f40000002400 */
[----:B------:R-:W-:Y:S10]  /*141a0*/  MUFU.TANH R114, R114 ;  /* 0x0000007200727308 */ /* 0x000ff40000002400 */
[----:B------:R-:W3:Y:S01]  /*141b0*/  MUFU.TANH R112, R112 ;  /* 0x0000007000707308 */ /* 0x000ee20000002400 */
[----:B-1----:R-:W-:Y:S09]  /*141c0*/  MOV R117, R41 ;  /* 0x0000002900757202 */ /* 0x002ff20000000f00 */
[----:B------:R-:W-:Y:S10]  /*141d0*/  MUFU.TANH R76, R76 ;  /* 0x0000004c004c7308 */ /* 0x000ff40000002400 */
[----:B------:R-:W1:Y:S10]  /*141e0*/  MUFU.TANH R75, R75 ;  /* 0x0000004b004b7308 */ /* 0x000e740000002400 */
[----:B------:R-:W-:Y:S10]  /*141f0*/  MUFU.TANH R123, R123 ;  /* 0x0000007b007b7308 */ /* 0x000ff40000002400 */
[----:B------:R-:W1:Y:S10]  /*14200*/  MUFU.TANH R122, R122 ;  /* 0x0000007a007a7308 */ /* 0x000e740000002400 */
[----:B------:R-:W-:Y:S10]  /*14210*/  MUFU.TANH R74, R74 ;  /* 0x0000004a004a7308 */ /* 0x000ff40000002400 */
[----:B------:R-:W1:Y:S10]  /*14220*/  MUFU.TANH R73, R73 ;  /* 0x0000004900497308 */ /* 0x000e740000002400 */
[----:B------:R-:W1:Y:S10]  /*14230*/  MUFU.TANH R119, R119 ;  /* 0x0000007700777308 */ /* 0x000e740000002400 */
[----:B------:R-:W1:Y:S10]  /*14240*/  MUFU.TANH R118, R118 ;  /* 0x0000007600767308 */ /* 0x000e740000002400 */
[----:B------:R1:W1:Y:S10]  /*14250*/  MUFU.TANH R227, R130 ;  /* 0x0000008200e37308 */ /* 0x0002740000002400 */
[----:B------:R1:W1:Y:S01]  /*14260*/  MUFU.TANH R226, R131 ;  /* 0x0000008300e27308 */ /* 0x0002620000002400 */
[----:B----4-:R-:W-:Y:S04]  /*14270*/  FMNMX3.FTZ R37, R199, R66, R205, !PT ;  /* 0x00000042c7257276 */ /* 0x010fe800078100cd */
[----:B--2---:R-:W-:Y:S04]  /*14280*/  FMNMX3.FTZ R37, R37, R204, R65, !PT ;  /* 0x000000cc25257276 */ /* 0x004fe80007810041 */
[----:B---3--:R-:W-:Y:S02]  /*14290*/  FMNMX3.FTZ R37, R37, R133, R110, !PT ;  /* 0x0000008525257276 */ /* 0x008fe4000781006e */
[----:B------:R2:W5:Y:S01]  /*142a0*/  LDL.LU R133, [R1+0xc8] ;  /* 0x0000c80001857983 */ /* 0x0005620000300800 */
[----:B------:R-:W-:Y:S03]  /*142b0*/  FMNMX3.FTZ R36, R36, R132, R111, !PT ;  /* 0x0000008424247276 */ /* 0x000fe6000781006f */
[----:B------:R2:W5:Y:S01]  /*142c0*/  LDL.LU R132, [R1+0xc4] ;  /* 0x0000c40001847983 */ /* 0x0005620000300800 */
        /* <DEDUP_REMOVED lines=11> */
[----:B------:R-:W3:Y:S01]  /*14380*/  S2R R235, SR_TID.X ;  /* 0x0000000000eb7919 */ /* 0x000ee20000002100 */
        /* <DEDUP_REMOVED lines=35> */
[----:B---3--:R-:W-:Y:S02]  /*145c0*/  SHF.L.U32 R203, R235, 0x6, RZ ;  /* 0x00000006ebcb7819 */ /* 0x008fe400000006ff */
[----:B------:R-:W-:Y:S02]  /*145d0*/  FMNMX3.FTZ R38, R38, R0, R96, !PT ;  /* 0x0000000026267276 */ /* 0x000fe40007810060 */
[----:B------:R-:W-:Y:S02]  /*145e0*/  FMNMX3.FTZ R40, R40, R117, R91, !PT ;  /* 0x0000007528287276 */ /* 0x000fe4000781005b */
[----:B------:R-:W-:Y:S02]  /*145f0*/  FMNMX3.FTZ R36, R37, R114, R112, !PT ;  /* 0x0000007225247276 */ /* 0x000fe40007810070 */
[----:B-1----:R-:W-:Y:S02]  /*14600*/  FMNMX3.FTZ R3, R3, R76, R75, !PT ;  /* 0x0000004c03037276 */ /* 0x002fe4000781004b */
[----:B------:R-:W-:Y:S02]  /*14610*/  MOV R234, 0x40 ;  /* 0x0000004000ea7802 */ /* 0x000fe40000000f00 */
[----:B------:R-:W-:Y:S02]  /*14620*/  LOP3.LUT R203, R203, 0x400, RZ, 0xc0, !PT ;  /* 0x00000400cbcb7812 */ /* 0x000fe400078ec0ff */
[C---:B------:R-:W-:Y:S02]  /*14630*/  LOP3.LUT R232, R235.reuse, 0x8, RZ, 0xc0, !PT ;  /* 0x00000008ebe87812 */ /* 0x040fe400078ec0ff */
[----:B------:R-:W-:Y:S02]  /*14640*/  SHF.L.U32 R233, R235, 0x6, RZ ;  /* 0x00000006ebe97819 */ /* 0x000fe400000006ff */
[----:B------:R-:W-:Y:S02]  /*14650*/  FMNMX3.FTZ R38, R38, R95, R90, !PT ;  /* 0x0000005f26267276 */ /* 0x000fe4000781005a */
[----:B------:R-:W-:Y:S02]  /*14660*/  FMNMX3.FTZ R37, R40, R126, R225, !PT ;  /* 0x0000007e28257276 */ /* 0x000fe400078100e1 */
[----:B------:R-:W-:Y:S02]  /*14670*/  FMNMX3.FTZ R36, R36, R123, R122, !PT ;  /* 0x0000007b24247276 */ /* 0x000fe4000781007a */
[----:B------:R-:W-:Y:S01]  /*14680*/  FMNMX3.FTZ R3, R3, R74, R73, !PT ;  /* 0x0000004a03037276 */ /* 0x000fe20007810049 */
[----:B--2---:R-:W-:Y:S06]  /*14690*/  BRA.U.ANY UP0, `(.L_x_391) ;  /* 0xffffffd100007547 */ /* 0x004fec000b93ffff */
.L_x_390:
[----:B------:R-:W2:Y:S01]  /*146a0*/  SHFL.BFLY PT, R0, R3, 0x2, 0x1f ;  /* 0x0c401f0003007f89 */ /* 0x000ea200000e0000 */
[----:B------:R-:W-:Y:S01]  /*146b0*/  FMNMX3.FTZ R38, R38, R119, R118, !PT ;  /* 0x0000007726267276 */ /* 0x000fe20007810076 */
[----:B------:R-:W-:Y:S01]  /*146c0*/  UISETP.NE.AND UP0, UPT, UR7, URZ, UPT ;  /* 0x000000ff0700728c */ /* 0x000fe2000bf05270 */
[----:B------:R-:W-:Y:S05]  /*146d0*/  FMNMX3.FTZ R37, R37, R227, R226, !PT ;  /* 0x000000e325257276 */ /* 0x000fea00078100e2 */
[----:B-1----:R-:W1:Y:S01]  /*146e0*/  SHFL.BFLY PT, R17, R36, 0x2, 0x1f ;  /* 0x0c401f0024117f89 */ /* 0x002e6200000e0000 */
[----:B------:R-:W-:Y:S01]  /*146f0*/  MOV R101, R249 ;  /* 0x000000f900657202 */ /* 0x000fe20000000f00 */
[----:B------:R-:W-:Y:S01]  /*14700*/  UIADD3 UR7, UPT, UPT, UR7, -0x1, URZ ;  /* 0xffffffff07077890 */ /* 0x000fe2000fffe0ff */
[----:B------:R-:W-:Y:S05]  /*14710*/  @P0 IADD3 R101, PT, PT, R248, -0x40, RZ ;  /* 0xffffffc0f8650810 */ /* 0x000fea0007ffe0ff */
[----:B------:R-:W3:Y:S01]  /*14720*/  SHFL.BFLY PT, R21, R38, 0x2, 0x1f ;  /* 0x0c401f0026157f89 */ /* 0x000ee200000e0000 */
[----:B------:R-:W-:Y:S02]  /*14730*/  MOV R130, R52 ;  /* 0x0000003400827202 */ /* 0x000fe40000000f00 */
[----:B------:R-:W-:Y:S05]  /*14740*/  IADD3 R100, PT, PT, R202, R101, RZ ;  /* 0x00000065ca647210 */ /* 0x000fea0007ffe0ff */
[----:B------:R-:W4:Y:S01]  /*14750*/  SHFL.BFLY PT, R2, R37, 0x2, 0x1f ;  /* 0x0c401f0025027f89 */ /* 0x000f2200000e0000 */
[----:B------:R-:W-:Y:S02]  /*14760*/  MOV R131, R51 ;  /* 0x0000003300837202 */ /* 0x000fe40000000f00 */
[----:B--2---:R-:W-:Y:S02]  /*14770*/  FMNMX.FTZ R5, R3, R0, !PT ;  /* 0x0000000003057209 */ /* 0x004fe40007810000 */
[----:B-1----:R-:W-:Y:S03]  /*14780*/  FMNMX.FTZ R16, R36, R17, !PT ;  /* 0x0000001124107209 */ /* 0x002fe60007810000 */
[----:B------:R-:W1:Y:S01]  /*14790*/  SHFL.BFLY PT, R0, R5, 0x1, 0x1f ;  /* 0x0c201f0005007f89 */ /* 0x000e6200000e0000 */
[----:B---3--:R-:W-:Y:S07]  /*147a0*/  FMNMX.FTZ R19, R38, R21, !PT ;  /* 0x0000001526137209 */ /* 0x008fee0007810000 */
[----:B------:R-:W2:Y:S01]  /*147b0*/  SHFL.BFLY PT, R21, R16, 0x1, 0x1f ;  /* 0x0c201f0010157f89 */ /* 0x000ea200000e0000 */
[----:B----4-:R-:W-:Y:S07]  /*147c0*/  FMNMX.FTZ R17, R37, R2, !PT ;  /* 0x0000000225117209 */ /* 0x010fee0007810000 */
[----:B------:R-:W3:Y:S08]  /*147d0*/  SHFL.BFLY PT, R68, R19, 0x1, 0x1f ;  /* 0x0c201f0013447f89 */ /* 0x000ef000000e0000 */
[----:B------:R-:W4:Y:S08]  /*147e0*/  SHFL.BFLY PT, R4, R17, 0x1, 0x1f ;  /* 0x0c201f0011047f89 */ /* 0x000f3000000e0000 */
[----:B------:R-:W-:Y:S01]  /*147f0*/  LDSM.16.MT88.4 R36, [R198+0x8000] ;  /* 0x00800000c624783b */ /* 0x000fe20000004200 */
[----:B-1----:R-:W-:Y:S04]  /*14800*/  FMNMX.FTZ R0, R5, R0, !PT ;  /* 0x0000000005007209 */ /* 0x002fe80007810000 */
[C---:B------:R-:W-:Y:S01]  /*14810*/  FSETP.NEU.FTZ.AND P2, PT, R0.reuse, -INF , PT ;  /* 0xff8000000000780b */ /* 0x040fe20003f5d000 */
[----:B------:R-:W-:Y:S01]  /*14820*/  FADD.FTZ R69, -R0, R201 ;  /* 0x000000c900457221 */ /* 0x000fe20000010100 */
[----:B--2---:R-:W-:Y:S01]  /*14830*/  FMNMX.FTZ R2, R16, R21, !PT ;  /* 0x0000001510027209 */ /* 0x004fe20007810000 */
[----:B------:R-:W-:Y:S01]  /*14840*/  FMUL.FTZ R128, R0, UR4 ;  /* 0x0000000400807c20 */ /* 0x000fe20008410000 */
[----:B------:R-:W1:Y:S01]  /*14850*/  LDSM.16.MT88.4 R20, [R237+0x8000] ;  /* 0x00800000ed14783b */ /* 0x000e620000004200 */
[----:B------:R-:W-:Y:S01]  /*14860*/  FMUL.FTZ R69, R69, UR4 ;  /* 0x0000000445457c20 */ /* 0x000fe20008410000 */
[----:B---3--:R-:W-:Y:S01]  /*14870*/  FMNMX.FTZ R68, R19, R68, !PT ;  /* 0x0000004413447209 */ /* 0x008fe20007810000 */
[C---:B------:R-:W-:Y:S01]  /*14880*/  FMUL.FTZ R125, R2.reuse, UR4 ;  /* 0x00000004027d7c20 */ /* 0x040fe20008410000 */
[C---:B------:R-:W-:Y:S02]  /*14890*/  FSETP.NEU.FTZ.AND P3, PT, R2.reuse, -INF , PT ;  /* 0xff8000000200780b */ /* 0x040fe40003f7d000 */
[----:B----4-:R-:W-:Y:S01]  /*148a0*/  FMNMX.FTZ R3, R17, R4, !PT ;  /* 0x0000000411037209 */ /* 0x010fe20007810000 */
[----:B------:R-:W-:Y:S01]  /*148b0*/  FADD.FTZ R4, -R2, R199 ;  /* 0x000000c702047221 */ /* 0x000fe20000010100 */
[----:B------:R-:W2:Y:S01]  /*148c0*/  MUFU.EX2 R69, R69 ;  /* 0x0000004500457308 */ /* 0x000ea20000000800 */
[----:B------:R-:W-:Y:S01]  /*148d0*/  FSEL R125, R125, RZ, P3 ;  /* 0x000000ff7d7d7208 */ /* 0x000fe20001800000 */
[----:B------:R-:W-:Y:S01]  /*148e0*/  FMUL.FTZ R121, R68, UR4 ;  /* 0x0000000444797c20 */ /* 0x000fe20008410000 */
[----:B------:R-:W-:Y:S01]  /*148f0*/  FMUL.FTZ R72, R4, UR4 ;  /* 0x0000000404487c20 */ /* 0x000fe20008410000 */
[C---:B------:R-:W-:Y:S01]  /*14900*/  FADD.FTZ R4, -R68.reuse, R197 ;  /* 0x000000c544047221 */ /* 0x040fe20000010100 */
[----:B------:R-:W-:Y:S01]  /*14910*/  FSETP.NEU.FTZ.AND P3, PT, R68, -INF , PT ;  /* 0xff8000004400780b */ /* 0x000fe20003f7d000 */
[C---:B------:R-:W-:Y:S01]  /*14920*/  FMUL.FTZ R224, R3.reuse, UR4 ;  /* 0x0000000403e07c20 */ /* 0x040fe20008410000 */
[----:B------:R-:W-:Y:S01]  /*14930*/  FSEL R128, R128, RZ, P2 ;  /* 0x000000ff80807208 */ /* 0x000fe20001000000 */
[----:B------:R-:W-:Y:S01]  /*14940*/  FMUL.FTZ R71, R4, UR4 ;  /* 0x0000000404477c20 */ /* 0x000fe20008410000 */
[C---:B------:R-:W-:Y:S01]  /*14950*/  FSETP.NEU.FTZ.AND P2, PT, R3.reuse, -INF , PT ;  /* 0xff8000000300780b */ /* 0x040fe20003f5d000 */
[----:B------:R-:W-:Y:S01]  /*14960*/  FADD.FTZ R5, -R3, R196 ;  /* 0x000000c403057221 */ /* 0x000fe20000010100 */
[----:B------:R-:W-:Y:S01]  /*14970*/  FSEL R121, R121, RZ, P3 ;  /* 0x000000ff79797208 */ /* 0x000fe20001800000 */
[----:B------:R-:W-:Y:S01]  /*14980*/  FFMA.FTZ R219, R66, UR4, -R125 ;  /* 0x0000000442db7c23 */ /* 0x000fe2000801087d */
[----:B------:R-:W-:Y:S01]  /*14990*/  FSEL R224, R224, RZ, P2 ;  /* 0x000000ffe0e07208 */ /* 0x000fe20001000000 */
[----:B------:R-:W3:Y:S01]  /*149a0*/  MUFU.EX2 R71, R71 ;  /* 0x0000004700477308 */ /* 0x000ee20000000800 */
[----:B------:R-:W-:Y:S01]  /*149b0*/  FMUL.FTZ R70, R5, UR4 ;  /* 0x0000000405467c20 */ /* 0x000fe20008410000 */
[--C-:B------:R-:W-:Y:S01]  /*149c0*/  FFMA.FTZ R109, R14, UR4, -R121.reuse ;  /* 0x000000040e6d7c23 */ /* 0x100fe20008010879 */
[----:B--2---:R-:W-:Y:S01]  /*149d0*/  FMUL.FTZ R14, R69, R186 ;  /* 0x000000ba450e7220 */ /* 0x004fe20000410000 */
[--C-:B------:R-:W-:Y:S01]  /*149e0*/  FFMA.FTZ R199, R15, UR4, -R224.reuse ;  /* 0x000000040fc77c23 */ /* 0x100fe200080108e0 */
[----:B------:R-:W2:Y:S01]  /*149f0*/  LDL.LU R186, [R1+0x38] ;  /* 0x0000380001ba7983 */ /* 0x000ea20000300800 */
[----:B------:R-:W-:Y:S01]  /*14a00*/  FMUL.FTZ R15, R69, R187 ;  /* 0x000000bb450f7220 */ /* 0x000fe20000410000 */
[--C-:B------:R-:W-:Y:S01]  /*14a10*/  FFMA.FTZ R218, R212, UR4, -R121.reuse ;  /* 0x00000004d4da7c23 */ /* 0x100fe20008010879 */
[--C-:B------:R-:W-:Y:S01]  /*14a20*/  FFMA.FTZ R212, R208, UR4, -R121.reuse ;  /* 0x00000004d0d47c23 */ /* 0x100fe20008010879 */
[----:B------:R-:W4:Y:S01]  /*14a30*/  LDL.LU R187, [R1+0x68] ;  /* 0x0000680001bb7983 */ /* 0x000f220000300800 */
[--C-:B------:R-:W-:Y:S01]  /*14a40*/  FFMA.FTZ R217, R6, UR4, -R224.reuse ;  /* 0x0000000406d97c23 */ /* 0x100fe200080108e0 */
[--C-:B------:R-:W-:Y:S01]  /*14a50*/  FFMA.FTZ R208, R7, UR4, -R224.reuse ;  /* 0x0000000407d07c23 */ /* 0x100fe200080108e0 */
[----:B------:R-:W-:Y:S01]  /*14a60*/  FFMA.FTZ R108, R13, UR4, -R224 ;  /* 0x000000040d6c7c23 */ /* 0x000fe200080108e0 */
[----:B------:R-:W-:Y:S01]  /*14a70*/  FFMA.FTZ R196, R12, UR4, -R121 ;  /* 0x000000040cc47c23 */ /* 0x000fe20008010879 */
[----:B---3--:R-:W-:Y:S01]  /*14a80*/  FMUL.FTZ R16, R71, R180 ;  /* 0x000000b447107220 */ /* 0x008fe20000410000 */
[----:B------:R-:W3:Y:S01]  /*14a90*/  MUFU.EX2 R70, R70 ;  /* 0x0000004600467308 */ /* 0x000ee20000000800 */
[----:B------:R-:W4:Y:S01]  /*14aa0*/  LDL.LU R180, [R1+0x6c] ;  /* 0x00006c0001b47983 */ /* 0x000f220000300800 */
[--C-:B------:R-:W-:Y:S01]  /*14ab0*/  FFMA.FTZ R205, R205, UR4, -R125.reuse ;  /* 0x00000004cdcd7c23 */ /* 0x100fe2000801087d */
[--C-:B------:R-:W-:Y:S07]  /*14ac0*/  FFMA.FTZ R216, R8, UR4, -R128.reuse ;  /* 0x0000000408d87c23 */ /* 0x100fee0008010880 */
[----:B------:R-:W-:Y:S01]  /*14ad0*/  MUFU.EX2 R212, R212 ;  /* 0x000000d400d47308 */ /* 0x000fe20000000800 */
[--C-:B------:R-:W-:Y:S01]  /*14ae0*/  FFMA.FTZ R201, R10, UR4, -R128.reuse ;  /* 0x000000040ac97c23 */ /* 0x100fe20008010880 */
[--C-:B------:R-:W-:Y:S01]  /*14af0*/  FFMA.FTZ R204, R204, UR4, -R125.reuse ;  /* 0x00000004cccc7c23 */ /* 0x100fe2000801087d */
[----:B------:R-:W-:Y:S07]  /*14b00*/  FFMA.FTZ R107, R65, UR4, -R125 ;  /* 0x00000004416b7c23 */ /* 0x000fee000801087d */
[----:B------:R-:W-:Y:S01]  /*14b10*/  MUFU.EX2 R208, R208 ;  /* 0x000000d000d07308 */ /* 0x000fe20000000800 */
[--C-:B------:R-:W-:Y:S01]  /*14b20*/  FFMA.FTZ R197, R11, UR4, -R128.reuse ;  /* 0x000000040bc57c23 */ /* 0x100fe20008010880 */
[----:B------:R-:W-:Y:S01]  /*14b30*/  FFMA.FTZ R106, R9, UR4, -R128 ;  /* 0x00000004096a7c23 */ /* 0x000fe20008010880 */
[C---:B------:R-:W-:Y:S07]  /*14b40*/  FMUL.FTZ R4, R71.reuse, R188 ;  /* 0x000000bc47047220 */ /* 0x040fee0000410000 */
[----:B------:R-:W-:Y:S01]  /*14b50*/  MUFU.EX2 R196, R196 ;  /* 0x000000c400c47308 */ /* 0x000fe20000000800 */
[----:B------:R-:W-:Y:S01]  /*14b60*/  FMUL.FTZ R5, R71, R189 ;  /* 0x000000bd47057220 */ /* 0x000fe20000410000 */
[C---:B---3--:R-:W-:Y:S01]  /*14b70*/  FMUL.FTZ R6, R70.reuse, R190 ;  /* 0x000000be46067220 */ /* 0x048fe20000410000 */
[C---:B------:R-:W-:Y:S07]  /*14b80*/  FMUL.FTZ R7, R70.reuse, R191 ;  /* 0x000000bf46077220 */ /* 0x040fee0000410000 */
[----:B------:R-:W3:Y:S01]  /*14b90*/  MUFU.EX2 R109, R109 ;  /* 0x0000006d006d7308 */ /* 0x000ee20000000800 */
[C---:B------:R-:W-:Y:S01]  /*14ba0*/  FMUL.FTZ R10, R69.reuse, R194 ;  /* 0x000000c2450a7220 */ /* 0x040fe20000410000 */
[----:B------:R-:W-:Y:S01]  /*14bb0*/  FMUL.FTZ R11, R69, R195 ;  /* 0x000000c3450b7220 */ /* 0x000fe20000410000 */
[----:B------:R-:W-:Y:S07]  /*14bc0*/  FMUL.FTZ R17, R71, R181 ;  /* 0x000000b547117220 */ /* 0x000fee0000410000 */
[----:B------:R-:W-:Y:S01]  /*14bd0*/  MUFU.EX2 R199, R199 ;  /* 0x000000c700c77308 */ /* 0x000fe20000000800 */
[C---:B------:R-:W-:Y:S01]  /*14be0*/  FMUL.FTZ R18, R70.reuse, R182 ;  /* 0x000000b646127220 */ /* 0x040fe20000410000 */
[C---:B------:R-:W-:Y:S01]  /*14bf0*/  FMUL.FTZ R19, R70.reuse, R183 ;  /* 0x000000b746137220 */ /* 0x040fe20000410000 */
[----:B------:R-:W-:Y:S07]  /*14c00*/  MOV R195, R55 ;  /* 0x0000003700c37202 */ /* 0x000fee0000000f00 */
[----:B------:R-:W1:Y:S01]  /*14c10*/  MUFU.EX2 R218, R218 ;  /* 0x000000da00da7308 */ /* 0x000e620000000800 */
[----:B------:R-:W-:Y:S01]  /*14c20*/  MOV R194, R54 ;  /* 0x0000003600c27202 */ /* 0x000fe20000000f00 */
[C---:B------:R-:W-:Y:S01]  /*14c30*/  FMUL.FTZ R26, R69.reuse, R174 ;  /* 0x000000ae451a7220 */ /* 0x040fe20000410000 */
[C---:B------:R-:W-:Y:S07]  /*14c40*/  FMUL.FTZ R27, R69.reuse, R175 ;  /* 0x000000af451b7220 */ /* 0x040fee0000410000 */
[----:B------:R-:W1:Y:S01]  /*14c50*/  MUFU.EX2 R217, R217 ;  /* 0x000000d900d97308 */ /* 0x000e620000000800 */
[----:B------:R-:W-:Y:S01]  /*14c60*/  FMUL.FTZ R31, R69, R171 ;  /* 0x000000ab451f7220 */ /* 0x000fe20000410000 */
[----:B---3--:R-:W-:Y:S01]  /*14c70*/  F2FP.BF16.F32.PACK_AB R82, R109, R196 ;  /* 0x000000c46d52723e */ /* 0x008fe200000010ff */
[----:B------:R-:W-:Y:S07]  /*14c80*/  FMUL.FTZ R30, R69, R170 ;  /* 0x000000aa451e7220 */ /* 0x000fee0000410000 */
[----:B------:R-:W3:Y:S01]  /*14c90*/  MUFU.EX2 R108, R108 ;  /* 0x0000006c006c7308 */ /* 0x000ee20000000800 */
[C---:B------:R-:W-:Y:S01]  /*14ca0*/  FMUL.FTZ R35, R70.reuse, R167 ;  /* 0x000000a746237220 */ /* 0x040fe20000410000 */
[C---:B------:R-:W-:Y:S01]  /*14cb0*/  FMUL.FTZ R32, R71.reuse, R164 ;  /* 0x000000a447207220 */ /* 0x040fe20000410000 */
[----:B------:R-:W-:Y:S07]  /*14cc0*/  FMUL.FTZ R33, R71, R165 ;  /* 0x000000a547217220 */ /* 0x000fee0000410000 */
[----:B------:R-:W3:Y:S01]  /*14cd0*/  MUFU.EX2 R72, R72 ;  /* 0x0000004800487308 */ /* 0x000ee20000000800 */
[----:B------:R-:W-:Y:S01]  /*14ce0*/  FMUL.FTZ R34, R70, R166 ;  /* 0x000000a646227220 */ /* 0x000fe20000410000 */
[----:B-1----:R-:W-:Y:S01]  /*14cf0*/  F2FP.BF16.F32.PACK_AB R80, R212, R218 ;  /* 0x000000dad450723e */ /* 0x002fe200000010ff */
[C---:B------:R-:W-:Y:S07]  /*14d00*/  FMUL.FTZ R42, R69.reuse, R158 ;  /* 0x0000009e452a7220 */ /* 0x040fee0000410000 */
[----:B------:R-:W-:Y:S01]  /*14d10*/  MUFU.EX2 R205, R205 ;  /* 0x000000cd00cd7308 */ /* 0x000fe20000000800 */
[C---:B------:R-:W-:Y:S01]  /*14d20*/  FMUL.FTZ R43, R69.reuse, R159 ;  /* 0x0000009f452b7220 */ /* 0x040fe20000410000 */
[----:B------:R-:W-:Y:S01]  /*14d30*/  F2FP.BF16.F32.PACK_AB R81, R208, R217 ;  /* 0x000000d9d051723e */ /* 0x000fe200000010ff */
[----:B------:R-:W-:Y:S07]  /*14d40*/  FMUL.FTZ R51, R70, R151 ;  /* 0x0000009746337220 */ /* 0x000fee0000410000 */
[----:B------:R-:W1:Y:S01]  /*14d50*/  MUFU.EX2 R219, R219 ;  /* 0x000000db00db7308 */ /* 0x000e620000000800 */
[----:B------:R-:W-:Y:S01]  /*14d60*/  MOV R189, R47 ;  /* 0x0000002f00bd7202 */ /* 0x000fe20000000f00 */
[----:B------:R-:W-:Y:S01]  /*14d70*/  FMUL.FTZ R47, R69, R155 ;  /* 0x0000009b452f7220 */ /* 0x000fe20000410000 */
[----:B---3--:R-:W-:Y:S07]  /*14d80*/  F2FP.BF16.F32.PACK_AB R83, R108, R199 ;  /* 0x000000c76c53723e */ /* 0x008fee00000010ff */
[----:B------:R-:W-:Y:S01]  /*14d90*/  MUFU.EX2 R204, R204 ;  /* 0x000000cc00cc7308 */ /* 0x000fe20000000800 */
[----:B------:R-:W-:Y:S01]  /*14da0*/  MOV R188, R48 ;  /* 0x0000003000bc7202 */ /* 0x000fe20000000f00 */
[----:B------:R-:W-:Y:S01]  /*14db0*/  FMUL.FTZ R9, R72, R193 ;  /* 0x000000c148097220 */ /* 0x000fe20000410000 */
[--C-:B------:R-:W-:Y:S07]  /*14dc0*/  FFMA.FTZ R155, R88, UR4, -R224.reuse ;  /* 0x00000004589b7c23 */ /* 0x100fee00080108e0 */
[----:B------:R-:W3:Y:S01]  /*14dd0*/  MUFU.EX2 R107, R107 ;  /* 0x0000006b006b7308 */ /* 0x000ee20000000800 */
[--C-:B------:R-:W-:Y:S01]  /*14de0*/  FFMA.FTZ R120, R120, UR4, -R224.reuse ;  /* 0x0000000478787c23 */ /* 0x100fe200080108e0 */
[-C--:B------:R-:W-:Y:S08]  /*14df0*/  HMMA.16816.F32.BF16 R4, R80, R20.reuse, R4 ;  /* 0x000000145004723c */ /* 0x080ff00000041804 */
[----:B------:R-:W-:Y:S01]  /*14e00*/  MUFU.EX2 R106, R106 ;  /* 0x0000006a006a7308 */ /* 0x000fe20000000800 */
[----:B------:R-:W-:Y:S09]  /*14e10*/  MOV R193, R64 ;  /* 0x0000004000c17202 */ /* 0x000ff20000000f00 */
[----:B------:R-:W-:Y:S01]  /*14e20*/  MUFU.EX2 R216, R216 ;  /* 0x000000d800d87308 */ /* 0x000fe20000000800 */
[----:B-1----:R-:W-:Y:S01]  /*14e30*/  F2FP.BF16.F32.PACK_AB R64, R205, R219 ;  /* 0x000000dbcd40723e */ /* 0x002fe200000010ff */
[C---:B------:R-:W-:Y:S01]  /*14e40*/  FMUL.FTZ R8, R72.reuse, R192 ;  /* 0x000000c048087220 */ /* 0x040fe20000410000 */
[C---:B------:R-:W-:Y:S07]  /*14e50*/  FMUL.FTZ R12, R72.reuse, R184 ;  /* 0x000000b8480c7220 */ /* 0x040fee0000410000 */
[----:B------:R-:W1:Y:S01]  /*14e60*/  MUFU.EX2 R201, R201 ;  /* 0x000000c900c97308 */ /* 0x000e620000000800 */
[C---:B------:R-:W-:Y:S01]  /*14e70*/  FMUL.FTZ R13, R72.reuse, R185 ;  /* 0x000000b9480d7220 */ /* 0x040fe20000410000 */
[----:B---3--:R-:W-:Y:S01]  /*14e80*/  F2FP.BF16.F32.PACK_AB R66, R107, R204 ;  /* 0x000000cc6b42723e */ /* 0x008fe200000010ff */
[C---:B------:R-:W-:Y:S07]  /*14e90*/  FMUL.FTZ R24, R72.reuse, R172 ;  /* 0x000000ac48187220 */ /* 0x040fee0000410000 */
[----:B------:R-:W3:Y:S01]  /*14ea0*/  MUFU.EX2 R197, R197 ;  /* 0x000000c500c57308 */ /* 0x000ee20000000800 */
[----:B------:R-:W-:Y:S01]  /*14eb0*/  MOV R185, R53 ;  /* 0x0000003500b97202 */ /* 0x000fe20000000f00 */
[C---:B------:R-:W-:Y:S01]  /*14ec0*/  FMUL.FTZ R25, R72.reuse, R173 ;  /* 0x000000ad48197220 */ /* 0x040fe20000410000 */
[----:B------:R-:W2:Y:S01]  /*14ed0*/  LDSM.16.MT88.4 R52, [R101] ;  /* 0x000000006534783b */ /* 0x000ea20000004200 */
[C---:B------:R-:W-:Y:S01]  /*14ee0*/  FMUL.FTZ R28, R72.reuse, R168 ;  /* 0x000000a8481c7220 */ /* 0x040fe20000410000 */
[C---:B------:R-:W-:Y:S01]  /*14ef0*/  FMUL.FTZ R29, R72.reuse, R169 ;  /* 0x000000a9481d7220 */ /* 0x040fe20000410000 */
[----:B------:R-:W-:Y:S01]  /*14f00*/  MOV R184, R84 ;  /* 0x0000005400b87202 */ /* 0x000fe20000000f00 */
[C---:B------:R-:W-:Y:S01]  /*14f10*/  FMUL.FTZ R40, R72.reuse, R156 ;  /* 0x0000009c48287220 */ /* 0x040fe20000410000 */
[C---:B------:R-:W-:Y:S01]  /*14f20*/  FMUL.FTZ R41, R72.reuse, R157 ;  /* 0x0000009d48297220 */ /* 0x040fe20000410000 */
[----:B------:R-:W-:Y:S01]  /*14f30*/  MOV R192, R46 ;  /* 0x0000002e00c07202 */ /* 0x000fe20000000f00 */
[----:B------:R-:W-:Y:S01]  /*14f40*/  FMUL.FTZ R45, R72, R153 ;  /* 0x00000099482d7220 */ /* 0x000fe20000410000 */
[----:B-1----:R-:W-:Y:S01]  /*14f50*/  F2FP.BF16.F32.PACK_AB R65, R201, R216 ;  /* 0x000000d8c941723e */ /* 0x002fe200000010ff */
[----:B------:R-:W1:Y:S01]  /*14f60*/  LDSM.16.MT88.4 R84, [R100] ;  /* 0x000000006454783b */ /* 0x000e620000004200 */
[----:B------:R-:W-:Y:S01]  /*14f70*/  FMUL.FTZ R46, R69, R154 ;  /* 0x0000009a452e7220 */ /* 0x000fe20000410000 */
[----:B---3--:R-:W-:Y:S01]  /*14f80*/  F2FP.BF16.F32.PACK_AB R67, R106, R197 ;  /* 0x000000c56a43723e */ /* 0x008fe200000010ff */
[--C-:B------:R-:W-:Y:S01]  /*14f90*/  FFMA.FTZ R115, R115, UR4, -R224.reuse ;  /* 0x0000000473737c23 */ /* 0x100fe200080108e0 */
[--C-:B------:R-:W-:Y:S01]  /*14fa0*/  FFMA.FTZ R104, R104, UR4, -R224.reuse ;  /* 0x0000000468687c23 */ /* 0x100fe200080108e0 */
[----:B------:R-:W-:Y:S01]  /*14fb0*/  MOV R164, R94 ;  /* 0x0000005e00a47202 */ /* 0x000fe20000000f00 */
[--C-:B------:R-:W-:Y:S01]  /*14fc0*/  FFMA.FTZ R194, R194, UR4, -R224.reuse ;  /* 0x00000004c2c27c23 */ /* 0x100fe200080108e0 */
[----:B------:R-:W-:Y:S01]  /*14fd0*/  MOV R171, R92 ;  /* 0x0000005c00ab7202 */ /* 0x000fe20000000f00 */
[--C-:B------:R-:W-:Y:S01]  /*14fe0*/  FFMA.FTZ R195, R195, UR4, -R224.reuse ;  /* 0x00000004c3c37c23 */ /* 0x100fe200080108e0 */
[C---:B------:R-:W-:Y:S01]  /*14ff0*/  HMMA.16816.F32.BF16 R8, R64.reuse, R20, R8 ;  /* 0x000000144008723c */ /* 0x040fe20000041808 */
[----:B------:R-:W-:Y:S03]  /*15000*/  MUFU.EX2 R155, R155 ;  /* 0x0000009b009b7308 */ /* 0x000fe60000000800 */
[----:B------:R-:W-:Y:S01]  /*15010*/  MOV R165, R164 ;  /* 0x000000a400a57202 */ /* 0x000fe20000000f00 */
[----:B------:R-:W-:Y:S01]  /*15020*/  FMUL.FTZ R20, R71, R176 ;  /* 0x000000b047147220 */ /* 0x000fe20000410000 */
[----:B------:R-:W-:Y:S01]  /*15030*/  MOV R176, R91 ;  /* 0x0000005b00b07202 */ /* 0x000fe20000000f00 */
[--C-:B------:R-:W-:Y:S01]  /*15040*/  FFMA.FTZ R116, R116, UR4, -R121.reuse ;  /* 0x0000000474747c23 */ /* 0x100fe20008010879 */
[-C--:B------:R-:W-:Y:S03]  /*15050*/  HMMA.16816.F32.BF16 R12, R64, R22.reuse, R12 ;  /* 0x00000016400c723c */ /* 0x080fe6000004180c */
[----:B------:R-:W-:Y:S01]  /*15060*/  MUFU.EX2 R120, R120 ;  /* 0x0000007800787308 */ /* 0x000fe20000000800 */
[----:B------:R-:W-:Y:S01]  /*15070*/  MOV R183, R117 ;  /* 0x0000007500b77202 */ /* 0x000fe20000000f00 */
[--C-:B------:R-:W-:Y:S01]  /*15080*/  FFMA.FTZ R117, R89, UR4, -R121.reuse ;  /* 0x0000000459757c23 */ /* 0x100fe20008010879 */
[----:B------:R-:W-:Y:S01]  /*15090*/  MOV R182, R193 ;  /* 0x000000c100b67202 */ /* 0x000fe20000000f00 */
[--C-:B------:R-:W-:Y:S01]  /*150a0*/  FFMA.FTZ R103, R103, UR4, -R121.reuse ;  /* 0x0000000467677c23 */ /* 0x100fe20008010879 */
[----:B------:R-:W-:Y:S01]  /*150b0*/  FMUL.FTZ R44, R72, R152 ;  /* 0x00000098482c7220 */ /* 0x000fe20000410000 */
[C---:B------:R-:W-:Y:S04]  /*150c0*/  HMMA.16816.F32.BF16 R16, R80.reuse, R22, R16 ;  /* 0x000000165010723c */ /* 0x040fe80000041810 */
[----:B------:R-:W-:Y:S01]  /*150d0*/  MUFU.EX2 R116, R116 ;  /* 0x0000007400747308 */ /* 0x000fe20000000800 */
[C---:B------:R-:W-:Y:S01]  /*150e0*/  FMUL.FTZ R21, R71.reuse, R177 ;  /* 0x000000b147157220 */ /* 0x040fe20000410000 */
[C---:B------:R-:W-:Y:S01]  /*150f0*/  FMUL.FTZ R22, R70.reuse, R178 ;  /* 0x000000b246167220 */ /* 0x040fe20000410000 */
[----:B------:R-:W-:Y:S01]  /*15100*/  FMUL.FTZ R23, R70, R179 ;  /* 0x000000b346177220 */ /* 0x000fe20000410000 */
[----:B------:R-:W-:Y:S06]  /*15110*/  FFMA.FTZ R182, R182, UR4, -R224 ;  /* 0x00000004b6b67c23 */ /* 0x000fec00080108e0 */
[----:B------:R-:W-:Y:S01]  /*15120*/  MUFU.EX2 R117, R117 ;  /* 0x0000007500757308 */ /* 0x000fe20000000800 */
[----:B------:R-:W-:Y:S01]  /*15130*/  MOV R190, R50 ;  /* 0x0000003200be7202 */ /* 0x000fe20000000f00 */
[C---:B------:R-:W-:Y:S01]  /*15140*/  FMUL.FTZ R48, R71.reuse, R148 ;  /* 0x0000009447307220 */ /* 0x040fe20000410000 */
[----:B------:R-:W-:Y:S01]  /*15150*/  FMUL.FTZ R50, R70, R150 ;  /* 0x0000009646327220 */ /* 0x000fe20000410000 */
[----:B------:R-:W-:Y:S01]  /*15160*/  MOV R181, R184 ;  /* 0x000000b800b57202 */ /* 0x000fe20000000f00 */
[-C--:B------:R-:W-:Y:S05]  /*15170*/  HMMA.16816.F32.BF16 R20, R80, R36.reuse, R20 ;  /* 0x000000245014723c */ /* 0x080fea0000041814 */
[----:B------:R-:W-:Y:S01]  /*15180*/  MUFU.EX2 R103, R103 ;  /* 0x0000006700677308 */ /* 0x000fe20000000800 */
[----:B------:R-:W-:Y:S01]  /*15190*/  FFMA.FTZ R190, R190, UR4, -R121 ;  /* 0x00000004bebe7c23 */ /* 0x000fe20008010879 */
[----:B------:R-:W-:Y:S01]  /*151a0*/  MOV R184, R57 ;  /* 0x0000003900b87202 */ /* 0x000fe20000000f00 */
[----:B------:R-:W-:Y:S01]  /*151b0*/  FMUL.FTZ R57, R72, R141 ;  /* 0x0000008d48397220 */ /* 0x000fe20000410000 */
[----:B------:R-:W-:Y:S06]  /*151c0*/  MOV R178, R176 ;  /* 0x000000b000b27202 */ /* 0x000fec0000000f00 */
[----:B------:R-:W-:Y:S01]  /*151d0*/  MUFU.EX2 R115, R115 ;  /* 0x0000007300737308 */ /* 0x000fe20000000800 */
[C---:B------:R-:W-:Y:S09]  /*151e0*/  HMMA.16816.F32.BF16 R24, R64.reuse, R36, R24 ;  /* 0x000000244018723c */ /* 0x040ff20000041818 */
[----:B------:R-:W-:Y:S01]  /*151f0*/  MUFU.EX2 R104, R104 ;  /* 0x0000006800687308 */ /* 0x000fe20000000800 */
[C---:B------:R-:W-:Y:S01]  /*15200*/  FMUL.FTZ R36, R71.reuse, R160 ;  /* 0x000000a047247220 */ /* 0x040fe20000410000 */
[----:B------:R-:W-:Y:S01]  /*15210*/  FMUL.FTZ R37, R71, R161 ;  /* 0x000000a147257220 */ /* 0x000fe20000410000 */
[----:B------:R-:W-:Y:S01]  /*15220*/  MOV R176, R184 ;  /* 0x000000b800b07202 */ /* 0x000fe20000000f00 */
[--C-:B------:R-:W-:Y:S01]  /*15230*/  FFMA.FTZ R110, R110, UR4, -R125.reuse ;  /* 0x000000046e6e7c23 */ /* 0x100fe2000801087d */
[-C--:B------:R-:W-:Y:S03]  /*15240*/  HMMA.16816.F32.BF16 R28, R64, R38.reuse, R28 ;  /* 0x00000026401c723c */ /* 0x080fe6000004181c */
[----:B------:R-:W-:Y:S01]  /*15250*/  MOV R184, R192 ;  /* 0x000000c000b87202 */ /* 0x000fe20000000f00 */
[----:B------:R-:W-:Y:S01]  /*15260*/  FFMA.FTZ R111, R111, UR4, -R128 ;  /* 0x000000046f6f7c23 */ /* 0x000fe20008010880 */
[----:B------:R-:W-:Y:S01]  /*15270*/  MOV R192, R60 ;  /* 0x0000003c00c07202 */ /* 0x000fe20000000f00 */
[----:B------:R-:W-:Y:S01]  /*15280*/  FMUL.FTZ R60, R72, R136 ;  /* 0x00000088483c7220 */ /* 0x000fe20000410000 */
[----:B------:R-:W-:Y:S01]  /*15290*/  FFMA.FTZ R136, R231, UR4, -R224 ;  /* 0x00000004e7887c23 */ /* 0x000fe200080108e0 */
[C---:B------:R-:W-:Y:S01]  /*152a0*/  HMMA.16816.F32.BF16 R32, R80.reuse, R38, R32 ;  /* 0x000000265020723c */ /* 0x040fe20000041820 */
[----:B------:R-:W-:Y:S03]  /*152b0*/  MUFU.EX2 R110, R110 ;  /* 0x0000006e006e7308 */ /* 0x000fe60000000800 */
[C---:B------:R-:W-:Y:S01]  /*152c0*/  FMUL.FTZ R38, R70.reuse, R162 ;  /* 0x000000a246267220 */ /* 0x040fe20000410000 */
[----:B------:R-:W-:Y:S06]  /*152d0*/  FMUL.FTZ R39, R70, R163 ;  /* 0x000000a346277220 */ /* 0x000fec0000410000 */
[----:B------:R-:W-:Y:S01]  /*152e0*/  MUFU.EX2 R111, R111 ;  /* 0x0000006f006f7308 */ /* 0x000fe20000000800 */
[----:B------:R-:W-:Y:S01]  /*152f0*/  MOV R170, R184 ;  /* 0x000000b800aa7202 */ /* 0x000fe20000000f00 */
[--C-:B------:R-:W-:Y:S01]  /*15300*/  FFMA.FTZ R113, R113, UR4, -R125.reuse ;  /* 0x0000000471717c23 */ /* 0x100fe2000801087d */
[----:B------:R-:W-:Y:S01]  /*15310*/  MOV R184, R96 ;  /* 0x0000006000b87202 */ /* 0x000fe20000000f00 */
[--C-:B------:R-:W-:Y:S01]  /*15320*/  FFMA.FTZ R102, R102, UR4, -R125.reuse ;  /* 0x0000000466667c23 */ /* 0x100fe2000801087d */
[--C-:B------:R-:W-:Y:S01]  /*15330*/  FFMA.FTZ R124, R124, UR4, -R128.reuse ;  /* 0x000000047c7c7c23 */ /* 0x100fe20008010880 */
[-C--:B--2---:R-:W-:Y:S04]  /*15340*/  HMMA.16816.F32.BF16 R36, R80, R52.reuse, R36 ;  /* 0x000000345024723c */ /* 0x084fe80000041824 */
[----:B------:R-:W-:Y:S01]  /*15350*/  MUFU.EX2 R136, R136 ;  /* 0x0000008800887308 */ /* 0x000fe20000000800 */
[--C-:B------:R-:W-:Y:S01]  /*15360*/  FFMA.FTZ R105, R105, UR4, -R128.reuse ;  /* 0x0000000469697c23 */ /* 0x100fe20008010880 */
[----:B------:R-:W-:Y:S08]  /*15370*/  MOV R164, R170 ;  /* 0x000000aa00a47202 */ /* 0x000ff00000000f00 */
[----:B------:R-:W-:Y:S01]  /*15380*/  MUFU.EX2 R113, R113 ;  /* 0x0000007100717308 */ /* 0x000fe20000000800 */
[----:B------:R-:W-:Y:S01]  /*15390*/  FFMA.FTZ R171, R171, UR4, -R125 ;  /* 0x00000004abab7c23 */ /* 0x000fe2000801087d */
[----:B------:R-:W-:Y:S01]  /*153a0*/  FFMA.FTZ R141, R75, UR4, -R128 ;  /* 0x000000044b8d7c23 */ /* 0x000fe20008010880 */
[C---:B------:R-:W-:Y:S07]  /*153b0*/  HMMA.16816.F32.BF16 R40, R64.reuse, R52, R40 ;  /* 0x000000344028723c */ /* 0x040fee0000041828 */
[----:B------:R-:W-:Y:S01]  /*153c0*/  MUFU.EX2 R102, R102 ;  /* 0x0000006600667308 */ /* 0x000fe20000000800 */
[C---:B------:R-:W-:Y:S09]  /*153d0*/  FMUL.FTZ R52, R71.reuse, R144 ;  /* 0x0000009047347220 */ /* 0x040ff20000410000 */
[----:B------:R-:W-:Y:S01]  /*153e0*/  MUFU.EX2 R124, R124 ;  /* 0x0000007c007c7308 */ /* 0x000fe20000000800 */
[----:B------:R-:W-:Y:S01]  /*153f0*/  FFMA.FTZ R75, R210, UR4, -R121 ;  /* 0x00000004d24b7c23 */ /* 0x000fe20008010879 */
[C---:B------:R-:W-:Y:S01]  /*15400*/  FMUL.FTZ R53, R71.reuse, R145 ;  /* 0x0000009147357220 */ /* 0x040fe20000410000 */
[-C--:B------:R-:W-:Y:S07]  /*15410*/  HMMA.16816.F32.BF16 R44, R64, R54.reuse, R44 ;  /* 0x00000036402c723c */ /* 0x080fee000004182c */
[----:B------:R-:W-:Y:S01]  /*15420*/  MUFU.EX2 R105, R105 ;  /* 0x0000006900697308 */ /* 0x000fe20000000800 */
[----:B------:R-:W-:Y:S01]  /*15430*/  MOV R191, R49 ;  /* 0x0000003100bf7202 */ /* 0x000fe20000000f00 */
[----:B------:R-:W-:Y:S01]  /*15440*/  FMUL.FTZ R49, R71, R149 ;  /* 0x0000009547317220 */ /* 0x000fe20000410000 */
[----:B------:R-:W-:Y:S01]  /*15450*/  FFMA.FTZ R216, R69, R250, R216 ;  /* 0x000000fa45d87223 */ /* 0x000fe200000100d8 */
[----:B------:R-:W-:Y:S01]  /*15460*/  FFMA.FTZ R217, R70, R251, R217 ;  /* 0x000000fb46d97223 */ /* 0x000fe200000100d9 */
[----:B------:R-:W-:Y:S01]  /*15470*/  MOV R193, R56 ;  /* 0x0000003800c17202 */ /* 0x000fe20000000f00 */
[----:B------:R-:W-:Y:S01]  /*15480*/  FMUL.FTZ R56, R72, R140 ;  /* 0x0000008c48387220 */ /* 0x000fe20000410000 */
[----:B------:R-:W-:Y:S01]  /*15490*/  FFMA.FTZ R218, R71, R252, R218 ;  /* 0x000000fc47da7223 */ /* 0x000fe200000100da */
[----:B------:R-:W-:Y:S01]  /*154a0*/  FADD.FTZ R208, R208, R217 ;  /* 0x000000d9d0d07221 */ /* 0x000fe20000010000 */
[C---:B------:R-:W-:Y:S04]  /*154b0*/  HMMA.16816.F32.BF16 R48, R80.reuse, R54, R48 ;  /* 0x000000365030723c */ /* 0x040fe80000041830 */
[C---:B------:R-:W-:Y:S01]  /*154c0*/  FMUL.FTZ R54, R70.reuse, R146 ;  /* 0x0000009246367220 */ /* 0x040fe20000410000 */
[----:B------:R-:W-:Y:S01]  /*154d0*/  FMUL.FTZ R55, R70, R147 ;  /* 0x0000009346377220 */ /* 0x000fe20000410000 */
[----:B------:R-:W-:Y:S06]  /*154e0*/  FADD.FTZ R216, R201, R216 ;  /* 0x000000d8c9d87221 */ /* 0x000fec0000010000 */
[-C--:B-1----:R-:W-:Y:S03]  /*154f0*/  HMMA.16816.F32.BF16 R52, R80, R84.reuse, R52 ;  /* 0x000000545034723c */ /* 0x082fe60000041834 */
[----:B------:R-:W-:Y:S01]  /*15500*/  FFMA.FTZ R150, R186, UR4, -R121 ;  /* 0x00000004ba967c23 */ /* 0x000fe20008010879 */
[----:B------:R-:W-:Y:S01]  /*15510*/  MOV R186, R59 ;  /* 0x0000003b00ba7202 */ /* 0x000fe20000000f00 */
[----:B------:R-:W-:Y:S01]  /*15520*/  FMUL.FTZ R59, R69, R143 ;  /* 0x0000008f453b7220 */ /* 0x000fe20000410000 */
[----:B----4-:R-:W-:Y:S01]  /*15530*/  FFMA.FTZ R148, R187, UR4, -R128 ;  /* 0x00000004bb947c23 */ /* 0x010fe20008010880 */
[----:B------:R-:W-:Y:S02]  /*15540*/  MOV R187, R90 ;  /* 0x0000005a00bb7202 */ /* 0x000fe40000000f00 */
[----:B------:R-:W-:Y:S01]  /*15550*/  MUFU.EX2 R150, R150 ;  /* 0x0000009600967308 */ /* 0x000fe20000000800 */
[----:B------:R-:W1:Y:S01]  /*15560*/  LDSM.16.MT88.4 R88, [R237+0x8800] ;  /* 0x00880000ed58783b */ /* 0x000e620000004200 */
[----:B------:R-:W-:Y:S02]  /*15570*/  MOV R172, R186 ;  /* 0x000000ba00ac7202 */ /* 0x000fe40000000f00 */
[----:B------:R-:W-:Y:S01]  /*15580*/  MOV R179, R187 ;  /* 0x000000bb00b37202 */ /* 0x000fe20000000f00 */
[--C-:B------:R-:W-:Y:S01]  /*15590*/  FFMA.FTZ R149, R180, UR4, -R125.reuse ;  /* 0x00000004b4957c23 */ /* 0x100fe2000801087d */
[----:B------:R-:W-:Y:S04]  /*155a0*/  MOV R180, R185 ;  /* 0x000000b900b47202 */ /* 0x000fe80000000f00 */
[----:B------:R-:W-:Y:S01]  /*155b0*/  MUFU.EX2 R148, R148 ;  /* 0x0000009400947308 */ /* 0x000fe20000000800 */
[----:B------:R-:W-:Y:S01]  /*155c0*/  MOV R185, R58 ;  /* 0x0000003a00b97202 */ /* 0x000fe20000000f00 */
[C---:B------:R-:W-:Y:S01]  /*155d0*/  FMUL.FTZ R58, R69.reuse, R142 ;  /* 0x0000008e453a7220 */ /* 0x040fe20000410000 */
[----:B------:R-:W-:Y:S07]  /*155e0*/  MOV R186, R189 ;  /* 0x000000bd00ba7202 */ /* 0x000fee0000000f00 */
[----:B------:R-:W2:Y:S01]  /*155f0*/  MUFU.EX2 R149, R149 ;  /* 0x0000009500957308 */ /* 0x000ea20000000800 */
[----:B------:R-:W-:Y:S02]  /*15600*/  MOV R177, R185 ;  /* 0x000000b900b17202 */ /* 0x000fe40000000f00 */
[----:B------:R-:W-:Y:S01]  /*15610*/  MOV R187, R191 ;  /* 0x000000bf00bb7202 */ /* 0x000fe20000000f00 */
[C---:B------:R-:W-:Y:S04]  /*15620*/  HMMA.16816.F32.BF16 R56, R64.reuse, R84, R56 ;  /* 0x000000544038723c */ /* 0x040fe80000041838 */
[----:B------:R-:W-:Y:S02]  /*15630*/  MOV R185, R193 ;  /* 0x000000c100b97202 */ /* 0x000fe40000000f00 */
[----:B------:R-:W-:Y:S01]  /*15640*/  MOV R189, R61 ;  /* 0x0000003d00bd7202 */ /* 0x000fe20000000f00 */
[----:B------:R-:W-:Y:S01]  /*15650*/  FMUL.FTZ R61, R72, R137 ;  /* 0x00000089483d7220 */ /* 0x000fe20000410000 */
[----:B------:R-:W-:Y:S01]  /*15660*/  MOV R193, R63 ;  /* 0x0000003f00c17202 */ /* 0x000fe20000000f00 */
[C---:B------:R-:W-:Y:S01]  /*15670*/  FMUL.FTZ R63, R69.reuse, R139 ;  /* 0x0000008b453f7220 */ /* 0x040fe20000410000 */
[----:B------:R-:W-:Y:S01]  /*15680*/  MOV R191, R62 ;  /* 0x0000003e00bf7202 */ /* 0x000fe20000000f00 */
[----:B------:R-:W-:Y:S01]  /*15690*/  FMUL.FTZ R62, R69, R138 ;  /* 0x0000008a453e7220 */ /* 0x000fe20000410000 */
[----:B--2---:R-:W-:Y:S01]  /*156a0*/  F2FP.BF16.F32.PACK_AB R84, R110, R149 ;  /* 0x000000956e54723e */ /* 0x004fe200000010ff */
[----:B------:R-:W-:Y:S01]  /*156b0*/  FFMA.FTZ R139, R114, UR4, -R125 ;  /* 0x00000004728b7c23 */ /* 0x000fe2000801087d */
[----:B------:R-:W-:Y:S01]  /*156c0*/  F2FP.BF16.F32.PACK_AB R85, R111, R148 ;  /* 0x000000946f55723e */ /* 0x000fe200000010ff */
[----:B------:R-:W-:Y:S01]  /*156d0*/  FFMA.FTZ R137, R228, UR4, -R121 ;  /* 0x00000004e4897c23 */ /* 0x000fe20008010879 */
[----:B------:R-:W-:Y:S01]  /*156e0*/  MOV R175, R177 ;  /* 0x000000b100af7202 */ /* 0x000fe20000000f00 */
[--C-:B------:R-:W-:Y:S01]  /*156f0*/  FFMA.FTZ R138, R112, UR4, -R125.reuse ;  /* 0x00000004708a7c23 */ /* 0x100fe2000801087d */
[-C--:B------:R-:W-:Y:S03]  /*15700*/  HMMA.16816.F32.BF16 R60, R64, R86.reuse, R60 ;  /* 0x00000056403c723c */ /* 0x080fe6000004183c */
[C---:B------:R-:W-:Y:S01]  /*15710*/  FMUL.FTZ R67, R70.reuse, R135 ;  /* 0x0000008746437220 */ /* 0x040fe20000410000 */
[C---:B-----5:R-:W-:Y:S01]  /*15720*/  FMUL.FTZ R64, R71.reuse, R132 ;  /* 0x0000008447407220 */ /* 0x060fe20000410000 */
[----:B------:R-:W-:Y:S01]  /*15730*/  FMUL.FTZ R65, R71, R133 ;  /* 0x0000008547417220 */ /* 0x000fe20000410000 */
[----:B------:R-:W-:Y:S01]  /*15740*/  FMUL.FTZ R66, R70, R134 ;  /* 0x0000008646427220 */ /* 0x000fe20000410000 */
[----:B------:R-:W-:Y:S01]  /*15750*/  MOV R177, R191 ;  /* 0x000000bf00b17202 */ /* 0x000fe20000000f00 */
[----:B------:R-:W-:Y:S01]  /*15760*/  FFMA.FTZ R135, R230, UR4, -R224 ;  /* 0x00000004e6877c23 */ /* 0x000fe200080108e0 */
[----:B------:R-:W-:Y:S01]  /*15770*/  MOV R169, R186 ;  /* 0x000000ba00a97202 */ /* 0x000fe20000000f00 */
[--C-:B------:R-:W-:Y:S01]  /*15780*/  FFMA.FTZ R133, R123, UR4, -R125.reuse ;  /* 0x000000047b857c23 */ /* 0x100fe2000801087d */
[----:B------:R-:W-:Y:S01]  /*15790*/  MOV R191, R130 ;  /* 0x0000008200bf7202 */ /* 0x000fe20000000f00 */
[--C-:B------:R-:W-:Y:S01]  /*157a0*/  FFMA.FTZ R112, R215, UR4, -R128.reuse ;  /* 0x00000004d7707c23 */ /* 0x100fe20008010880 */
[----:B------:R-:W-:Y:S01]  /*157b0*/  HMMA.16816.F32.BF16 R64, R80, R86, R64 ;  /* 0x000000565040723c */ /* 0x000fe20000041840 */
[----:B------:R-:W-:Y:S03]  /*157c0*/  MUFU.EX2 R137, R137 ;  /* 0x0000008900897308 */ /* 0x000fe60000000800 */
[----:B------:R-:W-:Y:S01]  /*157d0*/  MOV R186, R95 ;  /* 0x0000005f00ba7202 */ /* 0x000fe20000000f00 */
[----:B------:R-:W-:Y:S01]  /*157e0*/  FFMA.FTZ R132, R122, UR4, -R125 ;  /* 0x000000047a847c23 */ /* 0x000fe2000801087d */
[----:B------:R-:W-:Y:S01]  /*157f0*/  MOV R130, R93 ;  /* 0x0000005d00827202 */ /* 0x000fe20000000f00 */
[--C-:B------:R-:W-:Y:S01]  /*15800*/  FFMA.FTZ R122, R209, UR4, -R121.reuse ;  /* 0x00000004d17a7c23 */ /* 0x100fe20008010879 */
[----:B------:R-:W2:Y:S01]  /*15810*/  LDSM.16.MT88.4 R92, [R198+0x8800] ;  /* 0x00880000c65c783b */ /* 0x000ea20000004200 */
[----:B------:R-:W-:Y:S01]  /*15820*/  F2FP.BF16.F32.PACK_AB R80, R117, R150 ;  /* 0x000000967550723e */ /* 0x000fe200000010ff */
[----:B------:R-:W-:Y:S01]  /*15830*/  FFMA.FTZ R185, R185, UR4, -R128 ;  /* 0x00000004b9b97c23 */ /* 0x000fe20008010880 */
[----:B------:R-:W-:Y:S01]  /*15840*/  F2FP.BF16.F32.PACK_AB R81, R120, R155 ;  /* 0x0000009b7851723e */ /* 0x000fe200000010ff */
[--C-:B------:R-:W-:Y:S01]  /*15850*/  FFMA.FTZ R134, R229, UR4, -R121.reuse ;  /* 0x00000004e5867c23 */ /* 0x100fe20008010879 */
[----:B------:R-:W-:Y:S01]  /*15860*/  F2FP.BF16.F32.PACK_AB R82, R103, R116 ;  /* 0x000000746752723e */ /* 0x000fe200000010ff */
[----:B------:R-:W-:Y:S01]  /*15870*/  FFMA.FTZ R229, R77, UR4, -R224 ;  /* 0x000000044de57c23 */ /* 0x000fe200080108e0 */
[----:B------:R-:W-:Y:S01]  /*15880*/  F2FP.BF16.F32.PACK_AB R83, R104, R115 ;  /* 0x000000736853723e */ /* 0x000fe200000010ff */
[----:B------:R-:W-:Y:S01]  /*15890*/  MUFU.EX2 R112, R112 ;  /* 0x0000007000707308 */ /* 0x000fe20000000800 */
[----:B------:R-:W-:Y:S02]  /*158a0*/  F2FP.BF16.F32.PACK_AB R86, R102, R113 ;  /* 0x000000716656723e */ /* 0x000fe400000010ff */
[----:B------:R-:W-:Y:S07]  /*158b0*/  F2FP.BF16.F32.PACK_AB R87, R105, R124 ;  /* 0x0000007c6957723e */ /* 0x000fee00000010ff */
[----:B------:R-:W-:Y:S01]  /*158c0*/  MUFU.EX2 R134, R134 ;  /* 0x0000008600867308 */ /* 0x000fe20000000800 */
[----:B------:R-:W-:Y:S01]  /*158d0*/  MOV R168, R187 ;  /* 0x000000bb00a87202 */ /* 0x000fe20000000f00 */
[-C--:B-1----:R-:W-:Y:S08]  /*158e0*/  HMMA.16816.F32.BF16 R4, R80, R88.reuse, R4 ;  /* 0x000000585004723c */ /* 0x082ff00000041804 */
[----:B------:R-:W1:Y:S01]  /*158f0*/  MUFU.EX2 R135, R135 ;  /* 0x0000008700877308 */ /* 0x000e620000000800 */
[----:B------:R-:W-:Y:S02]  /*15900*/  MOV R170, R169 ;  /* 0x000000a900aa7202 */ /* 0x000fe40000000f00 */
[----:B------:R-:W-:Y:S07]  /*15910*/  MOV R169, R168 ;  /* 0x000000a800a97202 */ /* 0x000fee0000000f00 */
[----:B------:R-:W-:Y:S01]  /*15920*/  MUFU.EX2 R122, R122 ;  /* 0x0000007a007a7308 */ /* 0x000fe20000000800 */
[----:B------:R-:W-:Y:S01]  /*15930*/  MOV R168, R175 ;  /* 0x000000af00a87202 */ /* 0x000fe20000000f00 */
[C---:B------:R-:W-:Y:S04]  /*15940*/  HMMA.16816.F32.BF16 R8, R84.reuse, R88, R8 ;  /* 0x000000585408723c */ /* 0x040fe80000041808 */
[----:B------:R-:W-:Y:S02]  /*15950*/  MOV R187, R192 ;  /* 0x000000c000bb7202 */ /* 0x000fe40000000f00 */
[----:B------:R-:W-:Y:S02]  /*15960*/  MOV R192, R98 ;  /* 0x0000006200c07202 */ /* 0x000fe40000000f00 */
[-C--:B------:R-:W-:Y:S03]  /*15970*/  HMMA.16816.F32.BF16 R12, R84, R90.reuse, R12 ;  /* 0x0000005a540c723c */ /* 0x080fe6000004180c */
[----:B------:R-:W-:Y:S01]  /*15980*/  FFMA.FTZ R192, R192, UR4, -R121 ;  /* 0x00000004c0c07c23 */ /* 0x000fe20008010879 */
[----:B-1----:R-:W-:Y:S02]  /*15990*/  F2FP.BF16.F32.PACK_AB R77, R136, R135 ;  /* 0x00000087884d723e */ /* 0x002fe400000010ff */
[----:B------:R-:W-:Y:S02]  /*159a0*/  MOV R173, R193 ;  /* 0x000000c100ad7202 */ /* 0x000fe40000000f00 */
[C---:B------:R-:W-:Y:S01]  /*159b0*/  HMMA.16816.F32.BF16 R16, R80.reuse, R90, R16 ;  /* 0x0000005a5010723c */ /* 0x040fe20000041810 */
[----:B------:R-:W-:Y:S03]  /*159c0*/  LDSM.16.MT88.4 R88, [R100+0x800] ;  /* 0x000800006458783b */ /* 0x000fe60000004200 */
[----:B------:R-:W-:Y:S02]  /*159d0*/  MOV R193, R131 ;  /* 0x0000008300c17202 */ /* 0x000fe40000000f00 */
[----:B------:R-:W-:Y:S02]  /*159e0*/  MOV R131, R97 ;  /* 0x0000006100837202 */ /* 0x000fe40000000f00 */
[-C--:B--2---:R-:W-:Y:S03]  /*159f0*/  HMMA.16816.F32.BF16 R20, R80, R92.reuse, R20 ;  /* 0x0000005c5014723c */ /* 0x084fe60000041814 */
[--C-:B------:R-:W-:Y:S01]  /*15a00*/  FFMA.FTZ R131, R131, UR4, -R125.reuse ;  /* 0x0000000483837c23 */ /* 0x100fe2000801087d */
[----:B------:R-:W-:Y:S02]  /*15a10*/  MOV R174, R172 ;  /* 0x000000ac00ae7202 */ /* 0x000fe40000000f00 */
[----:B------:R-:W-:Y:S02]  /*15a20*/  MOV R172, R176 ;  /* 0x000000b000ac7202 */ /* 0x000fe40000000f00 */
[C---:B------:R-:W-:Y:S01]  /*15a30*/  HMMA.16816.F32.BF16 R24, R84.reuse, R92, R24 ;  /* 0x0000005c5418723c */ /* 0x040fe20000041818 */
[----:B------:R-:W-:Y:S03]  /*15a40*/  MUFU.EX2 R131, R131 ;  /* 0x0000008300837308 */ /* 0x000fe60000000800 */
[--C-:B------:R-:W-:Y:S01]  /*15a50*/  FFMA.FTZ R93, R165, UR4, -R125.reuse ;  /* 0x00000004a55d7c23 */ /* 0x100fe2000801087d */
[----:B------:R-:W-:Y:S01]  /*15a60*/  MOV R176, R189 ;  /* 0x000000bd00b07202 */ /* 0x000fe20000000f00 */
[----:B------:R-:W2:Y:S01]  /*15a70*/  LDL.LU R165, [R1+0x4] ;  /* 0x0000040001a57983 */ /* 0x000ea20000300800 */
[----:B------:R-:W-:Y:S01]  /*15a80*/  MOV R189, R99 ;  /* 0x0000006300bd7202 */ /* 0x000fe20000000f00 */
[-C--:B------:R-:W-:Y:S03]  /*15a90*/  HMMA.16816.F32.BF16 R28, R84, R94.reuse, R28 ;  /* 0x0000005e541c723c */ /* 0x080fe6000004181c */
[----:B------:R-:W-:Y:S01]  /*15aa0*/  MUFU.EX2 R123, R93 ;  /* 0x0000005d007b7308 */ /* 0x000fe20000000800 */
[----:B------:R-:W1:Y:S01]  /*15ab0*/  LDSM.16.MT88.4 R96, [R101+0x800] ;  /* 0x000800006560783b */ /* 0x000e620000004200 */
[----:B------:R-:W-:Y:S01]  /*15ac0*/  FFMA.FTZ R172, R172, UR4, -R128 ;  /* 0x00000004acac7c23 */ /* 0x000fe20008010880 */
[----:B------:R-:W-:Y:S02]  /*15ad0*/  MOV R175, R174 ;  /* 0x000000ae00af7202 */ /* 0x000fe40000000f00 */
[----:B------:R-:W-:Y:S01]  /*15ae0*/  MOV R174, R179 ;  /* 0x000000b300ae7202 */ /* 0x000fe20000000f00 */
[C---:B------:R-:W-:Y:S04]  /*15af0*/  HMMA.16816.F32.BF16 R32, R80.reuse, R94, R32 ;  /* 0x0000005e5020723c */ /* 0x040fe80000041820 */
[----:B------:R-:W-:Y:S02]  /*15b00*/  MOV R179, R178 ;  /* 0x000000b200b37202 */ /* 0x000fe40000000f00 */
[----:B------:R-:W-:Y:S02]  /*15b10*/  MOV R178, R183 ;  /* 0x000000b700b27202 */ /* 0x000fe40000000f00 */
[----:B------:R-:W-:Y:S01]  /*15b20*/  MOV R183, R181 ;  /* 0x000000b500b77202 */ /* 0x000fe20000000f00 */
[--C-:B------:R-:W-:Y:S01]  /*15b30*/  FFMA.FTZ R179, R179, UR4, -R224.reuse ;  /* 0x00000004b3b37c23 */ /* 0x100fe200080108e0 */
[----:B------:R-:W-:Y:S01]  /*15b40*/  MOV R181, R180 ;  /* 0x000000b400b57202 */ /* 0x000fe20000000f00 */
[--C-:B------:R-:W-:Y:S01]  /*15b50*/  FFMA.FTZ R178, R178, UR4, -R224.reuse ;  /* 0x00000004b2b27c23 */ /* 0x100fe200080108e0 */
[----:B------:R-:W-:Y:S01]  /*15b60*/  MOV R180, R126 ;  /* 0x0000007e00b47202 */ /* 0x000fe20000000f00 */
[--C-:B------:R-:W-:Y:S01]  /*15b70*/  FFMA.FTZ R126, R214, UR4, -R125.reuse ;  /* 0x00000004d67e7c23 */ /* 0x100fe2000801087d */
[----:B------:R-:W-:Y:S01]  /*15b80*/  FFMA.FTZ R183, R183, UR4, -R224 ;  /* 0x00000004b7b77c23 */ /* 0x000fe200080108e0 */
[----:B------:R-:W-:Y:S10]  /*15b90*/  MUFU.EX2 R179, R179 ;  /* 0x000000b300b37308 */ /* 0x000ff40000000800 */
[----:B------:R-:W3:Y:S10]  /*15ba0*/  MUFU.EX2 R126, R126 ;  /* 0x0000007e007e7308 */ /* 0x000ef40000000800 */
[----:B------:R-:W-:Y:S01]  /*15bb0*/  MUFU.EX2 R178, R178 ;  /* 0x000000b200b27308 */ /* 0x000fe20000000800 */
[-C--:B-1----:R-:W-:Y:S08]  /*15bc0*/  HMMA.16816.F32.BF16 R36, R80, R96.reuse, R36 ;  /* 0x000000605024723c */ /* 0x082ff00000041824 */
[C---:B------:R-:W-:Y:S08]  /*15bd0*/  HMMA.16816.F32.BF16 R40, R84.reuse, R96, R40 ;  /* 0x000000605428723c */ /* 0x040ff00000041828 */
[-C--:B------:R-:W-:Y:S08]  /*15be0*/  HMMA.16816.F32.BF16 R44, R84, R98.reuse, R44 ;  /* 0x00000062542c723c */ /* 0x080ff0000004182c */
[C---:B------:R-:W-:Y:S08]  /*15bf0*/  HMMA.16816.F32.BF16 R48, R80.reuse, R98, R48 ;  /* 0x000000625030723c */ /* 0x040ff00000041830 */
[-C--:B------:R-:W-:Y:S08]  /*15c00*/  HMMA.16816.F32.BF16 R52, R80, R88.reuse, R52 ;  /* 0x000000585034723c */ /* 0x080ff00000041834 */
[C---:B------:R-:W-:Y:S08]  /*15c10*/  HMMA.16816.F32.BF16 R56, R84.reuse, R88, R56 ;  /* 0x000000585438723c */ /* 0x040ff00000041838 */
[-C--:B------:R-:W-:Y:S01]  /*15c20*/  HMMA.16816.F32.BF16 R60, R84, R90.reuse, R60 ;  /* 0x0000005a543c723c */ /* 0x080fe2000004183c */
[----:B------:R-:W1:Y:S07]  /*15c30*/  LDSM.16.MT88.4 R84, [R237+0x9000] ;  /* 0x00900000ed54783b */ /* 0x000e6e0000004200 */
[----:B------:R-:W-:Y:S04]  /*15c40*/  HMMA.16816.F32.BF16 R64, R80, R90, R64 ;  /* 0x0000005a5040723c */ /* 0x000fe80000041840 */
[----:B---3--:R-:W-:Y:S01]  /*15c50*/  F2FP.BF16.F32.PACK_AB R80, R126, R131 ;  /* 0x000000837e50723e */ /* 0x008fe200000010ff */
[--C-:B--2---:R-:W-:Y:S02]  /*15c60*/  FFMA.FTZ R92, R165, UR4, -R125.reuse ;  /* 0x00000004a55c7c23 */ /* 0x104fe4000801087d */
[----:B------:R-:W2:Y:S02]  /*15c70*/  LDL.LU R165, [R1+0x10] ;  /* 0x0000100001a57983 */ /* 0x000ea40000300800 */
[----:B------:R-:W3:Y:S02]  /*15c80*/  MUFU.EX2 R114, R92 ;  /* 0x0000005c00727308 */ /* 0x000ee40000000800 */
[----:B---3--:R-:W-:Y:S01]  /*15c90*/  F2FP.BF16.F32.PACK_AB R82, R114, R123 ;  /* 0x0000007b7252723e */ /* 0x008fe200000010ff */
[--C-:B--2---:R-:W-:Y:S02]  /*15ca0*/  FFMA.FTZ R153, R165, UR4, -R125.reuse ;  /* 0x00000004a5997c23 */ /* 0x104fe4000801087d */
[----:B------:R-:W2:Y:S05]  /*15cb0*/  LDL.LU R165, [R1+0x18] ;  /* 0x0000180001a57983 */ /* 0x000eaa0000300800 */
[----:B------:R-:W-:Y:S01]  /*15cc0*/  MUFU.EX2 R153, R153 ;  /* 0x0000009900997308 */ /* 0x000fe20000000800 */
[--C-:B--2---:R-:W-:Y:S01]  /*15cd0*/  FFMA.FTZ R156, R165, UR4, -R125.reuse ;  /* 0x00000004a59c7c23 */ /* 0x104fe2000801087d */
[----:B------:R-:W-:Y:S02]  /*15ce0*/  MOV R165, R164 ;  /* 0x000000a400a57202 */ /* 0x000fe40000000f00 */
[----:B------:R-:W-:Y:S02]  /*15cf0*/  MOV R164, R170 ;  /* 0x000000aa00a47202 */ /* 0x000fe40000000f00 */
[----:B------:R-:W-:Y:S04]  /*15d00*/  MOV R170, R169 ;  /* 0x000000a900aa7202 */ /* 0x000fe80000000f00 */
[----:B------:R-:W-:Y:S01]  /*15d10*/  MUFU.EX2 R156, R156 ;  /* 0x0000009c009c7308 */ /* 0x000fe20000000800 */
[----:B------:R-:W-:Y:S01]  /*15d20*/  MOV R166, R165 ;  /* 0x000000a500a67202 */ /* 0x000fe20000000f00 */
[----:B------:R-:W2:Y:S01]  /*15d30*/  LDL.LU R169, [R1+0x1c] ;  /* 0x00001c0001a97983 */ /* 0x000ea20000300800 */
[----:B------:R-:W-:Y:S02]  /*15d40*/  MOV R165, R164 ;  /* 0x000000a400a57202 */ /* 0x000fe40000000f00 */
[----:B------:R-:W-:Y:S02]  /*15d50*/  MOV R164, R170 ;  /* 0x000000aa00a47202 */ /* 0x000fe40000000f00 */
[----:B------:R-:W-:Y:S02]  /*15d60*/  MOV R170, R168 ;  /* 0x000000a800aa7202 */ /* 0x000fe40000000f00 */
[----:B------:R-:W3:Y:S04]  /*15d70*/  LDL.LU R168, [R1+0x20] ;  /* 0x0000200001a87983 */ /* 0x000ee80000300800 */
[----:B------:R-:W4:Y:S01]  /*15d80*/  LDL.LU R167, [R1+0x4c] ;  /* 0x00004c0001a77983 */ /* 0x000f220000300800 */
[--C-:B--2---:R-:W-:Y:S06]  /*15d90*/  FFMA.FTZ R169, R169, UR4, -R125.reuse ;  /* 0x00000004a9a97c23 */ /* 0x104fec000801087d */
[----:B------:R-:W-:Y:S01]  /*15da0*/  MUFU.EX2 R169, R169 ;  /* 0x000000a900a97308 */ /* 0x000fe20000000800 */
[--C-:B---3--:R-:W-:Y:S01]  /*15db0*/  FFMA.FTZ R168, R168, UR4, -R125.reuse ;  /* 0x00000004a8a87c23 */ /* 0x108fe2000801087d */
[--C-:B----4-:R-:W-:Y:S02]  /*15dc0*/  FFMA.FTZ R94, R167, UR4, -R125.reuse ;  /* 0x00000004a75e7c23 */ /* 0x110fe4000801087d */
[----:B------:R-:W2:Y:S02]  /*15dd0*/  LDL.LU R167, [R1+0x50] ;  /* 0x0000500001a77983 */ /* 0x000ea40000300800 */
[--C-:B--2---:R-:W-:Y:S02]  /*15de0*/  FFMA.FTZ R214, R167, UR4, -R125.reuse ;  /* 0x00000004a7d67c23 */ /* 0x104fe4000801087d */
[----:B------:R-:W2:Y:S02]  /*15df0*/  LDL.LU R167, [R1+0x5c] ;  /* 0x00005c0001a77983 */ /* 0x000ea40000300800 */
[----:B------:R-:W-:Y:S01]  /*15e00*/  MUFU.EX2 R69, R214 ;  /* 0x000000d600457308 */ /* 0x000fe20000000800 */
[--C-:B--2---:R-:W-:Y:S02]  /*15e10*/  FFMA.FTZ R99, R167, UR4, -R125.reuse ;  /* 0x00000004a7637c23 */ /* 0x104fe4000801087d */
[----:B------:R-:W2:Y:S02]  /*15e20*/  LDL.LU R167, [R1+0x60] ;  /* 0x0000600001a77983 */ /* 0x000ea40000300800 */
[----:B--2---:R-:W-:Y:S01]  /*15e30*/  FFMA.FTZ R98, R167, UR4, -R125 ;  /* 0x00000004a7627c23 */ /* 0x004fe2000801087d */
        /* <DEDUP_REMOVED lines=17> */
[----:B------:R-:W2:Y:S01]  /*15f50*/  LDL.LU R184, [R1+0x8c] ;  /* 0x00008c0001b87983 */ /* 0x000ea20000300800 */
[----:B------:R-:W-:Y:S01]  /*15f60*/  MOV R175, R174 ;  /* 0x000000ae00af7202 */ /* 0x000fe20000000f00 */
[--C-:B------:R-:W-:Y:S01]  /*15f70*/  FFMA.FTZ R164, R164, UR4, -R128.reuse ;  /* 0x00000004a4a47c23 */ /* 0x100fe20008010880 */
[----:B------:R-:W-:Y:S02]  /*15f80*/  MOV R174, R181 ;  /* 0x000000b500ae7202 */ /* 0x000fe40000000f00 */
[----:B------:R-:W-:Y:S02]  /*15f90*/  MOV R161, R167 ;  /* 0x000000a700a17202 */ /* 0x000fe40000000f00 */
[----:B------:R-:W-:Y:S02]  /*15fa0*/  MOV R181, R180 ;  /* 0x000000b400b57202 */ /* 0x000fe40000000f00 */
        /* <DEDUP_REMOVED lines=16> */
[----:B------:R-:W-:Y:S02]  /*160b0*/  MOV R174, R181 ;  /* 0x000000b500ae7202 */ /* 0x000fe40000000f00 */
[----:B------:R-:W-:Y:S01]  /*160c0*/  MOV R162, R161 ;  /* 0x000000a100a27202 */ /* 0x000fe20000000f00 */
[----:B------:R-:W4:Y:S01]  /*160d0*/  LDL.LU R181, [R1+0x9c] ;  /* 0x00009c0001b57983 */ /* 0x000f220000300800 */
[----:B------:R-:W-:Y:S01]  /*160e0*/  MOV R161, R167 ;  /* 0x000000a700a17202 */ /* 0x000fe20000000f00 */
[----:B------:R-:W-:Y:S01]  /*160f0*/  FFMA.FTZ R174, R174, UR4, -R121 ;  /* 0x00000004aeae7c23 */ /* 0x000fe20008010879 */
[----:B------:R-:W-:Y:S02]  /*16100*/  MOV R167, R166 ;  /* 0x000000a600a77202 */ /* 0x000fe40000000f00 */
[----:B------:R-:W-:Y:S02]  /*16110*/  MOV R166, R170 ;  /* 0x000000aa00a67202 */ /* 0x000fe40000000f00 */
[----:B------:R-:W-:Y:S01]  /*16120*/  MOV R157, R163 ;  /* 0x000000a3009d7202 */ /* 0x000fe20000000f00 */
[----:B------:R-:W4:Y:S01]  /*16130*/  LDL.LU R170, [R1+0xa4] ;  /* 0x0000a40001aa7983 */ /* 0x000f220000300800 */
[----:B------:R-:W-:Y:S01]  /*16140*/  MOV R163, R162 ;  /* 0x000000a200a37202 */ /* 0x000fe20000000f00 */
[----:B------:R-:W-:Y:S01]  /*16150*/  MUFU.EX2 R174, R174 ;  /* 0x000000ae00ae7308 */ /* 0x000fe20000000800 */
        /* <DEDUP_REMOVED lines=8> */
[----:B------:R-:W-:Y:S01]  /*161e0*/  MOV R159, R158 ;  /* 0x0000009e009f7202 */ /* 0x000fe20000000f00 */
[----:B------:R-:W4:Y:S01]  /*161f0*/  LDL.LU R167, [R1+0xac] ;  /* 0x0000ac0001a77983 */ /* 0x000f220000300800 */
[----:B------:R-:W-:Y:S02]  /*16200*/  MOV R158, R157 ;  /* 0x0000009d009e7202 */ /* 0x000fe40000000f00 */
[----:B------:R-:W-:Y:S01]  /*16210*/  MOV R157, R163 ;  /* 0x000000a3009d7202 */ /* 0x000fe20000000f00 */
[--C-:B------:R-:W-:Y:S01]  /*16220*/  FFMA.FTZ R159, R159, UR4, -R128.reuse ;  /* 0x000000049f9f7c23 */ /* 0x100fe20008010880 */
[----:B------:R-:W-:Y:S02]  /*16230*/  MOV R163, R162 ;  /* 0x000000a200a37202 */ /* 0x000fe40000000f00 */
[----:B------:R-:W-:Y:S02]  /*16240*/  MOV R162, R166 ;  /* 0x000000a600a27202 */ /* 0x000fe40000000f00 */
[----:B------:R-:W-:Y:S01]  /*16250*/  MOV R154, R158 ;  /* 0x0000009e009a7202 */ /* 0x000fe20000000f00 */
[----:B------:R-:W4:Y:S01]  /*16260*/  LDL.LU R166, [R1+0xa8] ;  /* 0x0000a80001a67983 */ /* 0x000f220000300800 */
[----:B------:R-:W-:Y:S01]  /*16270*/  MOV R152, R163 ;  /* 0x000000a300987202 */ /* 0x000fe20000000f00 */
[----:B------:R-:W-:Y:S01]  /*16280*/  MUFU.EX2 R159, R159 ;  /* 0x0000009f009f7308 */ /* 0x000fe20000000800 */
[----:B------:R-:W-:Y:S02]  /*16290*/  MOV R151, R154 ;  /* 0x0000009a00977202 */ /* 0x000fe40000000f00 */
[----:B------:R-:W4:Y:S01]  /*162a0*/  LDL.LU R154, [R1+0x8] ;  /* 0x00000800019a7983 */ /* 0x000f220000300800 */
[----:B------:R-:W-:Y:S01]  /*162b0*/  MOV R163, R130 ;  /* 0x0000008200a37202 */ /* 0x000fe20000000f00 */
[----:B------:R-:W-:Y:S01]  /*162c0*/  FFMA.FTZ R130, R220, UR4, -R128 ;  /* 0x00000004dc827c23 */ /* 0x000fe20008010880 */
[----:B------:R-:W-:Y:S01]  /*162d0*/  MOV R158, R157 ;  /* 0x0000009d009e7202 */ /* 0x000fe20000000f00 */
[----:B------:R-:W4:Y:S01]  /*162e0*/  LDL.LU R144, [R1+0xc] ;  /* 0x00000c0001907983 */ /* 0x000f220000300800 */
[----:B------:R-:W-:Y:S01]  /*162f0*/  MOV R157, R162 ;  /* 0x000000a2009d7202 */ /* 0x000fe20000000f00 */
[----:B------:R-:W-:Y:S01]  /*16300*/  FFMA.FTZ R152, R152, UR4, -R224 ;  /* 0x0000000498987c23 */ /* 0x000fe200080108e0 */
[----:B------:R-:W-:Y:S01]  /*16310*/  MOV R162, R129 ;  /* 0x0000008100a27202 */ /* 0x000fe20000000f00 */
[--C-:B------:R-:W-:Y:S01]  /*16320*/  FFMA.FTZ R129, R213, UR4, -R128.reuse ;  /* 0x00000004d5817c23 */ /* 0x100fe20008010880 */
[----:B------:R-:W-:Y:S10]  /*16330*/  MUFU.EX2 R130, R130 ;  /* 0x0000008200827308 */ /* 0x000ff40000000800 */
[----:B------:R-:W1:Y:S02]  /*16340*/  MUFU.EX2 R129, R129 ;  /* 0x0000008100817308 */ /* 0x000e640000000800 */
[----:B-1----:R-:W-:Y:S01]  /*16350*/  F2FP.BF16.F32.PACK_AB R83, R112, R129 ;  /* 0x000000817053723e */ /* 0x002fe200000010ff */
[--C-:B--2---:R-:W-:Y:S01]  /*16360*/  FFMA.FTZ R184, R184, UR4, -R125.reuse ;  /* 0x00000004b8b87c23 */ /* 0x104fe2000801087d */
[--C-:B---3--:R-:W-:Y:S01]  /*16370*/  FFMA.FTZ R186, R186, UR4, -R125.reuse ;  /* 0x00000004baba7c23 */ /* 0x108fe2000801087d */
[--C-:B----4-:R-:W-:Y:S01]  /*16380*/  FFMA.FTZ R180, R180, UR4, -R125.reuse ;  /* 0x00000004b4b47c23 */ /* 0x110fe2000801087d */
[--C-:B------:R-:W-:Y:S01]  /*16390*/  FFMA.FTZ R181, R181, UR4, -R125.reuse ;  /* 0x00000004b5b57c23 */ /* 0x100fe2000801087d */
[----:B------:R-:W-:Y:S01]  /*163a0*/  FFMA.FTZ R170, R170, UR4, -R125 ;  /* 0x00000004aaaa7c23 */ /* 0x000fe2000801087d */
[----:B------:R-:W-:Y:S04]  /*163b0*/  FFMA.FTZ R175, R175, UR4, -R121 ;  /* 0x00000004afaf7c23 */ /* 0x000fe80008010879 */
[----:B------:R-:W-:Y:S01]  /*163c0*/  MUFU.EX2 R251, R175 ;  /* 0x000000af00fb7308 */ /* 0x000fe20000000800 */
[--C-:B------:R-:W-:Y:S01]  /*163d0*/  FFMA.FTZ R167, R167, UR4, -R125.reuse ;  /* 0x00000004a7a77c23 */ /* 0x100fe2000801087d */
[----:B------:R-:W-:Y:S01]  /*163e0*/  FFMA.FTZ R166, R166, UR4, -R125 ;  /* 0x00000004a6a67c23 */ /* 0x000fe2000801087d */
[--C-:B------:R-:W-:Y:S01]  /*163f0*/  FFMA.FTZ R125, R207, UR4, -R128.reuse ;  /* 0x00000004cf7d7c23 */ /* 0x100fe20008010880 */
[--C-:B------:R-:W-:Y:S06]  /*16400*/  FFMA.FTZ R154, R154, UR4, -R128.reuse ;  /* 0x000000049a9a7c23 */ /* 0x100fec0008010880 */
[----:B------:R-:W1:Y:S01]  /*16410*/  MUFU.EX2 R125, R125 ;  /* 0x0000007d007d7308 */ /* 0x000e620000000800 */
[--C-:B------:R-:W-:Y:S02]  /*16420*/  FFMA.FTZ R220, R144, UR4, -R128.reuse ;  /* 0x0000000490dc7c23 */ /* 0x100fe40008010880 */
[----:B------:R-:W2:Y:S07]  /*16430*/  LDL.LU R144, [R1+0x14] ;  /* 0x0000140001907983 */ /* 0x000eae0000300800 */
[----:B------:R-:W-:Y:S01]  /*16440*/  MUFU.EX2 R154, R154 ;  /* 0x0000009a009a7308 */ /* 0x000fe20000000800 */
[----:B-1----:R-:W-:Y:S01]  /*16450*/  F2FP.BF16.F32.PACK_AB R81, R125, R130 ;  /* 0x000000827d51723e */ /* 0x002fe200000010ff */
[--C-:B--2---:R-:W-:Y:S02]  /*16460*/  FFMA.FTZ R207, R144, UR4, -R128.reuse ;  /* 0x0000000490cf7c23 */ /* 0x104fe40008010880 */
[----:B------:R-:W2:Y:S06]  /*16470*/  LDL.LU R144, [R1+0x28] ;  /* 0x0000280001907983 */ /* 0x000eac0000300800 */
[----:B------:R-:W-:Y:S01]  /*16480*/  MUFU.EX2 R207, R207 ;  /* 0x000000cf00cf7308 */ /* 0x000fe20000000800 */
[--C-:B--2---:R-:W-:Y:S02]  /*16490*/  FFMA.FTZ R213, R144, UR4, -R128.reuse ;  /* 0x0000000490d57c23 */ /* 0x104fe40008010880 */
[----:B------:R-:W2:Y:S07]  /*164a0*/  LDL.LU R144, [R1+0x2c] ;  /* 0x00002c0001907983 */ /* 0x000eae0000300800 */
[----:B------:R-:W-:Y:S01]  /*164b0*/  MUFU.EX2 R214, R213 ;  /* 0x000000d500d67308 */ /* 0x000fe20000000800 */
[----:B--2---:R-:W-:Y:S02]  /*164c0*/  FFMA.FTZ R215, R144, UR4, -R128 ;  /* 0x0000000490d77c23 */ /* 0x004fe40008010880 */
[----:B------:R-:W2:Y:S07]  /*164d0*/  LDL.LU R144, [R1+0x40] ;  /* 0x0000400001907983 */ /* 0x000eae0000300800 */
[----:B------:R-:W-:Y:S10]  /*164e0*/  MUFU.EX2 R71, R215 ;  /* 0x000000d700477308 */ /* 0x000ff40000000800 */
[----:B------:R1:W-:Y:S02]  /*164f0*/  MUFU.EX2 R215, R229 ;  /* 0x000000e500d77308 */ /* 0x0003e40000000800 */
[----:B-1----:R-:W-:Y:S08]  /*16500*/  FADD.FTZ R229, R199, R208 ;  /* 0x000000d0c7e57221 */ /* 0x002ff00000010000 */
[----:B------:R-:W-:Y:S01]  /*16510*/  MUFU.EX2 R208, R181 ;  /* 0x000000b500d07308 */ /* 0x000fe20000000800 */
[----:B------:R-:W-:Y:S04]  /*16520*/  FADD.FTZ R108, R108, R229 ;  /* 0x000000e56c6c7221 */ /* 0x000fe80000010000 */
[----:B------:R-:W-:Y:S05]  /*16530*/  FADD.FTZ R155, R155, R108 ;  /* 0x0000006c9b9b7221 */ /* 0x000fea0000010000 */
[----:B------:R-:W-:Y:S01]  /*16540*/  MUFU.EX2 R108, R170 ;  /* 0x000000aa006c7308 */ /* 0x000fe20000000800 */
[----:B------:R-:W-:Y:S04]  /*16550*/  FADD.FTZ R120, R120, R155 ;  /* 0x0000009b78787221 */ /* 0x000fe80000010000 */
[----:B------:R-:W-:Y:S01]  /*16560*/  FADD.FTZ R115, R115, R120 ;  /* 0x0000007873737221 */ /* 0x000fe20000010000 */
[----:B------:R-:W-:Y:S03]  /*16570*/  MOV R120, R174 ;  /* 0x000000ae00787202 */ /* 0x000fe60000000f00 */
[----:B------:R-:W-:Y:S01]  /*16580*/  FADD.FTZ R104, R104, R115 ;  /* 0x0000007368687221 */ /* 0x000fe20000010000 */
[--C-:B--2---:R-:W-:Y:S01]  /*16590*/  FFMA.FTZ R97, R144, UR4, -R128.reuse ;  /* 0x0000000490617c23 */ /* 0x104fe20008010880 */
[----:B------:R-:W-:Y:S02]  /*165a0*/  MOV R144, R151 ;  /* 0x0000009700907202 */ /* 0x000fe40000000f00 */
[----:B------:R-:W-:Y:S02]  /*165b0*/  MOV R151, R157 ;  /* 0x0000009d00977202 */ /* 0x000fe40000000f00 */
[----:B------:R-:W-:Y:S01]  /*165c0*/  MOV R157, R163 ;  /* 0x000000a3009d7202 */ /* 0x000fe20000000f00 */
[--C-:B------:R-:W-:Y:S01]  /*165d0*/  FFMA.FTZ R96, R144, UR4, -R128.reuse ;  /* 0x0000000490607c23 */ /* 0x100fe20008010880 */
        /* <DEDUP_REMOVED lines=71> */
[----:B------:R-:W1:Y:S01]  /*16a50*/  MUFU.EX2 R119, R75 ;  /* 0x0000004b00777308 */ /* 0x000e620000000800 */
[----:B------:R-:W3:Y:S01]  /*16a60*/  LDSM.16.MT88.4 R88, [R198+0x9000] ;  /* 0x00900000c658783b */ /* 0x000ee20000004200 */
[----:B------:R-:W-:Y:S08]  /*16a70*/  MOV R206, R94 ;  /* 0x0000005e00ce7202 */ /* 0x000ff00000000f00 */
[----:B------:R-:W-:Y:S01]  /*16a80*/  MUFU.EX2 R118, R118 ;  /* 0x0000007600767308 */ /* 0x000fe20000000800 */
[----:B------:R-:W-:Y:S02]  /*16a90*/  MOV R225, R97 ;  /* 0x0000006100e17202 */ /* 0x000fe40000000f00 */
[----:B------:R-:W-:Y:S07]  /*16aa0*/  MOV R226, R206 ;  /* 0x000000ce00e27202 */ /* 0x000fee0000000f00 */
[----:B------:R-:W-:Y:S01]  /*16ab0*/  MUFU.EX2 R162, R162 ;  /* 0x000000a200a27308 */ /* 0x000fe20000000800 */
[----:B------:R-:W4:Y:S09]  /*16ac0*/  LDSM.16.MT88.4 R92, [R101+0x1000] ;  /* 0x00100000655c783b */ /* 0x000f320000004200 */
[----:B------:R-:W-:Y:S01]  /*16ad0*/  MUFU.EX2 R206, R168 ;  /* 0x000000a800ce7308 */ /* 0x000fe20000000800 */
[----:B-1----:R-:W-:Y:S02]  /*16ae0*/  F2FP.BF16.F32.PACK_AB R78, R119, R122 ;  /* 0x0000007a774e723e */ /* 0x002fe400000010ff */
[----:B------:R-:W-:Y:S07]  /*16af0*/  MOV R75, R99 ;  /* 0x00000063004b7202 */ /* 0x000fee0000000f00 */
[----:B------:R-:W-:Y:S10]  /*16b00*/  MUFU.EX2 R168, R220 ;  /* 0x000000dc00a87308 */ /* 0x000ff40000000800 */
        /* <DEDUP_REMOVED lines=10> */
[----:B------:R-:W-:Y:S01]  /*16bb0*/  MUFU.EX2 R225, R195 ;  /* 0x000000c300e17308 */ /* 0x000fe20000000800 */
[----:B--2---:R-:W-:Y:S02]  /*16bc0*/  MOV R191, R189 ;  /* 0x000000bd00bf7202 */ /* 0x004fe40000000f00 */
[----:B------:R-:W2:Y:S02]  /*16bd0*/  LDL.LU R189, [R1+0x78] ;  /* 0x0000780001bd7983 */ /* 0x000ea40000300800 */
[----:B------:R-:W-:Y:S02]  /*16be0*/  MOV R193, R191 ;  /* 0x000000bf00c17202 */ /* 0x000fe40000000f00 */
[----:B------:R-:W-:Y:S02]  /*16bf0*/  MOV R191, R188 ;  /* 0x000000bc00bf7202 */ /* 0x000fe40000000f00 */
[----:B------:R-:W3:Y:S01]  /*16c00*/  LDL.LU R188, [R1+0x80] ;  /* 0x0000800001bc7983 */ /* 0x000ee20000300800 */
[--C-:B------:R-:W-:Y:S02]  /*16c10*/  FFMA.FTZ R193, R193, UR4, -R121.reuse ;  /* 0x00000004c1c17c23 */ /* 0x100fe40008010879 */
[--C-:B------:R-:W-:Y:S01]  /*16c20*/  FFMA.FTZ R191, R191, UR4, -R121.reuse ;  /* 0x00000004bfbf7c23 */ /* 0x100fe20008010879 */
[----:B------:R-:W4:Y:S01]  /*16c30*/  LDL.LU R187, [R1+0x84] ;  /* 0x0000840001bb7983 */ /* 0x000f220000300800 */
[----:B------:R-:W-:Y:S01]  /*16c40*/  MUFU.EX2 R217, R193 ;  /* 0x000000c100d97308 */ /* 0x000fe20000000800 */
[--C-:B--2---:R-:W-:Y:S09]  /*16c50*/  FFMA.FTZ R189, R189, UR4, -R128.reuse ;  /* 0x00000004bdbd7c23 */ /* 0x104ff20008010880 */
[----:B------:R-:W-:Y:S01]  /*16c60*/  MUFU.EX2 R199, R189 ;  /* 0x000000bd00c77308 */ /* 0x000fe20000000800 */
[--C-:B---3--:R-:W-:Y:S01]  /*16c70*/  FFMA.FTZ R188, R188, UR4, -R128.reuse ;  /* 0x00000004bcbc7c23 */ /* 0x108fe20008010880 */
[----:B----4-:R-:W-:Y:S02]  /*16c80*/  MOV R176, R187 ;  /* 0x000000bb00b07202 */ /* 0x010fe40000000f00 */
[----:B------:R-:W2:Y:S02]  /*16c90*/  LDL.LU R187, [R1+0x88] ;  /* 0x0000880001bb7983 */ /* 0x000ea40000300800 */
[----:B------:R-:W-:Y:S02]  /*16ca0*/  MOV R177, R176 ;  /* 0x000000b000b17202 */ /* 0x000fe40000000f00 */
[----:B------:R-:W3:Y:S01]  /*16cb0*/  LDL.LU R173, [R1+0xa0] ;  /* 0x0000a00001ad7983 */ /* 0x000ee20000300800 */
[----:B------:R-:W-:Y:S01]  /*16cc0*/  MOV R176, R127 ;  /* 0x0000007f00b07202 */ /* 0x000fe20000000f00 */
[----:B------:R-:W-:Y:S01]  /*16cd0*/  FFMA.FTZ R127, R74, UR4, -R128 ;  /* 0x000000044a7f7c23 */ /* 0x000fe20008010880 */
[----:B------:R-:W-:Y:S01]  /*16ce0*/  MOV R74, R147 ;  /* 0x00000093004a7202 */ /* 0x000fe20000000f00 */
[--C-:B------:R-:W-:Y:S01]  /*16cf0*/  FFMA.FTZ R177, R177, UR4, -R121.reuse ;  /* 0x00000004b1b17c23 */ /* 0x100fe20008010879 */
[----:B------:R-:W-:Y:S01]  /*16d00*/  MOV R147, R144 ;  /* 0x0000009000937202 */ /* 0x000fe20000000f00 */
[--C-:B------:R-:W-:Y:S01]  /*16d10*/  FFMA.FTZ R144, R161, UR4, -R121.reuse ;  /* 0x00000004a1907c23 */ /* 0x100fe20008010879 */
[--C-:B------:R-:W-:Y:S01]  /*16d20*/  FFMA.FTZ R161, R223, UR4, -R224.reuse ;  /* 0x00000004dfa17c23 */ /* 0x100fe200080108e0 */
[----:B------:R-:W-:Y:S01]  /*16d30*/  FFMA.FTZ R176, R176, UR4, -R121 ;  /* 0x00000004b0b07c23 */ /* 0x000fe20008010879 */
[--C-:B------:R-:W-:Y:S01]  /*16d40*/  FFMA.FTZ R121, R241, UR4, -R224.reuse ;  /* 0x00000004f1797c23 */ /* 0x100fe200080108e0 */
[--C-:B------:R-:W-:Y:S01]  /*16d50*/  FFMA.FTZ R231, R147, UR4, -R224.reuse ;  /* 0x0000000493e77c23 */ /* 0x100fe200080108e0 */
[--C-:B------:R-:W-:Y:S01]  /*16d60*/  FFMA.FTZ R223, R79, UR4, -R224.reuse ;  /* 0x000000044fdf7c23 */ /* 0x100fe200080108e0 */
[----:B------:R-:W-:Y:S01]  /*16d70*/  FFMA.FTZ R147, R227, UR4, -R224 ;  /* 0x00000004e3937c23 */ /* 0x000fe200080108e0 */
[----:B------:R-:W-:Y:S01]  /*16d80*/  MOV R227, R98 ;  /* 0x0000006200e37202 */ /* 0x000fe20000000f00 */
[----:B------:R-:W-:Y:S01]  /*16d90*/  MUFU.EX2 R161, R161 ;  /* 0x000000a100a17308 */ /* 0x000fe20000000800 */
[----:B------:R-:W-:Y:S02]  /*16da0*/  MOV R241, R96 ;  /* 0x0000006000f17202 */ /* 0x000fe40000000f00 */
[----:B------:R-:W1:Y:S07]  /*16db0*/  LDSM.16.MT88.4 R96, [R100+0x1000] ;  /* 0x001000006460783b */ /* 0x000e6e0000004200 */
[----:B------:R-:W4:Y:S10]  /*16dc0*/  MUFU.EX2 R121, R121 ;  /* 0x0000007900797308 */ /* 0x000f340000000800 */
[----:B------:R1:W-:Y:S10]  /*16dd0*/  MUFU.EX2 R70, R227 ;  /* 0x000000e300467308 */ /* 0x0003f40000000800 */
[----:B------:R-:W-:Y:S10]  /*16de0*/  MUFU.EX2 R223, R223 ;  /* 0x000000df00df7308 */ /* 0x000ff40000000800 */
[----:B------:R-:W-:Y:S01]  /*16df0*/  MUFU.EX2 R252, R176 ;  /* 0x000000b000fc7308 */ /* 0x000fe20000000800 */
[----:B----4-:R-:W-:Y:S09]  /*16e00*/  F2FP.BF16.F32.PACK_AB R79, R118, R121 ;  /* 0x00000079764f723e */ /* 0x010ff200000010ff */
[----:B------:R-:W-:Y:S01]  /*16e10*/  MUFU.EX2 R229, R177 ;  /* 0x000000b100e57308 */ /* 0x000fe20000000800 */
[----:B-1----:R-:W-:Y:S09]  /*16e20*/  FADD.FTZ R227, R197, R216 ;  /* 0x000000d8c5e37221 */ /* 0x002ff20000010000 */
[----:B------:R-:W-:Y:S01]  /*16e30*/  MUFU.EX2 R216, R192 ;  /* 0x000000c000d87308 */ /* 0x000fe20000000800 */
[----:B------:R-:W-:Y:S09]  /*16e40*/  FADD.FTZ R227, R106, R227 ;  /* 0x000000e36ae37221 */ /* 0x000ff20000010000 */
[----:B------:R-:W-:Y:S01]  /*16e50*/  MUFU.EX2 R197, R186 ;  /* 0x000000ba00c57308 */ /* 0x000fe20000000800 */
[----:B------:R-:W-:Y:S09]  /*16e60*/  FADD.FTZ R148, R148, R227 ;  /* 0x000000e394947221 */ /* 0x000ff20000010000 */
[----:B------:R-:W-:Y:S10]  /*16e70*/  MUFU.EX2 R227, R166 ;  /* 0x000000a600e37308 */ /* 0x000ff40000000800 */
[----:B------:R-:W-:Y:S10]  /*16e80*/  MUFU.EX2 R106, R185 ;  /* 0x000000b9006a7308 */ /* 0x000ff40000000800 */
[----:B------:R-:W-:Y:S01]  /*16e90*/  MUFU.EX2 R127, R127 ;  /* 0x0000007f007f7308 */ /* 0x000fe20000000800 */
[--C-:B--2---:R-:W-:Y:S01]  /*16ea0*/  FFMA.FTZ R187, R187, UR4, -R128.reuse ;  /* 0x00000004bbbb7c23 */ /* 0x104fe20008010880 */
[--C-:B---3--:R-:W-:Y:S01]  /*16eb0*/  FFMA.FTZ R173, R173, UR4, -R128.reuse ;  /* 0x00000004adad7c23 */ /* 0x108fe20008010880 */
[----:B------:R-:W-:Y:S01]  /*16ec0*/  FFMA.FTZ R128, R73, UR4, -R128 ;  /* 0x0000000449807c23 */ /* 0x000fe20008010880 */
[--C-:B------:R-:W-:Y:S01]  /*16ed0*/  FFMA.FTZ R73, R74, UR4, -R224.reuse ;  /* 0x000000044a497c23 */ /* 0x100fe200080108e0 */
[----:B------:R-:W-:Y:S01]  /*16ee0*/  FFMA.FTZ R74, R76, UR4, -R224 ;  /* 0x000000044c4a7c23 */ /* 0x000fe200080108e0 */
[----:B------:R-:W-:Y:S01]  /*16ef0*/  F2FP.BF16.F32.PACK_AB R76, R134, R137 ;  /* 0x00000089864c723e */ /* 0x000fe200000010ff */
[----:B------:R-:W2:Y:S03]  /*16f00*/  LDL.LU R224, [R1] ;  /* 0x0000000001e07983 */ /* 0x000ea60000300800 */
[----:B------:R-:W-:Y:S03]  /*16f10*/  MUFU.EX2 R128, R128 ;  /* 0x0000008000807308 */ /* 0x000fe60000000800 */
        /* <DEDUP_REMOVED lines=16> */
[C---:B------:R-:W-:Y:S01]  /*17020*/  HMMA.16816.F32.BF16 R56, R80.reuse, R96, R56 ;  /* 0x000000605038723c */ /* 0x040fe20000041838 */
[----:B------:R1:W-:Y:S10]  /*17030*/  MUFU.EX2 R97, R73 ;  /* 0x0000004900617308 */ /* 0x0003f40000000800 */
[----:B------:R3:W4:Y:S01]  /*17040*/  MUFU.EX2 R96, R74 ;  /* 0x0000004a00607308 */ /* 0x0007220000000800 */
[-C--:B------:R-:W-:Y:S01]  /*17050*/  HMMA.16816.F32.BF16 R60, R80, R98.reuse, R60 ;  /* 0x00000062503c723c */ /* 0x080fe2000004183c */
[----:B------:R-:W4:Y:S02]  /*17060*/  LDSM.16.MT88.4 R80, [R100+0x1800] ;  /* 0x001800006450783b */ /* 0x000f240000004200 */
[----:B-1----:R-:W-:Y:S05]  /*17070*/  F2FP.BF16.F32.PACK_AB R73, R158, R161 ;  /* 0x000000a19e49723e */ /* 0x002fea00000010ff */
[----:B------:R-:W-:Y:S01]  /*17080*/  HMMA.16816.F32.BF16 R64, R76, R98, R64 ;  /* 0x000000624c40723c */ /* 0x000fe20000041840 */
[----:B------:R-:W-:Y:S03]  /*17090*/  MUFU.EX2 R98, R231 ;  /* 0x000000e700627308 */ /* 0x000fe60000000800 */
[----:B---3--:R-:W-:Y:S07]  /*170a0*/  F2FP.BF16.F32.PACK_AB R74, R163, R160 ;  /* 0x000000a0a34a723e */ /* 0x008fee00000010ff */
[----:B------:R-:W-:Y:S01]  /*170b0*/  MUFU.EX2 R231, R183 ;  /* 0x000000b700e77308 */ /* 0x000fe20000000800 */
[----:B------:R-:W-:Y:S02]  /*170c0*/  F2FP.BF16.F32.PACK_AB R76, R156, R153 ;  /* 0x000000999c4c723e */ /* 0x000fe400000010ff */
[----:B------:R-:W-:Y:S02]  /*170d0*/  F2FP.BF16.F32.PACK_AB R77, R154, R159 ;  /* 0x0000009f9a4d723e */ /* 0x000fe400000010ff */
[----:B------:R-:W-:Y:S02]  /*170e0*/  F2FP.BF16.F32.PACK_AB R78, R206, R169 ;  /* 0x000000a9ce4e723e */ /* 0x000fe400000010ff */
[----:B------:R-:W-:Y:S01]  /*170f0*/  F2FP.BF16.F32.PACK_AB R79, R207, R168 ;  /* 0x000000a8cf4f723e */ /* 0x000fe200000010ff */
[----:B--2---:R-:W-:Y:S01]  /*17100*/  FFMA.FTZ R219, R72, R224, R219 ;  /* 0x000000e048db7223 */ /* 0x004fe200000100db */
[----:B------:R-:W-:Y:S02]  /*17110*/  MOV R224, R75 ;  /* 0x0000004b00e07202 */ /* 0x000fe40000000f00 */
[----:B------:R-:W-:Y:S01]  /*17120*/  F2FP.BF16.F32.PACK_AB R72, R157, R162 ;  /* 0x000000a29d48723e */ /* 0x000fe200000010ff */
[----:B------:R-:W-:Y:S01]  /*17130*/  FADD.FTZ R219, R205, R219 ;  /* 0x000000dbcddb7221 */ /* 0x000fe20000010000 */
[----:B----4-:R-:W-:Y:S01]  /*17140*/  F2FP.BF16.F32.PACK_AB R75, R96, R97 ;  /* 0x00000061604b723e */ /* 0x010fe200000010ff */
[----:B------:R-:W-:Y:S02]  /*17150*/  MUFU.EX2 R205, R180 ;  /* 0x000000b400cd7308 */ /* 0x000fe40000000800 */
[----:B------:R-:W-:Y:S08]  /*17160*/  FADD.FTZ R230, R204, R219 ;  /* 0x000000dbcce67221 */ /* 0x000ff00000010000 */
[----:B------:R-:W-:Y:S01]  /*17170*/  MUFU.EX2 R204, R241 ;  /* 0x000000f100cc7308 */ /* 0x000fe20000000800 */
[-C--:B------:R-:W-:Y:S09]  /*17180*/  HMMA.16816.F32.BF16 R4, R72, R84.reuse, R4 ;  /* 0x000000544804723c */ /* 0x080ff20000041804 */
[----:B------:R1:W-:Y:S01]  /*17190*/  MUFU.EX2 R241, R182 ;  /* 0x000000b600f17308 */ /* 0x0003e20000000800 */
[----:B------:R-:W-:Y:S09]  /*171a0*/  FADD.FTZ R230, R107, R230 ;  /* 0x000000e66be67221 */ /* 0x000ff20000010000 */
[----:B------:R-:W-:Y:S01]  /*171b0*/  MUFU.EX2 R219, R191 ;  /* 0x000000bf00db7308 */ /* 0x000fe20000000800 */
[C---:B------:R-:W-:Y:S09]  /*171c0*/  HMMA.16816.F32.BF16 R8, R76.reuse, R84, R8 ;  /* 0x000000544c08723c */ /* 0x040ff20000041808 */
[----:B------:R-:W2:Y:S01]  /*171d0*/  MUFU.EX2 R99, R224 ;  /* 0x000000e000637308 */ /* 0x000ea20000000800 */
[----:B------:R-:W-:Y:S09]  /*171e0*/  FADD.FTZ R149, R149, R230 ;  /* 0x000000e695957221 */ /* 0x000ff20000010000 */
[----:B------:R-:W3:Y:S01]  /*171f0*/  MUFU.EX2 R224, R228 ;  /* 0x000000e400e07308 */ /* 0x000ee20000000800 */
[-C--:B------:R-:W-:Y:S01]  /*17200*/  HMMA.16816.F32.BF16 R12, R76, R86.reuse, R12 ;  /* 0x000000564c0c723c */ /* 0x080fe2000004180c */
[----:B-1----:R-:W-:Y:S08]  /*17210*/  LDSM.16.MT88.4 R180, [R237+0xb800] ;  /* 0x00b80000edb4783b */ /* 0x002ff00000004200 */
[----:B------:R-:W-:Y:S01]  /*17220*/  MUFU.EX2 R228, R194 ;  /* 0x000000c200e47308 */ /* 0x000fe20000000800 */
[----:B------:R-:W-:Y:S09]  /*17230*/  FADD.FTZ R110, R110, R149 ;  /* 0x000000956e6e7221 */ /* 0x000ff20000010000 */
[----:B------:R-:W-:Y:S01]  /*17240*/  MUFU.EX2 R107, R187 ;  /* 0x000000bb006b7308 */ /* 0x000fe20000000800 */
[----:B------:R-:W-:Y:S01]  /*17250*/  FADD.FTZ R113, R113, R110 ;  /* 0x0000006e71717221 */ /* 0x000fe20000010000 */
[C---:B------:R-:W-:Y:S01]  /*17260*/  HMMA.16816.F32.BF16 R16, R72.reuse, R86, R16 ;  /* 0x000000564810723c */ /* 0x040fe20000041810 */
[----:B------:R-:W1:Y:S07]  /*17270*/  LDSM.16.MT88.4 R84, [R237+0xa000] ;  /* 0x00a00000ed54783b */ /* 0x000e6e0000004200 */
[----:B------:R-:W-:Y:S01]  /*17280*/  MUFU.EX2 R110, R164 ;  /* 0x000000a4006e7308 */ /* 0x000fe20000000800 */
[----:B------:R-:W-:Y:S09]  /*17290*/  FADD.FTZ R102, R102, R113 ;  /* 0x0000007166667221 */ /* 0x000ff20000010000 */
[----:B------:R-:W-:Y:S01]  /*172a0*/  MUFU.EX2 R230, R172 ;  /* 0x000000ac00e67308 */ /* 0x000fe20000000800 */
[-C--:B------:R-:W-:Y:S03]  /*172b0*/  HMMA.16816.F32.BF16 R20, R72, R88.reuse, R20 ;  /* 0x000000584814723c */ /* 0x080fe60000041814 */
        /* <DEDUP_REMOVED lines=8> */
[----:B------:R-:W4:Y:S03]  /*17340*/  LDSM.16.MT88.4 R88, [R198+0xa000] ;  /* 0x00a00000c658783b */ /* 0x000f260000004200 */
[----:B------:R-:W-:Y:S04]  /*17350*/  FADD.FTZ R156, R156, R153 ;  /* 0x000000999c9c7221 */ /* 0x000fe80000010000 */
        /* <DEDUP_REMOVED lines=8> */
[----:B------:R-:W-:Y:S01]  /*173e0*/  F2FP.BF16.F32.PACK_AB R76, R69, R220 ;  /* 0x000000dc454c723e */ /* 0x000fe200000010ff */
[----:B------:R-:W-:Y:S01]  /*173f0*/  FADD.FTZ R77, R212, R218 ;  /* 0x000000dad44d7221 */ /* 0x000fe20000010000 */
[----:B--2---:R-:W-:Y:S01]  /*17400*/  F2FP.BF16.F32.PACK_AB R78, R70, R99 ;  /* 0x00000063464e723e */ /* 0x004fe200000010ff */
[----:B------:R-:W-:Y:S01]  /*17410*/  MUFU.EX2 R212, R188 ;  /* 0x000000bc00d47308 */ /* 0x000fe20000000800 */
[----:B------:R-:W-:Y:S01]  /*17420*/  F2FP.BF16.F32.PACK_AB R79, R204, R201 ;  /* 0x000000c9cc4f723e */ /* 0x000fe200000010ff */
[----:B------:R-:W-:Y:S01]  /*17430*/  HMMA.16816.F32.BF16 R64, R72, R82, R64 ;  /* 0x000000524840723c */ /* 0x000fe20000041840 */
[----:B------:R-:W2:Y:S07]  /*17440*/  LDSM.16.MT88.4 R80, [R100+0x2000] ;  /* 0x002000006450783b */ /* 0x000eae0000004200 */
[----:B------:R-:W-:Y:S01]  /*17450*/  MUFU.EX2 R218, R221 ;  /* 0x000000dd00da7308 */ /* 0x000fe20000000800 */
[----:B------:R-:W-:Y:S01]  /*17460*/  F2FP.BF16.F32.PACK_AB R72, R210, R211 ;  /* 0x000000d3d248723e */ /* 0x000fe200000010ff */
[----:B------:R-:W-:Y:S01]  /*17470*/  FADD.FTZ R250, R196, R77 ;  /* 0x0000004dc4fa7221 */ /* 0x000fe20000010000 */
[----:B------:R-:W-:Y:S07]  /*17480*/  F2FP.BF16.F32.PACK_AB R73, R213, R98 ;  /* 0x00000062d549723e */ /* 0x000fee00000010ff */
[----:B------:R-:W2:Y:S01]  /*17490*/  MUFU.EX2 R196, R184 ;  /* 0x000000b800c47308 */ /* 0x000ea20000000800 */
[----:B---3--:R-:W-:Y:S01]  /*174a0*/  F2FP.BF16.F32.PACK_AB R74, R224, R209 ;  /* 0x000000d1e04a723e */ /* 0x008fe200000010ff */
[----:B------:R-:W-:Y:S01]  /*174b0*/  FADD.FTZ R109, R109, R250 ;  /* 0x000000fa6d6d7221 */ /* 0x000fe20000010000 */
[----:B------:R-:W-:Y:S07]  /*174c0*/  F2FP.BF16.F32.PACK_AB R75, R215, R222 ;  /* 0x000000ded74b723e */ /* 0x000fee00000010ff */
[----:B------:R-:W-:Y:S01]  /*174d0*/  MUFU.EX2 R250, R167 ;  /* 0x000000a700fa7308 */ /* 0x000fe20000000800 */
[----:B------:R-:W-:Y:S01]  /*174e0*/  F2FP.BF16.F32.PACK_AB R77, R71, R214 ;  /* 0x000000d6474d723e */ /* 0x000fe200000010ff */
[----:B------:R-:W-:Y:S08]  /*174f0*/  FADD.FTZ R150, R150, R109 ;  /* 0x0000006d96967221 */ /* 0x000ff00000010000 */
[----:B------:R-:W3:Y:S01]  /*17500*/  MUFU.EX2 R109, R171 ;  /* 0x000000ab006d7308 */ /* 0x000ee20000000800 */
[-C--:B-1----:R-:W-:Y:S09]  /*17510*/  HMMA.16816.F32.BF16 R4, R72, R84.reuse, R4 ;  /* 0x000000544804723c */ /* 0x082ff20000041804 */
[----:B------:R-:W1:Y:S01]  /*17520*/  MUFU.EX2 R221, R173 ;  /* 0x000000ad00dd7308 */ /* 0x000e620000000800 */
[----:B------:R-:W-:Y:S04]  /*17530*/  FADD.FTZ R117, R117, R150 ;  /* 0x0000009675757221 */ /* 0x000fe80000010000 */
[----:B------:R-:W-:Y:S01]  /*17540*/  FADD.FTZ R116, R116, R117 ;  /* 0x0000007574747221 */ /* 0x000fe20000010000 */
[C---:B------:R-:W-:Y:S04]  /*17550*/  HMMA.16816.F32.BF16 R8, R76.reuse, R84, R8 ;  /* 0x000000544c08723c */ /* 0x040fe80000041808 */
[----:B------:R-:W-:Y:S01]  /*17560*/  FADD.FTZ R116, R103, R116 ;  /* 0x0000007467747221 */ /* 0x000fe20000010000 */
[----:B------:R-:W-:Y:S03]  /*17570*/  MOV R117, R179 ;  /* 0x000000b300757202 */ /* 0x000fe60000000f00 */
[-C--:B------:R-:W-:Y:S08]  /*17580*/  HMMA.16816.F32.BF16 R12, R76, R86.reuse, R12 ;  /* 0x000000564c0c723c */ /* 0x080ff0000004180c */
[C---:B------:R-:W-:Y:S01]  /*17590*/  HMMA.16816.F32.BF16 R16, R72.reuse, R86, R16 ;  /* 0x000000564810723c */ /* 0x040fe20000041810 */
[----:B------:R-:W3:Y:S07]  /*175a0*/  LDSM.16.MT88.4 R84, [R237+0xa800] ;  /* 0x00a80000ed54783b */ /* 0x000eee0000004200 */
[-C--:B----4-:R-:W-:Y:S08]  /*175b0*/  HMMA.16816.F32.BF16 R20, R72, R88.reuse, R20 ;  /* 0x000000584814723c */ /* 0x090ff00000041814 */
        /* <DEDUP_REMOVED lines=8> */
[----:B------:R-:W1:Y:S07]  /*17640*/  LDSM.16.MT88.4 R92, [R101+0x2800] ;  /* 0x00280000655c783b */ /* 0x000e6e0000004200 */
[-C--:B--2---:R-:W-:Y:S08]  /*17650*/  HMMA.16816.F32.BF16 R52, R72, R80.reuse, R52 ;  /* 0x000000504834723c */ /* 0x084ff00000041834 */
        /* <DEDUP_REMOVED lines=12> */
[-C--:B---3--:R-:W-:Y:S08]  /*17720*/  HMMA.16816.F32.BF16 R4, R72, R84.reuse, R4 ;  /* 0x000000544804723c */ /* 0x088ff00000041804 */
[C---:B------:R-:W-:Y:S08]  /*17730*/  HMMA.16816.F32.BF16 R8, R76.reuse, R84, R8 ;  /* 0x000000544c08723c */ /* 0x040ff00000041808 */
        /* <DEDUP_REMOVED lines=17> */
[----:B------:R-:W-:Y:S01]  /*17850*/  F2FP.BF16.F32.PACK_AB R76, R109, R108 ;  /* 0x0000006c6d4c723e */ /* 0x000fe200000010ff */
[----:B------:R2:W3:Y:S01]  /*17860*/  MUFU.EX2 R111, R165 ;  /* 0x000000a5006f7308 */ /* 0x0004e20000000800 */
[----:B------:R-:W-:Y:S01]  /*17870*/  F2FP.BF16.F32.PACK_AB R78, R227, R250 ;  /* 0x000000fae34e723e */ /* 0x000fe200000010ff */
[----:B------:R-:W-:Y:S01]  /*17880*/  FADD.FTZ R124, R124, R77 ;  /* 0x0000004d7c7c7221 */ /* 0x000fe20000010000 */
[----:B------:R-:W-:Y:S01]  /*17890*/  HMMA.16816.F32.BF16 R64, R72, R82, R64 ;  /* 0x000000524840723c */ /* 0x000fe20000041840 */
[----:B------:R-:W1:Y:S03]  /*178a0*/  LDSM.16.MT88.4 R80, [R100+0x3000] ;  /* 0x003000006450783b */ /* 0x000e660000004200 */
[----:B------:R-:W-:Y:S01]  /*178b0*/  F2FP.BF16.F32.PACK_AB R72, R229, R252 ;  /* 0x000000fce548723e */ /* 0x000fe200000010ff */
[----:B------:R-:W-:Y:S01]  /*178c0*/  FADD.FTZ R105, R105, R124 ;  /* 0x0000007c69697221 */ /* 0x000fe20000010000 */
[----:B------:R-:W-:Y:S02]  /*178d0*/  F2FP.BF16.F32.PACK_AB R73, R241, R231 ;  /* 0x000000e7f149723e */ /* 0x000fe400000010ff */
[----:B------:R-:W-:Y:S01]  /*178e0*/  F2FP.BF16.F32.PACK_AB R74, R174, R251 ;  /* 0x000000fbae4a723e */ /* 0x000fe200000010ff */
[----:B------:R-:W-:Y:S01]  /*178f0*/  FADD.FTZ R130, R130, R105 ;  /* 0x0000006982827221 */ /* 0x000fe20000010000 */
[-C--:B------:R-:W-:Y:S01]  /*17900*/  F2FP.BF16.F32.PACK_AB R75, R179, R178.reuse ;  /* 0x000000b2b34b723e */ /* 0x080fe200000010ff */
[----:B--2---:R-:W2:Y:S01]  /*17910*/  LDSM.16.MT88.4 R164, [R198+0xb800] ;  /* 0x00b80000c6a4783b */ /* 0x004ea20000004200 */
[----:B------:R-:W-:Y:S01]  /*17920*/  F2FP.BF16.F32.PACK_AB R77, R230, R221 ;  /* 0x000000dde64d723e */ /* 0x000fe200000010ff */
[----:B------:R-:W-:Y:S01]  /*17930*/  FADD.FTZ R130, R125, R130 ;  /* 0x000000827d827221 */ /* 0x000fe20000010000 */
[----:B---3--:R-:W-:Y:S03]  /*17940*/  F2FP.BF16.F32.PACK_AB R79, R110, R111 ;  /* 0x0000006f6e4f723e */ /* 0x008fe600000010ff */
[-C--:B------:R-:W-:Y:S03]  /*17950*/  HMMA.16816.F32.BF16 R4, R72, R84.reuse, R4 ;  /* 0x000000544804723c */ /* 0x080fe60000041804 */
[----:B------:R-:W-:Y:S04]  /*17960*/  FADD.FTZ R129, R129, R130 ;  /* 0x0000008281817221 */ /* 0x000fe80000010000 */
[----:B------:R-:W-:Y:S01]  /*17970*/  FADD.FTZ R112, R112, R129 ;  /* 0x0000008170707221 */ /* 0x000fe20000010000 */
[C---:B------:R-:W-:Y:S01]  /*17980*/  HMMA.16816.F32.BF16 R8, R76.reuse, R84, R8 ;  /* 0x000000544c08723c */ /* 0x040fe20000041808 */
[----:B------:R-:W-:Y:S03]  /*17990*/  MUFU.EX2 R85, R141 ;  /* 0x0000008d00557308 */ /* 0x000fe60000000800 */
[----:B------:R-:W-:Y:S07]  /*179a0*/  FADD.FTZ R159, R159, R112 ;  /* 0x000000709f9f7221 */ /* 0x000fee0000010000 */
[----:B------:R-:W-:Y:S01]  /*179b0*/  MUFU.EX2 R84, R138 ;  /* 0x0000008a00547308 */ /* 0x000fe20000000800 */
[-C--:B------:R-:W-:Y:S03]  /*179c0*/  HMMA.16816.F32.BF16 R12, R76, R86.reuse, R12 ;  /* 0x000000564c0c723c */ /* 0x080fe6000004180c */
[----:B------:R-:W-:Y:S05]  /*179d0*/  FADD.FTZ R159, R154, R159 ;  /* 0x0000009f9a9f7221 */ /* 0x000fea0000010000 */
[C---:B------:R-:W-:Y:S01]  /*179e0*/  HMMA.16816.F32.BF16 R16, R72.reuse, R86, R16 ;  /* 0x000000564810723c */ /* 0x040fe20000041810 */
[----:B------:R3:W-:Y:S10]  /*179f0*/  MUFU.EX2 R87, R139 ;  /* 0x0000008b00577308 */ /* 0x0007f40000000800 */
[----:B------:R1:W-:Y:S01]  /*17a00*/  MUFU.EX2 R86, R140 ;  /* 0x0000008c00567308 */ /* 0x0003e20000000800 */
[-C--:B----4-:R-:W-:Y:S03]  /*17a10*/  HMMA.16816.F32.BF16 R20, R72, R88.reuse, R20 ;  /* 0x000000584814723c */ /* 0x090fe60000041814 */
[----:B---3--:R-:W-:Y:S05]  /*17a20*/  F2FP.BF16.F32.PACK_AB R139, R128, R127 ;  /* 0x0000007f808b723e */ /* 0x008fea00000010ff */
[C---:B------:R-:W-:Y:S01]  /*17a30*/  HMMA.16816.F32.BF16 R24, R76.reuse, R88, R24 ;  /* 0x000000584c18723c */ /* 0x040fe20000041818 */
[----:B------:R-:W-:Y:S03]  /*17a40*/  MUFU.EX2 R88, R132 ;  /* 0x0000008400587308 */ /* 0x000fe60000000800 */
[----:B-1----:R-:W-:Y:S07]  /*17a50*/  MOV R140, R178 ;  /* 0x000000b2008c7202 */ /* 0x002fee0000000f00 */
[----:B------:R-:W1:Y:S01]  /*17a60*/  MUFU.EX2 R89, R133 ;  /* 0x0000008500597308 */ /* 0x000e620000000800 */
[-C--:B------:R-:W-:Y:S08]  /*17a70*/  HMMA.16816.F32.BF16 R28, R76, R90.reuse, R28 ;  /* 0x0000005a4c1c723c */ /* 0x080ff0000004181c */
[C---:B------:R-:W-:Y:S01]  /*17a80*/  HMMA.16816.F32.BF16 R32, R72.reuse, R90, R32 ;  /* 0x0000005a4820723c */ /* 0x040fe20000041820 */
[----:B------:R-:W-:Y:S03]  /*17a90*/  MUFU.EX2 R90, R144 ;  /* 0x00000090005a7308 */ /* 0x000fe60000000800 */
[----:B-1----:R-:W-:Y:S07]  /*17aa0*/  F2FP.BF16.F32.PACK_AB R138, R88, R89 ;  /* 0x00000059588a723e */ /* 0x002fee00000010ff */
[----:B------:R-:W-:Y:S01]  /*17ab0*/  MUFU.EX2 R91, R152 ;  /* 0x00000098005b7308 */ /* 0x000fe20000000800 */
[-C--:B------:R-:W-:Y:S08]  /*17ac0*/  HMMA.16816.F32.BF16 R36, R72, R92.reuse, R36 ;  /* 0x0000005c4824723c */ /* 0x080ff00000041824 */
[C---:B------:R-:W-:Y:S01]  /*17ad0*/  HMMA.16816.F32.BF16 R40, R76.reuse, R92, R40 ;  /* 0x0000005c4c28723c */ /* 0x040fe20000041828 */
[----:B------:R1:W3:Y:S10]  /*17ae0*/  MUFU.EX2 R92, R151 ;  /* 0x00000097005c7308 */ /* 0x0002f40000000800 */
[----:B------:R-:W-:Y:S01]  /*17af0*/  MUFU.EX2 R93, R142 ;  /* 0x0000008e005d7308 */ /* 0x000fe20000000800 */
[-C--:B------:R-:W-:Y:S01]  /*17b00*/  HMMA.16816.F32.BF16 R44, R76, R94.reuse, R44 ;  /* 0x0000005e4c2c723c */ /* 0x080fe2000004182c */
[----:B-1----:R-:W1:Y:S07]  /*17b10*/  LDSM.16.MT88.4 R148, [R101+0x3800] ;  /* 0x003800006594783b */ /* 0x002e6e0000004200 */
[C---:B------:R-:W-:Y:S01]  /*17b20*/  HMMA.16816.F32.BF16 R48, R72.reuse, R94, R48 ;  /* 0x0000005e4830723c */ /* 0x040fe20000041830 */
[----:B------:R-:W4:Y:S03]  /*17b30*/  MUFU.EX2 R95, R145 ;  /* 0x00000091005f7308 */ /* 0x000f260000000800 */
[----:B---3--:R-:W-:Y:S07]  /*17b40*/  F2FP.BF16.F32.PACK_AB R133, R92, R91 ;  /* 0x0000005b5c85723e */ /* 0x008fee00000010ff */
[----:B------:R-:W3:Y:S01]  /*17b50*/  MUFU.EX2 R94, R143 ;  /* 0x0000008f005e7308 */ /* 0x000ee20000000800 */
[-C--:B------:R-:W-:Y:S03]  /*17b60*/  HMMA.16816.F32.BF16 R52, R72, R80.reuse, R52 ;  /* 0x000000504834723c */ /* 0x080fe60000041834 */
[----:B----4-:R-:W-:Y:S05]  /*17b70*/  F2FP.BF16.F32.PACK_AB R132, R90, R95 ;  /* 0x0000005f5a84723e */ /* 0x010fea00000010ff */
[C---:B------:R-:W-:Y:S01]  /*17b80*/  HMMA.16816.F32.BF16 R56, R76.reuse, R80, R56 ;  /* 0x000000504c38723c */ /* 0x040fe20000041838 */
[----:B------:R-:W-:Y:S10]  /*17b90*/  MUFU.EX2 R81, R147 ;  /* 0x0000009300517308 */ /* 0x000ff40000000800 */
[----:B------:R-:W4:Y:S01]  /*17ba0*/  MUFU.EX2 R80, R146 ;  /* 0x0000009200507308 */ /* 0x000f220000000800 */
[-C--:B------:R-:W-:Y:S03]  /*17bb0*/  HMMA.16816.F32.BF16 R60, R76, R82.reuse, R60 ;  /* 0x000000524c3c723c */ /* 0x080fe6000004183c */
[----:B------:R-:W-:Y:S01]  /*17bc0*/  FADD.FTZ R77, R137, R116 ;  /* 0x00000074894d7221 */ /* 0x000fe20000010000 */
[----:B------:R-:W-:Y:S01]  /*17bd0*/  FADD.FTZ R79, R135, R104 ;  /* 0x00000068874f7221 */ /* 0x000fe20000010000 */
[----:B------:R-:W-:Y:S02]  /*17be0*/  F2FP.BF16.F32.PACK_AB R137, R85, R86 ;  /* 0x000000565589723e */ /* 0x000fe400000010ff */
[----:B------:R-:W-:Y:S01]  /*17bf0*/  FADD.FTZ R77, R134, R77 ;  /* 0x0000004d864d7221 */ /* 0x000fe20000010000 */
[----:B------:R-:W-:Y:S04]  /*17c00*/  HMMA.16816.F32.BF16 R64, R72, R82, R64 ;  /* 0x000000524840723c */ /* 0x000fe80000041840 */
[----:B---3--:R-:W-:Y:S01]  /*17c10*/  F2FP.BF16.F32.PACK_AB R134, R93, R94 ;  /* 0x0000005e5d86723e */ /* 0x008fe200000010ff */
[----:B------:R-:W-:Y:S01]  /*17c20*/  FADD.FTZ R72, R136, R79 ;  /* 0x0000004f88487221 */ /* 0x000fe20000010000 */
[----:B----4-:R-:W-:Y:S01]  /*17c30*/  F2FP.BF16.F32.PACK_AB R135, R80, R81 ;  /* 0x000000515087723e */ /* 0x010fe200000010ff */
[----:B------:R-:W-:Y:S01]  /*17c40*/  FADD.FTZ R122, R122, R77 ;  /* 0x0000004d7a7a7221 */ /* 0x000fe20000010000 */
[----:B------:R-:W-:Y:S01]  /*17c50*/  F2FP.BF16.F32.PACK_AB R136, R84, R87 ;  /* 0x000000575488723e */ /* 0x000fe200000010ff */
[----:B------:R-:W-:Y:S02]  /*17c60*/  FADD.FTZ R121, R121, R72 ;  /* 0x0000004879797221 */ /* 0x000fe40000010000 */
[----:B------:R-:W-:Y:S02]  /*17c70*/  FADD.FTZ R119, R119, R122 ;  /* 0x0000007a77777221 */ /* 0x000fe40000010000 */
[-C--:B------:R-:W-:Y:S05]  /*17c80*/  HMMA.16816.F32.BF16 R188, R132, R180.reuse, R4 ;  /* 0x000000b484bc723c */ /* 0x080fea0000041804 */
        /* <DEDUP_REMOVED lines=11> */
[----:B------:R-:W3:Y:S01]  /*17d40*/  LDSM.16.MT88.4 R4, [R100+0x3800] ;  /* 0x003800006404783b */ /* 0x000ee20000004200 */
[----:B------:R-:W-:Y:S01]  /*17d50*/  FADD.FTZ R160, R160, R157 ;  /* 0x0000009da0a07221 */ /* 0x000fe20000010000 */
[----:B------:R-:W-:Y:S01]  /*17d60*/  FADD.FTZ R220, R69, R220 ;  /* 0x000000dc45dc7221 */ /* 0x000fe20000010000 */
[C---:B------:R-:W-:Y:S04]  /*17d70*/  HMMA.16816.F32.BF16 R180, R132.reuse, R182, R16 ;  /* 0x000000b684b4723c */ /* 0x040fe80000041810 */
        /* <DEDUP_REMOVED lines=60> */
[C---:B------:R-:W-:Y:S04]  /*18140*/  HMMA.16816.F32.BF16 R140, R136.reuse, R4, R56 ;  /* 0x00000004888c723c */ /* 0x040fe80000041838 */
[----:B------:R-:W-:Y:S01]  /*18150*/  FADD.FTZ R4, R88, R89 ;  /* 0x0000005958047221 */ /* 0x000fe20000010000 */
[----:B------:R-:W-:Y:S01]  /*18160*/  FADD.FTZ R111, R110, R111 ;  /* 0x0000006f6e6f7221 */ /* 0x000fe20000010000 */
[----:B------:R-:W-:Y:S01]  /*18170*/  FADD.FTZ R252, R120, R252 ;  /* 0x000000fc78fc7221 */ /* 0x000fe20000010000 */
[----:B------:R-:W-:Y:S01]  /*18180*/  FADD.FTZ R228, R117, R228 ;  /* 0x000000e475e47221 */ /* 0x000fe20000010000 */
[-C--:B------:R-:W-:Y:S01]  /*18190*/  HMMA.16816.F32.BF16 R136, R136, R6.reuse, R60 ;  /* 0x000000068888723c */ /* 0x080fe2000004183c */
[----:B------:R2:W-:Y:S02]  /*181a0*/  STL [R1], R4 ;  /* 0x0000000401007387 */ /* 0x0005e40000100800 */
[----:B------:R-:W-:Y:S01]  /*181b0*/  FADD.FTZ R86, R86, R111 ;  /* 0x0000006f56567221 */ /* 0x000fe20000010000 */
[----:B------:R-:W-:Y:S01]  /*181c0*/  FADD.FTZ R95, R95, R252 ;  /* 0x000000fc5f5f7221 */ /* 0x000fe20000010000 */
[----:B------:R-:W-:Y:S01]  /*181d0*/  FADD.FTZ R91, R91, R228 ;  /* 0x000000e45b5b7221 */ /* 0x000fe20000010000 */
[----:B------:R-:W-:Y:S01]  /*181e0*/  MOV R199, R2 ;  /* 0x0000000200c77202 */ /* 0x000fe20000000f00 */
        /* <DEDUP_REMOVED lines=12> */
[----:B------:R-:W-:Y:S06]  /*182b0*/  BRA.U UP0, `(.L_x_389) ;  /* 0xffffff9900647547 */ /* 0x000fec000b83ffff */
.L_x_388:
[----:B------:R-:W1:Y:S01]  /*182c0*/  LDL.LU R10, [R1] ;  /* 0x00000000010a7983 */ /* 0x000e620000300800 */
[----:B------:R-:W-:Y:S01]  /*182d0*/  UISETP.NE.AND UP3, UPT, UR19, -0x1, UPT ;  /* 0xffffffff1300788c */ /* 0x000fe2000bf65270 */
[----:B------:R-:W3:Y:S01]  /*182e0*/  S2UR UR9, SR_CTAID.Y ;  /* 0x00000000000979c3 */ /* 0x000ee20000002600 */
[----:B------:R-:W-:Y:S01]  /*182f0*/  LOP3.LUT P5, RZ, R235, 0x8, RZ, 0xc0, !PT ;  /* 0x00000008ebff7812 */ /* 0x000fe200078ac0ff */
[----:B------:R-:W4:Y:S01]  /*18300*/  SHFL.BFLY PT, R5, R252, 0x2, 0x1f ;  /* 0x0c401f00fc057f89 */ /* 0x000f2200000e0000 */
[----:B------:R-:W5:Y:S03]  /*18310*/  LDCU.U8 UR4, c[0x0][0x549] ;  /* 0x0000a920ff0477ac */ /* 0x000f660008000000 */
[----:B------:R-:W2:Y:S01]  /*18320*/  SHFL.BFLY PT, R8, R251, 0x2, 0x1f ;  /* 0x0c401f00fb087f89 */ /* 0x000ea200000e0000 */
[----:B------:R-:W3:Y:S01]  /*18330*/  LDCU.U8 UR8, c[0x0][0x548] ;  /* 0x0000a900ff0877ac */ /* 0x000ee20008000000 */
[----:B------:R-:W1:Y:S02]  /*18340*/  S2UR UR13, SR_CTAID.Z ;  /* 0x00000000000d79c3 */ /* 0x000e640000002700 */
[----:B------:R-:W2:Y:S01]  /*18350*/  SHFL.BFLY PT, R7, R250, 0x2, 0x1f ;  /* 0x0c401f00fa077f89 */ /* 0x000ea200000e0000 */
[----:B------:R-:W2:Y:S01]  /*18360*/  @!UP3 LDCU.64 UR6, c[0x0][0x400] ;  /* 0x00008000ff06b7ac */ /* 0x000ea20008000a00 */
[----:B------:R-:W-:Y:S01]  /*18370*/  UISETP.NE.AND UP2, UPT, UR19, -0x1, UPT ;  /* 0xffffffff1300788c */ /* 0x000fe2000bf45270 */
[----:B------:R-:W2:Y:S01]  /*18380*/  LDCU UR11, c[0x0][0x434] ;  /* 0x00008680ff0b77ac */ /* 0x000ea20008000800 */
[----:B-----5:R-:W-:Y:S01]  /*18390*/  UISETP.NE.AND UP1, UPT, UR4, URZ, UPT ;  /* 0x000000ff0400728c */ /* 0x020fe2000bf25270 */
[----:B------:R-:W5:Y:S01]  /*183a0*/  LDCU UR4, c[0x0][0x434] ;  /* 0x00008680ff0477ac */ /* 0x000f620008000800 */
[----:B----4-:R-:W-:-:S02]  /*183b0*/  FADD.FTZ R6, R5, R252 ;  /* 0x000000fc05067221 */ /* 0x010fc40000010000 */
[----:B---3--:R-:W-:Y:S02]  /*183c0*/  UISETP.NE.AND UP0, UPT, UR8, URZ, !UP1 ;  /* 0x000000ff0800728c */ /* 0x008fe4000cf05270 */
[----:B--2---:R-:W-:Y:S01]  /*183d0*/  @!UP3 UIMAD.WIDE.U32 UR14, UR9, UR6, URZ ;  /* 0x00000006090eb2a5 */ /* 0x004fe2000f8e00ff */
[----:B------:R-:W-:Y:S01]  /*183e0*/  FADD.FTZ R5, R8, R251 ;  /* 0x000000fb08057221 */ /* 0x000fe20000010000 */
[----:B------:R-:W2:Y:S03]  /*183f0*/  SHFL.BFLY PT, R9, R6, 0x1, 0x1f ;  /* 0x0c201f0006097f89 */ /* 0x000ea600000e0000 */
[----:B------:R-:W5:Y:S01]  /*18400*/  @UP1 LDCU UR12, c[0x0][0x430] ;  /* 0x00008600ff0c17ac */ /* 0x000f620008000800 */
[----:B------:R-:W-:Y:S01]  /*18410*/  FADD.FTZ R14, R7, R250 ;  /* 0x000000fa070e7221 */ /* 0x000fe20000010000 */
[----:B------:R-:W3:Y:S01]  /*18420*/  SHFL.BFLY PT, R8, R5, 0x1, 0x1f ;  /* 0x0c201f0005087f89 */ /* 0x000ee200000e0000 */
[----:B------:R-:W-:Y:S01]  /*18430*/  SHF.L.U32 R7, R235, 0x1, RZ ;  /* 0x00000001eb077819 */ /* 0x000fe200000006ff */
[----:B------:R-:W-:-:S02]  /*18440*/  @!UP3 UIMAD UR10, UR9, UR7, UR15 ;  /* 0x00000007090ab2a4 */ /* 0x000fc4000f8e020f */
[----:B------:R-:W4:Y:S01]  /*18450*/  SHFL.BFLY PT, R13, R14, 0x1, 0x1f ;  /* 0x0c201f000e0d7f89 */ /* 0x000f2200000e0000 */
[----:B------:R-:W3:Y:S01]  /*18460*/  @UP3 LDCU.64 UR6, c[0x0][0x408] ;  /* 0x00008100ff0637ac */ /* 0x000ee20008000a00 */
[----:B------:R-:W1:Y:S01]  /*18470*/  @UP1 LDCU UR15, c[0x0][0x430] ;  /* 0x00008600ff0f17ac */ /* 0x000e620008000800 */
[----:B-----5:R-:W-:Y:S01]  /*18480*/  @UP1 UIMAD UR11, UR12, UR4, URZ ;  /* 0x000000040c0b12a4 */ /* 0x020fe2000f8e02ff */
[----:B--2---:R-:W-:Y:S01]  /*18490*/  FADD.FTZ R9, R6, R9 ;  /* 0x0000000906097221 */ /* 0x004fe20000010000 */
[----:B------:R-:W-:Y:S01]  /*184a0*/  LOP3.LUT R6, R7, 0x6, RZ, 0xc0, !PT ;  /* 0x0000000607067812 */ /* 0x000fe200078ec0ff */
[----:B---3--:R-:W-:Y:S01]  /*184b0*/  @UP3 UIMAD.WIDE.U32 UR16, UR19, UR6, URZ ;  /* 0x00000006131032a5 */ /* 0x008fe2000f8e00ff */
[----:B------:R-:W-:Y:S01]  /*184c0*/  FADD.FTZ R8, R5, R8 ;  /* 0x0000000805087221 */ /* 0x000fe20000010000 */
[----:B------:R-:W-:Y:S01]  /*184d0*/  SHF.L.U32 R5, R235, 0x5, RZ ;  /* 0x00000005eb057819 */ /* 0x000fe200000006ff */
[----:B------:R-:W2:Y:S01]  /*184e0*/  MUFU.RCP R12, R9 ;  /* 0x00000009000c7308 */ /* 0x000ea20000001000 */
[----:B------:R-:W-:Y:S01]  /*184f0*/  FSETP.NE.FTZ.AND P4, PT, R9, RZ, PT ;  /* 0x000000ff0900720b */ /* 0x000fe20003f95000 */
[----:B----4-:R-:W-:Y:S01]  /*18500*/  FADD.FTZ R13, R14, R13 ;  /* 0x0000000d0e0d7221 */ /* 0x010fe20000010000 */
[----:B------:R-:W-:Y:S01]  /*18510*/  LOP3.LUT R5, R6, 0x7c00, R5, 0xf8, !PT ;  /* 0x00007c0006057812 */ /* 0x000fe200078ef805 */
[----:B------:R-:W3:Y:S01]  /*18520*/  S2UR UR6, SR_CTAID.X ;  /* 0x00000000000679c3 */ /* 0x000ee20000002500 */
[----:B------:R-:W-:Y:S01]  /*18530*/  FSETP.NE.FTZ.AND P3, PT, R8, RZ, PT ;  /* 0x000000ff0800720b */ /* 0x000fe20003f75000 */
[----:B------:R-:W-:Y:S01]  /*18540*/  @UP3 UIMAD UR10, UR19, UR7, UR17 ;  /* 0x00000007130a32a4 */ /* 0x000fe2000f8e0211 */
[----:B------:R-:W-:Y:S01]  /*18550*/  FSETP.NE.FTZ.AND P1, PT, R13, RZ, PT ;  /* 0x000000ff0d00720b */ /* 0x000fe20003f35000 */
[----:B------:R-:W4:Y:S01]  /*18560*/  MUFU.RCP R6, R13 ;  /* 0x0000000d00067308 */ /* 0x000f220000001000 */
[----:B------:R-:W-:Y:S01]  /*18570*/  @!UP2 UIMAD UR19, UR9, UR4, URZ ;  /* 0x000000040913a2a4 */ /* 0x000fe2000f8e02ff */
[----:B------:R-:W-:Y:S01]  /*18580*/  @UP1 UMOV UR7, 0x1 ;  /* 0x0000000100071882 */ /* 0x000fe20000000000 */
[----:B------:R-:W-:-:S02]  /*18590*/  @UP3 UMOV UR14, UR16 ;  /* 0x00000010000e3c82 */ /* 0x000fc40008000000 */
[----:B------:R-:W-:-:S03]  /*185a0*/  USHF.R.S32.HI UR12, URZ, 0x1f, UR19 ;  /* 0x0000001fff0c7899 */ /* 0x000fc60008011413 */
[----:B------:R-:W5:Y:S01]  /*185b0*/  MUFU.RCP R11, R8 ;  /* 0x00000008000b7308 */ /* 0x000f620000001000 */
[----:B--2---:R-:W-:-:S05]  /*185c0*/  FSEL R12, R12, 1, P4 ;  /* 0x3f8000000c0c7808 */ /* 0x004fca0002000000 */
[C---:B------:R-:W-:Y:S01]  /*185d0*/  FMUL.FTZ R188, R12.reuse, R188 ;  /* 0x000000bc0cbc7220 */ /* 0x040fe20000410000 */
[C---:B------:R-:W-:Y:S01]  /*185e0*/  FMUL.FTZ R189, R12.reuse, R189 ;  /* 0x000000bd0cbd7220 */ /* 0x040fe20000410000 */
[----:B------:R-:W-:Y:S01]  /*185f0*/  FMUL.FTZ R180, R12, R180 ;  /* 0x000000b40cb47220 */ /* 0x000fe20000410000 */
[----:B----4-:R-:W-:Y:S01]  /*18600*/  FSEL R6, R6, 1, P1 ;  /* 0x3f80000006067808 */ /* 0x010fe20000800000 */
[C---:B------:R-:W-:Y:S01]  /*18610*/  FMUL.FTZ R181, R12.reuse, R181 ;  /* 0x000000b50cb57220 */ /* 0x040fe20000410000 */
[C---:B------:R-:W-:Y:S01]  /*18620*/  FMUL.FTZ R176, R12.reuse, R176 ;  /* 0x000000b00cb07220 */ /* 0x040fe20000410000 */
[C---:B------:R-:W-:Y:S01]  /*18630*/  FMUL.FTZ R177, R12.reuse, R177 ;  /* 0x000000b10cb17220 */ /* 0x040fe20000410000 */
[----:B------:R-:W-:Y:S01]  /*18640*/  FMUL.FTZ R164, R12, R164 ;  /* 0x000000a40ca47220 */ /* 0x000fe20000410000 */
[C---:B------:R-:W-:Y:S01]  /*18650*/  FMUL.FTZ R194, R6.reuse, R194 ;  /* 0x000000c206c27220 */ /* 0x040fe20000410000 */
[C---:B------:R-:W-:Y:S01]  /*18660*/  FMUL.FTZ R195, R6.reuse, R195 ;  /* 0x000000c306c37220 */ /* 0x040fe20000410000 */
[C---:B------:R-:W-:Y:S01]  /*18670*/  FMUL.FTZ R186, R6.reuse, R186 ;  /* 0x000000ba06ba7220 */ /* 0x040fe20000410000 */
[----:B-----5:R-:W-:Y:S01]  /*18680*/  FSEL R11, R11, 1, P3 ;  /* 0x3f8000000b0b7808 */ /* 0x020fe20001800000 */
        /* <DEDUP_REMOVED lines=15> */
[C---:B------:R-:W-:Y:S01]  /*18780*/  FMUL.FTZ R191, R11.reuse, R191 ;  /* 0x000000bf0bbf7220 */ /* 0x040fe20000410000 */
[C---:B------:R-:W-:Y:S01]  /*18790*/  FMUL.FTZ R182, R11.reuse, R182 ;  /* 0x000000b60bb67220 */ /* 0x040fe20000410000 */
[C---:B------:R-:W-:Y:S01]  /*187a0*/  FMUL.FTZ R183, R11.reuse, R183 ;  /* 0x000000b70bb77220 */ /* 0x040fe20000410000 */
[----:B------:R-:W-:Y:S01]  /*187b0*/  SEL R6, R6, 0xffffffe0, !P5 ;  /* 0xffffffe006067807 */ /* 0x000fe20006800000 */
        /* <DEDUP_REMOVED lines=28> */
[----:B------:R-:W-:Y:S01]  /*18980*/  FMUL.FTZ R134, R11, R134 ;  /* 0x000000860b867220 */ /* 0x000fe20000410000 */
[----:B------:R-:W-:Y:S01]  /*18990*/  F2FP.BF16.F32.PACK_AB R170, R171, R170 ;  /* 0x000000aaabaa723e */ /* 0x000fe200000010ff */
[C---:B------:R-:W-:Y:S01]  /*189a0*/  FMUL.FTZ R132, R12.reuse, R132 ;  /* 0x000000840c847220 */ /* 0x040fe20000410000 */
[----:B------:R-:W-:Y:S01]  /*189b0*/  FMUL.FTZ R133, R12, R133 ;  /* 0x000000850c857220 */ /* 0x000fe20000410000 */
[----:B------:R-:W-:Y:S01]  /*189c0*/  FMUL.FTZ R11, R11, R135 ;  /* 0x000000870b0b7220 */ /* 0x000fe20000410000 */
[----:B------:R-:W-:Y:S01]  /*189d0*/  F2FP.BF16.F32.PACK_AB R160, R161, R160 ;  /* 0x000000a0a1a0723e */ /* 0x000fe200000010ff */
[----:B------:R-:W2:Y:S01]  /*189e0*/  @P4 MUFU.LG2 R9, R9 ;  /* 0x0000000900094308 */ /* 0x000ea20000000c00 */
[----:B------:R-:W-:-:S02]  /*189f0*/  F2FP.BF16.F32.PACK_AB R162, R163, R162 ;  /* 0x000000a2a3a2723e */ /* 0x000fc400000010ff */
[----:B------:R-:W-:Y:S02]  /*18a00*/  F2FP.BF16.F32.PACK_AB R148, R149, R148 ;  /* 0x000000949594723e */ /* 0x000fe400000010ff */
[----:B------:R-:W-:Y:S02]  /*18a10*/  F2FP.BF16.F32.PACK_AB R150, R151, R150 ;  /* 0x000000969796723e */ /* 0x000fe400000010ff */
[----:B------:R-:W-:Y:S01]  /*18a20*/  F2FP.BF16.F32.PACK_AB R158, R159, R158 ;  /* 0x0000009e9f9e723e */ /* 0x000fe200000010ff */
[----:B------:R-:W-:Y:S01]  /*18a30*/  @P3 MUFU.LG2 R8, R8 ;  /* 0x0000000800083308 */ /* 0x000fe20000000c00 */
[----:B------:R-:W-:Y:S02]  /*18a40*/  F2FP.BF16.F32.PACK_AB R154, R155, R154 ;  /* 0x0000009a9b9a723e */ /* 0x000fe400000010ff */
[----:B------:R-:W-:Y:S02]  /*18a50*/  F2FP.BF16.F32.PACK_AB R144, R145, R144 ;  /* 0x000000909190723e */ /* 0x000fe400000010ff */
[----:B------:R-:W-:-:S02]  /*18a60*/  F2FP.BF16.F32.PACK_AB R146, R147, R146 ;  /* 0x000000929392723e */ /* 0x000fc400000010ff */
[----:B------:R-:W-:Y:S02]  /*18a70*/  F2FP.BF16.F32.PACK_AB R132, R133, R132 ;  /* 0x000000848584723e */ /* 0x000fe400000010ff */
[----:B------:R-:W-:Y:S01]  /*18a80*/  F2FP.BF16.F32.PACK_AB R11, R11, R134 ;  /* 0x000000860b0b723e */ /* 0x000fe200000010ff */
[----:B--2---:R-:W-:Y:S01]  /*18a90*/  @P4 FMUL.FTZ R9, R9, 0.69314718246459960938 ;  /* 0x3f31721809094820 */ /* 0x004fe20000410000 */
[----:B------:R-:W-:Y:S02]  /*18aa0*/  F2FP.BF16.F32.PACK_AB R142, R143, R142 ;  /* 0x0000008e8f8e723e */ /* 0x000fe400000010ff */
[----:B------:R-:W-:Y:S02]  /*18ab0*/  F2FP.BF16.F32.PACK_AB R138, R139, R138 ;  /* 0x0000008a8b8a723e */ /* 0x000fe400000010ff */
[----:B------:R-:W-:-:S04]  /*18ac0*/  LOP3.LUT R12, R247, 0x1f8, RZ, 0xc0, !PT ;  /* 0x000001f8f70c7812 */ /* 0x000fc800078ec0ff */
[----:B------:R-:W-:-:S04]  /*18ad0*/  LOP3.LUT R12, R12, 0x38, R235, 0x78, !PT ;  /* 0x000000380c0c7812 */ /* 0x000fc800078e78eb */
[----:B------:R-:W-:Y:S01]  /*18ae0*/  LOP3.LUT R247, R12, 0x1e00, R247, 0xf8, !PT ;  /* 0x00001e000cf77812 */ /* 0x000fe200078ef8f7 */
[----:B-1----:R-:W1:Y:S02]  /*18af0*/  SHFL.BFLY PT, R4, R10, 0x2, 0x1f ;  /* 0x0c401f000a047f89 */ /* 0x002e6400000e0000 */
[----:B-1----:R-:W-:Y:S01]  /*18b00*/  FADD.FTZ R4, R4, R10 ;  /* 0x0000000a04047221 */ /* 0x002fe20000010000 */
[----:B------:R-:W-:-:S04]  /*18b10*/  SHF.L.U32 R10, R235, 0x4, RZ ;  /* 0x00000004eb0a7819 */ /* 0x000fc800000006ff */
[----:B------:R-:W1:Y:S01]  /*18b20*/  SHFL.BFLY PT, R15, R4, 0x1, 0x1f ;  /* 0x0c201f00040f7f89 */ /* 0x000e6200000e0000 */
[----:B------:R-:W-:-:S04]  /*18b30*/  LOP3.LUT R10, R10, 0x1c0, RZ, 0xc0, !PT ;  /* 0x000001c00a0a7812 */ /* 0x000fc800078ec0ff */
[----:B------:R-:W-:-:S04]  /*18b40*/  LOP3.LUT R10, R10, 0x38, R7, 0xf8, !PT ;  /* 0x000000380a0a7812 */ /* 0x000fc800078ef807 */
[----:B------:R-:W-:Y:S02]  /*18b50*/  LOP3.LUT R5, R5, R10, RZ, 0xfc, !PT ;  /* 0x0000000a05057212 */ /* 0x000fe400078efcff */
[----:B------:R-:W2:Y:S02]  /*18b60*/  S2R R10, SR_CTAID.X ;  /* 0x00000000000a7919 */ /* 0x000ea40000002500 */
[----:B------:R-:W-:-:S04]  /*18b70*/  LEA R5, R5, UR5, 0x1 ;  /* 0x0000000505057c11 */ /* 0x000fc8000f8e08ff */
[----:B------:R-:W-:Y:S01]  /*18b80*/  IADD3 R19, PT, PT, R6, R5, RZ ;  /* 0x0000000506137210 */ /* 0x000fe20007ffe0ff */
[----:B------:R-:W-:Y:S01]  /*18b90*/  STS [R5], R188 ;  /* 0x000000bc05007388 */ /* 0x000fe20000000800 */
[----:B------:R-:W-:-:S03]  /*18ba0*/  IADD3 R17, PT, PT, R5, 0x40, RZ ;  /* 0x0000004005117810 */ /* 0x000fc60007ffe0ff */
[----:B------:R-:W-:Y:S01]  /*18bb0*/  STS [R5+0x400], R190 ;  /* 0x000400be05007388 */ /* 0x000fe20000000800 */
[----:B-1----:R-:W-:-:S04]  /*18bc0*/  FADD.FTZ R15, R4, R15 ;  /* 0x0000000f040f7221 */ /* 0x002fc80000010000 */
[----:B------:R-:W1:Y:S01]  /*18bd0*/  MUFU.RCP R4, R15 ;  /* 0x0000000f00047308 */ /* 0x000e620000001000 */
[----:B------:R-:W-:-:S13]  /*18be0*/  FSETP.NE.FTZ.AND P2, PT, R15, RZ, PT ;  /* 0x000000ff0f00720b */ /* 0x000fda0003f55000 */
[----:B------:R-:W4:Y:S01]  /*18bf0*/  @P2 MUFU.LG2 R15, R15 ;  /* 0x0000000f000f2308 */ /* 0x000f220000000c00 */
[----:B-1----:R-:W-:-:S05]  /*18c00*/  FSEL R4, R4, 1, P2 ;  /* 0x3f80000004047808 */ /* 0x002fca0001000000 */
        /* <DEDUP_REMOVED lines=16> */
[----:B------:R-:W-:-:S02]  /*18d10*/  MOV R4, 0x10 ;  /* 0x0000001000047802 */ /* 0x000fc40000000f00 */
[----:B------:R-:W-:Y:S02]  /*18d20*/  F2FP.BF16.F32.PACK_AB R192, R193, R192 ;  /* 0x000000c0c1c0723e */ /* 0x000fe400000010ff */
[----:B------:R-:W-:Y:S02]  /*18d30*/  SEL R4, R4, 0xfffffff0, !P0 ;  /* 0xfffffff004047807 */ /* 0x000fe40004000000 */
[----:B------:R-:W-:Y:S02]  /*18d40*/  LOP3.LUT P0, RZ, R235, 0x10, RZ, 0xc0, !PT ;  /* 0x00000010ebff7812 */ /* 0x000fe4000780c0ff */
[C---:B------:R-:W-:Y:S02]  /*18d50*/  IADD3 R7, PT, PT, R4.reuse, R5, RZ ;  /* 0x0000000504077210 */ /* 0x040fe40007ffe0ff */
[----:B------:R-:W-:Y:S02]  /*18d60*/  F2FP.BF16.F32.PACK_AB R184, R185, R184 ;  /* 0x000000b8b9b8723e */ /* 0x000fe400000010ff */
[----:B------:R-:W-:Y:S01]  /*18d70*/  IADD3 R21, PT, PT, R4, R19, RZ ;  /* 0x0000001304157210 */ /* 0x000fe20007ffe0ff */
[----:B------:R-:W-:Y:S01]  /*18d80*/  STS [R7], R180 ;  /* 0x000000b407007388 */ /* 0x000fe20000000800 */
[----:B------:R-:W-:-:S02]  /*18d90*/  F2FP.BF16.F32.PACK_AB R172, R173, R172 ;  /* 0x000000acadac723e */ /* 0x000fc400000010ff */
[----:B------:R-:W-:Y:S01]  /*18da0*/  F2FP.BF16.F32.PACK_AB R168, R169, R168 ;  /* 0x000000a8a9a8723e */ /* 0x000fe200000010ff */
[----:B------:R-:W-:Y:S01]  /*18db0*/  STS [R7+0x400], R182 ;  /* 0x000400b607007388 */ /* 0x000fe20000000800 */
[----:B------:R-:W-:Y:S02]  /*18dc0*/  F2FP.BF16.F32.PACK_AB R156, R157, R156 ;  /* 0x0000009c9d9c723e */ /* 0x000fe400000010ff */
[----:B------:R-:W-:Y:S01]  /*18dd0*/  @P0 IADD3 R17, PT, PT, R5, -0x40, RZ ;  /* 0xffffffc005110810 */ /* 0x000fe20007ffe0ff */
[----:B------:R-:W-:Y:S01]  /*18de0*/  STS [R5+0x2000], R192 ;  /* 0x002000c005007388 */ /* 0x000fe20000000800 */
[----:B------:R-:W-:Y:S02]  /*18df0*/  F2FP.BF16.F32.PACK_AB R152, R153, R152 ;  /* 0x000000989998723e */ /* 0x000fe400000010ff */
[----:B------:R-:W-:Y:S01]  /*18e00*/  F2FP.BF16.F32.PACK_AB R140, R141, R140 ;  /* 0x0000008c8d8c723e */ /* 0x000fe200000010ff */
[----:B------:R1:W-:Y:S01]  /*18e10*/  STS [R5+0x2400], R194 ;  /* 0x002400c205007388 */ /* 0x0003e20000000800 */
[----:B------:R-:W-:-:S03]  /*18e20*/  F2FP.BF16.F32.PACK_AB R136, R137, R136 ;  /* 0x000000888988723e */ /* 0x000fc600000010ff */
[----:B------:R-:W-:Y:S04]  /*18e30*/  STS [R7+0x2000], R184 ;  /* 0x002000b807007388 */ /* 0x000fe80000000800 */
[----:B------:R5:W-:Y:S04]  /*18e40*/  STS [R7+0x2400], R186 ;  /* 0x002400ba07007388 */ /* 0x000be80000000800 */
[----:B------:R-:W-:Y:S04]  /*18e50*/  STS [R19], R176 ;  /* 0x000000b013007388 */ /* 0x000fe80000000800 */
[----:B------:R-:W-:Y:S04]  /*18e60*/  STS [R19+0x400], R178 ;  /* 0x000400b213007388 */ /* 0x000fe80000000800 */
[----:B------:R-:W-:Y:S04]  /*18e70*/  STS [R21], R164 ;  /* 0x000000a415007388 */ /* 0x000fe80000000800 */
[----:B------:R-:W-:Y:S01]  /*18e80*/  STS [R21+0x400], R166 ;  /* 0x000400a615007388 */ /* 0x000fe20000000800 */
[----:B-1----:R-:W-:-:S03]  /*18e90*/  IADD3 R5, PT, PT, R4, R17, RZ ;  /* 0x0000001104057210 */ /* 0x002fc60007ffe0ff */
[----:B------:R-:W-:Y:S04]  /*18ea0*/  STS [R19+0x2000], R172 ;  /* 0x002000ac13007388 */ /* 0x000fe80000000800 */
[----:B------:R1:W-:Y:S01]  /*18eb0*/  STS [R19+0x2400], R174 ;  /* 0x002400ae13007388 */ /* 0x0003e20000000800 */
[----:B-----5:R-:W-:Y:S02]  /*18ec0*/  IADD3 R7, PT, PT, R6, R17, RZ ;  /* 0x0000001106077210 */ /* 0x020fe40007ffe0ff */
[----:B------:R1:W1:Y:S01]  /*18ed0*/  @P1 MUFU.LG2 R6, R13 ;  /* 0x0000000d00061308 */ /* 0x0002620000000c00 */
[----:B------:R-:W-:Y:S04]  /*18ee0*/  STS [R21+0x2000], R168 ;  /* 0x002000a815007388 */ /* 0x000fe80000000800 */
[----:B------:R-:W-:Y:S04]  /*18ef0*/  STS [R21+0x2400], R170 ;  /* 0x002400aa15007388 */ /* 0x000fe80000000800 */
[----:B------:R-:W-:Y:S04]  /*18f00*/  STS [R17], R160 ;  /* 0x000000a011007388 */ /* 0x000fe80000000800 */
[----:B------:R-:W-:Y:S04]  /*18f10*/  STS [R17+0x400], R162 ;  /* 0x000400a211007388 */ /* 0x000fe80000000800 */
[----:B------:R-:W-:Y:S04]  /*18f20*/  STS [R5], R148 ;  /* 0x0000009405007388 */ /* 0x000fe80000000800 */
[----:B------:R-:W-:Y:S01]  /*18f30*/  STS [R5+0x400], R150 ;  /* 0x0004009605007388 */ /* 0x000fe20000000800 */
[----:B-1----:R-:W-:-:S02]  /*18f40*/  IADD3 R19, PT, PT, R4, R7, RZ ;  /* 0x0000000704137210 */ /* 0x002fc40007ffe0ff */
[----:B------:R-:W1:Y:S01]  /*18f50*/  @P3 LDC R4, c[0x0][0x458] ;  /* 0x00011600ff043b82 */ /* 0x000e620000000800 */
[----:B------:R-:W-:Y:S04]  /*18f60*/  STS [R17+0x2000], R156 ;  /* 0x0020009c11007388 */ /* 0x000fe80000000800 */
[----:B------:R5:W-:Y:S04]  /*18f70*/  STS [R17+0x2400], R158 ;  /* 0x0024009e11007388 */ /* 0x000be80000000800 */
[----:B------:R-:W-:Y:S04]  /*18f80*/  STS [R5+0x2000], R152 ;  /* 0x0020009805007388 */ /* 0x000fe80000000800 */
[----:B------:R3:W-:Y:S04]  /*18f90*/  STS [R5+0x2400], R154 ;  /* 0x0024009a05007388 */ /* 0x0007e80000000800 */
[----:B------:R-:W-:Y:S04]  /*18fa0*/  STS [R7], R144 ;  /* 0x0000009007007388 */ /* 0x000fe80000000800 */
[----:B------:R-:W-:Y:S04]  /*18fb0*/  STS [R7+0x400], R146 ;  /* 0x0004009207007388 */ /* 0x000fe80000000800 */
[----:B------:R-:W-:Y:S04]  /*18fc0*/  STS [R19], R132 ;  /* 0x0000008413007388 */ /* 0x000fe80000000800 */
[----:B------:R2:W-:Y:S01]  /*18fd0*/  STS [R19+0x400], R11 ;  /* 0x0004000b13007388 */ /* 0x0005e20000000800 */
[----:B-----5:R-:W5:Y:S03]  /*18fe0*/  @P4 LDC R17, c[0x0][0x458] ;  /* 0x00011600ff114b82 */ /* 0x020f660000000800 */
[----:B------:R-:W-:Y:S04]  /*18ff0*/  STS [R7+0x2000], R140 ;  /* 0x0020008c07007388 */ /* 0x000fe80000000800 */
[----:B------:R4:W-:Y:S01]  /*19000*/  STS [R7+0x2400], R142 ;  /* 0x0024008e07007388 */ /* 0x0009e20000000800 */
[----:B---3--:R-:W3:Y:S03]  /*19010*/  @P1 LDC R5, c[0x0][0x458] ;  /* 0x00011600ff051b82 */ /* 0x008ee60000000800 */
[----:B------:R1:W-:Y:S04]  /*19020*/  STS [R19+0x2000], R136 ;  /* 0x0020008813007388 */ /* 0x0003e80000000800 */
[----:B------:R1:W-:Y:S01]  /*19030*/  STS [R19+0x2400], R138 ;  /* 0x0024008a13007388 */ /* 0x0003e20000000800 */
[----:B--2---:R-:W-:Y:S01]  /*19040*/  MOV R11, 0x7f800000 ;  /* 0x7f800000000b7802 */ /* 0x004fe20000000f00 */
[----:B-----5:R-:W-:Y:S01]  /*19050*/  @P4 FFMA.FTZ R11, R68, R17, R9 ;  /* 0x00000011440b4223 */ /* 0x020fe20000010009 */
[----:B----4-:R-:W2:Y:S01]  /*19060*/  @P2 LDC R7, c[0x0][0x458] ;  /* 0x00011600ff072b82 */ /* 0x010ea20000000800 */
[----:B-1----:R-:W-:Y:S05]  /*19070*/  BRA.U UP1, `(.L_x_392) ;  /* 0x0000000101207547 */ /* 0x002fea000b800000 */
[----:B------:R-:W-:Y:S01]  /*19080*/  UISETP.NE.AND UP1, UPT, UR8, URZ, UPT ;  /* 0x000000ff0800728c */ /* 0x000fe2000bf25270 */
[----:B------:R-:W1:Y:S10]  /*19090*/  LDCU UR8, c[0x0][0x3e0] ;  /* 0x00007c00ff0877ac */ /* 0x000e740008000800 */
[----:B------:R-:W1:Y:S01]  /*190a0*/  @UP1 LDCU UR7, c[0x0][0x454] ;  /* 0x00008a80ff0717ac */ /* 0x000e620008000800 */
[----:B------:R-:W-:Y:S01]  /*190b0*/  @UP1 UMOV UR15, 0x1 ;  /* 0x00000001000f1882 */ /* 0x000fe20000000000 */
[----:B------:R-:W4:Y:S01]  /*190c0*/  @UP1 LDCU UR11, c[0x0][0x454] ;  /* 0x00008a80ff0b17ac */ /* 0x000f220008000800 */
[----:B------:R-:W-:Y:S01]  /*190d0*/  @!UP1 UMOV UR15, 0x1 ;  /* 0x00000001000f9882 */ /* 0x000fe20000000000 */
[----:B-1----:R-:W-:-:S02]  /*190e0*/  @UP1 UIMAD UR7, UR7, UR8, URZ ;  /* 0x00000008070712a4 */ /* 0x002fc4000f8e02ff */
[----:B----4-:R-:W-:-:S12]  /*190f0*/  @!UP1 UIMAD UR7, UR4, UR8, URZ ;  /* 0x00000008040792a4 */ /* 0x010fd8000f8e02ff */
.L_x_392:
[----:B------:R-:W-:Y:S01]  /*19100*/  UIMAD UR11, UR13, UR11, URZ ;  /* 0x0000000b0d0b72a4 */ /* 0x000fe2000f8e02ff */
[----:B------:R-:W-:Y:S01]  /*19110*/  LOP3.LUT P0, RZ, R235, 0x3, RZ, 0xc0, !PT ;  /* 0x00000003ebff7812 */ /* 0x000fe2000780c0ff */
[----:B------:R-:W-:Y:S01]  /*19120*/  UIMAD UR8, UR6, UR15, URZ ;  /* 0x0000000f060872a4 */ /* 0x000fe2000f8e02ff */
[----:B------:R-:W-:Y:S01]  /*19130*/  @P1 FMUL.FTZ R9, R6, 0.69314718246459960938 ;  /* 0x3f31721806091820 */ /* 0x000fe20000410000 */
[----:B------:R-:W-:Y:S01]  /*19140*/  USEL UR19, UR19, URZ, UP0 ;  /* 0x000000ff13137287 */ /* 0x000fe20008000000 */
[----:B------:R-:W-:Y:S01]  /*19150*/  @P3 FMUL.FTZ R8, R8, 0.69314718246459960938 ;  /* 0x3f31721808083820 */ /* 0x000fe20000410000 */
[----:B------:R-:W-:Y:S01]  /*19160*/  @!UP0 UIMAD UR11, UR9, UR7, UR11 ;  /* 0x00000007090b82a4 */ /* 0x000fe2000f8e020b */
[----:B------:R-:W-:Y:S01]  /*19170*/  @P2 FMUL.FTZ R15, R15, 0.69314718246459960938 ;  /* 0x3f3172180f0f2820 */ /* 0x000fe20000410000 */
        /* <DEDUP_REMOVED lines=10> */
[----:B---3--:R-:W-:Y:S01]  /*19220*/  @P1 FFMA.FTZ R12, R0, R5, R9 ;  /* 0x00000005000c1223 */ /* 0x008fe20000010009 */
[----:B------:R-:W-:Y:S01]  /*19230*/  @P3 FFMA.FTZ R14, R3, R4, R8 ;  /* 0x00000004030e3223 */ /* 0x000fe20000010008 */
[----:B------:R-:W-:Y:S01]  /*19240*/  UIADD3.X UR4, UPT, UPT, UR4, UR12, UR7, UP1, UP0 ;  /* 0x0000000c04047290 */ /* 0x000fe20008fe0407 */
[----:B--2---:R-:W-:Y:S01]  /*19250*/  @P2 FFMA.FTZ R13, R2, R7, R15 ;  /* 0x00000007020d2223 */ /* 0x004fe2000001000f */
        /* <DEDUP_REMOVED lines=41> */
.L_x_394:
[----:B------:R-:W-:Y:S05]  /*194f0*/  BSYNC.RECONVERGENT B0 ;  /* 0x0000000000007941 */ /* 0x000fea0003800200 */
.L_x_393:
[----:B------:R-:W2:Y:S01]  /*19500*/  LDCU UR6, c[0x0][0x440] ;  /* 0x00008800ff0677ac */ /* 0x000ea20008000800 */
[----:B-1----:R-:W-:Y:S01]  /*19510*/  SHF.R.U32.HI R12, RZ, 0x3, R235 ;  /* 0x00000003ff0c7819 */ /* 0x002fe200000116eb */
[----:B------:R-:W-:Y:S01]  /*19520*/  IMAD.MOV.U32 R13, RZ, RZ, RZ ;  /* 0x000000ffff0d7224 */ /* 0x000fe200078e00ff */
[----:B------:R1:W3:Y:S01]  /*19530*/  LDS.128 R4, [R0+0x3800] ;  /* 0x0038000000047984 */ /* 0x0002e20000000c00 */
[----:B------:R-:W4:Y:S01]  /*19540*/  LDCU.64 UR4, c[0x0][0x410] ;  /* 0x00008200ff0477ac */ /* 0x000f220008000a00 */
[----:B------:R-:W-:Y:S01]  /*19550*/  IADD3 R8, PT, PT, R12, 0x20, RZ ;  /* 0x000000200c087810 */ /* 0x000fe20007ffe0ff */
[----:B------:R-:W-:Y:S01]  /*19560*/  IMAD.WIDE.U32 R14, R10, 0x80, R12 ;  /* 0x000000800a0e7825 */ /* 0x000fe200078e000c */
[----:B------:R-:W-:Y:S03]  /*19570*/  BSSY.RECONVERGENT B0, `(.L_x_395) ;  /* 0x0000020000007945 */ /* 0x000fe60003800200 */
[----:B------:R-:W-:-:S02]  /*19580*/  VIADD R2, R12, 0x10 ;  /* 0x000000100c027836 */ /* 0x000fc40000000000 */
[----:B------:R-:W-:Y:S01]  /*19590*/  VIADD R3, R12, 0x30 ;  /* 0x000000300c037836 */ /* 0x000fe20000000000 */
[C---:B--2---:R-:W-:Y:S02]  /*195a0*/  ISETP.GE.AND P0, PT, R236.reuse, UR6, PT ;  /* 0x00000006ec007c0c */ /* 0x044fe4000bf06270 */
[----:B------:R-:W-:Y:S02]  /*195b0*/  IADD3 R236, P1, PT, R236, UR14, RZ ;  /* 0x0000000eecec7c10 */ /* 0x000fe4000ff3e0ff */
[----:B------:R-:W-:Y:S01]  /*195c0*/  ISETP.GE.OR P5, PT, R8, UR18, P0 ;  /* 0x0000001208007c0c */ /* 0x000fe200087a6670 */
[----:B----4-:R-:W-:Y:S01]  /*195d0*/  IMAD.U32 R16, RZ, RZ, UR4 ;  /* 0x00000004ff107e24 */ /* 0x010fe2000f8e00ff */
[----:B------:R1:W2:Y:S01]  /*195e0*/  LDS.128 R8, [R0] ;  /* 0x0000000000087984 */ /* 0x0002a20000000c00 */
[----:B------:R-:W-:Y:S01]  /*195f0*/  IMAD.X R237, RZ, RZ, UR10, P1 ;  /* 0x0000000affed7e24 */ /* 0x000fe200088e06ff */
[----:B------:R-:W-:Y:S02]  /*19600*/  ISETP.GE.OR P1, PT, R12, UR18, P0 ;  /* 0x000000120c007c0c */ /* 0x000fe40008726670 */
[----:B------:R-:W-:Y:S01]  /*19610*/  ISETP.GE.OR P6, PT, R2, UR18, P0 ;  /* 0x0000001202007c0c */ /* 0x000fe200087c6670 */
[----:B------:R-:W-:Y:S01]  /*19620*/  VIADD R2, R12, 0x40 ;  /* 0x000000400c027836 */ /* 0x000fe20000000000 */
[----:B------:R-:W-:Y:S01]  /*19630*/  MOV R19, UR5 ;  /* 0x0000000500137c02 */ /* 0x000fe20008000f00 */
[----:B------:R-:W-:Y:S01]  /*19640*/  IMAD.WIDE.U32 R16, R16, UR13, R236 ;  /* 0x0000000d10107c25 */ /* 0x000fe2000f8e00ec */
[----:B------:R-:W-:-:S02]  /*19650*/  ISETP.GE.OR P4, PT, R3, UR18, P0 ;  /* 0x0000001203007c0c */ /* 0x000fc40008786670 */
[----:B------:R-:W-:Y:S01]  /*19660*/  ISETP.GE.OR P3, PT, R2, UR18, P0 ;  /* 0x0000001202007c0c */ /* 0x000fe20008766670 */
[C---:B------:R-:W-:Y:S01]  /*19670*/  VIADD R3, R12.reuse, 0x60 ;  /* 0x000000600c037836 */ /* 0x040fe20000000000 */
[----:B------:R-:W-:Y:S01]  /*19680*/  IADD3 R2, PT, PT, R12, 0x50, RZ ;  /* 0x000000500c027810 */ /* 0x000fe20007ffe0ff */
[----:B------:R-:W-:-:S03]  /*19690*/  IMAD R19, R19, UR13, R17 ;  /* 0x0000000d13137c24 */ /* 0x000fc6000f8e0211 */
[----:B------:R-:W-:Y:S02]  /*196a0*/  ISETP.GE.OR P2, PT, R2, UR18, P0 ;  /* 0x0000001202007c0c */ /* 0x000fe40008746670 */
[----:B------:R-:W-:Y:S01]  /*196b0*/  IADD3 R2, PT, PT, R12, 0x70, RZ ;  /* 0x000000700c027810 */ /* 0x000fe20007ffe0ff */
[----:B---3--:R-:W-:Y:S10]  /*196c0*/  @P1 BRA `(.L_x_396) ;  /* 0x0000000000281947 */ /* 0x008ff40003800000 */
        /* <DEDUP_REMOVED lines=10> */
.L_x_396:
[----:B------:R-:W-:Y:S05]  /*19770*/  BSYNC.RECONVERGENT B0 ;  /* 0x0000000000007941 */ /* 0x000fea0003800200 */
.L_x_395:
        /* <DEDUP_REMOVED lines=18> */
.L_x_398:
[----:B------:R-:W-:Y:S05]  /*198a0*/  BSYNC.RECONVERGENT B0 ;  /* 0x0000000000007941 */ /* 0x000fea0003800200 */
.L_x_397:
        /* <DEDUP_REMOVED lines=16> */
.L_x_400:
[----:B------:R-:W-:Y:S05]  /*199b0*/  BSYNC.RECONVERGENT B0 ;  /* 0x0000000000007941 */ /* 0x000fea0003800200 */
.L_x_399:
        /* <DEDUP_REMOVED lines=16> */
.L_x_402:
[----:B------:R-:W-:Y:S05]  /*19ac0*/  BSYNC.RECONVERGENT B0 ;  /* 0x0000000000007941 */ /* 0x000fea0003800200 */
.L_x_401:
        /* <DEDUP_REMOVED lines=16> */
.L_x_404:
[----:B------:R-:W-:Y:S05]  /*19bd0*/  BSYNC.RECONVERGENT B0 ;  /* 0x0000000000007941 */ /* 0x000fea0003800200 */
.L_x_403:
        /* <DEDUP_REMOVED lines=16> */
.L_x_406:
[----:B------:R-:W-:Y:S05]  /*19ce0*/  BSYNC.RECONVERGENT B0 ;  /* 0x0000000000007941 */ /* 0x000fea0003800200 */
.L_x_405:
        /* <DEDUP_REMOVED lines=16> */
.L_x_408:
[----:B------:R-:W-:Y:S05]  /*19df0*/  BSYNC.RECONVERGENT B0 ;  /* 0x0000000000007941 */ /* 0x000fea0003800200 */
.L_x_407:
        /* <DEDUP_REMOVED lines=15> */
.L_x_409:
        /* <DEDUP_REMOVED lines=9> */
.L_x_1461:


//--------------------- .text._ZN5flash16flash_fwd_kernelI23Flash_fwd_kernel_traitsILi64ELi128ELi128ELi4ELb0ELb0EN7cutlass10bfloat16_tE19Flash_kernel_traitsILi64ELi128ELi128ELi4ES3_EELb0ELb1ELb0ELb1ELb0ELb0ELb0ELb0EEEvNS_16Flash_fwd_paramsE --------------------------
	.section	.text._ZN5flash16flash_fwd_kernelI23Flash_fwd_kernel_traitsILi64ELi128ELi128ELi4ELb0ELb0EN7cutlass10bfloat16_tE19Flash_kernel_traitsILi64ELi128ELi128ELi4ES3_EELb0ELb1ELb0ELb1ELb0ELb0ELb0ELb0EEEvNS_16Flash_fwd_paramsE,"ax",@progbits
	.align	128
        .global         _ZN5flash16flash_fwd_kernelI23Flash_fwd_kernel_traitsILi64ELi128ELi128ELi4ELb0ELb0EN7cutlass10bfloat16_tE19Flash_kernel_traitsILi64ELi128ELi128ELi4ES3_EELb0ELb1ELb0ELb1ELb0ELb0ELb0ELb0EEEvNS_16Flash_fwd_paramsE
        .type           _ZN5flash16flash_fwd_kernelI23Flash_fwd_kernel_traitsILi64ELi128ELi128ELi4ELb0ELb0EN7cutlass10bfloat16_tE19Flash_kernel_traitsILi64ELi128ELi128ELi4ES3_EELb0ELb1ELb0ELb1ELb0ELb0ELb0ELb0EEEvNS_16Flash_fwd_paramsE,@function
        .size           _ZN5flash16flash_fwd_kernelI23Flash_fwd_kernel_traitsILi64ELi128ELi128ELi4ELb0ELb0EN7cutlass10bfloat16_tE19Flash_kernel_traitsILi64ELi128ELi128ELi4ES3_EELb0ELb1ELb0ELb1ELb0ELb0ELb0ELb0EEEvNS_16Flash_fwd_paramsE,(.L_x_1462 - _ZN5flash16flash_fwd_kernelI23Flash_fwd_kernel_traitsILi64ELi128ELi128ELi4ELb0ELb0EN7cutlass10bfloat16_tE19Flash_kernel_traitsILi64ELi128ELi128ELi4ES3_EELb0ELb1ELb0ELb1ELb0ELb0ELb0ELb0EEEvNS_16Flash_fwd_paramsE)
        .other          _ZN5flash16flash_fwd_kernelI23Flash_fwd_kernel_traitsILi64ELi128ELi128ELi4ELb0ELb0EN7cutlass10bfloat16_tE19Flash_kernel_traitsILi64ELi128ELi128ELi4ES3_EELb0ELb1ELb0ELb1ELb0ELb0ELb0ELb0EEEvNS_16Flash_fwd_paramsE,@"STO_CUDA_ENTRY STV_DEFAULT"
_ZN5flash16flash_fwd_kernelI23Flash_fwd_kernel_traitsILi64ELi128ELi128ELi4ELb0ELb0EN7cutlass10bfloat16_tE19Flash_kernel_traitsILi64ELi128ELi128ELi4ES3_EELb0ELb1ELb0ELb1ELb0ELb0ELb0ELb0EEEvNS_16Flash_fwd_paramsE:
.text._ZN5flash16flash_fwd_kernelI23Flash_fwd_kernel_traitsILi64ELi128ELi128ELi4ELb0ELb0EN7cutlass10bfloat16_tE19Flash_kernel_traitsILi64ELi128ELi128ELi4ES3_EELb0ELb1ELb0ELb1ELb0ELb0ELb0ELb0EEEvNS_16Flash_fwd_paramsE:
        /* <DEDUP_REMOVED lines=43> */
[----:B------:R-:W1:Y:S01]  /*02b0*/  S2UR UR31, SR_CTAID.X ;  /* 0x00000000001f79c3 */ /* 0x000e620000002500 */
[----:B------:R-:W3:Y:S03]  /*02c0*/  @!UP4 LDCU UR28, c[0x0][0x434] ;  /* 0x00008680ff1cc7ac */ /* 0x000ee60008000800 */
[----:B------:R2:W5:Y:S01]  /*02d0*/  @P0 LDG.E R4, desc[UR22][R4.64] ;  /* 0x0000001604040981 */ /* 0x000562000c1e1900 */
[----:B------:R-:W-:Y:S01]  /*02e0*/  UMOV UR19, 0xffffffff ;  /* 0xffffffff00137882 */ /* 0x000fe20000000000 */
[----:B------:R-:W4:Y:S01]  /*02f0*/  @!UP0 LDCU.64 UR4, c[0x0][0x488] ;  /* 0x00009100ff0487ac */ /* 0x000f220008000a00 */
[----:B-1----:R-:W-:-:S02]  /*0300*/  IMAD.U32 R2, RZ, RZ, UR8 ;  /* 0x00000008ff027e24 */ /* 0x002fc4000f8e00ff */
[----:B------:R-:W-:-:S05]  /*0310*/  IMAD.U32 R3, RZ, RZ, UR9 ;  /* 0x00000009ff037e24 */ /* 0x000fca000f8e00ff */
[----:B------:R-:W4:Y:S01]  /*0320*/  @!P3 LDG.E R6, desc[UR22][R2.64] ;  /* 0x000000160206b981 */ /* 0x000f22000c1e1900 */
[----:B------:R-:W-:Y:S01]  /*0330*/  UISETP.NE.U32.AND UP1, UPT, UR6, URZ, UPT ;  /* 0x000000ff0600728c */ /* 0x000fe2000bf25070 */
[----:B------:R-:W-:Y:S01]  /*0340*/  UMOV UR13, 0xffffffff ;  /* 0xffffffff000d7882 */ /* 0x000fe20000000000 */
[----:B------:R-:W-:Y:S02]  /*0350*/  USHF.L.U32 UR27, UR31, 0x7, URZ ;  /* 0x000000071f1b7899 */ /* 0x000fe400080006ff */
[----:B------:R-:W-:Y:S01]  /*0360*/  UISETP.NE.AND.EX UP1, UPT, UR7, URZ, UPT, UP1 ;  /* 0x000000ff0700728c */ /* 0x000fe2000bf25310 */
[----:B------:R-:W-:Y:S01]  /*0370*/  UMOV UR12, URZ ;  /* 0x000000ff000c7c82 */ /* 0x000fe20008000000 */
[----:B------:R-:W1:Y:S01]  /*0380*/  @!UP0 LDCU UR6, c[0x0][0x43c] ;  /* 0x00008780ff0687ac */ /* 0x000e620008000800 */
[----:B--2---:R-:W-:Y:S02]  /*0390*/  @P4 R2UR UR19, R8 ;  /* 0x00000000081342ca */ /* 0x004fe400000e0000 */
[----:B---3--:R-:W-:-:S13]  /*03a0*/  @P2 R2UR UR8, R7 ;  /* 0x00000000070822ca */ /* 0x008fda00000e0000 */
[----:B------:R-:W-:-:S04]  /*03b0*/  @UP4 UIADD3 UR28, UPT, UPT, UR8, -UR19, URZ ;  /* 0x80000013081c4290 */ /* 0x000fc8000fffe0ff */
[----:B------:R-:W-:Y:S01]  /*03c0*/  UISETP.GT.AND UP2, UPT, UR28, UR27, UPT ;  /* 0x0000001b1c00728c */ /* 0x000fe2000bf44270 */
[----:B----4-:R-:W-:-:S05]  /*03d0*/  @P1 R2UR UR12, R0 ;  /* 0x00000000000c12ca */ /* 0x010fca00000e0000 */
[----:B------:R-:W-:Y:S01]  /*03e0*/  PLOP3.LUT P1, PT, PT, PT, UP2, 0x80, 0x8 ;  /* 0x000000000008781c */ /* 0x000fe20003f2f028 */
[----:B------:R-:W-:Y:S01]  /*03f0*/  @!UP0 UISETP.NE.U32.AND UP2, UPT, UR4, URZ, UPT ;  /* 0x000000ff0400828c */ /* 0x000fe2000bf45070 */
[----:B------:R-:W2:Y:S01]  /*0400*/  @!UP1 LDCU UR4, c[0x0][0x438] ;  /* 0x00008700ff0497ac */ /* 0x000ea20008000800 */
[----:B------:R-:W-:Y:S01]  /*0410*/  @!P3 R2UR UR13, R6 ;  /* 0x00000000060db2ca */ /* 0x000fe200000e0000 */
[----:B-12---:R-:W-:-:S14]  /*0420*/  BRA.U !UP1, `(.L_x_410) ;  /* 0x0000000109187547 */ /* 0x006fdc000b800000 */
[----:B------:R-:W-:-:S13]  /*0430*/  PLOP3.LUT P2, PT, PT, PT, UP5, 0x80, 0x8 ;  /* 0x000000000008781c */ /* 0x000fda0003f4f058 */
[----:B------:R-:W2:Y:S04]  /*0440*/  @P2 LDG.E R5, desc[UR22][R2.64+0x4] ;  /* 0x0000041602052981 */ /* 0x000ea8000c1e1900 */
[----:B------:R-:W3:Y:S01]  /*0450*/  @!P2 LDG.E R0, desc[UR22][R2.64] ;  /* 0x000000160200a981 */ /* 0x000ee2000c1e1900 */
[----:B--2---:R-:W-:-:S13]  /*0460*/  @P2 R2UR UR4, R5 ;  /* 0x00000000050422ca */ /* 0x004fda00000e0000 */
[----:B------:R-:W-:-:S07]  /*0470*/  @UP5 UIADD3 UR4, UPT, UPT, UR4, -UR13, URZ ;  /* 0x8000000d04045290 */ /* 0x000fce000fffe0ff */
[----:B---3--:R-:W-:Y:S02]  /*0480*/  @!P2 R2UR UR4, R0 ;  /* 0x000000000004a2ca */ /* 0x008fe400000e0000 */
.L_x_410:
[----:B-----5:R-:W-:Y:S01]  /*0490*/  @P0 R2UR UR21, R4 ;  /* 0x00000000041502ca */ /* 0x020fe200000e0000 */
[----:B------:R-:W-:Y:S01]  /*04a0*/  @!UP0 UISETP.NE.AND.EX UP2, UPT, UR5, URZ, UPT, UP2 ;  /* 0x000000ff0500828c */ /* 0x000fe2000bf45320 */
[----:B------:R-:W-:-:S13]  /*04b0*/  @!P1 EXIT ;  /* 0x000000000000994d */ /* 0x000fda0003800000 */
[----:B------:R-:W1:Y:S01]  /*04c0*/  LDCU UR24, c[0x0][0x508] ;  /* 0x0000a100ff1877ac */ /* 0x000e620008000800 */
[----:B------:R-:W2:Y:S01]  /*04d0*/  S2UR UR26, SR_CTAID.Z ;  /* 0x00000000001a79c3 */ /* 0x000ea20000002700 */
[----:B------:R-:W3:Y:S01]  /*04e0*/  S2R R237, SR_TID.X ;  /* 0x0000000000ed7919 */ /* 0x000ee20000002100 */
        /* <DEDUP_REMOVED lines=29> */
[----:B------:R-:W-:Y:S02]  /*06c0*/  @UP1 UMOV UR13, 0x1 ;  /* 0x00000001000d1882 */ /* 0x000fe40000000000 */
[----:B------:R-:W-:Y:S01]  /*06d0*/  @UP0 UMOV UR12, UR14 ;  /* 0x0000000e000c0c82 */ /* 0x000fe20008000000 */
[----:B----4-:R-:W-:Y:S01]  /*06e0*/  @UP1 UIMAD UR10, UR4, UR5, URZ ;  /* 0x00000005040a12a4 */ /* 0x010fe2000f8e02ff */
[----:B--2---:R-:W-:Y:S11]  /*06f0*/  BRA.U UP1, `(.L_x_412) ;  /* 0x0000000101287547 */ /* 0x004ff6000b800000 */
[----:B------:R-:W-:Y:S01]  /*0700*/  UISETP.NE.AND UP0, UPT, UR11, URZ, UPT ;  /* 0x000000ff0b00728c */ /* 0x000fe2000bf05270 */
[----:B------:R-:W1:Y:S10]  /*0710*/  LDCU UR5, c[0x0][0x3e0] ;  /* 0x00007c00ff0577ac */ /* 0x000e740008000800 */
[----:B------:R-:W1:Y:S01]  /*0720*/  @UP0 LDCU UR13, c[0x0][0x454] ;  /* 0x00008a80ff0d07ac */ /* 0x000e620008000800 */
[----:B------:R-:W2:Y:S01]  /*0730*/  @!UP0 LDCU UR4, c[0x0][0x434] ;  /* 0x00008680ff0487ac */ /* 0x000ea20008000800 */
[----:B------:R-:W4:Y:S01]  /*0740*/  @UP0 LDCU UR10, c[0x0][0x454] ;  /* 0x00008a80ff0a07ac */ /* 0x000f220008000800 */
[----:B---3--:R-:W-:Y:S01]  /*0750*/  @UP0 UMOV UR8, 0x1 ;  /* 0x0000000100080882 */ /* 0x008fe20000000000 */
[----:B----4-:R-:W4:Y:S01]  /*0760*/  @!UP0 LDCU UR10, c[0x0][0x434] ;  /* 0x00008680ff0a87ac */ /* 0x010f220008000800 */
[----:B------:R-:W-:Y:S01]  /*0770*/  @!UP0 UMOV UR8, 0x1 ;  /* 0x0000000100088882 */ /* 0x000fe20000000000 */
[----:B-1----:R-:W-:-:S02]  /*0780*/  @UP0 UIMAD UR13, UR13, UR5, URZ ;  /* 0x000000050d0d02a4 */ /* 0x002fc4000f8e02ff */
[----:B--2---:R-:W-:-:S12]  /*0790*/  @!UP0 UIMAD UR13, UR4, UR5, URZ ;  /* 0x00000005040d82a4 */ /* 0x004fd8000f8e02ff */
.L_x_412:
[----:B------:R-:W1:Y:S01]  /*07a0*/  LDCU UR7, c[0x0][0x440] ;  /* 0x00008800ff0777ac */ /* 0x000e620008000800 */
[----:B------:R-:W-:Y:S01]  /*07b0*/  IMAD.SHL.U32 R2, R237, 0x8, RZ ;  /* 0x00000008ed027824 */ /* 0x000fe200078e00ff */
[----:B------:R-:W-:Y:S01]  /*07c0*/  SHF.R.U32.HI R237, RZ, 0x3, R237 ;  /* 0x00000003ffed7819 */ /* 0x000fe200000116ed */
[----:B------:R-:W-:Y:S01]  /*07d0*/  BSSY.RECONVERGENT B0, `(.L_x_413) ;  /* 0x0000030000007945 */ /* 0x000fe20003800200 */
[----:B------:R-:W2:Y:S02]  /*07e0*/  LDCU UR6, c[0x0][0x434] ;  /* 0x00008680ff0677ac */ /* 0x000ea40008000800 */
[----:B------:R-:W-:Y:S01]  /*07f0*/  LOP3.LUT R2, R2, 0x38, RZ, 0xc0, !PT ;  /* 0x0000003802027812 */ /* 0x000fe200078ec0ff */
[C---:B------:R-:W-:Y:S01]  /*0800*/  VIADD R16, R237.reuse, 0x10 ;  /* 0x00000010ed107836 */ /* 0x040fe20000000000 */
[----:B------:R-:W5:Y:S01]  /*0810*/  LDCU.64 UR4, c[0x0][0x410] ;  /* 0x00008200ff0477ac */ /* 0x000f620008000a00 */
[----:B------:R-:W-:Y:S01]  /*0820*/  VIADD R17, R237, 0x20 ;  /* 0x00000020ed117836 */ /* 0x000fe20000000000 */
[----:B------:R-:W-:Y:S01]  /*0830*/  ISETP.NE.AND P1, PT, R2, RZ, PT ;  /* 0x000000ff0200720c */ /* 0x000fe20003f25270 */
[----:B------:R-:W-:-:S02]  /*0840*/  UISETP.NE.AND UP1, UPT, UR11, URZ, !UP1 ;  /* 0x000000ff0b00728c */ /* 0x000fc4000cf25270 */
[----:B------:R-:W-:Y:S02]  /*0850*/  UIADD3 UR28, UPT, UPT, -UR27, UR28, URZ ;  /* 0x0000001c1b1c7290 */ /* 0x000fe4000fffe1ff */
[----:B------:R-:W-:Y:S01]  /*0860*/  UISETP.NE.AND UP0, UPT, UR19, -0x1, UPT ;  /* 0xffffffff1300788c */ /* 0x000fe2000bf05270 */
[C---:B-1----:R-:W-:Y:S01]  /*0870*/  ISETP.GE.AND P4, PT, R2.reuse, UR7, PT ;  /* 0x0000000702007c0c */ /* 0x042fe2000bf86270 */
[----:B---3--:R-:W-:Y:S01]  /*0880*/  UIMAD UR27, UR27, UR8, URZ ;  /* 0x000000081b1b72a4 */ /* 0x008fe2000f8e02ff */
[----:B------:R-:W-:Y:S01]  /*0890*/  IADD3 R2, P2, PT, R2, UR12, RZ ;  /* 0x0000000c02027c10 */ /* 0x000fe2000ff5e0ff */
[----:B--2---:R-:W-:Y:S01]  /*08a0*/  UIMAD UR6, UR25, UR6, URZ ;  /* 0x00000006190672a4 */ /* 0x004fe2000f8e02ff */
[C---:B------:R-:W-:Y:S01]  /*08b0*/  ISETP.GE.OR P5, PT, R237.reuse, UR28, P4 ;  /* 0x0000001ced007c0c */ /* 0x040fe2000a7a6670 */
[----:B------:R-:W-:Y:S02]  /*08c0*/  USHF.R.S32.HI UR12, URZ, 0x1f, UR27 ;  /* 0x0000001fff0c7899 */ /* 0x000fe4000801141b */
[----:B------:R-:W-:Y:S01]  /*08d0*/  IMAD.X R3, RZ, RZ, UR9, P2 ;  /* 0x00000009ff037e24 */ /* 0x000fe200090e06ff */
[----:B------:R-:W-:Y:S01]  /*08e0*/  USEL UR9, UR6, UR19, !UP0 ;  /* 0x0000001306097287 */ /* 0x000fe2000c000000 */
[----:B-----5:R-:W-:Y:S01]  /*08f0*/  IMAD.U32 R4, RZ, RZ, UR4 ;  /* 0x00000004ff047e24 */ /* 0x020fe2000f8e00ff */
[----:B----4-:R-:W-:Y:S01]  /*0900*/  UIMAD UR4, UR26, UR10, URZ ;  /* 0x0000000a1a0472a4 */ /* 0x010fe2000f8e02ff */
[----:B------:R-:W-:Y:S01]  /*0910*/  IMAD.U32 R0, RZ, RZ, UR5 ;  /* 0x00000005ff007e24 */ /* 0x000fe2000f8e00ff */
[----:B------:R-:W-:Y:S01]  /*0920*/  USHF.R.S32.HI UR5, URZ, 0x1f, UR9 ;  /* 0x0000001fff057899 */ /* 0x000fe20008011409 */
[----:B------:R-:W-:Y:S01]  /*0930*/  IMAD.WIDE.U32 R8, R4, UR26, R2 ;  /* 0x0000001a04087c25 */ /* 0x000fe2000f8e0002 */
[----:B------:R-:W-:Y:S01]  /*0940*/  @!UP1 UIMAD UR4, UR25, UR13, UR4 ;  /* 0x0000000d190492a4 */ /* 0x000fe2000f8e0204 */
[----:B------:R-:W-:Y:S01]  /*0950*/  ISETP.GE.OR P3, PT, R237, UR28, P1 ;  /* 0x0000001ced007c0c */ /* 0x000fe20008f66670 */
[----:B------:R-:W-:Y:S01]  /*0960*/  USEL UR9, UR9, URZ, UP1 ;  /* 0x000000ff09097287 */ /* 0x000fe20008800000 */
[C---:B------:R-:W-:Y:S01]  /*0970*/  ISETP.GE.OR P0, PT, R16.reuse, UR28, P1 ;  /* 0x0000001c10007c0c */ /* 0x040fe20008f06670 */
[----:B------:R-:W-:Y:S01]  /*0980*/  USEL UR5, UR5, URZ, UP1 ;  /* 0x000000ff05057287 */ /* 0x000fe20008800000 */
[----:B------:R-:W-:Y:S01]  /*0990*/  ISETP.GE.OR P6, PT, R17, UR28, P1 ;  /* 0x0000001c11007c0c */ /* 0x000fe20008fc6670 */
[----:B------:R-:W-:Y:S01]  /*09a0*/  USHF.R.S32.HI UR6, URZ, 0x1f, UR4 ;  /* 0x0000001fff067899 */ /* 0x000fe20008011404 */
[----:B------:R-:W-:Y:S01]  /*09b0*/  ISETP.GE.OR P2, PT, R16, UR28, P4 ;  /* 0x0000001c10007c0c */ /* 0x000fe2000a746670 */
[----:B------:R-:W-:Y:S01]  /*09c0*/  UIADD3 UR9, UP1, UP0, UR27, UR9, UR4 ;  /* 0x000000091b097290 */ /* 0x000fe2000f83e004 */
[----:B------:R-:W-:Y:S01]  /*09d0*/  IMAD R7, R0, UR26, R9 ;  /* 0x0000001a00077c24 */ /* 0x000fe2000f8e0209 */
[----:B------:R-:W-:-:S02]  /*09e0*/  UIMAD.WIDE.U32 UR10, UR31, 0x80, URZ ;  /* 0x000000801f0a78a5 */ /* 0x000fc4000f8e00ff */
[----:B------:R-:W-:-:S04]  /*09f0*/  UIADD3.X UR12, UPT, UPT, UR12, UR5, UR6, UP1, UP0 ;  /* 0x000000050c0c7290 */ /* 0x000fc80008fe0406 */
[----:B------:R-:W-:Y:S01]  /*0a00*/  LOP3.LUT R10, R237, UR10, RZ, 0xfc, !PT ;  /* 0x0000000aed0a7c12 */ /* 0x000fe2000f8efcff */
[----:B------:R-:W-:Y:S07]  /*0a10*/  @P5 BRA `(.L_x_414) ;  /* 0x00000000002c5947 */ /* 0x000fee0003800000 */
        /* <DEDUP_REMOVED lines=11> */
.L_x_414:
[----:B------:R-:W-:Y:S05]  /*0ad0*/  BSYNC.RECONVERGENT B0 ;  /* 0x0000000000007941 */ /* 0x000fea0003800200 */
.L_x_413:
[----:B------:R-:W-:Y:S01]  /*0ae0*/  BSSY.RECONVERGENT B0, `(.L_x_415) ;  /* 0x0000011000007945 */ /* 0x000fe20003800200 */
[----:B------:R-:W-:Y:S02]  /*0af0*/  ISETP.GE.OR P5, PT, R17, UR28, P4 ;  /* 0x0000001c11007c0c */ /* 0x000fe4000a7a6670 */
[----:B------:R-:W-:Y:S01]  /*0b00*/  IADD3 R15, PT, PT, R237, 0x30, RZ ;  /* 0x00000030ed0f7810 */ /* 0x000fe20007ffe0ff */
[----:B------:R-:W-:Y:S05]  /*0b10*/  @P2 BRA `(.L_x_416) ;  /* 0x0000000000342947 */ /* 0x000fea0003800000 */
[----:B------:R-:W2:Y:S01]  /*0b20*/  LDCU.64 UR6, c[0x0][0x408] ;  /* 0x00008100ff0677ac */ /* 0x000ea20008000a00 */
[----:B-1----:R-:W-:Y:S01]  /*0b30*/  IADD3 R4, P2, PT, R10, 0x10, RZ ;  /* 0x000000100a047810 */ /* 0x002fe20007f5e0ff */
        /* <DEDUP_REMOVED lines=11> */
.L_x_416:
[----:B------:R-:W-:Y:S05]  /*0bf0*/  BSYNC.RECONVERGENT B0 ;  /* 0x0000000000007941 */ /* 0x000fea0003800200 */
.L_x_415:
[----:B------:R-:W-:Y:S01]  /*0c00*/  BSSY.RECONVERGENT B0, `(.L_x_417) ;  /* 0x0000011000007945 */ /* 0x000fe20003800200 */
[----:B------:R-:W-:Y:S02]  /*0c10*/  ISETP.GE.OR P2, PT, R15, UR28, P4 ;  /* 0x0000001c0f007c0c */ /* 0x000fe4000a746670 */
[----:B------:R-:W-:Y:S01]  /*0c20*/  IADD3 R14, PT, PT, R237, 0x40, RZ ;  /* 0x00000040ed0e7810 */ /* 0x000fe20007ffe0ff */
[----:B------:R-:W-:Y:S05]  /*0c30*/  @P5 BRA `(.L_x_418) ;  /* 0x0000000000345947 */ /* 0x000fea0003800000 */
[----:B------:R-:W3:Y:S01]  /*0c40*/  LDCU.64 UR6, c[0x0][0x408] ;  /* 0x00008100ff0677ac */ /* 0x000ee20008000a00 */
[----:B-12---:R-:W-:Y:S01]  /*0c50*/  IADD3 R4, P5, PT, R10, 0x20, RZ ;  /* 0x000000200a047810 */ /* 0x006fe20007fbe0ff */
[----:B------:R-:W-:Y:S01]  /*0c60*/  IMAD.MOV.U32 R2, RZ, RZ, R8 ;  /* 0x000000ffff027224 */ /* 0x000fe200078e0008 */
        /* <DEDUP_REMOVED lines=10> */
.L_x_418:
[----:B------:R-:W-:Y:S05]  /*0d10*/  BSYNC.RECONVERGENT B0 ;  /* 0x0000000000007941 */ /* 0x000fea0003800200 */
.L_x_417:
[----:B------:R-:W-:Y:S01]  /*0d20*/  BSSY.RECONVERGENT B0, `(.L_x_419) ;  /* 0x0000011000007945 */ /* 0x000fe20003800200 */
[----:B------:R-:W-:Y:S02]  /*0d30*/  ISETP.GE.OR P5, PT, R14, UR28, P4 ;  /* 0x0000001c0e007c0c */ /* 0x000fe4000a7a6670 */
[----:B------:R-:W-:Y:S01]  /*0d40*/  IADD3 R12, PT, PT, R237, 0x50, RZ ;  /* 0x00000050ed0c7810 */ /* 0x000fe20007ffe0ff */
[----:B------:R-:W-:Y:S05]  /*0d50*/  @P2 BRA `(.L_x_420) ;  /* 0x0000000000342947 */ /* 0x000fea0003800000 */
[----:B------:R-:W4:Y:S01]  /*0d60*/  LDCU.64 UR6, c[0x0][0x408] ;  /* 0x00008100ff0677ac */ /* 0x000f220008000a00 */
[----:B-123--:R-:W-:Y:S01]  /*0d70*/  IADD3 R4, P2, PT, R10, 0x30, RZ ;  /* 0x000000300a047810 */ /* 0x00efe20007f5e0ff */
[----:B------:R-:W-:Y:S01]  /*0d80*/  IMAD.MOV.U32 R2, RZ, RZ, R8 ;  /* 0x000000ffff027224 */ /* 0x000fe200078e0008 */
[----:B------:R-:W-:Y:S01]  /*0d90*/  MOV R3, R7 ;  /* 0x0000000700037202 */ /* 0x000fe20000000f00 */
[----:B------:R-:W1:Y:S02]  /*0da0*/  LDCU.64 UR4, c[0x0][0x3f0] ;  /* 0x00007e00ff0477ac */ /* 0x000e640008000a00 */
[----:B------:R-:W-:-:S04]  /*0db0*/  IMAD.X R0, RZ, RZ, UR11, P2 ;  /* 0x0000000bff007e24 */ /* 0x000fc800090e06ff */
[----:B----4-:R-:W-:Y:S02]  /*0dc0*/  IMAD R0, R0, UR6, RZ ;  /* 0x0000000600007c24 */ /* 0x010fe4000f8e02ff */
[----:B------:R-:W-:-:S04]  /*0dd0*/  IMAD.WIDE.U32 R2, R4, UR6, R2 ;  /* 0x0000000604027c25 */ /* 0x000fc8000f8e0002 */
[----:B------:R-:W-:Y:S01]  /*0de0*/  IMAD R0, R4, UR7, R0 ;  /* 0x0000000704007c24 */ /* 0x000fe2000f8e0200 */
[----:B-1----:R-:W-:-:S04]  /*0df0*/  LEA R4, P2, R2, UR4, 0x1 ;  /* 0x0000000402047c11 */ /* 0x002fc8000f8408ff */
[----:B------:R-:W-:-:S04]  /*0e00*/  IADD3 R0, PT, PT, R3, R0, RZ ;  /* 0x0000000003007210 */ /* 0x000fc80007ffe0ff */
[----:B------:R-:W-:-:S05]  /*0e10*/  LEA.HI.X R5, R2, UR5, R0, 0x1, P2 ;  /* 0x0000000502057c11 */ /* 0x000fca00090f0c00 */
[----:B------:R4:W-:Y:S02]  /*0e20*/  STG.E.128 desc[UR22][R4.64], RZ ;  /* 0x000000ff04007986 */ /* 0x0009e4000c101d16 */
.L_x_420:
[----:B------:R-:W-:Y:S05]  /*0e30*/  BSYNC.RECONVERGENT B0 ;  /* 0x0000000000007941 */ /* 0x000fea0003800200 */
.L_x_419:
[----:B------:R-:W-:Y:S01]  /*0e40*/  BSSY.RECONVERGENT B0, `(.L_x_421) ;  /* 0x0000012000007945 */ /* 0x000fe20003800200 */
[----:B------:R-:W-:Y:S01]  /*0e50*/  ISETP.GE.OR P2, PT, R12, UR28, P4 ;  /* 0x0000001c0c007c0c */ /* 0x000fe2000a746670 */
[C---:B------:R-:W-:Y:S01]  /*0e60*/  VIADD R11, R237.reuse, 0x60 ;  /* 0x00000060ed0b7836 */ /* 0x040fe20000000000 */
[----:B------:R-:W-:Y:S01]  /*0e70*/  IADD3 R13, PT, PT, R237, 0x70, RZ ;  /* 0x00000070ed0d7810 */ /* 0x000fe20007ffe0ff */
[----:B------:R-:W-:Y:S05]  /*0e80*/  @P5 BRA `(.L_x_422) ;  /* 0x0000000000345947 */ /* 0x000fea0003800000 */
[----:B------:R-:W5:Y:S01]  /*0e90*/  LDCU.64 UR6, c[0x0][0x408] ;  /* 0x00008100ff0677ac */ /* 0x000f620008000a00 */
[----:B-1234-:R-:W-:Y:S01]  /*0ea0*/  IADD3 R4, P5, PT, R10, 0x40, RZ ;  /* 0x000000400a047810 */ /* 0x01efe20007fbe0ff */
        /* <DEDUP_REMOVED lines=10> */
[----:B------:R1:W-:Y:S02]  /*0f50*/  STG.E.128 desc[UR22][R4.64], RZ ;  /* 0x000000ff04007986 */ /* 0x0003e4000c101d16 */
.L_x_422:
[----:B------:R-:W-:Y:S05]  /*0f60*/  BSYNC.RECONVERGENT B0 ;  /* 0x0000000000007941 */ /* 0x000fea0003800200 */
.L_x_421:
[----:B------:R-:W-:Y:S01]  /*0f70*/  BSSY.RECONVERGENT B0, `(.L_x_423) ;  /* 0x0000011000007945 */ /* 0x000fe20003800200 */
[----:B------:R-:W-:Y:S02]  /*0f80*/  ISETP.GE.OR P5, PT, R11, UR28, P4 ;  /* 0x0000001c0b007c0c */ /* 0x000fe4000a7a6670 */
[----:B------:R-:W-:Y:S01]  /*0f90*/  ISETP.GE.OR P4, PT, R13, UR28, P4 ;  /* 0x0000001c0d007c0c */ /* 0x000fe2000a786670 */
[----:B------:R-:W-:-:S12]  /*0fa0*/  @P2 BRA `(.L_x_424) ;  /* 0x0000000000342947 */ /* 0x000fd80003800000 */
        /* <DEDUP_REMOVED lines=13> */
.L_x_424:
[----:B------:R-:W-:Y:S05]  /*1080*/  BSYNC.RECONVERGENT B0 ;  /* 0x0000000000007941 */ /* 0x000fea0003800200 */
.L_x_423:
[----:B------:R-:W-:Y:S04]  /*1090*/  BSSY.RECONVERGENT B0, `(.L_x_425) ;  /* 0x000000f000007945 */ /* 0x000fe80003800200 */
        /* <DEDUP_REMOVED lines=14> */
.L_x_426:
[----:B------:R-:W-:Y:S05]  /*1180*/  BSYNC.RECONVERGENT B0 ;  /* 0x0000000000007941 */ /* 0x000fea0003800200 */
.L_x_425:
        /* <DEDUP_REMOVED lines=15> */
.L_x_428:
[----:B------:R-:W-:Y:S05]  /*1280*/  BSYNC.RECONVERGENT B0 ;  /* 0x0000000000007941 */ /* 0x000fea0003800200 */
.L_x_427:
[----:B------:R-:W-:Y:S04]  /*1290*/  BSSY.RECONVERGENT B0, `(.L_x_429) ;  /* 0x000000a000007945 */ /* 0x000fe80003800200 */
[----:B------:R-:W-:Y:S05]  /*12a0*/  @P3 BRA `(.L_x_430) ;  /* 0x0000000000203947 */ /* 0x000fea0003800000 */
[----:B------:R-:W5:Y:S01]  /*12b0*/  LDCU.64 UR4, c[0x0][0x420] ;  /* 0x00008400ff0477ac */ /* 0x000f620008000a00 */
[----:B------:R-:W-:-:S05]  /*12c0*/  IMAD R0, R237, UR8, RZ ;  /* 0x00000008ed007c24 */ /* 0x000fca000f8e02ff */
[----:B-1----:R-:W-:-:S04]  /*12d0*/  IADD3 R3, P2, PT, R0, UR9, RZ ;  /* 0x0000000900037c10 */ /* 0x002fc8000ff5e0ff */
[----:B------:R-:W-:Y:S02]  /*12e0*/  LEA.HI.X.SX32 R0, R0, UR12, 0x1, P2 ;  /* 0x0000000c00007c11 */ /* 0x000fe400090f0eff */
[----:B-----5:R-:W-:-:S04]  /*12f0*/  LEA R2, P2, R3, UR4, 0x2 ;  /* 0x0000000403027c11 */ /* 0x020fc8000f8410ff */
[----:B------:R-:W-:Y:S01]  /*1300*/  LEA.HI.X R3, R3, UR5, R0, 0x2, P2 ;  /* 0x0000000503037c11 */ /* 0x000fe200090f1400 */
[----:B------:R-:W-:-:S05]  /*1310*/  IMAD.MOV.U32 R0, RZ, RZ, 0x7f800000 ;  /* 0x7f800000ff007424 */ /* 0x000fca00078e00ff */
[----:B------:R1:W-:Y:S03]  /*1320*/  STG.E desc[UR22][R2.64], R0 ;  /* 0x0000000002007986 */ /* 0x0003e6000c101916 */
.L_x_430:
[----:B------:R-:W-:Y:S05]  /*1330*/  BSYNC.RECONVERGENT B0 ;  /* 0x0000000000007941 */ /* 0x000fea0003800200 */
.L_x_429:
        /* <DEDUP_REMOVED lines=8> */
[----:B-1----:R-:W-:-:S05]  /*13c0*/  IMAD R0, R16, UR8, RZ ;  /* 0x0000000810007c24 */ /* 0x002fca000f8e02ff */
[----:B------:R-:W-:-:S04]  /*13d0*/  IADD3 R3, P0, PT, R0, UR9, RZ ;  /* 0x0000000900037c10 */ /* 0x000fc8000ff1e0ff */
[----:B------:R-:W-:Y:S02]  /*13e0*/  LEA.HI.X.SX32 R0, R0, UR12, 0x1, P0 ;  /* 0x0000000c00007c11 */ /* 0x000fe400080f0eff */
[----:B-----5:R-:W-:-:S04]  /*13f0*/  LEA R2, P0, R3, UR4, 0x2 ;  /* 0x0000000403027c11 */ /* 0x020fc8000f8010ff */
[----:B------:R-:W-:Y:S01]  /*1400*/  LEA.HI.X R3, R3, UR5, R0, 0x2, P0 ;  /* 0x0000000503037c11 */ /* 0x000fe200080f1400 */
[----:B------:R-:W-:-:S05]  /*1410*/  IMAD.MOV.U32 R0, RZ, RZ, 0x7f800000 ;  /* 0x7f800000ff007424 */ /* 0x000fca00078e00ff */
[----:B------:R1:W-:Y:S03]  /*1420*/  STG.E desc[UR22][R2.64], R0 ;  /* 0x0000000002007986 */ /* 0x0003e6000c101916 */
.L_x_432:
[----:B------:R-:W-:Y:S05]  /*1430*/  BSYNC.RECONVERGENT B0 ;  /* 0x0000000000007941 */ /* 0x000fea0003800200 */
.L_x_431:
[----:B------:R-:W-:Y:S04]  /*1440*/  BSSY.RECONVERGENT B0, `(.L_x_433) ;  /* 0x000000a000007945 */ /* 0x000fe80003800200 */
[----:B------:R-:W-:Y:S05]  /*1450*/  @P6 BRA `(.L_x_434) ;  /* 0x0000000000206947 */ /* 0x000fea0003800000 */
        /* <DEDUP_REMOVED lines=8> */
.L_x_434:
[----:B------:R-:W-:Y:S05]  /*14e0*/  BSYNC.RECONVERGENT B0 ;  /* 0x0000000000007941 */ /* 0x000fea0003800200 */
.L_x_433:
        /* <DEDUP_REMOVED lines=10> */
.L_x_436:
[----:B------:R-:W-:Y:S05]  /*1590*/  BSYNC.RECONVERGENT B0 ;  /* 0x0000000000007941 */ /* 0x000fea0003800200 */
.L_x_435:
        /* <DEDUP_REMOVED lines=10> */
.L_x_438:
[----:B------:R-:W-:Y:S05]  /*1640*/  BSYNC.RECONVERGENT B0 ;  /* 0x0000000000007941 */ /* 0x000fea0003800200 */
.L_x_437:
        /* <DEDUP_REMOVED lines=10> */
.L_x_440:
[----:B------:R-:W-:Y:S05]  /*16f0*/  BSYNC.RECONVERGENT B0 ;  /* 0x0000000000007941 */ /* 0x000fea0003800200 */
.L_x_439:
        /* <DEDUP_REMOVED lines=10> */
.L_x_442:
[----:B------:R-:W-:Y:S05]  /*17a0*/  BSYNC.RECONVERGENT B0 ;  /* 0x0000000000007941 */ /* 0x000fea0003800200 */
.L_x_441:
[----:B------:R-:W-:Y:S05]  /*17b0*/  @P1 EXIT ;  /* 0x000000000000194d */ /* 0x000fea0003800000 */
[----:B------:R-:W5:Y:S01]  /*17c0*/  LDCU.64 UR4, c[0x0][0x420] ;  /* 0x00008400ff0477ac */ /* 0x000f620008000a00 */
[----:B-1----:R-:W-:-:S05]  /*17d0*/  IMAD R0, R13, UR8, RZ ;  /* 0x000000080d007c24 */ /* 0x002fca000f8e02ff */
[----:B------:R-:W-:-:S04]  /*17e0*/  IADD3 R3, P0, PT, R0, UR9, RZ ;  /* 0x0000000900037c10 */ /* 0x000fc8000ff1e0ff */
[----:B------:R-:W-:Y:S02]  /*17f0*/  LEA.HI.X.SX32 R0, R0, UR12, 0x1, P0 ;  /* 0x0000000c00007c11 */ /* 0x000fe400080f0eff */
[----:B-----5:R-:W-:-:S04]  /*1800*/  LEA R2, P0, R3, UR4, 0x2 ;  /* 0x0000000403027c11 */ /* 0x020fc8000f8010ff */
[----:B------:R-:W-:Y:S01]  /*1810*/  LEA.HI.X R3, R3, UR5, R0, 0x2, P0 ;  /* 0x0000000503037c11 */ /* 0x000fe200080f1400 */
[----:B------:R-:W-:-:S05]  /*1820*/  IMAD.MOV.U32 R0, RZ, RZ, 0x7f800000 ;  /* 0x7f800000ff007424 */ /* 0x000fca00078e00ff */
[----:B------:R-:W-:Y:S01]  /*1830*/  STG.E desc[UR22][R2.64], R0 ;  /* 0x0000000002007986 */ /* 0x000fe2000c101916 */
[----:B------:R-:W-:Y:S05]  /*1840*/  EXIT ;  /* 0x000000000000794d */ /* 0x000fea0003800000 */
.L_x_411:
[----:B------:R-:W-:Y:S02]  /*1850*/  UISETP.NE.AND UP0, UPT, UR19, -0x1, UPT ;  /* 0xffffffff1300788c */ /* 0x000fe4000bf05270 */
[----:B------:R-:W-:-:S09]  /*1860*/  UISETP.NE.AND UP1, UPT, UR13, -0x1, UPT ;  /* 0xffffffff0d00788c */ /* 0x000fd2000bf25270 */
[----:B------:R-:W1:Y:S01]  /*1870*/  @!UP0 LDCU.64 UR6, c[0x0][0x398] ;  /* 0x00007300ff0687ac */ /* 0x000e620008000a00 */
[----:B------:R-:W2:Y:S01]  /*1880*/  @UP0 LDCU.64 UR4, c[0x0][0x3b0] ;  /* 0x00007600ff0407ac */ /* 0x000ea20008000a00 */
[----:B-1----:R-:W-:Y:S02]  /*1890*/  @!UP0 UIMAD.WIDE.U32 UR10, UR25, UR6, URZ ;  /* 0x00000006190a82a5 */ /* 0x002fe4000f8e00ff */
[----:B--2---:R-:W-:Y:S02]  /*18a0*/  @UP0 UIMAD.WIDE.U32 UR8, UR19, UR4, URZ ;  /* 0x00000004130802a5 */ /* 0x004fe4000f8e00ff */
[----:B------:R-:W-:-:S03]  /*18b0*/  @!UP0 UIMAD UR29, UR25, UR7, UR11 ;  /* 0x00000007191d82a4 */ /* 0x000fc6000f8e020b */
[----:B------:R-:W-:Y:S01]  /*18c0*/  @!UP0 UMOV UR30, UR10 ;  /* 0x0000000a001e8c82 */ /* 0x000fe20008000000 */
[----:B------:R-:W-:Y:S01]  /*18d0*/  @UP0 UIMAD UR29, UR19, UR5, UR9 ;  /* 0x00000005131d02a4 */ /* 0x000fe2000f8e0209 */
[----:B------:R-:W-:Y:S01]  /*18e0*/  @UP0 UMOV UR30, UR8 ;  /* 0x00000008001e0c82 */ /* 0x000fe20008000000 */
[----:B------:R-:W-:Y:S10]  /*18f0*/  BRA.U UP1, `(.L_x_443) ;  /* 0x00000001012c7547 */ /* 0x000ff4000b800000 */
        /* <DEDUP_REMOVED lines=11> */
.L_x_443:
[----:B------:R-:W1:Y:S01]  /*19b0*/  LDCU.64 UR10, c[0x0][0x3b8] ;  /* 0x00007700ff0a77ac */ /* 0x000e620008000a00 */
[----:B------:R-:W-:-:S04]  /*19c0*/  UIADD3 UR6, UPT, UPT, UR12, UR13, URZ ;  /* 0x0000000d0c067290 */ /* 0x000fc8000fffe0ff */
[----:B-1----:R-:W-:Y:S02]  /*19d0*/  UIMAD.WIDE.U32 UR14, UR6, UR10, URZ ;  /* 0x0000000a060e72a5 */ /* 0x002fe4000f8e00ff */
[----:B------:R-:W-:-:S04]  /*19e0*/  UIMAD UR6, UR6, UR11, URZ ;  /* 0x0000000b060672a4 */ /* 0x000fc8000f8e02ff */
[----:B------:R-:W-:Y:S02]  /*19f0*/  UIADD3 UR6, UPT, UPT, UR15, UR6, URZ ;  /* 0x000000060f067290 */ /* 0x000fe4000fffe0ff */
.L_x_444:
        /* <DEDUP_REMOVED lines=13> */
[----:B------:R-:W-:-:S05]  /*1ad0*/  IMAD.HI.U32 R0, R0, R3, RZ ;  /* 0x0000000300007227 */ /* 0x000fca00078e00ff */
[----:B------:R-:W-:-:S05]  /*1ae0*/  IADD3 R2, PT, PT, -R0, RZ, RZ ;  /* 0x000000ff00027210 */ /* 0x000fca0007ffe1ff */
[----:B------:R-:W-:-:S05]  /*1af0*/  IMAD R2, R4, R2, R3 ;  /* 0x0000000204027224 */ /* 0x000fca00078e0203 */
[----:B------:R-:W-:-:S13]  /*1b00*/  ISETP.GT.U32.AND P1, PT, R4, R2, PT ;  /* 0x000000020400720c */ /* 0x000fda0003f24070 */
[----:B------:R-:W-:Y:S01]  /*1b10*/  @!P1 IMAD.IADD R2, R2, 0x1, -R4 ;  /* 0x0000000102029824 */ /* 0x000fe200078e0a04 */
[----:B------:R-:W-:Y:S02]  /*1b20*/  @!P1 IADD3 R0, PT, PT, R0, 0x1, RZ ;  /* 0x0000000100009810 */ /* 0x000fe40007ffe0ff */
[C---:B------:R-:W-:Y:S02]  /*1b30*/  ISETP.NE.AND P1, PT, R5.reuse, RZ, PT ;  /* 0x000000ff0500720c */ /* 0x040fe40003f25270 */
[----:B------:R-:W-:Y:S02]  /*1b40*/  ISETP.GE.U32.AND P2, PT, R2, R4, PT ;  /* 0x000000040200720c */ /* 0x000fe40003f46070 */
[----:B------:R-:W-:-:S04]  /*1b50*/  LOP3.LUT R2, R5, UR26, RZ, 0x3c, !PT ;  /* 0x0000001a05027c12 */ /* 0x000fc8000f8e3cff */
[----:B------:R-:W-:-:S07]  /*1b60*/  ISETP.GE.AND P0, PT, R2, RZ, PT ;  /* 0x000000ff0200720c */ /* 0x000fce0003f06270 */
[----:B------:R-:W-:-:S06]  /*1b70*/  @P2 VIADD R0, R0, 0x1 ;  /* 0x0000000100002836 */ /* 0x000fcc0000000000 */
        /* <DEDUP_REMOVED lines=14> */
.L_x_445:
[----:B------:R-:W1:Y:S01]  /*1c60*/  LDCU.64 UR8, c[0x0][0x3c0] ;  /* 0x00007800ff0877ac */ /* 0x000e620008000a00 */
[----:B------:R-:W-:-:S04]  /*1c70*/  UIADD3 UR12, UPT, UPT, UR12, UR13, URZ ;  /* 0x0000000d0c0c7290 */ /* 0x000fc8000fffe0ff */
[----:B-1----:R-:W-:Y:S02]  /*1c80*/  UIMAD.WIDE.U32 UR4, UR12, UR8, URZ ;  /* 0x000000080c0472a5 */ /* 0x002fe4000f8e00ff */
[----:B------:R-:W-:-:S04]  /*1c90*/  UIMAD UR12, UR12, UR9, URZ ;  /* 0x000000090c0c72a4 */ /* 0x000fc8000f8e02ff */
[----:B------:R-:W-:-:S12]  /*1ca0*/  UIADD3 UR12, UPT, UPT, UR5, UR12, URZ ;  /* 0x0000000c050c7290 */ /* 0x000fd8000fffe0ff */
.L_x_446:
[----:B------:R-:W-:Y:S01]  /*1cb0*/  IMAD.SHL.U32 R7, R237, 0x8, RZ ;  /* 0x00000008ed077824 */ /* 0x000fe200078e00ff */
[----:B------:R-:W1:Y:S01]  /*1cc0*/  S2UR UR32, SR_CgaCtaId ;  /* 0x00000000002079c3 */ /* 0x000e620000008800 */
[----:B------:R-:W2:Y:S01]  /*1cd0*/  LDCU.64 UR16, c[0x0][0x3c8] ;  /* 0x00007900ff1077ac */ /* 0x000ea20008000a00 */
[----:B------:R-:W-:Y:S01]  /*1ce0*/  SHF.R.U32.HI R11, RZ, 0x3, R237 ;  /* 0x00000003ff0b7819 */ /* 0x000fe200000116ed */
[----:B------:R-:W-:Y:S01]  /*1cf0*/  BSSY.RECONVERGENT B0, `(.L_x_447) ;  /* 0x0000040000007945 */ /* 0x000fe20003800200 */
[C---:B------:R-:W-:Y:S01]  /*1d00*/  LOP3.LUT R233, R7.reuse, 0x38, RZ, 0xc0, !PT ;  /* 0x0000003807e97812 */ /* 0x040fe200078ec0ff */
[----:B------:R3:W-:Y:S01]  /*1d10*/  STL [R1+0x14], R7 ;  /* 0x0000140701007387 */ /* 0x0007e20000100800 */
[----:B------:R-:W-:Y:S01]  /*1d20*/  LOP3.LUT R6, R7, 0x1f8, RZ, 0xc0, !PT ;  /* 0x000001f807067812 */ /* 0x000fe200078ec0ff */
[----:B------:R-:W-:Y:S01]  /*1d30*/  UIADD3 UR18, UPT, UPT, -UR27, UR28, URZ ;  /* 0x0000001c1b127290 */ /* 0x000fe2000fffe1ff */
[C---:B------:R-:W-:Y:S01]  /*1d40*/  IADD3 R4, P1, PT, R233.reuse, UR14, RZ ;  /* 0x0000000ee9047c10 */ /* 0x040fe2000ff3e0ff */
[----:B------:R-:W4:Y:S01]  /*1d50*/  LDCU.64 UR14, c[0x0][0x388] ;  /* 0x00007100ff0e77ac */ /* 0x000f220008000a00 */
[----:B------:R-:W-:-:S02]  /*1d60*/  IADD3 R2, P0, PT, R233, UR4, RZ ;  /* 0x00000004e9027c10 */ /* 0x000fc4000ff1e0ff */
[----:B------:R-:W-:Y:S01]  /*1d70*/  LOP3.LUT R6, R6, 0x38, R237, 0x78, !PT ;  /* 0x0000003806067812 */ /* 0x000fe200078e78ed */
[----:B------:R-:W-:Y:S01]  /*1d80*/  IMAD.X R5, RZ, RZ, UR6, P1 ;  /* 0x00000006ff057e24 */ /* 0x000fe200088e06ff */
[----:B------:R-:W5:Y:S01]  /*1d90*/  LDCU.128 UR4, c[0x0][0x3d0] ;  /* 0x00007a00ff0477ac */ /* 0x000f620008000c00 */
[----:B------:R-:W-:Y:S01]  /*1da0*/  IADD3.X R3, PT, PT, RZ, UR12, RZ, P0, !PT ;  /* 0x0000000cff037c10 */ /* 0x000fe200087fe4ff */
[C---:B------:R-:W-:Y:S01]  /*1db0*/  IMAD.WIDE.U32 R4, R11.reuse, UR10, R4 ;  /* 0x0000000a0b047c25 */ /* 0x040fe2000f8e0004 */
[----:B------:R-:W1:Y:S01]  /*1dc0*/  LDCU.64 UR12, c[0x0][0x390] ;  /* 0x00007200ff0c77ac */ /* 0x000e620008000a00 */
[C---:B------:R-:W-:Y:S02]  /*1dd0*/  ISETP.GE.AND P2, PT, R11.reuse, UR18, PT ;  /* 0x000000120b007c0c */ /* 0x040fe4000bf46270 */
[----:B------:R-:W-:Y:S01]  /*1de0*/  IMAD.WIDE.U32 R2, R11, UR8, R2 ;  /* 0x000000080b027c25 */ /* 0x000fe2000f8e0002 */
[----:B------:R-:W-:Y:S01]  /*1df0*/  IADD3 R8, P0, PT, R233, UR30, RZ ;  /* 0x0000001ee9087c10 */ /* 0x000fe2000ff1e0ff */
[----:B------:R-:W-:Y:S01]  /*1e00*/  UMOV UR33, 0x400 ;  /* 0x0000040000217882 */ /* 0x000fe20000000000 */
[----:B------:R-:W-:Y:S01]  /*1e10*/  UIMAD.WIDE.U32 UR30, UR31, 0x80, URZ ;  /* 0x000000801f1e78a5 */ /* 0x000fe2000f8e00ff */
[----:B------:R-:W-:-:S02]  /*1e20*/  IMAD R5, R11, UR11, R5 ;  /* 0x0000000b0b057c24 */ /* 0x000fc4000f8e0205 */
[----:B------:R-:W-:Y:S02]  /*1e30*/  IMAD R3, R11, UR9, R3 ;  /* 0x000000090b037c24 */ /* 0x000fe4000f8e0203 */
[----:B--2---:R-:W-:Y:S01]  /*1e40*/  IMAD.U32 R10, RZ, RZ, UR16 ;  /* 0x00000010ff0a7e24 */ /* 0x004fe2000f8e00ff */
[----:B---3--:R-:W-:Y:S01]  /*1e50*/  LOP3.LUT R7, R7, 0x1e00, RZ, 0xc0, !PT ;  /* 0x00001e0007077812 */ /* 0x008fe200078ec0ff */
[----:B------:R-:W-:Y:S02]  /*1e60*/  IMAD.X R9, RZ, RZ, UR29, P0 ;  /* 0x0000001dff097e24 */ /* 0x000fe400080e06ff */
[----:B-----5:R-:W-:Y:S01]  /*1e70*/  IMAD.WIDE.U32 R4, R0, UR4, R4 ;  /* 0x0000000400047c25 */ /* 0x020fe2000f8e0004 */
[----:B------:R-:W-:Y:S02]  /*1e80*/  LOP3.LUT R242, R6, R7, RZ, 0xfc, !PT ;  /* 0x0000000706f27212 */ /* 0x000fe400078efcff */
[----:B------:R-:W-:Y:S01]  /*1e90*/  SHF.R.S32.HI R6, RZ, 0x1f, R0 ;  /* 0x0000001fff067819 */ /* 0x000fe20000011400 */
[----:B------:R-:W-:Y:S01]  /*1ea0*/  IMAD.WIDE.U32 R2, R0, UR6, R2 ;  /* 0x0000000600027c25 */ /* 0x000fe2000f8e0002 */
[----:B----4-:R-:W-:-:S03]  /*1eb0*/  LEA R246, P1, R4, UR14, 0x1 ;  /* 0x0000000e04f67c11 */ /* 0x010fc6000f8208ff */
[----:B------:R-:W-:Y:S01]  /*1ec0*/  IMAD R7, R6, UR4, RZ ;  /* 0x0000000406077c24 */ /* 0x000fe2000f8e02ff */
[----:B-1----:R-:W-:Y:S01]  /*1ed0*/  LEA R248, P0, R2, UR12, 0x1 ;  /* 0x0000000c02f87c11 */ /* 0x002fe2000f8008ff */
[----:B------:R-:W-:Y:S01]  /*1ee0*/  IMAD R6, R6, UR6, RZ ;  /* 0x0000000606067c24 */ /* 0x000fe2000f8e02ff */
[----:B------:R-:W-:Y:S01]  /*1ef0*/  ULEA UR6, UR32, UR33, 0x18 ;  /* 0x0000002120067291 */ /* 0x000fe2000f8ec0ff */
[C---:B------:R-:W-:Y:S02]  /*1f00*/  IMAD R7, R0.reuse, UR5, R7 ;  /* 0x0000000500077c24 */ /* 0x040fe4000f8e0207 */
[----:B------:R-:W-:Y:S02]  /*1f10*/  IMAD R6, R0, UR7, R6 ;  /* 0x0000000700067c24 */ /* 0x000fe4000f8e0206 */
[----:B------:R-:W-:Y:S01]  /*1f20*/  IMAD.WIDE.U32 R8, R10, UR26, R8 ;  /* 0x0000001a0a087c25 */ /* 0x000fe2000f8e0008 */
[----:B------:R-:W-:Y:S02]  /*1f30*/  IADD3 R0, PT, PT, R5, R7, RZ ;  /* 0x0000000705007210 */ /* 0x000fe40007ffe0ff */
[----:B------:R-:W-:Y:S01]  /*1f40*/  LOP3.LUT R10, R11, UR30, RZ, 0xfc, !PT ;  /* 0x0000001e0b0a7c12 */ /* 0x000fe2000f8efcff */
[----:B------:R-:W-:Y:S01]  /*1f50*/  IMAD.IADD R3, R3, 0x1, R6 ;  /* 0x0000000103037824 */ /* 0x000fe200078e0206 */
[----:B------:R-:W-:-:S02]  /*1f60*/  MOV R6, UR17 ;  /* 0x0000001100067c02 */ /* 0x000fc40008000f00 */
[----:B------:R-:W-:Y:S02]  /*1f70*/  LEA.HI.X R243, R4, UR15, R0, 0x1, P1 ;  /* 0x0000000f04f37c11 */ /* 0x000fe400088f0c00 */
[----:B------:R-:W-:Y:S01]  /*1f80*/  LEA.HI.X R247, R2, UR13, R3, 0x1, P0 ;  /* 0x0000000d02f77c11 */ /* 0x000fe200080f0c03 */
[----:B------:R-:W-:Y:S01]  /*1f90*/  IMAD R7, R6, UR26, R9 ;  /* 0x0000001a06077c24 */ /* 0x000fe2000f8e0209 */
[----:B------:R-:W-:Y:S01]  /*1fa0*/  LEA R242, R242, UR6, 0x1 ;  /* 0x00000006f2f27c11 */ /* 0x000fe2000f8e08ff */
        /* <DEDUP_REMOVED lines=19> */
.L_x_449:
[----:B------:R1:W-:Y:S02]  /*20e0*/  STS.128 [R242], RZ ;  /* 0x000000fff2007388 */ /* 0x0003e40000000c00 */
.L_x_448:
[----:B------:R-:W-:Y:S05]  /*20f0*/  BSYNC.RECONVERGENT B0 ;  /* 0x0000000000007941 */ /* 0x000fea0003800200 */
.L_x_447:
[C---:B------:R-:W-:Y:S01]  /*2100*/  VIADD R15, R11.reuse, 0x10 ;  /* 0x000000100b0f7836 */ /* 0x040fe20000000000 */
[----:B------:R-:W-:Y:S01]  /*2110*/  USHF.L.U32 UR16, UR10, 0x7, URZ ;  /* 0x000000070a107899 */ /* 0x000fe200080006ff */
[C---:B------:R-:W-:Y:S01]  /*2120*/  VIADD R14, R11.reuse, 0x20 ;  /* 0x000000200b0e7836 */ /* 0x040fe20000000000 */
[----:B------:R-:W-:Y:S01]  /*2130*/  UIADD3 UR14, UPT, UPT, UR20, -0x1, URZ ;  /* 0xffffffff140e7890 */ /* 0x000fe2000fffe0ff */
[----:B------:R-:W-:Y:S01]  /*2140*/  VIADD R13, R11, 0x30 ;  /* 0x000000300b0d7836 */ /* 0x000fe20000000000 */
        /* <DEDUP_REMOVED lines=16> */
[----:B------:R-:W3:Y:S02]  /*2250*/  LDCU UR4, c[0x0][0x440] ;  /* 0x00008800ff0477ac */ /* 0x000ee40008000800 */
[----:B---3--:R-:W-:-:S13]  /*2260*/  ISETP.GE.AND P0, PT, R233, UR4, PT ;  /* 0x00000004e9007c0c */ /* 0x008fda000bf06270 */
[----:B------:R3:W-:Y:S01]  /*2270*/  @P0 STS.128 [R242+0x800], RZ ;  /* 0x000800fff2000388 */ /* 0x0007e20000000c00 */
[----:B------:R-:W-:Y:S05]  /*2280*/  @P0 BRA `(.L_x_451) ;  /* 0x0000000000400947 */ /* 0x000fea0003800000 */
[----:B------:R-:W2:Y:S01]  /*2290*/  LDCU.64 UR12, c[0x0][0x3b0] ;  /* 0x00007600ff0c77ac */ /* 0x000ea20008000a00 */
[----:B------:R-:W-:Y:S02]  /*22a0*/  IADD3 R0, P0, PT, R10, 0x10, RZ ;  /* 0x000000100a007810 */ /* 0x000fe40007f1e0ff */
[----:B------:R-:W-:Y:S01]  /*22b0*/  MOV R3, R7 ;  /* 0x0000000700037202 */ /* 0x000fe20000000f00 */
[----:B------:R-:W4:Y:S02]  /*22c0*/  LDCU.64 UR4, c[0x0][0x380] ;  /* 0x00007000ff0477ac */ /* 0x000f240008000a00 */
[----:B------:R-:W-:-:S04]  /*22d0*/  IMAD.X R2, RZ, RZ, UR31, P0 ;  /* 0x0000001fff027e24 */ /* 0x000fc800080e06ff */
[----:B--2---:R-:W-:Y:S02]  /*22e0*/  IMAD R4, R2, UR12, RZ ;  /* 0x0000000c02047c24 */ /* 0x004fe4000f8e02ff */
[----:B------:R-:W-:-:S04]  /*22f0*/  IMAD.MOV.U32 R2, RZ, RZ, R8 ;  /* 0x000000ffff027224 */ /* 0x000fc800078e0008 */
        /* <DEDUP_REMOVED lines=9> */
.L_x_451:
[----:B------:R-:W-:Y:S05]  /*2390*/  BSYNC.RECONVERGENT B0 ;  /* 0x0000000000007941 */ /* 0x000fea0003800200 */
.L_x_450:
[----:B------:R-:W-:Y:S04]  /*23a0*/  BSSY.RECONVERGENT B0, `(.L_x_452) ;  /* 0x0000016000007945 */ /* 0x000fe80003800200 */
[----:B------:R-:W-:Y:S05]  /*23b0*/  @P6 BRA `(.L_x_453) ;  /* 0x0000000000506947 */ /* 0x000fea0003800000 */
[----:B------:R-:W5:Y:S02]  /*23c0*/  LDCU UR4, c[0x0][0x440] ;  /* 0x00008800ff0477ac */ /* 0x000f640008000800 */
[----:B-----5:R-:W-:-:S13]  /*23d0*/  ISETP.GE.AND P0, PT, R233, UR4, PT ;  /* 0x00000004e9007c0c */ /* 0x020fda000bf06270 */
[----:B------:R1:W-:Y:S01]  /*23e0*/  @P0 STS.128 [R242+0x1000], RZ ;  /* 0x001000fff2000388 */ /* 0x0003e20000000c00 */
[----:B------:R-:W-:Y:S05]  /*23f0*/  @P0 BRA `(.L_x_453) ;  /* 0x0000000000400947 */ /* 0x000fea0003800000 */
[----:B------:R-:W2:Y:S01]  /*2400*/  LDCU.64 UR12, c[0x0][0x3b0] ;  /* 0x00007600ff0c77ac */ /* 0x000ea20008000a00 */
[----:B------:R-:W-:Y:S02]  /*2410*/  IADD3 R0, P0, PT, R10, 0x20, RZ ;  /* 0x000000200a007810 */ /* 0x000fe40007f1e0ff */
[----:B------:R-:W-:Y:S01]  /*2420*/  MOV R3, R7 ;  /* 0x0000000700037202 */ /* 0x000fe20000000f00 */
[----:B------:R-:W5:Y:S02]  /*2430*/  LDCU.64 UR4, c[0x0][0x380] ;  /* 0x00007000ff0477ac */ /* 0x000f640008000a00 */
[----:B------:R-:W-:-:S04]  /*2440*/  IMAD.X R2, RZ, RZ, UR31, P0 ;  /* 0x0000001fff027e24 */ /* 0x000fc800080e06ff */
[----:B--2-4-:R-:W-:Y:S02]  /*2450*/  IMAD R4, R2, UR12, RZ ;  /* 0x0000000c02047c24 */ /* 0x014fe4000f8e02ff */
[----:B------:R-:W-:-:S04]  /*2460*/  IMAD.MOV.U32 R2, RZ, RZ, R8 ;  /* 0x000000ffff027224 */ /* 0x000fc800078e0008 */
[----:B------:R-:W-:-:S04]  /*2470*/  IMAD.WIDE.U32 R2, R0, UR12, R2 ;  /* 0x0000000c00027c25 */ /* 0x000fc8000f8e0002 */
[----:B------:R-:W-:Y:S01]  /*2480*/  IMAD R0, R0, UR13, R4 ;  /* 0x0000000d00007c24 */ /* 0x000fe2000f8e0204 */
[----:B-----5:R-:W-:-:S04]  /*2490*/  LEA R4, P0, R2, UR4, 0x1 ;  /* 0x0000000402047c11 */ /* 0x020fc8000f8008ff */
[----:B------:R-:W-:-:S04]  /*24a0*/  IADD3 R0, PT, PT, R3, R0, RZ ;  /* 0x0000000003007210 */ /* 0x000fc80007ffe0ff */
[----:B------:R-:W-:-:S05]  /*24b0*/  LEA.HI.X R5, R2, UR5, R0, 0x1, P0 ;  /* 0x0000000502057c11 */ /* 0x000fca00080f0c00 */
[----:B------:R-:W-:Y:S01]  /*24c0*/  @!PT LDS RZ, [RZ] ;  /* 0x00000000fffff984 */ /* 0x000fe20000000800 */
[----:B------:R-:W-:Y:S01]  /*24d0*/  @!PT LDS RZ, [RZ] ;  /* 0x00000000fffff984 */ /* 0x000fe20000000800 */
[----:B------:R-:W-:Y:S01]  /*24e0*/  @!PT LDS RZ, [RZ] ;  /* 0x00000000fffff984 */ /* 0x000fe20000000800 */
[----:B------:R2:W-:Y:S02]  /*24f0*/  LDGSTS.E.BYPASS.LTC128B.128 [R242+0x1000], desc[UR22][R4.64] ;  /* 0x0100000004f27fae */ /* 0x0005e4000b981a16 */
.L_x_453:
[----:B------:R-:W-:Y:S05]  /*2500*/  BSYNC.RECONVERGENT B0 ;  /* 0x0000000000007941 */ /* 0x000fea0003800200 */
.L_x_452:
        /* <DEDUP_REMOVED lines=22> */
.L_x_455:
[----:B------:R-:W-:Y:S05]  /*2670*/  BSYNC.RECONVERGENT B0 ;  /* 0x0000000000007941 */ /* 0x000fea0003800200 */
.L_x_454:
        /* <DEDUP_REMOVED lines=22> */
.L_x_457:
[----:B------:R-:W-:Y:S05]  /*27e0*/  BSYNC.RECONVERGENT B0 ;  /* 0x0000000000007941 */ /* 0x000fea0003800200 */
.L_x_456:
        /* <DEDUP_REMOVED lines=22> */
.L_x_459:
[----:B------:R-:W-:Y:S05]  /*2950*/  BSYNC.RECONVERGENT B0 ;  /* 0x0000000000007941 */ /* 0x000fea0003800200 */
.L_x_458:
        /* <DEDUP_REMOVED lines=22> */
.L_x_461:
[----:B------:R-:W-:Y:S05]  /*2ac0*/  BSYNC.RECONVERGENT B0 ;  /* 0x0000000000007941 */ /* 0x000fea0003800200 */
.L_x_460:
        /* <DEDUP_REMOVED lines=13> */
[----:B--2-4-:R-:W-:-:S04]  /*2ba0*/  IMAD.WIDE.U32 R4, R0, UR12, R2 ;  /* 0x0000000c00047c25 */ /* 0x014fc8000f8e0002 */
        /* <DEDUP_REMOVED lines=8> */
.L_x_463:
[----:B------:R-:W-:Y:S05]  /*2c30*/  BSYNC.RECONVERGENT B0 ;  /* 0x0000000000007941 */ /* 0x000fea0003800200 */
.L_x_462:
        /* <DEDUP_REMOVED lines=11> */
[----:B----4-:R-:W-:-:S04]  /*2cf0*/  LEA R4, P0, R2, R246, 0x1 ;  /* 0x000000f602047211 */ /* 0x010fc800078008ff */
[----:B------:R-:W-:-:S05]  /*2d00*/  LEA.HI.X R5, R2, R243, R0, 0x1, P0 ;  /* 0x000000f302057211 */ /* 0x000fca00000f0c00 */
[----:B------:R-:W-:Y:S01]  /*2d10*/  @!PT LDS RZ, [RZ] ;  /* 0x00000000fffff984 */ /* 0x000fe20000000800 */
[----:B------:R-:W-:Y:S01]  /*2d20*/  @!PT LDS RZ, [RZ] ;  /* 0x00000000fffff984 */ /* 0x000fe20000000800 */
[----:B------:R-:W-:Y:S01]  /*2d30*/  @!PT LDS RZ, [RZ] ;  /* 0x00000000fffff984 */ /* 0x000fe20000000800 */
[----:B------:R2:W-:Y:S01]  /*2d40*/  LDGSTS.E.BYPASS.LTC128B.128 [R242+0x4000], desc[UR22][R4.64] ;  /* 0x0400000004f27fae */ /* 0x0005e2000b981a16 */
[----:B------:R-:W-:Y:S05]  /*2d50*/  BRA `(.L_x_465) ;  /* 0x0000000000047947 */ /* 0x000fea0003800000 */
.L_x_466:
[----:B------:R1:W-:Y:S02]  /*2d60*/  STS.128 [R242+0x4000], RZ ;  /* 0x004000fff2007388 */ /* 0x0003e40000000c00 */
.L_x_465:
[----:B------:R-:W-:Y:S05]  /*2d70*/  BSYNC.RECONVERGENT B0 ;  /* 0x0000000000007941 */ /* 0x000fea0003800200 */
.L_x_464:
[----:B------:R-:W-:Y:S01]  /*2d80*/  ISETP.GE.AND P1, PT, R15, UR7, PT ;  /* 0x000000070f007c0c */ /* 0x000fe2000bf26270 */
[----:B------:R-:W-:Y:S01]  /*2d90*/  BSSY.RECONVERGENT B0, `(.L_x_467) ;  /* 0x0000017000007945 */ /* 0x000fe20003800200 */
[----:B------:R-:W-:Y:S02]  /*2da0*/  ISETP.GE.AND P0, PT, R14, UR7, PT ;  /* 0x000000070e007c0c */ /* 0x000fe4000bf06270 */
[----:B------:R-:W-:Y:S02]  /*2db0*/  ISETP.GE.AND P5, PT, R13, UR7, PT ;  /* 0x000000070d007c0c */ /* 0x000fe4000bfa6270 */
[----:B------:R-:W-:Y:S02]  /*2dc0*/  ISETP.GE.AND P4, PT, R12, UR7, PT ;  /* 0x000000070c007c0c */ /* 0x000fe4000bf86270 */
[----:B------:R-:W-:Y:S02]  /*2dd0*/  ISETP.GE.AND P3, PT, R18, UR7, PT ;  /* 0x0000000712007c0c */ /* 0x000fe4000bf66270 */
[----:B------:R-:W-:-:S03]  /*2de0*/  ISETP.GE.AND P2, PT, R17, UR7, PT ;  /* 0x0000000711007c0c */ /* 0x000fc6000bf46270 */
        /* <DEDUP_REMOVED lines=10> */
[----:B--2---:R-:W-:Y:S01]  /*2e90*/  IMAD.U32 R3, RZ, RZ, UR4 ;  /* 0x00000004ff037e24 */ /* 0x004fe2000f8e00ff */
[----:B------:R-:W-:-:S04]  /*2ea0*/  LEA R2, P1, R0, R246, 0x1 ;  /* 0x000000f600027211 */ /* 0x000fc800078208ff */
[----:B------:R-:W-:-:S05]  /*2eb0*/  LEA.HI.X R3, R0, R243, R3, 0x1, P1 ;  /* 0x000000f300037211 */ /* 0x000fca00008f0c03 */
[----:B------:R-:W-:Y:S01]  /*2ec0*/  @!PT LDS RZ, [RZ] ;  /* 0x00000000fffff984 */ /* 0x000fe20000000800 */
[----:B------:R-:W-:Y:S01]  /*2ed0*/  @!PT LDS RZ, [RZ] ;  /* 0x00000000fffff984 */ /* 0x000fe20000000800 */
[----:B------:R-:W-:Y:S01]  /*2ee0*/  @!PT LDS RZ, [RZ] ;  /* 0x00000000fffff984 */ /* 0x000fe20000000800 */
[----:B------:R2:W-:Y:S04]  /*2ef0*/  LDGSTS.E.BYPASS.LTC128B.128 [R242+0x4800], desc[UR22][R2.64] ;  /* 0x0480000002f27fae */ /* 0x0005e8000b981a16 */
.L_x_468:
[----:B------:R-:W-:Y:S05]  /*2f00*/  BSYNC.RECONVERGENT B0 ;  /* 0x0000000000007941 */ /* 0x000fea0003800200 */
.L_x_467:
        /* <DEDUP_REMOVED lines=17> */
.L_x_470:
[----:B------:R-:W-:Y:S05]  /*3020*/  BSYNC.RECONVERGENT B0 ;  /* 0x0000000000007941 */ /* 0x000fea0003800200 */
.L_x_469:
        /* <DEDUP_REMOVED lines=14> */
[----:B----4-:R-:W-:-:S04]  /*3110*/  LEA R4, P0, R2, R246, 0x1 ;  /* 0x000000f602047211 */ /* 0x010fc800078008ff */
[----:B------:R-:W-:-:S05]  /*3120*/  LEA.HI.X R5, R2, R243, R0, 0x1, P0 ;  /* 0x000000f302057211 */ /* 0x000fca00000f0c00 */
[----:B------:R-:W-:Y:S01]  /*3130*/  @!PT LDS RZ, [RZ] ;  /* 0x00000000fffff984 */ /* 0x000fe20000000800 */
[----:B------:R-:W-:Y:S01]  /*3140*/  @!PT LDS RZ, [RZ] ;  /* 0x00000000fffff984 */ /* 0x000fe20000000800 */
[----:B------:R-:W-:Y:S01]  /*3150*/  @!PT LDS RZ, [RZ] ;  /* 0x00000000fffff984 */ /* 0x000fe20000000800 */
[----:B------:R2:W-:Y:S04]  /*3160*/  LDGSTS.E.BYPASS.LTC128B.128 [R242+0x5800], desc[UR22][R4.64] ;  /* 0x0580000004f27fae */ /* 0x0005e8000b981a16 */
.L_x_472:
[----:B------:R-:W-:Y:S05]  /*3170*/  BSYNC.RECONVERGENT B0 ;  /* 0x0000000000007941 */ /* 0x000fea0003800200 */
.L_x_471:
        /* <DEDUP_REMOVED lines=16> */
.L_x_474:
[----:B------:R-:W-:Y:S05]  /*3280*/  BSYNC.RECONVERGENT B0 ;  /* 0x0000000000007941 */ /* 0x000fea0003800200 */
.L_x_473:
        /* <DEDUP_REMOVED lines=20> */
.L_x_476:
[----:B------:R-:W-:Y:S05]  /*33d0*/  BSYNC.RECONVERGENT B0 ;  /* 0x0000000000007941 */ /* 0x000fea0003800200 */
.L_x_475:
        /* <DEDUP_REMOVED lines=20> */
.L_x_478:
[----:B------:R-:W-:Y:S05]  /*3520*/  BSYNC.RECONVERGENT B0 ;  /* 0x0000000000007941 */ /* 0x000fea0003800200 */
.L_x_477:
        /* <DEDUP_REMOVED lines=20> */
.L_x_480:
[----:B------:R-:W-:Y:S05]  /*3670*/  BSYNC.RECONVERGENT B0 ;  /* 0x0000000000007941 */ /* 0x000fea0003800200 */
.L_x_479:
[----:B------:R-:W5:Y:S01]  /*3680*/  LDCU.64 UR12, c[0x0][0x538] ;  /* 0x0000a700ff0c77ac */ /* 0x000f620008000a00 */
[----:B------:R-:W0:Y:S01]  /*3690*/  LDGDEPBAR ;  /* 0x00000000000079af */ /* 0x000e220000000000 */
[----:B-----5:R-:W-:-:S04]  /*36a0*/  UISETP.NE.U32.AND UP1, UPT, UR12, URZ, UPT ;  /* 0x000000ff0c00728c */ /* 0x020fc8000bf25070 */
[----:B------:R-:W-:Y:S01]  /*36b0*/  UISETP.NE.AND.EX UP1, UPT, UR13, URZ, UPT, UP1 ;  /* 0x000000ff0d00728c */ /* 0x000fe2000bf25310 */
[--C-:B------:R-:W-:Y:S02]  /*36c0*/  SHF.R.U32.HI R6, RZ, 0x1, R237.reuse ;  /* 0x00000001ff067819 */ /* 0x100fe400000116ed */
[----:B--2-4-:R-:W-:Y:S01]  /*36d0*/  SHF.R.U32.HI R4, RZ, 0x2, R237 ;  /* 0x00000002ff047819 */ /* 0x014fe200000116ed */
[----:B------:R-:W-:-:S04]  /*36e0*/  DEPBAR.LE SB0, 0x0 ;  /* 0x000080000000791a */ /* 0x000fc80000000000 */
[----:B------:R-:W-:-:S03]  /*36f0*/  PLOP3.LUT P0, PT, PT, PT, UP1, 0x80, 0x8 ;  /* 0x000000000008781c */ /* 0x000fc60003f0f018 */
[----:B------:R-:W2:Y:S01]  /*3700*/  @UP1 LDCU.64 UR4, c[0x0][0x540] ;  /* 0x0000a800ff0417ac */ /* 0x000ea20008000a00 */
[----:B------:R-:W-:Y:S01]  /*3710*/  @UP1 UMOV UR16, UR26 ;  /* 0x0000001a00101c82 */ /* 0x000fe20008000000 */
[----:B------:R-:W-:Y:S02]  /*3720*/  @UP1 UMOV UR17, URZ ;  /* 0x000000ff00111c82 */ /* 0x000fe40008000000 */
[----:B--2---:R-:W-:Y:S01]  /*3730*/  @UP1 UIMAD.WIDE.U32 UR16, UR25, UR4, UR16 ;  /* 0x00000004191012a5 */ /* 0x004fe2000f8e0010 */
[----:B------:R-:W2:Y:S03]  /*3740*/  @UP1 LDCU UR4, c[0x0][0x458] ;  /* 0x00008b00ff0417ac */ /* 0x000ea60008000800 */
[----:B------:R-:W-:Y:S02]  /*3750*/  @UP1 UIMAD UR5, UR25, UR5, UR17 ;  /* 0x00000005190512a4 */ /* 0x000fe4000f8e0211 */
[----:B------:R-:W-:-:S04]  /*3760*/  @UP1 ULEA UR12, UP0, UR16, UR12, 0x2 ;  /* 0x0000000c100c1291 */ /* 0x000fc8000f8010ff */
[----:B------:R-:W-:Y:S02]  /*3770*/  @UP1 ULEA.HI.X UR13, UR16, UR13, UR5, 0x2, UP0 ;  /* 0x0000000d100d1291 */ /* 0x000fe400080f1405 */
[----:B------:R-:W-:-:S04]  /*3780*/  IMAD.U32 R2, RZ, RZ, UR12 ;  /* 0x0000000cff027e24 */ /* 0x000fc8000f8e00ff */
[----:B------:R-:W-:-:S05]  /*3790*/  IMAD.U32 R3, RZ, RZ, UR13 ;  /* 0x0000000dff037e24 */ /* 0x000fca000f8e00ff */
[----:B------:R4:W5:Y:S01]  /*37a0*/  @P0 LDG.E R2, desc[UR22][R2.64] ;  /* 0x0000001602020981 */ /* 0x000962000c1e1900 */
[----:B--2---:R-:W5:Y:S01]  /*37b0*/  @P0 MUFU.RCP R0, UR4 ;  /* 0x0000000400000d08 */ /* 0x004f620008001000 */
[----:B------:R-:W-:Y:S01]  /*37c0*/  USHF.L.U64.HI UR5, UR8, 0x7, UR9 ;  /* 0x0000000708057899 */ /* 0x000fe20008010209 */
[----:B------:R-:W-:Y:S01]  /*37d0*/  BSSY.RECONVERGENT B0, `(.L_x_481) ;  /* 0x0000022000007945 */ /* 0x000fe20003800200 */
[----:B------:R-:W-:Y:S02]  /*37e0*/  USHF.L.U32 UR12, UR8, 0x7, URZ ;  /* 0x00000007080c7899 */ /* 0x000fe400080006ff */
[----:B------:R-:W-:Y:S02]  /*37f0*/  UIMAD UR5, UR5, UR14, URZ ;  /* 0x0000000e050572a4 */ /* 0x000fe4000f8e02ff */
[----:B------:R-:W-:-:S04]  /*3800*/  UIMAD.WIDE.U32 UR12, UR12, UR14, URZ ;  /* 0x0000000e0c0c72a5 */ /* 0x000fc8000f8e00ff */
[----:B------:R-:W-:-:S03]  /*3810*/  UIADD3 UR15, UPT, UPT, UR13, UR5, URZ ;  /* 0x000000050d0f7290 */ /* 0x000fc6000fffe0ff */
[----:B------:R-:W-:Y:S01]  /*3820*/  UMOV UR5, URZ ;  /* 0x000000ff00057c82 */ /* 0x000fe20008000000 */
[----:B----4-:R-:W-:Y:S01]  /*3830*/  LOP3.LUT R3, R6, 0x1f0, RZ, 0xc0, !PT ;  /* 0x000001f006037812 */ /* 0x010fe200078ec0ff */
[----:B------:R-:W-:Y:S01]  /*3840*/  BAR.SYNC.DEFER_BLOCKING 0x0 ;  /* 0x0000000000007b1d */ /* 0x000fe20000010000 */
[----:B-----5:R-:W-:Y:S01]  /*3850*/  @P0 FMUL.FTZ R0, R2, R0 ;  /* 0x0000000002000220 */ /* 0x020fe20000410000 */
[----:B------:R-:W-:-:S04]  /*3860*/  IMAD.U32 R2, RZ, RZ, UR27 ;  /* 0x0000001bff027e24 */ /* 0x000fc8000f8e00ff */
[----:B------:R-:W-:Y:S02]  /*3870*/  @P0 R2UR UR4, R0 ;  /* 0x00000000000402ca */ /* 0x000fe400000e0000 */
[----:B------:R-:W-:Y:S02]  /*3880*/  IADD3 R2, PT, PT, R3, 0x1, R2 ;  /* 0x0000000103027810 */ /* 0x000fe40007ffe002 */
[----:B------:R-:W-:-:S04]  /*3890*/  LOP3.LUT R0, R4, 0x7, RZ, 0xc0, !PT ;  /* 0x0000000704007812 */ /* 0x000fc800078ec0ff */
[----:B------:R-:W-:Y:S01]  /*38a0*/  IADD3 R0, PT, PT, R2, -UR28, R0 ;  /* 0x8000001c02007c10 */ /* 0x000fe2000fffe000 */
[----:B------:R-:W-:-:S04]  /*38b0*/  IMAD.U32 R2, RZ, RZ, UR24 ;  /* 0x00000018ff027e24 */ /* 0x000fc8000f8e00ff */
[----:B------:R-:W-:Y:S01]  /*38c0*/  @UP1 UMOV UR5, UR4 ;  /* 0x0000000400051c82 */ /* 0x000fe20008000000 */
[----:B------:R-:W-:Y:S01]  /*38d0*/  IADD3 R84, PT, PT, R0, UR21, R2 ;  /* 0x0000001500547c10 */ /* 0x000fe2000fffe002 */
[----:B------:R-:W-:Y:S06]  /*38e0*/  @P6 BRA `(.L_x_482) ;  /* 0x00000000003c6947 */ /* 0x000fec0003800000 */
        /* <DEDUP_REMOVED lines=13> */
.L_x_483:
[----:B------:R4:W-:Y:S01]  /*39c0*/  STS.128 [R242+0x8000], RZ ;  /* 0x008000fff2007388 */ /* 0x0009e20000000c00 */
[----:B------:R-:W-:Y:S05]  /*39d0*/  BRA `(.L_x_484) ;  /* 0x0000000000047947 */ /* 0x000fea0003800000 */
.L_x_482:
[----:B------:R2:W-:Y:S02]  /*39e0*/  STS.128 [R242+0x8000], RZ ;  /* 0x008000fff2007388 */ /* 0x0005e40000000c00 */
.L_x_484:
[----:B------:R-:W-:Y:S05]  /*39f0*/  BSYNC.RECONVERGENT B0 ;  /* 0x0000000000007941 */ /* 0x000fea0003800200 */
.L_x_481:
[----:B------:R-:W-:Y:S01]  /*3a00*/  ISETP.GE.AND P0, PT, R15, UR7, PT ;  /* 0x000000070f007c0c */ /* 0x000fe2000bf06270 */
[C---:B------:R-:W-:Y:S01]  /*3a10*/  IMAD.SHL.U32 R2, R237.reuse, 0x40, RZ ;  /* 0x00000040ed027824 */ /* 0x040fe200078e00ff */
[----:B------:R-:W-:Y:S01]  /*3a20*/  BSSY.RECONVERGENT B0, `(.L_x_485) ;  /* 0x0000022000007945 */ /* 0x000fe20003800200 */
[----:B------:R-:W-:Y:S01]  /*3a30*/  IMAD.SHL.U32 R3, R237, 0x20, RZ ;  /* 0x00000020ed037824 */ /* 0x000fe200078e00ff */
[----:B------:R-:W-:Y:S02]  /*3a40*/  ISETP.GE.AND P6, PT, R14, UR7, PT ;  /* 0x000000070e007c0c */ /* 0x000fe4000bfc6270 */
[----:B------:R-:W-:Y:S02]  /*3a50*/  LOP3.LUT R0, R233, 0x1c0, R2, 0xf8, !PT ;  /* 0x000001c0e9007812 */ /* 0x000fe400078ef802 */
[----:B------:R-:W-:Y:S02]  /*3a60*/  LOP3.LUT R238, R2, 0x200, RZ, 0xc0, !PT ;  /* 0x0000020002ee7812 */ /* 0x000fe400078ec0ff */
[----:B------:R-:W-:-:S02]  /*3a70*/  LOP3.LUT R234, R0, 0x8, R6, 0x78, !PT ;  /* 0x0000000800ea7812 */ /* 0x000fc400078e7806 */
[----:B------:R-:W-:Y:S01]  /*3a80*/  LOP3.LUT R172, R2, 0x400, RZ, 0xc0, !PT ;  /* 0x0000040002ac7812 */ /* 0x000fe200078ec0ff */
[----:B------:R1:W-:Y:S01]  /*3a90*/  @P0 STS.128 [R242+0x8800], RZ ;  /* 0x008800fff2000388 */ /* 0x0003e20000000c00 */
[----:B------:R-:W-:Y:S02]  /*3aa0*/  LOP3.LUT R0, R0, 0x8, R237, 0x78, !PT ;  /* 0x0000000800007812 */ /* 0x000fe400078e78ed */
[----:B------:R-:W-:Y:S02]  /*3ab0*/  LOP3.LUT R2, R238, 0x7c00, R3, 0xf8, !PT ;  /* 0x00007c00ee027812 */ /* 0x000fe400078ef803 */
[----:B------:R-:W-:Y:S01]  /*3ac0*/  ISETP.GE.AND P5, PT, R13, UR7, PT ;  /* 0x000000070d007c0c */ /* 0x000fe2000bfa6270 */
[----:B------:R-:W-:Y:S01]  /*3ad0*/  IMAD R172, R0, 0x2, R172 ;  /* 0x0000000200ac7824 */ /* 0x000fe200078e02ac */
[----:B------:R-:W-:Y:S02]  /*3ae0*/  ISETP.GE.AND P4, PT, R12, UR7, PT ;  /* 0x000000070c007c0c */ /* 0x000fe4000bf86270 */
[----:B------:R-:W-:-:S02]  /*3af0*/  ISETP.GE.AND P3, PT, R18, UR7, PT ;  /* 0x0000000712007c0c */ /* 0x000fc4000bf66270 */
[----:B------:R-:W-:Y:S02]  /*3b00*/  ISETP.GE.AND P2, PT, R17, UR7, PT ;  /* 0x0000000711007c0c */ /* 0x000fe4000bf46270 */
        /* <DEDUP_REMOVED lines=19> */
.L_x_486:
[----:B------:R-:W-:Y:S05]  /*3c40*/  BSYNC.RECONVERGENT B0 ;  /* 0x0000000000007941 */ /* 0x000fea0003800200 */
.L_x_485:
        /* <DEDUP_REMOVED lines=18> */
.L_x_488:
[----:B------:R-:W-:Y:S05]  /*3d70*/  BSYNC.RECONVERGENT B0 ;  /* 0x0000000000007941 */ /* 0x000fea0003800200 */
.L_x_487:
        /* <DEDUP_REMOVED lines=20> */
.L_x_490:
[----:B------:R-:W-:Y:S05]  /*3ec0*/  BSYNC.RECONVERGENT B0 ;  /* 0x0000000000007941 */ /* 0x000fea0003800200 */
.L_x_489:
        /* <DEDUP_REMOVED lines=17> */
.L_x_492:
[----:B------:R-:W-:Y:S05]  /*3fe0*/  BSYNC.RECONVERGENT B0 ;  /* 0x0000000000007941 */ /* 0x000fea0003800200 */
.L_x_491:
        /* <DEDUP_REMOVED lines=20> */
.L_x_494:
[----:B------:R-:W-:Y:S05]  /*4130*/  BSYNC.RECONVERGENT B0 ;  /* 0x0000000000007941 */ /* 0x000fea0003800200 */
.L_x_493:
        /* <DEDUP_REMOVED lines=20> */
.L_x_496:
[----:B------:R-:W-:Y:S05]  /*4280*/  BSYNC.RECONVERGENT B0 ;  /* 0x0000000000007941 */ /* 0x000fea0003800200 */
.L_x_495:
        /* <DEDUP_REMOVED lines=20> */
.L_x_498:
[----:B------:R-:W-:Y:S05]  /*43d0*/  BSYNC.RECONVERGENT B0 ;  /* 0x0000000000007941 */ /* 0x000fea0003800200 */
.L_x_497:
[----:B------:R-:W-:Y:S01]  /*43e0*/  LDSM.16.M88.4 R8, [R235] ;  /* 0x00000000eb08783b */ /* 0x000fe20000000200 */
[----:B------:R-:W-:Y:S01]  /*43f0*/  IMAD.MOV.U32 R0, RZ, RZ, 0x20 ;  /* 0x00000020ff007424 */ /* 0x000fe200078e00ff */
[C---:B------:R-:W-:Y:S01]  /*4400*/  LOP3.LUT P6, RZ, R237.reuse, 0x2, RZ, 0xc0, !PT ;  /* 0x00000002edff7812 */ /* 0x040fe200078cc0ff */
[----:B--2---:R-:W-:Y:S01]  /*4410*/  VIADD R3, R172, UR6 ;  /* 0x00000006ac037c36 */ /* 0x004fe20008000000 */
[----:B------:R-:W2:Y:S01]  /*4420*/  LDSM.16.M88.4 R12, [R172+UR6+0x4000] ;  /* 0x00400006ac0c783b */ /* 0x000ea20008000200 */
[----:B------:R-:W-:Y:S01]  /*4430*/  IMAD.MOV.U32 R232, RZ, RZ, 0x40 ;  /* 0x00000040ffe87424 */ /* 0x000fe200078e00ff */
[----:B------:R-:W-:Y:S01]  /*4440*/  SEL R85, R0, 0xffffffe0, !P6 ;  /* 0xffffffe000557807 */ /* 0x000fe20007000000 */
[----:B------:R-:W-:Y:S01]  /*4450*/  UISETP.NE.AND UP0, UPT, UR20, 0x1, UPT ;  /* 0x000000011400788c */ /* 0x000fe2000bf05270 */
[----:B------:R-:W5:Y:S01]  /*4460*/  LDSM.16.M88.4 R4, [R235+0x2000] ;  /* 0x00200000eb04783b */ /* 0x000f620000000200 */
[----:B------:R-:W-:Y:S02]  /*4470*/  LOP3.LUT P0, RZ, R237, 0x4, RZ, 0xc0, !PT ;  /* 0x00000004edff7812 */ /* 0x000fe4000780c0ff */
[--C-:B------:R-:W-:Y:S01]  /*4480*/  IMAD.IADD R0, R3, 0x1, R85.reuse ;  /* 0x0000000103007824 */ /* 0x100fe200078e0255 */
[----:B------:R-:W3:Y:S01]  /*4490*/  LDSM.16.M88.4 R44, [R172+UR6+0x4800] ;  /* 0x00480006ac2c783b */ /* 0x000ee20008000200 */
[----:B------:R-:W-:Y:S01]  /*44a0*/  IMAD.IADD R2, R235, 0x1, R85 ;  /* 0x00000001eb027824 */ /* 0x000fe200078e0255 */
[----:B------:R-:W-:-:S02]  /*44b0*/  SEL R232, R232, 0xffffffc0, !P0 ;  /* 0xffffffc0e8e87807 */ /* 0x000fc40004000000 */
[----:B------:R-:W4:Y:S04]  /*44c0*/  LDSM.16.M88.4 R40, [R172+UR6+0x5000] ;  /* 0x00500006ac28783b */ /* 0x000f280008000200 */
[----:B------:R-:W1:Y:S04]  /*44d0*/  LDSM.16.M88.4 R36, [R172+UR6+0x5800] ;  /* 0x00580006ac24783b */ /* 0x000e680008000200 */
[----:B------:R-:W1:Y:S04]  /*44e0*/  LDSM.16.M88.4 R32, [R172+UR6+0x6000] ;  /* 0x00600006ac20783b */ /* 0x000e680008000200 */
[----:B------:R-:W1:Y:S04]  /*44f0*/  LDSM.16.M88.4 R28, [R172+UR6+0x6800] ;  /* 0x00680006ac1c783b */ /* 0x000e680008000200 */
[----:B------:R-:W1:Y:S04]  /*4500*/  LDSM.16.M88.4 R24, [R172+UR6+0x7000] ;  /* 0x00700006ac18783b */ /* 0x000e680008000200 */
[----:B------:R-:W1:Y:S04]  /*4510*/  LDSM.16.M88.4 R20, [R172+UR6+0x7800] ;  /* 0x00780006ac14783b */ /* 0x000e680008000200 */
[----:B------:R-:W-:Y:S01]  /*4520*/  LDSM.16.M88.4 R16, [R2+0x2000] ;  /* 0x002000000210783b */ /* 0x000fe20000000200 */
[-C--:B--2---:R-:W-:Y:S03]  /*4530*/  HMMA.16816.F32.BF16 R192, R8, R12.reuse, RZ ;  /* 0x0000000c08c0723c */ /* 0x084fe600000418ff */
[----:B------:R-:W2:Y:S04]  /*4540*/  LDSM.16.M88.4 R96, [R0+0x4800] ;  /* 0x004800000060783b */ /* 0x000ea80000000200 */
[----:B------:R-:W-:Y:S01]  /*4550*/  LDSM.16.M88.4 R88, [R0+0x5800] ;  /* 0x005800000058783b */ /* 0x000fe20000000200 */
[C---:B-----5:R-:W-:Y:S03]  /*4560*/  HMMA.16816.F32.BF16 R80, R4.reuse, R12, RZ ;  /* 0x0000000c0450723c */ /* 0x060fe600000418ff */
[----:B------:R-:W5:Y:S04]  /*4570*/  LDSM.16.M88.4 R124, [R0+0x7800] ;  /* 0x00780000007c783b */ /* 0x000f680000000200 */
[----:B------:R-:W5:Y:S01]  /*4580*/  LDSM.16.M88.4 R100, [R0+0x4000] ;  /* 0x004000000064783b */ /* 0x000f620000000200 */
[-C--:B------:R-:W-:Y:S03]  /*4590*/  HMMA.16816.F32.BF16 R76, R4, R14.reuse, RZ ;  /* 0x0000000e044c723c */ /* 0x080fe600000418ff */
[----:B------:R-:W5:Y:S04]  /*45a0*/  LDSM.16.M88.4 R92, [R0+0x5000] ;  /* 0x00500000005c783b */ /* 0x000f680000000200 */
[----:B------:R-:W5:Y:S01]  /*45b0*/  LDSM.16.M88.4 R104, [R0+0x6000] ;  /* 0x006000000068783b */ /* 0x000f620000000200 */
[----:B------:R-:W-:Y:S03]  /*45c0*/  HMMA.16816.F32.BF16 R12, R8, R14, RZ ;  /* 0x0000000e080c723c */ /* 0x000fe600000418ff */
[----:B------:R-:W5:Y:S04]  /*45d0*/  LDSM.16.M88.4 R112, [R0+0x6800] ;  /* 0x006800000070783b */ /* 0x000f680000000200 */
[----:B------:R1:W5:Y:S01]  /*45e0*/  LDSM.16.M88.4 R120, [R0+0x7000] ;  /* 0x007000000078783b */ /* 0x0003620000000200 */
[C---:B---3--:R-:W-:Y:S03]  /*45f0*/  HMMA.16816.F32.BF16 R72, R4.reuse, R44, RZ ;  /* 0x0000002c0448723c */ /* 0x048fe600000418ff */
[----:B------:R-:W0:Y:S05]  /*4600*/  LDGDEPBAR ;  /* 0x00000000000079af */ /* 0x000e2a0000000000 */
[----:B------:R-:W-:Y:S03]  /*4610*/  HMMA.16816.F32.BF16 R64, R4, R46, RZ ;  /* 0x0000002e0440723c */ /* 0x000fe600000418ff */
[----:B------:R-:W-:-:S02]  /*4620*/  IMAD.MOV.U32 R174, RZ, RZ, R12 ;  /* 0x000000ffffae7224 */ /* 0x000fc400078e000c */
[----:B------:R-:W-:Y:S02]  /*4630*/  IMAD.MOV.U32 R173, RZ, RZ, R13 ;  /* 0x000000ffffad7224 */ /* 0x000fe400078e000d */
[----:B------:R-:W-:Y:S01]  /*4640*/  IMAD.MOV.U32 R87, RZ, RZ, R14 ;  /* 0x000000ffff577224 */ /* 0x000fe200078e000e */
[----:B------:R-:W-:Y:S01]  /*4650*/  HMMA.16816.F32.BF16 R152, R8, R44, RZ ;  /* 0x0000002c0898723c */ /* 0x000fe200000418ff */
[----:B------:R-:W-:-:S07]  /*4660*/  IMAD.MOV.U32 R86, RZ, RZ, R15 ;  /* 0x000000ffff567224 */ /* 0x000fce00078e000f */
[C---:B------:R-:W-:Y:S08]  /*4670*/  HMMA.16816.F32.BF16 R132, R8.reuse, R46, RZ ;  /* 0x0000002e0884723c */ /* 0x040ff000000418ff */
[----:B----4-:R-:W-:Y:S08]  /*4680*/  HMMA.16816.F32.BF16 R44, R8, R42, RZ ;  /* 0x0000002a082c723c */ /* 0x010ff000000418ff */
[----:B------:R-:W-:Y:S03]  /*4690*/  HMMA.16816.F32.BF16 R68, R4, R40, RZ ;  /* 0x000000280444723c */ /* 0x000fe600000418ff */
[----:B-1----:R-:W-:-:S05]  /*46a0*/  IMAD.MOV.U32 R0, RZ, RZ, R135 ;  /* 0x000000ffff007224 */ /* 0x002fca00078e0087 */
[C---:B------:R-:W-:Y:S08]  /*46b0*/  HMMA.16816.F32.BF16 R60, R4.reuse, R36, RZ ;  /* 0x00000024043c723c */ /* 0x040ff000000418ff */
[C---:B------:R-:W-:Y:S08]  /*46c0*/  HMMA.16816.F32.BF16 R56, R4.reuse, R32, RZ ;  /* 0x000000200438723c */ /* 0x040ff000000418ff */
[C---:B------:R-:W-:Y:S08]  /*46d0*/  HMMA.16816.F32.BF16 R52, R4.reuse, R28, RZ ;  /* 0x0000001c0434723c */ /* 0x040ff000000418ff */
[C---:B------:R-:W-:Y:S08]  /*46e0*/  HMMA.16816.F32.BF16 R48, R4.reuse, R24, RZ ;  /* 0x000000180430723c */ /* 0x040ff000000418ff */
[C---:B------:R-:W-:Y:S08]  /*46f0*/  HMMA.16816.F32.BF16 R12, R4.reuse, R20, RZ ;  /* 0x00000014040c723c */ /* 0x040ff000000418ff */
[----:B------:R-:W-:Y:S01]  /*4700*/  HMMA.16816.F32.BF16 R116, R4, R42, RZ ;  /* 0x0000002a0474723c */ /* 0x000fe200000418ff */
[----:B------:R-:W-:-:S07]  /*4710*/  IMAD.MOV.U32 R42, RZ, RZ, R44 ;  /* 0x000000ffff2a7224 */ /* 0x000fce00078e002c */
[C---:B------:R-:W-:Y:S08]  /*4720*/  HMMA.16816.F32.BF16 R108, R4.reuse, R38, RZ ;  /* 0x00000026046c723c */ /* 0x040ff000000418ff */
[C---:B------:R-:W-:Y:S08]  /*4730*/  HMMA.16816.F32.BF16 R128, R4.reuse, R34, RZ ;  /* 0x000000220480723c */ /* 0x040ff000000418ff */
[C---:B------:R-:W-:Y:S08]  /*4740*/  HMMA.16816.F32.BF16 R136, R4.reuse, R30, RZ ;  /* 0x0000001e0488723c */ /* 0x040ff000000418ff */
[C---:B------:R-:W-:Y:S08]  /*4750*/  HMMA.16816.F32.BF16 R148, R4.reuse, R26, RZ ;  /* 0x0000001a0494723c */ /* 0x040ff000000418ff */
[----:B------:R-:W-:Y:S01]  /*4760*/  HMMA.16816.F32.BF16 R144, R4, R22, RZ ;  /* 0x000000160490723c */ /* 0x000fe200000418ff */
[----:B------:R-:W-:-:S02]  /*4770*/  IMAD.MOV.U32 R7, RZ, RZ, R47 ;  /* 0x000000ffff077224 */ /* 0x000fc400078e002f */
[----:B------:R-:W-:Y:S02]  /*4780*/  IMAD.MOV.U32 R6, RZ, RZ, R132 ;  /* 0x000000ffff067224 */ /* 0x000fe400078e0084 */
[----:B------:R-:W-:Y:S02]  /*4790*/  IMAD.MOV.U32 R5, RZ, RZ, R133 ;  /* 0x000000ffff057224 */ /* 0x000fe400078e0085 */
[----:B------:R-:W-:Y:S01]  /*47a0*/  IMAD.MOV.U32 R4, RZ, RZ, R134 ;  /* 0x000000ffff047224 */ /* 0x000fe200078e0086 */
[----:B------:R-:W-:Y:S01]  /*47b0*/  HMMA.16816.F32.BF16 R164, R8, R40, RZ ;  /* 0x0000002808a4723c */ /* 0x000fe200000418ff */
[----:B------:R-:W-:Y:S02]  /*47c0*/  IMAD.MOV.U32 R41, RZ, RZ, R45 ;  /* 0x000000ffff297224 */ /* 0x000fe400078e002d */
[----:B------:R-:W-:-:S05]  /*47d0*/  IMAD.MOV.U32 R40, RZ, RZ, R46 ;  /* 0x000000ffff287224 */ /* 0x000fca00078e002e */
[C---:B------:R-:W-:Y:S08]  /*47e0*/  HMMA.16816.F32.BF16 R44, R8.reuse, R38, RZ ;  /* 0x00000026082c723c */ /* 0x040ff000000418ff */
[C---:B------:R-:W-:Y:S08]  /*47f0*/  HMMA.16816.F32.BF16 R160, R8.reuse, R36, RZ ;  /* 0x0000002408a0723c */ /* 0x040ff000000418ff */
[----:B------:R-:W-:Y:S03]  /*4800*/  HMMA.16816.F32.BF16 R156, R8, R32, RZ ;  /* 0x00000020089c723c */ /* 0x000fe600000418ff */
[----:B------:R-:W-:-:S02]  /*4810*/  IMAD.MOV.U32 R39, RZ, RZ, R44 ;  /* 0x000000ffff277224 */ /* 0x000fc400078e002c */
[----:B------:R-:W-:Y:S02]  /*4820*/  IMAD.MOV.U32 R38, RZ, RZ, R45 ;  /* 0x000000ffff267224 */ /* 0x000fe400078e002d */
[----:B------:R-:W-:Y:S01]  /*4830*/  IMAD.MOV.U32 R37, RZ, RZ, R46 ;  /* 0x000000ffff257224 */ /* 0x000fe200078e002e */
[----:B--2---:R-:W-:Y:S01]  /*4840*/  HMMA.16816.F32.BF16 R140, R16, R98, R64 ;  /* 0x00000062108c723c */ /* 0x004fe20000041840 */
[----:B------:R-:W-:-:S07]  /*4850*/  IMAD.MOV.U32 R36, RZ, RZ, R47 ;  /* 0x000000ffff247224 */ /* 0x000fce00078e002f */
[----:B------:R-:W-:Y:S08]  /*4860*/  HMMA.16816.F32.BF16 R44, R8, R34, RZ ;  /* 0x00000022082c723c */ /* 0x000ff000000418ff */
[C---:B-----5:R-:W-:Y:S01]  /*4870*/  HMMA.16816.F32.BF16 R188, R16.reuse, R124, R12 ;  /* 0x0000007c10bc723c */ /* 0x060fe2000004180c */
[----:B------:R1:W2:Y:S07]  /*4880*/  LDSM.16.M88.4 R12, [R2] ;  /* 0x00000000020c783b */ /* 0x0002ae0000000200 */
[----:B------:R-:W-:Y:S01]  /*4890*/  HMMA.16816.F32.BF16 R64, R16, R90, R108 ;  /* 0x0000005a1040723c */ /* 0x000fe2000004186c */
[----:B------:R-:W-:-:S02]  /*48a0*/  IMAD.MOV.U32 R111, RZ, RZ, R0 ;  /* 0x000000ffff6f7224 */ /* 0x000fc400078e0000 */
[----:B------:R-:W-:Y:S02]  /*48b0*/  IMAD.MOV.U32 R35, RZ, RZ, R44 ;  /* 0x000000ffff237224 */ /* 0x000fe400078e002c */
[----:B------:R-:W-:Y:S02]  /*48c0*/  IMAD.MOV.U32 R34, RZ, RZ, R45 ;  /* 0x000000ffff227224 */ /* 0x000fe400078e002d */
[----:B------:R-:W-:Y:S01]  /*48d0*/  IMAD.MOV.U32 R33, RZ, RZ, R46 ;  /* 0x000000ffff217224 */ /* 0x000fe200078e002e */
[----:B------:R-:W-:Y:S01]  /*48e0*/  HMMA.16816.F32.BF16 R184, R8, R28, RZ ;  /* 0x0000001c08b8723c */ /* 0x000fe200000418ff */
[----:B------:R-:W-:Y:S02]  /*48f0*/  IMAD.MOV.U32 R32, RZ, RZ, R47 ;  /* 0x000000ffff207224 */ /* 0x000fe400078e002f */
[----:B------:R-:W-:Y:S02]  /*4900*/  IMAD.IADD R0, R3, 0x1, R232 ;  /* 0x0000000103007824 */ /* 0x000fe400078e02e8 */
[----:B------:R-:W-:-:S02]  /*4910*/  IMAD.MOV.U32 R108, RZ, RZ, R6 ;  /* 0x000000ffff6c7224 */ /* 0x000fc400078e0006 */
[----:B------:R-:W-:Y:S01]  /*4920*/  IMAD.MOV.U32 R109, RZ, RZ, R5 ;  /* 0x000000ffff6d7224 */ /* 0x000fe200078e0005 */
[----:B------:R-:W-:Y:S01]  /*4930*/  HMMA.16816.F32.BF16 R44, R8, R30, RZ ;  /* 0x0000001e082c723c */ /* 0x000fe200000418ff */
[----:B-1----:R-:W-:Y:S02]  /*4940*/  IMAD.IADD R2, R235, 0x1, R232 ;  /* 0x00000001eb027824 */ /* 0x002fe400078e02e8 */
[----:B------:R-:W-:Y:S02]  /*4950*/  IMAD.MOV.U32 R110, RZ, RZ, R4 ;  /* 0x000000ffff6e7224 */ /* 0x000fe400078e0004 */
[----:B------:R-:W-:-:S03]  /*4960*/  IMAD.SHL.U32 R3, R237, 0x2, RZ ;  /* 0x00000002ed037824 */ /* 0x000fc600078e00ff */
[C---:B------:R-:W-:Y:S01]  /*4970*/  HMMA.16816.F32.BF16 R168, R16.reuse, R102, R76 ;  /* 0x0000006610a8723c */ /* 0x040fe2000004184c */
[----:B------:R-:W-:Y:S01]  /*4980*/  IMAD.MOV.U32 R76, RZ, RZ, R42 ;  /* 0x000000ffff4c7224 */ /* 0x000fe200078e002a */
[----:B------:R-:W-:Y:S01]  /*4990*/  STL [R1+0x2c], R3 ;  /* 0x00002c0301007387 */ /* 0x000fe20000100800 */
[----:B------:R-:W-:Y:S02]  /*49a0*/  IMAD.MOV.U32 R77, RZ, RZ, R41 ;  /* 0x000000ffff4d7224 */ /* 0x000fe400078e0029 */
[----:B------:R-:W-:Y:S02]  /*49b0*/  IMAD.MOV.U32 R78, RZ, RZ, R40 ;  /* 0x000000ffff4e7224 */ /* 0x000fe400078e0028 */
[----:B------:R-:W-:Y:S01]  /*49c0*/  IMAD.MOV.U32 R79, RZ, RZ, R7 ;  /* 0x000000ffff4f7224 */ /* 0x000fe200078e0007 */
[----:B------:R-:W-:Y:S01]  /*49d0*/  LDSM.16.M88.4 R40, [R0+0x6000] ;  /* 0x006000000028783b */ /* 0x000fe20000000200 */
[----:B------:R-:W-:Y:S02]  /*49e0*/  HMMA.16816.F32.BF16 R220, R16, R100, R80 ;  /* 0x0000006410dc723c */ /* 0x000fe40000041850 */
[----:B------:R-:W-:Y:S01]  /*49f0*/  IMAD.MOV.U32 R31, RZ, RZ, R44 ;  /* 0x000000ffff1f7224 */ /* 0x000fe200078e002c */
[----:B------:R-:W1:Y:S01]  /*4a00*/  LDSM.16.M88.4 R4, [R2+0x2000] ;  /* 0x002000000204783b */ /* 0x000e620000000200 */
[----:B------:R-:W-:-:S02]  /*4a10*/  IMAD.MOV.U32 R30, RZ, RZ, R45 ;  /* 0x000000ffff1e7224 */ /* 0x000fc400078e002d */
[----:B------:R-:W-:Y:S02]  /*4a20*/  IMAD.MOV.U32 R29, RZ, RZ, R46 ;  /* 0x000000ffff1d7224 */ /* 0x000fe400078e002e */
[----:B------:R-:W-:Y:S01]  /*4a30*/  IMAD.MOV.U32 R28, RZ, RZ, R47 ;  /* 0x000000ffff1c7224 */ /* 0x000fe200078e002f */
[----:B------:R-:W-:Y:S01]  /*4a40*/  HMMA.16816.F32.BF16 R212, R16, R92, R68 ;  /* 0x0000005c10d4723c */ /* 0x000fe20000041844 */
[----:B------:R-:W-:Y:S01]  /*4a50*/  IMAD.MOV.U32 R80, RZ, RZ, R31 ;  /* 0x000000ffff507224 */ /* 0x000fe200078e001f */
[----:B------:R-:W-:Y:S01]  /*4a60*/  LDSM.16.M88.4 R44, [R0+0x5800] ;  /* 0x00580000002c783b */ /* 0x000fe20000000200 */
[----:B------:R-:W-:Y:S02]  /*4a70*/  IMAD.MOV.U32 R81, RZ, RZ, R30 ;  /* 0x000000ffff517224 */ /* 0x000fe400078e001e */
[----:B------:R-:W-:Y:S02]  /*4a80*/  IMAD.MOV.U32 R82, RZ, RZ, R29 ;  /* 0x000000ffff527224 */ /* 0x000fe400078e001d */
[----:B------:R-:W-:Y:S01]  /*4a90*/  IMAD.MOV.U32 R83, RZ, RZ, R28 ;  /* 0x000000ffff537224 */ /* 0x000fe200078e001c */
[----:B------:R-:W-:Y:S01]  /*4aa0*/  HMMA.16816.F32.BF16 R180, R8, R24, RZ ;  /* 0x0000001808b4723c */ /* 0x000fe200000418ff */
[----:B------:R-:W-:Y:S01]  /*4ab0*/  IMAD.MOV.U32 R68, RZ, RZ, R39 ;  /* 0x000000ffff447224 */ /* 0x000fe200078e0027 */
[----:B------:R-:W3:Y:S01]  /*4ac0*/  LDSM.16.M88.4 R28, [R0+0x7800] ;  /* 0x00780000001c783b */ /* 0x000ee20000000200 */
[----:B------:R-:W-:-:S02]  /*4ad0*/  IMAD.MOV.U32 R69, RZ, RZ, R38 ;  /* 0x000000ffff457224 */ /* 0x000fc400078e0026 */
[----:B------:R-:W-:Y:S02]  /*4ae0*/  IMAD.MOV.U32 R70, RZ, RZ, R37 ;  /* 0x000000ffff467224 */ /* 0x000fe400078e0025 */
[----:B------:R-:W-:Y:S01]  /*4af0*/  IMAD.MOV.U32 R71, RZ, RZ, R36 ;  /* 0x000000ffff477224 */ /* 0x000fe200078e0024 */
[----:B------:R-:W-:Y:S01]  /*4b00*/  HMMA.16816.F32.BF16 R228, R8, R26, RZ ;  /* 0x0000001a08e4723c */ /* 0x000fe200000418ff */
[----:B------:R-:W4:Y:S04]  /*4b10*/  LDSM.16.M88.4 R36, [R0+0x6800] ;  /* 0x006800000024783b */ /* 0x000f280000000200 */
[----:B------:R-:W5:Y:S03]  /*4b20*/  LDSM.16.M88.4 R24, [R0+0x4000] ;  /* 0x004000000018783b */ /* 0x000f660000000200 */
[----:B------:R-:W-:Y:S01]  /*4b30*/  HMMA.16816.F32.BF16 R216, R16, R96, R72 ;  /* 0x0000006010d8723c */ /* 0x000fe20000041848 */
[----:B------:R-:W-:-:S02]  /*4b40*/  IMAD.MOV.U32 R72, RZ, RZ, R35 ;  /* 0x000000ffff487224 */ /* 0x000fc400078e0023 */
[----:B------:R-:W-:Y:S02]  /*4b50*/  IMAD.MOV.U32 R73, RZ, RZ, R34 ;  /* 0x000000ffff497224 */ /* 0x000fe400078e0022 */
[----:B------:R-:W-:Y:S02]  /*4b60*/  IMAD.MOV.U32 R74, RZ, RZ, R33 ;  /* 0x000000ffff4a7224 */ /* 0x000fe400078e0021 */
[----:B------:R-:W-:Y:S01]  /*4b70*/  IMAD.MOV.U32 R75, RZ, RZ, R32 ;  /* 0x000000ffff4b7224 */ /* 0x000fe200078e0020 */
[----:B------:R-:W-:Y:S01]  /*4b80*/  HMMA.16816.F32.BF16 R176, R8, R20, RZ ;  /* 0x0000001408b0723c */ /* 0x000fe200000418ff */
[----:B------:R-:W5:Y:S07]  /*4b90*/  LDSM.16.M88.4 R32, [R0+0x7000] ;  /* 0x007000000020783b */ /* 0x000f6e0000000200 */
[C---:B------:R-:W-:Y:S08]  /*4ba0*/  HMMA.16816.F32.BF16 R208, R16.reuse, R88, R60 ;  /* 0x0000005810d0723c */ /* 0x040ff0000004183c */
[----:B------:R-:W-:Y:S01]  /*4bb0*/  HMMA.16816.F32.BF16 R60, R16, R106, R128 ;  /* 0x0000006a103c723c */ /* 0x000fe20000041880 */
[----:B------:R-:W-:-:S02]  /*4bc0*/  IMAD.MOV.U32 R128, RZ, RZ, R174 ;  /* 0x000000ffff807224 */ /* 0x000fc400078e00ae */
[----:B------:R-:W-:Y:S02]  /*4bd0*/  IMAD.MOV.U32 R129, RZ, RZ, R173 ;  /* 0x000000ffff817224 */ /* 0x000fe400078e00ad */
[----:B------:R-:W-:Y:S02]  /*4be0*/  IMAD.MOV.U32 R130, RZ, RZ, R87 ;  /* 0x000000ffff827224 */ /* 0x000fe400078e0057 */
[----:B------:R-:W-:Y:S01]  /*4bf0*/  IMAD.MOV.U32 R131, RZ, RZ, R86 ;  /* 0x000000ffff837224 */ /* 0x000fe200078e0056 */
[C---:B------:R-:W-:Y:S08]  /*4c00*/  HMMA.16816.F32.BF16 R204, R16.reuse, R104, R56 ;  /* 0x0000006810cc723c */ /* 0x040ff00000041838 */
[C---:B------:R-:W-:Y:S01]  /*4c10*/  HMMA.16816.F32.BF16 R200, R16.reuse, R112, R52 ;  /* 0x0000007010c8723c */ /* 0x040fe20000041834 */
[----:B------:R-:W5:Y:S07]  /*4c20*/  LDSM.16.M88.4 R52, [R0+0x4800] ;  /* 0x004800000034783b */ /* 0x000f6e0000000200 */
[----:B------:R-:W-:Y:S01]  /*4c30*/  HMMA.16816.F32.BF16 R196, R16, R120, R48 ;  /* 0x0000007810c4723c */ /* 0x000fe20000041830 */
[----:B------:R-:W5:Y:S07]  /*4c40*/  LDSM.16.M88.4 R48, [R0+0x5000] ;  /* 0x005000000030783b */ /* 0x000f6e0000000200 */
[----:B------:R-:W-:Y:S01]  /*4c50*/  HMMA.16816.F32.BF16 R224, R8, R22, RZ ;  /* 0x0000001608e0723c */ /* 0x000fe200000418ff */
[----:B------:R2:W5:Y:S07]  /*4c60*/  LDSM.16.M88.4 R8, [R2] ;  /* 0x000000000208783b */ /* 0x00056e0000000200 */
[C---:B------:R-:W-:Y:S08]  /*4c70*/  HMMA.16816.F32.BF16 R56, R16.reuse, R114, R136 ;  /* 0x000000721038723c */ /* 0x040ff00000041888 */
[C---:B------:R-:W-:Y:S08]  /*4c80*/  HMMA.16816.F32.BF16 R20, R16.reuse, R122, R148 ;  /* 0x0000007a1014723c */ /* 0x040ff00000041894 */
[----:B------:R-:W-:Y:S01]  /*4c90*/  HMMA.16816.F32.BF16 R132, R16, R94, R116 ;  /* 0x0000005e1084723c */ /* 0x000fe20000041874 */
[----:B--2---:R-:W-:-:S07]  /*4ca0*/  IMAD.IADD R2, R85, 0x1, R2 ;  /* 0x0000000155027824 */ /* 0x004fce00078e0202 */
[C---:B------:R-:W-:Y:S08]  /*4cb0*/  HMMA.16816.F32.BF16 R136, R12.reuse, R124, R176 ;  /* 0x0000007c0c88723c */ /* 0x040ff000000418b0 */
[----:B------:R-:W-:Y:S08]  /*4cc0*/  HMMA.16816.F32.BF16 R116, R12, R100, R192 ;  /* 0x000000640c74723c */ /* 0x000ff000000418c0 */
[----:B-1----:R-:W-:Y:S01]  /*4cd0*/  HMMA.16816.F32.BF16 R176, R4, R42, R60 ;  /* 0x0000002a04b0723c */ /* 0x002fe2000004183c */
[----:B------:R-:W-:-:S02]  /*4ce0*/  IMAD.IADD R60, R85, 0x1, R0 ;  /* 0x00000001553c7824 */ /* 0x000fc400078e0200 */
[----:B------:R-:W-:-:S05]  /*4cf0*/  IMAD.U32 R0, RZ, RZ, UR20 ;  /* 0x00000014ff007e24 */ /* 0x000fca000f8e00ff */
[----:B------:R-:W-:Y:S08]  /*4d00*/  HMMA.16816.F32.BF16 R100, R12, R102, R128 ;  /* 0x000000660c64723c */ /* 0x000ff00000041880 */
[----:B------:R-:W-:Y:S08]  /*4d10*/  HMMA.16816.F32.BF16 R16, R16, R126, R144 ;  /* 0x0000007e1010723c */ /* 0x000ff00000041890 */
[C---:B------:R-:W-:Y:S08]  /*4d20*/  HMMA.16816.F32.BF16 R128, R12.reuse, R98, R108 ;  /* 0x000000620c80723c */ /* 0x040ff0000004186c */
[C---:B------:R-:W-:Y:S08]  /*4d30*/  HMMA.16816.F32.BF16 R144, R12.reuse, R96, R152 ;  /* 0x000000600c90723c */ /* 0x040ff00000041898 */
[C---:B------:R-:W-:Y:S08]  /*4d40*/  HMMA.16816.F32.BF16 R164, R12.reuse, R92, R164 ;  /* 0x0000005c0ca4723c */ /* 0x040ff000000418a4 */
[C---:B------:R-:W-:Y:S08]  /*4d50*/  HMMA.16816.F32.BF16 R108, R12.reuse, R94, R76 ;  /* 0x0000005e0c6c723c */ /* 0x040ff0000004184c */
[C---:B------:R-:W-:Y:S08]  /*4d60*/  HMMA.16816.F32.BF16 R160, R12.reuse, R88, R160 ;  /* 0x000000580ca0723c */ /* 0x040ff000000418a0 */
[----:B------:R-:W-:Y:S08]  /*4d70*/  HMMA.16816.F32.BF16 R96, R12, R90, R68 ;  /* 0x0000005a0c60723c */ /* 0x000ff00000041844 */
[----:B---3--:R-:W-:Y:S08]  /*4d80*/  HMMA.16816.F32.BF16 R92, R4, R28, R188 ;  /* 0x0000001c045c723c */ /* 0x008ff000000418bc */
[C---:B------:R-:W-:Y:S08]  /*4d90*/  HMMA.16816.F32.BF16 R156, R12.reuse, R104, R156 ;  /* 0x000000680c9c723c */ /* 0x040ff0000004189c */
[----:B------:R-:W-:Y:S03]  /*4da0*/  HMMA.16816.F32.BF16 R152, R12, R112, R184 ;  /* 0x000000700c98723c */ /* 0x000fe600000418b8 */
[----:B------:R-:W-:-:S02]  /*4db0*/  IMAD.MOV.U32 R87, RZ, RZ, R94 ;  /* 0x000000ffff577224 */ /* 0x000fc400078e005e */
[----:B------:R-:W-:-:S03]  /*4dc0*/  IMAD.MOV.U32 R86, RZ, RZ, R95 ;  /* 0x000000ffff567224 */ /* 0x000fc600078e005f */
[----:B------:R-:W-:Y:S01]  /*4dd0*/  HMMA.16816.F32.BF16 R148, R12, R120, R180 ;  /* 0x000000780c94723c */ /* 0x000fe200000418b4 */
[----:B------:R-:W-:-:S07]  /*4de0*/  IMAD.MOV.U32 R121, RZ, RZ, R93 ;  /* 0x000000ffff797224 */ /* 0x000fce00078e005d */
[C---:B------:R-:W-:Y:S01]  /*4df0*/  HMMA.16816.F32.BF16 R88, R12.reuse, R106, R72 ;  /* 0x0000006a0c58723c */ /* 0x040fe20000041848 */
[----:B------:R-:W-:Y:S07]  /*4e00*/  LDSM.16.M88.4 R104, [R60+0x7800] ;  /* 0x007800003c68783b */ /* 0x000fee0000000200 */
[C---:B------:R-:W-:Y:S08]  /*4e10*/  HMMA.16816.F32.BF16 R80, R12.reuse, R114, R80 ;  /* 0x000000720c50723c */ /* 0x040ff00000041850 */
[----:B------:R-:W-:Y:S01]  /*4e20*/  HMMA.16816.F32.BF16 R76, R12, R122, R228 ;  /* 0x0000007a0c4c723c */ /* 0x000fe200000418e4 */
[----:B------:R-:W-:-:S07]  /*4e30*/  IMAD.MOV.U32 R122, RZ, RZ, R92 ;  /* 0x000000ffff7a7224 */ /* 0x000fce00078e005c */
[----:B------:R-:W-:Y:S01]  /*4e40*/  HMMA.16816.F32.BF16 R68, R12, R126, R224 ;  /* 0x0000007e0c44723c */ /* 0x000fe200000418e0 */
[----:B------:R-:W-:Y:S07]  /*4e50*/  LDSM.16.M88.4 R12, [R2] ;  /* 0x00000000020c783b */ /* 0x000fee0000000200 */
[C---:B----4-:R-:W-:Y:S01]  /*4e60*/  HMMA.16816.F32.BF16 R188, R4.reuse, R38, R56 ;  /* 0x0000002604bc723c */ /* 0x050fe20000041838 */
[----:B------:R-:W1:Y:S07]  /*4e70*/  LDSM.16.M88.4 R56, [R60+0x4000] ;  /* 0x004000003c38783b */ /* 0x000e6e0000000200 */
[C---:B-----5:R-:W-:Y:S08]  /*4e80*/  HMMA.16816.F32.BF16 R72, R4.reuse, R24, R220 ;  /* 0x000000180448723c */ /* 0x060ff000000418dc */
[C---:B------:R-:W-:Y:S01]  /*4e90*/  HMMA.16816.F32.BF16 R220, R4.reuse, R34, R20 ;  /* 0x0000002204dc723c */ /* 0x040fe20000041814 */
[----:B------:R2:W3:Y:S07]  /*4ea0*/  LDSM.16.M88.4 R20, [R2+0x2000] ;  /* 0x002000000214783b */ /* 0x0004ee0000000200 */
[C---:B------:R-:W-:Y:S08]  /*4eb0*/  HMMA.16816.F32.BF16 R112, R4.reuse, R46, R64 ;  /* 0x0000002e0470723c */ /* 0x040ff00000041840 */
[C---:B------:R-:W-:Y:S08]  /*4ec0*/  HMMA.16816.F32.BF16 R216, R4.reuse, R52, R216 ;  /* 0x0000003404d8723c */ /* 0x040ff000000418d8 */
[----:B------:R-:W-:Y:S01]  /*4ed0*/  HMMA.16816.F32.BF16 R212, R4, R48, R212 ;  /* 0x0000003004d4723c */ /* 0x000fe200000418d4 */
[----:B--2---:R-:W-:-:S05]  /*4ee0*/  LOP3.LUT R2, R3, 0x6, RZ, 0xc0, !PT ;  /* 0x0000000603027812 */ /* 0x004fca00078ec0ff */
[----:B------:R2:W-:Y:S02]  /*4ef0*/  STL [R1+0x28], R2 ;  /* 0x0000280201007387 */ /* 0x0005e40000100800 */
        /* <DEDUP_REMOVED lines=10> */
[C---:B------:R-:W-:Y:S01]  /*4fa0*/  HMMA.16816.F32.BF16 R92, R8.reuse, R26, R100 ;  /* 0x0000001a085c723c */ /* 0x040fe20000041864 */
[----:B------:R-:W4:Y:S07]  /*4fb0*/  LDSM.16.M88.4 R24, [R60+0x4800] ;  /* 0x004800003c18783b */ /* 0x000f2e0000000200 */
[C---:B------:R-:W-:Y:S08]  /*4fc0*/  HMMA.16816.F32.BF16 R100, R8.reuse, R52, R144 ;  /* 0x000000340864723c */ /* 0x040ff00000041890 */
[C---:B------:R-:W-:Y:S08]  /*4fd0*/  HMMA.16816.F32.BF16 R128, R8.reuse, R54, R128 ;  /* 0x000000360880723c */ /* 0x040ff00000041880 */
[----:B------:R-:W-:Y:S08]  /*4fe0*/  HMMA.16816.F32.BF16 R52, R8, R28, R136 ;  /* 0x0000001c0834723c */ /* 0x000ff00000041888 */
[----:B-1----:R-:W-:Y:S01]  /*4ff0*/  HMMA.16816.F32.BF16 R28, R12, R56, R4 ;  /* 0x000000380c1c723c */ /* 0x002fe20000041804 */
[----:B------:R-:W-:-:S02]  /*5000*/  IMAD R5, R0, 0x80, R2 ;  /* 0x0000008000057824 */ /* 0x000fc400078e0202 */
[----:B--2---:R-:W-:Y:S02]  /*5010*/  IMAD.MOV.U32 R2, RZ, RZ, 0x40 ;  /* 0x00000040ff027424 */ /* 0x004fe400078e00ff */
[----:B------:R-:W-:-:S03]  /*5020*/  VIADD R0, R5, 0xffffff80 ;  /* 0xffffff8005007836 */ /* 0x000fc60000000000 */
[----:B------:R-:W-:Y:S02]  /*5030*/  HMMA.16816.F32.BF16 R152, R8, R36, R152 ;  /* 0x000000240898723c */ /* 0x000fe40000041898 */
[----:B------:R-:W-:-:S06]  /*5040*/  I2FP.F32.U32 R3, R0 ;  /* 0x0000000000037245 */ /* 0x000fcc0000201000 */
[----:B------:R-:W-:Y:S03]  /*5050*/  HMMA.16816.F32.BF16 R80, R8, R38, R80 ;  /* 0x000000260850723c */ /* 0x000fe60000041850 */
[C---:B------:R-:W-:Y:S01]  /*5060*/  FFMA.FTZ R4, R3.reuse, UR5, R28 ;  /* 0x0000000503047c23 */ /* 0x040fe2000801001c */
[----:B------:R-:W-:-:S04]  /*5070*/  FFMA.FTZ R7, R3, UR5, R30 ;  /* 0x0000000503077c23 */ /* 0x000fc8000801001e */
[----:B---3--:R-:W-:Y:S08]  /*5080*/  HMMA.16816.F32.BF16 R36, R20, R56, R72 ;  /* 0x000000381424723c */ /* 0x008ff00000041848 */
[C---:B------:R-:W-:Y:S08]  /*5090*/  HMMA.16816.F32.BF16 R164, R8.reuse, R48, R164 ;  /* 0x0000003008a4723c */ /* 0x040ff000000418a4 */
[----:B------:R-:W-:Y:S03]  /*50a0*/  HMMA.16816.F32.BF16 R108, R8, R50, R108 ;  /* 0x00000032086c723c */ /* 0x000fe6000004186c */
[C---:B------:R-:W-:Y:S01]  /*50b0*/  FFMA.FTZ R6, R3.reuse, UR5, R36 ;  /* 0x0000000503067c23 */ /* 0x040fe20008010024 */
[----:B------:R-:W-:-:S04]  /*50c0*/  FFMA.FTZ R3, R3, UR5, R38 ;  /* 0x0000000503037c23 */ /* 0x000fc80008010026 */
[----:B------:R-:W-:Y:S01]  /*50d0*/  HMMA.16816.F32.BF16 R48, R12, R106, R16 ;  /* 0x0000006a0c30723c */ /* 0x000fe20000041810 */
[----:B------:R-:W-:Y:S01]  /*50e0*/  VIADDMNMX R16, R84, R2, UR21, PT ;  /* 0x0000001554107e46 */ /* 0x000fe2000b800102 */
[----:B------:R-:W-:-:S03]  /*50f0*/  VIADD R2, R5, 0xfffffff8 ;  /* 0xfffffff805027836 */ /* 0x000fc60000000000 */
[----:B------:R-:W-:-:S03]  /*5100*/  ISETP.GE.AND P1, PT, R0, R16, PT ;  /* 0x000000100000720c */ /* 0x000fc60003f26270 */
[----:B------:R-:W-:Y:S01]  /*5110*/  HMMA.16816.F32.BF16 R64, R20, R106, R64 ;  /* 0x0000006a1440723c */ /* 0x000fe20000041840 */
[----:B------:R-:W-:-:S07]  /*5120*/  FSEL R73, R6, -INF , !P1 ;  /* 0xff80000006497808 */ /* 0x000fce0004800000 */
[C---:B------:R-:W-:Y:S08]  /*5130*/  HMMA.16816.F32.BF16 R160, R8.reuse, R44, R160 ;  /* 0x0000002c08a0723c */ /* 0x040ff000000418a0 */
[C---:B------:R-:W-:Y:S08]  /*5140*/  HMMA.16816.F32.BF16 R96, R8.reuse, R46, R96 ;  /* 0x0000002e0860723c */ /* 0x040ff00000041860 */
[C---:B------:R-:W-:Y:S08]  /*5150*/  HMMA.16816.F32.BF16 R156, R8.reuse, R40, R156 ;  /* 0x00000028089c723c */ /* 0x040ff0000004189c */
[C---:B------:R-:W-:Y:S08]  /*5160*/  HMMA.16816.F32.BF16 R88, R8.reuse, R42, R88 ;  /* 0x0000002a0858723c */ /* 0x040ff00000041858 */
[C---:B------:R-:W-:Y:S08]  /*5170*/  HMMA.16816.F32.BF16 R148, R8.reuse, R32, R148 ;  /* 0x000000200894723c */ /* 0x040ff00000041894 */
[----:B------:R-:W-:Y:S01]  /*5180*/  HMMA.16816.F32.BF16 R76, R8, R34, R76 ;  /* 0x00000022084c723c */ /* 0x000fe2000004184c */
[----:B------:R-:W-:Y:S01]  /*5190*/  IMAD.MOV.U32 R9, RZ, RZ, 0x8 ;  /* 0x00000008ff097424 */ /* 0x000fe200078e00ff */
[----:B------:R-:W-:Y:S01]  /*51a0*/  VIMNMX R10, PT, PT, R84, UR21, PT ;  /* 0x00000015540a7c48 */ /* 0x000fe2000bfe0100 */
[----:B------:R-:W-:-:S03]  /*51b0*/  IMAD.MOV.U32 R11, RZ, RZ, 0x48 ;  /* 0x00000048ff0b7424 */ /* 0x000fc600078e00ff */
[----:B------:R-:W-:Y:S02]  /*51c0*/  VIADDMNMX R9, R84, R9, UR21, PT ;  /* 0x0000001554097e46 */ /* 0x000fe4000b800109 */
[----:B------:R-:W-:Y:S01]  /*51d0*/  ISETP.GE.AND P4, PT, R0, R10, PT ;  /* 0x0000000a0000720c */ /* 0x000fe20003f86270 */
[-C--:B------:R-:W-:Y:S01]  /*51e0*/  HMMA.16816.F32.BF16 R40, R12, R58.reuse, R92 ;  /* 0x0000003a0c28723c */ /* 0x080fe2000004185c */
[----:B------:R-:W-:Y:S02]  /*51f0*/  VIADDMNMX R11, R84, R11, UR21, PT ;  /* 0x00000015540b7e46 */ /* 0x000fe4000b80010b */
[----:B------:R-:W-:Y:S02]  /*5200*/  ISETP.GE.AND P3, PT, R0, R9, PT ;  /* 0x000000090000720c */ /* 0x000fe40003f66270 */
[----:B------:R-:W-:Y:S02]  /*5210*/  FSEL R107, R4, -INF , !P4 ;  /* 0xff800000046b7808 */ /* 0x000fe40006000000 */
[----:B------:R-:W-:Y:S01]  /*5220*/  I2FP.F32.U32 R4, R2 ;  /* 0x0000000200047245 */ /* 0x000fe20000201000 */
[----:B------:R-:W-:Y:S01]  /*5230*/  HMMA.16816.F32.BF16 R32, R20, R58, R168 ;  /* 0x0000003a1420723c */ /* 0x000fe200000418a8 */
[----:B------:R-:W-:Y:S01]  /*5240*/  ISETP.GE.AND P2, PT, R0, R11, PT ;  /* 0x0000000b0000720c */ /* 0x000fe20003f46270 */
[----:B------:R-:W-:Y:S01]  /*5250*/  VIADD R0, R5, 0xffffff81 ;  /* 0xffffff8105007836 */ /* 0x000fe20000000000 */
[----:B------:R-:W-:Y:S01]  /*5260*/  FSEL R120, R7, -INF , !P3 ;  /* 0xff80000007787808 */ /* 0x000fe20005800000 */
[----:B------:R-:W-:Y:S01]  /*5270*/  FFMA.FTZ R6, R4, UR5, R64 ;  /* 0x0000000504067c23 */ /* 0x000fe20008010040 */
[----:B------:R-:W-:Y:S01]  /*5280*/  ISETP.GE.AND P5, PT, R2, R10, PT ;  /* 0x0000000a0200720c */ /* 0x000fe20003fa6270 */
[----:B------:R-:W-:Y:S01]  /*5290*/  FFMA.FTZ R7, R4, UR5, R48 ;  /* 0x0000000504077c23 */ /* 0x000fe20008010030 */
[C---:B------:R-:W-:Y:S01]  /*52a0*/  ISETP.GE.AND P4, PT, R2.reuse, R9, PT ;  /* 0x000000090200720c */ /* 0x040fe20003f86270 */
[-C--:B----4-:R-:W-:Y:S01]  /*52b0*/  HMMA.16816.F32.BF16 R44, R12, R24.reuse, R100 ;  /* 0x000000180c2c723c */ /* 0x090fe20000041864 */
[C---:B------:R-:W-:Y:S01]  /*52c0*/  ISETP.GE.AND P3, PT, R2.reuse, R16, PT ;  /* 0x000000100200720c */ /* 0x040fe20003f66270 */
[----:B------:R-:W-:Y:S01]  /*52d0*/  IMAD.MOV.U32 R103, RZ, RZ, R86 ;  /* 0x000000ffff677224 */ /* 0x000fe200078e0056 */
[----:B------:R-:W-:Y:S01]  /*52e0*/  ISETP.GE.AND P1, PT, R2, R11, PT ;  /* 0x0000000b0200720c */ /* 0x000fe20003f26270 */
[C---:B------:R-:W-:Y:S01]  /*52f0*/  FFMA.FTZ R2, R4.reuse, UR5, R50 ;  /* 0x0000000504027c23 */ /* 0x040fe20008010032 */
[----:B------:R-:W-:Y:S01]  /*5300*/  FSEL R74, R3, -INF , !P2 ;  /* 0xff800000034a7808 */ /* 0x000fe20005000000 */
[----:B------:R-:W-:Y:S01]  /*5310*/  FFMA.FTZ R4, R4, UR5, R66 ;  /* 0x0000000504047c23 */ /* 0x000fe20008010042 */
[----:B------:R-:W-:Y:S01]  /*5320*/  I2FP.F32.U32 R3, R0 ;  /* 0x0000000000037245 */ /* 0x000fe20000201000 */
[----:B------:R-:W-:Y:S01]  /*5330*/  IMAD.MOV.U32 R102, RZ, RZ, R87 ;  /* 0x000000ffff667224 */ /* 0x000fe200078e0057 */
[----:B------:R-:W-:Y:S01]  /*5340*/  FSEL R230, R2, -INF , !P4 ;  /* 0xff80000002e67808 */ /* 0x000fe20006000000 */
[----:B------:R-:W-:Y:S01]  /*5350*/  VIADD R2, R5, 0xffffff88 ;  /* 0xffffff8805027836 */ /* 0x000fe20000000000 */
[----:B------:R-:W-:Y:S01]  /*5360*/  FSEL R236, R6, -INF , !P3 ;  /* 0xff80000006ec7808 */ /* 0x000fe20005800000 */
[C---:B------:R-:W-:Y:S01]  /*5370*/  FFMA.FTZ R6, R3.reuse, UR5, R29 ;  /* 0x0000000503067c23 */ /* 0x040fe2000801001d */
[----:B------:R-:W-:Y:S01]  /*5380*/  FFMA.FTZ R17, R3, UR5, R31 ;  /* 0x0000000503117c23 */ /* 0x000fe2000801001f */
[----:B------:R-:W-:Y:S01]  /*5390*/  FSEL R231, R4, -INF , !P1 ;  /* 0xff80000004e77808 */ /* 0x000fe20004800000 */
[----:B------:R-:W1:Y:S01]  /*53a0*/  LDSM.16.M88.4 R28, [R60+0x5000] ;  /* 0x005000003c1c783b */ /* 0x000e620000000200 */
[----:B------:R-:W-:Y:S01]  /*53b0*/  FSEL R229, R7, -INF , !P5 ;  /* 0xff80000007e57808 */ /* 0x000fe20006800000 */
[C---:B------:R-:W-:Y:S01]  /*53c0*/  FFMA.FTZ R8, R3.reuse, UR5, R37 ;  /* 0x0000000503087c23 */ /* 0x040fe20008010025 */
[----:B------:R-:W-:Y:S01]  /*53d0*/  I2FP.F32.U32 R4, R2 ;  /* 0x0000000200047245 */ /* 0x000fe20000201000 */
[----:B------:R-:W-:Y:S01]  /*53e0*/  FFMA.FTZ R7, R3, UR5, R39 ;  /* 0x0000000503077c23 */ /* 0x000fe20008010027 */
[C---:B------:R-:W-:Y:S01]  /*53f0*/  ISETP.GE.AND P2, PT, R0.reuse, R10, PT ;  /* 0x0000000a0000720c */ /* 0x040fe20003f46270 */
[----:B------:R-:W-:Y:S01]  /*5400*/  HMMA.16816.F32.BF16 R36, R20, R24, R216 ;  /* 0x000000181424723c */ /* 0x000fe200000418d8 */
[----:B------:R-:W-:Y:S01]  /*5410*/  ISETP.GE.AND P5, PT, R0, R9, PT ;  /* 0x000000090000720c */ /* 0x000fe20003fa6270 */
[----:B------:R-:W-:Y:S01]  /*5420*/  FFMA.FTZ R3, R4, UR5, R40 ;  /* 0x0000000504037c23 */ /* 0x000fe20008010028 */
[C---:B------:R-:W-:Y:S01]  /*5430*/  ISETP.GE.AND P4, PT, R0.reuse, R16, PT ;  /* 0x000000100000720c */ /* 0x040fe20003f86270 */
[----:B------:R-:W-:Y:S01]  /*5440*/  IMAD.MOV.U32 R100, RZ, RZ, R122 ;  /* 0x000000ffff647224 */ /* 0x000fe200078e007a */
[----:B------:R-:W-:Y:S01]  /*5450*/  ISETP.GE.AND P3, PT, R0, R11, PT ;  /* 0x0000000b0000720c */ /* 0x000fe20003f66270 */
[----:B------:R-:W-:Y:S01]  /*5460*/  VIADD R0, R5, 0xffffff89 ;  /* 0xffffff8905007836 */ /* 0x000fe20000000000 */
[----:B------:R-:W-:Y:S01]  /*5470*/  FSEL R94, R6, -INF , !P2 ;  /* 0xff800000065e7808 */ /* 0x000fe20005000000 */
[----:B------:R-:W-:Y:S01]  /*5480*/  FFMA.FTZ R6, R4, UR5, R32 ;  /* 0x0000000504067c23 */ /* 0x000fe20008010020 */
[----:B------:R-:W-:Y:S01]  /*5490*/  FSEL R106, R17, -INF , !P5 ;  /* 0xff800000116a7808 */ /* 0x000fe20006800000 */
[----:B------:R-:W-:Y:S01]  /*54a0*/  IMAD.MOV.U32 R101, RZ, RZ, R121 ;  /* 0x000000ffff657224 */ /* 0x000fe200078e0079 */
[----:B------:R-:W-:-:S02]  /*54b0*/  FSEL R66, R8, -INF , !P4 ;  /* 0xff80000008427808 */ /* 0x000fc40006000000 */
[C---:B------:R-:W-:Y:S02]  /*54c0*/  ISETP.GE.AND P1, PT, R2.reuse, R10, PT ;  /* 0x0000000a0200720c */ /* 0x040fe40003f26270 */
[C---:B------:R-:W-:Y:S02]  /*54d0*/  ISETP.GE.AND P2, PT, R2.reuse, R9, PT ;  /* 0x000000090200720c */ /* 0x040fe40003f46270 */
[C---:B------:R-:W-:Y:S02]  /*54e0*/  ISETP.GE.AND P5, PT, R2.reuse, R16, PT ;  /* 0x000000100200720c */ /* 0x040fe40003fa6270 */
[----:B------:R-:W-:Y:S01]  /*54f0*/  ISETP.GE.AND P4, PT, R2, R11, PT ;  /* 0x0000000b0200720c */ /* 0x000fe20003f86270 */
[C---:B------:R-:W-:Y:S01]  /*5500*/  FFMA.FTZ R2, R4.reuse, UR5, R42 ;  /* 0x0000000504027c23 */ /* 0x040fe2000801002a */
[----:B------:R-:W-:Y:S01]  /*5510*/  FSEL R86, R3, -INF , !P1 ;  /* 0xff80000003567808 */ /* 0x000fe20004800000 */
[----:B------:R-:W-:Y:S01]  /*5520*/  FFMA.FTZ R4, R4, UR5, R34 ;  /* 0x0000000504047c23 */ /* 0x000fe20008010022 */
[----:B------:R-:W-:-:S02]  /*5530*/  I2FP.F32.U32 R3, R0 ;  /* 0x0000000000037245 */ /* 0x000fc40000201000 */
[----:B------:R-:W-:Y:S01]  /*5540*/  FSEL R95, R2, -INF , !P2 ;  /* 0xff800000025f7808 */ /* 0x000fe20005000000 */
[----:B------:R-:W-:Y:S01]  /*5550*/  VIADD R2, R5, 0xffffff90 ;  /* 0xffffff9005027836 */ /* 0x000fe20000000000 */
[----:B------:R-:W-:Y:S01]  /*5560*/  FSEL R63, R6, -INF , !P5 ;  /* 0xff800000063f7808 */ /* 0x000fe20006800000 */
[----:B------:R-:W-:Y:S01]  /*5570*/  FFMA.FTZ R6, R3, UR5, R41 ;  /* 0x0000000503067c23 */ /* 0x000fe20008010029 */
[----:B------:R-:W-:Y:S01]  /*5580*/  FSEL R72, R7, -INF , !P3 ;  /* 0xff80000007487808 */ /* 0x000fe20005800000 */
[C---:B------:R-:W-:Y:S01]  /*5590*/  FFMA.FTZ R17, R3.reuse, UR5, R43 ;  /* 0x0000000503117c23 */ /* 0x040fe2000801002b */
[C---:B------:R-:W-:Y:S01]  /*55a0*/  FFMA.FTZ R8, R3.reuse, UR5, R33 ;  /* 0x0000000503087c23 */ /* 0x040fe20008010021 */
[C---:B------:R-:W-:Y:S01]  /*55b0*/  ISETP.GE.AND P3, PT, R0.reuse, R10, PT ;  /* 0x0000000a0000720c */ /* 0x040fe20003f66270 */
[----:B------:R-:W-:Y:S01]  /*55c0*/  FFMA.FTZ R7, R3, UR5, R35 ;  /* 0x0000000503077c23 */ /* 0x000fe20008010023 */
[C---:B------:R-:W-:Y:S01]  /*55d0*/  ISETP.GE.AND P1, PT, R0.reuse, R9, PT ;  /* 0x000000090000720c */ /* 0x040fe20003f26270 */
[----:B------:R-:W-:Y:S01]  /*55e0*/  HMMA.16816.F32.BF16 R32, R12, R26, R128 ;  /* 0x0000001a0c20723c */ /* 0x000fe20000041880 */
[----:B------:R-:W-:-:S02]  /*55f0*/  ISETP.GE.AND P2, PT, R0, R16, PT ;  /* 0x000000100000720c */ /* 0x000fc40003f46270 */
[----:B------:R-:W-:Y:S02]  /*5600*/  FSEL R62, R4, -INF , !P4 ;  /* 0xff800000043e7808 */ /* 0x000fe40006000000 */
[----:B------:R-:W-:Y:S02]  /*5610*/  I2FP.F32.U32 R4, R2 ;  /* 0x0000000200047245 */ /* 0x000fe40000201000 */
[----:B------:R-:W-:Y:S01]  /*5620*/  FSEL R92, R6, -INF , !P3 ;  /* 0xff800000065c7808 */ /* 0x000fe20005800000 */
[----:B------:R-:W-:Y:S01]  /*5630*/  HMMA.16816.F32.BF16 R24, R20, R26, R140 ;  /* 0x0000001a1418723c */ /* 0x000fe2000004188c */
[----:B------:R-:W-:Y:S01]  /*5640*/  FSEL R93, R17, -INF , !P1 ;  /* 0xff800000115d7808 */ /* 0x000fe20004800000 */
[----:B------:R-:W-:Y:S01]  /*5650*/  FFMA.FTZ R3, R4, UR5, R44 ;  /* 0x0000000504037c23 */ /* 0x000fe2000801002c */
[----:B------:R-:W-:Y:S01]  /*5660*/  FSEL R61, R8, -INF , !P2 ;  /* 0xff800000083d7808 */ /* 0x000fe20005000000 */
[----:B------:R-:W-:Y:S01]  /*5670*/  FFMA.FTZ R6, R4, UR5, R36 ;  /* 0x0000000504067c23 */ /* 0x000fe20008010024 */
[----:B------:R-:W-:-:S02]  /*5680*/  ISETP.GE.AND P4, PT, R2, R10, PT ;  /* 0x0000000a0200720c */ /* 0x000fc40003f86270 */
[C---:B------:R-:W-:Y:S01]  /*5690*/  ISETP.GE.AND P3, PT, R2.reuse, R9, PT ;  /* 0x000000090200720c */ /* 0x040fe20003f66270 */
[----:B-1----:R-:W-:Y:S01]  /*56a0*/  HMMA.16816.F32.BF16 R40, R12, R28, R164 ;  /* 0x0000001c0c28723c */ /* 0x002fe200000418a4 */
[C---:B------:R-:W-:Y:S02]  /*56b0*/  ISETP.GE.AND P1, PT, R2.reuse, R16, PT ;  /* 0x000000100200720c */ /* 0x040fe40003f26270 */
[-C--:B------:R-:W-:Y:S01]  /*56c0*/  ISETP.GE.AND P2, PT, R2, R11.reuse, PT ;  /* 0x0000000b0200720c */ /* 0x080fe20003f46270 */
[----:B------:R-:W-:Y:S01]  /*56d0*/  FFMA.FTZ R2, R4, UR5, R46 ;  /* 0x0000000504027c23 */ /* 0x000fe2000801002e */
[----:B------:R-:W-:Y:S01]  /*56e0*/  ISETP.GE.AND P5, PT, R0, R11, PT ;  /* 0x0000000b0000720c */ /* 0x000fe20003fa6270 */
[----:B------:R-:W-:Y:S01]  /*56f0*/  VIADD R0, R5, 0xffffff91 ;  /* 0xffffff9105007836 */ /* 0x000fe20000000000 */
[----:B------:R-:W-:Y:S01]  /*5700*/  FSEL R137, R3, -INF , !P4 ;  /* 0xff80000003897808 */ /* 0x000fe20006000000 */
[----:B------:R-:W-:Y:S01]  /*5710*/  FFMA.FTZ R4, R4, UR5, R38 ;  /* 0x0000000504047c23 */ /* 0x000fe20008010026 */
[----:B------:R-:W-:Y:S01]  /*5720*/  FSEL R139, R2, -INF , !P3 ;  /* 0xff800000028b7808 */ /* 0x000fe20005800000 */
[----:B------:R-:W-:Y:S01]  /*5730*/  VIADD R2, R5, 0xffffff98 ;  /* 0xffffff9805027836 */ /* 0x000fe20000000000 */
[----:B------:R-:W-:-:S02]  /*5740*/  I2FP.F32.U32 R3, R0 ;  /* 0x0000000000037245 */ /* 0x000fc40000201000 */
[----:B------:R-:W-:Y:S02]  /*5750*/  FSEL R69, R6, -INF , !P1 ;  /* 0xff80000006457808 */ /* 0x000fe40004800000 */
[----:B------:R-:W-:Y:S01]  /*5760*/  FSEL R71, R4, -INF , !P2 ;  /* 0xff80000004477808 */ /* 0x000fe20005000000 */
[----:B------:R-:W-:Y:S01]  /*5770*/  FFMA.FTZ R6, R3, UR5, R45 ;  /* 0x0000000503067c23 */ /* 0x000fe2000801002d */
[----:B------:R-:W-:Y:S01]  /*5780*/  FSEL R64, R7, -INF , !P5 ;  /* 0xff80000007407808 */ /* 0x000fe20006800000 */
[C---:B------:R-:W-:Y:S01]  /*5790*/  FFMA.FTZ R17, R3.reuse, UR5, R47 ;  /* 0x0000000503117c23 */ /* 0x040fe2000801002f */
[C---:B------:R-:W-:Y:S01]  /*57a0*/  FFMA.FTZ R8, R3.reuse, UR5, R37 ;  /* 0x0000000503087c23 */ /* 0x040fe20008010025 */
[----:B------:R-:W-:Y:S01]  /*57b0*/  I2FP.F32.U32 R4, R2 ;  /* 0x0000000200047245 */ /* 0x000fe20000201000 */
[----:B------:R-:W-:Y:S01]  /*57c0*/  FFMA.FTZ R7, R3, UR5, R39 ;  /* 0x0000000503077c23 */ /* 0x000fe20008010027 */
[C---:B------:R-:W-:Y:S01]  /*57d0*/  ISETP.GE.AND P5, PT, R0.reuse, R10, PT ;  /* 0x0000000a0000720c */ /* 0x040fe20003fa6270 */
[----:B------:R-:W-:Y:S01]  /*57e0*/  HMMA.16816.F32.BF16 R36, R20, R28, R212 ;  /* 0x0000001c1424723c */ /* 0x000fe200000418d4 */
[----:B------:R-:W-:Y:S01]  /*57f0*/  ISETP.GE.AND P4, PT, R0, R9, PT ;  /* 0x000000090000720c */ /* 0x000fe20003f86270 */
[----:B------:R-:W-:Y:S01]  /*5800*/  FFMA.FTZ R3, R4, UR5, R32 ;  /* 0x0000000504037c23 */ /* 0x000fe20008010020 */
[----:B------:R-:W-:-:S02]  /*5810*/  ISETP.GE.AND P3, PT, R0, R16, PT ;  /* 0x000000100000720c */ /* 0x000fc40003f66270 */
[----:B------:R-:W-:Y:S01]  /*5820*/  ISETP.GE.AND P1, PT, R0, R11, PT ;  /* 0x0000000b0000720c */ /* 0x000fe20003f26270 */
[----:B------:R-:W-:Y:S01]  /*5830*/  VIADD R0, R5, 0xffffff99 ;  /* 0xffffff9905007836 */ /* 0x000fe20000000000 */
[----:B------:R-:W-:Y:S01]  /*5840*/  FSEL R128, R6, -INF , !P5 ;  /* 0xff80000006807808 */ /* 0x000fe20006800000 */
[----:B------:R-:W-:Y:S01]  /*5850*/  FFMA.FTZ R6, R4, UR5, R24 ;  /* 0x0000000504067c23 */ /* 0x000fe20008010018 */
[----:B------:R-:W-:Y:S02]  /*5860*/  FSEL R129, R17, -INF , !P4 ;  /* 0xff80000011817808 */ /* 0x000fe40006000000 */
[----:B------:R-:W-:Y:S02]  /*5870*/  FSEL R59, R8, -INF , !P3 ;  /* 0xff800000083b7808 */ /* 0x000fe40005800000 */
[C---:B------:R-:W-:Y:S02]  /*5880*/  ISETP.GE.AND P2, PT, R2.reuse, R10, PT ;  /* 0x0000000a0200720c */ /* 0x040fe40003f46270 */
[----:B------:R-:W-:-:S02]  /*5890*/  ISETP.GE.AND P5, PT, R2, R9, PT ;  /* 0x000000090200720c */ /* 0x000fc40003fa6270 */
[C---:B------:R-:W-:Y:S02]  /*58a0*/  ISETP.GE.AND P4, PT, R2.reuse, R16, PT ;  /* 0x000000100200720c */ /* 0x040fe40003f86270 */
[----:B------:R-:W-:Y:S01]  /*58b0*/  ISETP.GE.AND P3, PT, R2, R11, PT ;  /* 0x0000000b0200720c */ /* 0x000fe20003f66270 */
[C---:B------:R-:W-:Y:S01]  /*58c0*/  FFMA.FTZ R2, R4.reuse, UR5, R34 ;  /* 0x0000000504027c23 */ /* 0x040fe20008010022 */
[----:B------:R-:W-:Y:S01]  /*58d0*/  FSEL R118, R3, -INF , !P2 ;  /* 0xff80000003767808 */ /* 0x000fe20005000000 */
[----:B------:R-:W-:Y:S01]  /*58e0*/  FFMA.FTZ R4, R4, UR5, R26 ;  /* 0x0000000504047c23 */ /* 0x000fe2000801001a */
[----:B------:R-:W-:Y:S02]  /*58f0*/  I2FP.F32.U32 R3, R0 ;  /* 0x0000000000037245 */ /* 0x000fe40000201000 */
[----:B------:R-:W-:Y:S01]  /*5900*/  FSEL R127, R2, -INF , !P5 ;  /* 0xff800000027f7808 */ /* 0x000fe20006800000 */
[----:B------:R-:W-:Y:S01]  /*5910*/  VIADD R2, R5, 0xffffffa0 ;  /* 0xffffffa005027836 */ /* 0x000fe20000000000 */
[----:B------:R-:W-:Y:S01]  /*5920*/  FSEL R70, R7, -INF , !P1 ;  /* 0xff80000007467808 */ /* 0x000fe20004800000 */
[C---:B------:R-:W-:Y:S01]  /*5930*/  FFMA.FTZ R17, R3.reuse, UR5, R35 ;  /* 0x0000000503117c23 */ /* 0x040fe20008010023 */
[----:B------:R-:W-:Y:S01]  /*5940*/  FSEL R57, R6, -INF , !P4 ;  /* 0xff80000006397808 */ /* 0x000fe20006000000 */
[C---:B------:R-:W-:Y:S01]  /*5950*/  FFMA.FTZ R6, R3.reuse, UR5, R33 ;  /* 0x0000000503067c23 */ /* 0x040fe20008010021 */
[C---:B------:R-:W-:Y:S01]  /*5960*/  FFMA.FTZ R8, R3.reuse, UR5, R25 ;  /* 0x0000000503087c23 */ /* 0x040fe20008010019 */
[----:B------:R-:W-:Y:S01]  /*5970*/  FFMA.FTZ R7, R3, UR5, R27 ;  /* 0x0000000503077c23 */ /* 0x000fe2000801001b */
[C---:B------:R-:W-:Y:S01]  /*5980*/  ISETP.GE.AND P1, PT, R0.reuse, R10, PT ;  /* 0x0000000a0000720c */ /* 0x040fe20003f26270 */
[----:B------:R-:W1:Y:S01]  /*5990*/  LDSM.16.M88.4 R24, [R60+0x5800] ;  /* 0x005800003c18783b */ /* 0x000e620000000200 */
        /* <DEDUP_REMOVED lines=12> */
[C---:B------:R-:W-:Y:S02]  /*5a60*/  ISETP.GE.AND P1, PT, R2.reuse, R9, PT ;  /* 0x000000090200720c */ /* 0x040fe40003f26270 */
[C---:B------:R-:W-:Y:S02]  /*5a70*/  ISETP.GE.AND P2, PT, R2.reuse, R16, PT ;  /* 0x000000100200720c */ /* 0x040fe40003f46270 */
[-C--:B------:R-:W-:Y:S01]  /*5a80*/  ISETP.GE.AND P5, PT, R2, R11.reuse, PT ;  /* 0x0000000b0200720c */ /* 0x080fe20003fa6270 */
[----:B------:R-:W-:Y:S01]  /*5a90*/  FFMA.FTZ R2, R4, UR5, R42 ;  /* 0x0000000504027c23 */ /* 0x000fe2000801002a */
[----:B------:R-:W-:Y:S01]  /*5aa0*/  ISETP.GE.AND P4, PT, R0, R11, PT ;  /* 0x0000000b0000720c */ /* 0x000fe20003f86270 */
[----:B------:R-:W-:Y:S02]  /*5ab0*/  VIADD R0, R5, 0xffffffa1 ;  /* 0xffffffa105007836 */ /* 0x000fe40000000000 */
[----:B------:R-:W-:Y:S01]  /*5ac0*/  FFMA.FTZ R4, R4, UR5, R38 ;  /* 0x0000000504047c23 */ /* 0x000fe20008010026 */
[----:B------:R-:W-:-:S02]  /*5ad0*/  FSEL R164, R3, -INF , !P3 ;  /* 0xff80000003a47808 */ /* 0x000fc40005800000 */
[----:B------:R-:W-:Y:S01]  /*5ae0*/  FSEL R165, R2, -INF , !P1 ;  /* 0xff80000002a57808 */ /* 0x000fe20004800000 */
[----:B------:R-:W-:Y:S01]  /*5af0*/  VIADD R2, R5, 0xffffffa8 ;  /* 0xffffffa805027836 */ /* 0x000fe20000000000 */
[----:B------:R-:W-:Y:S02]  /*5b00*/  I2FP.F32.U32 R3, R0 ;  /* 0x0000000000037245 */ /* 0x000fe40000201000 */
[----:B------:R-:W-:Y:S02]  /*5b10*/  FSEL R130, R4, -INF , !P5 ;  /* 0xff80000004827808 */ /* 0x000fe40006800000 */
[----:B------:R-:W-:Y:S01]  /*5b20*/  I2FP.F32.U32 R4, R2 ;  /* 0x0000000200047245 */ /* 0x000fe20000201000 */
[----:B------:R-:W-:Y:S01]  /*5b30*/  FFMA.FTZ R17, R3, UR5, R43 ;  /* 0x0000000503117c23 */ /* 0x000fe2000801002b */
[----:B------:R-:W-:Y:S01]  /*5b40*/  FSEL R58, R7, -INF , !P4 ;  /* 0xff800000073a7808 */ /* 0x000fe20006000000 */
[C---:B------:R-:W-:Y:S01]  /*5b50*/  FFMA.FTZ R8, R3.reuse, UR5, R37 ;  /* 0x0000000503087c23 */ /* 0x040fe20008010025 */
[----:B------:R-:W-:Y:S01]  /*5b60*/  FSEL R136, R6, -INF , !P2 ;  /* 0xff80000006887808 */ /* 0x000fe20005000000 */
[C---:B------:R-:W-:Y:S01]  /*5b70*/  FFMA.FTZ R6, R3.reuse, UR5, R41 ;  /* 0x0000000503067c23 */ /* 0x040fe20008010029 */
[----:B------:R-:W-:Y:S01]  /*5b80*/  FFMA.FTZ R7, R3, UR5, R39 ;  /* 0x0000000503077c23 */ /* 0x000fe20008010027 */
[----:B------:R-:W-:Y:S01]  /*5b90*/  ISETP.GE.AND P4, PT, R0, R10, PT ;  /* 0x0000000a0000720c */ /* 0x000fe20003f86270 */
[----:B------:R-:W-:Y:S01]  /*5ba0*/  FFMA.FTZ R3, R4, UR5, R32 ;  /* 0x0000000504037c23 */ /* 0x000fe20008010020 */
[C---:B------:R-:W-:Y:S01]  /*5bb0*/  ISETP.GE.AND P3, PT, R0.reuse, R9, PT ;  /* 0x000000090000720c */ /* 0x040fe20003f66270 */
[----:B-1----:R-:W-:Y:S01]  /*5bc0*/  HMMA.16816.F32.BF16 R40, R12, R24, R160 ;  /* 0x000000180c28723c */ /* 0x002fe200000418a0 */
[----:B------:R-:W-:-:S02]  /*5bd0*/  ISETP.GE.AND P1, PT, R0, R16, PT ;  /* 0x000000100000720c */ /* 0x000fc40003f26270 */
[----:B------:R-:W-:Y:S01]  /*5be0*/  ISETP.GE.AND P2, PT, R0, R11, PT ;  /* 0x0000000b0000720c */ /* 0x000fe20003f46270 */
[----:B------:R-:W-:Y:S01]  /*5bf0*/  VIADD R0, R5, 0xffffffa9 ;  /* 0xffffffa905007836 */ /* 0x000fe20000000000 */
[----:B------:R-:W-:Y:S02]  /*5c00*/  ISETP.GE.AND P5, PT, R2, R10, PT ;  /* 0x0000000a0200720c */ /* 0x000fe40003fa6270 */
[----:B------:R-:W-:Y:S01]  /*5c10*/  FSEL R144, R6, -INF , !P4 ;  /* 0xff80000006907808 */ /* 0x000fe20006000000 */
[----:B------:R-:W-:Y:S01]  /*5c20*/  FFMA.FTZ R6, R4, UR5, R28 ;  /* 0x0000000504067c23 */ /* 0x000fe2000801001c */
[----:B------:R-:W-:Y:S01]  /*5c30*/  FSEL R140, R3, -INF , !P5 ;  /* 0xff800000038c7808 */ /* 0x000fe20006800000 */
[----:B------:R-:W-:Y:S01]  /*5c40*/  HMMA.16816.F32.BF16 R36, R20, R24, R208 ;  /* 0x000000181424723c */ /* 0x000fe200000418d0 */
[----:B------:R-:W-:Y:S02]  /*5c50*/  I2FP.F32.U32 R3, R0 ;  /* 0x0000000000037245 */ /* 0x000fe40000201000 */
[----:B------:R-:W-:-:S02]  /*5c60*/  FSEL R146, R17, -INF , !P3 ;  /* 0xff80000011927808 */ /* 0x000fc40005800000 */
[----:B------:R-:W-:Y:S01]  /*5c70*/  FSEL R126, R8, -INF , !P1 ;  /* 0xff800000087e7808 */ /* 0x000fe20004800000 */
[C---:B------:R-:W-:Y:S01]  /*5c80*/  FFMA.FTZ R8, R3.reuse, UR5, R29 ;  /* 0x0000000503087c23 */ /* 0x040fe2000801001d */
[C---:B------:R-:W-:Y:S01]  /*5c90*/  ISETP.GE.AND P4, PT, R2.reuse, R9, PT ;  /* 0x000000090200720c */ /* 0x040fe20003f86270 */
[----:B------:R-:W-:Y:S01]  /*5ca0*/  FFMA.FTZ R17, R3, UR5, R35 ;  /* 0x0000000503117c23 */ /* 0x000fe20008010023 */
[C---:B------:R-:W-:Y:S02]  /*5cb0*/  ISETP.GE.AND P3, PT, R2.reuse, R16, PT ;  /* 0x000000100200720c */ /* 0x040fe40003f66270 */
[----:B------:R-:W-:Y:S01]  /*5cc0*/  ISETP.GE.AND P1, PT, R2, R11, PT ;  /* 0x0000000b0200720c */ /* 0x000fe20003f26270 */
[C---:B------:R-:W-:Y:S01]  /*5cd0*/  FFMA.FTZ R2, R4.reuse, UR5, R34 ;  /* 0x0000000504027c23 */ /* 0x040fe20008010022 */
[----:B------:R-:W-:Y:S01]  /*5ce0*/  FSEL R131, R7, -INF , !P2 ;  /* 0xff80000007837808 */ /* 0x000fe20005000000 */
[----:B------:R-:W-:Y:S01]  /*5cf0*/  FFMA.FTZ R4, R4, UR5, R30 ;  /* 0x0000000504047c23 */ /* 0x000fe2000801001e */
[----:B------:R-:W-:Y:S01]  /*5d00*/  FFMA.FTZ R7, R3, UR5, R31 ;  /* 0x0000000503077c23 */ /* 0x000fe2000801001f */
[----:B------:R-:W-:Y:S01]  /*5d10*/  FSEL R119, R6, -INF , !P3 ;  /* 0xff80000006777808 */ /* 0x000fe20005800000 */
[----:B------:R-:W1:Y:S01]  /*5d20*/  LDSM.16.M88.4 R28, [R60+0x6000] ;  /* 0x006000003c1c783b */ /* 0x000e620000000200 */
[----:B------:R-:W-:Y:S01]  /*5d30*/  FSEL R143, R2, -INF , !P4 ;  /* 0xff800000028f7808 */ /* 0x000fe20006000000 */
[----:B------:R-:W-:-:S02]  /*5d40*/  VIADD R2, R5, 0xffffffb0 ;  /* 0xffffffb005027836 */ /* 0x000fc40000000000 */
[----:B------:R-:W-:Y:S01]  /*5d50*/  FFMA.FTZ R6, R3, UR5, R33 ;  /* 0x0000000503067c23 */ /* 0x000fe20008010021 */
[C---:B------:R-:W-:Y:S01]  /*5d60*/  ISETP.GE.AND P2, PT, R0.reuse, R10, PT ;  /* 0x0000000a0000720c */ /* 0x040fe20003f46270 */
[-C--:B------:R-:W-:Y:S01]  /*5d70*/  HMMA.16816.F32.BF16 R32, R12, R26.reuse, R96 ;  /* 0x0000001a0c20723c */ /* 0x080fe20000041860 */
[C---:B------:R-:W-:Y:S02]  /*5d80*/  ISETP.GE.AND P5, PT, R0.reuse, R9, PT ;  /* 0x000000090000720c */ /* 0x040fe40003fa6270 */
[----:B------:R-:W-:Y:S02]  /*5d90*/  ISETP.GE.AND P4, PT, R0, R16, PT ;  /* 0x000000100000720c */ /* 0x000fe40003f86270 */
[----:B------:R-:W-:Y:S02]  /*5da0*/  FSEL R125, R4, -INF , !P1 ;  /* 0xff800000047d7808 */ /* 0x000fe40004800000 */
[----:B------:R-:W-:Y:S01]  /*5db0*/  I2FP.F32.U32 R4, R2 ;  /* 0x0000000200047245 */ /* 0x000fe20000201000 */
[----:B------:R-:W-:Y:S01]  /*5dc0*/  HMMA.16816.F32.BF16 R24, R20, R26, R112 ;  /* 0x0000001a1418723c */ /* 0x000fe20000041870 */
[----:B------:R-:W-:-:S02]  /*5dd0*/  FSEL R132, R6, -INF , !P2 ;  /* 0xff80000006847808 */ /* 0x000fc40005000000 */
[----:B------:R-:W-:Y:S01]  /*5de0*/  FSEL R135, R17, -INF , !P5 ;  /* 0xff80000011877808 */ /* 0x000fe20006800000 */
[----:B------:R-:W-:Y:S01]  /*5df0*/  FFMA.FTZ R3, R4, UR5, R40 ;  /* 0x0000000504037c23 */ /* 0x000fe20008010028 */
[----:B------:R-:W-:Y:S01]  /*5e00*/  FSEL R116, R8, -INF , !P4 ;  /* 0xff80000008747808 */ /* 0x000fe20006000000 */
[----:B------:R-:W-:Y:S01]  /*5e10*/  FFMA.FTZ R6, R4, UR5, R36 ;  /* 0x0000000504067c23 */ /* 0x000fe20008010024 */
[C---:B------:R-:W-:Y:S02]  /*5e20*/  ISETP.GE.AND P1, PT, R2.reuse, R10, PT ;  /* 0x0000000a0200720c */ /* 0x040fe40003f26270 */
[C---:B------:R-:W-:Y:S02]  /*5e30*/  ISETP.GE.AND P2, PT, R2.reuse, R9, PT ;  /* 0x000000090200720c */ /* 0x040fe40003f46270 */
        /* <DEDUP_REMOVED lines=19> */
[----:B-1----:R-:W-:Y:S01]  /*5f70*/  HMMA.16816.F32.BF16 R40, R12, R28, R156 ;  /* 0x0000001c0c28723c */ /* 0x002fe2000004189c */
[----:B------:R-:W-:Y:S01]  /*5f80*/  ISETP.GE.AND P1, PT, R0, R9, PT ;  /* 0x000000090000720c */ /* 0x000fe20003f26270 */
[----:B------:R-:W-:Y:S01]  /*5f90*/  FFMA.FTZ R3, R4, UR5, R32 ;  /* 0x0000000504037c23 */ /* 0x000fe20008010020 */
[----:B------:R-:W-:-:S02]  /*5fa0*/  ISETP.GE.AND P2, PT, R0, R16, PT ;  /* 0x000000100000720c */ /* 0x000fc40003f46270 */
[----:B------:R-:W-:Y:S01]  /*5fb0*/  ISETP.GE.AND P5, PT, R0, R11, PT ;  /* 0x0000000b0000720c */ /* 0x000fe20003fa6270 */
[----:B------:R-:W-:Y:S01]  /*5fc0*/  VIADD R0, R5, 0xffffffb9 ;  /* 0xffffffb905007836 */ /* 0x000fe20000000000 */
[----:B------:R-:W-:Y:S01]  /*5fd0*/  FSEL R162, R6, -INF , !P3 ;  /* 0xff80000006a27808 */ /* 0x000fe20005800000 */
[----:B------:R-:W-:Y:S01]  /*5fe0*/  HMMA.16816.F32.BF16 R36, R20, R28, R204 ;  /* 0x0000001c1424723c */ /* 0x000fe200000418cc */
[----:B------:R-:W-:Y:S01]  /*5ff0*/  FSEL R166, R17, -INF , !P1 ;  /* 0xff80000011a67808 */ /* 0x000fe20004800000 */
[----:B------:R-:W-:Y:S01]  /*6000*/  FFMA.FTZ R6, R4, UR5, R24 ;  /* 0x0000000504067c23 */ /* 0x000fe20008010018 */
        /* <DEDUP_REMOVED lines=68> */
[C---:B------:R-:W-:Y:S01]  /*6450*/  ISETP.GE.AND P2, PT, R2.reuse, R16, PT ;  /* 0x000000100200720c */ /* 0x040fe20003f46270 */
[----:B------:R-:W-:Y:S01]  /*6460*/  HMMA.16816.F32.BF16 R36, R12, R26, R80 ;  /* 0x0000001a0c24723c */ /* 0x000fe20000041850 */
        /* <DEDUP_REMOVED lines=10> */
[----:B------:R-:W-:Y:S01]  /*6510*/  FSEL R154, R4, -INF , !P5 ;  /* 0xff800000049a7808 */ /* 0x000fe20006800000 */
[----:B------:R-:W-:Y:S01]  /*6520*/  HMMA.16816.F32.BF16 R24, R20, R26, R188 ;  /* 0x0000001a1418723c */ /* 0x000fe200000418bc */
[----:B------:R-:W-:Y:S01]  /*6530*/  ISETP.GE.AND P4, PT, R0, R10, PT ;  /* 0x0000000a0000720c */ /* 0x000fe20003f86270 */
[----:B------:R-:W-:-:S04]  /*6540*/  DEPBAR.LE SB0, 0x0 ;  /* 0x000080000000791a */ /* 0x000fc80000000000 */
[----:B------:R-:W-:Y:S01]  /*6550*/  BAR.SYNC.DEFER_BLOCKING 0x0 ;  /* 0x0000000000007b1d */ /* 0x000fe20000010000 */
[C---:B------:R-:W-:Y:S02]  /*6560*/  ISETP.GE.AND P3, PT, R0.reuse, R9, PT ;  /* 0x000000090000720c */ /* 0x040fe40003f66270 */
[----:B------:R-:W-:Y:S02]  /*6570*/  ISETP.GE.AND P1, PT, R0, R16, PT ;  /* 0x000000100000720c */ /* 0x000fe40003f26270 */
[----:B------:R-:W-:Y:S02]  /*6580*/  I2FP.F32.U32 R4, R2 ;  /* 0x0000000200047245 */ /* 0x000fe40000201000 */
[----:B------:R-:W-:Y:S02]  /*6590*/  FSEL R171, R6, -INF , !P4 ;  /* 0xff80000006ab7808 */ /* 0x000fe40006000000 */
[----:B------:R-:W-:Y:S01]  /*65a0*/  FSEL R173, R17, -INF , !P3 ;  /* 0xff80000011ad7808 */ /* 0x000fe20005800000 */
[----:B------:R-:W-:Y:S01]  /*65b0*/  FFMA.FTZ R3, R4, UR5, R44 ;  /* 0x0000000504037c23 */ /* 0x000fe2000801002c */
[----:B------:R-:W-:Y:S01]  /*65c0*/  FSEL R152, R8, -INF , !P1 ;  /* 0xff80000008987808 */ /* 0x000fe20004800000 */
[----:B------:R-:W-:Y:S01]  /*65d0*/  FFMA.FTZ R6, R4, UR5, R40 ;  /* 0x0000000504067c23 */ /* 0x000fe20008010028 */
[----:B------:R-:W-:Y:S01]  /*65e0*/  ISETP.GE.AND P2, PT, R0, R11, PT ;  /* 0x0000000b0000720c */ /* 0x000fe20003f46270 */
[----:B------:R-:W-:Y:S01]  /*65f0*/  VIADD R0, R5, 0xffffffd1 ;  /* 0xffffffd105007836 */ /* 0x000fe20000000000 */
[----:B------:R-:W-:-:S02]  /*6600*/  ISETP.GE.AND P5, PT, R2, R10, PT ;  /* 0x0000000a0200720c */ /* 0x000fc40003fa6270 */
[C---:B------:R-:W-:Y:S02]  /*6610*/  ISETP.GE.AND P4, PT, R2.reuse, R9, PT ;  /* 0x000000090200720c */ /* 0x040fe40003f86270 */
        /* <DEDUP_REMOVED lines=9> */
[----:B------:R-:W-:Y:S01]  /*66b0*/  FFMA.FTZ R6, R3, UR5, R45 ;  /* 0x0000000503067c23 */ /* 0x000fe2000801002d */
[----:B------:R-:W-:Y:S01]  /*66c0*/  FSEL R153, R7, -INF , !P2 ;  /* 0xff80000007997808 */ /* 0x000fe20005000000 */
[C---:B------:R-:W-:Y:S01]  /*66d0*/  FFMA.FTZ R17, R3.reuse, UR5, R47 ;  /* 0x0000000503117c23 */ /* 0x040fe2000801002f */
[C---:B------:R-:W-:Y:S01]  /*66e0*/  FFMA.FTZ R8, R3.reuse, UR5, R41 ;  /* 0x0000000503087c23 */ /* 0x040fe20008010029 */
[----:B------:R-:W-:Y:S01]  /*66f0*/  FSEL R190, R4, -INF , !P1 ;  /* 0xff80000004be7808 */ /* 0x000fe20004800000 */
[----:B------:R-:W-:Y:S01]  /*6700*/  FFMA.FTZ R7, R3, UR5, R43 ;  /* 0x0000000503077c23 */ /* 0x000fe2000801002b */
[C---:B------:R-:W-:Y:S01]  /*6710*/  ISETP.GE.AND P2, PT, R0.reuse, R10, PT ;  /* 0x0000000a0000720c */ /* 0x040fe20003f46270 */
[----:B-1----:R-:W-:Y:S01]  /*6720*/  HMMA.16816.F32.BF16 R40, R12, R28, R148 ;  /* 0x0000001c0c28723c */ /* 0x002fe20000041894 */
[----:B------:R-:W-:-:S02]  /*6730*/  ISETP.GE.AND P5, PT, R0, R9, PT ;  /* 0x000000090000720c */ /* 0x000fc40003fa6270 */
[----:B------:R-:W-:Y:S02]  /*6740*/  ISETP.GE.AND P4, PT, R0, R16, PT ;  /* 0x000000100000720c */ /* 0x000fe40003f86270 */
[----:B------:R-:W-:Y:S02]  /*6750*/  I2FP.F32.U32 R4, R2 ;  /* 0x0000000200047245 */ /* 0x000fe40000201000 */
[----:B------:R-:W-:Y:S01]  /*6760*/  FSEL R215, R6, -INF , !P2 ;  /* 0xff80000006d77808 */ /* 0x000fe20005000000 */
[----:B------:R-:W-:Y:S01]  /*6770*/  HMMA.16816.F32.BF16 R32, R20, R28, R196 ;  /* 0x0000001c1420723c */ /* 0x000fe200000418c4 */
        /* <DEDUP_REMOVED lines=22> */
[----:B------:R-:W-:Y:S01]  /*68e0*/  I2FP.F32.U32 R3, R2 ;  /* 0x0000000200037245 */ /* 0x000fe20000201000 */
[----:B------:R-:W-:Y:S01]  /*68f0*/  HMMA.16816.F32.BF16 R24, R12, R30, R76 ;  /* 0x0000001e0c18723c */ /* 0x000fe2000004184c */
[----:B------:R-:W-:-:S02]  /*6900*/  FSEL R184, R4, -INF , !P4 ;  /* 0xff80000004b87808 */ /* 0x000fc40006000000 */
[C---:B------:R-:W-:Y:S01]  /*6910*/  ISETP.GE.AND P3, PT, R0.reuse, R10, PT ;  /* 0x0000000a0000720c */ /* 0x040fe20003f66270 */
[----:B------:R-:W-:Y:S01]  /*6920*/  FFMA.FTZ R4, R3, UR5, R40 ;  /* 0x0000000503047c23 */ /* 0x000fe20008010028 */
[C---:B------:R-:W-:Y:S02]  /*6930*/  ISETP.GE.AND P1, PT, R0.reuse, R9, PT ;  /* 0x000000090000720c */ /* 0x040fe40003f26270 */
[C---:B------:R-:W-:Y:S01]  /*6940*/  ISETP.GE.AND P2, PT, R0.reuse, R16, PT ;  /* 0x000000100000720c */ /* 0x040fe20003f46270 */
[----:B------:R-:W-:Y:S01]  /*6950*/  HMMA.16816.F32.BF16 R28, R20, R30, R220 ;  /* 0x0000001e141c723c */ /* 0x000fe200000418dc */
[----:B------:R-:W-:Y:S01]  /*6960*/  ISETP.GE.AND P5, PT, R0, R11, PT ;  /* 0x0000000b0000720c */ /* 0x000fe20003fa6270 */
[----:B------:R-:W-:Y:S01]  /*6970*/  VIADD R0, R5, 0xffffffe1 ;  /* 0xffffffe105007836 */ /* 0x000fe20000000000 */
[----:B------:R-:W-:Y:S02]  /*6980*/  ISETP.GE.AND P4, PT, R2, R10, PT ;  /* 0x0000000a0200720c */ /* 0x000fe40003f86270 */
[----:B------:R-:W-:Y:S01]  /*6990*/  FSEL R203, R6, -INF , !P3 ;  /* 0xff80000006cb7808 */ /* 0x000fe20005800000 */
[----:B------:R-:W-:Y:S01]  /*69a0*/  FFMA.FTZ R6, R3, UR5, R32 ;  /* 0x0000000503067c23 */ /* 0x000fe20008010020 */
[----:B------:R-:W-:Y:S01]  /*69b0*/  FSEL R205, R17, -INF , !P1 ;  /* 0xff80000011cd7808 */ /* 0x000fe20004800000 */
[----:B------:R-:W-:Y:S01]  /*69c0*/  HMMA.16816.F32.BF16 R12, R12, R104, R52 ;  /* 0x000000680c0c723c */ /* 0x000fe20000041834 */
[----:B------:R-:W-:-:S02]  /*69d0*/  FSEL R150, R8, -INF , !P2 ;  /* 0xff80000008967808 */ /* 0x000fc40005000000 */
[C---:B------:R-:W-:Y:S02]  /*69e0*/  ISETP.GE.AND P3, PT, R2.reuse, R9, PT ;  /* 0x000000090200720c */ /* 0x040fe40003f66270 */
[C---:B------:R-:W-:Y:S02]  /*69f0*/  ISETP.GE.AND P1, PT, R2.reuse, R16, PT ;  /* 0x000000100200720c */ /* 0x040fe40003f26270 */
[----:B------:R-:W-:Y:S01]  /*6a00*/  ISETP.GE.AND P2, PT, R2, R11, PT ;  /* 0x0000000b0200720c */ /* 0x000fe20003f46270 */
[C---:B------:R-:W-:Y:S01]  /*6a10*/  FFMA.FTZ R2, R3.reuse, UR5, R42 ;  /* 0x0000000503027c23 */ /* 0x040fe2000801002a */
[----:B------:R-:W-:Y:S01]  /*6a20*/  FSEL R199, R4, -INF , !P4 ;  /* 0xff80000004c77808 */ /* 0x000fe20006000000 */
[----:B------:R-:W-:Y:S01]  /*6a30*/  FFMA.FTZ R3, R3, UR5, R34 ;  /* 0x0000000503037c23 */ /* 0x000fe20008010022 */
        /* <DEDUP_REMOVED lines=10> */
[----:B------:R-:W-:Y:S01]  /*6ae0*/  ISETP.GE.AND P1, PT, R0, R11, PT ;  /* 0x0000000b0000720c */ /* 0x000fe20003f26270 */
[----:B------:R-:W-:Y:S01]  /*6af0*/  VIADD R0, R5, 0xffffffe8 ;  /* 0xffffffe805007836 */ /* 0x000fe20000000000 */
[----:B------:R-:W-:Y:S01]  /*6b00*/  FSEL R195, R6, -INF , !P5 ;  /* 0xff80000006c37808 */ /* 0x000fe20006800000 */
[C---:B------:R-:W-:Y:S01]  /*6b10*/  FFMA.FTZ R6, R4.reuse, UR5, R35 ;  /* 0x0000000504067c23 */ /* 0x040fe20008010023 */
[----:B------:R-:W-:Y:S01]  /*6b20*/  FSEL R221, R3, -INF , !P2 ;  /* 0xff80000003dd7808 */ /* 0x000fe20005000000 */
[----:B------:R-:W-:Y:S01]  /*6b30*/  FFMA.FTZ R3, R4, UR5, R33 ;  /* 0x0000000504037c23 */ /* 0x000fe20008010021 */
[----:B------:R-:W-:-:S02]  /*6b40*/  FSEL R219, R2, -INF , !P4 ;  /* 0xff80000002db7808 */ /* 0x000fc40006000000 */
[----:B------:R-:W-:Y:S02]  /*6b50*/  I2FP.F32.U32 R2, R0 ;  /* 0x0000000000027245 */ /* 0x000fe40000201000 */
[----:B------:R-:W-:Y:S02]  /*6b60*/  FSEL R218, R6, -INF , !P1 ;  /* 0xff80000006da7808 */ /* 0x000fe40004800000 */
[----:B------:R-:W-:Y:S01]  /*6b70*/  FSEL R217, R3, -INF , !P3 ;  /* 0xff80000003d97808 */ /* 0x000fe20005800000 */
[----:B------:R-:W-:Y:S01]  /*6b80*/  FFMA.FTZ R6, R2, UR5, R28 ;  /* 0x0000000502067c23 */ /* 0x000fe2000801001c */
[----:B------:R-:W-:Y:S01]  /*6b90*/  ISETP.GE.AND P2, PT, R0, R10, PT ;  /* 0x0000000a0000720c */ /* 0x000fe20003f46270 */
[----:B------:R-:W-:Y:S01]  /*6ba0*/  FFMA.FTZ R3, R2, UR5, R26 ;  /* 0x0000000502037c23 */ /* 0x000fe2000801001a */
        /* <DEDUP_REMOVED lines=8> */
[----:B------:R-:W-:Y:S02]  /*6c30*/  I2FP.F32.U32 R3, R0 ;  /* 0x0000000000037245 */ /* 0x000fe40000201000 */
[----:B------:R-:W-:Y:S02]  /*6c40*/  FSEL R188, R4, -INF , !P2 ;  /* 0xff80000004bc7808 */ /* 0x000fe40005000000 */
[----:B------:R-:W-:Y:S01]  /*6c50*/  FSEL R214, R6, -INF , !P3 ;  /* 0xff80000006d67808 */ /* 0x000fe20005800000 */
[C---:B------:R-:W-:Y:S01]  /*6c60*/  FFMA.FTZ R4, R3.reuse, UR5, R25 ;  /* 0x0000000503047c23 */ /* 0x040fe20008010019 */
[C---:B------:R-:W-:Y:S01]  /*6c70*/  ISETP.GE.AND P1, PT, R0.reuse, R10, PT ;  /* 0x0000000a0000720c */ /* 0x040fe20003f26270 */
[C---:B------:R-:W-:Y:S01]  /*6c80*/  FFMA.FTZ R2, R3.reuse, UR5, R27 ;  /* 0x0000000503027c23 */ /* 0x040fe2000801001b */
[C---:B------:R-:W-:Y:S01]  /*6c90*/  ISETP.GE.AND P2, PT, R0.reuse, R9, PT ;  /* 0x000000090000720c */ /* 0x040fe20003f46270 */
[C---:B------:R-:W-:Y:S01]  /*6ca0*/  FFMA.FTZ R6, R3.reuse, UR5, R29 ;  /* 0x0000000503067c23 */ /* 0x040fe2000801001d */
[C---:B------:R-:W-:Y:S01]  /*6cb0*/  ISETP.GE.AND P5, PT, R0.reuse, R16, PT ;  /* 0x000000100000720c */ /* 0x040fe20003fa6270 */
[----:B------:R-:W-:Y:S01]  /*6cc0*/  FFMA.FTZ R3, R3, UR5, R31 ;  /* 0x0000000503037c23 */ /* 0x000fe2000801001f */
[----:B------:R-:W-:Y:S01]  /*6cd0*/  ISETP.GE.AND P4, PT, R0, R11, PT ;  /* 0x0000000b0000720c */ /* 0x000fe20003f86270 */
[----:B------:R-:W-:Y:S01]  /*6ce0*/  VIADD R0, R5, 0xfffffff0 ;  /* 0xfffffff005007836 */ /* 0x000fe20000000000 */
[----:B------:R-:W-:-:S02]  /*6cf0*/  FSEL R183, R4, -INF , !P1 ;  /* 0xff80000004b77808 */ /* 0x000fc40004800000 */
[----:B------:R-:W-:Y:S02]  /*6d00*/  FSEL R206, R2, -INF , !P2 ;  /* 0xff80000002ce7808 */ /* 0x000fe40005000000 */
[----:B------:R-:W-:Y:S02]  /*6d10*/  FSEL R207, R6, -INF , !P5 ;  /* 0xff80000006cf7808 */ /* 0x000fe40006800000 */
[C---:B------:R-:W-:Y:S02]  /*6d20*/  ISETP.GE.AND P3, PT, R0.reuse, R10, PT ;  /* 0x0000000a0000720c */ /* 0x040fe40003f66270 */
[C---:B------:R-:W-:Y:S02]  /*6d30*/  ISETP.GE.AND P1, PT, R0.reuse, R9, PT ;  /* 0x000000090000720c */ /* 0x040fe40003f26270 */
[----:B------:R-:W-:Y:S02]  /*6d40*/  ISETP.GE.AND P2, PT, R0, R16, PT ;  /* 0x000000100000720c */ /* 0x000fe40003f46270 */
[----:B------:R-:W-:-:S02]  /*6d50*/  I2FP.F32.U32 R2, R0 ;  /* 0x0000000000027245 */ /* 0x000fc40000201000 */
[----:B------:R-:W-:Y:S01]  /*6d60*/  ISETP.GE.AND P5, PT, R0, R11, PT ;  /* 0x0000000b0000720c */ /* 0x000fe20003fa6270 */
[----:B------:R-:W-:Y:S01]  /*6d70*/  VIADD R0, R5, 0xfffffff1 ;  /* 0xfffffff105007836 */ /* 0x000fe20000000000 */
[----:B------:R-:W-:Y:S01]  /*6d80*/  FSEL R209, R3, -INF , !P4 ;  /* 0xff80000003d17808 */ /* 0x000fe20006000000 */
[C---:B------:R-:W-:Y:S01]  /*6d90*/  FFMA.FTZ R4, R2.reuse, UR5, R12 ;  /* 0x0000000502047c23 */ /* 0x040fe2000801000c */
[C---:B------:R-:W-:Y:S01]  /*6da0*/  FFMA.FTZ R7, R2.reuse, UR5, R14 ;  /* 0x0000000502077c23 */ /* 0x040fe2000801000e */
[C---:B------:R-:W-:Y:S01]  /*6db0*/  FFMA.FTZ R6, R2.reuse, UR5, R20 ;  /* 0x0000000502067c23 */ /* 0x040fe20008010014 */
[----:B------:R-:W-:Y:S01]  /*6dc0*/  I2FP.F32.U32 R3, R0 ;  /* 0x0000000000037245 */ /* 0x000fe20000201000 */
[----:B------:R-:W-:Y:S01]  /*6dd0*/  FFMA.FTZ R8, R2, UR5, R22 ;  /* 0x0000000502087c23 */ /* 0x000fe20008010016 */
[----:B------:R-:W-:Y:S02]  /*6de0*/  FSEL R151, R4, -INF , !P3 ;  /* 0xff80000004977808 */ /* 0x000fe40005800000 */
[----:B------:R-:W-:Y:S01]  /*6df0*/  FSEL R198, R7, -INF , !P1 ;  /* 0xff80000007c67808 */ /* 0x000fe20004800000 */
[C---:B------:R-:W-:Y:S01]  /*6e00*/  FFMA.FTZ R2, R3.reuse, UR5, R13 ;  /* 0x0000000503027c23 */ /* 0x040fe2000801000d */
[----:B------:R-:W-:Y:S01]  /*6e10*/  FSEL R204, R6, -INF , !P2 ;  /* 0xff80000006cc7808 */ /* 0x000fe20005000000 */
[----:B------:R-:W-:Y:S01]  /*6e20*/  FFMA.FTZ R4, R3, UR5, R21 ;  /* 0x0000000503047c23 */ /* 0x000fe20008010015 */
[----:B------:R-:W-:-:S02]  /*6e30*/  ISETP.GE.AND P4, PT, R0, R10, PT ;  /* 0x0000000a0000720c */ /* 0x000fc40003f86270 */
[C---:B------:R-:W-:Y:S02]  /*6e40*/  ISETP.GE.AND P3, PT, R0.reuse, R9, PT ;  /* 0x000000090000720c */ /* 0x040fe40003f66270 */
[C---:B------:R-:W-:Y:S02]  /*6e50*/  ISETP.GE.AND P1, PT, R0.reuse, R16, PT ;  /* 0x000000100000720c */ /* 0x040fe40003f26270 */
[----:B------:R-:W-:Y:S01]  /*6e60*/  ISETP.GE.AND P2, PT, R0, R11, PT ;  /* 0x0000000b0000720c */ /* 0x000fe20003f46270 */
[----:B------:R-:W-:Y:S02]  /*6e70*/  VIADD R0, R5, 0xfffffff9 ;  /* 0xfffffff905007836 */ /* 0x000fe40000000000 */
        /* <DEDUP_REMOVED lines=10> */
[C---:B------:R-:W-:Y:S02]  /*6f20*/  ISETP.GE.AND P4, PT, R0.reuse, R9, PT ;  /* 0x000000090000720c */ /* 0x040fe40003f86270 */
[----:B------:R-:W-:-:S02]  /*6f30*/  ISETP.GE.AND P3, PT, R0, R16, PT ;  /* 0x000000100000720c */ /* 0x000fc40003f66270 */
[----:B------:R-:W-:Y:S01]  /*6f40*/  ISETP.GE.AND P1, PT, R0, R11, PT ;  /* 0x0000000b0000720c */ /* 0x000fe20003f26270 */
[C---:B------:R-:W-:Y:S01]  /*6f50*/  FFMA.FTZ R0, R2.reuse, UR5, R65 ;  /* 0x0000000502007c23 */ /* 0x040fe20008010041 */
[----:B------:R-:W-:Y:S01]  /*6f60*/  FFMA.FTZ R2, R2, UR5, R67 ;  /* 0x0000000502027c23 */ /* 0x000fe20008010043 */
[----:B------:R-:W-:Y:S02]  /*6f70*/  FSEL R202, R3, -INF , !P2 ;  /* 0xff80000003ca7808 */ /* 0x000fe40005000000 */
[----:B------:R-:W-:Y:S02]  /*6f80*/  FSEL R148, R5, -INF , !P5 ;  /* 0xff80000005947808 */ /* 0x000fe40006800000 */
[----:B------:R-:W-:Y:S02]  /*6f90*/  FSEL R191, R4, -INF , !P4 ;  /* 0xff80000004bf7808 */ /* 0x000fe40006000000 */
[----:B------:R-:W-:Y:S02]  /*6fa0*/  FSEL R196, R0, -INF , !P3 ;  /* 0xff80000000c47808 */ /* 0x000fe40005800000 */
[----:B------:R-:W-:Y:S01]  /*6fb0*/  FSEL R200, R2, -INF , !P1 ;  /* 0xff80000002c87808 */ /* 0x000fe20004800000 */
[----:B------:R-:W-:Y:S06]  /*6fc0*/  BRA.U !UP0, `(.L_x_499) ;  /* 0x0000000508b47547 */ /* 0x000fec000b800000 */
        /* <DEDUP_REMOVED lines=9> */
[----:B------:R-:W-:-:S03]  /*7060*/  IMAD.U32 R2, RZ, RZ, UR11 ;  /* 0x0000000bff027e24 */ /* 0x000fc6000f8e00ff */
[----:B------:R-:W-:Y:S02]  /*7070*/  UIMAD UR13, UR13, UR11, UR15 ;  /* 0x0000000b0d0d72a4 */ /* 0x000fe4000f8e020f */
[----:B------:R-:W-:Y:S02]  /*7080*/  USHF.L.U32 UR12, UR14, 0x7, URZ ;  /* 0x000000070e0c7899 */ /* 0x000fe400080006ff */
[----:B------:R-:W-:Y:S01]  /*7090*/  USHF.L.U64.HI UR13, UR14, 0x7, UR13 ;  /* 0x000000070e0d7899 */ /* 0x000fe2000801020d */
[C---:B-1----:R-:W-:Y:S02]  /*70a0*/  ISETP.GE.AND P1, PT, R233.reuse, UR4, PT ;  /* 0x00000004e9007c0c */ /* 0x042fe4000bf26270 */
[----:B------:R-:W-:Y:S01]  /*70b0*/  ISETP.GE.AND P2, PT, R233, UR4, PT ;  /* 0x00000004e9007c0c */ /* 0x000fe2000bf46270 */
[----:B------:R-:W-:Y:S02]  /*70c0*/  IMAD.U32 R0, RZ, RZ, UR12 ;  /* 0x0000000cff007e24 */ /* 0x000fe4000f8e00ff */
[----:B------:R-:W-:-:S08]  /*70d0*/  IMAD.U32 R3, RZ, RZ, UR13 ;  /* 0x0000000dff037e24 */ /* 0x000fd0000f8e00ff */
[----:B------:R-:W-:Y:S02]  /*70e0*/  @!P1 LEA R4, P4, R4, UR12, 0x4 ;  /* 0x0000000c04049c11 */ /* 0x000fe4000f8820ff */
[----:B------:R-:W-:Y:S02]  /*70f0*/  @!P1 LEA R5, P3, R5, UR12, 0x5 ;  /* 0x0000000c05059c11 */ /* 0x000fe4000f8628ff */
[----:B------:R-:W-:Y:S02]  /*7100*/  @!P2 LEA R24, P5, R0, R246, 0x1 ;  /* 0x000000f60018a211 */ /* 0x000fe400078a08ff */
[----:B------:R-:W-:Y:S01]  /*7110*/  @!P1 LEA.HI.X R12, R8, UR13, R7, 0x4, P4 ;  /* 0x0000000d080c9c11 */ /* 0x000fe2000a0f2407 */
[----:B------:R-:W-:Y:S01]  /*7120*/  IMAD.U32 R7, RZ, RZ, UR10 ;  /* 0x0000000aff077e24 */ /* 0x000fe2000f8e00ff */
[----:B------:R-:W-:Y:S02]  /*7130*/  @!P1 LEA.HI.X R8, R6, UR13, R2, 0x5, P3 ;  /* 0x0000000d06089c11 */ /* 0x000fe400098f2c02 */
[----:B------:R-:W-:-:S02]  /*7140*/  MOV R2, UR10 ;  /* 0x0000000a00027c02 */ /* 0x000fc40008000f00 */
[----:B------:R-:W-:Y:S01]  /*7150*/  @!P2 LEA.HI.X R25, R0, R243, R3, 0x1, P5 ;  /* 0x000000f30019a211 */ /* 0x000fe200028f0c03 */
[----:B------:R-:W-:Y:S01]  /*7160*/  IMAD.U32 R0, RZ, RZ, UR11 ;  /* 0x0000000bff007e24 */ /* 0x000fe2000f8e00ff */
[----:B------:R-:W-:Y:S01]  /*7170*/  @!P1 LEA R15, P3, R2, UR12, 0x6 ;  /* 0x0000000c020f9c11 */ /* 0x000fe2000f8630ff */
[----:B------:R-:W-:Y:S01]  /*7180*/  IMAD.U32 R2, RZ, RZ, UR12 ;  /* 0x0000000cff027e24 */ /* 0x000fe2000f8e00ff */
[-C--:B------:R-:W-:Y:S01]  /*7190*/  @!P1 LEA R22, P5, R4, R246.reuse, 0x1 ;  /* 0x000000f604169211 */ /* 0x080fe200078a08ff */
[----:B------:R-:W-:Y:S01]  /*71a0*/  @!PT LDS RZ, [RZ] ;  /* 0x00000000fffff984 */ /* 0x000fe20000000800 */
[----:B------:R-:W-:Y:S01]  /*71b0*/  @!PT LDS RZ, [RZ] ;  /* 0x00000000fffff984 */ /* 0x000fe20000000800 */
[----:B------:R-:W-:Y:S01]  /*71c0*/  @!PT LDS RZ, [RZ] ;  /* 0x00000000fffff984 */ /* 0x000fe20000000800 */
[----:B------:R1:W-:Y:S01]  /*71d0*/  @!P2 LDGSTS.E.BYPASS.LTC128B.128 [R242+0x4000], desc[UR22][R24.64] ;  /* 0x0400000018f2afae */ /* 0x0003e2000b981a16 */
[----:B------:R-:W-:Y:S02]  /*71e0*/  @!P1 LEA R20, P4, R5, R246, 0x1 ;  /* 0x000000f605149211 */ /* 0x000fe400078808ff */
[----:B------:R-:W-:Y:S01]  /*71f0*/  @!P1 LEA.HI.X R17, R7, UR13, R0, 0x6, P3 ;  /* 0x0000000d07119c11 */ /* 0x000fe200098f3400 */
[----:B------:R1:W-:Y:S01]  /*7200*/  @P2 STS.128 [R242+0x4000], RZ ;  /* 0x004000fff2002388 */ /* 0x0003e20000000c00 */
[----:B------:R-:W-:-:S02]  /*7210*/  MOV R3, UR13 ;  /* 0x0000000d00037c02 */ /* 0x000fc40008000f00 */
[-C--:B------:R-:W-:Y:S01]  /*7220*/  @!P1 LEA.HI.X R23, R4, R243.reuse, R12, 0x1, P5 ;  /* 0x000000f304179211 */ /* 0x080fe200028f0c0c */
[----:B------:R-:W-:Y:S01]  /*7230*/  IMAD.U32 R12, RZ, RZ, UR11 ;  /* 0x0000000bff0c7e24 */ /* 0x000fe2000f8e00ff */
[-C--:B------:R-:W-:Y:S01]  /*7240*/  @!P1 LEA.HI.X R21, R5, R243.reuse, R8, 0x1, P4 ;  /* 0x000000f305159211 */ /* 0x080fe200020f0c08 */
[----:B------:R-:W-:Y:S01]  /*7250*/  IMAD.U32 R4, RZ, RZ, UR12 ;  /* 0x0000000cff047e24 */ /* 0x000fe2000f8e00ff */
[----:B------:R-:W-:Y:S01]  /*7260*/  MOV R0, UR10 ;  /* 0x0000000a00007c02 */ /* 0x000fe20008000f00 */
[----:B------:R-:W-:Y:S01]  /*7270*/  IMAD.U32 R5, RZ, RZ, UR13 ;  /* 0x0000000dff057e24 */ /* 0x000fe2000f8e00ff */
[C---:B------:R-:W-:Y:S01]  /*7280*/  @!P1 LEA R14, P3, R15.reuse, R246, 0x1 ;  /* 0x000000f60f0e9211 */ /* 0x040fe200078608ff */
[----:B------:R-:W-:Y:S01]  /*7290*/  IMAD.U32 R8, RZ, RZ, UR10 ;  /* 0x0000000aff087e24 */ /* 0x000fe2000f8e00ff */
[----:B------:R1:W-:Y:S01]  /*72a0*/  @P1 STS.128 [R242+0x4800], RZ ;  /* 0x004800fff2001388 */ /* 0x0003e20000000c00 */
[----:B------:R-:W-:Y:S01]  /*72b0*/  @!P1 IMAD.WIDE.U32 R6, R6, 0x30, R2 ;  /* 0x0000003006069825 */ /* 0x000fe200078e0002 */
[----:B------:R-:W-:-:S02]  /*72c0*/  @!P1 LEA.HI.X R15, R15, R243, R17, 0x1, P3 ;  /* 0x000000f30f0f9211 */ /* 0x000fc400018f0c11 */
[----:B------:R-:W-:Y:S01]  /*72d0*/  @!PT LDS RZ, [RZ] ;  /* 0x00000000fffff984 */ /* 0x000fe20000000800 */
[----:B------:R-:W-:Y:S01]  /*72e0*/  @!PT LDS RZ, [RZ] ;  /* 0x00000000fffff984 */ /* 0x000fe20000000800 */
[----:B------:R-:W-:Y:S01]  /*72f0*/  @!PT LDS RZ, [RZ] ;  /* 0x00000000fffff984 */ /* 0x000fe20000000800 */
[----:B------:R1:W-:Y:S01]  /*7300*/  @!P1 LDGSTS.E.BYPASS.LTC128B.128 [R242+0x4800], desc[UR22][R22.64] ;  /* 0x0480000016f29fae */ /* 0x0003e2000b981a16 */
[----:B------:R-:W-:Y:S01]  /*7310*/  @!P1 IMAD.WIDE.U32 R4, R0, 0x50, R4 ;  /* 0x0000005000049825 */ /* 0x000fe200078e0004 */
[----:B------:R-:W-:Y:S02]  /*7320*/  @!P1 LEA R18, P4, R6, R246, 0x1 ;  /* 0x000000f606129211 */ /* 0x000fe400078808ff */
[----:B------:R1:W-:Y:S01]  /*7330*/  @P1 STS.128 [R242+0x5000], RZ ;  /* 0x005000fff2001388 */ /* 0x0003e20000000c00 */
[----:B------:R-:W-:Y:S02]  /*7340*/  @!P1 IMAD R13, R12, 0x30, RZ ;  /* 0x000000300c0d9824 */ /* 0x000fe400078e02ff */
[----:B------:R-:W-:Y:S01]  /*7350*/  IMAD.U32 R0, RZ, RZ, UR11 ;  /* 0x0000000bff007e24 */ /* 0x000fe2000f8e00ff */
[----:B------:R-:W-:Y:S01]  /*7360*/  @!PT LDS RZ, [RZ] ;  /* 0x00000000fffff984 */ /* 0x000fe20000000800 */
[----:B------:R-:W-:Y:S01]  /*7370*/  @!PT LDS RZ, [RZ] ;  /* 0x00000000fffff984 */ /* 0x000fe20000000800 */
[----:B------:R-:W-:Y:S01]  /*7380*/  @!PT LDS RZ, [RZ] ;  /* 0x00000000fffff984 */ /* 0x000fe20000000800 */
[----:B------:R1:W-:Y:S01]  /*7390*/  @!P1 LDGSTS.E.BYPASS.LTC128B.128 [R242+0x5000], desc[UR22][R20.64] ;  /* 0x0500000014f29fae */ /* 0x0003e2000b981a16 */
[----:B------:R-:W-:Y:S01]  /*73a0*/  @!P1 IMAD.WIDE.U32 R2, R8, 0x60, R2 ;  /* 0x0000006008029825 */ /* 0x000fe200078e0002 */
[----:B------:R-:W-:-:S02]  /*73b0*/  @!P1 IADD3 R7, PT, PT, R13, R7, RZ ;  /* 0x000000070d079210 */ /* 0x000fc40007ffe0ff */
[----:B------:R1:W-:Y:S01]  /*73c0*/  @P1 STS.128 [R242+0x5800], RZ ;  /* 0x005800fff2001388 */ /* 0x0003e20000000c00 */
[----:B------:R-:W-:Y:S01]  /*73d0*/  IMAD.U32 R8, RZ, RZ, UR11 ;  /* 0x0000000bff087e24 */ /* 0x000fe2000f8e00ff */
[-C--:B------:R-:W-:Y:S01]  /*73e0*/  @!P1 LEA.HI.X R19, R6, R243.reuse, R7, 0x1, P4 ;  /* 0x000000f306139211 */ /* 0x080fe200020f0c07 */
[----:B------:R-:W-:Y:S01]  /*73f0*/  @!P1 IMAD R12, R0, 0x50, RZ ;  /* 0x00000050000c9824 */ /* 0x000fe200078e02ff */
[-C--:B------:R-:W-:Y:S01]  /*7400*/  @!P1 LEA R6, P3, R2, R246.reuse, 0x1 ;  /* 0x000000f602069211 */ /* 0x080fe200078608ff */
[----:B------:R-:W-:Y:S02]  /*7410*/  @!P1 IMAD R0, R8, 0x60, RZ ;  /* 0x0000006008009824 */ /* 0x000fe400078e02ff */
        /* <DEDUP_REMOVED lines=38> */
.L_x_501:
[----:B------:R-:W-:Y:S05]  /*7680*/  BSYNC.RECONVERGENT B0 ;  /* 0x0000000000007941 */ /* 0x000fea0003800200 */
.L_x_500:
[----:B------:R-:W0:Y:S02]  /*7690*/  LDGDEPBAR ;  /* 0x00000000000079af */ /* 0x000e240000000000 */
.L_x_499:
[----:B------:R-:W-:Y:S01]  /*76a0*/  FMNMX3.FTZ R2, R73, R66, R63, !PT ;  /* 0x0000004249027276 */ /* 0x000fe2000781003f */
[----:B------:R-:W3:Y:S01]  /*76b0*/  LDCU UR7, c[0x0][0x45c] ;  /* 0x00008b80ff0777ac */ /* 0x000ee20008000800 */
[----:B------:R-:W-:Y:S01]  /*76c0*/  FMNMX3.FTZ R0, R74, R72, R62, !PT ;  /* 0x000000484a007276 */ /* 0x000fe2000781003e */
[----:B------:R-:W-:Y:S01]  /*76d0*/  STL [R1+0xb8], R248 ;  /* 0x0000b8f801007387 */ /* 0x000fe20000100800 */
[----:B------:R-:W-:Y:S02]  /*76e0*/  FMNMX3.FTZ R2, R2, R61, R69, !PT ;  /* 0x0000003d02027276 */ /* 0x000fe40007810045 */
[----:B------:R-:W-:Y:S01]  /*76f0*/  FMNMX3.FTZ R0, R0, R64, R71, !PT ;  /* 0x0000004000007276 */ /* 0x000fe20007810047 */
[----:B------:R-:W-:Y:S01]  /*7700*/  STL [R1+0xb4], R247 ;  /* 0x0000b4f701007387 */ /* 0x000fe20000100800 */
[----:B------:R-:W-:Y:S02]  /*7710*/  FMNMX3.FTZ R2, R2, R59, R57, !PT ;  /* 0x0000003b02027276 */ /* 0x000fe40007810039 */
[----:B------:R-:W-:Y:S01]  /*7720*/  FMNMX3.FTZ R0, R0, R70, R68, !PT ;  /* 0x0000004600007276 */ /* 0x000fe20007810044 */
[----:B------:R-:W-:Y:S01]  /*7730*/  STL [R1+0xb0], R246 ;  /* 0x0000b0f601007387 */ /* 0x000fe20000100800 */
[----:B------:R-:W-:-:S02]  /*7740*/  FMNMX3.FTZ R2, R2, R56, R136, !PT ;  /* 0x0000003802027276 */ /* 0x000fc40007810088 */
        /* <DEDUP_REMOVED lines=30> */
[----:B------:R-:W-:Y:S02]  /*7930*/  FMNMX3.FTZ R0, R0, R209, R208, !PT ;  /* 0x000000d100007276 */ /* 0x000fe400078100d0 */
[----:B------:R-:W-:Y:S02]  /*7940*/  FMNMX3.FTZ R2, R2, R201, R236, !PT ;  /* 0x000000c902027276 */ /* 0x000fe400078100ec */
[----:B------:R-:W-:Y:S02]  /*7950*/  FMNMX3.FTZ R0, R0, R202, R231, !PT ;  /* 0x000000ca00007276 */ /* 0x000fe400078100e7 */
[----:B------:R-:W-:-:S02]  /*7960*/  FMNMX.FTZ R2, R196, R2, !PT ;  /* 0x00000002c4027209 */ /* 0x000fc40007810000 */
[----:B------:R-:W-:-:S03]  /*7970*/  FMNMX.FTZ R0, R200, R0, !PT ;  /* 0x00000000c8007209 */ /* 0x000fc60007810000 */
[----:B--2---:R-:W2:Y:S04]  /*7980*/  SHFL.BFLY PT, R4, R2, 0x2, 0x1f ;  /* 0x0c401f0002047f89 */ /* 0x004ea800000e0000 */
[----:B------:R-:W4:Y:S01]  /*7990*/  SHFL.BFLY PT, R3, R0, 0x2, 0x1f ;  /* 0x0c401f0000037f89 */ /* 0x000f2200000e0000 */
[----:B--2---:R-:W-:Y:S02]  /*79a0*/  FMNMX.FTZ R4, R2, R4, !PT ;  /* 0x0000000402047209 */ /* 0x004fe40007810000 */
[----:B------:R-:W-:Y:S02]  /*79b0*/  FMNMX3.FTZ R2, R107, R94, R86, !PT ;  /* 0x0000005e6b027276 */ /* 0x000fe40007810056 */
[----:B----4-:R-:W-:Y:S01]  /*79c0*/  FMNMX.FTZ R174, R0, R3, !PT ;  /* 0x0000000300ae7209 */ /* 0x010fe20007810000 */
[----:B------:R-:W2:Y:S01]  /*79d0*/  SHFL.BFLY PT, R175, R4, 0x1, 0x1f ;  /* 0x0c201f0004af7f89 */ /* 0x000ea200000e0000 */
[----:B------:R-:W-:-:S02]  /*79e0*/  FMNMX3.FTZ R0, R120, R106, R95, !PT ;  /* 0x0000006a78007276 */ /* 0x000fc4000781005f */
[----:B------:R-:W-:Y:S01]  /*79f0*/  FMNMX3.FTZ R2, R2, R92, R137, !PT ;  /* 0x0000005c02027276 */ /* 0x000fe20007810089 */
[----:B------:R-:W4:Y:S01]  /*7a00*/  SHFL.BFLY PT, R5, R174, 0x1, 0x1f ;  /* 0x0c201f00ae057f89 */ /* 0x000f2200000e0000 */
[----:B------:R-:W-:Y:S02]  /*7a10*/  FMNMX3.FTZ R0, R0, R93, R139, !PT ;  /* 0x0000005d00007276 */ /* 0x000fe4000781008b */
[----:B------:R-:W-:Y:S02]  /*7a20*/  FMNMX3.FTZ R2, R2, R128, R118, !PT ;  /* 0x0000008002027276 */ /* 0x000fe40007810076 */
[----:B------:R-:W-:Y:S02]  /*7a30*/  FMNMX3.FTZ R0, R0, R129, R127, !PT ;  /* 0x0000008100007276 */ /* 0x000fe4000781007f */
[----:B------:R-:W-:Y:S02]  /*7a40*/  FMNMX3.FTZ R2, R2, R84, R164, !PT ;  /* 0x0000005402027276 */ /* 0x000fe400078100a4 */
[----:B------:R-:W-:-:S02]  /*7a50*/  FMNMX3.FTZ R0, R0, R87, R165, !PT ;  /* 0x0000005700007276 */ /* 0x000fc400078100a5 */
[----:B------:R-:W-:Y:S02]  /*7a60*/  FMNMX3.FTZ R3, R2, R144, R140, !PT ;  /* 0x0000009002037276 */ /* 0x000fe4000781008c */
[----:B------:R-:W-:Y:S02]  /*7a70*/  FMNMX3.FTZ R2, R0, R146, R143, !PT ;  /* 0x0000009200027276 */ /* 0x000fe4000781008f */
[----:B------:R-:W-:Y:S02]  /*7a80*/  IADD3 R0, PT, PT, R238, R234, RZ ;  /* 0x000000eaee007210 */ /* 0x000fe40007ffe0ff */
[----:B------:R-:W-:Y:S02]  /*7a90*/  FMNMX3.FTZ R3, R3, R132, R169, !PT ;  /* 0x0000008403037276 */ /* 0x000fe400078100a9 */
[----:B------:R-:W-:Y:S02]  /*7aa0*/  FMNMX3.FTZ R2, R2, R135, R170, !PT ;  /* 0x0000008702027276 */ /* 0x000fe400078100aa */
[----:B------:R-:W-:-:S02]  /*7ab0*/  LEA R179, R0, UR6, 0x1 ;  /* 0x0000000600b37c11 */ /* 0x000fc4000f8e08ff */
[----:B------:R-:W-:Y:S02]  /*7ac0*/  FMNMX3.FTZ R3, R3, R162, R158, !PT ;  /* 0x000000a203037276 */ /* 0x000fe4000781009e */
[----:B------:R-:W-:Y:S01]  /*7ad0*/  FMNMX3.FTZ R0, R2, R166, R161, !PT ;  /* 0x000000a602007276 */ /* 0x000fe200078100a1 */
[----:B------:R-:W-:Y:S01]  /*7ae0*/  LDSM.16.MT88.4 R48, [R179+0x8000] ;  /* 0x00800000b330783b */ /* 0x000fe20000004200 */
[----:B------:R-:W-:Y:S02]  /*7af0*/  FMNMX3.FTZ R2, R3, R156, R192, !PT ;  /* 0x0000009c03027276 */ /* 0x000fe400078100c0 */
[----:B--2---:R-:W-:Y:S02]  /*7b00*/  FMNMX.FTZ R175, R4, R175, !PT ;  /* 0x000000af04af7209 */ /* 0x004fe40007810000 */
[----:B------:R-:W-:Y:S02]  /*7b10*/  FMNMX3.FTZ R0, R0, R157, R194, !PT ;  /* 0x0000009d00007276 */ /* 0x000fe400078100c2 */
[----:B------:R-:W-:Y:S01]  /*7b20*/  FMNMX3.FTZ R3, R2, R181, R178, !PT ;  /* 0x000000b502037276 */ /* 0x000fe200078100b2 */
[----:B------:R2:W-:Y:S01]  /*7b30*/  STL [R1+0xc0], R175 ;  /* 0x0000c0af01007387 */ /* 0x0005e20000100800 */
[----:B------:R-:W-:Y:S01]  /*7b40*/  FMNMX3.FTZ R2, R0, R185, R180, !PT ;  /* 0x000000b900027276 */ /* 0x000fe200078100b4 */
[C---:B---3--:R-:W-:Y:S01]  /*7b50*/  FMUL.FTZ R0, R175.reuse, UR7 ;  /* 0x00000007af007c20 */ /* 0x048fe20008410000 */
[----:B------:R-:W-:-:S02]  /*7b60*/  FSETP.NEU.FTZ.AND P1, PT, R175, -INF , PT ;  /* 0xff800000af00780b */ /* 0x000fc40003f3d000 */
[----:B------:R-:W-:Y:S02]  /*7b70*/  FMNMX3.FTZ R3, R3, R171, R227, !PT ;  /* 0x000000ab03037276 */ /* 0x000fe400078100e3 */
[----:B------:R-:W-:Y:S02]  /*7b80*/  FMNMX3.FTZ R2, R2, R173, R228, !PT ;  /* 0x000000ad02027276 */ /* 0x000fe400078100e4 */
[----:B------:R-:W-:Y:S02]  /*7b90*/  FSEL R8, R0, RZ, P1 ;  /* 0x000000ff00087208 */ /* 0x000fe40000800000 */
[----:B------:R-:W-:Y:S02]  /*7ba0*/  FMNMX3.FTZ R3, R3, R215, R210, !PT ;  /* 0x000000d703037276 */ /* 0x000fe400078100d2 */
[----:B------:R-:W-:Y:S01]  /*7bb0*/  FMNMX3.FTZ R0, R2, R216, R211, !PT ;  /* 0x000000d802007276 */ /* 0x000fe200078100d3 */
[--C-:B------:R-:W-:Y:S01]  /*7bc0*/  FFMA.FTZ R2, R73, UR7, -R8.reuse ;  /* 0x0000000749027c23 */ /* 0x100fe20008010808 */
[----:B----4-:R-:W-:Y:S01]  /*7bd0*/  FMNMX.FTZ R174, R174, R5, !PT ;  /* 0x00000005aeae7209 */ /* 0x010fe20007810000 */
[----:B-1----:R-:W-:Y:S01]  /*7be0*/  FFMA.FTZ R14, R69, UR7, -R8 ;  /* 0x00000007450e7c23 */ /* 0x002fe20008010808 */
[----:B------:R-:W-:Y:S01]  /*7bf0*/  FMNMX3.FTZ R4, R3, R203, R199, !PT ;  /* 0x000000cb03047276 */ /* 0x000fe200078100c7 */
[----:B------:R1:W-:Y:S01]  /*7c00*/  MUFU.EX2 R223, R2 ;  /* 0x0000000200df7308 */ /* 0x0003e20000000800 */
[----:B------:R-:W-:Y:S01]  /*7c10*/  FMNMX3.FTZ R5, R0, R205, R226, !PT ;  /* 0x000000cd00057276 */ /* 0x000fe200078100e2 */
[----:B------:R-:W-:Y:S01]  /*7c20*/  FFMA.FTZ R0, R66, UR7, -R8 ;  /* 0x0000000742007c23 */ /* 0x000fe20008010808 */
[----:B------:R-:W-:Y:S01]  /*7c30*/  FMNMX3.FTZ R4, R4, R195, R188, !PT ;  /* 0x000000c304047276 */ /* 0x000fe200078100bc */
[----:B------:R-:W-:Y:S01]  /*7c40*/  FMUL.FTZ R3, R174, UR7 ;  /* 0x00000007ae037c20 */ /* 0x000fe20008410000 */
[----:B------:R-:W-:Y:S01]  /*7c50*/  IADD3 R220, PT, PT, R232, R179, RZ ;  /* 0x000000b3e8dc7210 */ /* 0x000fe20007ffe0ff */
[----:B------:R3:W-:Y:S01]  /*7c60*/  MUFU.EX2 R222, R0 ;  /* 0x0000000000de7308 */ /* 0x0007e20000000800 */
[----:B------:R-:W-:Y:S01]  /*7c70*/  FMNMX3.FTZ R4, R4, R183, R151, !PT ;  /* 0x000000b704047276 */ /* 0x000fe20007810097 */
[----:B------:R-:W-:Y:S01]  /*7c80*/  STL [R1+0xc4], R174 ;  /* 0x0000c4ae01007387 */ /* 0x000fe20000100800 */
[C---:B------:R-:W-:Y:S01]  /*7c90*/  IADD3 R225, PT, PT, R85.reuse, R179, RZ ;  /* 0x000000b355e17210 */ /* 0x040fe20007ffe0ff */
[----:B------:R-:W-:Y:S01]  /*7ca0*/  IMAD.IADD R124, R85, 0x1, R220 ;  /* 0x00000001557c7824 */ /* 0x000fe200078e02dc */
[----:B------:R-:W-:Y:S01]  /*7cb0*/  FMNMX3.FTZ R4, R4, R149, R229, !PT ;  /* 0x0000009504047276 */ /* 0x000fe200078100e5 */
[----:B------:R-:W-:Y:S01]  /*7cc0*/  LDSM.16.MT88.4 R76, [R220+0x8000] ;  /* 0x00800000dc4c783b */ /* 0x000fe20000004200 */
[----:B------:R-:W-:Y:S01]  /*7cd0*/  FSETP.NEU.FTZ.AND P1, PT, R174, -INF , PT ;  /* 0xff800000ae00780b */ /* 0x000fe20003f3d000 */
[----:B-1----:R-:W-:Y:S01]  /*7ce0*/  FFMA.FTZ R2, R63, UR7, -R8 ;  /* 0x000000073f027c23 */ /* 0x002fe20008010808 */
[----:B------:R-:W-:Y:S01]  /*7cf0*/  MUFU.EX2 R172, R14 ;  /* 0x0000000e00ac7308 */ /* 0x000fe20000000800 */
[----:B------:R-:W-:Y:S01]  /*7d00*/  LDSM.16.MT88.4 R52, [R225+0x8000] ;  /* 0x00800000e134783b */ /* 0x000fe20000004200 */
[----:B------:R-:W-:-:S02]  /*7d10*/  FSEL R3, R3, RZ, P1 ;  /* 0x000000ff03037208 */ /* 0x000fc40000800000 */
[----:B------:R1:W-:Y:S01]  /*7d20*/  MUFU.EX2 R17, R2 ;  /* 0x0000000200117308 */ /* 0x0003e20000000800 */
[----:B---3--:R-:W-:Y:S01]  /*7d30*/  FFMA.FTZ R0, R61, UR7, -R8 ;  /* 0x000000073d007c23 */ /* 0x008fe20008010808 */
[----:B------:R-:W-:Y:S01]  /*7d40*/  LDSM.16.MT88.4 R80, [R124+0x8000] ;  /* 0x008000007c50783b */ /* 0x000fe20000004200 */
[----:B------:R-:W-:Y:S02]  /*7d50*/  FFMA.FTZ R6, R72, UR7, -R3 ;  /* 0x0000000748067c23 */ /* 0x000fe40008010803 */
[----:B--2---:R2:W3:Y:S04]  /*7d60*/  MUFU.EX2 R175, R0 ;  /* 0x0000000000af7308 */ /* 0x0044e80000000800 */
[----:B------:R3:W-:Y:S01]  /*7d70*/  MUFU.EX2 R239, R6 ;  /* 0x0000000600ef7308 */ /* 0x0007e20000000800 */
[----:B-1----:R-:W-:Y:S01]  /*7d80*/  FMNMX3.FTZ R2, R5, R219, R213, !PT ;  /* 0x000000db05027276 */ /* 0x002fe200078100d5 */
[----:B------:R-:W-:-:S03]  /*7d90*/  FFMA.FTZ R5, R74, UR7, -R3 ;  /* 0x000000074a057c23 */ /* 0x000fc60008010803 */
[----:B--2---:R-:W-:Y:S01]  /*7da0*/  FMNMX3.FTZ R0, R2, R206, R198, !PT ;  /* 0x000000ce02007276 */ /* 0x004fe200078100c6 */
[----:B------:R1:W-:Y:S03]  /*7db0*/  MUFU.EX2 R234, R5 ;  /* 0x0000000500ea7308 */ /* 0x0003e60000000800 */
[----:B------:R-:W-:Y:S02]  /*7dc0*/  FMNMX3.FTZ R2, R0, R197, R230, !PT ;  /* 0x000000c500027276 */ /* 0x000fe400078100e6 */
[----:B------:R-:W-:Y:S01]  /*7dd0*/  FMNMX.FTZ R0, R148, R4, !PT ;  /* 0x0000000494007209 */ /* 0x000fe20007810000 */
[--C-:B------:R-:W-:Y:S01]  /*7de0*/  FFMA.FTZ R4, R64, UR7, -R3.reuse ;  /* 0x0000000740047c23 */ /* 0x100fe20008010803 */
[----:B------:R-:W-:Y:S01]  /*7df0*/  FMNMX.FTZ R2, R191, R2, !PT ;  /* 0x00000002bf027209 */ /* 0x000fe20007810000 */
[----:B------:R-:W-:Y:S01]  /*7e00*/  LDSM.16.MT88.4 R64, [R179+0x8800] ;  /* 0x00880000b340783b */ /* 0x000fe20000004200 */
[----:B---3--:R-:W-:Y:S01]  /*7e10*/  F2FP.BF16.F32.PACK_AB R6, R175, R17 ;  /* 0x00000011af06723e */ /* 0x008fe200000010ff */
[----:B------:R2:W-:Y:S02]  /*7e20*/  MUFU.EX2 R232, R4 ;  /* 0x0000000400e87308 */ /* 0x0005e40000000800 */
[----:B------:R-:W3:Y:S01]  /*7e30*/  SHFL.BFLY PT, R13, R0, 0x2, 0x1f ;  /* 0x0c401f00000d7f89 */ /* 0x000ee200000e0000 */
[----:B-1----:R-:W-:-:S03]  /*7e40*/  FFMA.FTZ R5, R62, UR7, -R3 ;  /* 0x000000073e057c23 */ /* 0x002fc60008010803 */
[----:B------:R-:W1:Y:S01]  /*7e50*/  SHFL.BFLY PT, R12, R2, 0x2, 0x1f ;  /* 0x0c401f00020c7f89 */ /* 0x000e6200000e0000 */
[----:B------:R-:W4:Y:S03]  /*7e60*/  MUFU.EX2 R7, R5 ;  /* 0x0000000500077308 */ /* 0x000f260000000800 */
[----:B------:R-:W-:Y:S01]  /*7e70*/  LDSM.16.MT88.4 R60, [R225+0x8800] ;  /* 0x00880000e13c783b */ /* 0x000fe20000004200 */
[----:B--2---:R-:W-:-:S03]  /*7e80*/  F2FP.BF16.F32.PACK_AB R4, R222, R223 ;  /* 0x000000dfde04723e */ /* 0x004fc600000010ff */
[----:B----4-:R2:W-:Y:S01]  /*7e90*/  STL [R1+0x78], R7 ;  /* 0x0000780701007387 */ /* 0x0105e20000100800 */
[----:B------:R-:W-:Y:S02]  /*7ea0*/  F2FP.BF16.F32.PACK_AB R5, R239, R234 ;  /* 0x000000eaef05723e */ /* 0x000fe400000010ff */
[----:B---3--:R-:W-:Y:S01]  /*7eb0*/  FMNMX.FTZ R0, R0, R13, !PT ;  /* 0x0000000d00007209 */ /* 0x008fe20007810000 */
[--C-:B------:R-:W-:Y:S01]  /*7ec0*/  FFMA.FTZ R13, R57, UR7, -R8.reuse ;  /* 0x00000007390d7c23 */ /* 0x100fe20008010808 */
[----:B------:R-:W-:Y:S01]  /*7ed0*/  STL [R1+0xc8], R175 ;  /* 0x0000c8af01007387 */ /* 0x000fe20000100800 */
[----:B-1----:R-:W-:Y:S01]  /*7ee0*/  FMNMX.FTZ R2, R2, R12, !PT ;  /* 0x0000000c02027209 */ /* 0x002fe20007810000 */
[--C-:B------:R-:W-:Y:S02]  /*7ef0*/  FFMA.FTZ R12, R59, UR7, -R8.reuse ;  /* 0x000000073b0c7c23 */ /* 0x100fe40008010808 */
[----:B------:R-:W1:Y:S01]  /*7f00*/  SHFL.BFLY PT, R15, R0, 0x1, 0x1f ;  /* 0x0c201f00000f7f89 */ /* 0x000e6200000e0000 */
[----:B------:R3:W-:Y:S03]  /*7f10*/  MUFU.EX2 R241, R13 ;  /* 0x0000000d00f17308 */ /* 0x0007e60000000800 */
[----:B------:R-:W4:Y:S01]  /*7f20*/  SHFL.BFLY PT, R14, R2, 0x1, 0x1f ;  /* 0x0c201f00020e7f89 */ /* 0x000f2200000e0000 */
[----:B------:R2:W4:Y:S03]  /*7f30*/  MUFU.EX2 R242, R12 ;  /* 0x0000000c00f27308 */ /* 0x0005260000000800 */
[----:B------:R-:W-:Y:S01]  /*7f40*/  STL [R1+0xcc], R232 ;  /* 0x0000cce801007387 */ /* 0x000fe20000100800 */
[----:B---3--:R-:W-:Y:S01]  /*7f50*/  FFMA.FTZ R13, R71, UR7, -R3 ;  /* 0x00000007470d7c23 */ /* 0x008fe20008010803 */
[----:B--2---:R-:W-:Y:S01]  /*7f60*/  F2FP.BF16.F32.PACK_AB R7, R232, R7 ;  /* 0x00000007e807723e */ /* 0x004fe200000010ff */
[----:B------:R-:W-:-:S02]  /*7f70*/  FFMA.FTZ R12, R56, UR7, -R8 ;  /* 0x00000007380c7c23 */ /* 0x000fc40008010808 */
[----:B------:R2:W-:Y:S04]  /*7f80*/  MUFU.EX2 R247, R13 ;  /* 0x0000000d00f77308 */ /* 0x0005e80000000800 */
[----:B------:R-:W-:Y:S01]  /*7f90*/  HMMA.16816.F32.BF16 R36, R4, R48, RZ ;  /* 0x000000300424723c */ /* 0x000fe200000418ff */
[----:B------:R3:W3:Y:S01]  /*7fa0*/  MUFU.EX2 R237, R12 ;  /* 0x0000000c00ed7308 */ /* 0x0006e20000000800 */
[----:B-1----:R-:W-:Y:S02]  /*7fb0*/  FMNMX.FTZ R177, R0, R15, !PT ;  /* 0x0000000f00b17209 */ /* 0x002fe40007810000 */
[----:B----4-:R-:W-:-:S03]  /*7fc0*/  FMNMX.FTZ R176, R2, R14, !PT ;  /* 0x0000000e02b07209 */ /* 0x010fc60007810000 */
[C---:B------:R-:W-:Y:S01]  /*7fd0*/  FMUL.FTZ R0, R177.reuse, UR7 ;  /* 0x00000007b1007c20 */ /* 0x040fe20008410000 */
[----:B------:R-:W-:Y:S01]  /*7fe0*/  FSETP.NEU.FTZ.AND P1, PT, R177, -INF , PT ;  /* 0xff800000b100780b */ /* 0x000fe20003f3d000 */
[C---:B------:R-:W-:Y:S01]  /*7ff0*/  HMMA.16816.F32.BF16 R72, R4.reuse, R52, RZ ;  /* 0x000000340448723c */ /* 0x040fe200000418ff */
[----:B------:R-:W-:Y:S01]  /*8000*/  FMUL.FTZ R2, R176, UR7 ;  /* 0x00000007b0027c20 */ /* 0x000fe20008410000 */
[--C-:B--2---:R-:W-:Y:S01]  /*8010*/  FFMA.FTZ R13, R68, UR7, -R3.reuse ;  /* 0x00000007440d7c23 */ /* 0x104fe20008010803 */
[----:B------:R-:W-:Y:S01]  /*8020*/  FSEL R0, R0, RZ, P1 ;  /* 0x000000ff00007208 */ /* 0x000fe20000800000 */
[----:B------:R-:W-:Y:S01]  /*8030*/  STL [R1+0xd0], R177 ;  /* 0x0000d0b101007387 */ /* 0x000fe20000100800 */
[----:B------:R-:W-:Y:S01]  /*8040*/  FSETP.NEU.FTZ.AND P1, PT, R176, -INF , PT ;  /* 0xff800000b000780b */ /* 0x000fe20003f3d000 */
[--C-:B---3--:R-:W-:Y:S01]  /*8050*/  FFMA.FTZ R12, R70, UR7, -R3.reuse ;  /* 0x00000007460c7c23 */ /* 0x108fe20008010803 */
[----:B------:R-:W-:Y:S01]  /*8060*/  MUFU.EX2 R11, R13 ;  /* 0x0000000d000b7308 */ /* 0x000fe20000000800 */
[----:B------:R-:W-:Y:S01]  /*8070*/  LDSM.16.MT88.4 R68, [R124+0x8800] ;  /* 0x008800007c44783b */ /* 0x000fe20000004200 */
[C---:B------:R-:W-:Y:S01]  /*8080*/  HMMA.16816.F32.BF16 R44, R4.reuse, R76, RZ ;  /* 0x0000004c042c723c */ /* 0x040fe200000418ff */
[----:B------:R-:W-:Y:S01]  /*8090*/  FSEL R2, R2, RZ, P1 ;  /* 0x000000ff02027208 */ /* 0x000fe20000800000 */
[----:B------:R1:W2:Y:S01]  /*80a0*/  MUFU.EX2 R235, R12 ;  /* 0x0000000c00eb7308 */ /* 0x0002a20000000800 */
[----:B------:R3:W-:Y:S01]  /*80b0*/  STL [R1+0xd4], R242 ;  /* 0x0000d4f201007387 */ /* 0x0007e20000100800 */
[----:B------:R-:W-:Y:S01]  /*80c0*/  F2FP.BF16.F32.PACK_AB R14, R237, R241 ;  /* 0x000000f1ed0e723e */ /* 0x000fe200000010ff */
[----:B------:R-:W-:Y:S01]  /*80d0*/  FFMA.FTZ R18, R144, UR7, -R0 ;  /* 0x0000000790127c23 */ /* 0x000fe20008010800 */
[----:B------:R-:W-:Y:S01]  /*80e0*/  FFMA.FTZ R19, R146, UR7, -R2 ;  /* 0x0000000792137c23 */ /* 0x000fe20008010802 */
[----:B------:R-:W-:Y:S01]  /*80f0*/  STL [R1+0xdc], R247 ;  /* 0x0000dcf701007387 */ /* 0x000fe20000100800 */
[----:B------:R-:W-:Y:S01]  /*8100*/  HMMA.16816.F32.BF16 R40, R4, R80, RZ ;  /* 0x000000500428723c */ /* 0x000fe200000418ff */
[----:B-1----:R-:W-:-:S07]  /*8110*/  FFMA.FTZ R12, R58, UR7, -R3 ;  /* 0x000000073a0c7c23 */ /* 0x002fce0008010803 */
[C---:B------:R-:W-:Y:S01]  /*8120*/  HMMA.16816.F32.BF16 R32, R4.reuse, R50, RZ ;  /* 0x000000320420723c */ /* 0x040fe200000418ff */
[----:B------:R-:W1:Y:S01]  /*8130*/  LDSM.16.MT88.4 R56, [R220+0x8800] ;  /* 0x00880000dc38783b */ /* 0x000e620000004200 */
[----:B--2---:R-:W-:Y:S01]  /*8140*/  F2FP.BF16.F32.PACK_AB R13, R235, R247 ;  /* 0x000000f7eb0d723e */ /* 0x004fe200000010ff */
[----:B------:R2:W4:Y:S02]  /*8150*/  MUFU.EX2 R249, R12 ;  /* 0x0000000c00f97308 */ /* 0x0005240000000800 */
[----:B------:R1:W-:Y:S03]  /*8160*/  STL [R1+0xd8], R235 ;  /* 0x0000d8eb01007387 */ /* 0x0003e60000100800 */
[C---:B------:R-:W-:Y:S08]  /*8170*/  HMMA.16816.F32.BF16 R28, R4.reuse, R54, RZ ;  /* 0x00000036041c723c */ /* 0x040ff000000418ff */
[----:B------:R-:W-:Y:S01]  /*8180*/  HMMA.16816.F32.BF16 R24, R4, R78, RZ ;  /* 0x0000004e0418723c */ /* 0x000fe200000418ff */
[----:B--2---:R-:W-:-:S02]  /*8190*/  F2FP.BF16.F32.PACK_AB R12, R242, R172 ;  /* 0x000000acf20c723e */ /* 0x004fc400000010ff */
[----:B----4-:R-:W-:-:S05]  /*81a0*/  F2FP.BF16.F32.PACK_AB R15, R249, R11 ;  /* 0x0000000bf90f723e */ /* 0x010fca00000010ff */
[----:B------:R-:W-:Y:S01]  /*81b0*/  HMMA.16816.F32.BF16 R20, R4, R82, RZ ;  /* 0x000000520414723c */ /* 0x000fe200000418ff */
[--C-:B------:R-:W-:Y:S01]  /*81c0*/  FFMA.FTZ R4, R107, UR7, -R0.reuse ;  /* 0x000000076b047c23 */ /* 0x100fe20008010800 */
[----:B------:R-:W-:Y:S01]  /*81d0*/  FFMA.FTZ R5, R94, UR7, -R0 ;  /* 0x000000075e057c23 */ /* 0x000fe20008010800 */
[----:B------:R-:W-:Y:S02]  /*81e0*/  FFMA.FTZ R6, R106, UR7, -R2 ;  /* 0x000000076a067c23 */ /* 0x000fe40008010802 */
[----:B------:R2:W-:Y:S03]  /*81f0*/  MUFU.EX2 R10, R4 ;  /* 0x00000004000a7308 */ /* 0x0005e60000000800 */
[C---:B------:R-:W-:Y:S01]  /*8200*/  HMMA.16816.F32.BF16 R112, R12.reuse, R64, R36 ;  /* 0x000000400c70723c */ /* 0x040fe20000041824 */
[----:B------:R4:W-:Y:S04]  /*8210*/  MUFU.EX2 R9, R5 ;  /* 0x0000000500097308 */ /* 0x0009e80000000800 */
[----:B---3--:R-:W-:Y:S03]  /*8220*/  MUFU.EX2 R242, R6 ;  /* 0x0000000600f27308 */ /* 0x008fe60000000800 */
[----:B------:R-:W-:Y:S01]  /*8230*/  HMMA.16816.F32.BF16 R108, R12, R60, R72 ;  /* 0x0000003c0c6c723c */ /* 0x000fe20000041848 */
[----:B--2---:R-:W-:-:S04]  /*8240*/  FFMA.FTZ R4, R86, UR7, -R0 ;  /* 0x0000000756047c23 */ /* 0x004fc80008010800 */
[----:B------:R2:W-:Y:S01]  /*8250*/  MUFU.EX2 R248, R4 ;  /* 0x0000000400f87308 */ /* 0x0005e20000000800 */
[----:B----4-:R-:W-:Y:S02]  /*8260*/  FFMA.FTZ R5, R92, UR7, -R0 ;  /* 0x000000075c057c23 */ /* 0x010fe40008010800 */
[C---:B-1----:R-:W-:Y:S02]  /*8270*/  HMMA.16816.F32.BF16 R88, R12.reuse, R56, R44 ;  /* 0x000000380c58723c */ /* 0x042fe4000004182c */
[----:B------:R1:W3:Y:S06]  /*8280*/  MUFU.EX2 R175, R5 ;  /* 0x0000000500af7308 */ /* 0x0002ec0000000800 */
[----:B------:R-:W-:Y:S01]  /*8290*/  HMMA.16816.F32.BF16 R104, R12, R66, R32 ;  /* 0x000000420c68723c */ /* 0x000fe20000041820 */
[----:B--2---:R-:W-:-:S04]  /*82a0*/  FFMA.FTZ R4, R120, UR7, -R2 ;  /* 0x0000000778047c23 */ /* 0x004fc80008010802 */
[----:B------:R2:W4:Y:S01]  /*82b0*/  MUFU.EX2 R177, R4 ;  /* 0x0000000400b17308 */ /* 0x0005220000000800 */
[--C-:B-1----:R-:W-:Y:S02]  /*82c0*/  FFMA.FTZ R5, R95, UR7, -R2.reuse ;  /* 0x000000075f057c23 */ /* 0x102fe40008010802 */
[C---:B------:R-:W-:Y:S01]  /*82d0*/  HMMA.16816.F32.BF16 R120, R12.reuse, R68, R40 ;  /* 0x000000440c78723c */ /* 0x040fe20000041828 */
[----:B---3--:R-:W-:Y:S01]  /*82e0*/  F2FP.BF16.F32.PACK_AB R6, R175, R248 ;  /* 0x000000f8af06723e */ /* 0x008fe200000010ff */
[----:B------:R4:W-:Y:S06]  /*82f0*/  MUFU.EX2 R238, R5 ;  /* 0x0000000500ee7308 */ /* 0x0009ec0000000800 */
[----:B------:R-:W-:Y:S01]  /*8300*/  HMMA.16816.F32.BF16 R100, R12, R62, R28 ;  /* 0x0000003e0c64723c */ /* 0x000fe2000004181c */
[----:B--2---:R-:W-:-:S04]  /*8310*/  FFMA.FTZ R4, R93, UR7, -R2 ;  /* 0x000000075d047c23 */ /* 0x004fc80008010802 */
[----:B------:R1:W2:Y:S03]  /*8320*/  MUFU.EX2 R174, R4 ;  /* 0x0000000400ae7308 */ /* 0x0002a60000000800 */
[----:B------:R-:W-:Y:S01]  /*8330*/  HMMA.16816.F32.BF16 R96, R12, R58, R24 ;  /* 0x0000003a0c60723c */ /* 0x000fe20000041818 */
[----:B----4-:R-:W-:-:S07]  /*8340*/  F2FP.BF16.F32.PACK_AB R5, R242, R177 ;  /* 0x000000b1f205723e */ /* 0x010fce00000010ff */
[----:B------:R-:W-:Y:S01]  /*8350*/  HMMA.16816.F32.BF16 R92, R12, R70, R20 ;  /* 0x000000460c5c723c */ /* 0x000fe20000041814 */
[--C-:B------:R-:W-:Y:S01]  /*8360*/  FFMA.FTZ R12, R137, UR7, -R0.reuse ;  /* 0x00000007890c7c23 */ /* 0x100fe20008010800 */
[----:B------:R-:W-:Y:S01]  /*8370*/  FFMA.FTZ R13, R128, UR7, -R0 ;  /* 0x00000007800d7c23 */ /* 0x000fe20008010800 */
[----:B------:R-:W-:Y:S01]  /*8380*/  FFMA.FTZ R14, R129, UR7, -R2 ;  /* 0x00000007810e7c23 */ /* 0x000fe20008010802 */
[----:B------:R-:W-:Y:S01]  /*8390*/  MOV R137, R17 ;  /* 0x0000001100897202 */ /* 0x000fe20000000f00 */
[----:B------:R3:W-:Y:S01]  /*83a0*/  MUFU.EX2 R235, R12 ;  /* 0x0000000c00eb7308 */ /* 0x0007e20000000800 */
[----:B-1----:R-:W-:Y:S01]  /*83b0*/  F2FP.BF16.F32.PACK_AB R4, R9, R10 ;  /* 0x0000000a0904723e */ /* 0x002fe200000010ff */
[--C-:B------:R-:W-:Y:S01]  /*83c0*/  FFMA.FTZ R17, R164, UR7, -R0.reuse ;  /* 0x00000007a4117c23 */ /* 0x100fe20008010800 */
[----:B--2---:R-:W-:Y:S01]  /*83d0*/  F2FP.BF16.F32.PACK_AB R7, R174, R238 ;  /* 0x000000eeae07723e */ /* 0x004fe200000010ff */
[----:B------:R1:W2:Y:S04]  /*83e0*/  MUFU.EX2 R246, R13 ;  /* 0x0000000d00f67308 */ /* 0x0002a80000000800 */
[----:B------:R-:W-:Y:S02]  /*83f0*/  MUFU.EX2 R243, R14 ;  /* 0x0000000e00f37308 */ /* 0x000fe40000000800 */
[C---:B------:R-:W-:Y:S01]  /*8400*/  HMMA.16816.F32.BF16 R36, R4.reuse, R52, RZ ;  /* 0x000000340424723c */ /* 0x040fe200000418ff */
[----:B------:R-:W-:Y:S01]  /*8410*/  MOV R53, R10 ;  /* 0x0000000a00357202 */ /* 0x000fe20000000f00 */
[----:B------:R4:W-:Y:S01]  /*8420*/  MUFU.EX2 R240, R17 ;  /* 0x0000001100f07308 */ /* 0x0009e20000000800 */
[----:B------:R-:W-:Y:S01]  /*8430*/  MOV R52, R9 ;  /* 0x0000000900347202 */ /* 0x000fe20000000f00 */
[--C-:B---3--:R-:W-:Y:S01]  /*8440*/  FFMA.FTZ R12, R118, UR7, -R0.reuse ;  /* 0x00000007760c7c23 */ /* 0x108fe20008010800 */
[----:B------:R-:W-:Y:S01]  /*8450*/  MOV R118, R53 ;  /* 0x0000003500767202 */ /* 0x000fe20000000f00 */
[----:B------:R3:W-:Y:S01]  /*8460*/  MUFU.EX2 R128, R18 ;  /* 0x0000001200807308 */ /* 0x0007e20000000800 */
[--C-:B-1----:R-:W-:Y:S01]  /*8470*/  FFMA.FTZ R13, R84, UR7, -R0.reuse ;  /* 0x00000007540d7c23 */ /* 0x102fe20008010800 */
[C---:B------:R-:W-:Y:S02]  /*8480*/  HMMA.16816.F32.BF16 R44, R4.reuse, R48, RZ ;  /* 0x00000030042c723c */ /* 0x040fe400000418ff */
[----:B------:R1:W-:Y:S04]  /*8490*/  MUFU.EX2 R233, R12 ;  /* 0x0000000c00e97308 */ /* 0x0003e80000000800 */
[----:B------:R2:W-:Y:S01]  /*84a0*/  MUFU.EX2 R10, R13 ;  /* 0x0000000d000a7308 */ /* 0x0005e20000000800 */
[--C-:B----4-:R-:W-:Y:S01]  /*84b0*/  FFMA.FTZ R17, R140, UR7, -R0.reuse ;  /* 0x000000078c117c23 */ /* 0x110fe20008010800 */
[----:B------:R-:W-:Y:S02]  /*84c0*/  HMMA.16816.F32.BF16 R20, R4, R76, RZ ;  /* 0x0000004c0414723c */ /* 0x000fe400000418ff */
[----:B------:R4:W-:Y:S01]  /*84d0*/  MUFU.EX2 R140, R19 ;  /* 0x00000013008c7308 */ /* 0x0009e20000000800 */
[----:B---3--:R-:W-:-:S03]  /*84e0*/  FFMA.FTZ R18, R132, UR7, -R0 ;  /* 0x0000000784127c23 */ /* 0x008fc60008010800 */
[----:B------:R3:W-:Y:S01]  /*84f0*/  MUFU.EX2 R232, R17 ;  /* 0x0000001100e87308 */ /* 0x0007e20000000800 */
[--C-:B-1----:R-:W-:Y:S01]  /*8500*/  FFMA.FTZ R12, R139, UR7, -R2.reuse ;  /* 0x000000078b0c7c23 */ /* 0x102fe20008010802 */
[----:B------:R-:W-:Y:S03]  /*8510*/  HMMA.16816.F32.BF16 R24, R4, R78, RZ ;  /* 0x0000004e0418723c */ /* 0x000fe600000418ff */
[----:B------:R1:W1:Y:S01]  /*8520*/  MUFU.EX2 R129, R12 ;  /* 0x0000000c00817308 */ /* 0x0002620000000800 */
[--C-:B--2---:R-:W-:Y:S01]  /*8530*/  FFMA.FTZ R13, R127, UR7, -R2.reuse ;  /* 0x000000077f0d7c23 */ /* 0x104fe20008010802 */
[----:B----4-:R-:W-:-:S03]  /*8540*/  FFMA.FTZ R19, R166, UR7, -R2 ;  /* 0x00000007a6137c23 */ /* 0x010fc60008010802 */
[----:B------:R-:W-:Y:S01]  /*8550*/  MUFU.EX2 R252, R13 ;  /* 0x0000000d00fc7308 */ /* 0x000fe20000000800 */
[----:B------:R-:W-:Y:S01]  /*8560*/  HMMA.16816.F32.BF16 R28, R4, R82, RZ ;  /* 0x00000052041c723c */ /* 0x000fe200000418ff */
[--C-:B---3--:R-:W-:Y:S01]  /*8570*/  FFMA.FTZ R17, R165, UR7, -R2.reuse ;  /* 0x00000007a5117c23 */ /* 0x108fe20008010802 */
[----:B-1----:R-:W-:-:S06]  /*8580*/  FFMA.FTZ R12, R87, UR7, -R2 ;  /* 0x00000007570c7c23 */ /* 0x002fcc0008010802 */
[C---:B------:R-:W-:Y:S01]  /*8590*/  HMMA.16816.F32.BF16 R40, R4.reuse, R50, RZ ;  /* 0x000000320428723c */ /* 0x040fe200000418ff */
[----:B------:R1:W2:Y:S07]  /*85a0*/  MUFU.EX2 R9, R12 ;  /* 0x0000000c00097308 */ /* 0x0002ae0000000800 */
[C---:B------:R-:W-:Y:S08]  /*85b0*/  HMMA.16816.F32.BF16 R32, R4.reuse, R54, RZ ;  /* 0x000000360420723c */ /* 0x040ff000000418ff */
[----:B-1----:R-:W-:Y:S01]  /*85c0*/  HMMA.16816.F32.BF16 R12, R4, R80, RZ ;  /* 0x00000050040c723c */ /* 0x002fe200000418ff */
[----:B------:R-:W-:-:S02]  /*85d0*/  F2FP.BF16.F32.PACK_AB R4, R246, R235 ;  /* 0x000000ebf604723e */ /* 0x000fc400000010ff */
[----:B------:R-:W-:Y:S02]  /*85e0*/  F2FP.BF16.F32.PACK_AB R5, R243, R129 ;  /* 0x00000081f305723e */ /* 0x000fe400000010ff */
[----:B------:R-:W-:Y:S02]  /*85f0*/  F2FP.BF16.F32.PACK_AB R6, R10, R233 ;  /* 0x000000e90a06723e */ /* 0x000fe400000010ff */
[----:B--2---:R-:W-:-:S07]  /*8600*/  F2FP.BF16.F32.PACK_AB R7, R9, R252 ;  /* 0x000000fc0907723e */ /* 0x004fce00000010ff */
[----:B------:R-:W-:Y:S01]  /*8610*/  HMMA.16816.F32.BF16 R76, R4, R64, R44 ;  /* 0x00000040044c723c */ /* 0x000fe2000004182c */
[----:B------:R-:W-:-:S07]  /*8620*/  MOV R65, R172 ;  /* 0x000000ac00417202 */ /* 0x000fce0000000f00 */
[C---:B------:R-:W-:Y:S01]  /*8630*/  HMMA.16816.F32.BF16 R84, R4.reuse, R68, R12 ;  /* 0x000000440454723c */ /* 0x040fe2000004180c */
[--C-:B------:R-:W-:Y:S01]  /*8640*/  FFMA.FTZ R12, R136, UR7, -R8.reuse ;  /* 0x00000007880c7c23 */ /* 0x100fe20008010808 */
[--C-:B------:R-:W-:Y:S01]  /*8650*/  FFMA.FTZ R13, R119, UR7, -R8.reuse ;  /* 0x00000007770d7c23 */ /* 0x100fe20008010808 */
[--C-:B------:R-:W-:Y:S02]  /*8660*/  FFMA.FTZ R14, R126, UR7, -R8.reuse ;  /* 0x000000077e0e7c23 */ /* 0x100fe40008010808 */
[----:B------:R1:W-:Y:S03]  /*8670*/  MUFU.EX2 R251, R12 ;  /* 0x0000000c00fb7308 */ /* 0x0003e60000000800 */
[C---:B------:R-:W-:Y:S01]  /*8680*/  HMMA.16816.F32.BF16 R72, R4.reuse, R60, R36 ;  /* 0x0000003c0448723c */ /* 0x040fe20000041824 */
[----:B------:R2:W-:Y:S04]  /*8690*/  MUFU.EX2 R247, R13 ;  /* 0x0000000d00f77308 */ /* 0x0005e80000000800 */
[----:B------:R-:W-:Y:S03]  /*86a0*/  MUFU.EX2 R244, R14 ;  /* 0x0000000e00f47308 */ /* 0x000fe60000000800 */
[----:B------:R-:W-:Y:S01]  /*86b0*/  HMMA.16816.F32.BF16 R48, R4, R56, R20 ;  /* 0x000000380430723c */ /* 0x000fe20000041814 */
[----:B------:R-:W-:Y:S01]  /*86c0*/  LDSM.16.MT88.4 R20, [R225+0x9000] ;  /* 0x00900000e114783b */ /* 0x000fe20000004200 */
[----:B------:R3:W-:Y:S01]  /*86d0*/  MUFU.EX2 R126, R17 ;  /* 0x00000011007e7308 */ /* 0x0007e20000000800 */
[----:B-1----:R-:W-:Y:S01]  /*86e0*/  FFMA.FTZ R12, R116, UR7, -R8 ;  /* 0x00000007740c7c23 */ /* 0x002fe20008010808 */
[----:B--2---:R-:W-:-:S04]  /*86f0*/  FFMA.FTZ R13, R130, UR7, -R3 ;  /* 0x00000007820d7c23 */ /* 0x004fc80008010803 */
[C---:B------:R-:W-:Y:S01]  /*8700*/  HMMA.16816.F32.BF16 R36, R4.reuse, R58, R24 ;  /* 0x0000003a0424723c */ /* 0x040fe20000041818 */
[----:B------:R-:W1:Y:S01]  /*8710*/  MUFU.EX2 R16, R12 ;  /* 0x0000000c00107308 */ /* 0x000e620000000800 */
[----:B------:R-:W2:Y:S03]  /*8720*/  LDSM.16.MT88.4 R24, [R179+0x9000] ;  /* 0x00900000b318783b */ /* 0x000ea60000004200 */
[----:B------:R4:W-:Y:S03]  /*8730*/  MUFU.EX2 R250, R13 ;  /* 0x0000000d00fa7308 */ /* 0x0009e60000000800 */
[----:B------:R-:W-:Y:S01]  /*8740*/  HMMA.16816.F32.BF16 R44, R4, R70, R28 ;  /* 0x00000046042c723c */ /* 0x000fe2000004181c */
[----:B------:R-:W-:Y:S01]  /*8750*/  LDSM.16.MT88.4 R28, [R124+0x9000] ;  /* 0x009000007c1c783b */ /* 0x000fe20000004200 */
[----:B---3--:R-:W-:Y:S01]  /*8760*/  FFMA.FTZ R17, R135, UR7, -R2 ;  /* 0x0000000787117c23 */ /* 0x008fe20008010802 */
[----:B------:R-:W-:-:S03]  /*8770*/  MOV R135, R241 ;  /* 0x000000f100877202 */ /* 0x000fc60000000f00 */
[----:B------:R3:W-:Y:S02]  /*8780*/  MUFU.EX2 R64, R17 ;  /* 0x0000001100407308 */ /* 0x0007e40000000800 */
[C---:B------:R-:W-:Y:S02]  /*8790*/  HMMA.16816.F32.BF16 R40, R4.reuse, R66, R40 ;  /* 0x000000420428723c */ /* 0x040fe40000041828 */
[----:B------:R3:W-:Y:S01]  /*87a0*/  MUFU.EX2 R67, R18 ;  /* 0x0000001200437308 */ /* 0x0007e20000000800 */
[----:B----4-:R-:W4:Y:S05]  /*87b0*/  LDSM.16.MT88.4 R12, [R220+0x9000] ;  /* 0x00900000dc0c783b */ /* 0x010f2a0000004200 */
[----:B------:R-:W-:Y:S01]  /*87c0*/  HMMA.16816.F32.BF16 R32, R4, R62, R32 ;  /* 0x0000003e0420723c */ /* 0x000fe20000041820 */
[--C-:B------:R-:W-:Y:S01]  /*87d0*/  FFMA.FTZ R5, R131, UR7, -R3.reuse ;  /* 0x0000000783057c23 */ /* 0x100fe20008010803 */
[----:B------:R-:W-:Y:S01]  /*87e0*/  FFMA.FTZ R4, R125, UR7, -R3 ;  /* 0x000000077d047c23 */ /* 0x000fe20008010803 */
[----:B-1----:R-:W-:Y:S01]  /*87f0*/  F2FP.BF16.F32.PACK_AB R6, R16, R247 ;  /* 0x000000f71006723e */ /* 0x002fe200000010ff */
[----:B---3--:R-:W-:Y:S01]  /*8800*/  FFMA.FTZ R17, R169, UR7, -R0 ;  /* 0x00000007a9117c23 */ /* 0x008fe20008010800 */
[----:B------:R1:W3:Y:S01]  /*8810*/  MUFU.EX2 R245, R5 ;  /* 0x0000000500f57308 */ /* 0x0002e20000000800 */
[----:B------:R-:W-:Y:S01]  /*8820*/  MOV R125, R252 ;  /* 0x000000fc007d7202 */ /* 0x000fe20000000f00 */
[----:B------:R-:W-:-:S02]  /*8830*/  FFMA.FTZ R18, R143, UR7, -R2 ;  /* 0x000000078f127c23 */ /* 0x000fc40008010802 */
[----:B------:R2:W2:Y:S01]  /*8840*/  MUFU.EX2 R66, R4 ;  /* 0x0000000400427308 */ /* 0x0004a20000000800 */
[----:B------:R-:W-:Y:S01]  /*8850*/  IMAD.MOV.U32 R143, RZ, RZ, R128 ;  /* 0x000000ffff8f7224 */ /* 0x000fe200078e0080 */
[----:B------:R-:W-:Y:S02]  /*8860*/  MOV R128, R52 ;  /* 0x0000003400807202 */ /* 0x000fe40000000f00 */
[----:B------:R2:W-:Y:S01]  /*8870*/  MUFU.EX2 R144, R18 ;  /* 0x0000001200907308 */ /* 0x0005e20000000800 */
[----:B------:R-:W-:Y:S02]  /*8880*/  MOV R169, R251 ;  /* 0x000000fb00a97202 */ /* 0x000fe40000000f00 */
[----:B------:R-:W-:Y:S01]  /*8890*/  IMAD.MOV.U32 R130, RZ, RZ, R128 ;  /* 0x000000ffff827224 */ /* 0x000fe200078e0080 */
[----:B------:R4:W-:Y:S01]  /*88a0*/  MUFU.EX2 R132, R17 ;  /* 0x0000001100847308 */ /* 0x0009e20000000800 */
[----:B------:R-:W-:Y:S02]  /*88b0*/  IMAD.MOV.U32 R128, RZ, RZ, R239 ;  /* 0x000000ffff807224 */ /* 0x000fe400078e00ef */
[----:B-1----:R-:W-:Y:S01]  /*88c0*/  FFMA.FTZ R5, R117, UR7, -R3 ;  /* 0x0000000775057c23 */ /* 0x002fe20008010803 */
[----:B---3--:R-:W-:-:S03]  /*88d0*/  MOV R166, R245 ;  /* 0x000000f500a67202 */ /* 0x008fc60000000f00 */
[----:B------:R1:W3:Y:S01]  /*88e0*/  MUFU.EX2 R127, R5 ;  /* 0x00000005007f7308 */ /* 0x0002e20000000800 */
[----:B--2---:R-:W-:Y:S02]  /*88f0*/  F2FP.BF16.F32.PACK_AB R4, R244, R251 ;  /* 0x000000fbf404723e */ /* 0x004fe400000010ff */
[----:B------:R-:W-:Y:S01]  /*8900*/  MOV R146, R66 ;  /* 0x0000004200927202 */ /* 0x000fe20000000f00 */
[--C-:B------:R-:W-:Y:S01]  /*8910*/  FFMA.FTZ R18, R162, UR7, -R0.reuse ;  /* 0x00000007a2127c23 */ /* 0x100fe20008010800 */
[----:B------:R-:W-:Y:S01]  /*8920*/  MUFU.EX2 R251, R19 ;  /* 0x0000001300fb7308 */ /* 0x000fe20000000800 */
[----:B------:R-:W-:Y:S01]  /*8930*/  MOV R162, R129 ;  /* 0x0000008100a27202 */ /* 0x000fe20000000f00 */
[----:B----4-:R-:W-:Y:S02]  /*8940*/  FFMA.FTZ R17, R158, UR7, -R0 ;  /* 0x000000079e117c23 */ /* 0x010fe40008010800 */
[----:B------:R2:W-:Y:S01]  /*8950*/  MUFU.EX2 R131, R18 ;  /* 0x0000001200837308 */ /* 0x0005e20000000800 */
[----:B------:R-:W-:Y:S01]  /*8960*/  IMAD.MOV.U32 R158, RZ, RZ, R249 ;  /* 0x000000ffff9e7224 */ /* 0x000fe200078e00f9 */
[----:B------:R-:W-:-:S02]  /*8970*/  MOV R129, R118 ;  /* 0x0000007600817202 */ /* 0x000fc40000000f00 */
[----:B-1----:R-:W-:Y:S02]  /*8980*/  F2FP.BF16.F32.PACK_AB R5, R245, R250 ;  /* 0x000000faf505723e */ /* 0x002fe400000010ff */
[----:B---3--:R-:W-:-:S07]  /*8990*/  F2FP.BF16.F32.PACK_AB R7, R127, R66 ;  /* 0x000000427f07723e */ /* 0x008fce00000010ff */
[C---:B------:R-:W-:Y:S01]  /*89a0*/  HMMA.16816.F32.BF16 R56, R4.reuse, R24, R112 ;  /* 0x000000180438723c */ /* 0x040fe20000041870 */
[----:B--2---:R-:W-:Y:S01]  /*89b0*/  FFMA.FTZ R18, R156, UR7, -R0 ;  /* 0x000000079c127c23 */ /* 0x004fe20008010800 */
[----:B------:R-:W-:Y:S02]  /*89c0*/  MOV R156, R248 ;  /* 0x000000f8009c7202 */ /* 0x000fe40000000f00 */
[----:B------:R1:W-:Y:S04]  /*89d0*/  MUFU.EX2 R248, R17 ;  /* 0x0000001100f87308 */ /* 0x0003e80000000800 */
[C---:B------:R-:W-:Y:S01]  /*89e0*/  HMMA.16816.F32.BF16 R60, R4.reuse, R20, R108 ;  /* 0x00000014043c723c */ /* 0x040fe2000004186c */
[----:B------:R2:W-:Y:S07]  /*89f0*/  MUFU.EX2 R136, R18 ;  /* 0x0000001200887308 */ /* 0x0005ee0000000800 */
[----:B------:R-:W-:Y:S01]  /*8a00*/  HMMA.16816.F32.BF16 R88, R4, R12, R88 ;  /* 0x0000000c0458723c */ /* 0x000fe20000041858 */
[--C-:B-1----:R-:W-:Y:S01]  /*8a10*/  FFMA.FTZ R17, R170, UR7, -R2.reuse ;  /* 0x00000007aa117c23 */ /* 0x102fe20008010802 */
[----:B--2---:R-:W-:-:S06]  /*8a20*/  FFMA.FTZ R18, R161, UR7, -R2 ;  /* 0x00000007a1127c23 */ /* 0x004fcc0008010802 */
[----:B------:R-:W-:Y:S01]  /*8a30*/  HMMA.16816.F32.BF16 R120, R4, R28, R120 ;  /* 0x0000001c0478723c */ /* 0x000fe20000041878 */
[----:B------:R-:W-:-:S07]  /*8a40*/  MOV R161, R244 ;  /* 0x000000f400a17202 */ /* 0x000fce0000000f00 */
        /* <DEDUP_REMOVED lines=11> */
[----:B------:R-:W-:Y:S02]  /*8b00*/  MOV R160, R67 ;  /* 0x0000004300a07202 */ /* 0x000fe40000000f00 */
[----:B------:R1:W2:Y:S01]  /*8b10*/  MUFU.EX2 R116, R12 ;  /* 0x0000000c00747308 */ /* 0x0002a20000000800 */
[----:B------:R-:W-:Y:S02]  /*8b20*/  MOV R142, R250 ;  /* 0x000000fa008e7202 */ /* 0x000fe40000000f00 */
[----:B------:R-:W-:Y:S01]  /*8b30*/  HMMA.16816.F32.BF16 R36, R4, R14, R36 ;  /* 0x0000000e0424723c */ /* 0x000fe20000041824 */
[----:B------:R3:W4:Y:S01]  /*8b40*/  MUFU.EX2 R172, R13 ;  /* 0x0000000d00ac7308 */ /* 0x0007220000000800 */
[----:B------:R-:W-:Y:S01]  /*8b50*/  FFMA.FTZ R14, R145, UR7, -R3 ;  /* 0x00000007910e7c23 */ /* 0x000fe20008010803 */
[----:B------:R-:W-:-:S03]  /*8b60*/  MOV R145, R137 ;  /* 0x0000008900917202 */ /* 0x000fc60000000f00 */
[----:B------:R-:W-:Y:S02]  /*8b70*/  MUFU.EX2 R108, R14 ;  /* 0x0000000e006c7308 */ /* 0x000fe40000000800 */
[----:B------:R-:W-:Y:S01]  /*8b80*/  HMMA.16816.F32.BF16 R112, R4, R24, R76 ;  /* 0x000000180470723c */ /* 0x000fe2000004184c */
[--C-:B-1----:R-:W-:Y:S01]  /*8b90*/  FFMA.FTZ R12, R141, UR7, -R8.reuse ;  /* 0x000000078d0c7c23 */ /* 0x102fe20008010808 */
[----:B--2---:R-:W-:Y:S01]  /*8ba0*/  MOV R170, R116 ;  /* 0x0000007400aa7202 */ /* 0x004fe20000000f00 */
[----:B------:R1:W-:Y:S01]  /*8bb0*/  MUFU.EX2 R141, R17 ;  /* 0x00000011008d7308 */ /* 0x0003e20000000800 */
[----:B---3--:R-:W-:-:S04]  /*8bc0*/  FFMA.FTZ R13, R133, UR7, -R8 ;  /* 0x00000007850d7c23 */ /* 0x008fc80008010808 */
[C---:B------:R-:W-:Y:S01]  /*8bd0*/  HMMA.16816.F32.BF16 R80, R4.reuse, R26, R40 ;  /* 0x0000001a0450723c */ /* 0x040fe20000041828 */
[----:B------:R2:W-:Y:S01]  /*8be0*/  MUFU.EX2 R139, R12 ;  /* 0x0000000c008b7308 */ /* 0x0005e20000000800 */
[----:B------:R-:W3:Y:S01]  /*8bf0*/  LDSM.16.MT88.4 R24, [R179+0x9800] ;  /* 0x00980000b318783b */ /* 0x000ee20000004200 */
[----:B------:R-:W-:Y:S02]  /*8c00*/  MOV R133, R64 ;  /* 0x0000004000857202 */ /* 0x000fe40000000f00 */
[----:B------:R4:W4:Y:S03]  /*8c10*/  MUFU.EX2 R164, R13 ;  /* 0x0000000d00a47308 */ /* 0x0009260000000800 */
[----:B------:R-:W-:Y:S01]  /*8c20*/  HMMA.16816.F32.BF16 R76, R4, R20, R72 ;  /* 0x00000014044c723c */ /* 0x000fe20000041848 */
[----:B-1----:R-:W-:Y:S01]  /*8c30*/  FFMA.FTZ R17, R157, UR7, -R2 ;  /* 0x000000079d117c23 */ /* 0x002fe20008010802 */
[----:B------:R-:W-:Y:S01]  /*8c40*/  MOV R157, R240 ;  /* 0x000000f0009d7202 */ /* 0x000fe20000000f00 */
[----:B--2---:R-:W-:-:S05]  /*8c50*/  FFMA.FTZ R12, R147, UR7, -R3 ;  /* 0x00000007930c7c23 */ /* 0x004fca0008010803 */
[C---:B------:R-:W-:Y:S01]  /*8c60*/  HMMA.16816.F32.BF16 R72, R4.reuse, R22, R32 ;  /* 0x000000160448723c */ /* 0x040fe20000041820 */
[----:B------:R-:W1:Y:S01]  /*8c70*/  LDSM.16.MT88.4 R20, [R225+0x9800] ;  /* 0x00980000e114783b */ /* 0x000e620000004200 */
[----:B------:R-:W-:Y:S01]  /*8c80*/  MUFU.EX2 R252, R17 ;  /* 0x0000001100fc7308 */ /* 0x000fe20000000800 */
[----:B----4-:R-:W-:Y:S01]  /*8c90*/  FFMA.FTZ R13, R138, UR7, -R3 ;  /* 0x000000078a0d7c23 */ /* 0x010fe20008010803 */
[----:B------:R-:W-:Y:S01]  /*8ca0*/  IMAD.MOV.U32 R147, RZ, RZ, R65 ;  /* 0x000000ffff937224 */ /* 0x000fe200078e0041 */
[----:B------:R-:W-:Y:S01]  /*8cb0*/  LDSM.16.MT88.4 R32, [R124+0x9800] ;  /* 0x009800007c20783b */ /* 0x000fe20000004200 */
[----:B------:R2:W4:Y:S02]  /*8cc0*/  MUFU.EX2 R117, R12 ;  /* 0x0000000c00757308 */ /* 0x0005240000000800 */
[C---:B------:R-:W-:Y:S02]  /*8cd0*/  HMMA.16816.F32.BF16 R40, R4.reuse, R28, R84 ;  /* 0x0000001c0428723c */ /* 0x040fe40000041854 */
[----:B------:R-:W-:Y:S04]  /*8ce0*/  MUFU.EX2 R137, R13 ;  /* 0x0000000d00897308 */ /* 0x000fe80000000800 */
[----:B------:R3:W-:Y:S02]  /*8cf0*/  MUFU.EX2 R138, R18 ;  /* 0x00000012008a7308 */ /* 0x0007e40000000800 */
[----:B------:R-:W-:Y:S01]  /*8d00*/  HMMA.16816.F32.BF16 R44, R4, R30, R44 ;  /* 0x0000001e042c723c */ /* 0x000fe2000004182c */
[----:B------:R-:W-:Y:S01]  /*8d10*/  F2FP.BF16.F32.PACK_AB R4, R172, R116 ;  /* 0x00000074ac04723e */ /* 0x000fe200000010ff */
[----:B------:R-:W-:Y:S01]  /*8d20*/  LDSM.16.MT88.4 R28, [R179+0xa000] ;  /* 0x00a00000b31c783b */ /* 0x000fe20000004200 */
[----:B------:R-:W-:Y:S01]  /*8d30*/  F2FP.BF16.F32.PACK_AB R6, R164, R139 ;  /* 0x0000008ba406723e */ /* 0x000fe200000010ff */
[----:B--2---:R-:W-:Y:S01]  /*8d40*/  FFMA.FTZ R12, R134, UR7, -R3 ;  /* 0x00000007860c7c23 */ /* 0x004fe20008010803 */
[----:B------:R-:W-:-:S02]  /*8d50*/  IMAD.MOV.U32 R134, RZ, RZ, R108 ;  /* 0x000000ffff867224 */ /* 0x000fc400078e006c */
[--C-:B------:R-:W-:Y:S01]  /*8d60*/  FFMA.FTZ R17, R192, UR7, -R0.reuse ;  /* 0x00000007c0117c23 */ /* 0x100fe20008010800 */
[----:B----4-:R-:W-:Y:S01]  /*8d70*/  IMAD.MOV.U32 R19, RZ, RZ, R117 ;  /* 0x000000ffff137224 */ /* 0x010fe200078e0075 */
[----:B------:R2:W4:Y:S01]  /*8d80*/  MUFU.EX2 R165, R12 ;  /* 0x0000000c00a57308 */ /* 0x0005220000000800 */
[----:B------:R-:W-:Y:S02]  /*8d90*/  MOV R192, R140 ;  /* 0x0000008c00c07202 */ /* 0x000fe40000000f00 */
[----:B------:R-:W-:Y:S01]  /*8da0*/  F2FP.BF16.F32.PACK_AB R5, R134, R117 ;  /* 0x000000758605723e */ /* 0x000fe200000010ff */
[----:B---3--:R-:W-:Y:S01]  /*8db0*/  FFMA.FTZ R18, R181, UR7, -R0 ;  /* 0x00000007b5127c23 */ /* 0x008fe20008010800 */
[----:B--2---:R-:W2:Y:S01]  /*8dc0*/  LDSM.16.MT88.4 R12, [R220+0x9800] ;  /* 0x00980000dc0c783b */ /* 0x004ea20000004200 */
[----:B----4-:R-:W-:-:S07]  /*8dd0*/  F2FP.BF16.F32.PACK_AB R7, R165, R137 ;  /* 0x00000089a507723e */ /* 0x010fce00000010ff */
[C---:B------:R-:W-:Y:S08]  /*8de0*/  HMMA.16816.F32.BF16 R108, R4.reuse, R24, R56 ;  /* 0x00000018046c723c */ /* 0x040ff00000041838 */
[C---:B------:R-:W-:Y:S08]  /*8df0*/  HMMA.16816.F32.BF16 R64, R4.reuse, R26, R52 ;  /* 0x0000001a0440723c */ /* 0x040ff00000041834 */
[C---:B-1----:R-:W-:Y:S08]  /*8e00*/  HMMA.16816.F32.BF16 R56, R4.reuse, R22, R68 ;  /* 0x000000160438723c */ /* 0x042ff00000041844 */
        /* <DEDUP_REMOVED lines=8> */
[----:B------:R-:W-:Y:S02]  /*8e90*/  F2FP.BF16.F32.PACK_AB R7, R252, R138 ;  /* 0x0000008afc07723e */ /* 0x000fe400000010ff */
[----:B------:R-:W-:-:S04]  /*8ea0*/  MOV R95, R238 ;  /* 0x000000ee005f7202 */ /* 0x000fc80000000f00 */
[----:B------:R-:W-:Y:S01]  /*8eb0*/  MOV R181, R95 ;  /* 0x0000005f00b57202 */ /* 0x000fe20000000f00 */
[----:B------:R-:W-:Y:S01]  /*8ec0*/  HMMA.16816.F32.BF16 R88, R4, R12, R48 ;  /* 0x0000000c0458723c */ /* 0x000fe20000041830 */
[--C-:B------:R-:W-:Y:S01]  /*8ed0*/  FFMA.FTZ R12, R168, UR7, -R8.reuse ;  /* 0x00000007a80c7c23 */ /* 0x100fe20008010808 */
[----:B------:R-:W-:-:S03]  /*8ee0*/  FFMA.FTZ R13, R159, UR7, -R8 ;  /* 0x000000079f0d7c23 */ /* 0x000fc60008010808 */
[----:B------:R1:W-:Y:S03]  /*8ef0*/  MUFU.EX2 R250, R12 ;  /* 0x0000000c00fa7308 */ /* 0x0003e60000000800 */
[C---:B------:R-:W-:Y:S01]  /*8f00*/  HMMA.16816.F32.BF16 R100, R4.reuse, R20, R76 ;  /* 0x000000140464723c */ /* 0x040fe2000004184c */
[----:B------:R2:W3:Y:S07]  /*8f10*/  MUFU.EX2 R244, R13 ;  /* 0x0000000d00f47308 */ /* 0x0004ee0000000800 */
[----:B------:R-:W-:Y:S01]  /*8f20*/  HMMA.16816.F32.BF16 R76, R4, R14, R36 ;  /* 0x0000000e044c723c */ /* 0x000fe20000041824 */
[----:B------:R-:W-:Y:S01]  /*8f30*/  FFMA.FTZ R14, R163, UR7, -R3 ;  /* 0x00000007a30e7c23 */ /* 0x000fe20008010803 */
[----:B-1----:R-:W-:Y:S01]  /*8f40*/  FFMA.FTZ R12, R155, UR7, -R8 ;  /* 0x000000079b0c7c23 */ /* 0x002fe20008010808 */
[----:B------:R-:W-:-:S02]  /*8f50*/  IMAD.MOV.U32 R155, RZ, RZ, R128 ;  /* 0x000000ffff9b7224 */ /* 0x000fc400078e0080 */
[----:B------:R-:W-:Y:S01]  /*8f60*/  MUFU.EX2 R240, R14 ;  /* 0x0000000e00f07308 */ /* 0x000fe20000000800 */
[----:B--2---:R-:W-:Y:S02]  /*8f70*/  FFMA.FTZ R13, R152, UR7, -R8 ;  /* 0x00000007980d7c23 */ /* 0x004fe40008010808 */
[C---:B------:R-:W-:Y:S01]  /*8f80*/  HMMA.16816.F32.BF16 R112, R4.reuse, R24, R112 ;  /* 0x000000180470723c */ /* 0x040fe20000041870 */
[----:B------:R1:W-:Y:S04]  /*8f90*/  MUFU.EX2 R245, R12 ;  /* 0x0000000c00f57308 */ /* 0x0003e80000000800 */
[----:B------:R2:W-:Y:S03]  /*8fa0*/  MUFU.EX2 R249, R13 ;  /* 0x0000000d00f97308 */ /* 0x0005e60000000800 */
[----:B------:R-:W-:Y:S01]  /*8fb0*/  HMMA.16816.F32.BF16 R104, R4, R26, R80 ;  /* 0x0000001a0468723c */ /* 0x000fe20000041850 */
[----:B------:R-:W4:Y:S01]  /*8fc0*/  LDSM.16.MT88.4 R24, [R225+0xa000] ;  /* 0x00a00000e118783b */ /* 0x000f220000004200 */
[----:B------:R-:W-:Y:S01]  /*8fd0*/  IMAD.MOV.U32 R82, RZ, RZ, R158 ;  /* 0x000000ffff527224 */ /* 0x000fe200078e009e */
[----:B------:R-:W-:-:S02]  /*8fe0*/  MOV R158, R165 ;  /* 0x000000a5009e7202 */ /* 0x000fc40000000f00 */
[----:B------:R-:W-:Y:S01]  /*8ff0*/  MOV R165, R129 ;  /* 0x0000008100a57202 */ /* 0x000fe20000000f00 */
[----:B------:R-:W-:Y:S02]  /*9000*/  IMAD.MOV.U32 R129, RZ, RZ, R222 ;  /* 0x000000ffff817224 */ /* 0x000fe400078e00de */
[--C-:B-1----:R-:W-:Y:S01]  /*9010*/  FFMA.FTZ R12, R167, UR7, -R3.reuse ;  /* 0x00000007a70c7c23 */ /* 0x102fe20008010803 */
[C---:B------:R-:W-:Y:S01]  /*9020*/  HMMA.16816.F32.BF16 R96, R4.reuse, R22, R72 ;  /* 0x000000160460723c */ /* 0x040fe20000041848 */
[----:B------:R-:W1:Y:S01]  /*9030*/  LDSM.16.MT88.4 R20, [R220+0xa000] ;  /* 0x00a00000dc14783b */ /* 0x000e620000004200 */
[----:B------:R3:W-:Y:S01]  /*9040*/  MUFU.EX2 R222, R17 ;  /* 0x0000001100de7308 */ /* 0x0007e20000000800 */
[----:B--2---:R-:W-:Y:S01]  /*9050*/  FFMA.FTZ R13, R154, UR7, -R3 ;  /* 0x000000079a0d7c23 */ /* 0x004fe20008010803 */
[----:B------:R-:W-:Y:S01]  /*9060*/  MOV R80, R161 ;  /* 0x000000a100507202 */ /* 0x000fe20000000f00 */
[----:B------:R-:W-:Y:S01]  /*9070*/  IMAD.MOV.U32 R154, RZ, RZ, R82 ;  /* 0x000000ffff9a7224 */ /* 0x000fe200078e0052 */
[----:B------:R2:W2:Y:S01]  /*9080*/  MUFU.EX2 R238, R12 ;  /* 0x0000000c00ee7308 */ /* 0x0004a20000000800 */
[----:B------:R-:W-:Y:S01]  /*9090*/  MOV R161, R166 ;  /* 0x000000a600a17202 */ /* 0x000fe20000000f00 */
[----:B------:R-:W-:Y:S01]  /*90a0*/  HMMA.16816.F32.BF16 R36, R4, R32, R40 ;  /* 0x000000200424723c */ /* 0x000fe20000041828 */
[----:B------:R-:W-:Y:S01]  /*90b0*/  MOV R166, R234 ;  /* 0x000000ea00a67202 */ /* 0x000fe20000000f00 */
[----:B------:R-:W-:Y:S01]  /*90c0*/  MUFU.EX2 R241, R13 ;  /* 0x0000000d00f17308 */ /* 0x000fe20000000800 */
[----:B------:R-:W-:-:S02]  /*90d0*/  MOV R81, R156 ;  /* 0x0000009c00517202 */ /* 0x000fc40000000f00 */
[----:B------:R-:W-:Y:S01]  /*90e0*/  MOV R156, R164 ;  /* 0x000000a4009c7202 */ /* 0x000fe20000000f00 */
[----:B------:R4:W-:Y:S01]  /*90f0*/  MUFU.EX2 R234, R18 ;  /* 0x0000001200ea7308 */ /* 0x0009e20000000800 */
[----:B------:R-:W-:Y:S02]  /*9100*/  IMAD.MOV.U32 R164, RZ, RZ, R130 ;  /* 0x000000ffffa47224 */ /* 0x000fe400078e0082 */
[----:B---3--:R-:W-:Y:S01]  /*9110*/  FFMA.FTZ R17, R178, UR7, -R0 ;  /* 0x00000007b2117c23 */ /* 0x008fe20008010800 */
[----:B------:R-:W-:Y:S01]  /*9120*/  MOV R75, R157 ;  /* 0x0000009d004b7202 */ /* 0x000fe20000000f00 */
[----:B------:R-:W-:Y:S01]  /*9130*/  IMAD.MOV.U32 R157, RZ, RZ, R19 ;  /* 0x000000ffff9d7224 */ /* 0x000fe200078e0013 */
[----:B------:R-:W-:Y:S01]  /*9140*/  MOV R83, R131 ;  /* 0x0000008300537202 */ /* 0x000fe20000000f00 */
[----:B--2---:R-:W-:Y:S01]  /*9150*/  FFMA.FTZ R12, R153, UR7, -R3 ;  /* 0x00000007990c7c23 */ /* 0x004fe20008010803 */
[----:B------:R2:W-:Y:S01]  /*9160*/  MUFU.EX2 R178, R17 ;  /* 0x0000001100b27308 */ /* 0x0005e20000000800 */
[----:B------:R-:W-:Y:S01]  /*9170*/  MOV R130, R223 ;  /* 0x000000df00827202 */ /* 0x000fe20000000f00 */
[----:B------:R-:W-:Y:S01]  /*9180*/  FFMA.FTZ R19, R185, UR7, -R2 ;  /* 0x00000007b9137c23 */ /* 0x000fe20008010802 */
[----:B------:R-:W-:Y:S01]  /*9190*/  MOV R152, R129 ;  /* 0x0000008100987202 */ /* 0x000fe20000000f00 */
[----:B------:R3:W1:Y:S01]  /*91a0*/  MUFU.EX2 R239, R12 ;  /* 0x0000000c00ef7308 */ /* 0x0006620000000800 */
[----:B------:R-:W-:Y:S01]  /*91b0*/  MOV R167, R130 ;  /* 0x0000008200a77202 */ /* 0x000fe20000000f00 */
[----:B------:R-:W-:Y:S01]  /*91c0*/  HMMA.16816.F32.BF16 R32, R4, R34, R44 ;  /* 0x000000220420723c */ /* 0x000fe2000004182c */
[----:B----4-:R-:W-:Y:S01]  /*91d0*/  FFMA.FTZ R18, R171, UR7, -R0 ;  /* 0x00000007ab127c23 */ /* 0x010fe20008010800 */
[----:B------:R-:W-:Y:S01]  /*91e0*/  MUFU.EX2 R128, R19 ;  /* 0x0000001300807308 */ /* 0x000fe20000000800 */
[----:B------:R-:W-:-:S02]  /*91f0*/  F2FP.BF16.F32.PACK_AB R4, R244, R250 ;  /* 0x000000faf404723e */ /* 0x000fc400000010ff */
[----:B------:R-:W-:Y:S01]  /*9200*/  F2FP.BF16.F32.PACK_AB R5, R240, R238 ;  /* 0x000000eef005723e */ /* 0x000fe200000010ff */
[----:B------:R4:W-:Y:S01]  /*9210*/  MUFU.EX2 R223, R18 ;  /* 0x0000001200df7308 */ /* 0x0009e20000000800 */
[----:B------:R-:W-:Y:S01]  /*9220*/  F2FP.BF16.F32.PACK_AB R6, R249, R245 ;  /* 0x000000f5f906723e */ /* 0x000fe200000010ff */
[----:B--2---:R-:W-:Y:S01]  /*9230*/  FFMA.FTZ R17, R194, UR7, -R2 ;  /* 0x00000007c2117c23 */ /* 0x004fe20008010802 */
[----:B------:R-:W-:Y:S02]  /*9240*/  MOV R168, R80 ;  /* 0x0000005000a87202 */ /* 0x000fe40000000f00 */
[----:B------:R-:W-:Y:S01]  /*9250*/  MOV R159, R81 ;  /* 0x00000051009f7202 */ /* 0x000fe20000000f00 */
[----:B---3--:R-:W2:Y:S01]  /*9260*/  LDSM.16.MT88.4 R12, [R124+0xa000] ;  /* 0x00a000007c0c783b */ /* 0x008ea20000004200 */
[----:B------:R3:W2:Y:S01]  /*9270*/  MUFU.EX2 R131, R17 ;  /* 0x0000001100837308 */ /* 0x0006a20000000800 */
[----:B-1----:R-:W-:Y:S02]  /*9280*/  F2FP.BF16.F32.PACK_AB R7, R239, R241 ;  /* 0x000000f1ef07723e */ /* 0x002fe400000010ff */
[----:B------:R-:W-:-:S02]  /*9290*/  MOV R163, R83 ;  /* 0x0000005300a37202 */ /* 0x000fc40000000f00 */
[----:B------:R-:W-:Y:S01]  /*92a0*/  MOV R185, R141 ;  /* 0x0000008d00b97202 */ /* 0x000fe20000000f00 */
[--C-:B----4-:R-:W-:Y:S02]  /*92b0*/  FFMA.FTZ R18, R180, UR7, -R2.reuse ;  /* 0x00000007b4127c23 */ /* 0x110fe40008010802 */
[----:B------:R-:W-:Y:S01]  /*92c0*/  HMMA.16816.F32.BF16 R116, R4, R28, R108 ;  /* 0x0000001c0474723c */ /* 0x000fe2000004186c */
[----:B------:R-:W-:Y:S01]  /*92d0*/  MOV R180, R75 ;  /* 0x0000004b00b47202 */ /* 0x000fe20000000f00 */
[----:B------:R-:W-:Y:S01]  /*92e0*/  MUFU.EX2 R130, R18 ;  /* 0x0000001200827308 */ /* 0x000fe20000000800 */
[----:B------:R-:W-:Y:S01]  /*92f0*/  MOV R194, R143 ;  /* 0x0000008f00c27202 */ /* 0x000fe20000000f00 */
[----:B---3--:R-:W-:Y:S01]  /*9300*/  FFMA.FTZ R17, R173, UR7, -R2 ;  /* 0x00000007ad117c23 */ /* 0x008fe20008010802 */
[----:B------:R-:W-:-:S03]  /*9310*/  MOV R173, R158 ;  /* 0x0000009e00ad7202 */ /* 0x000fc60000000f00 */
[C---:B------:R-:W-:Y:S01]  /*9320*/  HMMA.16816.F32.BF16 R108, R4.reuse, R30, R64 ;  /* 0x0000001e046c723c */ /* 0x040fe20000041840 */
[----:B------:R-:W1:Y:S07]  /*9330*/  MUFU.EX2 R129, R17 ;  /* 0x0000001100817308 */ /* 0x000e6e0000000800 */
        /* <DEDUP_REMOVED lines=9> */
[----:B-1----:R-:W-:-:S07]  /*93d0*/  F2FP.BF16.F32.PACK_AB R7, R129, R130 ;  /* 0x000000828107723e */ /* 0x002fce00000010ff */
[C---:B------:R-:W-:Y:S01]  /*93e0*/  HMMA.16816.F32.BF16 R68, R4.reuse, R20, R88 ;  /* 0x000000140444723c */ /* 0x040fe20000041858 */
[----:B------:R-:W-:Y:S01]  /*93f0*/  MOV R90, R154 ;  /* 0x0000009a005a7202 */ /* 0x000fe20000000f00 */
[--C-:B------:R-:W-:Y:S01]  /*9400*/  FFMA.FTZ R89, R149, UR7, -R0.reuse ;  /* 0x0000000795597c23 */ /* 0x100fe20008010800 */
[----:B------:R-:W-:Y:S01]  /*9410*/  MOV R154, R163 ;  /* 0x000000a3009a7202 */ /* 0x000fe20000000f00 */
[----:B------:R-:W-:Y:S01]  /*9420*/  FFMA.FTZ R88, R229, UR7, -R0 ;  /* 0x00000007e5587c23 */ /* 0x000fe20008010800 */
[----:B------:R-:W-:Y:S01]  /*9430*/  MOV R163, R152 ;  /* 0x0000009800a37202 */ /* 0x000fe20000000f00 */
[----:B------:R-:W-:Y:S01]  /*9440*/  IMAD.MOV.U32 R152, RZ, RZ, R155 ;  /* 0x000000ffff987224 */ /* 0x000fe200078e009b */
[----:B------:R-:W-:Y:S01]  /*9450*/  MOV R155, R159 ;  /* 0x0000009f009b7202 */ /* 0x000fe20000000f00 */
[C---:B------:R-:W-:Y:S01]  /*9460*/  HMMA.16816.F32.BF16 R36, R4.reuse, R12, R36 ;  /* 0x0000000c0424723c */ /* 0x040fe20000041824 */
[----:B------:R-:W-:Y:S01]  /*9470*/  MOV R159, R168 ;  /* 0x000000a8009f7202 */ /* 0x000fe20000000f00 */
[----:B------:R-:W-:Y:S01]  /*9480*/  FFMA.FTZ R12, R193, UR7, -R8 ;  /* 0x00000007c10c7c23 */ /* 0x000fe20008010808 */
[----:B------:R-:W-:Y:S01]  /*9490*/  MOV R168, R157 ;  /* 0x0000009d00a87202 */ /* 0x000fe20000000f00 */
[----:B------:R-:W-:Y:S01]  /*94a0*/  IMAD.MOV.U32 R157, RZ, RZ, R170 ;  /* 0x000000ffff9d7224 */ /* 0x000fe200078e00aa */
[----:B------:R-:W-:Y:S01]  /*94b0*/  MOV R170, R126 ;  /* 0x0000007e00aa7202 */ /* 0x000fe20000000f00 */
[----:B------:R-:W-:Y:S01]  /*94c0*/  FFMA.FTZ R13, R187, UR7, -R8 ;  /* 0x00000007bb0d7c23 */ /* 0x000fe20008010808 */
[----:B------:R1:W-:Y:S01]  /*94d0*/  MUFU.EX2 R126, R12 ;  /* 0x0000000c007e7308 */ /* 0x0003e20000000800 */
[----:B------:R-:W-:Y:S01]  /*94e0*/  HMMA.16816.F32.BF16 R72, R4, R28, R112 ;  /* 0x0000001c0448723c */ /* 0x000fe20000041870 */
[----:B------:R-:W-:Y:S01]  /*94f0*/  MOV R19, R163 ;  /* 0x000000a300137202 */ /* 0x000fe20000000f00 */
[----:B------:R-:W-:Y:S01]  /*9500*/  IMAD.MOV.U32 R17, RZ, RZ, R155 ;  /* 0x000000ffff117224 */ /* 0x000fe200078e009b */
[----:B------:R-:W-:Y:S01]  /*9510*/  MOV R18, R152 ;  /* 0x0000009800127202 */ /* 0x000fe20000000f00 */
[----:B------:R-:W-:Y:S01]  /*9520*/  IMAD.MOV.U32 R114, RZ, RZ, R142 ;  /* 0x000000ffff727224 */ /* 0x000fe200078e008e */
[----:B------:R-:W-:-:S02]  /*9530*/  MOV R163, R159 ;  /* 0x0000009f00a37202 */ /* 0x000fc40000000f00 */
[----:B------:R-:W-:Y:S01]  /*9540*/  MOV R112, R156 ;  /* 0x0000009c00707202 */ /* 0x000fe20000000f00 */
[C---:B------:R-:W-:Y:S01]  /*9550*/  HMMA.16816.F32.BF16 R64, R4.reuse, R30, R104 ;  /* 0x0000001e0440723c */ /* 0x040fe20000041868 */
[----:B------:R-:W2:Y:S01]  /*9560*/  LDSM.16.MT88.4 R28, [R179+0xa800] ;  /* 0x00a80000b31c783b */ /* 0x000ea20000004200 */
[----:B------:R-:W-:Y:S01]  /*9570*/  MOV R105, R168 ;  /* 0x000000a800697202 */ /* 0x000fe20000000f00 */
[----:B------:R-:W-:Y:S01]  /*9580*/  IMAD.MOV.U32 R107, RZ, RZ, R170 ;  /* 0x000000ffff6b7224 */ /* 0x000fe200078e00aa */
[----:B------:R-:W-:Y:S01]  /*9590*/  MOV R106, R157 ;  /* 0x0000009d006a7202 */ /* 0x000fe20000000f00 */
[----:B-1----:R-:W-:Y:S01]  /*95a0*/  FFMA.FTZ R12, R182, UR7, -R8 ;  /* 0x00000007b60c7c23 */ /* 0x002fe20008010808 */
[----:B------:R-:W-:Y:S02]  /*95b0*/  MOV R182, R135 ;  /* 0x0000008700b67202 */ /* 0x000fe40000000f00 */
[----:B------:R-:W-:Y:S01]  /*95c0*/  MOV R135, R127 ;  /* 0x0000007f00877202 */ /* 0x000fe20000000f00 */
[----:B------:R-:W-:Y:S01]  /*95d0*/  HMMA.16816.F32.BF16 R60, R4, R24, R100 ;  /* 0x00000018043c723c */ /* 0x000fe20000041864 */
[----:B------:R-:W-:Y:S01]  /*95e0*/  MUFU.EX2 R127, R13 ;  /* 0x0000000d007f7308 */ /* 0x000fe20000000800 */
[----:B------:R-:W-:-:S02]  /*95f0*/  MOV R113, R169 ;  /* 0x000000a900717202 */ /* 0x000fc40000000f00 */
[----:B------:R-:W-:Y:S01]  /*9600*/  MOV R193, R114 ;  /* 0x0000007200c17202 */ /* 0x000fe20000000f00 */
[----:B------:R1:W-:Y:S02]  /*9610*/  MUFU.EX2 R123, R12 ;  /* 0x0000000c007b7308 */ /* 0x0003e40000000800 */
[----:B------:R-:W-:Y:S01]  /*9620*/  IMAD.MOV.U32 R187, RZ, RZ, R113 ;  /* 0x000000ffffbb7224 */ /* 0x000fe200078e0071 */
[C---:B------:R-:W-:Y:S01]  /*9630*/  HMMA.16816.F32.BF16 R56, R4.reuse, R26, R96 ;  /* 0x0000001a0438723c */ /* 0x040fe20000041860 */
[----:B------:R-:W3:Y:S07]  /*9640*/  LDSM.16.MT88.4 R24, [R225+0xa800] ;  /* 0x00a80000e118783b */ /* 0x000eee0000004200 */
[C---:B------:R-:W-:Y:S01]  /*9650*/  HMMA.16816.F32.BF16 R76, R4.reuse, R22, R76 ;  /* 0x00000016044c723c */ /* 0x040fe2000004184c */
[----:B------:R-:W4:Y:S07]  /*9660*/  LDSM.16.MT88.4 R20, [R220+0xa800] ;  /* 0x00a80000dc14783b */ /* 0x000f2e0000004200 */
[----:B------:R-:W-:Y:S01]  /*9670*/  HMMA.16816.F32.BF16 R32, R4, R14, R32 ;  /* 0x0000000e0420723c */ /* 0x000fe20000041820 */
[----:B-1----:R-:W1:Y:S01]  /*9680*/  LDSM.16.MT88.4 R12, [R124+0xa800] ;  /* 0x00a800007c0c783b */ /* 0x002e620000004200 */
[----:B------:R-:W-:Y:S01]  /*9690*/  FFMA.FTZ R4, R150, UR7, -R8 ;  /* 0x0000000796047c23 */ /* 0x000fe20008010808 */
[----:B------:R-:W-:Y:S01]  /*96a0*/  FFMA.FTZ R5, R190, UR7, -R3 ;  /* 0x00000007be057c23 */ /* 0x000fe20008010803 */
[----:B------:R-:W-:-:S02]  /*96b0*/  IMAD.MOV.U32 R190, RZ, RZ, R125 ;  /* 0x000000ffffbe7224 */ /* 0x000fc400078e007d */
[--C-:B------:R-:W-:Y:S01]  /*96c0*/  FFMA.FTZ R6, R184, UR7, -R3.reuse ;  /* 0x00000007b8067c23 */ /* 0x100fe20008010803 */
[----:B------:R2:W3:Y:S01]  /*96d0*/  MUFU.EX2 R125, R4 ;  /* 0x00000004007d7308 */ /* 0x0004e20000000800 */
[----:B------:R-:W-:Y:S02]  /*96e0*/  MOV R184, R107 ;  /* 0x0000006b00b87202 */ /* 0x000fe40000000f00 */
[----:B------:R-:W-:Y:S01]  /*96f0*/  MOV R150, R112 ;  /* 0x0000007000967202 */ /* 0x000fe20000000f00 */
[----:B------:R-:W-:Y:S04]  /*9700*/  MUFU.EX2 R115, R5 ;  /* 0x0000000500737308 */ /* 0x000fe80000000800 */
[----:B------:R3:W-:Y:S01]  /*9710*/  MUFU.EX2 R121, R6 ;  /* 0x0000000600797308 */ /* 0x0007e20000000800 */
[----:B--2---:R-:W-:Y:S01]  /*9720*/  FFMA.FTZ R4, R189, UR7, -R3 ;  /* 0x00000007bd047c23 */ /* 0x004fe20008010803 */
[----:B------:R-:W-:-:S03]  /*9730*/  MOV R189, R154 ;  /* 0x0000009a00bd7202 */ /* 0x000fc60000000f00 */
[----:B------:R2:W4:Y:S01]  /*9740*/  MUFU.EX2 R120, R4 ;  /* 0x0000000400787308 */ /* 0x0005220000000800 */
[----:B---3--:R-:W-:Y:S01]  /*9750*/  F2FP.BF16.F32.PACK_AB R6, R125, R123 ;  /* 0x0000007b7d06723e */ /* 0x008fe200000010ff */
[----:B--2---:R-:W-:Y:S01]  /*9760*/  FFMA.FTZ R4, R186, UR7, -R3 ;  /* 0x00000007ba047c23 */ /* 0x004fe20008010803 */
[----:B----4-:R-:W-:Y:S02]  /*9770*/  F2FP.BF16.F32.PACK_AB R5, R120, R115 ;  /* 0x000000737805723e */ /* 0x010fe400000010ff */
[----:B------:R-:W-:Y:S01]  /*9780*/  MOV R186, R106 ;  /* 0x0000006a00ba7202 */ /* 0x000fe20000000f00 */
[----:B------:R2:W3:Y:S02]  /*9790*/  MUFU.EX2 R122, R4 ;  /* 0x00000004007a7308 */ /* 0x0004e40000000800 */
[----:B--2---:R-:W-:Y:S02]  /*97a0*/  F2FP.BF16.F32.PACK_AB R4, R127, R126 ;  /* 0x0000007e7f04723e */ /* 0x004fe400000010ff */
[----:B---3--:R-:W-:-:S07]  /*97b0*/  F2FP.BF16.F32.PACK_AB R7, R122, R121 ;  /* 0x000000797a07723e */ /* 0x008fce00000010ff */
[C---:B------:R-:W-:Y:S08]  /*97c0*/  HMMA.16816.F32.BF16 R116, R4.reuse, R28, R116 ;  /* 0x0000001c0474723c */ /* 0x040ff00000041874 */
[C---:B------:R-:W-:Y:S08]  /*97d0*/  HMMA.16816.F32.BF16 R108, R4.reuse, R30, R108 ;  /* 0x0000001e046c723c */ /* 0x040ff0000004186c */
[C---:B------:R-:W-:Y:S08]  /*97e0*/  HMMA.16816.F32.BF16 R92, R4.reuse, R24, R92 ;  /* 0x00000018045c723c */ /* 0x040ff0000004185c */
[----:B------:R-:W-:Y:S01]  /*97f0*/  HMMA.16816.F32.BF16 R140, R4, R26, R80 ;  /* 0x0000001a048c723c */ /* 0x000fe20000041850 */
[--C-:B------:R-:W-:Y:S01]  /*9800*/  FFMA.FTZ R81, R199, UR7, -R0.reuse ;  /* 0x00000007c7517c23 */ /* 0x100fe20008010800 */
[--C-:B------:R-:W-:Y:S01]  /*9810*/  FFMA.FTZ R80, R195, UR7, -R0.reuse ;  /* 0x00000007c3507c23 */ /* 0x100fe20008010800 */
[--C-:B------:R-:W-:Y:S01]  /*9820*/  FFMA.FTZ R82, R151, UR7, -R0.reuse ;  /* 0x0000000797527c23 */ /* 0x100fe20008010800 */
[----:B------:R-:W-:-:S04]  /*9830*/  FFMA.FTZ R83, R148, UR7, -R0 ;  /* 0x0000000794537c23 */ /* 0x000fc80008010800 */
[C---:B------:R-:W-:Y:S08]  /*9840*/  HMMA.16816.F32.BF16 R152, R4.reuse, R20, R52 ;  /* 0x000000140498723c */ /* 0x040ff00000041834 */
[C---:B------:R-:W-:Y:S08]  /*9850*/  HMMA.16816.F32.BF16 R156, R4.reuse, R22, R48 ;  /* 0x00000016049c723c */ /* 0x040ff00000041830 */
[C---:B-1----:R-:W-:Y:S08]  /*9860*/  HMMA.16816.F32.BF16 R168, R4.reuse, R12, R44 ;  /* 0x0000000c04a8723c */ /* 0x042ff0000004182c */
[----:B------:R-:W-:Y:S01]  /*9870*/  HMMA.16816.F32.BF16 R84, R4, R14, R40 ;  /* 0x0000000e0454723c */ /* 0x000fe20000041828 */
[--C-:B------:R-:W-:Y:S01]  /*9880*/  FFMA.FTZ R4, R227, UR7, -R0.reuse ;  /* 0x00000007e3047c23 */ /* 0x100fe20008010800 */
[----:B------:R-:W-:Y:S01]  /*9890*/  FFMA.FTZ R5, R215, UR7, -R0 ;  /* 0x00000007d7057c23 */ /* 0x000fe20008010800 */
[----:B------:R-:W-:Y:S01]  /*98a0*/  FFMA.FTZ R6, R216, UR7, -R2 ;  /* 0x00000007d8067c23 */ /* 0x000fe20008010802 */
[----:B------:R-:W-:Y:S01]  /*98b0*/  IMAD.MOV.U32 R227, RZ, RZ, R105 ;  /* 0x000000ffffe37224 */ /* 0x000fe200078e0069 */
[----:B------:R1:W-:Y:S01]  /*98c0*/  MUFU.EX2 R107, R4 ;  /* 0x00000004006b7308 */ /* 0x0003e20000000800 */
[--C-:B------:R-:W-:Y:S01]  /*98d0*/  FFMA.FTZ R43, R188, UR7, -R0.reuse ;  /* 0x00000007bc2b7c23 */ /* 0x100fe20008010800 */
[----:B------:R-:W-:Y:S01]  /*98e0*/  FFMA.FTZ R42, R183, UR7, -R0 ;  /* 0x00000007b72a7c23 */ /* 0x000fe20008010800 */
[----:B------:R-:W-:Y:S01]  /*98f0*/  MOV R216, R165 ;  /* 0x000000a500d87202 */ /* 0x000fe20000000f00 */
[----:B------:R2:W-:Y:S01]  /*9900*/  MUFU.EX2 R112, R5 ;  /* 0x0000000500707308 */ /* 0x0005e20000000800 */
[----:B------:R-:W-:Y:S01]  /*9910*/  MOV R215, R17 ;  /* 0x0000001100d77202 */ /* 0x000fe20000000f00 */
[----:B------:R-:W-:Y:S01]  /*9920*/  FFMA.FTZ R17, R206, UR7, -R2 ;  /* 0x00000007ce117c23 */ /* 0x000fe20008010802 */
[----:B------:R-:W-:Y:S01]  /*9930*/  MOV R41, R166 ;  /* 0x000000a600297202 */ /* 0x000fe20000000f00 */
[----:B------:R-:W-:Y:S01]  /*9940*/  MUFU.EX2 R104, R6 ;  /* 0x0000000600687308 */ /* 0x000fe20000000800 */
[----:B------:R-:W-:Y:S01]  /*9950*/  FFMA.FTZ R40, R204, UR7, -R8 ;  /* 0x00000007cc287c23 */ /* 0x000fe20008010808 */
[----:B-1----:R-:W-:Y:S01]  /*9960*/  FFMA.FTZ R4, R210, UR7, -R0 ;  /* 0x00000007d2047c23 */ /* 0x002fe20008010800 */
[----:B------:R-:W-:Y:S01]  /*9970*/  MOV R210, R18 ;  /* 0x0000001200d27202 */ /* 0x000fe20000000f00 */
[----:B------:R-:W-:-:S02]  /*9980*/  FFMA.FTZ R18, R213, UR7, -R2 ;  /* 0x00000007d5127c23 */ /* 0x000fc40008010802 */
[----:B------:R1:W-:Y:S01]  /*9990*/  MUFU.EX2 R113, R4 ;  /* 0x0000000400717308 */ /* 0x0003e20000000800 */
[----:B--2---:R-:W-:Y:S01]  /*99a0*/  FFMA.FTZ R5, R203, UR7, -R0 ;  /* 0x00000007cb057c23 */ /* 0x004fe20008010800 */
[----:B------:R-:W-:Y:S01]  /*99b0*/  FFMA.FTZ R0, R224, UR7, -R8 ;  /* 0x00000007e0007c23 */ /* 0x000fe20008010808 */
[----:B------:R-:W-:Y:S02]  /*99c0*/  IMAD.MOV.U32 R203, RZ, RZ, R19 ;  /* 0x000000ffffcb7224 */ /* 0x000fe400078e0013 */
[--C-:B------:R-:W-:Y:S01]  /*99d0*/  FFMA.FTZ R19, R219, UR7, -R2.reuse ;  /* 0x00000007db137c23 */ /* 0x100fe20008010802 */
[----:B------:R2:W3:Y:S04]  /*99e0*/  MUFU.EX2 R114, R5 ;  /* 0x0000000500727308 */ /* 0x0004e80000000800 */
[----:B------:R4:W-:Y:S01]  /*99f0*/  MUFU.EX2 R101, R0 ;  /* 0x0000000000657308 */ /* 0x0009e20000000800 */
[----:B-1----:R-:W-:Y:S01]  /*9a00*/  FFMA.FTZ R4, R228, UR7, -R2 ;  /* 0x00000007e4047c23 */ /* 0x002fe20008010802 */
[----:B------:R-:W-:-:S03]  /*9a10*/  MOV R228, R167 ;  /* 0x000000a700e47202 */ /* 0x000fc60000000f00 */
[----:B------:R1:W1:Y:S01]  /*9a20*/  MUFU.EX2 R103, R4 ;  /* 0x0000000400677308 */ /* 0x0002620000000800 */
[----:B--2---:R-:W-:Y:S01]  /*9a30*/  FFMA.FTZ R5, R211, UR7, -R2 ;  /* 0x00000007d3057c23 */ /* 0x004fe20008010802 */
[----:B---3--:R-:W-:Y:S01]  /*9a40*/  F2FP.BF16.F32.PACK_AB R6, R114, R113 ;  /* 0x000000717206723e */ /* 0x008fe200000010ff */
[----:B------:R-:W-:Y:S02]  /*9a50*/  IMAD.MOV.U32 R211, RZ, RZ, R164 ;  /* 0x000000ffffd37224 */ /* 0x000fe400078e00a4 */
[----:B------:R2:W-:Y:S01]  /*9a60*/  MUFU.EX2 R105, R5 ;  /* 0x0000000500697308 */ /* 0x0005e20000000800 */
[----:B----4-:R-:W-:-:S04]  /*9a70*/  FFMA.FTZ R0, R207, UR7, -R8 ;  /* 0x00000007cf007c23 */ /* 0x010fc80008010808 */
[----:B------:R3:W-:Y:S01]  /*9a80*/  MUFU.EX2 R102, R0 ;  /* 0x0000000000667308 */ /* 0x0007e20000000800 */
[----:B-1----:R-:W-:-:S04]  /*9a90*/  FFMA.FTZ R4, R205, UR7, -R2 ;  /* 0x00000007cd047c23 */ /* 0x002fc80008010802 */
[----:B------:R1:W4:Y:S01]  /*9aa0*/  MUFU.EX2 R106, R4 ;  /* 0x00000004006a7308 */ /* 0x0003220000000800 */
[----:B--2---:R-:W-:Y:S01]  /*9ab0*/  F2FP.BF16.F32.PACK_AB R5, R104, R103 ;  /* 0x000000676805723e */ /* 0x004fe200000010ff */
[----:B---3--:R-:W-:-:S04]  /*9ac0*/  FFMA.FTZ R0, R214, UR7, -R3 ;  /* 0x00000007d6007c23 */ /* 0x008fc80008010803 */
[----:B------:R2:W-:Y:S01]  /*9ad0*/  MUFU.EX2 R91, R0 ;  /* 0x00000000005b7308 */ /* 0x0005e20000000800 */
[----:B-1----:R-:W-:Y:S02]  /*9ae0*/  F2FP.BF16.F32.PACK_AB R4, R112, R107 ;  /* 0x0000006b7004723e */ /* 0x002fe400000010ff */
[----:B----4-:R-:W-:-:S07]  /*9af0*/  F2FP.BF16.F32.PACK_AB R7, R106, R105 ;  /* 0x000000696a07723e */ /* 0x010fce00000010ff */
[C---:B------:R-:W-:Y:S01]  /*9b00*/  HMMA.16816.F32.BF16 R48, R4.reuse, R20, R68 ;  /* 0x000000140430723c */ /* 0x040fe20000041844 */
[----:B--2---:R-:W-:Y:S01]  /*9b10*/  FADD.FTZ R0, R216, R211 ;  /* 0x000000d3d8007221 */ /* 0x004fe20000010000 */
[----:B------:R-:W-:Y:S01]  /*9b20*/  MOV R211, R203 ;  /* 0x000000cb00d37202 */ /* 0x000fe20000000f00 */
[----:B------:R-:W-:Y:S01]  /*9b30*/  IMAD.MOV.U32 R203, RZ, RZ, R215 ;  /* 0x000000ffffcb7224 */ /* 0x000fe200078e00d7 */
[----:B------:R-:W-:Y:S02]  /*9b40*/  MOV R216, R228 ;  /* 0x000000e400d87202 */ /* 0x000fe40000000f00 */
[----:B------:R-:W-:Y:S02]  /*9b50*/  MOV R228, R210 ;  /* 0x000000d200e47202 */ /* 0x000fe40000000f00 */
[C---:B------:R-:W-:Y:S01]  /*9b60*/  HMMA.16816.F32.BF16 R52, R4.reuse, R22, R76 ;  /* 0x000000160434723c */ /* 0x040fe2000004184c */
[--C-:B------:R-:W-:Y:S01]  /*9b70*/  FFMA.FTZ R76, R198, UR7, -R2.reuse ;  /* 0x00000007c64c7c23 */ /* 0x100fe20008010802 */
[--C-:B------:R-:W-:Y:S01]  /*9b80*/  FFMA.FTZ R79, R197, UR7, -R2.reuse ;  /* 0x00000007c54f7c23 */ /* 0x100fe20008010802 */
[--C-:B------:R-:W-:Y:S01]  /*9b90*/  FFMA.FTZ R78, R230, UR7, -R2.reuse ;  /* 0x00000007e64e7c23 */ /* 0x100fe20008010802 */
[----:B------:R-:W-:Y:S01]  /*9ba0*/  FFMA.FTZ R77, R191, UR7, -R2 ;  /* 0x00000007bf4d7c23 */ /* 0x000fe20008010802 */
[----:B------:R-:W-:Y:S01]  /*9bb0*/  MOV R215, R190 ;  /* 0x000000be00d77202 */ /* 0x000fe20000000f00 */
[----:B------:R-:W-:Y:S01]  /*9bc0*/  IMAD.MOV.U32 R190, RZ, RZ, R90 ;  /* 0x000000ffffbe7224 */ /* 0x000fe200078e005a */
[----:B------:R-:W-:Y:S01]  /*9bd0*/  MOV R210, R189 ;  /* 0x000000bd00d27202 */ /* 0x000fe20000000f00 */
[C---:B------:R-:W-:Y:S01]  /*9be0*/  HMMA.16816.F32.BF16 R68, R4.reuse, R14, R32 ;  /* 0x0000000e0444723c */ /* 0x040fe20000041820 */
[----:B------:R-:W-:Y:S01]  /*9bf0*/  FFMA.FTZ R32, R226, UR7, -R2 ;  /* 0x00000007e2207c23 */ /* 0x000fe20008010802 */
[----:B------:R-:W-:Y:S01]  /*9c00*/  FFMA.FTZ R2, R218, UR7, -R3 ;  /* 0x00000007da027c23 */ /* 0x000fe20008010803 */
[----:B------:R-:W-:Y:S01]  /*9c10*/  MOV R189, R182 ;  /* 0x000000b600bd7202 */ /* 0x000fe20000000f00 */
[----:B------:R-:W-:Y:S01]  /*9c20*/  FADD.FTZ R0, R203, R0 ;  /* 0x00000000cb007221 */ /* 0x000fe20000010000 */
[----:B------:R-:W-:Y:S01]  /*9c30*/  MOV R90, R181 ;  /* 0x000000b5005a7202 */ /* 0x000fe20000000f00 */
[----:B------:R1:W-:Y:S01]  /*9c40*/  MUFU.EX2 R96, R2 ;  /* 0x0000000200607308 */ /* 0x0003e20000000800 */
[----:B------:R-:W-:Y:S01]  /*9c50*/  MOV R182, R180 ;  /* 0x000000b400b67202 */ /* 0x000fe20000000f00 */
[----:B------:R-:W-:Y:S01]  /*9c60*/  IMAD.MOV.U32 R181, RZ, RZ, R235 ;  /* 0x000000ffffb57224 */ /* 0x000fe200078e00eb */
[----:B------:R-:W-:Y:S01]  /*9c70*/  MOV R180, R145 ;  /* 0x0000009100b47202 */ /* 0x000fe20000000f00 */
[C---:B------:R-:W-:Y:S01]  /*9c80*/  HMMA.16816.F32.BF16 R72, R4.reuse, R28, R72 ;  /* 0x0000001c0448723c */ /* 0x040fe20000041848 */
[----:B------:R-:W-:Y:S01]  /*9c90*/  MOV R229, R90 ;  /* 0x0000005a00e57202 */ /* 0x000fe20000000f00 */
[----:B------:R-:W-:Y:S01]  /*9ca0*/  IMAD.MOV.U32 R151, RZ, RZ, R181 ;  /* 0x000000ffff977224 */ /* 0x000fe200078e00b5 */
[----:B------:R-:W-:Y:S01]  /*9cb0*/  MOV R149, R180 ;  /* 0x000000b400957202 */ /* 0x000fe20000000f00 */
[----:B------:R-:W-:Y:S01]  /*9cc0*/  IMAD.MOV.U32 R145, RZ, RZ, R147 ;  /* 0x000000ffff917224 */ /* 0x000fe200078e0093 */
[----:B------:R-:W-:Y:S01]  /*9cd0*/  MOV R205, R215 ;  /* 0x000000d700cd7202 */ /* 0x000fe20000000f00 */
[--C-:B------:R-:W-:Y:S01]  /*9ce0*/  FFMA.FTZ R35, R202, UR7, -R3.reuse ;  /* 0x00000007ca237c23 */ /* 0x100fe20008010803 */
[----:B------:R-:W-:Y:S01]  /*9cf0*/  MOV R195, R189 ;  /* 0x000000bd00c37202 */ /* 0x000fe20000000f00 */
[C---:B------:R-:W-:Y:S01]  /*9d00*/  HMMA.16816.F32.BF16 R64, R4.reuse, R30, R64 ;  /* 0x0000001e0440723c */ /* 0x040fe20000041840 */
[----:B------:R-:W-:Y:S01]  /*9d10*/  MOV R203, R210 ;  /* 0x000000d200cb7202 */ /* 0x000fe20000000f00 */
[--C-:B-1----:R-:W-:Y:S01]  /*9d20*/  FFMA.FTZ R2, R209, UR7, -R3.reuse ;  /* 0x00000007d1027c23 */ /* 0x102fe20008010803 */
[----:B------:R-:W-:Y:S01]  /*9d30*/  MOV R147, R160 ;  /* 0x000000a000937202 */ /* 0x000fe20000000f00 */
[--C-:B------:R-:W-:Y:S01]  /*9d40*/  FFMA.FTZ R34, R231, UR7, -R3.reuse ;  /* 0x00000007e7227c23 */ /* 0x100fe20008010803 */
[----:B------:R-:W-:Y:S01]  /*9d50*/  MOV R160, R146 ;  /* 0x0000009200a07202 */ /* 0x000fe20000000f00 */
[----:B------:R1:W-:Y:S01]  /*9d60*/  MUFU.EX2 R98, R2 ;  /* 0x0000000200627308 */ /* 0x0003e20000000800 */
[----:B------:R-:W-:Y:S01]  /*9d70*/  FFMA.FTZ R33, R200, UR7, -R3 ;  /* 0x00000007c8217c23 */ /* 0x000fe20008010803 */
[----:B------:R-:W-:Y:S01]  /*9d80*/  HMMA.16816.F32.BF16 R60, R4, R24, R60 ;  /* 0x00000018043c723c */ /* 0x000fe2000004183c */
[----:B------:R-:W-:-:S07]  /*9d90*/  MOV R146, R247 ;  /* 0x000000f700927202 */ /* 0x000fce0000000f00 */
[----:B------:R-:W-:Y:S01]  /*9da0*/  HMMA.16816.F32.BF16 R44, R4, R26, R56 ;  /* 0x0000001a042c723c */ /* 0x000fe20000041838 */
[----:B------:R-:W2:Y:S01]  /*9db0*/  LDL.LU R247, [R1+0xdc] ;  /* 0x0000dc0001f77983 */ /* 0x000ea20000300800 */
[----:B-1----:R-:W-:-:S03]  /*9dc0*/  FADD.FTZ R2, R177, R242 ;  /* 0x000000f2b1027221 */ /* 0x002fc60000010000 */
[----:B------:R-:W3:Y:S03]  /*9dd0*/  LDL.LU R235, [R1+0xd8] ;  /* 0x0000d80001eb7983 */ /* 0x000ee60000300800 */
[----:B------:R-:W-:Y:S01]  /*9de0*/  HMMA.16816.F32.BF16 R164, R4, R12, R36 ;  /* 0x0000000c04a4723c */ /* 0x000fe20000041824 */
[--C-:B------:R-:W-:Y:S01]  /*9df0*/  FFMA.FTZ R5, R217, UR7, -R8.reuse ;  /* 0x00000007d9057c23 */ /* 0x100fe20008010808 */
[--C-:B------:R-:W-:Y:S01]  /*9e00*/  FFMA.FTZ R4, R212, UR7, -R8.reuse ;  /* 0x00000007d4047c23 */ /* 0x100fe20008010808 */
[--C-:B------:R-:W-:Y:S01]  /*9e10*/  FFMA.FTZ R39, R201, UR7, -R8.reuse ;  /* 0x00000007c9277c23 */ /* 0x100fe20008010808 */
[--C-:B------:R-:W-:Y:S01]  /*9e20*/  FFMA.FTZ R38, R236, UR7, -R8.reuse ;  /* 0x00000007ec267c23 */ /* 0x100fe20008010808 */
[----:B------:R-:W-:Y:S01]  /*9e30*/  FFMA.FTZ R37, R196, UR7, -R8 ;  /* 0x00000007c4257c23 */ /* 0x000fe20008010808 */
[----:B------:R-:W-:Y:S01]  /*9e40*/  FADD.FTZ R8, R229, R2 ;  /* 0x00000002e5087221 */ /* 0x000fe20000010000 */
[----:B------:R-:W-:Y:S01]  /*9e50*/  MOV R229, R149 ;  /* 0x0000009500e57202 */ /* 0x000fe20000000f00 */
[----:B------:R1:W-:Y:S01]  /*9e60*/  MUFU.EX2 R99, R4 ;  /* 0x0000000400637308 */ /* 0x0003e20000000800 */
[----:B------:R-:W-:Y:S01]  /*9e70*/  MOV R149, R151 ;  /* 0x0000009700957202 */ /* 0x000fe20000000f00 */
[----:B------:R-:W-:Y:S01]  /*9e80*/  FFMA.FTZ R36, R208, UR7, -R3 ;  /* 0x00000007d0247c23 */ /* 0x000fe20008010803 */
[----:B------:R-:W-:Y:S01]  /*9e90*/  MOV R151, R195 ;  /* 0x000000c300977202 */ /* 0x000fe20000000f00 */
[----:B------:R-:W-:Y:S01]  /*9ea0*/  IMAD.MOV.U32 R195, RZ, RZ, R205 ;  /* 0x000000ffffc37224 */ /* 0x000fe200078e00cd */
[----:B------:R-:W-:Y:S01]  /*9eb0*/  MOV R205, R203 ;  /* 0x000000cb00cd7202 */ /* 0x000fe20000000f00 */
[----:B------:R-:W4:Y:S01]  /*9ec0*/  LDL.LU R242, [R1+0xd4] ;  /* 0x0000d40001f27983 */ /* 0x000f220000300800 */
[----:B------:R-:W-:Y:S01]  /*9ed0*/  MOV R203, R227 ;  /* 0x000000e300cb7202 */ /* 0x000fe20000000f00 */
[----:B------:R-:W-:Y:S01]  /*9ee0*/  FADD.FTZ R0, R175, R0 ;  /* 0x00000000af007221 */ /* 0x000fe20000010000 */
[----:B------:R-:W-:Y:S01]  /*9ef0*/  MOV R227, R186 ;  /* 0x000000ba00e37202 */ /* 0x000fe20000000f00 */
[----:B------:R-:W-:Y:S01]  /*9f00*/  IMAD.MOV.U32 R186, RZ, RZ, R184 ;  /* 0x000000ffffba7224 */ /* 0x000fe200078e00b8 */
[----:B------:R-:W-:Y:S01]  /*9f10*/  MOV R184, R150 ;  /* 0x0000009600b87202 */ /* 0x000fe20000000f00 */
[----:B------:R2:W5:Y:S01]  /*9f20*/  LDL.LU R177, [R1+0xd0] ;  /* 0x0000d00001b17983 */ /* 0x0005620000300800 */
[----:B------:R-:W-:Y:S01]  /*9f30*/  MOV R150, R187 ;  /* 0x000000bb00967202 */ /* 0x000fe20000000f00 */
[----:B-1----:R-:W-:Y:S01]  /*9f40*/  FFMA.FTZ R4, R221, UR7, -R3 ;  /* 0x00000007dd047c23 */ /* 0x002fe20008010803 */
[----:B------:R-:W-:Y:S01]  /*9f50*/  MOV R187, R193 ;  /* 0x000000c100bb7202 */ /* 0x000fe20000000f00 */
[----:B------:R-:W-:Y:S01]  /*9f60*/  IMAD.MOV.U32 R193, RZ, RZ, R185 ;  /* 0x000000ffffc17224 */ /* 0x000fe200078e00b9 */
[----:B------:R-:W-:Y:S01]  /*9f70*/  MOV R185, R194 ;  /* 0x000000c200b97202 */ /* 0x000fe20000000f00 */
[----:B------:R-:W-:Y:S01]  /*9f80*/  FADD.FTZ R3, R216, R211 ;  /* 0x000000d3d8037221 */ /* 0x000fe20000010000 */
[----:B------:R-:W-:Y:S01]  /*9f90*/  MOV R194, R192 ;  /* 0x000000c000c27202 */ /* 0x000fe20000000f00 */
[----:B------:R-:W1:Y:S01]  /*9fa0*/  LDSM.16.MT88.4 R28, [R179+0xb000] ;  /* 0x00b00000b31c783b */ /* 0x000e620000004200 */
[----:B------:R-:W-:Y:S01]  /*9fb0*/  MOV R192, R163 ;  /* 0x000000a300c07202 */ /* 0x000fe20000000f00 */
[----:B------:R-:W-:Y:S01]  /*9fc0*/  IMAD.MOV.U32 R163, RZ, RZ, R161 ;  /* 0x000000ffffa37224 */ /* 0x000fe200078e00a1 */
[----:B------:R-:W-:Y:S01]  /*9fd0*/  MOV R161, R232 ;  /* 0x000000e800a17202 */ /* 0x000fe20000000f00 */
[----:B------:R-:W-:Y:S01]  /*9fe0*/  FADD.FTZ R3, R229, R3 ;  /* 0x00000003e5037221 */ /* 0x000fe20000010000 */
[----:B------:R-:W2:Y:S01]  /*9ff0*/  LDL.LU R232, [R1+0xcc] ;  /* 0x0000cc0001e87983 */ /* 0x000ea20000300800 */
[----:B------:R-:W1:Y:S03]  /*a000*/  MUFU.EX2 R100, R5 ;  /* 0x0000000500647308 */ /* 0x000e660000000800 */
[----:B------:R-:W3:Y:S01]  /*a010*/  LDL.LU R229, [R1+0x78] ;  /* 0x0000780001e57983 */ /* 0x000ee20000300800 */
[----:B------:R1:W1:Y:S03]  /*a020*/  MUFU.EX2 R97, R4 ;  /* 0x0000000400617308 */ /* 0x0002660000000800 */
[----:B------:R-:W4:Y:S04]  /*a030*/  LDL.LU R175, [R1+0xc8] ;  /* 0x0000c80001af7983 */ /* 0x000f280000300800 */
[----:B------:R-:W1:Y:S04]  /*a040*/  LDSM.16.MT88.4 R24, [R225+0xb000] ;  /* 0x00b00000e118783b */ /* 0x000e680000004200 */
[----:B------:R-:W1:Y:S04]  /*a050*/  LDSM.16.MT88.4 R20, [R220+0xb000] ;  /* 0x00b00000dc14783b */ /* 0x000e680000004200 */
[----:B------:R-:W1:Y:S01]  /*a060*/  LDSM.16.MT88.4 R12, [R124+0xb000] ;  /* 0x00b000007c0c783b */ /* 0x000e620000004200 */
[----:B------:R-:W-:Y:S04]  /*a070*/  MUFU.EX2 R90, R42 ;  /* 0x0000002a005a7308 */ /* 0x000fe80000000800 */
[----:B------:R-:W-:Y:S04]  /*a080*/  MUFU.EX2 R81, R81 ;  /* 0x0000005100517308 */ /* 0x000fe80000000800 */
[----:B------:R-:W1:Y:S04]  /*a090*/  MUFU.EX2 R80, R80 ;  /* 0x0000005000507308 */ /* 0x000e680000000800 */
[----:B------:R-:W-:Y:S04]  /*a0a0*/  MUFU.EX2 R43, R43 ;  /* 0x0000002b002b7308 */ /* 0x000fe80000000800 */
[----:B------:R-:W-:Y:S04]  /*a0b0*/  MUFU.EX2 R32, R32 ;  /* 0x0000002000207308 */ /* 0x000fe80000000800 */
[----:B------:R-:W1:Y:S04]  /*a0c0*/  MUFU.EX2 R19, R19 ;  /* 0x0000001300137308 */ /* 0x000e680000000800 */
[----:B------:R-:W-:Y:S04]  /*a0d0*/  MUFU.EX2 R18, R18 ;  /* 0x0000001200127308 */ /* 0x000fe80000000800 */
[----:B------:R-:W1:Y:S02]  /*a0e0*/  MUFU.EX2 R42, R17 ;  /* 0x00000011002a7308 */ /* 0x000e640000000800 */
[----:B-1----:R-:W-:Y:S01]  /*a0f0*/  F2FP.BF16.F32.PACK_AB R4, R100, R101 ;  /* 0x000000656404723e */ /* 0x002fe200000010ff */
[----:B------:R-:W-:Y:S01]  /*a100*/  FADD.FTZ R41, R41, R228 ;  /* 0x000000e429297221 */ /* 0x000fe20000010000 */
[----:B------:R-:W-:-:S02]  /*a110*/  F2FP.BF16.F32.PACK_AB R5, R96, R97 ;  /* 0x000000616005723e */ /* 0x000fc400000010ff */
[----:B------:R-:W-:Y:S02]  /*a120*/  F2FP.BF16.F32.PACK_AB R6, R102, R99 ;  /* 0x000000636606723e */ /* 0x000fe400000010ff */
[----:B------:R-:W-:Y:S01]  /*a130*/  F2FP.BF16.F32.PACK_AB R7, R98, R91 ;  /* 0x0000005b6207723e */ /* 0x000fe200000010ff */
[----:B------:R-:W-:Y:S01]  /*a140*/  FADD.FTZ R8, R174, R8 ;  /* 0x00000008ae087221 */ /* 0x000fe20000010000 */
[----:B------:R-:W-:Y:S01]  /*a150*/  MOV R207, R162 ;  /* 0x000000a200cf7202 */ /* 0x000fe20000000f00 */
[----:B------:R-:W-:Y:S01]  /*a160*/  IMAD.MOV.U32 R198, RZ, RZ, R145 ;  /* 0x000000ffffc67224 */ /* 0x000fe200078e0091 */
[----:B------:R-:W-:Y:S01]  /*a170*/  MOV R206, R195 ;  /* 0x000000c300ce7202 */ /* 0x000fe20000000f00 */
[----:B------:R-:W-:Y:S01]  /*a180*/  IMAD.MOV.U32 R199, RZ, RZ, R190 ;  /* 0x000000ffffc77224 */ /* 0x000fe200078e00be */
[----:B------:R-:W-:Y:S01]  /*a190*/  MOV R211, R182 ;  /* 0x000000b600d37202 */ /* 0x000fe20000000f00 */
[----:B------:R-:W-:Y:S01]  /*a1a0*/  IMAD.MOV.U32 R215, RZ, RZ, R136 ;  /* 0x000000ffffd77224 */ /* 0x000fe200078e0088 */
[----:B------:R-:W-:Y:S01]  /*a1b0*/  MOV R216, R138 ;  /* 0x0000008a00d87202 */ /* 0x000fe20000000f00 */
[----:B------:R-:W-:Y:S01]  /*a1c0*/  FADD.FTZ R8, R207, R8 ;  /* 0x00000008cf087221 */ /* 0x000fe20000010000 */
[----:B------:R-:W-:Y:S01]  /*a1d0*/  MOV R228, R139 ;  /* 0x0000008b00e47202 */ /* 0x000fe20000000f00 */
[C---:B------:R-:W-:Y:S01]  /*a1e0*/  HMMA.16816.F32.BF16 R180, R4.reuse, R28, R116 ;  /* 0x0000001c04b4723c */ /* 0x040fe20000041874 */
[----:B------:R-:W-:Y:S01]  /*a1f0*/  MOV R210, R137 ;  /* 0x0000008900d27202 */ /* 0x000fe20000000f00 */
[----:B------:R-:W-:Y:S01]  /*a200*/  IMAD.MOV.U32 R207, RZ, RZ, R198 ;  /* 0x000000ffffcf7224 */ /* 0x000fe200078e00c6 */
[----:B------:R-:W-:Y:S01]  /*a210*/  MOV R198, R206 ;  /* 0x000000ce00c67202 */ /* 0x000fe20000000f00 */
[----:B------:R-:W-:Y:S01]  /*a220*/  FADD.FTZ R0, R149, R0 ;  /* 0x0000000095007221 */ /* 0x000fe20000010000 */
[----:B------:R-:W-:Y:S01]  /*a230*/  MOV R212, R186 ;  /* 0x000000ba00d47202 */ /* 0x000fe20000000f00 */
[----:B------:R-:W-:Y:S01]  /*a240*/  IMAD.MOV.U32 R213, RZ, RZ, R150 ;  /* 0x000000ffffd57224 */ /* 0x000fe200078e0096 */
[----:B------:R-:W-:Y:S01]  /*a250*/  MOV R219, R187 ;  /* 0x000000bb00db7202 */ /* 0x000fe20000000f00 */
[C---:B------:R-:W-:Y:S01]  /*a260*/  HMMA.16816.F32.BF16 R188, R4.reuse, R30, R108 ;  /* 0x0000001e04bc723c */ /* 0x040fe2000004186c */
[----:B------:R-:W-:Y:S01]  /*a270*/  MOV R221, R198 ;  /* 0x000000c600dd7202 */ /* 0x000fe20000000f00 */
[----:B------:R-:W-:Y:S01]  /*a280*/  FADD.FTZ R8, R243, R8 ;  /* 0x00000008f3087221 */ /* 0x000fe20000010000 */
[----:B------:R-:W-:Y:S01]  /*a290*/  MOV R148, R193 ;  /* 0x000000c100947202 */ /* 0x000fe20000000f00 */
[----:B------:R-:W-:Y:S01]  /*a2a0*/  IMAD.MOV.U32 R224, RZ, RZ, R205 ;  /* 0x000000ffffe07224 */ /* 0x000fe200078e00cd */
[----:B------:R-:W-:Y:S01]  /*a2b0*/  MOV R226, R203 ;  /* 0x000000cb00e27202 */ /* 0x000fe20000000f00 */
[----:B------:R-:W1:Y:S01]  /*a2c0*/  MUFU.EX2 R82, R82 ;  /* 0x0000005200527308 */ /* 0x000e620000000800 */
[----:B------:R-:W-:Y:S01]  /*a2d0*/  MOV R217, R227 ;  /* 0x000000e300d97202 */ /* 0x000fe20000000f00 */
[C---:B------:R-:W-:Y:S08]  /*a2e0*/  HMMA.16816.F32.BF16 R136, R4.reuse, R24, R92 ;  /* 0x000000180488723c */ /* 0x040ff0000004185c */
[C---:B------:R-:W-:Y:S08]  /*a2f0*/  HMMA.16816.F32.BF16 R140, R4.reuse, R26, R140 ;  /* 0x0000001a048c723c */ /* 0x040ff0000004188c */
[C---:B------:R-:W-:Y:S08]  /*a300*/  HMMA.16816.F32.BF16 R152, R4.reuse, R20, R152 ;  /* 0x000000140498723c */ /* 0x040ff00000041898 */
[C---:B------:R-:W-:Y:S08]  /*a310*/  HMMA.16816.F32.BF16 R156, R4.reuse, R22, R156 ;  /* 0x00000016049c723c */ /* 0x040ff0000004189c */
[C---:B------:R-:W-:Y:S08]  /*a320*/  HMMA.16816.F32.BF16 R168, R4.reuse, R12, R168 ;  /* 0x0000000c04a8723c */ /* 0x040ff000000418a8 */
[----:B------:R-:W-:Y:S01]  /*a330*/  HMMA.16816.F32.BF16 R56, R4, R14, R84 ;  /* 0x0000000e0438723c */ /* 0x000fe20000041854 */
[----:B------:R-:W-:Y:S01]  /*a340*/  F2FP.BF16.F32.PACK_AB R4, R80, R81 ;  /* 0x000000515004723e */ /* 0x000fe200000010ff */
[----:B------:R-:W1:Y:S01]  /*a350*/  MUFU.EX2 R76, R76 ;  /* 0x0000004c004c7308 */ /* 0x000e620000000800 */
[----:B------:R-:W-:Y:S01]  /*a360*/  F2FP.BF16.F32.PACK_AB R5, R19, R32 ;  /* 0x000000201305723e */ /* 0x000fe200000010ff */
[----:B------:R1:W5:Y:S01]  /*a370*/  LDL.LU R174, [R1+0xc4] ;  /* 0x0000c40001ae7983 */ /* 0x0003620000300800 */
[----:B------:R-:W-:-:S02]  /*a380*/  F2FP.BF16.F32.PACK_AB R6, R90, R43 ;  /* 0x0000002b5a06723e */ /* 0x000fc400000010ff */
[----:B------:R-:W-:Y:S01]  /*a390*/  F2FP.BF16.F32.PACK_AB R7, R42, R18 ;  /* 0x000000122a07723e */ /* 0x000fe200000010ff */
[----:B------:R-:W-:-:S06]  /*a3a0*/  FADD.FTZ R0, R246, R0 ;  /* 0x00000000f6007221 */ /* 0x000fcc0000010000 */
[C---:B------:R-:W-:Y:S01]  /*a3b0*/  HMMA.16816.F32.BF16 R164, R4.reuse, R12, R164 ;  /* 0x0000000c04a4723c */ /* 0x040fe200000418a4 */
[----:B------:R-:W-:Y:S01]  /*a3c0*/  MOV R149, R185 ;  /* 0x000000b900957202 */ /* 0x000fe20000000f00 */
[----:B------:R-:W-:Y:S02]  /*a3d0*/  IMAD.MOV.U32 R203, RZ, RZ, R192 ;  /* 0x000000ffffcb7224 */ /* 0x000fe400078e00c0 */
[----:B------:R-:W-:Y:S01]  /*a3e0*/  FADD.FTZ R17, R233, R0 ;  /* 0x00000000e9117221 */ /* 0x000fe20000010000 */
[----:B------:R-:W-:Y:S02]  /*a3f0*/  MOV R227, R184 ;  /* 0x000000b800e37202 */ /* 0x000fe40000000f00 */
[----:B------:R-:W-:Y:S02]  /*a400*/  MOV R186, R163 ;  /* 0x000000a300ba7202 */ /* 0x000fe40000000f00 */
[----:B------:R-:W-:Y:S01]  /*a410*/  MOV R184, R161 ;  /* 0x000000a100b87202 */ /* 0x000fe20000000f00 */
[----:B------:R-:W-:Y:S01]  /*a420*/  HMMA.16816.F32.BF16 R72, R4, R28, R72 ;  /* 0x0000001c0448723c */ /* 0x000fe20000041848 */
[----:B------:R-:W-:-:S02]  /*a430*/  MOV R150, R144 ;  /* 0x0000009000967202 */ /* 0x000fc40000000f00 */
[----:B------:R-:W-:Y:S02]  /*a440*/  MOV R185, R160 ;  /* 0x000000a000b97202 */ /* 0x000fe40000000f00 */
[----:B------:R-:W-:Y:S01]  /*a450*/  MOV R187, R146 ;  /* 0x0000009200bb7202 */ /* 0x000fe20000000f00 */
[----:B------:R-:W-:Y:S02]  /*a460*/  LDSM.16.MT88.4 R160, [R220+0xb800] ;  /* 0x00b80000dca0783b */ /* 0x000fe40000004200 */
[C---:B------:R-:W-:Y:S01]  /*a470*/  HMMA.16816.F32.BF16 R64, R4.reuse, R30, R64 ;  /* 0x0000001e0440723c */ /* 0x040fe20000041840 */
[----:B------:R-:W-:Y:S02]  /*a480*/  MOV R205, R134 ;  /* 0x0000008600cd7202 */ /* 0x000fe40000000f00 */
[----:B------:R-:W-:Y:S02]  /*a490*/  MOV R134, R147 ;  /* 0x0000009300867202 */ /* 0x000fe40000000f00 */
[----:B------:R-:W-:Y:S03]  /*a4a0*/  LDSM.16.MT88.4 R144, [R225+0xb800] ;  /* 0x00b80000e190783b */ /* 0x000fe60000004200 */
[C---:B------:R-:W-:Y:S08]  /*a4b0*/  HMMA.16816.F32.BF16 R60, R4.reuse, R24, R60 ;  /* 0x00000018043c723c */ /* 0x040ff0000004183c */
[C---:B------:R-:W-:Y:S08]  /*a4c0*/  HMMA.16816.F32.BF16 R44, R4.reuse, R26, R44 ;  /* 0x0000001a042c723c */ /* 0x040ff0000004182c */
[C---:B------:R-:W-:Y:S08]  /*a4d0*/  HMMA.16816.F32.BF16 R48, R4.reuse, R20, R48 ;  /* 0x000000140430723c */ /* 0x040ff00000041830 */
[C---:B------:R-:W-:Y:S01]  /*a4e0*/  HMMA.16816.F32.BF16 R24, R4.reuse, R22, R52 ;  /* 0x000000160418723c */ /* 0x040fe20000041834 */
[----:B------:R-:W-:Y:S07]  /*a4f0*/  LDSM.16.MT88.4 R20, [R124+0xb800] ;  /* 0x00b800007c14783b */ /* 0x000fee0000004200 */
[----:B------:R-:W-:Y:S01]  /*a500*/  HMMA.16816.F32.BF16 R28, R4, R14, R68 ;  /* 0x0000000e041c723c */ /* 0x000fe20000041844 */
[----:B------:R-:W-:Y:S01]  /*a510*/  FADD.FTZ R4, R10, R17 ;  /* 0x000000110a047221 */ /* 0x000fe20000010000 */
[----:B------:R-:W1:Y:S04]  /*a520*/  MUFU.EX2 R40, R40 ;  /* 0x0000002800287308 */ /* 0x000e680000000800 */
[----:B------:R-:W1:Y:S04]  /*a530*/  MUFU.EX2 R36, R36 ;  /* 0x0000002400247308 */ /* 0x000e680000000800 */
[----:B------:R-:W1:Y:S01]  /*a540*/  MUFU.EX2 R89, R89 ;  /* 0x0000005900597308 */ /* 0x000e620000000800 */
[----:B---3--:R-:W-:Y:S01]  /*a550*/  FADD.FTZ R2, R229, R41 ;  /* 0x00000029e5027221 */ /* 0x008fe20000010000 */
[----:B------:R-:W-:Y:S01]  /*a560*/  MOV R229, R151 ;  /* 0x0000009700e57202 */ /* 0x000fe20000000f00 */
[----:B----4-:R-:W-:-:S03]  /*a570*/  FADD.FTZ R3, R175, R3 ;  /* 0x00000003af037221 */ /* 0x010fc60000010000 */
[----:B------:R-:W-:Y:S01]  /*a580*/  MOV R206, R229 ;  /* 0x000000e500ce7202 */ /* 0x000fe20000000f00 */
[----:B--2---:R-:W-:Y:S01]  /*a590*/  FADD.FTZ R2, R232, R2 ;  /* 0x00000002e8027221 */ /* 0x004fe20000010000 */
[----:B------:R-:W-:Y:S01]  /*a5a0*/  MOV R229, R199 ;  /* 0x000000c700e57202 */ /* 0x000fe20000000f00 */
[----:B------:R-:W-:Y:S01]  /*a5b0*/  FADD.FTZ R3, R207, R3 ;  /* 0x00000003cf037221 */ /* 0x000fe20000010000 */
[----:B------:R-:W-:Y:S01]  /*a5c0*/  MOV R199, R211 ;  /* 0x000000d300c77202 */ /* 0x000fe20000000f00 */
[----:B------:R-:W2:Y:S01]  /*a5d0*/  MUFU.EX2 R79, R79 ;  /* 0x0000004f004f7308 */ /* 0x000ea20000000800 */
[----:B------:R-:W-:Y:S01]  /*a5e0*/  MOV R230, R206 ;  /* 0x000000ce00e67202 */ /* 0x000fe20000000f00 */
[----:B------:R-:W-:Y:S01]  /*a5f0*/  FADD.FTZ R13, R242, R3 ;  /* 0x00000003f20d7221 */ /* 0x000fe20000010000 */
[----:B------:R-:W-:Y:S01]  /*a600*/  MOV R207, R229 ;  /* 0x000000e500cf7202 */ /* 0x000fe20000000f00 */
[----:B------:R-:W-:Y:S01]  /*a610*/  FADD.FTZ R3, R221, R8 ;  /* 0x00000008dd037221 */ /* 0x000fe20000010000 */
[----:B------:R-:W-:Y:S01]  /*a620*/  MOV R206, R199 ;  /* 0x000000c700ce7202 */ /* 0x000fe20000000f00 */
[----:B------:R-:W-:Y:S01]  /*a630*/  FADD.FTZ R2, R247, R2 ;  /* 0x00000002f7027221 */ /* 0x000fe20000010000 */
[----:B------:R-:W-:Y:S01]  /*a640*/  MOV R221, R230 ;  /* 0x000000e600dd7202 */ /* 0x000fe20000000f00 */
[----:B------:R-:W3:Y:S01]  /*a650*/  MUFU.EX2 R39, R39 ;  /* 0x0000002700277308 */ /* 0x000ee20000000800 */
[----:B------:R-:W-:Y:S01]  /*a660*/  MOV R230, R207 ;  /* 0x000000cf00e67202 */ /* 0x000fe20000000f00 */
[----:B------:R4:W5:Y:S01]  /*a670*/  LDL.LU R175, [R1+0xc0] ;  /* 0x0000c00001af7983 */ /* 0x0009620000300800 */
        /* <DEDUP_REMOVED lines=13> */
[----:B------:R-:W-:Y:S01]  /*a750*/  IMAD.MOV.U32 R151, RZ, RZ, R203 ;  /* 0x000000ffff977224 */ /* 0x000fe200078e00cb */
        /* <DEDUP_REMOVED lines=27> */
[----:B------:R-:W4:Y:S01]  /*a910*/  LDSM.16.MT88.4 R192, [R179+0xb800] ;  /* 0x00b80000b3c0783b */ /* 0x000f220000004200 */
        /* <DEDUP_REMOVED lines=77> */
[----:B------:R-:W4:Y:S01]  /*adf0*/  MUFU.EX2 R88, R88 ;  /* 0x0000005800587308 */ /* 0x000f220000000800 */
[----:B------:R-:W-:Y:S01]  /*ae00*/  FADD.FTZ R4, R90, R4 ;  /* 0x000000045a047221 */ /* 0x000fe20000010000 */
[----:B------:R-:W-:-:S02]  /*ae10*/  FADD.FTZ R3, R42, R3 ;  /* 0x000000032a037221 */ /* 0x000fc40000010000 */
[----:B------:R-:W4:Y:S01]  /*ae20*/  MUFU.EX2 R78, R78 ;  /* 0x0000004e004e7308 */ /* 0x000f220000000800 */
[----:B------:R-:W-:-:S03]  /*ae30*/  FADD.FTZ R2, R102, R2 ;  /* 0x0000000266027221 */ /* 0x000fc60000010000 */
[----:B------:R-:W4:Y:S01]  /*ae40*/  MUFU.EX2 R38, R38 ;  /* 0x0000002600267308 */ /* 0x000f220000000800 */
[----:B------:R-:W-:-:S03]  /*ae50*/  FADD.FTZ R0, R98, R0 ;  /* 0x0000000062007221 */ /* 0x000fc60000010000 */
[----:B------:R-:W4:Y:S01]  /*ae60*/  MUFU.EX2 R34, R34 ;  /* 0x0000002200227308 */ /* 0x000f220000000800 */
[----:B-1----:R-:W-:-:S03]  /*ae70*/  FADD.FTZ R4, R82, R4 ;  /* 0x0000000452047221 */ /* 0x002fc60000010000 */
[----:B------:R-:W1:Y:S01]  /*ae80*/  MUFU.EX2 R83, R83 ;  /* 0x0000005300537308 */ /* 0x000e620000000800 */
[----:B------:R-:W-:-:S03]  /*ae90*/  FADD.FTZ R3, R76, R3 ;  /* 0x000000034c037221 */ /* 0x000fc60000010000 */
[----:B------:R-:W-:Y:S01]  /*aea0*/  MUFU.EX2 R37, R37 ;  /* 0x0000002500257308 */ /* 0x000fe20000000800 */
[----:B------:R-:W-:-:S03]  /*aeb0*/  FADD.FTZ R2, R40, R2 ;  /* 0x0000000228027221 */ /* 0x000fc60000010000 */
[----:B------:R-:W-:Y:S04]  /*aec0*/  MUFU.EX2 R33, R33 ;  /* 0x0000002100217308 */ /* 0x000fe80000000800 */
[----:B------:R-:W1:Y:S01]  /*aed0*/  MUFU.EX2 R77, R77 ;  /* 0x0000004d004d7308 */ /* 0x000e620000000800 */
[----:B------:R-:W-:Y:S01]  /*aee0*/  FADD.FTZ R0, R36, R0 ;  /* 0x0000000024007221 */ /* 0x000fe20000010000 */
[----:B------:R1:W5:Y:S01]  /*aef0*/  LDL.LU R232, [R1+0xbc] ;  /* 0x0000bc0001e87983 */ /* 0x0003620000300800 */
[----:B------:R-:W-:Y:S01]  /*af00*/  FADD.FTZ R4, R89, R4 ;  /* 0x0000000459047221 */ /* 0x000fe20000010000 */
[----:B--2---:R-:W-:Y:S01]  /*af10*/  FADD.FTZ R3, R79, R3 ;  /* 0x000000034f037221 */ /* 0x004fe20000010000 */
[----:B---3--:R-:W-:Y:S01]  /*af20*/  FADD.FTZ R2, R39, R2 ;  /* 0x0000000227027221 */ /* 0x008fe20000010000 */
[----:B------:R2:W5:Y:S01]  /*af30*/  LDL.LU R248, [R1+0xb8] ;  /* 0x0000b80001f87983 */ /* 0x0005620000300800 */
[----:B----4-:R-:W-:Y:S01]  /*af40*/  FADD.FTZ R0, R35, R0 ;  /* 0x0000000023007221 */ /* 0x010fe20000010000 */
[----:B------:R-:W-:-:S02]  /*af50*/  FADD.FTZ R4, R88, R4 ;  /* 0x0000000458047221 */ /* 0x000fc40000010000 */
[----:B------:R2:W5:Y:S01]  /*af60*/  LDL.LU R247, [R1+0xb4] ;  /* 0x0000b40001f77983 */ /* 0x0005620000300800 */
[----:B------:R-:W-:-:S03]  /*af70*/  FADD.FTZ R3, R78, R3 ;  /* 0x000000034e037221 */ /* 0x000fc60000010000 */
[----:B------:R2:W5:Y:S01]  /*af80*/  LDL.LU R246, [R1+0xb0] ;  /* 0x0000b00001f67983 */ /* 0x0005620000300800 */
[----:B------:R-:W-:-:S03]  /*af90*/  FADD.FTZ R2, R38, R2 ;  /* 0x0000000226027221 */ /* 0x000fc60000010000 */
[----:B------:R2:W5:Y:S01]  /*afa0*/  LDL.LU R243, [R1+0xac] ;  /* 0x0000ac0001f37983 */ /* 0x0005620000300800 */
[----:B------:R-:W-:-:S03]  /*afb0*/  FADD.FTZ R0, R34, R0 ;  /* 0x0000000022007221 */ /* 0x000fc60000010000 */
[----:B------:R2:W5:Y:S01]  /*afc0*/  LDL.LU R242, [R1+0xa8] ;  /* 0x0000a80001f27983 */ /* 0x0005620000300800 */
[----:B-1----:R-:W-:-:S03]  /*afd0*/  FADD.FTZ R4, R83, R4 ;  /* 0x0000000453047221 */ /* 0x002fc60000010000 */
[----:B------:R2:W5:Y:S01]  /*afe0*/  LDL.LU R235, [R1+0xa4] ;  /* 0x0000a40001eb7983 */ /* 0x0005620000300800 */
[----:B------:R-:W-:Y:S01]  /*aff0*/  F2FP.BF16.F32.PACK_AB R196, R39, R40 ;  /* 0x0000002827c4723e */ /* 0x000fe200000010ff */
[----:B------:R-:W-:Y:S02]  /*b000*/  FADD.FTZ R3, R77, R3 ;  /* 0x000000034d037221 */ /* 0x000fe40000010000 */
[----:B------:R2:W5:Y:S01]  /*b010*/  LDL.LU R233, [R1+0xa0] ;  /* 0x0000a00001e97983 */ /* 0x0005620000300800 */
[----:B------:R-:W-:Y:S01]  /*b020*/  F2FP.BF16.F32.PACK_AB R197, R35, R36 ;  /* 0x0000002423c5723e */ /* 0x000fe200000010ff */
[C---:B------:R-:W-:Y:S01]  /*b030*/  FADD.FTZ R2, R37.reuse, R2 ;  /* 0x0000000225027221 */ /* 0x040fe20000010000 */
        /* <DEDUP_REMOVED lines=16> */
[----:B------:R2:W-:Y:S01]  /*b140*/  STL [R1+0x18], R2 ;  /* 0x0000180201007387 */ /* 0x0005e20000100800 */
[----:B------:R-:W1:Y:S04]  /*b150*/  S2R R237, SR_TID.X ;  /* 0x0000000000ed7919 */ /* 0x000e680000002100 */
[C---:B------:R-:W-:Y:S01]  /*b160*/  HMMA.16816.F32.BF16 R136, R196.reuse, R144, R136 ;  /* 0x00000090c488723c */ /* 0x040fe20000041888 */
[----:B------:R2:W-:Y:S07]  /*b170*/  STL [R1+0x24], R0 ;  /* 0x0000240001007387 */ /* 0x0005ee0000100800 */
        /* <DEDUP_REMOVED lines=13> */
[----:B------:R-:W-:Y:S01]  /*b250*/  UMOV UR12, 0xffffffff ;  /* 0xffffffff000c7882 */ /* 0x000fe20000000000 */
[----:B------:R-:W-:-:S03]  /*b260*/  NOP ;  /* 0x0000000000007918 */ /* 0x000fc60000000000 */
[----:B-12---:R-:W-:-:S15]  /*b270*/  BRA.U !UP0, `(.L_x_502) ;  /* 0x0000009908807547 */ /* 0x006fde000b800000 */
[----:B------:R-:W1:Y:S01]  /*b280*/  LDCU UR4, c[0x0][0x440] ;  /* 0x00008800ff0477ac */ /* 0x000e620008000800 */
[----:B------:R-:W-:Y:S01]  /*b290*/  IMAD.U32 R2, RZ, RZ, UR8 ;  /* 0x00000008ff027e24 */ /* 0x000fe2000f8e00ff */
[----:B------:R-:W-:Y:S01]  /*b2a0*/  MOV R3, UR8 ;  /* 0x0000000800037c02 */ /* 0x000fe20008000f00 */
[----:B------:R-:W-:Y:S01]  /*b2b0*/  IMAD.U32 R14, RZ, RZ, UR8 ;  /* 0x00000008ff0e7e24 */ /* 0x000fe2000f8e00ff */
[----:B------:R-:W-:Y:S01]  /*b2c0*/  UIADD3 UR12, UPT, UPT, UR20, -0x2, URZ ;  /* 0xfffffffe140c7890 */ /* 0x000fe2000fffe0ff */
[----:B------:R-:W-:Y:S01]  /*b2d0*/  IMAD.U32 R13, RZ, RZ, UR9 ;  /* 0x00000009ff0d7e24 */ /* 0x000fe2000f8e00ff */
[----:B------:R-:W-:-:S04]  /*b2e0*/  DEPBAR.LE SB0, 0x0 ;  /* 0x000080000000791a */ /* 0x000fc80000000000 */
[----:B------:R-:W-:Y:S01]  /*b2f0*/  UIMAD.WIDE.U32 UR14, UR12, UR8, URZ ;  /* 0x000000080c0e72a5 */ /* 0x000fe2000f8e00ff */
[----:B------:R-:W-:Y:S01]  /*b300*/  IMAD.U32 R12, RZ, RZ, UR8 ;  /* 0x00000008ff0c7e24 */ /* 0x000fe2000f8e00ff */
[----:B------:R-:W-:Y:S01]  /*b310*/  MOV R7, UR8 ;  /* 0x0000000800077c02 */ /* 0x000fe20008000f00 */
[----:B------:R-:W-:Y:S01]  /*b320*/  IMAD.U32 R8, RZ, RZ, UR9 ;  /* 0x00000009ff087e24 */ /* 0x000fe2000f8e00ff */
[----:B------:R-:W-:Y:S01]  /*b330*/  UIMAD UR12, UR12, UR9, UR15 ;  /* 0x000000090c0c72a4 */ /* 0x000fe2000f8e020f */
[----:B------:R-:W-:Y:S01]  /*b340*/  IMAD.U32 R4, RZ, RZ, UR8 ;  /* 0x00000008ff047e24 */ /* 0x000fe2000f8e00ff */
[----:B------:R-:W-:Y:S01]  /*b350*/  STL.64 [R1+0xc8], R150 ;  /* 0x0000c89601007387 */ /* 0x000fe20000100a00 */
[----:B------:R-:W-:Y:S01]  /*b360*/  IMAD.U32 R6, RZ, RZ, UR9 ;  /* 0x00000009ff067e24 */ /* 0x000fe2000f8e00ff */
[----:B------:R-:W-:Y:S01]  /*b370*/  BAR.SYNC.DEFER_BLOCKING 0x0 ;  /* 0x0000000000007b1d */ /* 0x000fe20000010000 */
[----:B-1---5:R-:W-:Y:S01]  /*b380*/  ISETP.GE.AND P1, PT, R233, UR4, PT ;  /* 0x00000004e9007c0c */ /* 0x022fe2000bf26270 */
[----:B------:R-:W-:Y:S01]  /*b390*/  USHF.L.U32 UR4, UR14, 0x7, URZ ;  /* 0x000000070e047899 */ /* 0x000fe200080006ff */
[----:B------:R-:W-:Y:S01]  /*b3a0*/  IMAD.MOV.U32 R173, RZ, RZ, 0x20 ;  /* 0x00000020ffad7424 */ /* 0x000fe200078e00ff */
[----:B------:R-:W-:-:S04]  /*b3b0*/  USHF.L.U64.HI UR12, UR14, 0x7, UR12 ;  /* 0x000000070e0c7899 */ /* 0x000fc8000801020c */
[----:B------:R-:W-:Y:S01]  /*b3c0*/  IMAD.U32 R0, RZ, RZ, UR4 ;  /* 0x00000004ff007e24 */ /* 0x000fe2000f8e00ff */
[----:B------:R-:W-:Y:S01]  /*b3d0*/  SEL R17, R173, 0xffffffe0, !P6 ;  /* 0xffffffe0ad117807 */ /* 0x000fe20007000000 */
[----:B------:R-:W-:Y:S01]  /*b3e0*/  IMAD.U32 R5, RZ, RZ, UR12 ;  /* 0x0000000cff057e24 */ /* 0x000fe2000f8e00ff */
[----:B------:R-:W-:Y:S03]  /*b3f0*/  STL.64 [R1+0xc0], R148 ;  /* 0x0000c09401007387 */ /* 0x000fe60000100a00 */
[----:B------:R-:W-:Y:S01]  /*b400*/  @!P1 LEA R2, P4, R2, UR4, 0x4 ;  /* 0x0000000402029c11 */ /* 0x000fe2000f8820ff */
[----:B------:R-:W-:Y:S01]  /*b410*/  STL.64 [R1+0xb8], R146 ;  /* 0x0000b89201007387 */ /* 0x000fe20000100a00 */
[----:B------:R-:W-:Y:S02]  /*b420*/  @!P1 LEA R3, P3, R3, UR4, 0x5 ;  /* 0x0000000403039c11 */ /* 0x000fe4000f8628ff */
[----:B------:R-:W-:Y:S01]  /*b430*/  @!P1 LEA.HI.X R13, R14, UR12, R13, 0x4, P4 ;  /* 0x0000000c0e0d9c11 */ /* 0x000fe2000a0f240d */
[----:B------:R-:W-:Y:S01]  /*b440*/  STL.64 [R1+0xb0], R144 ;  /* 0x0000b09001007387 */ /* 0x000fe20000100a00 */
[----:B------:R-:W-:-:S02]  /*b450*/  @!P1 LEA R28, P5, R0, R248, 0x1 ;  /* 0x000000f8001c9211 */ /* 0x000fc400078a08ff */
[-C--:B------:R-:W-:Y:S01]  /*b460*/  @!P1 LEA R26, P4, R2, R248.reuse, 0x1 ;  /* 0x000000f8021a9211 */ /* 0x080fe200078808ff */
[----:B------:R-:W-:Y:S01]  /*b470*/  STL.64 [R1+0xa8], R142 ;  /* 0x0000a88e01007387 */ /* 0x000fe20000100a00 */
[----:B------:R-:W-:Y:S02]  /*b480*/  @!P1 LEA.HI.X R8, R12, UR12, R8, 0x5, P3 ;  /* 0x0000000c0c089c11 */ /* 0x000fe400098f2c08 */
[-C--:B------:R-:W-:Y:S01]  /*b490*/  @!P1 LEA.HI.X R29, R0, R247.reuse, R5, 0x1, P5 ;  /* 0x000000f7001d9211 */ /* 0x080fe200028f0c05 */
[----:B------:R-:W-:Y:S01]  /*b4a0*/  IMAD.U32 R0, RZ, RZ, UR8 ;  /* 0x00000008ff007e24 */ /* 0x000fe2000f8e00ff */
[-C--:B------:R-:W-:Y:S01]  /*b4b0*/  @!P1 LEA.HI.X R27, R2, R247.reuse, R13, 0x1, P4 ;  /* 0x000000f7021b9211 */ /* 0x080fe200020f0c0d */
[----:B------:R-:W-:Y:S01]  /*b4c0*/  IMAD.U32 R13, RZ, RZ, UR12 ;  /* 0x0000000cff0d7e24 */ /* 0x000fe2000f8e00ff */
[----:B------:R-:W-:Y:S01]  /*b4d0*/  MOV R12, UR4 ;  /* 0x00000004000c7c02 */ /* 0x000fe20008000f00 */
[----:B------:R-:W-:Y:S01]  /*b4e0*/  IMAD.U32 R5, RZ, RZ, UR12 ;  /* 0x0000000cff057e24 */ /* 0x000fe2000f8e00ff */
[----:B------:R-:W-:Y:S01]  /*b4f0*/  @!P1 LEA R4, P2, R4, UR4, 0x6 ;  /* 0x0000000404049c11 */ /* 0x000fe2000f8430ff */
[----:B------:R-:W-:Y:S01]  /*b500*/  IMAD.U32 R2, RZ, RZ, UR8 ;  /* 0x00000008ff027e24 */ /* 0x000fe2000f8e00ff */
[-C--:B------:R-:W-:Y:S01]  /*b510*/  @!P1 LEA R24, P3, R3, R248.reuse, 0x1 ;  /* 0x000000f803189211 */ /* 0x080fe200078608ff */
[----:B------:R-:W-:Y:S01]  /*b520*/  @!P1 IMAD.WIDE.U32 R12, R0, 0x30, R12 ;  /* 0x00000030000c9825 */ /* 0x000fe200078e000c */
[----:B------:R-:W-:Y:S01]  /*b530*/  @!P1 LEA.HI.X R6, R7, UR12, R6, 0x6, P2 ;  /* 0x0000000c07069c11 */ /* 0x000fe200090f3406 */
[----:B------:R-:W-:Y:S01]  /*b540*/  @P1 STS.128 [R242+0x8000], RZ ;  /* 0x008000fff2001388 */ /* 0x000fe20000000c00 */
[CC--:B------:R-:W-:Y:S01]  /*b550*/  @!P1 LEA R22, P2, R4.reuse, R248.reuse, 0x1 ;  /* 0x000000f804169211 */ /* 0x0c0fe200078408ff */
[----:B------:R-:W-:Y:S01]  /*b560*/  IMAD.U32 R0, RZ, RZ, UR9 ;  /* 0x00000009ff007e24 */ /* 0x000fe2000f8e00ff */
[-C--:B------:R-:W-:Y:S01]  /*b570*/  @!P1 LEA.HI.X R25, R3, R247.reuse, R8, 0x1, P3 ;  /* 0x000000f703199211 */ /* 0x080fe200018f0c08 */
[----:B------:R-:W-:Y:S01]  /*b580*/  IMAD.U32 R8, RZ, RZ, UR8 ;  /* 0x00000008ff087e24 */ /* 0x000fe2000f8e00ff */
[----:B------:R-:W-:Y:S01]  /*b590*/  @!P1 LEA.HI.X R23, R4, R247, R6, 0x1, P2 ;  /* 0x000000f704179211 */ /* 0x000fe200010f0c06 */
[----:B------:R-:W-:Y:S01]  /*b5a0*/  @!P1 IMAD R0, R0, 0x30, RZ ;  /* 0x0000003000009824 */ /* 0x000fe200078e02ff */
[----:B------:R-:W-:Y:S01]  /*b5b0*/  @!P1 LEA R20, P2, R12, R248, 0x1 ;  /* 0x000000f80c149211 */ /* 0x000fe200078408ff */
[----:B------:R-:W-:Y:S01]  /*b5c0*/  IMAD.U32 R6, RZ, RZ, UR4 ;  /* 0x00000004ff067e24 */ /* 0x000fe2000f8e00ff */
[----:B------:R-:W-:Y:S01]  /*b5d0*/  MOV R4, UR4 ;  /* 0x0000000400047c02 */ /* 0x000fe20008000f00 */
[----:B------:R-:W-:Y:S01]  /*b5e0*/  IMAD.U32 R3, RZ, RZ, UR12 ;  /* 0x0000000cff037e24 */ /* 0x000fe2000f8e00ff */
[----:B------:R-:W-:Y:S01]  /*b5f0*/  @!P1 IADD3 R0, PT, PT, R0, R13, RZ ;  /* 0x0000000d00009210 */ /* 0x000fe20007ffe0ff */
[----:B------:R-:W-:Y:S01]  /*b600*/  @!PT LDS RZ, [RZ] ;  /* 0x00000000fffff984 */ /* 0x000fe20000000800 */
[----:B------:R-:W-:Y:S01]  /*b610*/  @!PT LDS RZ, [RZ] ;  /* 0x00000000fffff984 */ /* 0x000fe20000000800 */
[----:B------:R-:W-:Y:S01]  /*b620*/  @!PT LDS RZ, [RZ] ;  /* 0x00000000fffff984 */ /* 0x000fe20000000800 */
[----:B------:R-:W-:Y:S01]  /*b630*/  @!P1 LDGSTS.E.BYPASS.LTC128B.128 [R242+0x8000], desc[UR22][R28.64] ;  /* 0x080000001cf29fae */ /* 0x000fe2000b981a16 */
[----:B------:R-:W-:Y:S01]  /*b640*/  MOV R7, UR12 ;  /* 0x0000000c00077c02 */ /* 0x000fe20008000f00 */
[----:B------:R-:W-:Y:S01]  /*b650*/  @!P1 IMAD.WIDE.U32 R4, R8, 0x60, R4 ;  /* 0x0000006008049825 */ /* 0x000fe200078e0004 */
[----:B------:R-:W-:Y:S01]  /*b660*/  @!P1 LEA.HI.X R21, R12, R247, R0, 0x1, P2 ;  /* 0x000000f70c159211 */ /* 0x000fe200010f0c00 */
[----:B------:R-:W-:Y:S02]  /*b670*/  @P1 STS.128 [R242+0x8800], RZ ;  /* 0x008800fff2001388 */ /* 0x000fe40000000c00 */
[----:B------:R-:W-:-:S02]  /*b680*/  IMAD.U32 R12, RZ, RZ, UR9 ;  /* 0x00000009ff0c7e24 */ /* 0x000fc4000f8e00ff */
        /* <DEDUP_REMOVED lines=15> */
[----:B------:R-:W-:Y:S01]  /*b780*/  @!P1 IMAD R12, R8, 0x60, RZ ;  /* 0x00000060080c9824 */ /* 0x000fe200078e02ff */
[----:B------:R-:W-:Y:S01]  /*b790*/  @P1 STS.128 [R242+0x9800], RZ ;  /* 0x009800fff2001388 */ /* 0x000fe20000000c00 */
[----:B------:R-:W-:Y:S01]  /*b7a0*/  @!P1 IMAD.WIDE.U32 R2, R14, 0x70, R2 ;  /* 0x000000700e029825 */ /* 0x000fe200078e0002 */
[----:B------:R-:W-:-:S02]  /*b7b0*/  @!P1 LEA R14, P3, R4, R248, 0x1 ;  /* 0x000000f8040e9211 */ /* 0x000fc400078608ff */
[----:B------:R-:W-:Y:S01]  /*b7c0*/  @!PT LDS RZ, [RZ] ;  /* 0x00000000fffff984 */ /* 0x000fe20000000800 */
[----:B------:R-:W-:Y:S01]  /*b7d0*/  @!PT LDS RZ, [RZ] ;  /* 0x00000000fffff984 */ /* 0x000fe20000000800 */
[----:B------:R-:W-:Y:S01]  /*b7e0*/  @!PT LDS RZ, [RZ] ;  /* 0x00000000fffff984 */ /* 0x000fe20000000800 */
[----:B------:R-:W-:Y:S01]  /*b7f0*/  @!P1 LDGSTS.E.BYPASS.LTC128B.128 [R242+0x9800], desc[UR22][R20.64] ;  /* 0x0980000014f29fae */ /* 0x000fe2000b981a16 */
[----:B------:R-:W-:Y:S01]  /*b800*/  @!P1 IMAD R8, R0, 0x70, RZ ;  /* 0x0000007000089824 */ /* 0x000fe200078e02ff */
[----:B------:R-:W-:Y:S01]  /*b810*/  @!P1 IADD3 R0, PT, PT, R13, R7, RZ ;  /* 0x000000070d009210 */ /* 0x000fe20007ffe0ff */
[----:B------:R-:W-:Y:S01]  /*b820*/  @!P1 IMAD.IADD R5, R12, 0x1, R5 ;  /* 0x000000010c059824 */ /* 0x000fe200078e0205 */
[----:B------:R-:W-:Y:S01]  /*b830*/  @!P1 LEA R12, P2, R2, R248, 0x1 ;  /* 0x000000f8020c9211 */ /* 0x000fe200078408ff */
        /* <DEDUP_REMOVED lines=8> */
[----:B------:R-:W-:Y:S01]  /*b8c0*/  @!P1 LDGSTS.E.BYPASS.LTC128B.128 [R242+0xa000], desc[UR22][R22.64] ;  /* 0x0a00000016f29fae */ /* 0x000fe2000b981a16 */
[----:B------:R-:W-:Y:S01]  /*b8d0*/  IADD3 R3, PT, PT, R172, UR6, RZ ;  /* 0x00000006ac037c10 */ /* 0x000fe2000fffe0ff */
[----:B------:R-:W-:-:S02]  /*b8e0*/  IMAD.IADD R2, R235, 0x1, R17 ;  /* 0x00000001eb027824 */ /* 0x000fc400078e0211 */
[----:B------:R-:W-:Y:S02]  /*b8f0*/  @P1 STS.128 [R242+0xa800], RZ ;  /* 0x00a800fff2001388 */ /* 0x000fe40000000c00 */
[----:B------:R-:W-:Y:S02]  /*b900*/  IMAD.IADD R0, R3, 0x1, R17 ;  /* 0x0000000103007824 */ /* 0x000fe400078e0211 */
        /* <DEDUP_REMOVED lines=14> */
[----:B------:R-:W-:Y:S04]  /*b9f0*/  LDSM.16.M88.4 R68, [R172+UR6+0x4000] ;  /* 0x00400006ac44783b */ /* 0x000fe80008000200 */
[----:B------:R-:W-:Y:S04]  /*ba00*/  LDSM.16.M88.4 R56, [R172+UR6+0x5800] ;  /* 0x00580006ac38783b */ /* 0x000fe80008000200 */
[----:B------:R-:W-:Y:S04]  /*ba10*/  LDSM.16.M88.4 R60, [R172+UR6+0x5000] ;  /* 0x00500006ac3c783b */ /* 0x000fe80008000200 */
[----:B------:R-:W-:Y:S04]  /*ba20*/  LDSM.16.M88.4 R36, [R0+0x4000] ;  /* 0x004000000024783b */ /* 0x000fe80000000200 */
[----:B------:R-:W-:Y:S04]  /*ba30*/  LDSM.16.M88.4 R4, [R2+0x2000] ;  /* 0x002000000204783b */ /* 0x000fe80000000200 */
[----:B------:R-:W-:Y:S04]  /*ba40*/  LDSM.16.M88.4 R52, [R172+UR6+0x6000] ;  /* 0x00600006ac34783b */ /* 0x000fe80008000200 */
[----:B-1----:R-:W1:Y:S04]  /*ba50*/  LDSM.16.M88.4 R12, [R235+0x2000] ;  /* 0x00200000eb0c783b */ /* 0x002e680000000200 */
[----:B------:R-:W2:Y:S04]  /*ba60*/  LDSM.16.M88.4 R24, [R0+0x5800] ;  /* 0x005800000018783b */ /* 0x000ea80000000200 */
[----:B------:R-:W3:Y:S04]  /*ba70*/  LDSM.16.M88.4 R64, [R172+UR6+0x4800] ;  /* 0x00480006ac40783b */ /* 0x000ee80008000200 */
[----:B------:R-:W4:Y:S04]  /*ba80*/  LDSM.16.M88.4 R48, [R172+UR6+0x6800] ;  /* 0x00680006ac30783b */ /* 0x000f280008000200 */
[----:B------:R-:W4:Y:S04]  /*ba90*/  LDSM.16.M88.4 R44, [R172+UR6+0x7000] ;  /* 0x00700006ac2c783b */ /* 0x000f280008000200 */
[----:B------:R-:W4:Y:S04]  /*baa0*/  LDSM.16.M88.4 R40, [R172+UR6+0x7800] ;  /* 0x00780006ac28783b */ /* 0x000f280008000200 */
[----:B------:R-:W4:Y:S04]  /*bab0*/  LDSM.16.M88.4 R28, [R0+0x5000] ;  /* 0x00500000001c783b */ /* 0x000f280000000200 */
[----:B------:R-:W4:Y:S04]  /*bac0*/  LDSM.16.M88.4 R72, [R0+0x6000] ;  /* 0x006000000048783b */ /* 0x000f280000000200 */
[----:B------:R-:W-:Y:S04]  /*bad0*/  LDSM.16.M88.4 R84, [R0+0x6800] ;  /* 0x006800000054783b */ /* 0x000fe80000000200 */
[----:B------:R-:W-:Y:S01]  /*bae0*/  LDSM.16.M88.4 R80, [R0+0x7000] ;  /* 0x007000000050783b */ /* 0x000fe20000000200 */
[C---:B-1----:R-:W-:Y:S03]  /*baf0*/  HMMA.16816.F32.BF16 R100, R12.reuse, R68, RZ ;  /* 0x000000440c64723c */ /* 0x042fe600000418ff */
[----:B------:R-:W1:Y:S04]  /*bb00*/  LDSM.16.M88.4 R32, [R0+0x4800] ;  /* 0x004800000020783b */ /* 0x000e680000000200 */
[----:B------:R-:W-:Y:S01]  /*bb10*/  LDSM.16.M88.4 R20, [R235] ;  /* 0x00000000eb14783b */ /* 0x000fe20000000200 */
[C---:B------:R-:W-:Y:S03]  /*bb20*/  HMMA.16816.F32.BF16 R220, R12.reuse, R56, RZ ;  /* 0x000000380cdc723c */ /* 0x040fe600000418ff */
[----:B------:R-:W1:Y:S04]  /*bb30*/  LDSM.16.M88.4 R76, [R0+0x7800] ;  /* 0x00780000004c783b */ /* 0x000e680000000200 */
[----:B------:R-:W-:Y:S01]  /*bb40*/  STL.64 [R1+0xa0], R140 ;  /* 0x0000a08c01007387 */ /* 0x000fe20000100a00 */
[----:B------:R-:W-:Y:S03]  /*bb50*/  HMMA.16816.F32.BF16 R92, R12, R60, RZ ;  /* 0x0000003c0c5c723c */ /* 0x000fe600000418ff */
[----:B------:R-:W-:Y:S04]  /*bb60*/  STL [R1+0x9c], R136 ;  /* 0x00009c8801007387 */ /* 0x000fe80000100800 */
[----:B------:R-:W-:Y:S01]  /*bb70*/  STL [R1+0x98], R135 ;  /* 0x0000988701007387 */ /* 0x000fe20000100800 */
[----:B------:R-:W-:Y:S03]  /*bb80*/  HMMA.16816.F32.BF16 R228, R4, R36, R100 ;  /* 0x0000002404e4723c */ /* 0x000fe60000041864 */
[----:B------:R-:W-:Y:S04]  /*bb90*/  STL [R1+0x94], R134 ;  /* 0x0000948601007387 */ /* 0x000fe80000100800 */
[----:B------:R-:W-:Y:S01]  /*bba0*/  STL [R1+0x90], R133 ;  /* 0x0000908501007387 */ /* 0x000fe20000100800 */
[----:B------:R-:W-:Y:S03]  /*bbb0*/  HMMA.16816.F32.BF16 R128, R12, R52, RZ ;  /* 0x000000340c80723c */ /* 0x000fe600000418ff */
[----:B------:R1:W-:Y:S01]  /*bbc0*/  STL [R1+0x8c], R132 ;  /* 0x00008c8401007387 */ /* 0x0003e20000100800 */
[----:B------:R-:W-:-:S03]  /*bbd0*/  LOP3.LUT P2, RZ, R237, 0x2, RZ, 0xc0, !PT ;  /* 0x00000002edff7812 */ /* 0x000fc6000784c0ff */
[----:B------:R-:W0:Y:S01]  /*bbe0*/  LDGDEPBAR ;  /* 0x00000000000079af */ /* 0x000e220000000000 */
[----:B--2---:R-:W-:Y:S08]  /*bbf0*/  HMMA.16816.F32.BF16 R100, R4, R24, R220 ;  /* 0x000000180464723c */ /* 0x004ff000000418dc */
[C---:B---3--:R-:W-:Y:S08]  /*bc00*/  HMMA.16816.F32.BF16 R96, R12.reuse, R64, RZ ;  /* 0x000000400c60723c */ /* 0x048ff000000418ff */
[----:B----4-:R-:W-:Y:S03]  /*bc10*/  HMMA.16816.F32.BF16 R120, R12, R48, RZ ;  /* 0x000000300c78723c */ /* 0x010fe600000418ff */
[----:B------:R-:W-:Y:S01]  /*bc20*/  IMAD.MOV.U32 R240, RZ, RZ, R100 ;  /* 0x000000fffff07224 */ /* 0x000fe200078e0064 */
[----:B------:R-:W-:Y:S01]  /*bc30*/  MOV R239, R101 ;  /* 0x0000006500ef7202 */ /* 0x000fe20000000f00 */
[----:B------:R-:W-:-:S02]  /*bc40*/  IMAD.MOV.U32 R17, RZ, RZ, R102 ;  /* 0x000000ffff117224 */ /* 0x000fc400078e0066 */
        /* <DEDUP_REMOVED lines=12> */
[C---:B------:R-:W-:Y:S08]  /*bd10*/  HMMA.16816.F32.BF16 R100, R4.reuse, R72, R128 ;  /* 0x000000480464723c */ /* 0x040ff00000041880 */
[----:B------:R-:W-:Y:S03]  /*bd20*/  HMMA.16816.F32.BF16 R128, R4, R38, R216 ;  /* 0x000000260480723c */ /* 0x000fe600000418d8 */
[----:B------:R-:W-:Y:S01]  /*bd30*/  IMAD.MOV.U32 R94, RZ, RZ, R12 ;  /* 0x000000ffff5e7224 */ /* 0x000fe200078e000c */
[----:B------:R-:W-:Y:S01]  /*bd40*/  MOV R252, R13 ;  /* 0x0000000d00fc7202 */ /* 0x000fe20000000f00 */
[----:B------:R-:W-:-:S02]  /*bd50*/  IMAD.MOV.U32 R251, RZ, RZ, R14 ;  /* 0x000000fffffb7224 */ /* 0x000fc400078e000e */
[----:B------:R-:W-:Y:S01]  /*bd60*/  IMAD.MOV.U32 R250, RZ, RZ, R15 ;  /* 0x000000fffffa7224 */ /* 0x000fe200078e000f */
[C---:B-1----:R-:W-:Y:S01]  /*bd70*/  HMMA.16816.F32.BF16 R132, R4.reuse, R32, R96 ;  /* 0x000000200484723c */ /* 0x042fe20000041860 */
[----:B------:R1:W2:Y:S01]  /*bd80*/  LDSM.16.M88.4 R12, [R2] ;  /* 0x00000000020c783b */ /* 0x0002a20000000200 */
[----:B------:R-:W-:Y:S01]  /*bd90*/  IMAD.MOV.U32 R221, RZ, RZ, R94 ;  /* 0x000000ffffdd7224 */ /* 0x000fe200078e005e */
[----:B------:R-:W-:Y:S01]  /*bda0*/  MOV R92, R103 ;  /* 0x00000067005c7202 */ /* 0x000fe20000000f00 */
[----:B------:R-:W-:Y:S02]  /*bdb0*/  IMAD.MOV.U32 R93, RZ, RZ, R102 ;  /* 0x000000ffff5d7224 */ /* 0x000fe400078e0066 */
[----:B------:R-:W-:Y:S02]  /*bdc0*/  IMAD.MOV.U32 R220, RZ, RZ, R100 ;  /* 0x000000ffffdc7224 */ /* 0x000fe400078e0064 */
[----:B------:R-:W-:Y:S01]  /*bdd0*/  IMAD.MOV.U32 R219, RZ, RZ, R92 ;  /* 0x000000ffffdb7224 */ /* 0x000fe200078e005c */
[----:B------:R-:W-:Y:S01]  /*bde0*/  MOV R218, R93 ;  /* 0x0000005d00da7202 */ /* 0x000fe20000000f00 */
[C---:B------:R-:W-:Y:S08]  /*bdf0*/  HMMA.16816.F32.BF16 R148, R4.reuse, R80, R112 ;  /* 0x000000500494723c */ /* 0x040ff00000041870 */
[----:B------:R-:W-:Y:S01]  /*be00*/  HMMA.16816.F32.BF16 R92, R4, R82, R108 ;  /* 0x00000052045c723c */ /* 0x000fe2000004186c */
[----:B------:R-:W-:Y:S01]  /*be10*/  IMAD.MOV.U32 R98, RZ, RZ, R132 ;  /* 0x000000ffff627224 */ /* 0x000fe200078e0084 */
[----:B------:R-:W-:Y:S01]  /*be20*/  MOV R97, R133 ;  /* 0x0000008500617202 */ /* 0x000fe20000000f00 */
[----:B------:R-:W-:-:S02]  /*be30*/  IMAD.MOV.U32 R96, RZ, RZ, R134 ;  /* 0x000000ffff607224 */ /* 0x000fc400078e0086 */
[----:B------:R-:W-:Y:S01]  /*be40*/  IMAD.MOV.U32 R0, RZ, RZ, R135 ;  /* 0x000000ffff007224 */ /* 0x000fe200078e0087 */
[----:B------:R-:W-:Y:S01]  /*be50*/  MOV R223, R97 ;  /* 0x0000006100df7202 */ /* 0x000fe20000000f00 */
[----:B-1----:R-:W-:Y:S01]  /*be60*/  IMAD.MOV.U32 R2, RZ, RZ, R101 ;  /* 0x000000ffff027224 */ /* 0x002fe200078e0065 */
[----:B------:R-:W-:Y:S01]  /*be70*/  HMMA.16816.F32.BF16 R144, R4, R76, R104 ;  /* 0x0000004c0490723c */ /* 0x000fe20000041868 */
[----:B------:R-:W-:Y:S02]  /*be80*/  IMAD.MOV.U32 R222, RZ, RZ, R98 ;  /* 0x000000ffffde7224 */ /* 0x000fe400078e0062 */
[----:B------:R-:W-:Y:S02]  /*be90*/  IMAD.MOV.U32 R217, RZ, RZ, R2 ;  /* 0x000000ffffd97224 */ /* 0x000fe400078e0002 */
[----:B------:R-:W-:-:S03]  /*bea0*/  IMAD.MOV.U32 R2, RZ, RZ, R96 ;  /* 0x000000ffff027224 */ /* 0x000fc600078e0060 */
[C---:B------:R-:W-:Y:S03]  /*beb0*/  HMMA.16816.F32.BF16 R100, R4.reuse, R84, R120 ;  /* 0x000000540464723c */ /* 0x040fe60000041878 */
[----:B------:R-:W-:Y:S01]  /*bec0*/  IMAD.MOV.U32 R178, RZ, RZ, R92 ;  /* 0x000000ffffb27224 */ /* 0x000fe200078e005c */
[----:B------:R-:W-:Y:S01]  /*bed0*/  MOV R173, R93 ;  /* 0x0000005d00ad7202 */ /* 0x000fe20000000f00 */
[----:B------:R-:W-:Y:S02]  /*bee0*/  IMAD.MOV.U32 R172, RZ, RZ, R94 ;  /* 0x000000ffffac7224 */ /* 0x000fe400078e005e */
[----:B------:R-:W-:Y:S01]  /*bef0*/  IMAD.MOV.U32 R136, RZ, RZ, R95 ;  /* 0x000000ffff887224 */ /* 0x000fe200078e005f */
[----:B------:R-:W-:Y:S08]  /*bf00*/  HMMA.16816.F32.BF16 R212, R4, R34, R212 ;  /* 0x0000002204d4723c */ /* 0x000ff000000418d4 */
[----:B------:R-:W-:Y:S03]  /*bf10*/  HMMA.16816.F32.BF16 R92, R20, R64, RZ ;  /* 0x00000040145c723c */ /* 0x000fe600000418ff */
[----:B------:R-:W-:Y:S01]  /*bf20*/  IMAD.MOV.U32 R249, RZ, RZ, R100 ;  /* 0x000000fffff97224 */ /* 0x000fe200078e0064 */
[----:B------:R-:W-:Y:S01]  /*bf30*/  MOV R245, R101 ;  /* 0x0000006500f57202 */ /* 0x000fe20000000f00 */
[----:B------:R-:W-:-:S02]  /*bf40*/  IMAD.MOV.U32 R244, RZ, RZ, R102 ;  /* 0x000000fffff47224 */ /* 0x000fc400078e0066 */
[----:B------:R-:W-:Y:S01]  /*bf50*/  IMAD.MOV.U32 R241, RZ, RZ, R103 ;  /* 0x000000fffff17224 */ /* 0x000fe200078e0067 */
[C---:B------:R-:W-:Y:S08]  /*bf60*/  HMMA.16816.F32.BF16 R140, R4.reuse, R30, R208 ;  /* 0x0000001e048c723c */ /* 0x040ff000000418d0 */
[C---:B------:R-:W-:Y:S08]  /*bf70*/  HMMA.16816.F32.BF16 R100, R4.reuse, R74, R124 ;  /* 0x0000004a0464723c */ /* 0x040ff0000004187c */
[----:B------:R-:W-:Y:S08]  /*bf80*/  HMMA.16816.F32.BF16 R124, R4, R78, R88 ;  /* 0x0000004e047c723c */ /* 0x000ff00000041858 */
[----:B------:R-:W-:Y:S03]  /*bf90*/  HMMA.16816.F32.BF16 R88, R20, R60, RZ ;  /* 0x0000003c1458723c */ /* 0x000fe600000418ff */
        /* <DEDUP_REMOVED lines=12> */
[----:B--2---:R-:W-:Y:S08]  /*c060*/  HMMA.16816.F32.BF16 R112, R12, R32, R92 ;  /* 0x000000200c70723c */ /* 0x004ff0000004185c */
[C---:B------:R-:W-:Y:S08]  /*c070*/  HMMA.16816.F32.BF16 R92, R20.reuse, R66, RZ ;  /* 0x00000042145c723c */ /* 0x040ff000000418ff */
[----:B------:R-:W-:Y:S08]  /*c080*/  HMMA.16816.F32.BF16 R64, R20, R48, RZ ;  /* 0x000000301440723c */ /* 0x000ff000000418ff */
[----:B------:R-:W-:Y:S08]  /*c090*/  HMMA.16816.F32.BF16 R116, R12, R28, R88 ;  /* 0x0000001c0c74723c */ /* 0x000ff00000041858 */
[C---:B------:R-:W-:Y:S08]  /*c0a0*/  HMMA.16816.F32.BF16 R88, R20.reuse, R70, RZ ;  /* 0x000000461458723c */ /* 0x040ff000000418ff */
[----:B------:R-:W-:Y:S08]  /*c0b0*/  HMMA.16816.F32.BF16 R68, R20, R52, RZ ;  /* 0x000000341444723c */ /* 0x000ff000000418ff */
[C---:B------:R-:W-:Y:S08]  /*c0c0*/  HMMA.16816.F32.BF16 R108, R12.reuse, R36, R96 ;  /* 0x000000240c6c723c */ /* 0x040ff00000041860 */
[----:B------:R-:W-:Y:S08]  /*c0d0*/  HMMA.16816.F32.BF16 R208, R12, R24, R4 ;  /* 0x000000180cd0723c */ /* 0x000ff00000041804 */
[C---:B------:R-:W-:Y:S08]  /*c0e0*/  HMMA.16816.F32.BF16 R96, R20.reuse, R62, RZ ;  /* 0x0000003e1460723c */ /* 0x040ff000000418ff */
[C---:B------:R-:W-:Y:S08]  /*c0f0*/  HMMA.16816.F32.BF16 R4, R20.reuse, R40, RZ ;  /* 0x000000281404723c */ /* 0x040ff000000418ff */
[----:B------:R-:W-:Y:S08]  /*c100*/  HMMA.16816.F32.BF16 R56, R20, R58, RZ ;  /* 0x0000003a1438723c */ /* 0x000ff000000418ff */
[----:B------:R-:W-:Y:S01]  /*c110*/  HMMA.16816.F32.BF16 R204, R12, R84, R64 ;  /* 0x000000540ccc723c */ /* 0x000fe20000041840 */
[----:B------:R-:W-:Y:S01]  /*c120*/  IMAD.MOV.U32 R66, RZ, RZ, R2 ;  /* 0x000000ffff427224 */ /* 0x000fe200078e0002 */
[----:B------:R-:W-:Y:S01]  /*c130*/  MOV R65, R223 ;  /* 0x000000df00417202 */ /* 0x000fe20000000f00 */
[----:B------:R-:W-:Y:S01]  /*c140*/  IMAD.MOV.U32 R67, RZ, RZ, R0 ;  /* 0x000000ffff437224 */ /* 0x000fe200078e0000 */
[----:B------:R-:W-:Y:S01]  /*c150*/  IADD3 R0, PT, PT, R3, R232, RZ ;  /* 0x000000e803007210 */ /* 0x000fe20007ffe0ff */
[----:B------:R-:W-:-:S02]  /*c160*/  IMAD.IADD R2, R235, 0x1, R232 ;  /* 0x00000001eb027824 */ /* 0x000fc400078e02e8 */
[----:B------:R-:W-:Y:S01]  /*c170*/  IMAD.MOV.U32 R85, RZ, RZ, R220 ;  /* 0x000000ffff557224 */ /* 0x000fe200078e00dc */
[----:B------:R-:W-:Y:S01]  /*c180*/  HMMA.16816.F32.BF16 R60, R20, R44, RZ ;  /* 0x0000002c143c723c */ /* 0x000fe200000418ff */
[----:B------:R-:W-:-:S07]  /*c190*/  IMAD.MOV.U32 R64, RZ, RZ, R222 ;  /* 0x000000ffff407224 */ /* 0x000fce00078e00de */
[----:B------:R-:W-:Y:S08]  /*c1a0*/  HMMA.16816.F32.BF16 R104, R20, R46, RZ ;  /* 0x0000002e1468723c */ /* 0x000ff000000418ff */
[----:B------:R-:W-:Y:S01]  /*c1b0*/  HMMA.16816.F32.BF16 R120, R12, R72, R68 ;  /* 0x000000480c78723c */ /* 0x000fe20000041844 */
[----:B------:R-:W-:Y:S01]  /*c1c0*/  IMAD.MOV.U32 R71, RZ, RZ, R221 ;  /* 0x000000ffff477224 */ /* 0x000fe200078e00dd */
[----:B------:R-:W-:Y:S01]  /*c1d0*/  MOV R70, R219 ;  /* 0x000000db00467202 */ /* 0x000fe20000000f00 */
[----:B------:R-:W-:-:S02]  /*c1e0*/  IMAD.MOV.U32 R68, RZ, RZ, R217 ;  /* 0x000000ffff447224 */ /* 0x000fc400078e00d9 */
[----:B------:R-:W-:-:S03]  /*c1f0*/  IMAD.MOV.U32 R69, RZ, RZ, R218 ;  /* 0x000000ffff457224 */ /* 0x000fc600078e00da */
[C---:B------:R-:W-:Y:S08]  /*c200*/  HMMA.16816.F32.BF16 R100, R20.reuse, R50, RZ ;  /* 0x000000321464723c */ /* 0x040ff000000418ff */
[----:B------:R-:W-:Y:S08]  /*c210*/  HMMA.16816.F32.BF16 R44, R20, R42, RZ ;  /* 0x0000002a142c723c */ /* 0x000ff000000418ff */
[C---:B------:R-:W-:Y:S01]  /*c220*/  HMMA.16816.F32.BF16 R220, R12.reuse, R76, R4 ;  /* 0x0000004c0cdc723c */ /* 0x040fe20000041804 */
[----:B------:R-:W-:Y:S07]  /*c230*/  LDSM.16.M88.4 R4, [R2+0x2000] ;  /* 0x002000000204783b */ /* 0x000fee0000000200 */
[C---:B------:R-:W-:Y:S08]  /*c240*/  HMMA.16816.F32.BF16 R40, R12.reuse, R38, R88 ;  /* 0x000000260c28723c */ /* 0x040ff00000041858 */
[C---:B------:R-:W-:Y:S01]  /*c250*/  HMMA.16816.F32.BF16 R48, R12.reuse, R30, R96 ;  /* 0x0000001e0c30723c */ /* 0x040fe20000041860 */
[----:B------:R-:W1:Y:S07]  /*c260*/  LDSM.16.M88.4 R28, [R0+0x4000] ;  /* 0x00400000001c783b */ /* 0x000e6e0000000200 */
[----:B------:R-:W-:Y:S01]  /*c270*/  HMMA.16816.F32.BF16 R36, R12, R34, R92 ;  /* 0x000000220c24723c */ /* 0x000fe2000004185c */
[----:B------:R-:W2:Y:S07]  /*c280*/  LDSM.16.M88.4 R32, [R0+0x5000] ;  /* 0x005000000020783b */ /* 0x000eae0000000200 */
[----:B------:R-:W-:Y:S01]  /*c290*/  HMMA.16816.F32.BF16 R52, R20, R54, RZ ;  /* 0x000000361434723c */ /* 0x000fe200000418ff */
[----:B------:R-:W-:Y:S07]  /*c2a0*/  LDSM.16.M88.4 R20, [R2] ;  /* 0x000000000214783b */ /* 0x000fee0000000200 */
[C---:B------:R-:W-:Y:S01]  /*c2b0*/  HMMA.16816.F32.BF16 R56, R12.reuse, R26, R56 ;  /* 0x0000001a0c38723c */ /* 0x040fe20000041838 */
[----:B------:R-:W3:Y:S07]  /*c2c0*/  LDSM.16.M88.4 R24, [R0+0x4800] ;  /* 0x004800000018783b */ /* 0x000eee0000000200 */
[C---:B------:R-:W-:Y:S08]  /*c2d0*/  HMMA.16816.F32.BF16 R216, R12.reuse, R80, R60 ;  /* 0x000000500cd8723c */ /* 0x040ff0000004183c */
[C---:B------:R-:W-:Y:S08]  /*c2e0*/  HMMA.16816.F32.BF16 R72, R12.reuse, R74, R52 ;  /* 0x0000004a0c48723c */ /* 0x040ff00000041834 */
[C---:B------:R-:W-:Y:S08]  /*c2f0*/  HMMA.16816.F32.BF16 R52, R12.reuse, R82, R104 ;  /* 0x000000520c34723c */ /* 0x040ff00000041868 */
[----:B------:R-:W-:Y:S01]  /*c300*/  HMMA.16816.F32.BF16 R80, R12, R78, R44 ;  /* 0x0000004e0c50723c */ /* 0x000fe2000004182c */
[----:B------:R-:W-:Y:S01]  /*c310*/  IMAD.MOV.U32 R44, RZ, RZ, R71 ;  /* 0x000000ffff2c7224 */ /* 0x000fe200078e0047 */
[----:B------:R-:W-:Y:S01]  /*c320*/  MOV R47, R250 ;  /* 0x000000fa002f7202 */ /* 0x000fe20000000f00 */
[----:B------:R-:W-:-:S02]  /*c330*/  IMAD.MOV.U32 R45, RZ, RZ, R252 ;  /* 0x000000ffff2d7224 */ /* 0x000fc400078e00fc */
[----:B------:R-:W-:-:S03]  /*c340*/  IMAD.MOV.U32 R46, RZ, RZ, R251 ;  /* 0x000000ffff2e7224 */ /* 0x000fc600078e00fb */
[----:B------:R-:W-:Y:S01]  /*c350*/  HMMA.16816.F32.BF16 R60, R12, R86, R100 ;  /* 0x000000560c3c723c */ /* 0x000fe20000041864 */
[----:B------:R-:W4:Y:S01]  /*c360*/  LDSM.16.M88.4 R12, [R0+0x6000] ;  /* 0x00600000000c783b */ /* 0x000f220000000200 */
[----:B------:R-:W-:Y:S01]  /*c370*/  IMAD.MOV.U32 R101, RZ, RZ, R68 ;  /* 0x000000ffff657224 */ /* 0x000fe200078e0044 */
[----:B------:R-:W-:Y:S01]  /*c380*/  MOV R103, R70 ;  /* 0x0000004600677202 */ /* 0x000fe20000000f00 */
[----:B------:R-:W-:Y:S02]  /*c390*/  IMAD.MOV.U32 R102, RZ, RZ, R69 ;  /* 0x000000ffff667224 */ /* 0x000fe400078e0045 */
[----:B------:R-:W-:Y:S02]  /*c3a0*/  IMAD.MOV.U32 R100, RZ, RZ, R85 ;  /* 0x000000ffff647224 */ /* 0x000fe400078e0055 */
[C---:B-1----:R-:W-:Y:S08]  /*c3b0*/  HMMA.16816.F32.BF16 R92, R4.reuse, R28, R228 ;  /* 0x0000001c045c723c */ /* 0x042ff000000418e4 */
[----:B--2---:R-:W-:Y:S01]  /*c3c0*/  HMMA.16816.F32.BF16 R228, R4, R32, R44 ;  /* 0x0000002004e4723c */ /* 0x004fe2000004182c */
[----:B------:R-:W1:Y:S07]  /*c3d0*/  LDSM.16.M88.4 R44, [R0+0x6800] ;  /* 0x00680000002c783b */ /* 0x000e6e0000000200 */
[-C--:B---3--:R-:W-:Y:S08]  /*c3e0*/  HMMA.16816.F32.BF16 R68, R20, R24.reuse, R112 ;  /* 0x000000181444723c */ /* 0x088ff00000041870 */
[C---:B------:R-:W-:Y:S08]  /*c3f0*/  HMMA.16816.F32.BF16 R64, R4.reuse, R24, R64 ;  /* 0x000000180440723c */ /* 0x040ff00000041840 */
[-C--:B------:R-:W-:Y:S08]  /*c400*/  HMMA.16816.F32.BF16 R96, R4, R26.reuse, R212 ;  /* 0x0000001a0460723c */ /* 0x080ff000000418d4 */
[C---:B------:R-:W-:Y:S01]  /*c410*/  HMMA.16816.F32.BF16 R104, R20.reuse, R26, R36 ;  /* 0x0000001a1468723c */ /* 0x040fe20000041824 */
[----:B------:R-:W2:Y:S04]  /*c420*/  LDSM.16.M88.4 R24, [R0+0x5800] ;  /* 0x005800000018783b */ /* 0x000ea80000000200 */
[----:B------:R-:W-:Y:S03]  /*c430*/  LDSM.16.M88.4 R36, [R0+0x7800] ;  /* 0x007800000024783b */ /* 0x000fe60000000200 */
[C---:B------:R-:W-:Y:S01]  /*c440*/  HMMA.16816.F32.BF16 R76, R20.reuse, R30, R40 ;  /* 0x0000001e144c723c */ /* 0x040fe20000041828 */
[----:B------:R-:W3:Y:S07]  /*c450*/  LDSM.16.M88.4 R40, [R0+0x7000] ;  /* 0x007000000028783b */ /* 0x000eee0000000200 */
[----:B------:R-:W-:Y:S01]  /*c460*/  HMMA.16816.F32.BF16 R88, R20, R28, R108 ;  /* 0x0000001c1458723c */ /* 0x000fe2000004186c */
        /* <DEDUP_REMOVED lines=9> */
[----:B------:R-:W-:Y:S01]  /*c500*/  HMMA.16816.F32.BF16 R212, R20, R32, R116 ;  /* 0x0000002014d4723c */ /* 0x000fe20000041874 */
[----:B------:R-:W-:Y:S01]  /*c510*/  IMAD.MOV.U32 R116, RZ, RZ, R238 ;  /* 0x000000ffff747224 */ /* 0x000fe200078e00ee */
[----:B------:R-:W-:Y:S01]  /*c520*/  MOV R119, R227 ;  /* 0x000000e300777202 */ /* 0x000fe20000000f00 */
[----:B------:R-:W-:Y:S02]  /*c530*/  IMAD.MOV.U32 R117, RZ, RZ, R236 ;  /* 0x000000ffff757224 */ /* 0x000fe400078e00ec */
[----:B------:R-:W-:-:S03]  /*c540*/  IMAD.MOV.U32 R118, RZ, RZ, R234 ;  /* 0x000000ffff767224 */ /* 0x000fc600078e00ea */
[C---:B----4-:R-:W-:Y:S08]  /*c550*/  HMMA.16816.F32.BF16 R112, R4.reuse, R12, R100 ;  /* 0x0000000c0470723c */ /* 0x050ff00000041864 */
[C---:B-1----:R-:W-:Y:S08]  /*c560*/  HMMA.16816.F32.BF16 R108, R4.reuse, R44, R108 ;  /* 0x0000002c046c723c */ /* 0x042ff0000004186c */
[----:B--2---:R-:W-:Y:S01]  /*c570*/  HMMA.16816.F32.BF16 R28, R4, R24, R128 ;  /* 0x00000018041c723c */ /* 0x004fe20000041880 */
[----:B------:R-:W-:Y:S01]  /*c580*/  IMAD.MOV.U32 R128, RZ, RZ, R226 ;  /* 0x000000ffff807224 */ /* 0x000fe200078e00e2 */
[----:B------:R-:W-:Y:S01]  /*c590*/  MOV R131, R18 ;  /* 0x0000001200837202 */ /* 0x000fe20000000f00 */
[----:B------:R-:W-:Y:S01]  /*c5a0*/  IMAD.MOV.U32 R100, RZ, RZ, R112 ;  /* 0x000000ffff647224 */ /* 0x000fe200078e0070 */
[----:B------:R-:W-:Y:S01]  /*c5b0*/  MOV R8, R115 ;  /* 0x0000007300087202 */ /* 0x000fe20000000f00 */
[----:B------:R-:W-:-:S02]  /*c5c0*/  IMAD.MOV.U32 R129, RZ, RZ, R224 ;  /* 0x000000ffff817224 */ /* 0x000fc400078e00e0 */
[----:B------:R-:W-:Y:S01]  /*c5d0*/  IMAD.MOV.U32 R130, RZ, RZ, R19 ;  /* 0x000000ffff827224 */ /* 0x000fe200078e0013 */
[C---:B------:R-:W-:Y:S01]  /*c5e0*/  HMMA.16816.F32.BF16 R116, R4.reuse, R14, R116 ;  /* 0x0000000e0474723c */ /* 0x040fe20000041874 */
[----:B------:R-:W-:Y:S02]  /*c5f0*/  IMAD.MOV.U32 R17, RZ, RZ, R114 ;  /* 0x000000ffff117224 */ /* 0x000fe400078e0072 */
[----:B------:R-:W-:Y:S01]  /*c600*/  IMAD.MOV.U32 R112, RZ, RZ, R108 ;  /* 0x000000ffff707224 */ /* 0x000fe200078e006c */
[----:B------:R-:W-:Y:S01]  /*c610*/  MOV R18, R110 ;  /* 0x0000006e00127202 */ /* 0x000fe20000000f00 */
[----:B------:R-:W-:Y:S01]  /*c620*/  IMAD.MOV.U32 R32, RZ, RZ, R111 ;  /* 0x000000ffff207224 */ /* 0x000fe200078e006f */
[----:B------:R-:W-:Y:S01]  /*c630*/  MOV R111, R136 ;  /* 0x00000088006f7202 */ /* 0x000fe20000000f00 */
[----:B------:R-:W-:Y:S01]  /*c640*/  IMAD.MOV.U32 R19, RZ, RZ, R109 ;  /* 0x000000ffff137224 */ /* 0x000fe200078e006d */
[----:B------:R-:W-:Y:S01]  /*c650*/  HMMA.16816.F32.BF16 R132, R4, R26, R132 ;  /* 0x0000001a0484723c */ /* 0x000fe20000041884 */
[----:B------:R-:W-:-:S02]  /*c660*/  IMAD.MOV.U32 R108, RZ, RZ, R178 ;  /* 0x000000ffff6c7224 */ /* 0x000fc400078e00b2 */
[----:B------:R-:W-:-:S05]  /*c670*/  IMAD.MOV.U32 R109, RZ, RZ, R173 ;  /* 0x000000ffff6d7224 */ /* 0x000fca00078e00ad */
[----:B---3--:R-:W-:Y:S01]  /*c680*/  HMMA.16816.F32.BF16 R148, R4, R40, R148 ;  /* 0x000000280494723c */ /* 0x008fe20000041894 */
[----:B------:R-:W-:-:S07]  /*c690*/  IMAD.MOV.U32 R110, RZ, RZ, R172 ;  /* 0x000000ffff6e7224 */ /* 0x000fce00078e00ac */
[----:B------:R-:W-:Y:S01]  /*c6a0*/  HMMA.16816.F32.BF16 R144, R4, R36, R144 ;  /* 0x000000240490723c */ /* 0x000fe20000041890 */
[----:B------:R-:W-:Y:S01]  /*c6b0*/  IMAD.MOV.U32 R244, RZ, RZ, R28 ;  /* 0x000000fffff47224 */ /* 0x000fe200078e001c */
[----:B------:R-:W-:Y:S01]  /*c6c0*/  MOV R33, R119 ;  /* 0x0000007700217202 */ /* 0x000fe20000000f00 */
[----:B------:R-:W-:-:S05]  /*c6d0*/  IMAD.MOV.U32 R28, RZ, RZ, R113 ;  /* 0x000000ffff1c7224 */ /* 0x000fca00078e0071 */
[C---:B------:R-:W-:Y:S01]  /*c6e0*/  HMMA.16816.F32.BF16 R140, R4.reuse, R34, R140 ;  /* 0x00000022048c723c */ /* 0x040fe2000004188c */
[----:B------:R-:W-:Y:S01]  /*c6f0*/  IMAD.MOV.U32 R115, RZ, RZ, R116 ;  /* 0x000000ffff737224 */ /* 0x000fe200078e0074 */
[----:B------:R-:W-:Y:S01]  /*c700*/  MOV R103, 0x20 ;  /* 0x0000002000677802 */ /* 0x000fe20000000f00 */
[----:B------:R-:W-:Y:S01]  /*c710*/  IMAD.MOV.U32 R114, RZ, RZ, R117 ;  /* 0x000000ffff727224 */ /* 0x000fe200078e0075 */
[----:B------:R-:W-:Y:S01]  /*c720*/  MOV R239, R31 ;  /* 0x0000001f00ef7202 */ /* 0x000fe20000000f00 */
[----:B------:R-:W-:Y:S01]  /*c730*/  IMAD.MOV.U32 R113, RZ, RZ, R118 ;  /* 0x000000ffff717224 */ /* 0x000fe200078e0076 */
[----:B------:R-:W-:Y:S01]  /*c740*/  MOV R136, R151 ;  /* 0x0000009700887202 */ /* 0x000fe20000000f00 */
[----:B------:R-:W-:Y:S01]  /*c750*/  IMAD.MOV.U32 R241, RZ, RZ, R29 ;  /* 0x000000fffff17224 */ /* 0x000fe200078e001d */
[----:B------:R-:W-:Y:S01]  /*c760*/  HMMA.16816.F32.BF16 R116, R4, R46, R128 ;  /* 0x0000002e0474723c */ /* 0x000fe20000041880 */
[----:B------:R-:W-:Y:S02]  /*c770*/  IMAD.MOV.U32 R240, RZ, RZ, R30 ;  /* 0x000000fffff07224 */ /* 0x000fe400078e001e */
[----:B------:R-:W-:-:S02]  /*c780*/  IMAD.MOV.U32 R245, RZ, RZ, R132 ;  /* 0x000000fffff57224 */ /* 0x000fc400078e0084 */
[----:B------:R-:W-:Y:S02]  /*c790*/  IMAD.MOV.U32 R178, RZ, RZ, R133 ;  /* 0x000000ffffb27224 */ /* 0x000fe400078e0085 */
[----:B------:R-:W-:Y:S01]  /*c7a0*/  IMAD.MOV.U32 R173, RZ, RZ, R134 ;  /* 0x000000ffffad7224 */ /* 0x000fe200078e0086 */
[----:B------:R-:W-:Y:S01]  /*c7b0*/  HMMA.16816.F32.BF16 R108, R4, R42, R108 ;  /* 0x0000002a046c723c */ /* 0x000fe2000004186c */
[----:B------:R-:W-:Y:S02]  /*c7c0*/  IMAD.MOV.U32 R226, RZ, RZ, R149 ;  /* 0x000000ffffe27224 */ /* 0x000fe400078e0095 */
[----:B------:R-:W-:Y:S02]  /*c7d0*/  IMAD.MOV.U32 R227, RZ, RZ, R148 ;  /* 0x000000ffffe37224 */ /* 0x000fe400078e0094 */
[----:B------:R-:W-:Y:S01]  /*c7e0*/  IMAD.MOV.U32 R224, RZ, RZ, R150 ;  /* 0x000000ffffe07224 */ /* 0x000fe200078e0096 */
[----:B------:R-:W-:Y:S02]  /*c7f0*/  SEL R103, R103, 0xffffffe0, !P2 ;  /* 0xffffffe067677807 */ /* 0x000fe40005000000 */
[----:B------:R-:W-:Y:S01]  /*c800*/  HMMA.16816.F32.BF16 R120, R20, R12, R120 ;  /* 0x0000000c1478723c */ /* 0x000fe20000041878 */
[----:B------:R-:W-:-:S07]  /*c810*/  MOV R132, R135 ;  /* 0x0000008700847202 */ /* 0x000fce0000000f00 */
[----:B------:R-:W-:Y:S08]  /*c820*/  HMMA.16816.F32.BF16 R208, R20, R24, R208 ;  /* 0x0000001814d0723c */ /* 0x000ff000000418d0 */
[----:B------:R-:W-:Y:S01]  /*c830*/  HMMA.16816.F32.BF16 R4, R4, R38, R124 ;  /* 0x000000260404723c */ /* 0x000fe2000004187c */
[----:B------:R-:W-:Y:S02]  /*c840*/  IMAD.IADD R2, R103, 0x1, R2 ;  /* 0x0000000167027824 */ /* 0x000fe400078e0202 */
[----:B------:R-:W-:-:S02]  /*c850*/  IMAD.MOV.U32 R31, RZ, RZ, R118 ;  /* 0x000000ffff1f7224 */ /* 0x000fc400078e0076 */
[----:B------:R-:W-:Y:S02]  /*c860*/  IMAD.MOV.U32 R30, RZ, RZ, R116 ;  /* 0x000000ffff1e7224 */ /* 0x000fe400078e0074 */
[----:B------:R-:W-:Y:S01]  /*c870*/  IMAD.MOV.U32 R29, RZ, RZ, R117 ;  /* 0x000000ffff1d7224 */ /* 0x000fe200078e0075 */
[----:B------:R-:W-:Y:S01]  /*c880*/  MOV R252, R119 ;  /* 0x0000007700fc7202 */ /* 0x000fe20000000f00 */
[----:B------:R-:W-:Y:S01]  /*c890*/  IMAD.IADD R0, R103, 0x1, R0 ;  /* 0x0000000167007824 */ /* 0x000fe200078e0200 */
[----:B------:R-:W-:Y:S01]  /*c8a0*/  MOV R3, R111 ;  /* 0x0000006f00037202 */ /* 0x000fe20000000f00 */
[----:B------:R-:W-:Y:S01]  /*c8b0*/  IMAD.MOV.U32 R135, RZ, RZ, R108 ;  /* 0x000000ffff877224 */ /* 0x000fe200078e006c */
[----:B------:R-:W-:Y:S01]  /*c8c0*/  HMMA.16816.F32.BF16 R116, R20, R14, R72 ;  /* 0x0000000e1474723c */ /* 0x000fe20000041848 */
[----:B------:R-:W-:Y:S01]  /*c8d0*/  IMAD.MOV.U32 R134, RZ, RZ, R109 ;  /* 0x000000ffff867224 */ /* 0x000fe200078e006d */
[----:B------:R-:W-:Y:S01]  /*c8e0*/  LDSM.16.M88.4 R12, [R2+0x2000] ;  /* 0x00200000020c783b */ /* 0x000fe20000000200 */
[----:B------:R-:W-:-:S05]  /*c8f0*/  IMAD.MOV.U32 R133, RZ, RZ, R110 ;  /* 0x000000ffff857224 */ /* 0x000fca00078e006e */
[----:B------:R-:W-:Y:S01]  /*c900*/  HMMA.16816.F32.BF16 R60, R20, R46, R60 ;  /* 0x0000002e143c723c */ /* 0x000fe2000004183c */
[----:B------:R-:W-:Y:S01]  /*c910*/  IMAD.MOV.U32 R111, RZ, RZ, R6 ;  /* 0x000000ffff6f7224 */ /* 0x000fe200078e0006 */
[----:B------:R-:W-:Y:S01]  /*c920*/  MOV R108, R5 ;  /* 0x00000005006c7202 */ /* 0x000fe20000000f00 */
[----:B------:R-:W-:-:S05]  /*c930*/  IMAD.MOV.U32 R110, RZ, RZ, R7 ;  /* 0x000000ffff6e7224 */ /* 0x000fca00078e0007 */
[C---:B------:R-:W-:Y:S01]  /*c940*/  HMMA.16816.F32.BF16 R52, R20.reuse, R42, R52 ;  /* 0x0000002a1434723c */ /* 0x040fe20000041834 */
[----:B------:R-:W-:Y:S01]  /*c950*/  IMAD.MOV.U32 R109, RZ, RZ, R4 ;  /* 0x000000ffff6d7224 */ /* 0x000fe200078e0004 */
[----:B------:R-:W-:Y:S01]  /*c960*/  MOV R232, R143 ;  /* 0x0000008f00e87202 */ /* 0x000fe20000000f00 */
[----:B------:R1:W-:Y:S01]  /*c970*/  LDSM.16.M88.4 R4, [R2] ;  /* 0x000000000204783b */ /* 0x0003e20000000200 */
[----:B------:R-:W-:Y:S02]  /*c980*/  IMAD.MOV.U32 R236, RZ, RZ, R141 ;  /* 0x000000ffffec7224 */ /* 0x000fe400078e008d */
[----:B------:R-:W-:Y:S01]  /*c990*/  IMAD.MOV.U32 R238, RZ, RZ, R140 ;  /* 0x000000ffffee7224 */ /* 0x000fe200078e008c */
[----:B------:R-:W-:Y:S01]  /*c9a0*/  MOV R172, R147 ;  /* 0x0000009300ac7202 */ /* 0x000fe20000000f00 */
[----:B------:R-:W-:Y:S01]  /*c9b0*/  HMMA.16816.F32.BF16 R128, R20, R34, R48 ;  /* 0x000000221480723c */ /* 0x000fe20000041830 */
[----:B------:R-:W-:Y:S01]  /*c9c0*/  IMAD.MOV.U32 R49, RZ, RZ, R31 ;  /* 0x000000ffff317224 */ /* 0x000fe200078e001f */
[----:B------:R2:W5:Y:S01]  /*c9d0*/  LDL.LU.64 R150, [R1+0xc8] ;  /* 0x0000c80001967983 */ /* 0x0005620000300a00 */
[----:B------:R-:W-:-:S02]  /*c9e0*/  IMAD.MOV.U32 R50, RZ, RZ, R30 ;  /* 0x000000ffff327224 */ /* 0x000fc400078e001e */
[----:B------:R-:W-:Y:S01]  /*c9f0*/  IMAD.MOV.U32 R51, RZ, RZ, R29 ;  /* 0x000000ffff337224 */ /* 0x000fe200078e001d */
[----:B------:R2:W5:Y:S01]  /*ca00*/  LDL.LU.64 R148, [R1+0xc0] ;  /* 0x0000c00001947983 */ /* 0x0005620000300a00 */
[----:B------:R-:W-:Y:S01]  /*ca10*/  IMAD.MOV.U32 R250, RZ, RZ, R145 ;  /* 0x000000fffffa7224 */ /* 0x000fe200078e0091 */
[C---:B------:R-:W-:Y:S01]  /*ca20*/  HMMA.16816.F32.BF16 R124, R20.reuse, R26, R56 ;  /* 0x0000001a147c723c */ /* 0x040fe20000041838 */
[----:B------:R-:W-:Y:S01]  /*ca30*/  IMAD.MOV.U32 R251, RZ, RZ, R144 ;  /* 0x000000fffffb7224 */ /* 0x000fe200078e0090 */
[----:B------:R-:W3:Y:S01]  /*ca40*/  LDSM.16.M88.4 R24, [R0+0x4800] ;  /* 0x004800000018783b */ /* 0x000ee20000000200 */
[----:B------:R-:W-:Y:S01]  /*ca50*/  IMAD.MOV.U32 R249, RZ, RZ, R146 ;  /* 0x000000fffff97224 */ /* 0x000fe200078e0092 */
[----:B-1----:R-:W-:Y:S01]  /*ca60*/  MOV R2, R28 ;  /* 0x0000001c00027202 */ /* 0x002fe20000000f00 */
[----:B------:R-:W-:Y:S01]  /*ca70*/  IMAD.MOV.U32 R48, RZ, RZ, R100 ;  /* 0x000000ffff307224 */ /* 0x000fe200078e0064 */
[----:B------:R-:W1:Y:S02]  /*ca80*/  LDSM.16.M88.4 R28, [R0+0x4000] ;  /* 0x00400000001c783b */ /* 0x000e640000000200 */
[----:B------:R-:W-:Y:S01]  /*ca90*/  HMMA.16816.F32.BF16 R56, R20, R40, R216 ;  /* 0x000000281438723c */ /* 0x000fe200000418d8 */
[----:B------:R-:W-:Y:S01]  /*caa0*/  IMAD.MOV.U32 R219, RZ, RZ, R49 ;  /* 0x000000ffffdb7224 */ /* 0x000fe200078e0031 */
[----:B------:R-:W-:Y:S01]  /*cab0*/  MOV R218, R51 ;  /* 0x0000003300da7202 */ /* 0x000fe20000000f00 */
[----:B------:R-:W-:Y:S01]  /*cac0*/  IMAD.MOV.U32 R216, RZ, RZ, R48 ;  /* 0x000000ffffd87224 */ /* 0x000fe200078e0030 */
[----:B------:R-:W-:Y:S01]  /*cad0*/  LDSM.16.M88.4 R40, [R0+0x7800] ;  /* 0x007800000028783b */ /* 0x000fe20000000200 */
[----:B------:R-:W-:-:S03]  /*cae0*/  IMAD.MOV.U32 R217, RZ, RZ, R50 ;  /* 0x000000ffffd97224 */ /* 0x000fc600078e0032 */
[----:B------:R-:W-:Y:S01]  /*caf0*/  HMMA.16816.F32.BF16 R48, R20, R36, R220 ;  /* 0x000000241430723c */ /* 0x000fe200000418dc */
[----:B------:R-:W-:Y:S01]  /*cb00*/  IMAD.MOV.U32 R220, RZ, RZ, R115 ;  /* 0x000000ffffdc7224 */ /* 0x000fe200078e0073 */
[----:B------:R-:W-:Y:S01]  /*cb10*/  MOV R223, R112 ;  /* 0x0000007000df7202 */ /* 0x000fe20000000f00 */
[----:B------:R-:W-:Y:S01]  /*cb20*/  IMAD.MOV.U32 R221, RZ, RZ, R114 ;  /* 0x000000ffffdd7224 */ /* 0x000fe200078e0072 */
[----:B------:R2:W5:Y:S01]  /*cb30*/  LDL.LU.64 R146, [R1+0xb8] ;  /* 0x0000b80001927983 */ /* 0x0005620000300a00 */
[----:B------:R-:W-:-:S03]  /*cb40*/  IMAD.MOV.U32 R222, RZ, RZ, R113 ;  /* 0x000000ffffde7224 */ /* 0x000fc600078e0071 */
[C---:B---3--:R-:W-:Y:S01]  /*cb50*/  HMMA.16816.F32.BF16 R64, R12.reuse, R24, R64 ;  /* 0x000000180c40723c */ /* 0x048fe20000041840 */
[----:B------:R-:W-:Y:S01]  /*cb60*/  IMAD.MOV.U32 R234, RZ, RZ, R142 ;  /* 0x000000ffffea7224 */ /* 0x000fe200078e008e */
[----:B------:R2:W5:Y:S04]  /*cb70*/  LDL.LU.64 R144, [R1+0xb0] ;  /* 0x0000b00001907983 */ /* 0x0005680000300a00 */
[----:B------:R2:W5:Y:S02]  /*cb80*/  LDL.LU.64 R142, [R1+0xa8] ;  /* 0x0000a800018e7983 */ /* 0x0005640000300a00 */
[----:B------:R-:W-:Y:S02]  /*cb90*/  HMMA.16816.F32.BF16 R72, R12, R26, R96 ;  /* 0x0000001a0c48723c */ /* 0x000fe40000041860 */
[----:B------:R2:W5:Y:S06]  /*cba0*/  LDL.LU.64 R140, [R1+0xa0] ;  /* 0x0000a000018c7983 */ /* 0x00056c0000300a00 */
[C---:B-1----:R-:W-:Y:S08]  /*cbb0*/  HMMA.16816.F32.BF16 R112, R4.reuse, R28, R88 ;  /* 0x0000001c0470723c */ /* 0x042ff00000041858 */
[C---:B------:R-:W-:Y:S08]  /*cbc0*/  HMMA.16816.F32.BF16 R88, R4.reuse, R24, R68 ;  /* 0x000000180458723c */ /* 0x040ff00000041844 */
[----:B------:R-:W-:Y:S01]  /*cbd0*/  HMMA.16816.F32.BF16 R68, R4, R26, R104 ;  /* 0x0000001a0444723c */ /* 0x000fe20000041868 */
[----:B------:R-:W1:Y:S07]  /*cbe0*/  LDSM.16.M88.4 R24, [R0+0x6000] ;  /* 0x006000000018783b */ /* 0x000e6e0000000200 */
[C---:B------:R-:W-:Y:S08]  /*cbf0*/  HMMA.16816.F32.BF16 R100, R20.reuse, R44, R204 ;  /* 0x0000002c1464723c */ /* 0x040ff000000418cc */
[----:B------:R-:W-:Y:S01]  /*cc00*/  HMMA.16816.F32.BF16 R44, R20, R38, R80 ;  /* 0x00000026142c723c */ /* 0x000fe20000041850 */
[----:B------:R-:W3:Y:S01]  /*cc10*/  LDSM.16.M88.4 R36, [R0+0x5000] ;  /* 0x005000000024783b */ /* 0x000ee20000000200 */
[----:B------:R-:W-:Y:S01]  /*cc20*/  IMAD.MOV.U32 R82, RZ, RZ, R111 ;  /* 0x000000ffff527224 */ /* 0x000fe200078e006f */
[----:B------:R-:W-:Y:S01]  /*cc30*/  MOV R81, R108 ;  /* 0x0000006c00517202 */ /* 0x000fe20000000f00 */
[----:B------:R-:W-:Y:S01]  /*cc40*/  IMAD.MOV.U32 R83, RZ, RZ, R110 ;  /* 0x000000ffff537224 */ /* 0x000fe200078e006e */
[----:B------:R-:W-:Y:S01]  /*cc50*/  LDSM.16.M88.4 R20, [R0+0x6800] ;  /* 0x006800000014783b */ /* 0x000fe20000000200 */
[----:B------:R-:W-:-:S02]  /*cc60*/  IMAD.MOV.U32 R80, RZ, RZ, R109 ;  /* 0x000000ffff507224 */ /* 0x000fc400078e006d */
[C---:B------:R-:W-:Y:S01]  /*cc70*/  HMMA.16816.F32.BF16 R204, R12.reuse, R28, R92 ;  /* 0x0000001c0ccc723c */ /* 0x040fe2000004185c */
[----:B------:R-:W-:Y:S02]  /*cc80*/  IMAD.MOV.U32 R94, RZ, RZ, R33 ;  /* 0x000000ffff5e7224 */ /* 0x000fe400078e0021 */
[----:B------:R-:W-:Y:S02]  /*cc90*/  IMAD.MOV.U32 R95, RZ, RZ, R32 ;  /* 0x000000ffff5f7224 */ /* 0x000fe400078e0020 */
[----:B------:R-:W4:Y:S03]  /*cca0*/  LDSM.16.M88.4 R32, [R0+0x7000] ;  /* 0x007000000020783b */ /* 0x000f260000000200 */
[-C--:B------:R-:W-:Y:S08]  /*ccb0*/  HMMA.16816.F32.BF16 R108, R12, R30.reuse, R84 ;  /* 0x0000001e0c6c723c */ /* 0x080ff00000041854 */
[----:B------:R-:W-:Y:S01]  /*ccc0*/  HMMA.16816.F32.BF16 R84, R4, R30, R76 ;  /* 0x0000001e0454723c */ /* 0x000fe2000004184c */
[----:B------:R2:W4:Y:S01]  /*ccd0*/  LDSM.16.M88.4 R28, [R0+0x5800] ;  /* 0x00580000001c783b */ /* 0x0005220000000200 */
[----:B------:R-:W-:-:S06]  /*cce0*/  DEPBAR.LE SB0, 0x0 ;  /* 0x000080000000791a */ /* 0x000fcc0000000000 */
[C---:B-1----:R-:W-:Y:S08]  /*ccf0*/  HMMA.16816.F32.BF16 R120, R4.reuse, R24, R120 ;  /* 0x000000180478723c */ /* 0x042ff00000041878 */
[C---:B------:R-:W-:Y:S08]  /*cd00*/  HMMA.16816.F32.BF16 R48, R4.reuse, R40, R48 ;  /* 0x000000280430723c */ /* 0x040ff00000041830 */
[----:B---3--:R-:W-:Y:S01]  /*cd10*/  HMMA.16816.F32.BF16 R76, R4, R36, R212 ;  /* 0x00000024044c723c */ /* 0x008fe200000418d4 */
[----:B--2---:R-:W-:Y:S01]  /*cd20*/  IMAD.MOV.U32 R0, RZ, RZ, R94 ;  /* 0x000000ffff007224 */ /* 0x004fe200078e005e */
[----:B------:R-:W-:Y:S01]  /*cd30*/  MOV R212, R95 ;  /* 0x0000005f00d47202 */ /* 0x000fe20000000f00 */
[----:B------:R-:W-:Y:S01]  /*cd40*/  IMAD.MOV.U32 R105, RZ, RZ, R121 ;  /* 0x000000ffff697224 */ /* 0x000fe200078e0079 */
[----:B------:R-:W-:Y:S01]  /*cd50*/  MOV R104, R123 ;  /* 0x0000007b00687202 */ /* 0x000fe20000000f00 */
[----:B------:R-:W-:-:S02]  /*cd60*/  IMAD.MOV.U32 R214, RZ, RZ, R221 ;  /* 0x000000ffffd67224 */ /* 0x000fc400078e00dd */
[----:B------:R-:W-:Y:S01]  /*cd70*/  IMAD.MOV.U32 R213, RZ, RZ, R220 ;  /* 0x000000ffffd57224 */ /* 0x000fe200078e00dc */
[C---:B------:R-:W-:Y:S01]  /*cd80*/  HMMA.16816.F32.BF16 R92, R4.reuse, R38, R128 ;  /* 0x00000026045c723c */ /* 0x040fe20000041880 */
[----:B------:R-:W-:Y:S01]  /*cd90*/  IMAD.MOV.U32 R130, RZ, RZ, R19 ;  /* 0x000000ffff827224 */ /* 0x000fe200078e0013 */
[----:B------:R-:W-:Y:S01]  /*cda0*/  MOV R129, R223 ;  /* 0x000000df00817202 */ /* 0x000fe20000000f00 */
[----:B------:R-:W-:Y:S02]  /*cdb0*/  IMAD.MOV.U32 R131, RZ, RZ, R18 ;  /* 0x000000ffff837224 */ /* 0x000fe400078e0012 */
[----:B------:R-:W-:Y:S02]  /*cdc0*/  IMAD.MOV.U32 R19, RZ, RZ, R120 ;  /* 0x000000ffff137224 */ /* 0x000fe400078e0078 */
[----:B------:R-:W-:Y:S01]  /*cdd0*/  IMAD.MOV.U32 R18, RZ, RZ, R122 ;  /* 0x000000ffff127224 */ /* 0x000fe200078e007a */
[----:B----4-:R-:W-:Y:S01]  /*cde0*/  HMMA.16816.F32.BF16 R56, R4, R32, R56 ;  /* 0x000000200438723c */ /* 0x010fe20000041838 */
[----:B------:R-:W-:-:S02]  /*cdf0*/  IMAD.MOV.U32 R215, RZ, RZ, R222 ;  /* 0x000000ffffd77224 */ /* 0x000fc400078e00de */
[----:B------:R-:W-:Y:S01]  /*ce00*/  IMAD.MOV.U32 R128, RZ, RZ, R129 ;  /* 0x000000ffff807224 */ /* 0x000fe200078e0081 */
[----:B------:R-:W-:Y:S01]  /*ce10*/  MOV R129, R130 ;  /* 0x0000008200817202 */ /* 0x000fe20000000f00 */
[----:B------:R-:W-:Y:S02]  /*ce20*/  IMAD.MOV.U32 R130, RZ, RZ, R131 ;  /* 0x000000ffff827224 */ /* 0x000fe400078e0083 */
[----:B------:R-:W-:Y:S01]  /*ce30*/  IMAD.MOV.U32 R131, RZ, RZ, R212 ;  /* 0x000000ffff837224 */ /* 0x000fe200078e00d4 */
[----:B------:R-:W-:Y:S01]  /*ce40*/  HMMA.16816.F32.BF16 R120, R4, R26, R116 ;  /* 0x0000001a0478723c */ /* 0x000fe20000041874 */
[----:B------:R-:W-:Y:S01]  /*ce50*/  IMAD.MOV.U32 R212, RZ, RZ, R215 ;  /* 0x000000ffffd47224 */ /* 0x000fe200078e00d7 */
[----:B------:R-:W-:-:S06]  /*ce60*/  MOV R215, R2 ;  /* 0x0000000200d77202 */ /* 0x000fcc0000000f00 */
[----:B------:R-:W-:Y:S03]  /*ce70*/  HMMA.16816.F32.BF16 R60, R4, R22, R60 ;  /* 0x00000016043c723c */ /* 0x000fe6000004183c */
[----:B------:R-:W-:-:S05]  /*ce80*/  IMAD.MOV.U32 R119, RZ, RZ, R56 ;  /* 0x000000ffff777224 */ /* 0x000fca00078e0038 */
[C---:B------:R-:W-:Y:S03]  /*ce90*/  HMMA.16816.F32.BF16 R52, R4.reuse, R34, R52 ;  /* 0x000000220434723c */ /* 0x040fe60000041834 */
[----:B------:R-:W-:Y:S01]  /*cea0*/  IMAD.MOV.U32 R117, RZ, RZ, R121 ;  /* 0x000000ffff757224 */ /* 0x000fe200078e0079 */
[----:B------:R-:W-:Y:S01]  /*ceb0*/  MOV R116, R123 ;  /* 0x0000007b00747202 */ /* 0x000fe20000000f00 */
[----:B------:R-:W-:Y:S02]  /*cec0*/  IMAD.MOV.U32 R107, RZ, RZ, R122 ;  /* 0x000000ffff6b7224 */ /* 0x000fe400078e007a */
[----:B------:R-:W-:Y:S01]  /*ced0*/  IMAD.MOV.U32 R106, RZ, RZ, R120 ;  /* 0x000000ffff6a7224 */ /* 0x000fe200078e0078 */
[----:B------:R-:W-:Y:S01]  /*cee0*/  HMMA.16816.F32.BF16 R96, R4, R28, R208 ;  /* 0x0000001c0460723c */ /* 0x000fe200000418d0 */
[----:B------:R-:W-:Y:S01]  /*cef0*/  MOV R211, R214 ;  /* 0x000000d600d37202 */ /* 0x000fe20000000f00 */
[----:B------:R-:W-:Y:S01]  /*cf00*/  IMAD.MOV.U32 R214, RZ, RZ, R216 ;  /* 0x000000ffffd67224 */ /* 0x000fe200078e00d8 */
[----:B------:R-:W-:Y:S01]  /*cf10*/  MOV R208, R48 ;  /* 0x0000003000d07202 */ /* 0x000fe20000000f00 */
[----:B------:R-:W-:-:S02]  /*cf20*/  IMAD.MOV.U32 R210, RZ, RZ, R213 ;  /* 0x000000ffffd27224 */ /* 0x000fc400078e00d5 */
[----:B------:R-:W-:Y:S02]  /*cf30*/  IMAD.MOV.U32 R56, RZ, RZ, R214 ;  /* 0x000000ffff387224 */ /* 0x000fe400078e00d6 */
[C---:B------:R-:W-:Y:S01]  /*cf40*/  HMMA.16816.F32.BF16 R120, R4.reuse, R20, R100 ;  /* 0x000000140478723c */ /* 0x040fe20000041864 */
[----:B------:R-:W-:Y:S01]  /*cf50*/  MOV R101, R60 ;  /* 0x0000003c00657202 */ /* 0x000fe20000000f00 */
[----:B------:R-:W-:Y:S01]  /*cf60*/  IMAD.MOV.U32 R214, RZ, RZ, R219 ;  /* 0x000000ffffd67224 */ /* 0x000fe200078e00db */
[----:B------:R-:W-:Y:S01]  /*cf70*/  MOV R209, R53 ;  /* 0x0000003500d17202 */ /* 0x000fe20000000f00 */
        /* <DEDUP_REMOVED lines=27> */
[----:B------:R-:W-:Y:S02]  /*d130*/  IMAD.MOV.U32 R8, RZ, RZ, R62 ;  /* 0x000000ffff087224 */ /* 0x000fe400078e003e */
[----:B------:R-:W-:Y:S01]  /*d140*/  IMAD.MOV.U32 R123, RZ, RZ, R52 ;  /* 0x000000ffff7b7224 */ /* 0x000fe200078e0034 */
[C---:B------:R-:W-:Y:S01]  /*d150*/  HMMA.16816.F32.BF16 R128, R12.reuse, R20, R128 ;  /* 0x000000140c80723c */ /* 0x040fe20000041880 */
[----:B------:R-:W-:Y:S02]  /*d160*/  IMAD.MOV.U32 R132, RZ, RZ, R51 ;  /* 0x000000ffff847224 */ /* 0x000fe400078e0033 */
[----:B------:R-:W-:Y:S01]  /*d170*/  IMAD.MOV.U32 R178, RZ, RZ, R49 ;  /* 0x000000ffffb27224 */ /* 0x000fe200078e0031 */
[----:B------:R-:W-:Y:S01]  /*d180*/  MOV R49, R241 ;  /* 0x000000f100317202 */ /* 0x000fe20000000f00 */
[----:B------:R-:W-:Y:S02]  /*d190*/  IMAD.MOV.U32 R173, RZ, RZ, R50 ;  /* 0x000000ffffad7224 */ /* 0x000fe400078e0032 */
        /* <DEDUP_REMOVED lines=9> */
[----:B------:R-:W-:Y:S02]  /*d230*/  IMAD.MOV.U32 R52, RZ, RZ, R245 ;  /* 0x000000ffff347224 */ /* 0x000fe400078e00f5 */
[----:B------:R-:W-:Y:S02]  /*d240*/  IMAD.MOV.U32 R48, RZ, RZ, R244 ;  /* 0x000000ffff307224 */ /* 0x000fe400078e00f4 */
[----:B------:R-:W-:Y:S01]  /*d250*/  IMAD.MOV.U32 R50, RZ, RZ, R240 ;  /* 0x000000ffff327224 */ /* 0x000fe200078e00f0 */
[----:B------:R-:W-:Y:S01]  /*d260*/  HMMA.16816.F32.BF16 R60, R12, R26, R60 ;  /* 0x0000001a0c3c723c */ /* 0x000fe2000004183c */
[----:B------:R-:W-:Y:S02]  /*d270*/  IMAD.MOV.U32 R51, RZ, RZ, R239 ;  /* 0x000000ffff337224 */ /* 0x000fe400078e00ef */
[----:B------:R-:W-:Y:S01]  /*d280*/  IMAD.MOV.U32 R58, RZ, RZ, R0 ;  /* 0x000000ffff3a7224 */ /* 0x000fe200078e0000 */
[----:B------:R-:W-:Y:S01]  /*d290*/  MOV R0, UR20 ;  /* 0x0000001400007c02 */ /* 0x000fe20008000f00 */
[----:B------:R-:W-:-:S02]  /*d2a0*/  IMAD.MOV.U32 R59, RZ, RZ, R216 ;  /* 0x000000ffff3b7224 */ /* 0x000fc400078e00d8 */
[----:B------:R-:W-:Y:S01]  /*d2b0*/  IMAD.MOV.U32 R212, RZ, RZ, R217 ;  /* 0x000000ffffd47224 */ /* 0x000fe200078e00d9 */
[----:B------:R-:W-:Y:S01]  /*d2c0*/  MOV R217, R250 ;  /* 0x000000fa00d97202 */ /* 0x000fe20000000f00 */
[----:B------:R-:W-:Y:S01]  /*d2d0*/  IMAD.MOV.U32 R215, RZ, RZ, R252 ;  /* 0x000000ffffd77224 */ /* 0x000fe200078e00fc */
[C---:B------:R-:W-:Y:S01]  /*d2e0*/  HMMA.16816.F32.BF16 R48, R12.reuse, R28, R48 ;  /* 0x0000001c0c30723c */ /* 0x040fe20000041830 */
[----:B------:R-:W-:Y:S02]  /*d2f0*/  IMAD.MOV.U32 R228, RZ, RZ, R227 ;  /* 0x000000ffffe47224 */ /* 0x000fe400078e00e3 */
[----:B------:R-:W-:Y:S02]  /*d300*/  IMAD.MOV.U32 R230, RZ, RZ, R224 ;  /* 0x000000ffffe67224 */ /* 0x000fe400078e00e0 */
[----:B------:R-:W-:Y:S02]  /*d310*/  IMAD.MOV.U32 R231, RZ, RZ, R136 ;  /* 0x000000ffffe77224 */ /* 0x000fe400078e0088 */
[----:B------:R-:W-:Y:S01]  /*d320*/  IMAD.MOV.U32 R36, RZ, RZ, R135 ;  /* 0x000000ffff247224 */ /* 0x000fe200078e0087 */
[----:B------:R-:W-:Y:S01]  /*d330*/  HMMA.16816.F32.BF16 R52, R12, R30, R52 ;  /* 0x0000001e0c34723c */ /* 0x000fe20000041834 */
[----:B------:R-:W-:-:S02]  /*d340*/  IMAD.MOV.U32 R38, RZ, RZ, R133 ;  /* 0x000000ffff267224 */ /* 0x000fc400078e0085 */
[----:B------:R-:W-:Y:S02]  /*d350*/  IMAD.MOV.U32 R39, RZ, RZ, R3 ;  /* 0x000000ffff277224 */ /* 0x000fe400078e0003 */
[----:B------:R-:W-:Y:S02]  /*d360*/  IMAD.MOV.U32 R216, RZ, RZ, R251 ;  /* 0x000000ffffd87224 */ /* 0x000fe400078e00fb */
[----:B------:R-:W-:Y:S01]  /*d370*/  IMAD.MOV.U32 R218, RZ, RZ, R249 ;  /* 0x000000ffffda7224 */ /* 0x000fe200078e00f9 */
[----:B------:R-:W-:Y:S01]  /*d380*/  HMMA.16816.F32.BF16 R56, R12, R24, R56 ;  /* 0x000000180c38723c */ /* 0x000fe20000041838 */
[----:B------:R-:W-:-:S05]  /*d390*/  IMAD.SHL.U32 R3, R237, 0x2, RZ ;  /* 0x00000002ed037824 */ /* 0x000fca00078e00ff */
[----:B------:R1:W-:Y:S02]  /*d3a0*/  STL [R1+0x2c], R3 ;  /* 0x00002c0301007387 */ /* 0x0003e40000100800 */
[C---:B------:R-:W-:Y:S08]  /*d3b0*/  HMMA.16816.F32.BF16 R212, R12.reuse, R22, R212 ;  /* 0x000000160cd4723c */ /* 0x040ff000000418d4 */
[C---:B------:R-:W-:Y:S08]  /*d3c0*/  HMMA.16816.F32.BF16 R228, R12.reuse, R32, R228 ;  /* 0x000000200ce4723c */ /* 0x040ff000000418e4 */
[----:B------:R-:W-:Y:S01]  /*d3d0*/  HMMA.16816.F32.BF16 R28, R12, R34, R36 ;  /* 0x000000220c1c723c */ /* 0x000fe20000041824 */
[----:B------:R-:W-:-:S02]  /*d3e0*/  IMAD.MOV.U32 R39, RZ, RZ, R121 ;  /* 0x000000ffff277224 */ /* 0x000fc400078e0079 */
[----:B------:R-:W-:Y:S01]  /*d3f0*/  IMAD.MOV.U32 R38, RZ, RZ, R123 ;  /* 0x000000ffff267224 */ /* 0x000fe200078e007b */
[----:B-1----:R-:W-:-:S04]  /*d400*/  LOP3.LUT R3, R3, 0x6, RZ, 0xc0, !PT ;  /* 0x0000000603037812 */ /* 0x002fc800078ec0ff */
[----:B------:R-:W-:Y:S01]  /*d410*/  HMMA.16816.F32.BF16 R12, R12, R40, R216 ;  /* 0x000000280c0c723c */ /* 0x000fe200000418d8 */
[----:B------:R-:W-:Y:S01]  /*d420*/  IMAD R0, R0, 0x80, R3 ;  /* 0x0000008000007824 */ /* 0x000fe200078e0203 */
[----:B------:R1:W-:Y:S03]  /*d430*/  STL [R1+0x28], R3 ;  /* 0x0000280301007387 */ /* 0x0003e60000100800 */
[C---:B------:R-:W-:Y:S01]  /*d440*/  VIADD R37, R0.reuse, 0xffffff00 ;  /* 0xffffff0000257836 */ /* 0x040fe20000000000 */
[C---:B------:R-:W-:Y:S01]  /*d450*/  IADD3 R32, PT, PT, R0.reuse, -0xf0, RZ ;  /* 0xffffff1000207810 */ /* 0x040fe20007ffe0ff */
[----:B------:R-:W-:-:S04]  /*d460*/  VIADD R36, R0, 0xffffff78 ;  /* 0xffffff7800247836 */ /* 0x000fc80000000000 */
[----:B------:R-:W-:Y:S01]  /*d470*/  MOV R21, R30 ;  /* 0x0000001e00157202 */ /* 0x000fe20000000f00 */
[C---:B------:R-:W-:Y:S01]  /*d480*/  VIADD R34, R0.reuse, 0xffffff08 ;  /* 0xffffff0800227836 */ /* 0x040fe20000000000 */
[C---:B------:R-:W-:Y:S01]  /*d490*/  IADD3 R25, PT, PT, R0.reuse, -0xd7, RZ ;  /* 0xffffff2900197810 */ /* 0x040fe20007ffe0ff */
[C---:B------:R-:W-:Y:S01]  /*d4a0*/  VIADD R35, R0.reuse, 0xffffff01 ;  /* 0xffffff0100237836 */ /* 0x040fe20000000000 */
[-C--:B------:R-:W-:Y:S01]  /*d4b0*/  ISETP.GE.AND P5, PT, R37, R10.reuse, PT ;  /* 0x0000000a2500720c */ /* 0x080fe20003fa6270 */
[----:B------:R-:W-:Y:S01]  /*d4c0*/  VIADD R33, R0, 0xffffff09 ;  /* 0xffffff0900217836 */ /* 0x000fe20000000000 */
[----:B------:R-:W-:Y:S01]  /*d4d0*/  ISETP.GE.AND P2, PT, R34, R10, PT ;  /* 0x0000000a2200720c */ /* 0x000fe20003f46270 */
[----:B------:R-:W-:Y:S01]  /*d4e0*/  VIADD R30, R0, 0xffffff18 ;  /* 0xffffff18001e7836 */ /* 0x000fe20000000000 */
[----:B------:R-:W-:Y:S01]  /*d4f0*/  MOV R41, R12 ;  /* 0x0000000c00297202 */ /* 0x000fe20000000f00 */
[----:B------:R-:W-:Y:S01]  /*d500*/  IMAD.MOV.U32 R42, RZ, RZ, R13 ;  /* 0x000000ffff2a7224 */ /* 0x000fe200078e000d */
[----:B------:R-:W-:Y:S01]  /*d510*/  MOV R12, R21 ;  /* 0x00000015000c7202 */ /* 0x000fe20000000f00 */
[----:B------:R-:W-:Y:S01]  /*d520*/  IMAD.MOV.U32 R13, RZ, RZ, R2 ;  /* 0x000000ffff0d7224 */ /* 0x000fe200078e0002 */
[----:B------:R-:W-:Y:S01]  /*d530*/  I2FP.F32.U32 R2, R37 ;  /* 0x0000002500027245 */ /* 0x000fe20000201000 */
[----:B------:R-:W-:Y:S01]  /*d540*/  IMAD.MOV.U32 R40, RZ, RZ, R15 ;  /* 0x000000ffff287224 */ /* 0x000fe200078e000f */
[-C--:B------:R-:W-:Y:S01]  /*d550*/  ISETP.GE.AND P4, PT, R33, R10.reuse, PT ;  /* 0x0000000a2100720c */ /* 0x080fe20003f86270 */
[----:B------:R-:W-:Y:S01]  /*d560*/  IMAD.MOV.U32 R24, RZ, RZ, R31 ;  /* 0x000000ffff187224 */ /* 0x000fe200078e001f */
[----:B------:R-:W-:Y:S01]  /*d570*/  ISETP.GE.AND P6, PT, R32, R10, PT ;  /* 0x0000000a2000720c */ /* 0x000fe20003fc6270 */
[C---:B------:R-:W-:Y:S01]  /*d580*/  FFMA.FTZ R135, R2.reuse, UR5, R204 ;  /* 0x0000000502877c23 */ /* 0x040fe200080100cc */
[C---:B------:R-:W-:Y:S01]  /*d590*/  FFMA.FTZ R241, R2.reuse, UR5, R112 ;  /* 0x0000000502f17c23 */ /* 0x040fe20008010070 */
[----:B-1----:R-:W-:Y:S01]  /*d5a0*/  I2FP.F32.U32 R3, R36 ;  /* 0x0000002400037245 */ /* 0x002fe20000201000 */
[C---:B------:R-:W-:Y:S01]  /*d5b0*/  FFMA.FTZ R252, R2.reuse, UR5, R114 ;  /* 0x0000000502fc7c23 */ /* 0x040fe20008010072 */
[----:B------:R-:W-:Y:S01]  /*d5c0*/  FFMA.FTZ R134, R2, UR5, R206 ;  /* 0x0000000502867c23 */ /* 0x000fe200080100ce */
[----:B------:R-:W-:Y:S01]  /*d5d0*/  I2FP.F32.U32 R2, R34 ;  /* 0x0000002200027245 */ /* 0x000fe20000201000 */
[----:B------:R-:W-:-:S02]  /*d5e0*/  VIADD R31, R0, 0xffffff11 ;  /* 0xffffff11001f7836 */ /* 0x000fc40000000000 */
[C---:B------:R-:W-:Y:S01]  /*d5f0*/  FFMA.FTZ R132, R3.reuse, UR5, R80 ;  /* 0x0000000503847c23 */ /* 0x040fe20008010050 */
[C---:B------:R-:W-:Y:S01]  /*d600*/  FFMA.FTZ R15, R3.reuse, UR5, R124 ;  /* 0x00000005030f7c23 */ /* 0x040fe2000801007c */
[C---:B------:R-:W-:Y:S01]  /*d610*/  FFMA.FTZ R136, R3.reuse, UR5, R126 ;  /* 0x0000000503887c23 */ /* 0x040fe2000801007e */
[----:B------:R-:W-:Y:S01]  /*d620*/  FFMA.FTZ R237, R3, UR5, R82 ;  /* 0x0000000503ed7c23 */ /* 0x000fe20008010052 */
[----:B------:R-:W-:Y:S01]  /*d630*/  I2FP.F32.U32 R3, R35 ;  /* 0x0000002300037245 */ /* 0x000fe20000201000 */
        /* <DEDUP_REMOVED lines=14> */
[----:B------:R-:W-:Y:S01]  /*d720*/  IMAD.MOV.U32 R20, RZ, RZ, R28 ;  /* 0x000000ffff147224 */ /* 0x000fe200078e001c */
[----:B------:R-:W-:Y:S01]  /*d730*/  I2FP.F32.U32 R2, R30 ;  /* 0x0000001e00027245 */ /* 0x000fe20000201000 */
[----:B------:R-:W-:-:S02]  /*d740*/  VIADD R28, R0, 0xffffff20 ;  /* 0xffffff20001c7836 */ /* 0x000fc40000000000 */
[C---:B------:R-:W-:Y:S01]  /*d750*/  FFMA.FTZ R224, R3.reuse, UR5, R85 ;  /* 0x0000000503e07c23 */ /* 0x040fe20008010055 */
[C---:B------:R-:W-:Y:S01]  /*d760*/  FFMA.FTZ R232, R3.reuse, UR5, R87 ;  /* 0x0000000503e87c23 */ /* 0x040fe20008010057 */
[C---:B------:R-:W-:Y:S01]  /*d770*/  FFMA.FTZ R244, R3.reuse, UR5, R109 ;  /* 0x0000000503f47c23 */ /* 0x040fe2000801006d */
[----:B------:R-:W-:Y:S01]  /*d780*/  FFMA.FTZ R240, R3, UR5, R111 ;  /* 0x0000000503f07c23 */ /* 0x000fe2000801006f */
[----:B------:R-:W-:Y:S01]  /*d790*/  IMAD.MOV.U32 R84, RZ, RZ, R210 ;  /* 0x000000ffff547224 */ /* 0x000fe200078e00d2 */
[----:B------:R-:W-:Y:S01]  /*d7a0*/  I2FP.F32.U32 R3, R31 ;  /* 0x0000001f00037245 */ /* 0x000fe20000201000 */
[C---:B------:R-:W-:Y:S01]  /*d7b0*/  FFMA.FTZ R217, R2.reuse, UR5, R72 ;  /* 0x0000000502d97c23 */ /* 0x040fe20008010048 */
[C---:B------:R-:W-:Y:S01]  /*d7c0*/  FFMA.FTZ R204, R2.reuse, UR5, R68 ;  /* 0x0000000502cc7c23 */ /* 0x040fe20008010044 */
[C---:B------:R-:W-:Y:S01]  /*d7d0*/  FFMA.FTZ R206, R2.reuse, UR5, R70 ;  /* 0x0000000502ce7c23 */ /* 0x040fe20008010046 */
[----:B------:R-:W-:Y:S01]  /*d7e0*/  FFMA.FTZ R210, R2, UR5, R74 ;  /* 0x0000000502d27c23 */ /* 0x000fe2000801004a */
[----:B------:R-:W-:Y:S01]  /*d7f0*/  I2FP.F32.U32 R2, R28 ;  /* 0x0000001c00027245 */ /* 0x000fe20000201000 */
[----:B------:R-:W-:Y:S01]  /*d800*/  VIADD R26, R0, 0xffffff28 ;  /* 0xffffff28001a7836 */ /* 0x000fe20000000000 */
[----:B------:R-:W-:Y:S01]  /*d810*/  MOV R88, R208 ;  /* 0x000000d000587202 */ /* 0x000fe20000000f00 */
[----:B------:R-:W-:-:S02]  /*d820*/  IMAD.MOV.U32 R22, RZ, RZ, R29 ;  /* 0x000000ffff167224 */ /* 0x000fc400078e001d */
[----:B------:R-:W-:Y:S01]  /*d830*/  FFMA.FTZ R208, R3, UR5, R89 ;  /* 0x0000000503d07c23 */ /* 0x000fe20008010059 */
[----:B------:R-:W-:Y:S02]  /*d840*/  VIADD R29, R0, 0xffffff19 ;  /* 0xffffff19001d7836 */ /* 0x000fe40000000000 */
[C---:B------:R-:W-:Y:S01]  /*d850*/  FFMA.FTZ R121, R2.reuse, UR5, R76 ;  /* 0x0000000502797c23 */ /* 0x040fe2000801004c */
[----:B------:R-:W-:Y:S02]  /*d860*/  IMAD.MOV.U32 R89, RZ, RZ, R173 ;  /* 0x000000ffff597224 */ /* 0x000fe400078e00ad */
[C---:B------:R-:W-:Y:S01]  /*d870*/  FFMA.FTZ R124, R2.reuse, UR5, R78 ;  /* 0x00000005027c7c23 */ /* 0x040fe2000801004e */
[----:B------:R-:W-:Y:S02]  /*d880*/  IMAD.MOV.U32 R23, RZ, RZ, R14 ;  /* 0x000000ffff177224 */ /* 0x000fe400078e000e */
[C---:B------:R-:W-:Y:S01]  /*d890*/  FFMA.FTZ R205, R2.reuse, UR5, R4 ;  /* 0x0000000502cd7c23 */ /* 0x040fe20008010004 */
[----:B------:R-:W-:Y:S01]  /*d8a0*/  FFMA.FTZ R173, R2, UR5, R6 ;  /* 0x0000000502ad7c23 */ /* 0x000fe20008010006 */
[----:B------:R-:W-:Y:S01]  /*d8b0*/  IMAD.MOV.U32 R14, RZ, RZ, R24 ;  /* 0x000000ffff0e7224 */ /* 0x000fe200078e0018 */
[----:B------:R-:W-:Y:S01]  /*d8c0*/  I2FP.F32.U32 R2, R26 ;  /* 0x0000001a00027245 */ /* 0x000fe20000201000 */
[----:B------:R-:W-:-:S02]  /*d8d0*/  VIADD R24, R0, 0xffffff30 ;  /* 0xffffff3000187836 */ /* 0x000fc40000000000 */
[C---:B------:R-:W-:Y:S01]  /*d8e0*/  FFMA.FTZ R211, R3.reuse, UR5, R91 ;  /* 0x0000000503d37c23 */ /* 0x040fe2000801005b */
[C---:B------:R-:W-:Y:S01]  /*d8f0*/  FFMA.FTZ R226, R3.reuse, UR5, R65 ;  /* 0x0000000503e27c23 */ /* 0x040fe20008010041 */
[----:B------:R-:W-:Y:S01]  /*d900*/  FFMA.FTZ R218, R3, UR5, R67 ;  /* 0x0000000503da7c23 */ /* 0x000fe20008010043 */
[----:B------:R-:W-:Y:S01]  /*d910*/  I2FP.F32.U32 R3, R29 ;  /* 0x0000001d00037245 */ /* 0x000fe20000201000 */
[C---:B------:R-:W-:Y:S01]  /*d920*/  FFMA.FTZ R111, R2.reuse, UR5, R92 ;  /* 0x00000005026f7c23 */ /* 0x040fe2000801005c */
[----:B------:R-:W-:Y:S01]  /*d930*/  MOV R66, R122 ;  /* 0x0000007a00427202 */ /* 0x000fe20000000f00 */
[C---:B------:R-:W-:Y:S01]  /*d940*/  FFMA.FTZ R122, R2.reuse, UR5, R44 ;  /* 0x00000005027a7c23 */ /* 0x040fe2000801002c */
[----:B------:R-:W-:Y:S01]  /*d950*/  MOV R65, R119 ;  /* 0x0000007700417202 */ /* 0x000fe20000000f00 */
[C---:B------:R-:W-:Y:S01]  /*d960*/  FFMA.FTZ R115, R2.reuse, UR5, R94 ;  /* 0x0000000502737c23 */ /* 0x040fe2000801005e */
[----:B------:R-:W-:Y:S01]  /*d970*/  FFMA.FTZ R119, R2, UR5, R46 ;  /* 0x0000000502777c23 */ /* 0x000fe2000801002e */
[----:B------:R-:W-:Y:S01]  /*d980*/  MOV R82, R22 ;  /* 0x0000001600527202 */ /* 0x000fe20000000f00 */
[----:B------:R-:W-:Y:S01]  /*d990*/  VIADD R22, R0, 0xffffff31 ;  /* 0xffffff3100167836 */ /* 0x000fe20000000000 */
[----:B------:R-:W-:Y:S01]  /*d9a0*/  I2FP.F32.U32 R2, R24 ;  /* 0x0000001800027245 */ /* 0x000fe20000201000 */
[----:B------:R-:W-:Y:S01]  /*d9b0*/  FFMA.FTZ R207, R3, UR5, R75 ;  /* 0x0000000503cf7c23 */ /* 0x000fe2000801004b */
[----:B------:R-:W-:Y:S01]  /*d9c0*/  IMAD.MOV.U32 R75, RZ, RZ, R15 ;  /* 0x000000ffff4b7224 */ /* 0x000fe200078e000f */
[----:B------:R-:W-:Y:S01]  /*d9d0*/  MOV R68, R101 ;  /* 0x0000006500447202 */ /* 0x000fe20000000f00 */
[----:B------:R-:W-:-:S02]  /*d9e0*/  IMAD.MOV.U32 R15, RZ, RZ, R107 ;  /* 0x000000ffff0f7224 */ /* 0x000fc400078e006b */
[C---:B------:R-:W-:Y:S01]  /*d9f0*/  FFMA.FTZ R101, R2.reuse, UR5, R96 ;  /* 0x0000000502657c23 */ /* 0x040fe20008010060 */
[C---:B------:R-:W-:Y:S01]  /*da00*/  FFMA.FTZ R107, R2.reuse, UR5, R98 ;  /* 0x00000005026b7c23 */ /* 0x040fe20008010062 */
[C---:B------:R-:W-:Y:S01]  /*da10*/  FFMA.FTZ R114, R2.reuse, UR5, R48 ;  /* 0x0000000502727c23 */ /* 0x040fe20008010030 */
[----:B------:R-:W-:Y:S01]  /*da20*/  FFMA.FTZ R113, R2, UR5, R50 ;  /* 0x0000000502717c23 */ /* 0x000fe20008010032 */
[C---:B------:R-:W-:Y:S01]  /*da30*/  VIADD R27, R0.reuse, 0xffffff21 ;  /* 0xffffff21001b7836 */ /* 0x040fe20000000000 */
[----:B------:R-:W-:Y:S01]  /*da40*/  I2FP.F32.U32 R2, R22 ;  /* 0x0000001600027245 */ /* 0x000fe20000201000 */
[----:B------:R-:W-:Y:S02]  /*da50*/  VIADD R21, R0, 0xffffff38 ;  /* 0xffffff3800157836 */ /* 0x000fe40000000000 */
[C---:B------:R-:W-:Y:S01]  /*da60*/  FFMA.FTZ R126, R3.reuse, UR5, R69 ;  /* 0x00000005037e7c23 */ /* 0x040fe20008010045 */
[----:B------:R-:W-:Y:S02]  /*da70*/  IMAD.MOV.U32 R87, RZ, RZ, R209 ;  /* 0x000000ffff577224 */ /* 0x000fe400078e00d1 */
[----:B------:R-:W-:Y:S01]  /*da80*/  FFMA.FTZ R209, R3, UR5, R73 ;  /* 0x0000000503d17c23 */ /* 0x000fe20008010049 */
[----:B------:R-:W-:-:S02]  /*da90*/  IMAD.MOV.U32 R64, RZ, RZ, R178 ;  /* 0x000000ffff407224 */ /* 0x000fc400078e00b2 */
        /* <DEDUP_REMOVED lines=8> */
[----:B------:R-:W-:Y:S01]  /*db20*/  IMAD.MOV.U32 R74, RZ, RZ, R20 ;  /* 0x000000ffff4a7224 */ /* 0x000fe200078e0014 */
[----:B------:R-:W-:Y:S01]  /*db30*/  IADD3 R20, PT, PT, R0, -0xc7, RZ ;  /* 0xffffff3900147810 */ /* 0x000fe20007ffe0ff */
[----:B------:R-:W-:Y:S01]  /*db40*/  IMAD.MOV.U32 R72, RZ, RZ, R172 ;  /* 0x000000ffff487224 */ /* 0x000fe200078e00ac */
[----:B------:R-:W-:Y:S01]  /*db50*/  MOV R67, R117 ;  /* 0x0000007500437202 */ /* 0x000fe20000000f00 */
[----:B------:R-:W-:-:S02]  /*db60*/  IMAD.MOV.U32 R69, RZ, RZ, R120 ;  /* 0x000000ffff457224 */ /* 0x000fc400078e0078 */
[C---:B------:R-:W-:Y:S01]  /*db70*/  FFMA.FTZ R117, R3.reuse, UR5, R77 ;  /* 0x0000000503757c23 */ /* 0x040fe2000801004d */
[----:B------:R-:W-:Y:S02]  /*db80*/  IMAD.MOV.U32 R76, RZ, RZ, R100 ;  /* 0x000000ffff4c7224 */ /* 0x000fe400078e0064 */
[C---:B------:R-:W-:Y:S01]  /*db90*/  FFMA.FTZ R120, R3.reuse, UR5, R79 ;  /* 0x0000000503787c23 */ /* 0x040fe2000801004f */
[----:B------:R-:W-:Y:S02]  /*dba0*/  IMAD.MOV.U32 R86, RZ, RZ, R105 ;  /* 0x000000ffff567224 */ /* 0x000fe400078e0069 */
        /* <DEDUP_REMOVED lines=9> */
[----:B------:R-:W-:Y:S01]  /*dc40*/  VIADD R19, R0, 0xffffff40 ;  /* 0xffffff4000137836 */ /* 0x000fe20000000000 */
[----:B------:R-:W-:Y:S01]  /*dc50*/  MOV R80, R106 ;  /* 0x0000006a00507202 */ /* 0x000fe20000000f00 */
[----:B------:R-:W-:-:S02]  /*dc60*/  IMAD.MOV.U32 R70, RZ, RZ, R102 ;  /* 0x000000ffff467224 */ /* 0x000fc400078e0066 */
[C---:B------:R-:W-:Y:S01]  /*dc70*/  FFMA.FTZ R106, R3.reuse, UR5, R93 ;  /* 0x00000005036a7c23 */ /* 0x040fe2000801005d */
[----:B------:R-:W-:Y:S02]  /*dc80*/  IMAD.MOV.U32 R91, RZ, RZ, R104 ;  /* 0x000000ffff5b7224 */ /* 0x000fe400078e0068 */
[C---:B------:R-:W-:Y:S01]  /*dc90*/  FFMA.FTZ R93, R2.reuse, UR5, R221 ;  /* 0x00000005025d7c23 */ /* 0x040fe200080100dd */
[C---:B------:R-:W-:Y:S01]  /*dca0*/  FFMA.FTZ R97, R2.reuse, UR5, R223 ;  /* 0x0000000502617c23 */ /* 0x040fe200080100df */
[C---:B------:R-:W-:Y:S01]  /*dcb0*/  FFMA.FTZ R104, R2.reuse, UR5, R53 ;  /* 0x0000000502687c23 */ /* 0x040fe20008010035 */
[----:B------:R-:W-:Y:S01]  /*dcc0*/  FFMA.FTZ R102, R2, UR5, R55 ;  /* 0x0000000502667c23 */ /* 0x000fe20008010037 */
[----:B------:R-:W-:Y:S01]  /*dcd0*/  I2FP.F32.U32 R2, R19 ;  /* 0x0000001300027245 */ /* 0x000fe20000201000 */
[----:B------:R-:W-:Y:S02]  /*dce0*/  IMAD.MOV.U32 R71, RZ, RZ, R118 ;  /* 0x000000ffff477224 */ /* 0x000fe400078e0076 */
[----:B------:R-:W-:Y:S01]  /*dcf0*/  FFMA.FTZ R110, R3, UR5, R95 ;  /* 0x00000005036e7c23 */ /* 0x000fe2000801005f */
[----:B------:R-:W-:Y:S01]  /*dd00*/  MOV R79, R75 ;  /* 0x0000004b004f7202 */ /* 0x000fe20000000f00 */
[----:B------:R-:W-:-:S02]  /*dd10*/  IMAD.MOV.U32 R77, RZ, RZ, R76 ;  /* 0x000000ffff4d7224 */ /* 0x000fc400078e004c */
[----:B------:R-:W-:Y:S01]  /*dd20*/  FFMA.FTZ R95, R2, UR5, R18 ;  /* 0x00000005025f7c23 */ /* 0x000fe20008010012 */
[----:B------:R-:W-:Y:S02]  /*dd30*/  VIADD R18, R0, 0xffffff41 ;  /* 0xffffff4100127836 */ /* 0x000fe40000000000 */
[C---:B------:R-:W-:Y:S01]  /*dd40*/  FFMA.FTZ R90, R2.reuse, UR5, R90 ;  /* 0x00000005025a7c23 */ /* 0x040fe2000801005a */
[----:B------:R-:W-:Y:S01]  /*dd50*/  IMAD.MOV.U32 R75, RZ, RZ, R71 ;  /* 0x000000ffff4b7224 */ /* 0x000fe200078e0047 */
[----:B------:R-:W-:Y:S01]  /*dd60*/  MOV R71, R74 ;  /* 0x0000004a00477202 */ /* 0x000fe20000000f00 */
[C---:B------:R-:W-:Y:S01]  /*dd70*/  FFMA.FTZ R99, R2.reuse, UR5, R56 ;  /* 0x0000000502637c23 */ /* 0x040fe20008010038 */
[----:B------:R-:W-:Y:S01]  /*dd80*/  FFMA.FTZ R94, R2, UR5, R58 ;  /* 0x00000005025e7c23 */ /* 0x000fe2000801003a */
[----:B------:R-:W-:Y:S01]  /*dd90*/  IMAD.MOV.U32 R74, RZ, RZ, R13 ;  /* 0x000000ffff4a7224 */ /* 0x000fe200078e000d */
[----:B------:R-:W-:Y:S01]  /*dda0*/  I2FP.F32.U32 R2, R18 ;  /* 0x0000001200027245 */ /* 0x000fe20000201000 */
[----:B------:R-:W-:Y:S01]  /*ddb0*/  IMAD.MOV.U32 R76, RZ, RZ, R73 ;  /* 0x000000ffff4c7224 */ /* 0x000fe200078e0049 */
[----:B------:R-:W-:Y:S01]  /*ddc0*/  MOV R13, R17 ;  /* 0x00000011000d7202 */ /* 0x000fe20000000f00 */
[----:B------:R-:W-:Y:S01]  /*ddd0*/  VIADD R17, R0, 0xffffff48 ;  /* 0xffffff4800117836 */ /* 0x000fe20000000000 */
[----:B------:R-:W-:Y:S01]  /*dde0*/  MOV R4, R87 ;  /* 0x0000005700047202 */ /* 0x000fe20000000f00 */
[----:B------:R-:W-:-:S02]  /*ddf0*/  IMAD.MOV.U32 R73, RZ, RZ, R69 ;  /* 0x000000ffff497224 */ /* 0x000fc400078e0045 */
[C---:B------:R-:W-:Y:S01]  /*de00*/  FFMA.FTZ R86, R2.reuse, UR5, R86 ;  /* 0x0000000502567c23 */ /* 0x040fe20008010056 */
[----:B------:R-:W-:Y:S02]  /*de10*/  IMAD.MOV.U32 R69, RZ, RZ, R89 ;  /* 0x000000ffff457224 */ /* 0x000fe400078e0059 */
[C---:B------:R-:W-:Y:S01]  /*de20*/  FFMA.FTZ R91, R2.reuse, UR5, R91 ;  /* 0x00000005025b7c23 */ /* 0x040fe2000801005b */
[C---:B------:R-:W-:Y:S01]  /*de30*/  FFMA.FTZ R92, R2.reuse, UR5, R57 ;  /* 0x00000005025c7c23 */ /* 0x040fe20008010039 */
[----:B------:R-:W-:Y:S01]  /*de40*/  FFMA.FTZ R89, R2, UR5, R59 ;  /* 0x0000000502597c23 */ /* 0x000fe2000801003b */
[----:B------:R-:W-:Y:S01]  /*de50*/  I2FP.F32.U32 R2, R17 ;  /* 0x0000001100027245 */ /* 0x000fe20000201000 */
[----:B------:R-:W-:Y:S02]  /*de60*/  IMAD.MOV.U32 R6, RZ, RZ, R88 ;  /* 0x000000ffff067224 */ /* 0x000fe400078e0058 */
[----:B------:R-:W-:Y:S01]  /*de70*/  FFMA.FTZ R118, R3, UR5, R45 ;  /* 0x0000000503767c23 */ /* 0x000fe2000801002d */
[----:B------:R-:W-:Y:S01]  /*de80*/  IMAD.MOV.U32 R78, RZ, RZ, R84 ;  /* 0x000000ffff4e7224 */ /* 0x000fe200078e0054 */
[----:B------:R-:W-:Y:S01]  /*de90*/  MOV R7, R79 ;  /* 0x0000004f00077202 */ /* 0x000fe20000000f00 */
[----:B------:R-:W-:Y:S01]  /*dea0*/  FFMA.FTZ R88, R2, UR5, R15 ;  /* 0x0000000502587c23 */ /* 0x000fe2000801000f */
[----:B------:R-:W-:-:S02]  /*deb0*/  VIADD R15, R0, 0xffffff49 ;  /* 0xffffff49000f7836 */ /* 0x000fc40000000000 */
[C---:B------:R-:W-:Y:S01]  /*dec0*/  FFMA.FTZ R87, R2.reuse, UR5, R60 ;  /* 0x0000000502577c23 */ /* 0x040fe2000801003c */
[C---:B------:R-:W-:Y:S01]  /*ded0*/  FFMA.FTZ R80, R2.reuse, UR5, R80 ;  /* 0x0000000502507c23 */ /* 0x040fe20008010050 */
[----:B------:R-:W-:Y:S01]  /*dee0*/  FFMA.FTZ R84, R2, UR5, R62 ;  /* 0x0000000502547c23 */ /* 0x000fe2000801003e */
[----:B------:R-:W-:Y:S01]  /*def0*/  IMAD.MOV.U32 R85, RZ, RZ, R116 ;  /* 0x000000ffff557224 */ /* 0x000fe200078e0074 */
[----:B------:R-:W-:Y:S01]  /*df00*/  I2FP.F32.U32 R2, R15 ;  /* 0x0000000f00027245 */ /* 0x000fe20000201000 */
[----:B------:R-:W-:Y:S01]  /*df10*/  IMAD.MOV.U32 R44, RZ, RZ, R14 ;  /* 0x000000ffff2c7224 */ /* 0x000fe200078e000e */
[----:B------:R-:W-:Y:S01]  /*df20*/  IADD3 R14, PT, PT, R0, -0xb0, RZ ;  /* 0xffffff50000e7810 */ /* 0x000fe20007ffe0ff */
[----:B------:R-:W-:Y:S01]  /*df30*/  FFMA.FTZ R116, R3, UR5, R47 ;  /* 0x0000000503747c23 */ /* 0x000fe2000801002f */
[----:B------:R-:W-:Y:S02]  /*df40*/  IMAD.MOV.U32 R3, RZ, RZ, R77 ;  /* 0x000000ffff037224 */ /* 0x000fe400078e004d */
[----:B------:R-:W-:Y:S01]  /*df50*/  FFMA.FTZ R67, R2, UR5, R67 ;  /* 0x0000000502437c23 */ /* 0x000fe20008010043 */
[----:B------:R-:W-:-:S02]  /*df60*/  IMAD.MOV.U32 R46, RZ, RZ, R82 ;  /* 0x000000ffff2e7224 */ /* 0x000fc400078e0052 */
[C---:B------:R-:W-:Y:S01]  /*df70*/  FFMA.FTZ R85, R2.reuse, UR5, R85 ;  /* 0x0000000502557c23 */ /* 0x040fe20008010055 */
[C---:B------:R-:W-:Y:S01]  /*df80*/  FFMA.FTZ R82, R2.reuse, UR5, R61 ;  /* 0x0000000502527c23 */ /* 0x040fe2000801003d */
[----:B------:R-:W-:Y:S01]  /*df90*/  FFMA.FTZ R77, R2, UR5, R63 ;  /* 0x00000005024d7c23 */ /* 0x000fe2000801003f */
[----:B------:R-:W-:Y:S01]  /*dfa0*/  I2FP.F32.U32 R2, R14 ;  /* 0x0000000e00027245 */ /* 0x000fe20000201000 */
[----:B------:R-:W-:Y:S01]  /*dfb0*/  IMAD.MOV.U32 R47, RZ, RZ, R4 ;  /* 0x000000ffff2f7224 */ /* 0x000fe200078e0004 */
[----:B------:R-:W-:Y:S01]  /*dfc0*/  MOV R45, R78 ;  /* 0x0000004e002d7202 */ /* 0x000fe20000000f00 */
[----:B------:R-:W-:Y:S01]  /*dfd0*/  IMAD.MOV.U32 R4, RZ, RZ, R12 ;  /* 0x000000ffff047224 */ /* 0x000fe200078e000c */
[----:B------:R-:W-:Y:S01]  /*dfe0*/  IADD3 R12, PT, PT, R0, -0xa8, RZ ;  /* 0xffffff58000c7810 */ /* 0x000fe20007ffe0ff */
[----:B------:R-:W-:Y:S01]  /*dff0*/  FFMA.FTZ R79, R2, UR5, R13 ;  /* 0x00000005024f7c23 */ /* 0x000fe2000801000d */
[----:B------:R-:W-:Y:S02]  /*e000*/  VIADD R13, R0, 0xffffff51 ;  /* 0xffffff51000d7836 */ /* 0x000fe40000000000 */
[C---:B------:R-:W-:Y:S01]  /*e010*/  FFMA.FTZ R63, R2.reuse, UR5, R74 ;  /* 0x00000005023f7c23 */ /* 0x040fe2000801004a */
[C---:B------:R-:W-:Y:S01]  /*e020*/  FFMA.FTZ R78, R2.reuse, UR5, R128 ;  /* 0x00000005024e7c23 */ /* 0x040fe20008010080 */
[----:B------:R-:W-:Y:S01]  /*e030*/  FFMA.FTZ R74, R2, UR5, R130 ;  /* 0x00000005024a7c23 */ /* 0x000fe20008010082 */
[----:B------:R-:W-:Y:S01]  /*e040*/  MOV R222, R71 ;  /* 0x0000004700de7202 */ /* 0x000fe20000000f00 */
[----:B------:R-:W-:Y:S01]  /*e050*/  IMAD.MOV.U32 R5, RZ, RZ, R73 ;  /* 0x000000ffff057224 */ /* 0x000fe200078e0049 */
[----:B------:R-:W-:Y:S01]  /*e060*/  I2FP.F32.U32 R2, R13 ;  /* 0x0000000d00027245 */ /* 0x000fe20000201000 */
[----:B------:R-:W-:Y:S01]  /*e070*/  IMAD.MOV.U32 R51, RZ, RZ, R72 ;  /* 0x000000ffff337224 */ /* 0x000fe200078e0048 */
[----:B------:R-:W-:Y:S01]  /*e080*/  MOV R220, R7 ;  /* 0x0000000700dc7202 */ /* 0x000fe20000000f00 */
[----:B------:R-:W-:Y:S01]  /*e090*/  VIADD R7, R0, 0xffffff60 ;  /* 0xffffff6000077836 */ /* 0x000fe20000000000 */
[----:B------:R-:W-:Y:S01]  /*e0a0*/  MOV R49, R45 ;  /* 0x0000002d00317202 */ /* 0x000fe20000000f00 */
[C---:B------:R-:W-:Y:S01]  /*e0b0*/  FFMA.FTZ R59, R2.reuse, UR5, R76 ;  /* 0x00000005023b7c23 */ /* 0x040fe2000801004c */
[C---:B------:R-:W-:Y:S01]  /*e0c0*/  FFMA.FTZ R76, R2.reuse, UR5, R75 ;  /* 0x00000005024c7c23 */ /* 0x040fe2000801004b */
[C---:B------:R-:W-:Y:S01]  /*e0d0*/  FFMA.FTZ R75, R2.reuse, UR5, R129 ;  /* 0x00000005024b7c23 */ /* 0x040fe20008010081 */
[----:B------:R-:W-:Y:S01]  /*e0e0*/  FFMA.FTZ R71, R2, UR5, R131 ;  /* 0x0000000502477c23 */ /* 0x000fe20008010083 */
[----:B------:R-:W-:Y:S01]  /*e0f0*/  I2FP.F32.U32 R2, R12 ;  /* 0x0000000c00027245 */ /* 0x000fe20000201000 */
[----:B------:R-:W-:Y:S01]  /*e100*/  IMAD.MOV.U32 R52, RZ, RZ, R47 ;  /* 0x000000ffff347224 */ /* 0x000fe200078e002f */
[----:B------:R-:W-:Y:S01]  /*e110*/  FSEL R227, R227, -INF , !P2 ;  /* 0xff800000e3e37808 */ /* 0x000fe20005000000 */
[----:B------:R-:W-:Y:S01]  /*e120*/  IMAD.MOV.U32 R47, RZ, RZ, R69 ;  /* 0x000000ffff2f7224 */ /* 0x000fe200078e0045 */
[----:B------:R-:W-:Y:S01]  /*e130*/  ISETP.GE.AND P2, PT, R29, R10, PT ;  /* 0x0000000a1d00720c */ /* 0x000fe20003f46270 */
[----:B------:R-:W-:Y:S01]  /*e140*/  FFMA.FTZ R73, R2, UR5, R8 ;  /* 0x0000000502497c23 */ /* 0x000fe20008010008 */
[----:B------:R-:W-:-:S02]  /*e150*/  VIADD R8, R0, 0xffffff59 ;  /* 0xffffff5900087836 */ /* 0x000fc40000000000 */
[C---:B------:R-:W-:Y:S01]  /*e160*/  FFMA.FTZ R55, R2.reuse, UR5, R68 ;  /* 0x0000000502377c23 */ /* 0x040fe20008010044 */
[C---:B------:R-:W-:Y:S01]  /*e170*/  FFMA.FTZ R72, R2.reuse, UR5, R212 ;  /* 0x0000000502487c23 */ /* 0x040fe200080100d4 */
[----:B------:R-:W-:Y:S01]  /*e180*/  FFMA.FTZ R68, R2, UR5, R214 ;  /* 0x0000000502447c23 */ /* 0x000fe200080100d6 */
[----:B------:R-:W-:Y:S01]  /*e190*/  IMAD.MOV.U32 R48, RZ, RZ, R6 ;  /* 0x000000ffff307224 */ /* 0x000fe200078e0006 */
[----:B------:R-:W-:Y:S01]  /*e1a0*/  I2FP.F32.U32 R2, R8 ;  /* 0x0000000800027245 */ /* 0x000fe20000201000 */
[----:B------:R-:W-:Y:S01]  /*e1b0*/  VIADD R6, R0, 0xffffff61 ;  /* 0xffffff6100067836 */ /* 0x000fe20000000000 */
[----:B------:R-:W-:Y:S02]  /*e1c0*/  FSEL R224, R224, -INF , !P4 ;  /* 0xff800000e0e07808 */ /* 0x000fe40006000000 */
[----:B------:R-:W-:Y:S01]  /*e1d0*/  FSEL R128, R241, -INF , !P5 ;  /* 0xff800000f1807808 */ /* 0x000fe20006800000 */
[----:B------:R-:W-:Y:S01]  /*e1e0*/  FFMA.FTZ R50, R2, UR5, R3 ;  /* 0x0000000502327c23 */ /* 0x000fe20008010003 */
[----:B------:R-:W-:-:S02]  /*e1f0*/  IMAD.MOV.U32 R3, RZ, RZ, R46 ;  /* 0x000000ffff037224 */ /* 0x000fc400078e002e */
[C---:B------:R-:W-:Y:S01]  /*e200*/  FFMA.FTZ R70, R2.reuse, UR5, R70 ;  /* 0x0000000502467c23 */ /* 0x040fe20008010046 */
[----:B------:R-:W-:Y:S01]  /*e210*/  IMAD.MOV.U32 R46, RZ, RZ, R44 ;  /* 0x000000ffff2e7224 */ /* 0x000fe200078e002c */
[----:B------:R-:W-:Y:S01]  /*e220*/  MOV R44, R64 ;  /* 0x00000040002c7202 */ /* 0x000fe20000000f00 */
[C---:B------:R-:W-:Y:S01]  /*e230*/  FFMA.FTZ R69, R2.reuse, UR5, R213 ;  /* 0x0000000502457c23 */ /* 0x040fe200080100d5 */
[----:B------:R-:W-:Y:S01]  /*e240*/  FFMA.FTZ R64, R2, UR5, R215 ;  /* 0x0000000502407c23 */ /* 0x000fe200080100d7 */
[----:B------:R-:W-:Y:S02]  /*e250*/  I2FP.F32.U32 R2, R7 ;  /* 0x0000000700027245 */ /* 0x000fe40000201000 */
[-C--:B------:R-:W-:Y:S02]  /*e260*/  ISETP.GE.AND P4, PT, R28, R10.reuse, PT ;  /* 0x0000000a1c00720c */ /* 0x080fe40003f86270 */
[----:B------:R-:W-:Y:S01]  /*e270*/  ISETP.GE.AND P5, PT, R31, R10, PT ;  /* 0x0000000a1f00720c */ /* 0x000fe20003fa6270 */
[C---:B------:R-:W-:Y:S01]  /*e280*/  FFMA.FTZ R45, R2.reuse, UR5, R65 ;  /* 0x00000005022d7c23 */ /* 0x040fe20008010041 */
[C---:B------:R-:W-:Y:S01]  /*e290*/  FFMA.FTZ R66, R2.reuse, UR5, R66 ;  /* 0x0000000502427c23 */ /* 0x040fe20008010042 */
[C---:B------:R-:W-:Y:S01]  /*e2a0*/  FFMA.FTZ R65, R2.reuse, UR5, R228 ;  /* 0x0000000502417c23 */ /* 0x040fe200080100e4 */
[----:B------:R-:W-:Y:S01]  /*e2b0*/  FFMA.FTZ R60, R2, UR5, R230 ;  /* 0x00000005023c7c23 */ /* 0x000fe200080100e6 */
[----:B------:R-:W-:-:S02]  /*e2c0*/  I2FP.F32.U32 R2, R6 ;  /* 0x0000000600027245 */ /* 0x000fc40000201000 */
[----:B------:R-:W-:Y:S02]  /*e2d0*/  ISETP.GE.AND P3, PT, R35, R10, PT ;  /* 0x0000000a2300720c */ /* 0x000fe40003f66270 */
[----:B------:R-:W-:Y:S01]  /*e2e0*/  FSEL R126, R126, -INF , !P2 ;  /* 0xff8000007e7e7808 */ /* 0x000fe20005000000 */
[----:B------:R-:W-:Y:S01]  /*e2f0*/  FFMA.FTZ R62, R2, UR5, R5 ;  /* 0x00000005023e7c23 */ /* 0x000fe20008010005 */
[----:B------:R-:W-:Y:S01]  /*e300*/  IADD3 R5, PT, PT, R0, -0x98, RZ ;  /* 0xffffff6800057810 */ /* 0x000fe20007ffe0ff */
[C---:B------:R-:W-:Y:S01]  /*e310*/  FFMA.FTZ R39, R2.reuse, UR5, R39 ;  /* 0x0000000502277c23 */ /* 0x040fe20008010027 */
[C---:B------:R-:W-:Y:S01]  /*e320*/  FFMA.FTZ R61, R2.reuse, UR5, R229 ;  /* 0x00000005023d7c23 */ /* 0x040fe200080100e5 */
[----:B------:R-:W-:Y:S01]  /*e330*/  FFMA.FTZ R56, R2, UR5, R231 ;  /* 0x0000000502387c23 */ /* 0x000fe200080100e7 */
[----:B------:R-:W-:Y:S02]  /*e340*/  I2FP.F32.U32 R2, R5 ;  /* 0x0000000500027245 */ /* 0x000fe40000201000 */
[----:B------:R-:W-:-:S02]  /*e350*/  FSEL R216, R216, -INF , !P6 ;  /* 0xff800000d8d87808 */ /* 0x000fc40007000000 */
[----:B------:R-:W-:Y:S01]  /*e360*/  ISETP.GE.AND P2, PT, R24, R10, PT ;  /* 0x0000000a1800720c */ /* 0x000fe20003f46270 */
[C---:B------:R-:W-:Y:S01]  /*e370*/  FFMA.FTZ R58, R2.reuse, UR5, R51 ;  /* 0x00000005023a7c23 */ /* 0x040fe20008010033 */
[----:B------:R-:W-:Y:S01]  /*e380*/  FFMA.FTZ R51, R2, UR5, R4 ;  /* 0x0000000502337c23 */ /* 0x000fe20008010004 */
[----:B------:R-:W-:Y:S02]  /*e390*/  VIADD R4, R0, 0xffffff69 ;  /* 0xffffff6900047836 */ /* 0x000fe40000000000 */
[C---:B------:R-:W-:Y:S01]  /*e3a0*/  FFMA.FTZ R57, R2.reuse, UR5, R222 ;  /* 0x0000000502397c23 */ /* 0x040fe200080100de */
[----:B------:R-:W-:Y:S01]  /*e3b0*/  FFMA.FTZ R38, R2, UR5, R38 ;  /* 0x0000000502267c23 */ /* 0x000fe20008010026 */
[----:B------:R-:W-:Y:S02]  /*e3c0*/  FSEL R121, R121, -INF , !P4 ;  /* 0xff80000079797808 */ /* 0x000fe40006000000 */
[----:B------:R-:W-:Y:S02]  /*e3d0*/  I2FP.F32.U32 R2, R4 ;  /* 0x0000000400027245 */ /* 0x000fe40000201000 */
[----:B------:R-:W-:-:S02]  /*e3e0*/  ISETP.GE.AND P6, PT, R27, R10, PT ;  /* 0x0000000a1b00720c */ /* 0x000fc40003fc6270 */
[----:B------:R-:W-:Y:S01]  /*e3f0*/  FSEL R130, R208, -INF , !P5 ;  /* 0xff800000d0827808 */ /* 0x000fe20006800000 */
[C---:B------:R-:W-:Y:S01]  /*e400*/  FFMA.FTZ R54, R2.reuse, UR5, R52 ;  /* 0x0000000502367c23 */ /* 0x040fe20008010034 */
[----:B------:R-:W-:Y:S01]  /*e410*/  FFMA.FTZ R52, R2, UR5, R3 ;  /* 0x0000000502347c23 */ /* 0x000fe20008010003 */
[----:B------:R-:W-:Y:S02]  /*e420*/  VIADD R3, R0, 0xffffff70 ;  /* 0xffffff7000037836 */ /* 0x000fe40000000000 */
[C---:B------:R-:W-:Y:S01]  /*e430*/  FFMA.FTZ R53, R2.reuse, UR5, R49 ;  /* 0x0000000502357c23 */ /* 0x040fe20008010031 */
[----:B------:R-:W-:Y:S01]  /*e440*/  FFMA.FTZ R46, R2, UR5, R46 ;  /* 0x00000005022e7c23 */ /* 0x000fe2000801002e */
[----:B------:R-:W-:Y:S01]  /*e450*/  BAR.SYNC.DEFER_BLOCKING 0x0 ;  /* 0x0000000000007b1d */ /* 0x000fe20000010000 */
[----:B------:R-:W-:Y:S02]  /*e460*/  ISETP.GE.AND P4, PT, R22, R10, PT ;  /* 0x0000000a1600720c */ /* 0x000fe40003f86270 */
[----:B------:R-:W-:-:S02]  /*e470*/  I2FP.F32.U32 R2, R3 ;  /* 0x0000000300027245 */ /* 0x000fc40000201000 */
[-C--:B------:R-:W-:Y:S02]  /*e480*/  ISETP.GE.AND P5, PT, R26, R10.reuse, PT ;  /* 0x0000000a1a00720c */ /* 0x080fe40003fa6270 */
[----:B------:R-:W-:Y:S01]  /*e490*/  FSEL R236, R236, -INF , !P3 ;  /* 0xff800000ecec7808 */ /* 0x000fe20005800000 */
[C---:B------:R-:W-:Y:S01]  /*e4a0*/  FFMA.FTZ R49, R2.reuse, UR5, R48 ;  /* 0x0000000502317c23 */ /* 0x040fe20008010030 */
[C---:B------:R-:W-:Y:S01]  /*e4b0*/  FFMA.FTZ R48, R2.reuse, UR5, R47 ;  /* 0x0000000502307c23 */ /* 0x040fe2000801002f */
[C---:B------:R-:W-:Y:S01]  /*e4c0*/  FFMA.FTZ R47, R2.reuse, UR5, R41 ;  /* 0x00000005022f7c23 */ /* 0x040fe20008010029 */
[----:B------:R-:W-:Y:S01]  /*e4d0*/  FFMA.FTZ R41, R2, UR5, R23 ;  /* 0x0000000502297c23 */ /* 0x000fe20008010017 */
[C---:B------:R-:W-:Y:S01]  /*e4e0*/  IADD3 R2, PT, PT, R0.reuse, -0x8f, RZ ;  /* 0xffffff7100027810 */ /* 0x040fe20007ffe0ff */
[----:B------:R-:W-:Y:S01]  /*e4f0*/  VIADD R0, R0, 0xffffff79 ;  /* 0xffffff7900007836 */ /* 0x000fe20000000000 */
[----:B------:R-:W-:Y:S02]  /*e500*/  ISETP.GE.AND P3, PT, R30, R10, PT ;  /* 0x0000000a1e00720c */ /* 0x000fe40003f66270 */
[----:B------:R-:W-:-:S02]  /*e510*/  I2FP.F32.U32 R23, R2 ;  /* 0x0000000200177245 */ /* 0x000fc40000201000 */
[----:B------:R-:W-:Y:S02]  /*e520*/  FSEL R101, R101, -INF , !P2 ;  /* 0xff80000065657808 */ /* 0x000fe40005000000 */
[----:B------:R-:W-:Y:S01]  /*e530*/  FSEL R117, R117, -INF , !P6 ;  /* 0xff80000075757808 */ /* 0x000fe20007000000 */
[C---:B------:R-:W-:Y:S01]  /*e540*/  FFMA.FTZ R44, R23.reuse, UR5, R44 ;  /* 0x00000005172c7c23 */ /* 0x040fe2000801002c */
[C---:B------:R-:W-:Y:S01]  /*e550*/  FFMA.FTZ R43, R23.reuse, UR5, R43 ;  /* 0x00000005172b7c23 */ /* 0x040fe2000801002b */
[C---:B------:R-:W-:Y:S01]  /*e560*/  FFMA.FTZ R42, R23.reuse, UR5, R42 ;  /* 0x00000005172a7c23 */ /* 0x040fe2000801002a */
[----:B------:R-:W-:Y:S01]  /*e570*/  FFMA.FTZ R40, R23, UR5, R40 ;  /* 0x0000000517287c23 */ /* 0x000fe20008010028 */
[----:B------:R-:W-:Y:S01]  /*e580*/  FSEL R23, R98, -INF , !P4 ;  /* 0xff80000062177808 */ /* 0x000fe20006000000 */
[----:B------:R-:W-:Y:S01]  /*e590*/  STL [R1+0xc], R101 ;  /* 0x00000c6501007387 */ /* 0x000fe20000100800 */
[-C--:B------:R-:W-:Y:S02]  /*e5a0*/  ISETP.GE.AND P6, PT, R21, R10.reuse, PT ;  /* 0x0000000a1500720c */ /* 0x080fe40003fc6270 */
[----:B------:R-:W-:Y:S01]  /*e5b0*/  FSEL R111, R111, -INF , !P5 ;  /* 0xff8000006f6f7808 */ /* 0x000fe20006800000 */
[----:B------:R1:W-:Y:S01]  /*e5c0*/  STL [R1+0x8], R23 ;  /* 0x0000081701007387 */ /* 0x0003e20000100800 */
[----:B------:R-:W-:-:S02]  /*e5d0*/  ISETP.GE.AND P5, PT, R20, R10, PT ;  /* 0x0000000a1400720c */ /* 0x000fc40003fa6270 */
[----:B------:R-:W-:Y:S02]  /*e5e0*/  FSEL R129, R204, -INF , !P3 ;  /* 0xff800000cc817808 */ /* 0x000fe40005800000 */
[-C--:B------:R-:W-:Y:S02]  /*e5f0*/  ISETP.GE.AND P3, PT, R25, R10.reuse, PT ;  /* 0x0000000a1900720c */ /* 0x080fe40003f66270 */
[----:B------:R-:W-:Y:S02]  /*e600*/  FSEL R96, R96, -INF , !P6 ;  /* 0xff80000060607808 */ /* 0x000fe40007000000 */
[----:B------:R-:W-:Y:S02]  /*e610*/  FSEL R131, R106, -INF , !P3 ;  /* 0xff8000006a837808 */ /* 0x000fe40005800000 */
[-C--:B------:R-:W-:Y:S01]  /*e620*/  ISETP.GE.AND P2, PT, R18, R10.reuse, PT ;  /* 0x0000000a1200720c */ /* 0x080fe20003f46270 */
[----:B------:R-:W-:Y:S01]  /*e630*/  STL [R1+0x4], R96 ;  /* 0x0000046001007387 */ /* 0x000fe20000100800 */
[----:B------:R-:W-:-:S02]  /*e640*/  ISETP.GE.AND P3, PT, R19, R10, PT ;  /* 0x0000000a1300720c */ /* 0x000fc40003f66270 */
[-C--:B------:R-:W-:Y:S02]  /*e650*/  ISETP.GE.AND P4, PT, R17, R10.reuse, PT ;  /* 0x0000000a1100720c */ /* 0x080fe40003f86270 */
[----:B------:R-:W-:Y:S02]  /*e660*/  FSEL R208, R90, -INF , !P3 ;  /* 0xff8000005ad07808 */ /* 0x000fe40005800000 */
[-C--:B------:R-:W-:Y:S02]  /*e670*/  ISETP.GE.AND P3, PT, R13, R10.reuse, PT ;  /* 0x0000000a0d00720c */ /* 0x080fe40003f66270 */
[----:B------:R-:W-:Y:S02]  /*e680*/  FSEL R204, R80, -INF , !P4 ;  /* 0xff80000050cc7808 */ /* 0x000fe40006000000 */
[----:B------:R-:W-:Y:S02]  /*e690*/  ISETP.GE.AND P4, PT, R8, R10, PT ;  /* 0x0000000a0800720c */ /* 0x000fe40003f86270 */
[----:B-1----:R-:W-:-:S02]  /*e6a0*/  FSEL R23, R93, -INF , !P5 ;  /* 0xff8000005d177808 */ /* 0x002fc40006800000 */
[-C--:B------:R-:W-:Y:S02]  /*e6b0*/  ISETP.GE.AND P6, PT, R15, R10.reuse, PT ;  /* 0x0000000a0f00720c */ /* 0x080fe40003fc6270 */
[-C--:B------:R-:W-:Y:S01]  /*e6c0*/  ISETP.GE.AND P5, PT, R14, R10.reuse, PT ;  /* 0x0000000a0e00720c */ /* 0x080fe20003fa6270 */
[----:B------:R1:W-:Y:S01]  /*e6d0*/  STL [R1], R23 ;  /* 0x0000001701007387 */ /* 0x0003e20000100800 */
[----:B------:R-:W-:Y:S02]  /*e6e0*/  FSEL R50, R50, -INF , !P4 ;  /* 0xff80000032327808 */ /* 0x000fe40006000000 */
[----:B------:R-:W-:Y:S02]  /*e6f0*/  FSEL R80, R67, -INF , !P6 ;  /* 0xff80000043507808 */ /* 0x000fe40007000000 */
[----:B------:R-:W-:Y:S02]  /*e700*/  FSEL R63, R63, -INF , !P5 ;  /* 0xff8000003f3f7808 */ /* 0x000fe40006800000 */
[----:B------:R-:W-:-:S02]  /*e710*/  ISETP.GE.AND P6, PT, R7, R10, PT ;  /* 0x0000000a0700720c */ /* 0x000fc40003fc6270 */
[-C--:B------:R-:W-:Y:S02]  /*e720*/  ISETP.GE.AND P5, PT, R6, R10.reuse, PT ;  /* 0x0000000a0600720c */ /* 0x080fe40003fa6270 */
[-C--:B------:R-:W-:Y:S02]  /*e730*/  ISETP.GE.AND P4, PT, R3, R10.reuse, PT ;  /* 0x0000000a0300720c */ /* 0x080fe40003f86270 */
[----:B-1----:R-:W-:Y:S02]  /*e740*/  FSEL R23, R86, -INF , !P2 ;  /* 0xff80000056177808 */ /* 0x002fe40005000000 */
[----:B------:R-:W-:-:S03]  /*e750*/  ISETP.GE.AND P2, PT, R12, R10, PT ;  /* 0x0000000a0c00720c */ /* 0x000fc60003f46270 */
[----:B------:R1:W-:Y:S02]  /*e760*/  STL [R1+0x74], R23 ;  /* 0x0000741701007387 */ /* 0x0003e40000100800 */
[----:B-1----:R-:W-:Y:S02]  /*e770*/  FSEL R23, R59, -INF , !P3 ;  /* 0xff8000003b177808 */ /* 0x002fe40005800000 */
[----:B------:R-:W-:-:S03]  /*e780*/  ISETP.GE.AND P3, PT, R5, R10, PT ;  /* 0x0000000a0500720c */ /* 0x000fc60003f66270 */
[----:B------:R1:W-:Y:S02]  /*e790*/  STL [R1+0x88], R23 ;  /* 0x0000881701007387 */ /* 0x0003e40000100800 */
[----:B-1----:R-:W-:Y:S02]  /*e7a0*/  FSEL R23, R55, -INF , !P2 ;  /* 0xff80000037177808 */ /* 0x002fe40005000000 */
[----:B------:R-:W-:Y:S02]  /*e7b0*/  FSEL R55, R38, -INF , !P3 ;  /* 0xff80000026377808 */ /* 0x000fe40005800000 */
[-C--:B------:R-:W-:Y:S01]  /*e7c0*/  ISETP.GE.AND P2, PT, R4, R10.reuse, PT ;  /* 0x0000000a0400720c */ /* 0x080fe20003f46270 */
[----:B------:R1:W-:Y:S01]  /*e7d0*/  STL [R1+0x84], R23 ;  /* 0x0000841701007387 */ /* 0x0003e20000100800 */
[----:B------:R-:W-:-:S03]  /*e7e0*/  ISETP.GE.AND P3, PT, R0, R10, PT ;  /* 0x0000000a0000720c */ /* 0x000fc60003f66270 */
[----:B------:R2:W-:Y:S01]  /*e7f0*/  STL [R1+0x80], R50 ;  /* 0x0000803201007387 */ /* 0x0005e20000100800 */
[----:B-1----:R-:W-:Y:S02]  /*e800*/  FSEL R23, R45, -INF , !P6 ;  /* 0xff8000002d177808 */ /* 0x002fe40007000000 */
[-C--:B------:R-:W-:Y:S02]  /*e810*/  ISETP.GE.AND P6, PT, R2, R10.reuse, PT ;  /* 0x0000000a0200720c */ /* 0x080fe40003fc6270 */
[----:B--2---:R-:W-:Y:S01]  /*e820*/  FSEL R50, R39, -INF , !P5 ;  /* 0xff80000027327808 */ /* 0x004fe20006800000 */
[----:B------:R1:W-:Y:S01]  /*e830*/  STL [R1+0x7c], R23 ;  /* 0x00007c1701007387 */ /* 0x0003e20000100800 */
[----:B------:R-:W-:Y:S02]  /*e840*/  ISETP.GE.AND P5, PT, R36, R10, PT ;  /* 0x0000000a2400720c */ /* 0x000fe40003fa6270 */
[----:B------:R-:W-:Y:S02]  /*e850*/  I2FP.F32.U32 R10, R0 ;  /* 0x00000000000a7245 */ /* 0x000fe40000201000 */
[----:B------:R-:W-:-:S02]  /*e860*/  FSEL R45, R54, -INF , !P2 ;  /* 0xff800000362d7808 */ /* 0x000fc40005000000 */
[----:B------:R-:W-:Y:S01]  /*e870*/  FSEL R44, R44, -INF , !P6 ;  /* 0xff8000002c2c7808 */ /* 0x000fe20007000000 */
[C---:B------:R-:W-:Y:S01]  /*e880*/  FFMA.FTZ R39, R10.reuse, UR5, R125 ;  /* 0x000000050a277c23 */ /* 0x040fe2000801007d */
[-C--:B------:R-:W-:Y:S01]  /*e890*/  ISETP.GE.AND P2, PT, R37, R9.reuse, PT ;  /* 0x000000092500720c */ /* 0x080fe20003f46270 */
[----:B------:R2:W-:Y:S01]  /*e8a0*/  STL [R1+0x6c], R45 ;  /* 0x00006c2d01007387 */ /* 0x0005e20000100800 */
[----:B------:R-:W-:Y:S01]  /*e8b0*/  FSEL R54, R49, -INF , !P4 ;  /* 0xff80000031367808 */ /* 0x000fe20006000000 */
[----:B------:R-:W-:Y:S01]  /*e8c0*/  FFMA.FTZ R38, R10, UR5, R127 ;  /* 0x000000050a267c23 */ /* 0x000fe2000801007f */
[----:B------:R-:W-:Y:S01]  /*e8d0*/  FSEL R39, R39, -INF , !P3 ;  /* 0xff80000027277808 */ /* 0x000fe20005800000 */
[----:B------:R3:W-:Y:S01]  /*e8e0*/  STL [R1+0x68], R44 ;  /* 0x0000682c01007387 */ /* 0x0007e20000100800 */
[-C--:B------:R-:W-:Y:S02]  /*e8f0*/  ISETP.GE.AND P3, PT, R32, R9.reuse, PT ;  /* 0x000000092000720c */ /* 0x080fe40003f66270 */
[----:B------:R-:W-:Y:S01]  /*e900*/  ISETP.GE.AND P4, PT, R35, R9, PT ;  /* 0x000000092300720c */ /* 0x000fe20003f86270 */
[----:B------:R4:W-:Y:S01]  /*e910*/  STL [R1+0x70], R39 ;  /* 0x0000702701007387 */ /* 0x0009e20000100800 */
[----:B------:R-:W-:-:S02]  /*e920*/  FSEL R219, R219, -INF , !P3 ;  /* 0xff800000dbdb7808 */ /* 0x000fc40005800000 */
[-C--:B------:R-:W-:Y:S02]  /*e930*/  ISETP.GE.AND P3, PT, R27, R9.reuse, PT ;  /* 0x000000091b00720c */ /* 0x080fe40003f66270 */
[-C--:B------:R-:W-:Y:S02]  /*e940*/  ISETP.GE.AND P6, PT, R34, R9.reuse, PT ;  /* 0x000000092200720c */ /* 0x080fe40003fc6270 */
[----:B------:R-:W-:Y:S01]  /*e950*/  FSEL R120, R120, -INF , !P3 ;  /* 0xff80000078787808 */ /* 0x000fe20005800000 */
[C---:B-1----:R-:W-:Y:S01]  /*e960*/  FFMA.FTZ R23, R10.reuse, UR5, R81 ;  /* 0x000000050a177c23 */ /* 0x042fe20008010051 */
[-C--:B------:R-:W-:Y:S01]  /*e970*/  ISETP.GE.AND P3, PT, R21, R9.reuse, PT ;  /* 0x000000091500720c */ /* 0x080fe20003f66270 */
[----:B------:R-:W-:Y:S01]  /*e980*/  FFMA.FTZ R10, R10, UR5, R83 ;  /* 0x000000050a0a7c23 */ /* 0x000fe20008010053 */
[----:B------:R-:W-:Y:S02]  /*e990*/  FSEL R125, R220, -INF , !P5 ;  /* 0xff800000dc7d7808 */ /* 0x000fe40006800000 */
[----:B------:R-:W-:-:S02]  /*e9a0*/  ISETP.GE.AND P5, PT, R33, R9, PT ;  /* 0x000000092100720c */ /* 0x000fc40003fa6270 */
[----:B------:R-:W-:Y:S02]  /*e9b0*/  FSEL R59, R239, -INF , !P6 ;  /* 0xff800000ef3b7808 */ /* 0x000fe40007000000 */
[----:B--2---:R-:W-:Y:S02]  /*e9c0*/  FSEL R45, R249, -INF , !P4 ;  /* 0xff800000f92d7808 */ /* 0x004fe40006000000 */
[-C--:B------:R-:W-:Y:S02]  /*e9d0*/  ISETP.GE.AND P4, PT, R30, R9.reuse, PT ;  /* 0x000000091e00720c */ /* 0x080fe40003f86270 */
[----:B---3--:R-:W-:Y:S02]  /*e9e0*/  FSEL R44, R252, -INF , !P2 ;  /* 0xff800000fc2c7808 */ /* 0x008fe40005000000 */
[----:B------:R-:W-:Y:S02]  /*e9f0*/  ISETP.GE.AND P2, PT, R31, R9, PT ;  /* 0x000000091f00720c */ /* 0x000fe40003f46270 */
[----:B------:R-:W-:-:S02]  /*ea00*/  FSEL R100, R100, -INF , !P3 ;  /* 0xff80000064647808 */ /* 0x000fc40005800000 */
[----:B------:R-:W-:Y:S02]  /*ea10*/  FSEL R211, R211, -INF , !P2 ;  /* 0xff800000d3d37808 */ /* 0x000fe40005000000 */
[-C--:B------:R-:W-:Y:S02]  /*ea20*/  ISETP.GE.AND P2, PT, R26, R9.reuse, PT ;  /* 0x000000091a00720c */ /* 0x080fe40003f46270 */
[-C--:B------:R-:W-:Y:S02]  /*ea30*/  ISETP.GE.AND P6, PT, R29, R9.reuse, PT ;  /* 0x000000091d00720c */ /* 0x080fe40003fc6270 */
[----:B------:R-:W-:Y:S02]  /*ea40*/  FSEL R115, R115, -INF , !P2 ;  /* 0xff80000073737808 */ /* 0x000fe40005000000 */
[-C--:B------:R-:W-:Y:S02]  /*ea50*/  ISETP.GE.AND P3, PT, R15, R9.reuse, PT ;  /* 0x000000090f00720c */ /* 0x080fe40003f66270 */
[----:B------:R-:W-:-:S02]  /*ea60*/  ISETP.GE.AND P2, PT, R20, R9, PT ;  /* 0x000000091400720c */ /* 0x000fc40003f46270 */
[----:B------:R-:W-:Y:S02]  /*ea70*/  FSEL R232, R232, -INF , !P5 ;  /* 0xff800000e8e87808 */ /* 0x000fe40006800000 */
[----:B------:R-:W-:Y:S02]  /*ea80*/  FSEL R206, R206, -INF , !P4 ;  /* 0xff800000cece7808 */ /* 0x000fe40006000000 */
[-C--:B------:R-:W-:Y:S02]  /*ea90*/  ISETP.GE.AND P5, PT, R28, R9.reuse, PT ;  /* 0x000000091c00720c */ /* 0x080fe40003fa6270 */
[----:B------:R-:W-:Y:S02]  /*eaa0*/  ISETP.GE.AND P4, PT, R25, R9, PT ;  /* 0x000000091900720c */ /* 0x000fe40003f86270 */
[----:B------:R-:W-:Y:S02]  /*eab0*/  FSEL R67, R178, -INF , !P6 ;  /* 0xff800000b2437808 */ /* 0x000fe40007000000 */
[----:B----4-:R-:W-:-:S02]  /*eac0*/  FSEL R39, R85, -INF , !P3 ;  /* 0xff80000055277808 */ /* 0x010fc40005800000 */
[-C--:B------:R-:W-:Y:S02]  /*ead0*/  ISETP.GE.AND P6, PT, R24, R9.reuse, PT ;  /* 0x000000091800720c */ /* 0x080fe40003fc6270 */
[----:B------:R-:W-:Y:S01]  /*eae0*/  FSEL R98, R97, -INF , !P2 ;  /* 0xff80000061627808 */ /* 0x000fe20005000000 */
[----:B------:R1:W-:Y:S01]  /*eaf0*/  STL [R1+0x4c], R39 ;  /* 0x00004c2701007387 */ /* 0x0003e20000100800 */
[-C--:B------:R-:W-:Y:S02]  /*eb00*/  ISETP.GE.AND P2, PT, R14, R9.reuse, PT ;  /* 0x000000090e00720c */ /* 0x080fe40003f46270 */
[----:B------:R-:W-:Y:S02]  /*eb10*/  FSEL R124, R124, -INF , !P5 ;  /* 0xff8000007c7c7808 */ /* 0x000fe40006800000 */
[----:B------:R-:W-:Y:S02]  /*eb20*/  FSEL R86, R110, -INF , !P4 ;  /* 0xff8000006e567808 */ /* 0x000fe40006000000 */
[----:B------:R-:W-:-:S02]  /*eb30*/  ISETP.GE.AND P5, PT, R22, R9, PT ;  /* 0x000000091600720c */ /* 0x000fc40003fa6270 */
[-C--:B------:R-:W-:Y:S02]  /*eb40*/  ISETP.GE.AND P4, PT, R19, R9.reuse, PT ;  /* 0x000000091300720c */ /* 0x080fe40003f86270 */
[----:B------:R-:W-:Y:S02]  /*eb50*/  FSEL R101, R107, -INF , !P6 ;  /* 0xff8000006b657808 */ /* 0x000fe40007000000 */
[-C--:B------:R-:W-:Y:S02]  /*eb60*/  ISETP.GE.AND P6, PT, R18, R9.reuse, PT ;  /* 0x000000091200720c */ /* 0x080fe40003fc6270 */
[----:B------:R-:W-:Y:S02]  /*eb70*/  FSEL R103, R103, -INF , !P5 ;  /* 0xff80000067677808 */ /* 0x000fe40006800000 */
[----:B------:R-:W-:Y:S02]  /*eb80*/  FSEL R90, R95, -INF , !P4 ;  /* 0xff8000005f5a7808 */ /* 0x000fe40006000000 */
[----:B------:R-:W-:-:S02]  /*eb90*/  ISETP.GE.AND P5, PT, R17, R9, PT ;  /* 0x000000091100720c */ /* 0x000fc40003fa6270 */
[-C--:B------:R-:W-:Y:S02]  /*eba0*/  ISETP.GE.AND P4, PT, R13, R9.reuse, PT ;  /* 0x000000090d00720c */ /* 0x080fe40003f86270 */
[----:B------:R-:W-:Y:S02]  /*ebb0*/  FSEL R178, R91, -INF , !P6 ;  /* 0xff8000005bb27808 */ /* 0x000fe40007000000 */
[----:B-1----:R-:W-:Y:S02]  /*ebc0*/  FSEL R39, R79, -INF , !P2 ;  /* 0xff8000004f277808 */ /* 0x002fe40005000000 */
[-C--:B------:R-:W-:Y:S02]  /*ebd0*/  ISETP.GE.AND P2, PT, R6, R9.reuse, PT ;  /* 0x000000090600720c */ /* 0x080fe40003f46270 */
[----:B------:R-:W-:Y:S01]  /*ebe0*/  ISETP.GE.AND P6, PT, R12, R9, PT ;  /* 0x000000090c00720c */ /* 0x000fe20003fc6270 */
[----:B------:R1:W-:Y:S01]  /*ebf0*/  STL [R1+0x44], R39 ;  /* 0x0000442701007387 */ /* 0x0003e20000100800 */
[----:B------:R-:W-:-:S02]  /*ec00*/  FSEL R49, R88, -INF , !P5 ;  /* 0xff80000058317808 */ /* 0x000fc40006800000 */
[----:B------:R-:W-:Y:S02]  /*ec10*/  FSEL R76, R76, -INF , !P4 ;  /* 0xff8000004c4c7808 */ /* 0x000fe40006000000 */
[-C--:B------:R-:W-:Y:S02]  /*ec20*/  ISETP.GE.AND P5, PT, R8, R9.reuse, PT ;  /* 0x000000090800720c */ /* 0x080fe40003fa6270 */
[-C--:B------:R-:W-:Y:S02]  /*ec30*/  ISETP.GE.AND P3, PT, R7, R9.reuse, PT ;  /* 0x000000090700720c */ /* 0x080fe40003f66270 */
[-C--:B------:R-:W-:Y:S02]  /*ec40*/  ISETP.GE.AND P4, PT, R5, R9.reuse, PT ;  /* 0x000000090500720c */ /* 0x080fe40003f86270 */
[----:B------:R-:W-:Y:S02]  /*ec50*/  FSEL R106, R73, -INF , !P6 ;  /* 0xff800000496a7808 */ /* 0x000fe40007000000 */
[----:B------:R-:W-:-:S02]  /*ec60*/  ISETP.GE.AND P6, PT, R4, R9, PT ;  /* 0x000000090400720c */ /* 0x000fc40003fc6270 */
[----:B------:R-:W-:Y:S02]  /*ec70*/  FSEL R91, R70, -INF , !P5 ;  /* 0xff800000465b7808 */ /* 0x000fe40006800000 */
[----:B------:R-:W-:Y:S02]  /*ec80*/  FSEL R88, R66, -INF , !P3 ;  /* 0xff80000042587808 */ /* 0x000fe40005800000 */
[-C--:B------:R-:W-:Y:S02]  /*ec90*/  ISETP.GE.AND P5, PT, R3, R9.reuse, PT ;  /* 0x000000090300720c */ /* 0x080fe40003fa6270 */
[-C--:B------:R-:W-:Y:S02]  /*eca0*/  ISETP.GE.AND P3, PT, R2, R9.reuse, PT ;  /* 0x000000090200720c */ /* 0x080fe40003f66270 */
[----:B-1----:R-:W-:Y:S02]  /*ecb0*/  FSEL R39, R62, -INF , !P2 ;  /* 0xff8000003e277808 */ /* 0x002fe40005000000 */
[----:B------:R-:W-:-:S03]  /*ecc0*/  ISETP.GE.AND P2, PT, R36, R9, PT ;  /* 0x000000092400720c */ /* 0x000fc60003f46270 */
[----:B------:R1:W-:Y:S02]  /*ecd0*/  STL [R1+0x58], R39 ;  /* 0x0000582701007387 */ /* 0x0003e40000100800 */
[----:B-1----:R-:W-:Y:S02]  /*ece0*/  FSEL R39, R58, -INF , !P4 ;  /* 0xff8000003a277808 */ /* 0x002fe40006000000 */
[----:B------:R-:W-:Y:S02]  /*ecf0*/  ISETP.GE.AND P4, PT, R0, R9, PT ;  /* 0x000000090000720c */ /* 0x000fe40003f86270 */
[----:B------:R-:W-:Y:S01]  /*ed00*/  FSEL R9, R53, -INF , !P6 ;  /* 0xff80000035097808 */ /* 0x000fe20007000000 */
[----:B------:R1:W-:Y:S01]  /*ed10*/  STL [R1+0x54], R39 ;  /* 0x0000542701007387 */ /* 0x0003e20000100800 */
[----:B------:R-:W-:-:S03]  /*ed20*/  ISETP.GE.AND P6, PT, R37, R16, PT ;  /* 0x000000102500720c */ /* 0x000fc60003fc6270 */
[----:B------:R2:W-:Y:S01]  /*ed30*/  STL [R1+0x50], R9 ;  /* 0x0000500901007387 */ /* 0x0005e20000100800 */
[----:B-1----:R-:W-:Y:S02]  /*ed40*/  FSEL R39, R48, -INF , !P5 ;  /* 0xff80000030277808 */ /* 0x002fe40006800000 */
[-C--:B------:R-:W-:Y:S02]  /*ed50*/  ISETP.GE.AND P5, PT, R37, R11.reuse, PT ;  /* 0x0000000b2500720c */ /* 0x080fe40003fa6270 */
[----:B--2---:R-:W-:Y:S01]  /*ed60*/  FSEL R9, R43, -INF , !P3 ;  /* 0xff8000002b097808 */ /* 0x004fe20005800000 */
[----:B------:R-:W-:Y:S01]  /*ed70*/  STL [R1+0x64], R39 ;  /* 0x0000642701007387 */ /* 0x000fe20000100800 */
[----:B------:R-:W-:Y:S02]  /*ed80*/  FSEL R37, R136, -INF , !P2 ;  /* 0xff80000088257808 */ /* 0x000fe40005000000 */
[C---:B------:R-:W-:Y:S01]  /*ed90*/  ISETP.GE.AND P3, PT, R35.reuse, R16, PT ;  /* 0x000000102300720c */ /* 0x040fe20003f66270 */
[----:B------:R1:W-:Y:S01]  /*eda0*/  STL [R1+0x60], R9 ;  /* 0x0000600901007387 */ /* 0x0003e20000100800 */
[----:B------:R-:W-:-:S02]  /*edb0*/  ISETP.GE.AND P2, PT, R35, R11, PT ;  /* 0x0000000b2300720c */ /* 0x000fc40003f46270 */
[----:B------:R-:W-:Y:S01]  /*edc0*/  FSEL R35, R135, -INF , !P6 ;  /* 0xff80000087237808 */ /* 0x000fe20007000000 */
[----:B------:R2:W5:Y:S01]  /*edd0*/  LDL.LU R136, [R1+0x9c] ;  /* 0x00009c0001887983 */ /* 0x0005620000300800 */
[----:B------:R-:W-:-:S03]  /*ede0*/  ISETP.GE.AND P6, PT, R34, R11, PT ;  /* 0x0000000b2200720c */ /* 0x000fc60003fc6270 */
[----:B------:R3:W-:Y:S01]  /*edf0*/  STL [R1+0x5c], R37 ;  /* 0x00005c2501007387 */ /* 0x0007e20000100800 */
[----:B-1----:R-:W-:Y:S02]  /*ee00*/  FSEL R9, R38, -INF , !P4 ;  /* 0xff80000026097808 */ /* 0x002fe40006000000 */
[-C--:B------:R-:W-:Y:S02]  /*ee10*/  ISETP.GE.AND P4, PT, R34, R16.reuse, PT ;  /* 0x000000102200720c */ /* 0x080fe40003f86270 */
[----:B------:R-:W-:Y:S01]  /*ee20*/  FSEL R34, R133, -INF , !P3 ;  /* 0xff80000085227808 */ /* 0x000fe20005800000 */
[----:B------:R2:W-:Y:S01]  /*ee30*/  STL [R1+0x48], R9 ;  /* 0x0000480901007387 */ /* 0x0005e20000100800 */
[C---:B------:R-:W-:Y:S02]  /*ee40*/  ISETP.GE.AND P3, PT, R33.reuse, R11, PT ;  /* 0x0000000b2100720c */ /* 0x040fe40003f66270 */
[----:B---3--:R-:W-:Y:S01]  /*ee50*/  FSEL R37, R134, -INF , !P5 ;  /* 0xff80000086257808 */ /* 0x008fe20006800000 */
[----:B------:R2:W5:Y:S01]  /*ee60*/  LDL.LU R135, [R1+0x98] ;  /* 0x0000980001877983 */ /* 0x0005620000300800 */
[----:B------:R-:W-:-:S02]  /*ee70*/  ISETP.GE.AND P5, PT, R33, R16, PT ;  /* 0x000000102100720c */ /* 0x000fc40003fa6270 */
[----:B------:R-:W-:Y:S01]  /*ee80*/  FSEL R38, R250, -INF , !P2 ;  /* 0xff800000fa267808 */ /* 0x000fe20005000000 */
[----:B------:R2:W5:Y:S01]  /*ee90*/  LDL.LU R134, [R1+0x94] ;  /* 0x0000940001867983 */ /* 0x0005620000300800 */
[----:B------:R-:W-:Y:S02]  /*eea0*/  FSEL R33, R251, -INF , !P4 ;  /* 0xff800000fb217808 */ /* 0x000fe40006000000 */
[C---:B------:R-:W-:Y:S01]  /*eeb0*/  ISETP.GE.AND P2, PT, R32.reuse, R16, PT ;  /* 0x000000102000720c */ /* 0x040fe20003f46270 */
[----:B------:R2:W5:Y:S01]  /*eec0*/  LDL.LU R133, [R1+0x90] ;  /* 0x0000900001857983 */ /* 0x0005620000300800 */
[----:B------:R-:W-:Y:S01]  /*eed0*/  ISETP.GE.AND P4, PT, R32, R11, PT ;  /* 0x0000000b2000720c */ /* 0x000fe20003f86270 */
[----:B------:R-:W-:Y:S01]  /*eee0*/  UISETP.GE.U32.AND UP0, UPT, UR20, 0x3, UPT ;  /* 0x000000031400788c */ /* 0x000fe2000bf06070 */
[----:B------:R-:W-:Y:S02]  /*eef0*/  FSEL R39, R245, -INF , !P6 ;  /* 0xff800000f5277808 */ /* 0x000fe40007000000 */
[----:B------:R-:W-:-:S02]  /*ef00*/  FSEL R32, R244, -INF , !P5 ;  /* 0xff800000f4207808 */ /* 0x000fc40006800000 */
[CC--:B------:R-:W-:Y:S02]  /*ef10*/  ISETP.GE.AND P6, PT, R31.reuse, R16.reuse, PT ;  /* 0x000000101f00720c */ /* 0x0c0fe40003fc6270 */
[----:B------:R-:W-:Y:S02]  /*ef20*/  ISETP.GE.AND P5, PT, R31, R11, PT ;  /* 0x0000000b1f00720c */ /* 0x000fe40003fa6270 */
[----:B------:R-:W-:Y:S02]  /*ef30*/  FSEL R31, R240, -INF , !P3 ;  /* 0xff800000f01f7808 */ /* 0x000fe40005800000 */
[-C--:B------:R-:W-:Y:S02]  /*ef40*/  ISETP.GE.AND P3, PT, R30, R16.reuse, PT ;  /* 0x000000101e00720c */ /* 0x080fe40003f66270 */
[----:B------:R-:W-:Y:S02]  /*ef50*/  FSEL R234, R234, -INF , !P4 ;  /* 0xff800000eaea7808 */ /* 0x000fe40006000000 */
[----:B------:R-:W-:-:S02]  /*ef60*/  ISETP.GE.AND P4, PT, R29, R16, PT ;  /* 0x000000101d00720c */ /* 0x000fc40003f86270 */
[----:B------:R-:W-:Y:S02]  /*ef70*/  FSEL R226, R226, -INF , !P6 ;  /* 0xff800000e2e27808 */ /* 0x000fe40007000000 */
[-C--:B------:R-:W-:Y:S02]  /*ef80*/  ISETP.GE.AND P6, PT, R29, R11.reuse, PT ;  /* 0x0000000b1d00720c */ /* 0x080fe40003fc6270 */
[----:B------:R-:W-:Y:S02]  /*ef90*/  FSEL R217, R217, -INF , !P3 ;  /* 0xff800000d9d97808 */ /* 0x000fe40005800000 */
[----:B------:R-:W-:Y:S02]  /*efa0*/  ISETP.GE.AND P3, PT, R28, R11, PT ;  /* 0x0000000b1c00720c */ /* 0x000fe40003f66270 */
[----:B------:R-:W-:Y:S02]  /*efb0*/  FSEL R209, R209, -INF , !P4 ;  /* 0xff800000d1d17808 */ /* 0x000fe40006000000 */
[----:B------:R-:W-:-:S02]  /*efc0*/  FSEL R218, R218, -INF , !P5 ;  /* 0xff800000dada7808 */ /* 0x000fc40006800000 */
[----:B------:R-:W-:Y:S02]  /*efd0*/  ISETP.GE.AND P4, PT, R27, R11, PT ;  /* 0x0000000b1b00720c */ /* 0x000fe40003f86270 */
[-C--:B------:R-:W-:Y:S02]  /*efe0*/  ISETP.GE.AND P5, PT, R28, R16.reuse, PT ;  /* 0x000000101c00720c */ /* 0x080fe40003fa6270 */
[----:B------:R-:W-:Y:S02]  /*eff0*/  FSEL R207, R207, -INF , !P6 ;  /* 0xff800000cfcf7808 */ /* 0x000fe40007000000 */
[-C--:B------:R-:W-:Y:S02]  /*f000*/  ISETP.GE.AND P6, PT, R26, R16.reuse, PT ;  /* 0x000000101a00720c */ /* 0x080fe40003fc6270 */
[----:B------:R-:W-:Y:S02]  /*f010*/  FSEL R85, R173, -INF , !P3 ;  /* 0xff800000ad557808 */ /* 0x000fe40005800000 */
[----:B------:R-:W-:-:S02]  /*f020*/  ISETP.GE.AND P3, PT, R25, R16, PT ;  /* 0x000000101900720c */ /* 0x000fc40003f66270 */
[----:B------:R-:W-:Y:S02]  /*f030*/  FSEL R123, R123, -INF , !P4 ;  /* 0xff8000007b7b7808 */ /* 0x000fe40006000000 */
[----:B------:R-:W-:Y:S02]  /*f040*/  FSEL R205, R205, -INF , !P5 ;  /* 0xff800000cdcd7808 */ /* 0x000fe40006800000 */
[----:B------:R-:W-:Y:S02]  /*f050*/  ISETP.GE.AND P4, PT, R24, R16, PT ;  /* 0x000000101800720c */ /* 0x000fe40003f86270 */
[-C--:B------:R-:W-:Y:S02]  /*f060*/  ISETP.GE.AND P5, PT, R26, R11.reuse, PT ;  /* 0x0000000b1a00720c */ /* 0x080fe40003fa6270 */
[----:B------:R-:W-:Y:S02]  /*f070*/  FSEL R122, R122, -INF , !P6 ;  /* 0xff8000007a7a7808 */ /* 0x000fe40007000000 */
        /* <DEDUP_REMOVED lines=9> */
[----:B------:R-:W-:Y:S02]  /*f110*/  FSEL R97, R109, -INF , !P3 ;  /* 0xff8000006d617808 */ /* 0x000fe40005800000 */
[----:B------:R-:W-:Y:S02]  /*f120*/  ISETP.GE.AND P3, PT, R19, R16, PT ;  /* 0x000000101300720c */ /* 0x000fe40003f66270 */
[----:B------:R-:W-:Y:S02]  /*f130*/  FSEL R238, R238, -INF , !P2 ;  /* 0xff800000eeee7808 */ /* 0x000fe40005000000 */
[----:B------:R-:W-:-:S02]  /*f140*/  FSEL R96, R105, -INF , !P4 ;  /* 0xff80000069607808 */ /* 0x000fc40006000000 */
[-C--:B------:R-:W-:Y:S02]  /*f150*/  ISETP.GE.AND P2, PT, R30, R11.reuse, PT ;  /* 0x0000000b1e00720c */ /* 0x080fe40003f46270 */
[----:B------:R-:W-:Y:S02]  /*f160*/  FSEL R112, R112, -INF , !P5 ;  /* 0xff80000070707808 */ /* 0x000fe40006800000 */
[----:B------:R-:W-:Y:S02]  /*f170*/  ISETP.GE.AND P4, PT, R18, R16, PT ;  /* 0x000000101200720c */ /* 0x000fe40003f86270 */
[-C--:B------:R-:W-:Y:S02]  /*f180*/  ISETP.GE.AND P5, PT, R20, R11.reuse, PT ;  /* 0x0000000b1400720c */ /* 0x080fe40003fa6270 */
[----:B------:R-:W-:Y:S02]  /*f190*/  FSEL R93, R104, -INF , !P6 ;  /* 0xff800000685d7808 */ /* 0x000fe40007000000 */
[----:B------:R-:W-:-:S02]  /*f1a0*/  ISETP.GE.AND P6, PT, R18, R11, PT ;  /* 0x0000000b1200720c */ /* 0x000fc40003fc6270 */
[----:B------:R-:W-:Y:S02]  /*f1b0*/  FSEL R214, R99, -INF , !P3 ;  /* 0xff80000063d67808 */ /* 0x000fe40005800000 */
[----:B------:R-:W-:Y:S02]  /*f1c0*/  ISETP.GE.AND P3, PT, R17, R11, PT ;  /* 0x0000000b1100720c */ /* 0x000fe40003f66270 */
[----:B------:R-:W-:Y:S02]  /*f1d0*/  FSEL R210, R210, -INF , !P2 ;  /* 0xff800000d2d27808 */ /* 0x000fe40005000000 */
[----:B------:R-:W-:Y:S02]  /*f1e0*/  FSEL R212, R92, -INF , !P4 ;  /* 0xff8000005cd47808 */ /* 0x000fe40006000000 */
[----:B------:R-:W-:Y:S02]  /*f1f0*/  ISETP.GE.AND P2, PT, R27, R16, PT ;  /* 0x000000101b00720c */ /* 0x000fe40003f46270 */
        /* <DEDUP_REMOVED lines=9> */
[-C--:B------:R-:W-:Y:S02]  /*f290*/  ISETP.GE.AND P2, PT, R25, R11.reuse, PT ;  /* 0x0000000b1900720c */ /* 0x080fe40003f46270 */
        /* <DEDUP_REMOVED lines=20> */
[----:B------:R-:W-:Y:S01]  /*f3e0*/  FSEL R241, R69, -INF , !P5 ;  /* 0xff80000045f17808 */ /* 0x000fe20006800000 */
[----:B------:R2:W-:Y:S01]  /*f3f0*/  STL [R1+0x40], R48 ;  /* 0x0000403001007387 */ /* 0x0005e20000100800 */
[----:B------:R-:W-:-:S02]  /*f400*/  ISETP.GE.AND P4, PT, R4, R16, PT ;  /* 0x000000100400720c */ /* 0x000fc40003f86270 */
        /* <DEDUP_REMOVED lines=8> */
[----:B------:R-:W-:Y:S02]  /*f490*/  FSEL R53, R56, -INF , !P5 ;  /* 0xff80000038357808 */ /* 0x000fe40006800000 */
[----:B------:R-:W-:Y:S02]  /*f4a0*/  ISETP.GE.AND P4, PT, R2, R11, PT ;  /* 0x0000000b0200720c */ /* 0x000fe40003f86270 */
[----:B------:R-:W-:Y:S01]  /*f4b0*/  FSEL R43, R46, -INF , !P6 ;  /* 0xff8000002e2b7808 */ /* 0x000fe20007000000 */
[----:B------:R2:W-:Y:S01]  /*f4c0*/  STL [R1+0x3c], R53 ;  /* 0x00003c3501007387 */ /* 0x0005e20000100800 */
[----:B------:R-:W-:-:S02]  /*f4d0*/  FSEL R41, R41, -INF , !P3 ;  /* 0xff80000029297808 */ /* 0x000fc40005800000 */
[----:B------:R-:W-:Y:S01]  /*f4e0*/  ISETP.GE.AND P6, PT, R36, R16, PT ;  /* 0x000000102400720c */ /* 0x000fe20003fc6270 */
[----:B------:R2:W-:Y:S01]  /*f4f0*/  STL [R1+0x38], R43 ;  /* 0x0000382b01007387 */ /* 0x0005e20000100800 */
[----:B------:R-:W-:Y:S02]  /*f500*/  FSEL R215, R82, -INF , !P2 ;  /* 0xff80000052d77808 */ /* 0x000fe40005000000 */
[-C--:B------:R-:W-:Y:S01]  /*f510*/  ISETP.GE.AND P3, PT, R36, R11.reuse, PT ;  /* 0x0000000b2400720c */ /* 0x080fe20003f66270 */
[----:B------:R2:W-:Y:S01]  /*f520*/  STL [R1+0x30], R41 ;  /* 0x0000302901007387 */ /* 0x0005e20000100800 */
[----:B------:R-:W-:Y:S02]  /*f530*/  FSEL R40, R40, -INF , !P4 ;  /* 0xff80000028287808 */ /* 0x000fe40006000000 */
[----:B------:R-:W-:Y:S02]  /*f540*/  ISETP.GE.AND P2, PT, R13, R11, PT ;  /* 0x0000000b0d00720c */ /* 0x000fe40003f46270 */
[----:B------:R-:W-:-:S02]  /*f550*/  FSEL R228, R132, -INF , !P6 ;  /* 0xff80000084e47808 */ /* 0x000fc40007000000 */
[----:B------:R2:W5:Y:S01]  /*f560*/  LDL.LU R132, [R1+0x8c] ;  /* 0x00008c0001847983 */ /* 0x0005620000300800 */
[----:B------:R-:W-:Y:S02]  /*f570*/  FSEL R252, R237, -INF , !P3 ;  /* 0xff800000edfc7808 */ /* 0x000fe40005800000 */
[----:B------:R-:W-:Y:S01]  /*f580*/  FSEL R83, R71, -INF , !P2 ;  /* 0xff80000047537808 */ /* 0x000fe20005000000 */
[----:B------:R-:W1:Y:S01]  /*f590*/  S2R R237, SR_TID.X ;  /* 0x0000000000ed7919 */ /* 0x000e620000002100 */
[-C--:B------:R-:W-:Y:S02]  /*f5a0*/  ISETP.GE.AND P2, PT, R7, R16.reuse, PT ;  /* 0x000000100700720c */ /* 0x080fe40003f46270 */
[----:B------:R-:W-:Y:S01]  /*f5b0*/  ISETP.GE.AND P5, PT, R3, R16, PT ;  /* 0x000000100300720c */ /* 0x000fe20003fa6270 */
[----:B------:R2:W-:Y:S01]  /*f5c0*/  STL [R1+0x10], R40 ;  /* 0x0000102801007387 */ /* 0x0005e20000100800 */
[----:B------:R-:W-:Y:S02]  /*f5d0*/  FSEL R244, R65, -INF , !P2 ;  /* 0xff80000041f47808 */ /* 0x000fe40005000000 */
[----:B------:R-:W-:-:S02]  /*f5e0*/  ISETP.GE.AND P2, PT, R5, R11, PT ;  /* 0x0000000b0500720c */ /* 0x000fc40003f46270 */
[----:B------:R-:W-:Y:S02]  /*f5f0*/  FSEL R229, R47, -INF , !P5 ;  /* 0xff8000002fe57808 */ /* 0x000fe40006800000 */
[----:B------:R-:W-:Y:S02]  /*f600*/  FSEL R110, R51, -INF , !P2 ;  /* 0xff800000336e7808 */ /* 0x000fe40005000000 */
[-C--:B------:R-:W-:Y:S02]  /*f610*/  ISETP.GE.AND P2, PT, R2, R16.reuse, PT ;  /* 0x000000100200720c */ /* 0x080fe40003f46270 */
[----:B------:R-:W-:Y:S02]  /*f620*/  ISETP.GE.AND P5, PT, R0, R16, PT ;  /* 0x000000100000720c */ /* 0x000fe40003fa6270 */
[----:B------:R-:W-:Y:S02]  /*f630*/  FSEL R230, R42, -INF , !P2 ;  /* 0xff8000002ae67808 */ /* 0x000fe40005000000 */
[----:B------:R-:W-:-:S02]  /*f640*/  ISETP.GE.AND P2, PT, R0, R11, PT ;  /* 0x0000000b0000720c */ /* 0x000fc40003f46270 */
[----:B------:R-:W-:Y:S02]  /*f650*/  FSEL R47, R23, -INF , !P5 ;  /* 0xff800000172f7808 */ /* 0x000fe40006800000 */
[----:B------:R-:W-:Y:S01]  /*f660*/  FSEL R251, R10, -INF , !P2 ;  /* 0xff8000000afb7808 */ /* 0x000fe20005000000 */
[----:B------:R-:W-:Y:S08]  /*f670*/  BRA.U !UP0, `(.L_x_503) ;  /* 0x0000000908287547 */ /* 0x000ff0000b800000 */
[----:B------:R-:W-:Y:S01]  /*f680*/  IMAD.U32 R0, RZ, RZ, UR20 ;  /* 0x00000014ff007e24 */ /* 0x000fe2000f8e00ff */
[----:B------:R-:W-:Y:S01]  /*f690*/  MOV R10, UR20 ;  /* 0x00000014000a7c02 */ /* 0x000fe20008000f00 */
[----:B------:R-:W-:Y:S01]  /*f6a0*/  IMAD.U32 R4, RZ, RZ, UR20 ;  /* 0x00000014ff047e24 */ /* 0x000fe2000f8e00ff */
[----:B------:R3:W-:Y:S01]  /*f6b0*/  @P1 STS.128 [R242+0x4000], RZ ;  /* 0x004000fff2001388 */ /* 0x0007e20000000c00 */
[----:B------:R-:W-:Y:S01]  /*f6c0*/  @!P1 VIADD R0, R0, 0xfffffffd ;  /* 0xfffffffd00009836 */ /* 0x000fe20000000000 */
[----:B------:R-:W-:Y:S01]  /*f6d0*/  @!P1 IADD3 R10, PT, PT, R10, -0x3, RZ ;  /* 0xfffffffd0a0a9810 */ /* 0x000fe20007ffe0ff */
[----:B------:R-:W-:Y:S01]  /*f6e0*/  IMAD.U32 R14, RZ, RZ, UR20 ;  /* 0x00000014ff0e7e24 */ /* 0x000fe2000f8e00ff */
[----:B------:R-:W-:Y:S01]  /*f6f0*/  @!P1 IADD3 R4, PT, PT, R4, -0x3, RZ ;  /* 0xfffffffd04049810 */ /* 0x000fe20007ffe0ff */
[----:B------:R-:W-:Y:S01]  /*f700*/  @!P1 IMAD.WIDE.U32 R2, R0, UR10, RZ ;  /* 0x0000000a00029c25 */ /* 0x000fe2000f8e00ff */
[----:B------:R-:W-:Y:S02]  /*f710*/  BSSY.RECONVERGENT B0, `(.L_x_504) ;  /* 0x000007f000007945 */ /* 0x000fe40003800200 */
[----:B------:R-:W-:Y:S01]  /*f720*/  @!P1 IADD3 R14, PT, PT, R14, -0x3, RZ ;  /* 0xfffffffd0e0e9810 */ /* 0x000fe20007ffe0ff */
[----:B------:R-:W-:Y:S01]  /*f730*/  @!P1 IMAD R0, R0, UR11, R3 ;  /* 0x0000000b00009c24 */ /* 0x000fe2000f8e0203 */
[----:B------:R-:W-:Y:S01]  /*f740*/  MOV R3, UR20 ;  /* 0x0000001400037c02 */ /* 0x000fe20008000f00 */
[----:B------:R-:W-:-:S02]  /*f750*/  @!P1 IMAD.SHL.U32 R17, R2, 0x80, RZ ;  /* 0x0000008002119824 */ /* 0x000fc400078e00ff */
[----:B------:R-:W-:Y:S01]  /*f760*/  @!P1 IMAD.WIDE.U32 R6, R4, UR10, RZ ;  /* 0x0000000a04069c25 */ /* 0x000fe2000f8e00ff */
[----:B------:R-:W-:-:S03]  /*f770*/  @!P1 SHF.L.U64.HI R20, R2, 0x7, R0 ;  /* 0x0000000702149819 */ /* 0x000fc60000010200 */
[----:B------:R-:W-:Y:S01]  /*f780*/  @!P1 VIADD R0, R3, 0xfffffffd ;  /* 0xfffffffd03009836 */ /* 0x000fe20000000000 */
[----:B------:R-:W-:Y:S01]  /*f790*/  @!P1 LEA R12, P2, R6, R246, 0x8 ;  /* 0x000000f6060c9211 */ /* 0x000fe200078440ff */
[----:B------:R-:W-:Y:S02]  /*f7a0*/  IMAD.U32 R11, RZ, RZ, UR20 ;  /* 0x00000014ff0b7e24 */ /* 0x000fe4000f8e00ff */
[----:B------:R-:W-:-:S04]  /*f7b0*/  @!P1 IMAD.WIDE.U32 R2, R0, UR10, RZ ;  /* 0x0000000a00029c25 */ /* 0x000fc8000f8e00ff */
[----:B------:R-:W-:Y:S02]  /*f7c0*/  @!P1 IMAD R0, R0, UR11, R3 ;  /* 0x0000000b00009c24 */ /* 0x000fe4000f8e0203 */
[----:B------:R-:W-:Y:S02]  /*f7d0*/  @!P1 IMAD R3, R4, UR11, R7 ;  /* 0x0000000b04039c24 */ /* 0x000fe4000f8e0207 */
[----:B------:R-:W-:Y:S01]  /*f7e0*/  @!P1 VIADD R11, R11, 0xfffffffd ;  /* 0xfffffffd0b0b9836 */ /* 0x000fe20000000000 */
[----:B------:R-:W-:Y:S01]  /*f7f0*/  @!P1 SHF.L.U64.HI R19, R2, 0x7, R0 ;  /* 0x0000000702139819 */ /* 0x000fe20000010200 */
[----:B--2---:R-:W-:Y:S01]  /*f800*/  @!P1 IMAD.WIDE.U32 R8, R10, UR10, RZ ;  /* 0x0000000a0a089c25 */ /* 0x004fe2000f8e00ff */
[----:B------:R-:W-:-:S03]  /*f810*/  @!P1 LEA.HI.X R13, R6, R243, R3, 0x8, P2 ;  /* 0x000000f3060d9211 */ /* 0x000fc600010f4403 */
[----:B------:R-:W-:Y:S01]  /*f820*/  @!P1 IMAD.SHL.U32 R16, R2, 0x80, RZ ;  /* 0x0000008002109824 */ /* 0x000fe200078e00ff */
[----:B------:R-:W-:Y:S01]  /*f830*/  @!P1 SHF.L.U32 R6, R8, 0x7, RZ ;  /* 0x0000000708069819 */ /* 0x000fe200000006ff */
[----:B------:R-:W-:Y:S01]  /*f840*/  @!P1 IMAD.WIDE.U32 R4, R11, UR10, RZ ;  /* 0x0000000a0b049c25 */ /* 0x000fe2000f8e00ff */
[----:B------:R-:W-:Y:S01]  /*f850*/  @!PT LDS RZ, [RZ] ;  /* 0x00000000fffff984 */ /* 0x000fe20000000800 */
[----:B------:R-:W-:Y:S01]  /*f860*/  @!PT LDS RZ, [RZ] ;  /* 0x00000000fffff984 */ /* 0x000fe20000000800 */
[----:B------:R-:W-:Y:S01]  /*f870*/  @!PT LDS RZ, [RZ] ;  /* 0x00000000fffff984 */ /* 0x000fe20000000800 */
[----:B------:R2:W-:Y:S03]  /*f880*/  @!P1 LDGSTS.E.BYPASS.LTC128B.128 [R242+0x4000], desc[UR22][R12.64] ;  /* 0x040000000cf29fae */ /* 0x0005e6000b981a16 */
[----:B------:R-:W-:Y:S01]  /*f890*/  @!P1 IMAD R10, R10, UR11, R9 ;  /* 0x0000000b0a0a9c24 */ /* 0x000fe2000f8e0209 */
[----:B------:R3:W-:Y:S01]  /*f8a0*/  @P1 STS.128 [R242+0x4800], RZ ;  /* 0x004800fff2001388 */ /* 0x0007e20000000c00 */
[----:B------:R-:W-:-:S03]  /*f8b0*/  @!P1 IMAD.WIDE.U32 R2, R14, UR10, RZ ;  /* 0x0000000a0e029c25 */ /* 0x000fc6000f8e00ff */
[----:B------:R-:W-:Y:S01]  /*f8c0*/  @!P1 SHF.L.U64.HI R7, R8, 0x7, R10 ;  /* 0x0000000708079819 */ /* 0x000fe2000001020a */
[----:B------:R-:W-:Y:S01]  /*f8d0*/  @!P1 IMAD R11, R11, UR11, R5 ;  /* 0x0000000b0b0b9c24 */ /* 0x000fe2000f8e0205 */
[----:B------:R-:W-:Y:S01]  /*f8e0*/  MOV R10, UR10 ;  /* 0x0000000a000a7c02 */ /* 0x000fe20008000f00 */
[----:B------:R-:W-:Y:S01]  /*f8f0*/  @!P1 IMAD R14, R14, UR11, R3 ;  /* 0x0000000b0e0e9c24 */ /* 0x000fe2000f8e0203 */
[----:B------:R-:W-:Y:S01]  /*f900*/  MOV R8, UR10 ;  /* 0x0000000a00087c02 */ /* 0x000fe20008000f00 */
[C---:B------:R-:W-:Y:S01]  /*f910*/  @!P1 IMAD.SHL.U32 R15, R4.reuse, 0x80, RZ ;  /* 0x00000080040f9824 */ /* 0x040fe200078e00ff */
[----:B------:R-:W-:Y:S01]  /*f920*/  @!P1 SHF.L.U64.HI R18, R4, 0x7, R11 ;  /* 0x0000000704129819 */ /* 0x000fe2000001020b */
[----:B------:R-:W-:Y:S01]  /*f930*/  IMAD.U32 R9, RZ, RZ, UR10 ;  /* 0x0000000aff097e24 */ /* 0x000fe2000f8e00ff */
[----:B------:R-:W-:Y:S01]  /*f940*/  @!P1 SHF.L.U64.HI R5, R2, 0x7, R14 ;  /* 0x0000000702059819 */ /* 0x000fe2000001020e */
[----:B------:R-:W-:Y:S01]  /*f950*/  IMAD.U32 R0, RZ, RZ, UR20 ;  /* 0x00000014ff007e24 */ /* 0x000fe2000f8e00ff */
[----:B------:R-:W-:Y:S01]  /*f960*/  @!P1 LEA R10, P2, R10, R15, 0x6 ;  /* 0x0000000f0a0a9211 */ /* 0x000fe200078430ff */
[----:B------:R-:W-:Y:S01]  /*f970*/  IMAD.U32 R11, RZ, RZ, UR11 ;  /* 0x0000000bff0b7e24 */ /* 0x000fe2000f8e00ff */
[----:B------:R-:W-:Y:S01]  /*f980*/  @!P1 LEA R8, P4, R8, R17, 0x4 ;  /* 0x0000001108089211 */ /* 0x000fe200078820ff */
[----:B------:R-:W-:Y:S01]  /*f990*/  @!P1 VIADD R0, R0, 0xfffffffd ;  /* 0xfffffffd00009836 */ /* 0x000fe20000000000 */
[----:B------:R-:W-:Y:S01]  /*f9a0*/  MOV R14, UR10 ;  /* 0x0000000a000e7c02 */ /* 0x000fe20008000f00 */
[----:B------:R-:W-:Y:S01]  /*f9b0*/  IMAD.U32 R15, RZ, RZ, UR11 ;  /* 0x0000000bff0f7e24 */ /* 0x000fe2000f8e00ff */
[----:B------:R-:W-:-:S02]  /*f9c0*/  @!P1 LEA R9, P3, R9, R16, 0x5 ;  /* 0x0000001009099211 */ /* 0x000fc400078628ff */
[----:B------:R-:W-:Y:S02]  /*f9d0*/  MOV R16, UR10 ;  /* 0x0000000a00107c02 */ /* 0x000fe40008000f00 */
[----:B------:R-:W-:Y:S01]  /*f9e0*/  @!P1 SHF.L.U32 R4, R2, 0x7, RZ ;  /* 0x0000000702049819 */ /* 0x000fe200000006ff */
[----:B------:R-:W-:Y:S01]  /*f9f0*/  @!P1 IMAD.WIDE.U32 R2, R0, UR10, RZ ;  /* 0x0000000a00029c25 */ /* 0x000fe2000f8e00ff */
[----:B------:R-:W-:Y:S02]  /*fa00*/  @!P1 LEA.HI.X R17, R14, R20, R11, 0x4, P4 ;  /* 0x000000140e119211 */ /* 0x000fe400020f240b */
[----:B------:R-:W-:Y:S01]  /*fa10*/  @!P1 LEA.HI.X R15, R16, R19, R15, 0x5, P3 ;  /* 0x00000013100f9211 */ /* 0x000fe200018f2c0f */
[----:B------:R-:W-:Y:S01]  /*fa20*/  @!P1 IMAD R0, R0, UR11, R3 ;  /* 0x0000000b00009c24 */ /* 0x000fe2000f8e0203 */
[----:B------:R-:W-:Y:S02]  /*fa30*/  @!P1 LEA.HI.X R11, R14, R18, R11, 0x6, P2 ;  /* 0x000000120e0b9211 */ /* 0x000fe400010f340b */
[----:B------:R-:W-:-:S02]  /*fa40*/  @!P1 LEA R18, P3, R8, R246, 0x1 ;  /* 0x000000f608129211 */ /* 0x000fc400078608ff */
[CC--:B------:R-:W-:Y:S02]  /*fa50*/  @!P1 LEA R16, P2, R9.reuse, R246.reuse, 0x1 ;  /* 0x000000f609109211 */ /* 0x0c0fe400078408ff */
[-C--:B------:R-:W-:Y:S02]  /*fa60*/  @!P1 LEA.HI.X R19, R8, R243.reuse, R17, 0x1, P3 ;  /* 0x000000f308139211 */ /* 0x080fe400018f0c11 */
[----:B------:R-:W-:Y:S02]  /*fa70*/  MOV R8, UR10 ;  /* 0x0000000a00087c02 */ /* 0x000fe40008000f00 */
[----:B------:R-:W-:Y:S01]  /*fa80*/  @!P1 SHF.L.U64.HI R3, R2, 0x7, R0 ;  /* 0x0000000702039819 */ /* 0x000fe20000010200 */
[----:B------:R-:W-:Y:S01]  /*fa90*/  IMAD.U32 R0, RZ, RZ, UR10 ;  /* 0x0000000aff007e24 */ /* 0x000fe2000f8e00ff */
[-C--:B------:R-:W-:Y:S01]  /*faa0*/  @!P1 LEA.HI.X R17, R9, R243.reuse, R15, 0x1, P2 ;  /* 0x000000f309119211 */ /* 0x080fe200010f0c0f */
[----:B------:R-:W-:Y:S01]  /*fab0*/  IMAD.U32 R9, RZ, RZ, UR11 ;  /* 0x0000000bff097e24 */ /* 0x000fe2000f8e00ff */
[-C--:B------:R-:W-:Y:S01]  /*fac0*/  @!P1 LEA R14, P2, R10, R246.reuse, 0x1 ;  /* 0x000000f60a0e9211 */ /* 0x080fe200078408ff */
[----:B------:R-:W-:Y:S01]  /*fad0*/  @!P1 IMAD.WIDE.U32 R4, R8, 0x50, R4 ;  /* 0x0000005008049825 */ /* 0x000fe200078e0004 */
[----:B------:R-:W-:Y:S01]  /*fae0*/  MOV R8, UR11 ;  /* 0x0000000b00087c02 */ /* 0x000fe20008000f00 */
[----:B------:R-:W-:Y:S01]  /*faf0*/  @!PT LDS RZ, [RZ] ;  /* 0x00000000fffff984 */ /* 0x000fe20000000800 */
[----:B------:R-:W-:Y:S01]  /*fb00*/  @!PT LDS RZ, [RZ] ;  /* 0x00000000fffff984 */ /* 0x000fe20000000800 */
[----:B------:R-:W-:Y:S01]  /*fb10*/  @!PT LDS RZ, [RZ] ;  /* 0x00000000fffff984 */ /* 0x000fe20000000800 */
[----:B------:R3:W-:Y:S01]  /*fb20*/  @!P1 LDGSTS.E.BYPASS.LTC128B.128 [R242+0x4800], desc[UR22][R18.64] ;  /* 0x0480000012f29fae */ /* 0x0007e2000b981a16 */
[----:B------:R-:W-:Y:S01]  /*fb30*/  @!P1 SHF.L.U32 R2, R2, 0x7, RZ ;  /* 0x0000000702029819 */ /* 0x000fe200000006ff */
[----:B------:R-:W-:Y:S01]  /*fb40*/  @!P1 IMAD.WIDE.U32 R6, R0, 0x30, R6 ;  /* 0x0000003000069825 */ /* 0x000fe200078e0006 */
[----:B------:R-:W-:Y:S01]  /*fb50*/  @!P1 LEA.HI.X R15, R10, R243, R11, 0x1, P2 ;  /* 0x000000f30a0f9211 */ /* 0x000fe200010f0c0b */
[----:B------:R3:W-:Y:S02]  /*fb60*/  @P1 STS.128 [R242+0x5000], RZ ;  /* 0x005000fff2001388 */ /* 0x0007e40000000c00 */
[----:B------:R-:W-:Y:S01]  /*fb70*/  @!P1 IMAD R9, R9, 0x30, RZ ;  /* 0x0000003009099824 */ /* 0x000fe200078e02ff */
[-C--:B--2---:R-:W-:Y:S01]  /*fb80*/  @!P1 LEA R12, P4, R6, R246.reuse, 0x1 ;  /* 0x000000f6060c9211 */ /* 0x084fe200078808ff */
[----:B------:R-:W-:Y:S01]  /*fb90*/  IMAD.U32 R10, RZ, RZ, UR11 ;  /* 0x0000000bff0a7e24 */ /* 0x000fe2000f8e00ff */
[----:B------:R-:W-:Y:S01]  /*fba0*/  @!PT LDS RZ, [RZ] ;  /* 0x00000000fffff984 */ /* 0x000fe20000000800 */
[----:B------:R-:W-:Y:S01]  /*fbb0*/  @!PT LDS RZ, [RZ] ;  /* 0x00000000fffff984 */ /* 0x000fe20000000800 */
[----:B------:R-:W-:Y:S01]  /*fbc0*/  @!PT LDS RZ, [RZ] ;  /* 0x00000000fffff984 */ /* 0x000fe20000000800 */
[----:B------:R3:W-:Y:S01]  /*fbd0*/  @!P1 LDGSTS.E.BYPASS.LTC128B.128 [R242+0x5000], desc[UR22][R16.64] ;  /* 0x0500000010f29fae */ /* 0x0007e2000b981a16 */
[----:B------:R-:W-:Y:S01]  /*fbe0*/  @!P1 IMAD R8, R8, 0x50, RZ ;  /* 0x0000005008089824 */ /* 0x000fe200078e02ff */
[----:B------:R-:W-:Y:S01]  /*fbf0*/  @!P1 IADD3 R9, PT, PT, R9, R7, RZ ;  /* 0x0000000709099210 */ /* 0x000fe20007ffe0ff */
[----:B------:R-:W-:Y:S01]  /*fc00*/  @!P1 IMAD.WIDE.U32 R2, R0, 0x60, R2 ;  /* 0x0000006000029825 */ /* 0x000fe200078e0002 */
[----:B------:R3:W-:Y:S02]  /*fc10*/  @P1 STS.128 [R242+0x5800], RZ ;  /* 0x005800fff2001388 */ /* 0x0007e40000000c00 */
[----:B------:R-:W-:Y:S01]  /*fc20*/  @!P1 LEA.HI.X R13, R6, R243, R9, 0x1, P4 ;  /* 0x000000f3060d9211 */ /* 0x000fe200020f0c09 */
[----:B------:R-:W-:Y:S01]  /*fc30*/  @!P1 IMAD R0, R10, 0x60, RZ ;  /* 0x000000600a009824 */ /* 0x000fe200078e02ff */
[-C--:B------:R-:W-:Y:S01]  /*fc40*/  @!P1 LEA R10, P3, R4, R246.reuse, 0x1 ;  /* 0x000000f6040a9211 */ /* 0x080fe200078608ff */
[----:B------:R-:W-:Y:S01]  /*fc50*/  @!P1 IMAD.IADD R5, R8, 0x1, R5 ;  /* 0x0000000108059824 */ /* 0x000fe200078e0205 */
[----:B------:R-:W-:Y:S01]  /*fc60*/  @!P1 LEA R8, P2, R2, R246, 0x1 ;  /* 0x000000f602089211 */ /* 0x000fe200078408ff */
[----:B------:R-:W-:Y:S01]  /*fc70*/  @!PT LDS RZ, [RZ] ;  /* 0x00000000fffff984 */ /* 0x000fe20000000800 */
[----:B------:R-:W-:Y:S01]  /*fc80*/  @!PT LDS RZ, [RZ] ;  /* 0x00000000fffff984 */ /* 0x000fe20000000800 */
[----:B------:R-:W-:Y:S01]  /*fc90*/  @!PT LDS RZ, [RZ] ;  /* 0x00000000fffff984 */ /* 0x000fe20000000800 */
[----:B------:R3:W-:Y:S01]  /*fca0*/  @!P1 LDGSTS.E.BYPASS.LTC128B.128 [R242+0x5800], desc[UR22][R12.64] ;  /* 0x058000000cf29fae */ /* 0x0007e2000b981a16 */
[----:B------:R-:W-:-:S02]  /*fcb0*/  @!P1 IADD3 R0, PT, PT, R0, R3, RZ ;  /* 0x0000000300009210 */ /* 0x000fc40007ffe0ff */
        /* <DEDUP_REMOVED lines=36> */
.L_x_505:
[----:B------:R-:W-:Y:S05]  /*ff00*/  BSYNC.RECONVERGENT B0 ;  /* 0x0000000000007941 */ /* 0x000fea0003800200 */
.L_x_504:
[----:B------:R-:W0:Y:S02]  /*ff10*/  LDGDEPBAR ;  /* 0x00000000000079af */ /* 0x000e240000000000 */
.L_x_503:
[----:B------:R-:W4:Y:S04]  /*ff20*/  LDL.LU R4, [R1] ;  /* 0x0000000001047983 */ /* 0x000f280000300800 */
[----:B------:R-:W4:Y:S01]  /*ff30*/  LDL.LU R5, [R1+0x88] ;  /* 0x0000880001057983 */ /* 0x000f220000300800 */
[----:B------:R-:W-:-:S03]  /*ff40*/  MOV R6, R125 ;  /* 0x0000007d00067202 */ /* 0x000fc60000000f00 */
[----:B------:R-:W4:Y:S04]  /*ff50*/  LDL.LU R7, [R1+0x4] ;  /* 0x0000040001077983 */ /* 0x000f280000300800 */
[----:B---3--:R-:W3:Y:S04]  /*ff60*/  LDL.LU R8, [R1+0xc] ;  /* 0x00000c0001087983 */ /* 0x008ee80000300800 */
[----:B--2---:R-:W2:Y:S01]  /*ff70*/  LDL.LU R9, [R1+0x74] ;  /* 0x0000740001097983 */ /* 0x004ea20000300800 */
[----:B------:R-:W-:Y:S01]  /*ff80*/  FMNMX3.FTZ R2, R175, R35, R34, !PT ;  /* 0x00000023af027276 */ /* 0x000fe20007810022 */
[----:B------:R-:W-:Y:S01]  /*ff90*/  IMAD.MOV.U32 R89, RZ, RZ, R63 ;  /* 0x000000ffff597224 */ /* 0x000fe200078e003f */
[----:B------:R-:W-:Y:S01]  /*ffa0*/  FMNMX3.FTZ R0, R174, R37, R38, !PT ;  /* 0x00000025ae007276 */ /* 0x000fe20007810026 */
[----:B------:R-:W-:Y:S01]  /*ffb0*/  STL [R1+0xa4], R248 ;  /* 0x0000a4f801007387 */ /* 0x000fe20000100800 */
        /* <DEDUP_REMOVED lines=19> */
[----:B------:R1:W-:Y:S01]  /*100f0*/  STL [R1+0x8c], R233 ;  /* 0x00008ce901007387 */ /* 0x0003e20000100800 */
[----:B------:R-:W-:Y:S02]  /*10100*/  FMNMX3.FTZ R2, R2, R95, R93, !PT ;  /* 0x0000005f02027276 */ /* 0x000fe4000781005d */
[----:B------:R-:W-:Y:S01]  /*10110*/  FMNMX3.FTZ R0, R0, R96, R102, !PT ;  /* 0x0000006000007276 */ /* 0x000fe20007810066 */
[----:B------:R1:W-:Y:S01]  /*10120*/  STL [R1+0xdc], R212 ;  /* 0x0000dcd401007387 */ /* 0x0003e20000100800 */
        /* <DEDUP_REMOVED lines=15> */
[----:B------:R-:W-:Y:S01]  /*10220*/  FMNMX3.FTZ R2, R2, R239, R231, !PT ;  /* 0x000000ef02027276 */ /* 0x000fe200078100e7 */
[----:B-1----:R-:W-:Y:S01]  /*10230*/  IMAD.MOV.U32 R233, RZ, RZ, R204 ;  /* 0x000000ffffe97224 */ /* 0x002fe200078e00cc */
        /* <DEDUP_REMOVED lines=8> */
[----:B------:R-:W-:Y:S02]  /*102c0*/  MOV R109, R208 ;  /* 0x000000d0006d7202 */ /* 0x000fe40000000f00 */
[----:B------:R-:W-:Y:S01]  /*102d0*/  MOV R235, R178 ;  /* 0x000000b200eb7202 */ /* 0x000fe20000000f00 */
[----:B------:R-:W1:Y:S01]  /*102e0*/  SHFL.BFLY PT, R2, R0, 0x2, 0x1f ;  /* 0x0c401f0000027f89 */ /* 0x000e6200000e0000 */
[----:B------:R-:W-:Y:S02]  /*102f0*/  MOV R237, R50 ;  /* 0x0000003200ed7202 */ /* 0x000fe40000000f00 */
[----:B------:R-:W-:Y:S01]  /*10300*/  MOV R104, R55 ;  /* 0x0000003700687202 */ /* 0x000fe20000000f00 */
[----:B------:R1:W-:Y:S01]  /*10310*/  STL [R1+0xcc], R229 ;  /* 0x0000cce501007387 */ /* 0x0003e20000100800 */
[----:B------:R-:W-:-:S03]  /*10320*/  MOV R79, R54 ;  /* 0x00000036004f7202 */ /* 0x000fc60000000f00 */
[----:B------:R1:W-:Y:S04]  /*10330*/  STL [R1+0xc8], R230 ;  /* 0x0000c8e601007387 */ /* 0x0003e80000100800 */
[----:B------:R-:W2:Y:S01]  /*10340*/  LDL.LU R212, [R1+0x8] ;  /* 0x0000080001d47983 */ /* 0x000ea20000300800 */
[----:B------:R-:W2:Y:S01]  /*10350*/  S2R R12, SR_TID.X ;  /* 0x00000000000c7919 */ /* 0x000ea20000002100 */
[----:B------:R-:W-:Y:S01]  /*10360*/  IMAD.MOV.U32 R13, RZ, RZ, 0x20 ;  /* 0x00000020ff0d7424 */ /* 0x000fe200078e00ff */
[----:B------:R-:W-:Y:S01]  /*10370*/  IADD3 R56, PT, PT, R179, 0x8040, RZ ;  /* 0x00008040b3387810 */ /* 0x000fe20007ffe0ff */
[----:B------:R-:W-:Y:S01]  /*10380*/  LDSM.16.MT88.4 R20, [R179+0x8000] ;  /* 0x00800000b314783b */ /* 0x000fe20000004200 */
[----:B-1----:R-:W-:-:S03]  /*10390*/  FMNMX.FTZ R2, R0, R2, !PT ;  /* 0x0000000200027209 */ /* 0x002fc60007810000 */
[----:B------:R-:W-:Y:S04]  /*103a0*/  LDSM.16.MT88.4 R16, [R225+0x8000] ;  /* 0x00800000e110783b */ /* 0x000fe80000004200 */
[----:B------:R-:W2:Y:S04]  /*103b0*/  LDL.LU R229, [R1+0x7c] ;  /* 0x00007c0001e57983 */ /* 0x000ea80000300800 */
        /* <DEDUP_REMOVED lines=9> */
[----:B------:R1:W-:Y:S04]  /*10450*/  STL [R1+0xd4], R228 ;  /* 0x0000d4e401007387 */ /* 0x0003e80000100800 */
[----:B-1----:R-:W2:Y:S04]  /*10460*/  LDL.LU R228, [R1+0x84] ;  /* 0x0000840001e47983 */ /* 0x002ea80000300800 */
[----:B------:R1:W-:Y:S04]  /*10470*/  STL [R1+0xd0], R47 ;  /* 0x0000d02f01007387 */ /* 0x0003e80000100800 */
[----:B-1----:R-:W2:Y:S04]  /*10480*/  LDL.LU R47, [R1+0x80] ;  /* 0x00008000012f7983 */ /* 0x002ea80000300800 */
[----:B------:R1:W-:Y:S04]  /*10490*/  STL [R1+0xd8], R251 ;  /* 0x0000d8fb01007387 */ /* 0x0003e80000100800 */
[----:B-1----:R-:W2:Y:S01]  /*104a0*/  LDL.LU R251, [R1+0x6c] ;  /* 0x00006c0001fb7983 */ /* 0x002ea20000300800 */
[----:B----4-:R-:W-:-:S03]  /*104b0*/  MOV R105, R4 ;  /* 0x0000000400697202 */ /* 0x010fc60000000f00 */
[----:B------:R-:W1:Y:S01]  /*104c0*/  SHFL.BFLY PT, R4, R3, 0x2, 0x1f ;  /* 0x0c401f0003047f89 */ /* 0x000e6200000e0000 */
[----:B------:R-:W-:Y:S02]  /*104d0*/  MOV R78, R5 ;  /* 0x00000005004e7202 */ /* 0x000fe40000000f00 */
[----:B------:R-:W-:Y:S01]  /*104e0*/  MOV R127, R7 ;  /* 0x00000007007f7202 */ /* 0x000fe20000000f00 */
[----:B---3--:R-:W-:Y:S01]  /*104f0*/  IMAD.MOV.U32 R125, RZ, RZ, R8 ;  /* 0x000000ffff7d7224 */ /* 0x008fe200078e0008 */
[----:B--2---:R-:W-:Y:S02]  /*10500*/  MOV R99, R9 ;  /* 0x0000000900637202 */ /* 0x004fe40000000f00 */
[----:B-1----:R-:W-:Y:S02]  /*10510*/  FMNMX.FTZ R0, R3, R4, !PT ;  /* 0x0000000403007209 */ /* 0x002fe40007810000 */
[----:B------:R-:W1:Y:S04]  /*10520*/  SHFL.BFLY PT, R4, R2, 0x1, 0x1f ;  /* 0x0c201f0002047f89 */ /* 0x000e6800000e0000 */
[----:B------:R-:W2:Y:S01]  /*10530*/  SHFL.BFLY PT, R3, R0, 0x1, 0x1f ;  /* 0x0c201f0000037f89 */ /* 0x000ea200000e0000 */
[----:B-1----:R-:W-:-:S04]  /*10540*/  FMNMX.FTZ R208, R2, R4, !PT ;  /* 0x0000000402d07209 */ /* 0x002fc80007810000 */
[----:B------:R-:W-:Y:S02]  /*10550*/  FSETP.NEU.FTZ.AND P2, PT, R208, -INF , PT ;  /* 0xff800000d000780b */ /* 0x000fe40003f5d000 */
[----:B--2---:R-:W-:Y:S02]  /*10560*/  FMNMX.FTZ R204, R0, R3, !PT ;  /* 0x0000000300cc7209 */ /* 0x004fe40007810000 */
[----:B------:R-:W-:Y:S02]  /*10570*/  FSEL R4, R208, RZ, P2 ;  /* 0x000000ffd0047208 */ /* 0x000fe40001000000 */
[----:B------:R-:W-:-:S03]  /*10580*/  FSETP.NEU.FTZ.AND P1, PT, R204, -INF , PT ;  /* 0xff800000cc00780b */ /* 0x000fc60003f3d000 */
[----:B------:R-:W-:Y:S02]  /*10590*/  FADD.FTZ R10, R175, -R4 ;  /* 0x80000004af0a7221 */ /* 0x000fe40000010000 */
[----:B------:R-:W2:Y:S01]  /*105a0*/  LDL.LU R175, [R1+0x68] ;  /* 0x0000680001af7983 */ /* 0x000ea20000300800 */
[----:B------:R-:W-:-:S05]  /*105b0*/  FSEL R3, R204, RZ, P1 ;  /* 0x000000ffcc037208 */ /* 0x000fca0000800000 */
[----:B------:R-:W-:Y:S02]  /*105c0*/  FADD.FTZ R9, R174, -R3 ;  /* 0x80000003ae097221 */ /* 0x000fe40000010000 */
[----:B------:R-:W3:Y:S01]  /*105d0*/  LDL.LU R174, [R1+0x5c] ;  /* 0x00005c0001ae7983 */ /* 0x000ee20000300800 */
[----:B------:R-:W-:Y:S02]  /*105e0*/  FMNMX3.FTZ R2, R177, R128, R236, !PT ;  /* 0x00000080b1027276 */ /* 0x000fe400078100ec */
[----:B------:R-:W-:Y:S02]  /*105f0*/  FMNMX3.FTZ R0, R176, R44, R45, !PT ;  /* 0x0000002cb0007276 */ /* 0x000fe4000781002d */
[----:B------:R-:W-:Y:S02]  /*10600*/  FMNMX3.FTZ R2, R2, R227, R224, !PT ;  /* 0x000000e302027276 */ /* 0x000fe400078100e0 */
[----:B------:R-:W-:Y:S02]  /*10610*/  FMNMX3.FTZ R0, R0, R59, R232, !PT ;  /* 0x0000003b00007276 */ /* 0x000fe400078100e8 */
[----:B------:R-:W-:-:S02]  /*10620*/  FMNMX3.FTZ R2, R2, R216, R130, !PT ;  /* 0x000000d802027276 */ /* 0x000fc40007810082 */
[----:B------:R-:W-:Y:S02]  /*10630*/  FMNMX3.FTZ R0, R0, R219, R211, !PT ;  /* 0x000000db00007276 */ /* 0x000fe400078100d3 */
[----:B------:R-:W-:Y:S01]  /*10640*/  FMNMX3.FTZ R2, R2, R129, R126, !PT ;  /* 0x0000008102027276 */ /* 0x000fe2000781007e */
[----:B------:R-:W-:Y:S01]  /*10650*/  FMUL.FTZ R8, R208, UR7 ;  /* 0x00000007d0087c20 */ /* 0x000fe20008410000 */
[----:B------:R-:W-:Y:S02]  /*10660*/  FMNMX3.FTZ R0, R0, R206, R67, !PT ;  /* 0x000000ce00007276 */ /* 0x000fe40007810043 */
[----:B------:R-:W-:Y:S02]  /*10670*/  FMNMX3.FTZ R2, R2, R121, R117, !PT ;  /* 0x0000007902027276 */ /* 0x000fe40007810075 */
[----:B------:R-:W-:Y:S02]  /*10680*/  FSEL R8, R8, RZ, P2 ;  /* 0x000000ff08087208 */ /* 0x000fe40001000000 */
[----:B------:R-:W-:-:S02]  /*10690*/  FMNMX3.FTZ R4, R2, R111, R131, !PT ;  /* 0x0000006f02047276 */ /* 0x000fc40007810083 */
[----:B------:R-:W-:Y:S02]  /*106a0*/  FMNMX3.FTZ R0, R0, R124, R120, !PT ;  /* 0x0000007c00007276 */ /* 0x000fe40007810078 */
[----:B------:R-:W-:Y:S01]  /*106b0*/  FMNMX3.FTZ R5, R4, R125, R212, !PT ;  /* 0x0000007d04057276 */ /* 0x000fe200078100d4 */
[----:B------:R-:W-:Y:S01]  /*106c0*/  FFMA.FTZ R4, R33, UR7, -R8 ;  /* 0x0000000721047c23 */ /* 0x000fe20008010808 */
[----:B------:R-:W-:Y:S01]  /*106d0*/  FMNMX3.FTZ R2, R0, R115, R86, !PT ;  /* 0x0000007300027276 */ /* 0x000fe20007810056 */
[----:B------:R-:W-:Y:S02]  /*106e0*/  FFMA.FTZ R0, R34, UR7, -R8 ;  /* 0x0000000722007c23 */ /* 0x000fe40008010808 */
[----:B------:R1:W-:Y:S01]  /*106f0*/  MUFU.EX2 R87, R4 ;  /* 0x0000000400577308 */ /* 0x0003e20000000800 */
[----:B------:R-:W-:-:S03]  /*10700*/  FMNMX3.FTZ R2, R2, R101, R103, !PT ;  /* 0x0000006502027276 */ /* 0x000fc60007810067 */
[----:B------:R4:W-:Y:S01]  /*10710*/  MUFU.EX2 R65, R0 ;  /* 0x0000000000417308 */ /* 0x0009e20000000800 */
[----:B------:R-:W-:Y:S02]  /*10720*/  FMNMX3.FTZ R2, R2, R100, R98, !PT ;  /* 0x0000006402027276 */ /* 0x000fe40007810062 */
[----:B-1----:R-:W-:Y:S01]  /*10730*/  FMNMX3.FTZ R4, R5, R127, R105, !PT ;  /* 0x0000007f05047276 */ /* 0x002fe20007810069 */
[----:B----4-:R-:W-:-:S03]  /*10740*/  FFMA.FTZ R0, R32, UR7, -R8 ;  /* 0x0000000720007c23 */ /* 0x010fc60008010808 */
[----:B------:R-:W-:Y:S01]  /*10750*/  FMNMX3.FTZ R4, R4, R109, R99, !PT ;  /* 0x0000006d04047276 */ /* 0x000fe20007810063 */
[----:B------:R1:W-:Y:S02]  /*10760*/  MUFU.EX2 R243, R0 ;  /* 0x0000000000f37308 */ /* 0x0003e40000000800 */
[----:B-1----:R-:W-:Y:S02]  /*10770*/  FMNMX3.FTZ R0, R2, R90, R235, !PT ;  /* 0x0000005a02007276 */ /* 0x002fe400078100eb */
[----:B------:R-:W-:Y:S02]  /*10780*/  FMNMX3.FTZ R2, R4, R233, R80, !PT ;  /* 0x000000e904027276 */ /* 0x000fe40007810050 */
[----:B------:R-:W-:Y:S02]  /*10790*/  FMNMX3.FTZ R0, R0, R108, R239, !PT ;  /* 0x0000006c00007276 */ /* 0x000fe400078100ef */
[----:B------:R-:W-:Y:S02]  /*107a0*/  FMNMX3.FTZ R2, R2, R89, R78, !PT ;  /* 0x0000005902027276 */ /* 0x000fe4000781004e */
[----:B------:R-:W-:-:S04]  /*107b0*/  FMNMX3.FTZ R0, R0, R231, R76, !PT ;  /* 0x000000e700007276 */ /* 0x000fc8000781004c */
[----:B------:R-:W-:-:S04]  /*107c0*/  FMNMX3.FTZ R0, R0, R106, R91, !PT ;  /* 0x0000006a00007276 */ /* 0x000fc8000781005b */
[----:B------:R-:W-:Y:S01]  /*107d0*/  FMNMX3.FTZ R0, R0, R88, R244, !PT ;  /* 0x0000005800007276 */ /* 0x000fe200078100f4 */
[----:B------:R-:W-:-:S03]  /*107e0*/  FMUL.FTZ R9, R9, UR7 ;  /* 0x0000000709097c20 */ /* 0x000fc60008410000 */
[----:B------:R-:W-:Y:S01]  /*107f0*/  FMNMX3.FTZ R0, R0, R240, R245, !PT ;  /* 0x000000f000007276 */ /* 0x000fe200078100f5 */
[----:B------:R-:W-:-:S03]  /*10800*/  FMUL.FTZ R10, R10, UR7 ;  /* 0x000000070a0a7c20 */ /* 0x000fc60008410000 */
[----:B------:R-:W-:Y:S01]  /*10810*/  FMNMX3.FTZ R0, R0, R241, R250, !PT ;  /* 0x000000f100007276 */ /* 0x000fe200078100fa */
[----:B------:R-:W-:Y:S04]  /*10820*/  MUFU.EX2 R58, R9 ;  /* 0x00000009003a7308 */ /* 0x000fe80000000800 */
[----:B------:R-:W-:Y:S01]  /*10830*/  MUFU.EX2 R46, R10 ;  /* 0x0000000a002e7308 */ /* 0x000fe20000000800 */
[----:B------:R-:W-:Y:S01]  /*10840*/  FFMA.FTZ R3, R35, UR7, -R8 ;  /* 0x0000000723037c23 */ /* 0x000fe20008010808 */
[----:B------:R-:W-:-:S04]  /*10850*/  FMNMX3.FTZ R2, R2, R228, R47, !PT ;  /* 0x000000e402027276 */ /* 0x000fc8000781002f */
[----:B------:R-:W-:-:S04]  /*10860*/  FMNMX3.FTZ R2, R2, R229, R237, !PT ;  /* 0x000000e502027276 */ /* 0x000fc800078100ed */
[----:B------:R-:W-:Y:S01]  /*10870*/  FMNMX3.FTZ R2, R2, R104, R251, !PT ;  /* 0x0000006802027276 */ /* 0x000fe200078100fb */
[----:B------:R1:W-:Y:S01]  /*10880*/  MUFU.EX2 R94, R3 ;  /* 0x00000003005e7308 */ /* 0x0003e20000000800 */
[----:B------:R-:W-:Y:S02]  /*10890*/  IADD3 R7, PT, PT, R179, 0x8000, RZ ;  /* 0x00008000b3077810 */ /* 0x000fe40007ffe0ff */
[----:B------:R-:W-:Y:S02]  /*108a0*/  LOP3.LUT P3, RZ, R12, 0x2, RZ, 0xc0, !PT ;  /* 0x000000020cff7812 */ /* 0x000fe4000786c0ff */
[----:B------:R-:W-:Y:S02]  /*108b0*/  @P0 IADD3 R56, PT, PT, R7, -0x40, RZ ;  /* 0xffffffc007380810 */ /* 0x000fe40007ffe0ff */
[----:B------:R-:W-:Y:S01]  /*108c0*/  SEL R12, R13, 0xffffffe0, !P3 ;  /* 0xffffffe00d0c7807 */ /* 0x000fe20005800000 */
[----:B-1----:R-:W-:-:S03]  /*108d0*/  FMUL.FTZ R3, R204, UR7 ;  /* 0x00000007cc037c20 */ /* 0x002fc60008410000 */
[----:B------:R-:W-:Y:S02]  /*108e0*/  IADD3 R172, PT, PT, R12, R56, RZ ;  /* 0x000000380cac7210 */ /* 0x000fe40007ffe0ff */
[----:B------:R-:W-:Y:S01]  /*108f0*/  LDSM.16.MT88.4 R12, [R56] ;  /* 0x00000000380c783b */ /* 0x000fe20000004200 */
[----:B------:R-:W-:-:S05]  /*10900*/  FSEL R3, R3, RZ, P1 ;  /* 0x000000ff03037208 */ /* 0x000fca0000800000 */
[--C-:B------:R-:W-:Y:S02]  /*10910*/  FFMA.FTZ R4, R31, UR7, -R3.reuse ;  /* 0x000000071f047c23 */ /* 0x100fe40008010803 */
[----:B------:R-:W-:Y:S01]  /*10920*/  LDSM.16.MT88.4 R28, [R172] ;  /* 0x00000000ac1c783b */ /* 0x000fe20000004200 */
[--C-:B------:R-:W-:Y:S01]  /*10930*/  FFMA.FTZ R6, R37, UR7, -R3.reuse ;  /* 0x0000000725067c23 */ /* 0x100fe20008010803 */
[----:B------:R-:W-:-:S03]  /*10940*/  FFMA.FTZ R5, R38, UR7, -R3 ;  /* 0x0000000726057c23 */ /* 0x000fc60008010803 */
[----:B------:R1:W-:Y:S04]  /*10950*/  MUFU.EX2 R248, R6 ;  /* 0x0000000600f87308 */ /* 0x0003e80000000800 */
[----:B------:R-:W4:Y:S04]  /*10960*/  MUFU.EX2 R247, R5 ;  /* 0x0000000500f77308 */ /* 0x000f280000000800 */
[----:B------:R4:W-:Y:S01]  /*10970*/  MUFU.EX2 R11, R4 ;  /* 0x00000004000b7308 */ /* 0x0009e20000000800 */
[----:B-1----:R-:W-:-:S04]  /*10980*/  FFMA.FTZ R6, R39, UR7, -R3 ;  /* 0x0000000727067c23 */ /* 0x002fc80008010803 */
[----:B------:R1:W1:Y:S01]  /*10990*/  MUFU.EX2 R64, R6 ;  /* 0x0000000600407308 */ /* 0x0002620000000800 */
[----:B----4-:R-:W-:Y:S01]  /*109a0*/  F2FP.BF16.F32.PACK_AB R5, R247, R248 ;  /* 0x000000f8f705723e */ /* 0x010fe200000010ff */
[-C--:B------:R-:W-:Y:S01]  /*109b0*/  FMUL.FTZ R180, R180, R46.reuse ;  /* 0x0000002eb4b47220 */ /* 0x080fe20000410000 */
[----:B------:R-:W-:Y:S01]  /*109c0*/  FMUL.FTZ R181, R181, R46 ;  /* 0x0000002eb5b57220 */ /* 0x000fe20000410000 */
[----:B------:R-:W-:Y:S01]  /*109d0*/  F2FP.BF16.F32.PACK_AB R4, R65, R94 ;  /* 0x0000005e4104723e */ /* 0x000fe200000010ff */
[-C--:B------:R-:W-:Y:S01]  /*109e0*/  FMUL.FTZ R182, R182, R58.reuse ;  /* 0x0000003ab6b67220 */ /* 0x080fe20000410000 */
[----:B------:R-:W-:Y:S01]  /*109f0*/  FMUL.FTZ R183, R183, R58 ;  /* 0x0000003ab7b77220 */ /* 0x000fe20000410000 */
[-C--:B------:R-:W-:Y:S01]  /*10a00*/  FMUL.FTZ R188, R188, R46.reuse ;  /* 0x0000002ebcbc7220 */ /* 0x080fe20000410000 */
[----:B------:R-:W-:Y:S01]  /*10a10*/  FMUL.FTZ R189, R189, R46 ;  /* 0x0000002ebdbd7220 */ /* 0x000fe20000410000 */
[----:B--2---:R-:W-:-:S04]  /*10a20*/  FMNMX3.FTZ R2, R2, R79, R175, !PT ;  /* 0x0000004f02027276 */ /* 0x004fc800078100af */
[----:B------:R-:W-:Y:S02]  /*10a30*/  FMNMX3.FTZ R2, R2, R77, R230, !PT ;  /* 0x0000004d02027276 */ /* 0x000fe400078100e6 */
[----:B---3--:R-:W-:-:S03]  /*10a40*/  FMNMX3.FTZ R0, R0, R174, R249, !PT ;  /* 0x000000ae00007276 */ /* 0x008fc600078100f9 */
[----:B------:R-:W2:Y:S04]  /*10a50*/  SHFL.BFLY PT, R9, R2, 0x2, 0x1f ;  /* 0x0c401f0002097f89 */ /* 0x000ea800000e0000 */
[----:B------:R-:W3:Y:S01]  /*10a60*/  SHFL.BFLY PT, R10, R0, 0x2, 0x1f ;  /* 0x0c401f00000a7f89 */ /* 0x000ee200000e0000 */
[----:B--2---:R-:W-:Y:S02]  /*10a70*/  FMNMX.FTZ R2, R2, R9, !PT ;  /* 0x0000000902027209 */ /* 0x004fe40007810000 */
[----:B---3--:R-:W-:-:S03]  /*10a80*/  FMNMX.FTZ R0, R0, R10, !PT ;  /* 0x0000000a00007209 */ /* 0x008fc60007810000 */
[----:B------:R-:W2:Y:S04]  /*10a90*/  SHFL.BFLY PT, R10, R2, 0x1, 0x1f ;  /* 0x0c201f00020a7f89 */ /* 0x000ea800000e0000 */
[----:B------:R-:W3:Y:S01]  /*10aa0*/  SHFL.BFLY PT, R9, R0, 0x1, 0x1f ;  /* 0x0c201f0000097f89 */ /* 0x000ee200000e0000 */
[----:B-1----:R-:W-:Y:S01]  /*10ab0*/  F2FP.BF16.F32.PACK_AB R6, R243, R87 ;  /* 0x00000057f306723e */ /* 0x002fe200000010ff */
[----:B-----5:R-:W-:Y:S01]  /*10ac0*/  FMUL.FTZ R136, R136, R46 ;  /* 0x0000002e88887220 */ /* 0x020fe20000410000 */
[----:B------:R-:W-:Y:S01]  /*10ad0*/  F2FP.BF16.F32.PACK_AB R7, R11, R64 ;  /* 0x000000400b07723e */ /* 0x000fe200000010ff */
[-C--:B------:R-:W-:Y:S01]  /*10ae0*/  FMUL.FTZ R137, R137, R46.reuse ;  /* 0x0000002e89897220 */ /* 0x080fe20000410000 */
[----:B------:R-:W-:Y:S01]  /*10af0*/  FMUL.FTZ R140, R140, R46 ;  /* 0x0000002e8c8c7220 */ /* 0x000fe20000410000 */
[-C--:B------:R-:W-:Y:S01]  /*10b00*/  FMUL.FTZ R190, R190, R58.reuse ;  /* 0x0000003abebe7220 */ /* 0x080fe20000410000 */
[----:B------:R-:W-:Y:S01]  /*10b10*/  FMUL.FTZ R191, R191, R58 ;  /* 0x0000003abfbf7220 */ /* 0x000fe20000410000 */
[----:B------:R-:W-:Y:S01]  /*10b20*/  FMUL.FTZ R141, R141, R46 ;  /* 0x0000002e8d8d7220 */ /* 0x000fe20000410000 */
[----:B------:R-:W-:Y:S01]  /*10b30*/  FMUL.FTZ R138, R138, R58 ;  /* 0x0000003a8a8a7220 */ /* 0x000fe20000410000 */
[----:B--2---:R-:W-:-:S04]  /*10b40*/  FMNMX.FTZ R178, R2, R10, !PT ;  /* 0x0000000a02b27209 */ /* 0x004fc80007810000 */
[----:B------:R-:W-:Y:S02]  /*10b50*/  FSETP.NEU.FTZ.AND P1, PT, R178, -INF , PT ;  /* 0xff800000b200780b */ /* 0x000fe40003f3d000 */
[----:B---3--:R-:W-:Y:S01]  /*10b60*/  FMNMX.FTZ R173, R0, R9, !PT ;  /* 0x0000000900ad7209 */ /* 0x008fe20007810000 */
[C---:B------:R-:W-:Y:S01]  /*10b70*/  FMUL.FTZ R2, R178.reuse, UR7 ;  /* 0x00000007b2027c20 */ /* 0x040fe20008410000 */
[----:B------:R-:W-:Y:S01]  /*10b80*/  FSEL R0, R178, RZ, P1 ;  /* 0x000000ffb2007208 */ /* 0x000fe20000800000 */
[-C--:B------:R-:W-:Y:S01]  /*10b90*/  FMUL.FTZ R139, R139, R58.reuse ;  /* 0x0000003a8b8b7220 */ /* 0x080fe20000410000 */
[-C--:B------:R-:W-:Y:S01]  /*10ba0*/  FMUL.FTZ R142, R142, R58.reuse ;  /* 0x0000003a8e8e7220 */ /* 0x080fe20000410000 */
[----:B------:R-:W-:Y:S01]  /*10bb0*/  FMUL.FTZ R143, R143, R58 ;  /* 0x0000003a8f8f7220 */ /* 0x000fe20000410000 */
        /* <DEDUP_REMOVED lines=16> */
[----:B------:R-:W-:Y:S01]  /*10cc0*/  FADD.FTZ R9, R177, -R0 ;  /* 0x80000000b1097221 */ /* 0x000fe20000010000 */
[----:B------:R-:W-:Y:S01]  /*10cd0*/  FSEL R2, R2, RZ, P1 ;  /* 0x000000ff02027208 */ /* 0x000fe20000800000 */
[C---:B------:R-:W-:Y:S01]  /*10ce0*/  FMUL.FTZ R0, R173.reuse, UR7 ;  /* 0x00000007ad007c20 */ /* 0x040fe20008410000 */
[----:B------:R-:W-:Y:S01]  /*10cf0*/  FSETP.NEU.FTZ.AND P1, PT, R173, -INF , PT ;  /* 0xff800000ad00780b */ /* 0x000fe20003f3d000 */
[----:B------:R-:W-:Y:S03]  /*10d00*/  HMMA.16816.F32.BF16 R36, R4, R20, R180 ;  /* 0x000000140424723c */ /* 0x000fe600000418b4 */
[----:B------:R-:W-:-:S05]  /*10d10*/  FSEL R0, R0, RZ, P1 ;  /* 0x000000ff00007208 */ /* 0x000fca0000800000 */
        /* <DEDUP_REMOVED lines=29> */
[--C-:B------:R-:W-:Y:S01]  /*10ef0*/  FFMA.FTZ R9, R238, UR7, -R8.reuse ;  /* 0x00000007ee097c23 */ /* 0x100fe20008010808 */
[-C--:B---3--:R-:W-:Y:S01]  /*10f00*/  FMUL.FTZ R184, R184, R45.reuse ;  /* 0x0000002db8b87220 */ /* 0x088fe20000410000 */
[-C--:B------:R-:W-:Y:S01]  /*10f10*/  FMUL.FTZ R185, R185, R45.reuse ;  /* 0x0000002db9b97220 */ /* 0x080fe20000410000 */
[-C--:B------:R-:W-:Y:S01]  /*10f20*/  FMUL.FTZ R192, R192, R45.reuse ;  /* 0x0000002dc0c07220 */ /* 0x080fe20000410000 */
[----:B------:R-:W-:Y:S01]  /*10f30*/  FMUL.FTZ R193, R193, R45 ;  /* 0x0000002dc1c17220 */ /* 0x000fe20000410000 */
[-C--:B-1----:R-:W-:Y:S01]  /*10f40*/  FMUL.FTZ R186, R186, R44.reuse ;  /* 0x0000002cbaba7220 */ /* 0x082fe20000410000 */
[-C--:B------:R-:W-:Y:S01]  /*10f50*/  FMUL.FTZ R187, R187, R44.reuse ;  /* 0x0000002cbbbb7220 */ /* 0x080fe20000410000 */
[----:B------:R-:W-:Y:S01]  /*10f60*/  F2FP.BF16.F32.PACK_AB R6, R188, R189 ;  /* 0x000000bdbc06723e */ /* 0x000fe200000010ff */
[----:B------:R-:W-:Y:S01]  /*10f70*/  FMUL.FTZ R194, R194, R44 ;  /* 0x0000002cc2c27220 */ /* 0x000fe20000410000 */
[----:B--2---:R-:W-:Y:S01]  /*10f80*/  F2FP.BF16.F32.PACK_AB R5, R182, R92 ;  /* 0x0000005cb605723e */ /* 0x004fe200000010ff */
[-C--:B------:R-:W-:Y:S01]  /*10f90*/  FMUL.FTZ R195, R195, R44.reuse ;  /* 0x0000002cc3c37220 */ /* 0x080fe20000410000 */
[-C--:B------:R-:W-:Y:S01]  /*10fa0*/  FMUL.FTZ R132, R132, R45.reuse ;  /* 0x0000002d84847220 */ /* 0x080fe20000410000 */
[----:B------:R-:W-:Y:S01]  /*10fb0*/  FMUL.FTZ R133, R133, R45 ;  /* 0x0000002d85857220 */ /* 0x000fe20000410000 */
[----:B----4-:R-:W-:Y:S01]  /*10fc0*/  F2FP.BF16.F32.PACK_AB R4, R180, R57 ;  /* 0x00000039b404723e */ /* 0x010fe200000010ff */
        /* <DEDUP_REMOVED lines=15> */
[----:B------:R1:W-:Y:S01]  /*110c0*/  MUFU.EX2 R191, R9 ;  /* 0x0000000900bf7308 */ /* 0x0003e20000000800 */
[----:B------:R-:W-:Y:S01]  /*110d0*/  MOV R168, R83 ;  /* 0x0000005300a87202 */ /* 0x000fe20000000f00 */
[----:B------:R-:W-:Y:S01]  /*110e0*/  IMAD.MOV.U32 R169, RZ, RZ, R81 ;  /* 0x000000ffffa97224 */ /* 0x000fe200078e0051 */
[----:B------:R-:W-:Y:S01]  /*110f0*/  MOV R181, R80 ;  /* 0x0000005000b57202 */ /* 0x000fe20000000f00 */
[--C-:B------:R-:W-:Y:S01]  /*11100*/  FFMA.FTZ R10, R226, UR7, -R8.reuse ;  /* 0x00000007e20a7c23 */ /* 0x100fe20008010808 */
[----:B------:R-:W-:Y:S01]  /*11110*/  MOV R171, R27 ;  /* 0x0000001b00ab7202 */ /* 0x000fe20000000f00 */
[----:B------:R-:W-:Y:S01]  /*11120*/  HMMA.16816.F32.BF16 R80, R4, R20, R184 ;  /* 0x000000140450723c */ /* 0x000fe200000418b8 */
[----:B------:R-:W2:Y:S01]  /*11130*/  LDSM.16.MT88.4 R24, [R179+0x8800] ;  /* 0x00880000b318783b */ /* 0x000ea20000004200 */
[----:B-1----:R-:W-:-:S06]  /*11140*/  FFMA.FTZ R9, R217, UR7, -R8 ;  /* 0x00000007d9097c23 */ /* 0x002fcc0008010808 */
[C---:B------:R-:W-:Y:S01]  /*11150*/  HMMA.16816.F32.BF16 R192, R4.reuse, R22, R192 ;  /* 0x0000001604c0723c */ /* 0x040fe200000418c0 */
[----:B------:R-:W1:Y:S01]  /*11160*/  LDSM.16.MT88.4 R20, [R225+0x8800] ;  /* 0x00880000e114783b */ /* 0x000e620000004200 */
[----:B------:R3:W-:Y:S06]  /*11170*/  MUFU.EX2 R59, R9 ;  /* 0x00000009003b7308 */ /* 0x0007ec0000000800 */
[C---:B------:R-:W-:Y:S01]  /*11180*/  HMMA.16816.F32.BF16 R132, R4.reuse, R16, R132 ;  /* 0x000000100484723c */ /* 0x040fe20000041884 */
[----:B------:R4:W2:Y:S07]  /*11190*/  MUFU.EX2 R246, R10 ;  /* 0x0000000a00f67308 */ /* 0x0008ae0000000800 */
[C---:B------:R-:W-:Y:S01]  /*111a0*/  HMMA.16816.F32.BF16 R144, R4.reuse, R18, R144 ;  /* 0x000000120490723c */ /* 0x040fe20000041890 */
[----:B---3--:R-:W-:Y:S01]  /*111b0*/  FFMA.FTZ R9, R234, UR7, -R3 ;  /* 0x00000007ea097c23 */ /* 0x008fe20008010803 */
[----:B------:R-:W-:Y:S03]  /*111c0*/  LDSM.16.MT88.4 R16, [R172+0x800] ;  /* 0x00080000ac10783b */ /* 0x000fe60000004200 */
[----:B------:R3:W-:Y:S03]  /*111d0*/  MUFU.EX2 R190, R9 ;  /* 0x0000000900be7308 */ /* 0x0007e60000000800 */
[----:B------:R-:W-:Y:S01]  /*111e0*/  HMMA.16816.F32.BF16 R148, R4, R12, R148 ;  /* 0x0000000c0494723c */ /* 0x000fe20000041894 */
[----:B----4-:R-:W-:-:S07]  /*111f0*/  FFMA.FTZ R10, R209, UR7, -R8 ;  /* 0x00000007d10a7c23 */ /* 0x010fce0008010808 */
[----:B------:R-:W-:Y:S01]  /*11200*/  HMMA.16816.F32.BF16 R160, R4, R14, R160 ;  /* 0x0000000e04a0723c */ /* 0x000fe200000418a0 */
[----:B------:R-:W4:Y:S01]  /*11210*/  LDSM.16.MT88.4 R12, [R56+0x800] ;  /* 0x00080000380c783b */ /* 0x000f220000004200 */
[--C-:B---3--:R-:W-:Y:S01]  /*11220*/  FFMA.FTZ R9, R207, UR7, -R3.reuse ;  /* 0x00000007cf097c23 */ /* 0x108fe20008010803 */
[----:B------:R3:W-:Y:S04]  /*11230*/  MUFU.EX2 R232, R10 ;  /* 0x0000000a00e87308 */ /* 0x0007e80000000800 */
[----:B------:R2:W-:Y:S01]  /*11240*/  MUFU.EX2 R142, R9 ;  /* 0x00000009008e7308 */ /* 0x0005e20000000800 */
[-C--:B------:R-:W-:Y:S01]  /*11250*/  FMUL.FTZ R164, R164, R45.reuse ;  /* 0x0000002da4a47220 */ /* 0x080fe20000410000 */
[-C--:B------:R-:W-:Y:S01]  /*11260*/  FMUL.FTZ R165, R165, R45.reuse ;  /* 0x0000002da5a57220 */ /* 0x080fe20000410000 */
[-C--:B------:R-:W-:Y:S01]  /*11270*/  FMUL.FTZ R166, R166, R44.reuse ;  /* 0x0000002ca6a67220 */ /* 0x080fe20000410000 */
[----:B------:R-:W-:Y:S01]  /*11280*/  FMUL.FTZ R167, R167, R44 ;  /* 0x0000002ca7a77220 */ /* 0x000fe20000410000 */
[----:B------:R-:W-:Y:S01]  /*11290*/  FMUL.FTZ R200, R200, R45 ;  /* 0x0000002dc8c87220 */ /* 0x000fe20000410000 */
[----:B---3--:R-:W-:Y:S01]  /*112a0*/  FFMA.FTZ R10, R210, UR7, -R3 ;  /* 0x00000007d20a7c23 */ /* 0x008fe20008010803 */
[----:B--2---:R-:W-:-:S03]  /*112b0*/  FFMA.FTZ R9, R216, UR7, -R2 ;  /* 0x00000007d8097c23 */ /* 0x004fc60008010802 */
[----:B------:R2:W-:Y:S01]  /*112c0*/  MUFU.EX2 R242, R10 ;  /* 0x0000000a00f27308 */ /* 0x0005e20000000800 */
[----:B------:R-:W-:Y:S01]  /*112d0*/  FMUL.FTZ R201, R201, R45 ;  /* 0x0000002dc9c97220 */ /* 0x000fe20000410000 */
[-C--:B------:R-:W-:Y:S01]  /*112e0*/  FMUL.FTZ R202, R202, R44.reuse ;  /* 0x0000002ccaca7220 */ /* 0x080fe20000410000 */
[----:B------:R-:W-:Y:S01]  /*112f0*/  FMUL.FTZ R203, R203, R44 ;  /* 0x0000002ccbcb7220 */ /* 0x000fe20000410000 */
[----:B------:R3:W-:Y:S01]  /*11300*/  MUFU.EX2 R185, R9 ;  /* 0x0000000900b97308 */ /* 0x0007e20000000800 */
[----:B------:R-:W-:Y:S02]  /*11310*/  IMAD.MOV.U32 R176, RZ, RZ, R11 ;  /* 0x000000ffffb07224 */ /* 0x000fe400078e000b */
[----:B------:R-:W-:Y:S01]  /*11320*/  FFMA.FTZ R11, R218, UR7, -R3 ;  /* 0x00000007da0b7c23 */ /* 0x000fe20008010803 */
[----:B------:R-:W-:Y:S01]  /*11330*/  HMMA.16816.F32.BF16 R164, R4, R28, R164 ;  /* 0x0000001c04a4723c */ /* 0x000fe200000418a4 */
[--C-:B--2---:R-:W-:Y:S01]  /*11340*/  FFMA.FTZ R10, R130, UR7, -R2.reuse ;  /* 0x00000007820a7c23 */ /* 0x104fe20008010802 */
[----:B---3--:R-:W-:-:S03]  /*11350*/  FFMA.FTZ R9, R129, UR7, -R2 ;  /* 0x0000000781097c23 */ /* 0x008fc60008010802 */
[----:B------:R2:W-:Y:S03]  /*11360*/  MUFU.EX2 R186, R10 ;  /* 0x0000000a00ba7308 */ /* 0x0005e60000000800 */
[----:B------:R-:W-:Y:S01]  /*11370*/  HMMA.16816.F32.BF16 R28, R4, R30, R200 ;  /* 0x0000001e041c723c */ /* 0x000fe200000418c8 */
[----:B------:R3:W-:Y:S01]  /*11380*/  MUFU.EX2 R198, R9 ;  /* 0x0000000900c67308 */ /* 0x0007e20000000800 */
[----:B------:R-:W-:-:S03]  /*11390*/  MOV R203, R181 ;  /* 0x000000b500cb7202 */ /* 0x000fc60000000f00 */
[----:B------:R1:W4:Y:S01]  /*113a0*/  MUFU.EX2 R199, R11 ;  /* 0x0000000b00c77308 */ /* 0x0003220000000800 */
[----:B--2---:R-:W-:Y:S01]  /*113b0*/  FFMA.FTZ R10, R126, UR7, -R2 ;  /* 0x000000077e0a7c23 */ /* 0x004fe20008010802 */
[----:B---3--:R-:W-:-:S03]  /*113c0*/  FFMA.FTZ R9, R219, UR7, -R0 ;  /* 0x00000007db097c23 */ /* 0x008fc60008010800 */
[----:B------:R2:W-:Y:S01]  /*113d0*/  MUFU.EX2 R201, R10 ;  /* 0x0000000a00c97308 */ /* 0x0005e20000000800 */
[----:B-1----:R-:W-:-:S03]  /*113e0*/  FFMA.FTZ R11, R211, UR7, -R0 ;  /* 0x00000007d30b7c23 */ /* 0x002fc60008010800 */
[----:B------:R1:W-:Y:S04]  /*113f0*/  MUFU.EX2 R181, R9 ;  /* 0x0000000900b57308 */ /* 0x0003e80000000800 */
[----:B------:R-:W3:Y:S01]  /*11400*/  MUFU.EX2 R196, R11 ;  /* 0x0000000b00c47308 */ /* 0x000ee20000000800 */
[--C-:B--2---:R-:W-:Y:S01]  /*11410*/  FFMA.FTZ R10, R206, UR7, -R0.reuse ;  /* 0x00000007ce0a7c23 */ /* 0x104fe20008010800 */
[----:B-1----:R-:W-:-:S03]  /*11420*/  FFMA.FTZ R9, R67, UR7, -R0 ;  /* 0x0000000743097c23 */ /* 0x002fc60008010800 */
[----:B------:R-:W-:Y:S04]  /*11430*/  MUFU.EX2 R197, R10 ;  /* 0x0000000a00c57308 */ /* 0x000fe80000000800 */
[----:B------:R1:W2:Y:S01]  /*11440*/  MUFU.EX2 R200, R9 ;  /* 0x0000000900c87308 */ /* 0x0002a20000000800 */
[----:B------:R-:W-:Y:S02]  /*11450*/  F2FP.BF16.F32.PACK_AB R4, R246, R191 ;  /* 0x000000bff604723e */ /* 0x000fe400000010ff */
[----:B----4-:R-:W-:Y:S02]  /*11460*/  F2FP.BF16.F32.PACK_AB R5, R199, R190 ;  /* 0x000000bec705723e */ /* 0x010fe400000010ff */
[----:B------:R-:W-:Y:S02]  /*11470*/  F2FP.BF16.F32.PACK_AB R6, R232, R59 ;  /* 0x0000003be806723e */ /* 0x000fe400000010ff */
[----:B------:R-:W-:-:S07]  /*11480*/  F2FP.BF16.F32.PACK_AB R7, R142, R242 ;  /* 0x000000f28e07723e */ /* 0x000fce00000010ff */
[----:B------:R-:W-:Y:S01]  /*11490*/  HMMA.16816.F32.BF16 R36, R4, R24, R36 ;  /* 0x000000180424723c */ /* 0x000fe20000041824 */
[----:B-1----:R-:W-:-:S07]  /*114a0*/  FFMA.FTZ R9, R205, UR7, -R8 ;  /* 0x00000007cd097c23 */ /* 0x002fce0008010808 */
[C---:B------:R-:W-:Y:S01]  /*114b0*/  HMMA.16816.F32.BF16 R52, R4.reuse, R26, R52 ;  /* 0x0000001a0434723c */ /* 0x040fe20000041834 */
[----:B------:R1:W-:Y:S07]  /*114c0*/  MUFU.EX2 R154, R9 ;  /* 0x00000009009a7308 */ /* 0x0003ee0000000800 */
[----:B------:R-:W-:Y:S01]  /*114d0*/  HMMA.16816.F32.BF16 R48, R4, R20, R48 ;  /* 0x000000140430723c */ /* 0x000fe20000041830 */
[----:B------:R-:W-:-:S07]  /*114e0*/  IMAD.MOV.U32 R143, RZ, RZ, R79 ;  /* 0x000000ffff8f7224 */ /* 0x000fce00078e004f */
[----:B------:R-:W-:Y:S01]  /*114f0*/  HMMA.16816.F32.BF16 R40, R4, R22, R40 ;  /* 0x000000160428723c */ /* 0x000fe20000041828 */
[----:B-1----:R-:W-:-:S07]  /*11500*/  FFMA.FTZ R9, R122, UR7, -R8 ;  /* 0x000000077a097c23 */ /* 0x002fce0008010808 */
[----:B------:R-:W-:Y:S01]  /*11510*/  HMMA.16816.F32.BF16 R32, R4, R12, R32 ;  /* 0x0000000c0420723c */ /* 0x000fe20000041820 */
[----:B------:R-:W-:-:S07]  /*11520*/  MOV R217, R78 ;  /* 0x0000004e00d97202 */ /* 0x000fce0000000f00 */
[----:B------:R-:W-:Y:S01]  /*11530*/  HMMA.16816.F32.BF16 R60, R4, R14, R60 ;  /* 0x0000000e043c723c */ /* 0x000fe2000004183c */
[----:B------:R-:W-:-:S07]  /*11540*/  MOV R177, R77 ;  /* 0x0000004d00b17202 */ /* 0x000fce0000000f00 */
[----:B------:R-:W-:Y:S01]  /*11550*/  HMMA.16816.F32.BF16 R72, R4, R16, R72 ;  /* 0x000000100448723c */ /* 0x000fe20000041848 */
[----:B------:R-:W-:-:S07]  /*11560*/  IMAD.MOV.U32 R141, RZ, RZ, R76 ;  /* 0x000000ffff8d7224 */ /* 0x000fce00078e004c */
[----:B------:R-:W-:Y:S01]  /*11570*/  HMMA.16816.F32.BF16 R68, R4, R18, R68 ;  /* 0x000000120444723c */ /* 0x000fe20000041844 */
[----:B------:R-:W-:Y:S02]  /*11580*/  F2FP.BF16.F32.PACK_AB R4, R186, R185 ;  /* 0x000000b9ba04723e */ /* 0x000fe400000010ff */
[----:B---3--:R-:W-:Y:S02]  /*11590*/  F2FP.BF16.F32.PACK_AB R5, R196, R181 ;  /* 0x000000b5c405723e */ /* 0x008fe400000010ff */
[----:B------:R-:W-:Y:S02]  /*115a0*/  F2FP.BF16.F32.PACK_AB R6, R201, R198 ;  /* 0x000000c6c906723e */ /* 0x000fe400000010ff */
[----:B--2---:R-:W-:Y:S01]  /*115b0*/  F2FP.BF16.F32.PACK_AB R7, R200, R197 ;  /* 0x000000c5c807723e */ /* 0x004fe200000010ff */
[----:B------:R-:W-:Y:S01]  /*115c0*/  FFMA.FTZ R10, R66, UR7, -R8 ;  /* 0x00000007420a7c23 */ /* 0x000fe20008010808 */
[----:B------:R-:W-:-:S05]  /*115d0*/  IMAD.MOV.U32 R238, RZ, RZ, R233 ;  /* 0x000000ffffee7224 */ /* 0x000fca00078e00e9 */
[C---:B------:R-:W-:Y:S01]  /*115e0*/  HMMA.16816.F32.BF16 R76, R4.reuse, R26, R192 ;  /* 0x0000001a044c723c */ /* 0x040fe200000418c0 */
[----:B------:R1:W-:Y:S07]  /*115f0*/  MUFU.EX2 R193, R9 ;  /* 0x0000000900c17308 */ /* 0x0003ee0000000800 */
[----:B------:R-:W-:Y:S01]  /*11600*/  HMMA.16816.F32.BF16 R80, R4, R24, R80 ;  /* 0x000000180450723c */ /* 0x000fe20000041850 */
[----:B------:R-:W2:Y:S01]  /*11610*/  LDSM.16.MT88.4 R24, [R179+0x9000] ;  /* 0x00900000b318783b */ /* 0x000ea20000004200 */
[----:B------:R3:W4:Y:S01]  /*11620*/  MUFU.EX2 R128, R10 ;  /* 0x0000000a00807308 */ /* 0x0007220000000800 */
[----:B-1----:R-:W-:-:S05]  /*11630*/  FFMA.FTZ R9, R85, UR7, -R3 ;  /* 0x0000000755097c23 */ /* 0x002fca0008010803 */
[C---:B------:R-:W-:Y:S01]  /*11640*/  HMMA.16816.F32.BF16 R148, R4.reuse, R12, R148 ;  /* 0x0000000c0494723c */ /* 0x040fe20000041894 */
[----:B------:R1:W-:Y:S07]  /*11650*/  MUFU.EX2 R233, R9 ;  /* 0x0000000900e97308 */ /* 0x0003ee0000000800 */
[----:B------:R-:W-:Y:S01]  /*11660*/  HMMA.16816.F32.BF16 R160, R4, R14, R160 ;  /* 0x0000000e04a0723c */ /* 0x000fe200000418a0 */
[----:B------:R-:W2:Y:S01]  /*11670*/  LDSM.16.MT88.4 R12, [R56+0x1000] ;  /* 0x00100000380c783b */ /* 0x000ea20000004200 */
[----:B---3--:R-:W-:-:S06]  /*11680*/  FFMA.FTZ R10, R118, UR7, -R8 ;  /* 0x00000007760a7c23 */ /* 0x008fcc0008010808 */
[----:B------:R-:W-:Y:S01]  /*11690*/  HMMA.16816.F32.BF16 R132, R4, R20, R132 ;  /* 0x000000140484723c */ /* 0x000fe20000041884 */
[----:B-1----:R-:W-:-:S07]  /*116a0*/  FFMA.FTZ R9, R116, UR7, -R3 ;  /* 0x0000000774097c23 */ /* 0x002fce0008010803 */
[C---:B------:R-:W-:Y:S01]  /*116b0*/  HMMA.16816.F32.BF16 R144, R4.reuse, R22, R144 ;  /* 0x000000160490723c */ /* 0x040fe20000041890 */
[----:B------:R-:W1:Y:S07]  /*116c0*/  LDSM.16.MT88.4 R20, [R225+0x9000] ;  /* 0x00900000e114783b */ /* 0x000e6e0000004200 */
[C---:B------:R-:W-:Y:S08]  /*116d0*/  HMMA.16816.F32.BF16 R164, R4.reuse, R16, R164 ;  /* 0x0000001004a4723c */ /* 0x040ff000000418a4 */
[----:B------:R-:W-:Y:S01]  /*116e0*/  HMMA.16816.F32.BF16 R28, R4, R18, R28 ;  /* 0x00000012041c723c */ /* 0x000fe2000004181c */
[----:B------:R-:W3:Y:S01]  /*116f0*/  LDSM.16.MT88.4 R16, [R172+0x1000] ;  /* 0x00100000ac10783b */ /* 0x000ee20000004200 */
[----:B------:R4:W-:Y:S04]  /*11700*/  MUFU.EX2 R218, R10 ;  /* 0x0000000a00da7308 */ /* 0x0009e80000000800 */
[----:B------:R2:W-:Y:S01]  /*11710*/  MUFU.EX2 R227, R9 ;  /* 0x0000000900e37308 */ /* 0x0005e20000000800 */
[--C-:B------:R-:W-:Y:S01]  /*11720*/  FFMA.FTZ R11, R123, UR7, -R3.reuse ;  /* 0x000000077b0b7c23 */ /* 0x100fe20008010803 */
[----:B------:R-:W-:Y:S01]  /*11730*/  MOV R159, R237 ;  /* 0x000000ed009f7202 */ /* 0x000fe20000000f00 */
[----:B----4-:R-:W-:Y:S01]  /*11740*/  FFMA.FTZ R10, R119, UR7, -R3 ;  /* 0x00000007770a7c23 */ /* 0x010fe20008010803 */
[----:B--2---:R-:W-:-:S03]  /*11750*/  FFMA.FTZ R9, R121, UR7, -R2 ;  /* 0x0000000779097c23 */ /* 0x004fc60008010802 */
[----:B------:R2:W-:Y:S04]  /*11760*/  MUFU.EX2 R194, R10 ;  /* 0x0000000a00c27308 */ /* 0x0005e80000000800 */
[----:B------:R4:W-:Y:S01]  /*11770*/  MUFU.EX2 R187, R9 ;  /* 0x0000000900bb7308 */ /* 0x0009e20000000800 */
[----:B------:R-:W-:-:S03]  /*11780*/  MOV R139, R64 ;  /* 0x00000040008b7202 */ /* 0x000fc60000000f00 */
[----:B------:R1:W3:Y:S01]  /*11790*/  MUFU.EX2 R64, R11 ;  /* 0x0000000b00407308 */ /* 0x0002e20000000800 */
[--C-:B--2---:R-:W-:Y:S01]  /*117a0*/  FFMA.FTZ R10, R117, UR7, -R2.reuse ;  /* 0x00000007750a7c23 */ /* 0x104fe20008010802 */
[----:B----4-:R-:W-:-:S03]  /*117b0*/  FFMA.FTZ R9, R111, UR7, -R2 ;  /* 0x000000076f097c23 */ /* 0x010fc60008010802 */
[----:B------:R2:W4:Y:S04]  /*117c0*/  MUFU.EX2 R237, R10 ;  /* 0x0000000a00ed7308 */ /* 0x0005280000000800 */
[----:B------:R3:W-:Y:S01]  /*117d0*/  MUFU.EX2 R210, R9 ;  /* 0x0000000900d27308 */ /* 0x0007e20000000800 */
[----:B-1----:R-:W-:Y:S01]  /*117e0*/  FFMA.FTZ R11, R120, UR7, -R0 ;  /* 0x00000007780b7c23 */ /* 0x002fe20008010800 */
[----:B--2---:R-:W-:Y:S01]  /*117f0*/  FFMA.FTZ R10, R131, UR7, -R2 ;  /* 0x00000007830a7c23 */ /* 0x004fe20008010802 */
[----:B---3--:R-:W-:-:S03]  /*11800*/  FFMA.FTZ R9, R124, UR7, -R0 ;  /* 0x000000077c097c23 */ /* 0x008fc60008010800 */
[----:B------:R1:W-:Y:S04]  /*11810*/  MUFU.EX2 R195, R10 ;  /* 0x0000000a00c37308 */ /* 0x0003e80000000800 */
[----:B------:R2:W-:Y:S04]  /*11820*/  MUFU.EX2 R184, R9 ;  /* 0x0000000900b87308 */ /* 0x0005e80000000800 */
[----:B------:R3:W4:Y:S01]  /*11830*/  MUFU.EX2 R234, R11 ;  /* 0x0000000b00ea7308 */ /* 0x0007220000000800 */
[--C-:B-1----:R-:W-:Y:S01]  /*11840*/  FFMA.FTZ R10, R115, UR7, -R0.reuse ;  /* 0x00000007730a7c23 */ /* 0x102fe20008010800 */
[----:B------:R-:W-:Y:S01]  /*11850*/  MOV R115, R235 ;  /* 0x000000eb00737202 */ /* 0x000fe20000000f00 */
[----:B--2---:R-:W-:-:S02]  /*11860*/  FFMA.FTZ R9, R86, UR7, -R0 ;  /* 0x0000000756097c23 */ /* 0x004fc40008010800 */
[----:B------:R-:W-:Y:S04]  /*11870*/  MUFU.EX2 R192, R10 ;  /* 0x0000000a00c07308 */ /* 0x000fe80000000800 */
[----:B------:R-:W1:Y:S01]  /*11880*/  MUFU.EX2 R235, R9 ;  /* 0x0000000900eb7308 */ /* 0x000e620000000800 */
[----:B------:R-:W-:Y:S02]  /*11890*/  F2FP.BF16.F32.PACK_AB R4, R128, R154 ;  /* 0x0000009a8004723e */ /* 0x000fe400000010ff */
[----:B------:R-:W-:Y:S02]  /*118a0*/  F2FP.BF16.F32.PACK_AB R5, R64, R233 ;  /* 0x000000e94005723e */ /* 0x000fe400000010ff */
[----:B------:R-:W-:Y:S02]  /*118b0*/  F2FP.BF16.F32.PACK_AB R6, R218, R193 ;  /* 0x000000c1da06723e */ /* 0x000fe400000010ff */
[----:B------:R-:W-:Y:S01]  /*118c0*/  F2FP.BF16.F32.PACK_AB R7, R227, R194 ;  /* 0x000000c2e307723e */ /* 0x000fe200000010ff */
[----:B------:R-:W-:Y:S01]  /*118d0*/  IMAD.MOV.U32 R156, RZ, RZ, R108 ;  /* 0x000000ffff9c7224 */ /* 0x000fe200078e006c */
[----:B------:R-:W-:Y:S01]  /*118e0*/  MOV R236, R109 ;  /* 0x0000006d00ec7202 */ /* 0x000fe20000000f00 */
[----:B------:R-:W-:Y:S01]  /*118f0*/  IMAD.MOV.U32 R158, RZ, RZ, R107 ;  /* 0x000000ffff9e7224 */ /* 0x000fe200078e006b */
[----:B------:R-:W-:Y:S01]  /*11900*/  MOV R170, R110 ;  /* 0x0000006e00aa7202 */ /* 0x000fe20000000f00 */
[----:B------:R-:W-:Y:S01]  /*11910*/  IMAD.MOV.U32 R155, RZ, RZ, R88 ;  /* 0x000000ffff9b7224 */ /* 0x000fe200078e0058 */
[----:B------:R-:W-:Y:S01]  /*11920*/  MOV R205, R65 ;  /* 0x0000004100cd7202 */ /* 0x000fe20000000f00 */
[----:B------:R-:W-:Y:S01]  /*11930*/  HMMA.16816.F32.BF16 R108, R4, R26, R52 ;  /* 0x0000001a046c723c */ /* 0x000fe20000041834 */
[----:B---3--:R-:W-:Y:S01]  /*11940*/  MOV R11, R64 ;  /* 0x00000040000b7202 */ /* 0x008fe20000000f00 */
[----:B------:R-:W-:Y:S01]  /*11950*/  IMAD.MOV.U32 R209, RZ, RZ, R87 ;  /* 0x000000ffffd17224 */ /* 0x000fe200078e0057 */
[----:B------:R-:W-:-:S02]  /*11960*/  MOV R202, R105 ;  /* 0x0000006900ca7202 */ /* 0x000fc40000000f00 */
[----:B------:R-:W-:Y:S02]  /*11970*/  MOV R153, R104 ;  /* 0x0000006800997202 */ /* 0x000fe40000000f00 */
[----:B------:R-:W-:Y:S01]  /*11980*/  MOV R157, R89 ;  /* 0x00000059009d7202 */ /* 0x000fe20000000f00 */
[C---:B------:R-:W-:Y:S01]  /*11990*/  HMMA.16816.F32.BF16 R64, R4.reuse, R12, R32 ;  /* 0x0000000c0440723c */ /* 0x040fe20000041820 */
[----:B------:R-:W-:Y:S02]  /*119a0*/  MOV R140, R106 ;  /* 0x0000006a008c7202 */ /* 0x000fe40000000f00 */
[----:B------:R-:W-:Y:S02]  /*119b0*/  MOV R152, R91 ;  /* 0x0000005b00987202 */ /* 0x000fe40000000f00 */
[----:B------:R-:W-:Y:S02]  /*119c0*/  MOV R216, R90 ;  /* 0x0000005a00d87202 */ /* 0x000fe40000000f00 */
[----:B------:R-:W-:Y:S01]  /*119d0*/  MOV R206, R84 ;  /* 0x0000005400ce7202 */ /* 0x000fe20000000f00 */
[C---:B------:R-:W-:Y:S08]  /*119e0*/  HMMA.16816.F32.BF16 R104, R4.reuse, R24, R36 ;  /* 0x000000180468723c */ /* 0x040ff00000041824 */
[C---:B------:R-:W-:Y:S08]  /*119f0*/  HMMA.16816.F32.BF16 R88, R4.reuse, R20, R48 ;  /* 0x000000140458723c */ /* 0x040ff00000041830 */
[C---:B------:R-:W-:Y:S08]  /*11a00*/  HMMA.16816.F32.BF16 R84, R4.reuse, R22, R40 ;  /* 0x000000160454723c */ /* 0x040ff00000041828 */
[C---:B------:R-:W-:Y:S08]  /*11a10*/  HMMA.16816.F32.BF16 R60, R4.reuse, R14, R60 ;  /* 0x0000000e043c723c */ /* 0x040ff0000004183c */
[C---:B------:R-:W-:Y:S08]  /*11a20*/  HMMA.16816.F32.BF16 R52, R4.reuse, R16, R72 ;  /* 0x000000100434723c */ /* 0x040ff00000041848 */
[----:B------:R-:W-:Y:S01]  /*11a30*/  HMMA.16816.F32.BF16 R32, R4, R18, R68 ;  /* 0x000000120420723c */ /* 0x000fe20000041844 */
[----:B----4-:R-:W-:-:S02]  /*11a40*/  F2FP.BF16.F32.PACK_AB R4, R237, R187 ;  /* 0x000000bbed04723e */ /* 0x010fc400000010ff */
[----:B------:R-:W-:Y:S02]  /*11a50*/  F2FP.BF16.F32.PACK_AB R5, R234, R184 ;  /* 0x000000b8ea05723e */ /* 0x000fe400000010ff */
[----:B------:R-:W-:Y:S02]  /*11a60*/  F2FP.BF16.F32.PACK_AB R6, R195, R210 ;  /* 0x000000d2c306723e */ /* 0x000fe400000010ff */
[----:B-1----:R-:W-:-:S07]  /*11a70*/  F2FP.BF16.F32.PACK_AB R7, R235, R192 ;  /* 0x000000c0eb07723e */ /* 0x002fce00000010ff */
[C---:B------:R-:W-:Y:S08]  /*11a80*/  HMMA.16816.F32.BF16 R80, R4.reuse, R24, R80 ;  /* 0x000000180450723c */ /* 0x040ff00000041850 */
[C---:B------:R-:W-:Y:S01]  /*11a90*/  HMMA.16816.F32.BF16 R76, R4.reuse, R26, R76 ;  /* 0x0000001a044c723c */ /* 0x040fe2000004184c */
[----:B------:R-:W-:Y:S07]  /*11aa0*/  LDSM.16.MT88.4 R24, [R172+0x1800] ;  /* 0x00180000ac18783b */ /* 0x000fee0000004200 */
[C---:B------:R-:W-:Y:S08]  /*11ab0*/  HMMA.16816.F32.BF16 R72, R4.reuse, R20, R132 ;  /* 0x000000140448723c */ /* 0x040ff00000041884 */
[C---:B------:R-:W-:Y:S01]  /*11ac0*/  HMMA.16816.F32.BF16 R68, R4.reuse, R22, R144 ;  /* 0x000000160444723c */ /* 0x040fe20000041890 */
[----:B------:R-:W1:Y:S07]  /*11ad0*/  LDSM.16.MT88.4 R20, [R179+0x9800] ;  /* 0x00980000b314783b */ /* 0x000e6e0000004200 */
[C---:B------:R-:W-:Y:S08]  /*11ae0*/  HMMA.16816.F32.BF16 R48, R4.reuse, R12, R148 ;  /* 0x0000000c0430723c */ /* 0x040ff00000041894 */
[C---:B------:R-:W-:Y:S01]  /*11af0*/  HMMA.16816.F32.BF16 R40, R4.reuse, R14, R160 ;  /* 0x0000000e0428723c */ /* 0x040fe200000418a0 */
[----:B------:R-:W-:Y:S07]  /*11b00*/  LDSM.16.MT88.4 R12, [R56+0x1800] ;  /* 0x00180000380c783b */ /* 0x000fee0000004200 */
[C---:B------:R-:W-:Y:S08]  /*11b10*/  HMMA.16816.F32.BF16 R36, R4.reuse, R16, R164 ;  /* 0x000000100424723c */ /* 0x040ff000000418a4 */
[----:B------:R-:W-:Y:S01]  /*11b20*/  HMMA.16816.F32.BF16 R28, R4, R18, R28 ;  /* 0x00000012041c723c */ /* 0x000fe2000004181c */
[----:B------:R-:W2:Y:S01]  /*11b30*/  LDSM.16.MT88.4 R16, [R225+0x9800] ;  /* 0x00980000e110783b */ /* 0x000ea20000004200 */
[--C-:B------:R-:W-:Y:S01]  /*11b40*/  FFMA.FTZ R10, R114, UR7, -R8.reuse ;  /* 0x00000007720a7c23 */ /* 0x100fe20008010808 */
[----:B------:R-:W-:Y:S01]  /*11b50*/  FFMA.FTZ R9, R112, UR7, -R8 ;  /* 0x0000000770097c23 */ /* 0x000fe20008010808 */
[--C-:B------:R-:W-:Y:S01]  /*11b60*/  FFMA.FTZ R4, R97, UR7, -R3.reuse ;  /* 0x0000000761047c23 */ /* 0x100fe20008010803 */
[--C-:B------:R-:W-:Y:S01]  /*11b70*/  FFMA.FTZ R5, R113, UR7, -R3.reuse ;  /* 0x0000000771057c23 */ /* 0x100fe20008010803 */
[----:B------:R3:W-:Y:S01]  /*11b80*/  MUFU.EX2 R167, R10 ;  /* 0x0000000a00a77308 */ /* 0x0007e20000000800 */
[----:B------:R-:W-:-:S03]  /*11b90*/  FFMA.FTZ R6, R96, UR7, -R3 ;  /* 0x0000000760067c23 */ /* 0x000fc60008010803 */
[----:B------:R4:W-:Y:S04]  /*11ba0*/  MUFU.EX2 R226, R9 ;  /* 0x0000000900e27308 */ /* 0x0009e80000000800 */
[----:B------:R1:W-:Y:S01]  /*11bb0*/  MUFU.EX2 R224, R4 ;  /* 0x0000000400e07308 */ /* 0x0003e20000000800 */
[--C-:B---3--:R-:W-:Y:S01]  /*11bc0*/  FFMA.FTZ R10, R95, UR7, -R8.reuse ;  /* 0x000000075f0a7c23 */ /* 0x108fe20008010808 */
[----:B----4-:R-:W-:Y:S01]  /*11bd0*/  FFMA.FTZ R9, R93, UR7, -R8 ;  /* 0x000000075d097c23 */ /* 0x010fe20008010808 */
[----:B-1----:R-:W-:Y:S02]  /*11be0*/  FFMA.FTZ R4, R102, UR7, -R3 ;  /* 0x0000000766047c23 */ /* 0x002fe40008010803 */
[----:B------:R-:W-:Y:S04]  /*11bf0*/  MUFU.EX2 R164, R10 ;  /* 0x0000000a00a47308 */ /* 0x000fe80000000800 */
[----:B------:R-:W-:Y:S04]  /*11c00*/  MUFU.EX2 R166, R9 ;  /* 0x0000000900a67308 */ /* 0x000fe80000000800 */
[----:B------:R-:W1:Y:S04]  /*11c10*/  MUFU.EX2 R211, R5 ;  /* 0x0000000500d37308 */ /* 0x000e680000000800 */
[----:B------:R3:W-:Y:S04]  /*11c20*/  MUFU.EX2 R219, R6 ;  /* 0x0000000600db7308 */ /* 0x0007e80000000800 */
[----:B------:R4:W2:Y:S01]  /*11c30*/  MUFU.EX2 R165, R4 ;  /* 0x0000000400a57308 */ /* 0x0008a20000000800 */
[----:B-1----:R-:W-:-:S02]  /*11c40*/  F2FP.BF16.F32.PACK_AB R5, R224, R211 ;  /* 0x000000d3e005723e */ /* 0x002fc400000010ff */
[----:B---3--:R-:W-:Y:S02]  /*11c50*/  F2FP.BF16.F32.PACK_AB R6, R166, R164 ;  /* 0x000000a4a606723e */ /* 0x008fe400000010ff */
[----:B----4-:R-:W-:Y:S02]  /*11c60*/  F2FP.BF16.F32.PACK_AB R4, R226, R167 ;  /* 0x000000a7e204723e */ /* 0x010fe400000010ff */
[----:B--2---:R-:W-:Y:S01]  /*11c70*/  F2FP.BF16.F32.PACK_AB R7, R165, R219 ;  /* 0x000000dba507723e */ /* 0x004fe200000010ff */
[----:B------:R-:W-:Y:S01]  /*11c80*/  IMAD.MOV.U32 R147, RZ, RZ, R128 ;  /* 0x000000ffff937224 */ /* 0x000fe200078e0080 */
        /* <DEDUP_REMOVED lines=11> */
[----:B------:R-:W-:-:S02]  /*11d40*/  FFMA.FTZ R5, R212, UR7, -R2 ;  /* 0x00000007d4057c23 */ /* 0x000fc40008010802 */
[----:B------:R-:W2:Y:S04]  /*11d50*/  LDL.LU R212, [R1+0xdc] ;  /* 0x0000dc0001d47983 */ /* 0x000ea80000300800 */
[----:B------:R-:W3:Y:S04]  /*11d60*/  LDL.LU R150, [R1+0x20] ;  /* 0x0000200001967983 */ /* 0x000ee80000300800 */
[----:B------:R-:W4:Y:S01]  /*11d70*/  LDL.LU R151, [R1+0x1c] ;  /* 0x00001c0001977983 */ /* 0x000f220000300800 */
[----:B------:R-:W-:Y:S01]  /*11d80*/  FFMA.FTZ R4, R145, UR7, -R2 ;  /* 0x0000000791047c23 */ /* 0x000fe20008010802 */
[----:B------:R-:W-:-:S03]  /*11d90*/  IMAD.MOV.U32 R145, RZ, RZ, R202 ;  /* 0x000000ffff917224 */ /* 0x000fc600078e00ca */
[----:B------:R1:W-:Y:S01]  /*11da0*/  MUFU.EX2 R202, R4 ;  /* 0x0000000400ca7308 */ /* 0x0003e20000000800 */
[----:B------:R-:W-:Y:S01]  /*11db0*/  FFMA.FTZ R6, R103, UR7, -R0 ;  /* 0x0000000767067c23 */ /* 0x000fe20008010800 */
[----:B-1----:R-:W-:Y:S01]  /*11dc0*/  FFMA.FTZ R4, R146, UR7, -R2 ;  /* 0x0000000792047c23 */ /* 0x002fe20008010802 */
[----:B------:R-:W-:Y:S02]  /*11dd0*/  MOV R146, R147 ;  /* 0x0000009300927202 */ /* 0x000fe40000000f00 */
[----:B------:R-:W-:Y:S02]  /*11de0*/  MOV R147, R11 ;  /* 0x0000000b00937202 */ /* 0x000fe40000000f00 */
[----:B------:R-:W-:Y:S01]  /*11df0*/  MOV R11, R115 ;  /* 0x00000073000b7202 */ /* 0x000fe20000000f00 */
[----:B------:R-:W-:Y:S01]  /*11e00*/  IMAD.MOV.U32 R115, RZ, RZ, R216 ;  /* 0x000000ffff737224 */ /* 0x000fe200078e00d8 */
[----:B------:R-:W-:Y:S01]  /*11e10*/  MOV R216, R217 ;  /* 0x000000d900d87202 */ /* 0x000fe20000000f00 */
[----:B------:R1:W-:Y:S04]  /*11e20*/  MUFU.EX2 R52, R4 ;  /* 0x0000000400347308 */ /* 0x0003e80000000800 */
[----:B------:R1:W1:Y:S01]  /*11e30*/  MUFU.EX2 R217, R5 ;  /* 0x0000000500d97308 */ /* 0x0002620000000800 */
[----:B------:R-:W-:Y:S01]  /*11e40*/  MOV R144, R147 ;  /* 0x0000009300907202 */ /* 0x000fe20000000f00 */
[----:B-1----:R-:W-:Y:S01]  /*11e50*/  FFMA.FTZ R4, R101, UR7, -R0 ;  /* 0x0000000765047c23 */ /* 0x002fe20008010800 */
[----:B------:R-:W-:-:S03]  /*11e60*/  FFMA.FTZ R5, R145, UR7, -R2 ;  /* 0x0000000791057c23 */ /* 0x000fc60008010802 */
[----:B------:R1:W-:Y:S01]  /*11e70*/  MUFU.EX2 R32, R4 ;  /* 0x0000000400207308 */ /* 0x0003e20000000800 */
[----:B------:R-:W-:Y:S01]  /*11e80*/  MOV R145, R11 ;  /* 0x0000000b00917202 */ /* 0x000fe20000000f00 */
[----:B------:R-:W-:Y:S02]  /*11e90*/  IMAD.MOV.U32 R11, RZ, RZ, R115 ;  /* 0x000000ffff0b7224 */ /* 0x000fe400078e0073 */
[----:B------:R1:W-:Y:S01]  /*11ea0*/  MUFU.EX2 R7, R5 ;  /* 0x0000000500077308 */ /* 0x0003e20000000800 */
[----:B------:R-:W-:Y:S02]  /*11eb0*/  MOV R115, R157 ;  /* 0x0000009d00737202 */ /* 0x000fe40000000f00 */
[----:B------:R-:W-:Y:S02]  /*11ec0*/  MOV R147, R216 ;  /* 0x000000d800937202 */ /* 0x000fe40000000f00 */
[----:B------:R-:W-:Y:S01]  /*11ed0*/  MOV R157, R243 ;  /* 0x000000f3009d7202 */ /* 0x000fe20000000f00 */
[----:B------:R-:W1:Y:S02]  /*11ee0*/  MUFU.EX2 R216, R6 ;  /* 0x0000000600d87308 */ /* 0x000e640000000800 */
[--C-:B-1----:R-:W-:Y:S01]  /*11ef0*/  FFMA.FTZ R4, R98, UR7, -R0.reuse ;  /* 0x0000000762047c23 */ /* 0x102fe20008010800 */
[----:B------:R-:W-:-:S03]  /*11f00*/  FFMA.FTZ R5, R100, UR7, -R0 ;  /* 0x0000000764057c23 */ /* 0x000fc60008010800 */
[----:B------:R1:W-:Y:S04]  /*11f10*/  MUFU.EX2 R243, R4 ;  /* 0x0000000400f37308 */ /* 0x0003e80000000800 */
[----:B------:R1:W4:Y:S01]  /*11f20*/  MUFU.EX2 R35, R5 ;  /* 0x0000000500237308 */ /* 0x0003220000000800 */
[----:B------:R-:W-:Y:S01]  /*11f30*/  IMAD.MOV.U32 R163, RZ, RZ, R203 ;  /* 0x000000ffffa37224 */ /* 0x000fe200078e00cb */
[----:B------:R-:W-:Y:S01]  /*11f40*/  MOV R149, R145 ;  /* 0x0000009100957202 */ /* 0x000fe20000000f00 */
[----:B------:R-:W-:Y:S01]  /*11f50*/  IMAD.MOV.U32 R67, RZ, RZ, R99 ;  /* 0x000000ffff437224 */ /* 0x000fe200078e0063 */
[----:B-1----:R-:W-:Y:S02]  /*11f60*/  F2FP.BF16.F32.PACK_AB R4, R217, R202 ;  /* 0x000000cad904723e */ /* 0x002fe400000010ff */
[----:B------:R-:W-:Y:S01]  /*11f70*/  F2FP.BF16.F32.PACK_AB R5, R216, R32 ;  /* 0x00000020d805723e */ /* 0x000fe200000010ff */
[----:B---3--:R-:W-:Y:S01]  /*11f80*/  FFMA.FTZ R57, R150, R45, R57 ;  /* 0x0000002d96397223 */ /* 0x008fe20000010039 */
[----:B----4-:R-:W-:Y:S01]  /*11f90*/  FFMA.FTZ R150, R151, R44, R92 ;  /* 0x0000002c97967223 */ /* 0x010fe2000001005c */
[----:B------:R-:W-:Y:S01]  /*11fa0*/  IMAD.MOV.U32 R44, RZ, RZ, R7 ;  /* 0x000000ffff2c7224 */ /* 0x000fe200078e0007 */
[----:B------:R-:W-:Y:S01]  /*11fb0*/  F2FP.BF16.F32.PACK_AB R7, R243, R35 ;  /* 0x00000023f307723e */ /* 0x000fe200000010ff */
[----:B------:R-:W3:Y:S03]  /*11fc0*/  LDL.LU R151, [R1+0x18] ;  /* 0x0000180001977983 */ /* 0x000ee60000300800 */
[----:B------:R-:W-:-:S07]  /*11fd0*/  F2FP.BF16.F32.PACK_AB R6, R44, R52 ;  /* 0x000000342c06723e */ /* 0x000fce00000010ff */
[C---:B------:R-:W-:Y:S08]  /*11fe0*/  HMMA.16816.F32.BF16 R100, R4.reuse, R22, R76 ;  /* 0x000000160464723c */ /* 0x040ff0000004184c */
[----:B------:R-:W-:Y:S01]  /*11ff0*/  HMMA.16816.F32.BF16 R76, R4, R26, R28 ;  /* 0x0000001a044c723c */ /* 0x000fe2000004181c */
[----:B------:R-:W-:Y:S01]  /*12000*/  FFMA.FTZ R30, R67, UR7, -R2 ;  /* 0x00000007431e7c23 */ /* 0x000fe20008010802 */
[----:B------:R-:W-:Y:S01]  /*12010*/  MOV R67, R163 ;  /* 0x000000a300437202 */ /* 0x000fe20000000f00 */
[----:B------:R-:W-:Y:S01]  /*12020*/  IMAD.MOV.U32 R163, RZ, RZ, R149 ;  /* 0x000000ffffa37224 */ /* 0x000fe200078e0095 */
[----:B------:R-:W-:Y:S01]  /*12030*/  MOV R149, R146 ;  /* 0x0000009200957202 */ /* 0x000fe20000000f00 */
[----:B------:R-:W-:-:S02]  /*12040*/  IMAD.MOV.U32 R146, RZ, RZ, R156 ;  /* 0x000000ffff927224 */ /* 0x000fc400078e009c */
[----:B------:R-:W4:Y:S01]  /*12050*/  LDL.LU R156, [R1+0x38] ;  /* 0x00003800019c7983 */ /* 0x000f220000300800 */
[----:B------:R-:W-:Y:S02]  /*12060*/  MOV R66, R236 ;  /* 0x000000ec00427202 */ /* 0x000fe40000000f00 */
[----:B------:R-:W-:Y:S02]  /*12070*/  MOV R162, R238 ;  /* 0x000000ee00a27202 */ /* 0x000fe40000000f00 */
[----:B------:R-:W-:Y:S01]  /*12080*/  MOV R148, R115 ;  /* 0x0000007300947202 */ /* 0x000fe20000000f00 */
[----:B------:R-:W-:Y:S01]  /*12090*/  FFMA.FTZ R31, R66, UR7, -R2 ;  /* 0x00000007421f7c23 */ /* 0x000fe20008010802 */
[----:B------:R-:W-:Y:S02]  /*120a0*/  MOV R66, R162 ;  /* 0x000000a200427202 */ /* 0x000fe40000000f00 */
[----:B------:R-:W-:Y:S02]  /*120b0*/  MOV R162, R148 ;  /* 0x0000009400a27202 */ /* 0x000fe40000000f00 */
[----:B------:R-:W-:-:S02]  /*120c0*/  MOV R148, R144 ;  /* 0x0000009000947202 */ /* 0x000fc40000000f00 */
[----:B------:R-:W-:Y:S01]  /*120d0*/  MOV R144, R234 ;  /* 0x000000ea00907202 */ /* 0x000fe20000000f00 */
[--C-:B------:R-:W-:Y:S01]  /*120e0*/  FFMA.FTZ R28, R67, UR7, -R2.reuse ;  /* 0x00000007431c7c23 */ /* 0x100fe20008010802 */
[----:B------:R-:W-:Y:S01]  /*120f0*/  MOV R145, R147 ;  /* 0x0000009300917202 */ /* 0x000fe20000000f00 */
[----:B------:R-:W-:Y:S01]  /*12100*/  HMMA.16816.F32.BF16 R84, R4, R14, R40 ;  /* 0x0000000e0454723c */ /* 0x000fe20000041828 */
[----:B------:R-:W-:Y:S01]  /*12110*/  MOV R147, R227 ;  /* 0x000000e300937202 */ /* 0x000fe20000000f00 */
[----:B------:R-:W-:Y:S01]  /*12120*/  FFMA.FTZ R43, R162, UR7, -R2 ;  /* 0x00000007a22b7c23 */ /* 0x000fe20008010802 */
[----:B------:R-:W-:Y:S02]  /*12130*/  MOV R67, R163 ;  /* 0x000000a300437202 */ /* 0x000fe40000000f00 */
[----:B------:R-:W-:Y:S01]  /*12140*/  MOV R163, R148 ;  /* 0x0000009400a37202 */ /* 0x000fe20000000f00 */
[----:B------:R-:W-:Y:S01]  /*12150*/  IMAD.MOV.U32 R148, RZ, RZ, R144 ;  /* 0x000000ffff947224 */ /* 0x000fe200078e0090 */
[----:B------:R-:W-:Y:S01]  /*12160*/  MOV R162, R149 ;  /* 0x0000009500a27202 */ /* 0x000fe20000000f00 */
[----:B------:R-:W-:Y:S01]  /*12170*/  FFMA.FTZ R29, R66, UR7, -R2 ;  /* 0x00000007421d7c23 */ /* 0x000fe20008010802 */
[----:B------:R-:W-:-:S02]  /*12180*/  MOV R149, R146 ;  /* 0x0000009200957202 */ /* 0x000fc40000000f00 */
        /* <DEDUP_REMOVED lines=10> */
[----:B------:R-:W-:Y:S02]  /*12230*/  MOV R67, R148 ;  /* 0x0000009400437202 */ /* 0x000fe40000000f00 */
[----:B------:R-:W-:Y:S02]  /*12240*/  MOV R176, R170 ;  /* 0x000000aa00b07202 */ /* 0x000fe40000000f00 */
        /* <DEDUP_REMOVED lines=8> */
[----:B------:R-:W-:-:S02]  /*122d0*/  MOV R147, R218 ;  /* 0x000000da00937202 */ /* 0x000fc40000000f00 */
[----:B------:R-:W-:Y:S02]  /*122e0*/  MOV R66, R67 ;  /* 0x0000004300427202 */ /* 0x000fe40000000f00 */
[----:B------:R-:W-:Y:S02]  /*122f0*/  MOV R218, R176 ;  /* 0x000000b000da7202 */ /* 0x000fe40000000f00 */
[----:B------:R-:W-:Y:S01]  /*12300*/  MOV R67, R148 ;  /* 0x0000009400437202 */ /* 0x000fe20000000f00 */
[----:B--2---:R-:W-:Y:S01]  /*12310*/  FFMA.FTZ R10, R212, UR7, -R8 ;  /* 0x00000007d40a7c23 */ /* 0x004fe20008010808 */
[----:B------:R-:W-:Y:S01]  /*12320*/  MOV R176, R170 ;  /* 0x000000aa00b07202 */ /* 0x000fe20000000f00 */
[----:B------:R1:W-:Y:S01]  /*12330*/  MUFU.EX2 R161, R9 ;  /* 0x0000000900a17308 */ /* 0x0003e20000000800 */
[----:B------:R-:W-:Y:S01]  /*12340*/  MOV R148, R149 ;  /* 0x0000009500947202 */ /* 0x000fe20000000f00 */
[----:B------:R-:W-:Y:S01]  /*12350*/  IMAD.MOV.U32 R170, RZ, RZ, R157 ;  /* 0x000000ffffaa7224 */ /* 0x000fe200078e009d */
[----:B------:R-:W-:Y:S01]  /*12360*/  MOV R158, R153 ;  /* 0x00000099009e7202 */ /* 0x000fe20000000f00 */
[----:B------:R-:W-:Y:S01]  /*12370*/  IMAD.MOV.U32 R149, RZ, RZ, R146 ;  /* 0x000000ffff957224 */ /* 0x000fe200078e0092 */
[----:B------:R-:W-:-:S02]  /*12380*/  MOV R63, R64 ;  /* 0x00000040003f7202 */ /* 0x000fc40000000f00 */
[----:B------:R-:W-:Y:S02]  /*12390*/  MOV R153, R251 ;  /* 0x000000fb00997202 */ /* 0x000fe40000000f00 */
[----:B------:R-:W-:Y:S01]  /*123a0*/  MOV R146, R147 ;  /* 0x0000009300927202 */ /* 0x000fe20000000f00 */
[----:B------:R2:W-:Y:S01]  /*123b0*/  MUFU.EX2 R238, R10 ;  /* 0x0000000a00ee7308 */ /* 0x0005e20000000800 */
[----:B------:R-:W-:Y:S01]  /*123c0*/  MOV R64, R65 ;  /* 0x0000004100407202 */ /* 0x000fe20000000f00 */
[----:B------:R-:W-:Y:S01]  /*123d0*/  IMAD.MOV.U32 R65, RZ, RZ, R66 ;  /* 0x000000ffff417224 */ /* 0x000fe200078e0042 */
[----:B------:R-:W-:Y:S01]  /*123e0*/  MOV R147, R218 ;  /* 0x000000da00937202 */ /* 0x000fe20000000f00 */
[----:B-1----:R-:W-:Y:S01]  /*123f0*/  FFMA.FTZ R9, R213, UR7, -R8 ;  /* 0x00000007d5097c23 */ /* 0x002fe20008010808 */
[----:B------:R-:W-:Y:S01]  /*12400*/  MOV R218, R176 ;  /* 0x000000b000da7202 */ /* 0x000fe20000000f00 */
[----:B------:R-:W-:Y:S01]  /*12410*/  IMAD.MOV.U32 R176, RZ, RZ, R170 ;  /* 0x000000ffffb07224 */ /* 0x000fe200078e00aa */
[----:B------:R-:W-:Y:S01]  /*12420*/  MOV R66, R67 ;  /* 0x0000004300427202 */ /* 0x000fe20000000f00 */
[----:B------:R1:W-:Y:S01]  /*12430*/  MUFU.EX2 R160, R9 ;  /* 0x0000000900a07308 */ /* 0x0003e20000000800 */
[----:B------:R-:W-:Y:S01]  /*12440*/  MOV R67, R167 ;  /* 0x000000a700437202 */ /* 0x000fe20000000f00 */
[----:B------:R-:W3:Y:S01]  /*12450*/  LDL.LU R251, [R1+0xd8] ;  /* 0x0000d80001fb7983 */ /* 0x000ee20000300800 */
[----:B------:R-:W-:-:S02]  /*12460*/  MOV R157, R153 ;  /* 0x00000099009d7202 */ /* 0x000fc40000000f00 */
[----:B------:R-:W-:Y:S01]  /*12470*/  MOV R167, R148 ;  /* 0x0000009400a77202 */ /* 0x000fe20000000f00 */
[----:B--2---:R-:W-:Y:S01]  /*12480*/  FFMA.FTZ R10, R215, UR7, -R8 ;  /* 0x00000007d70a7c23 */ /* 0x004fe20008010808 */
[----:B------:R-:W-:Y:S01]  /*12490*/  MOV R153, R143 ;  /* 0x0000008f00997202 */ /* 0x000fe20000000f00 */
[----:B------:R-:W-:Y:S01]  /*124a0*/  IMAD.MOV.U32 R148, RZ, RZ, R149 ;  /* 0x000000ffff947224 */ /* 0x000fe200078e0095 */
[----:B------:R-:W-:Y:S01]  /*124b0*/  MOV R149, R146 ;  /* 0x0000009200957202 */ /* 0x000fe20000000f00 */
[----:B------:R2:W3:Y:S01]  /*124c0*/  MUFU.EX2 R203, R10 ;  /* 0x0000000a00cb7308 */ /* 0x0004e20000000800 */
[----:B------:R-:W-:Y:S01]  /*124d0*/  MOV R146, R218 ;  /* 0x000000da00927202 */ /* 0x000fe20000000f00 */
[----:B-1----:R-:W-:Y:S01]  /*124e0*/  FFMA.FTZ R9, R220, UR7, -R3 ;  /* 0x00000007dc097c23 */ /* 0x002fe20008010803 */
[----:B------:R-:W-:Y:S01]  /*124f0*/  MOV R218, R176 ;  /* 0x000000b000da7202 */ /* 0x000fe20000000f00 */
[----:B------:R-:W-:Y:S01]  /*12500*/  IMAD.MOV.U32 R62, RZ, RZ, R64 ;  /* 0x000000ffff3e7224 */ /* 0x000fe200078e0040 */
[----:B------:R-:W-:Y:S01]  /*12510*/  MOV R170, R153 ;  /* 0x0000009900aa7202 */ /* 0x000fe20000000f00 */
[----:B------:R1:W-:Y:S01]  /*12520*/  MUFU.EX2 R227, R9 ;  /* 0x0000000900e37308 */ /* 0x0003e20000000800 */
[--C-:B------:R-:W-:Y:S01]  /*12530*/  FFMA.FTZ R144, R228, UR7, -R2.reuse ;  /* 0x00000007e4907c23 */ /* 0x100fe20008010802 */
[----:B------:R-:W-:Y:S01]  /*12540*/  FFMA.FTZ R143, R47, UR7, -R2 ;  /* 0x000000072f8f7c23 */ /* 0x000fe20008010802 */
[----:B------:R-:W3:Y:S01]  /*12550*/  LDL.LU R228, [R1+0xd4] ;  /* 0x0000d40001e47983 */ /* 0x000ee20000300800 */
[----:B--2---:R-:W-:Y:S01]  /*12560*/  FFMA.FTZ R10, R63, UR7, -R0 ;  /* 0x000000073f0a7c23 */ /* 0x004fe20008010800 */
[----:B------:R-:W-:Y:S01]  /*12570*/  MOV R63, R66 ;  /* 0x00000042003f7202 */ /* 0x000fe20000000f00 */
[----:B------:R-:W-:Y:S01]  /*12580*/  IMAD.MOV.U32 R66, RZ, RZ, R148 ;  /* 0x000000ffff427224 */ /* 0x000fe200078e0094 */
[----:B------:R-:W2:Y:S01]  /*12590*/  LDL.LU R47, [R1+0xd0] ;  /* 0x0000d000012f7983 */ /* 0x000ea20000300800 */
[----:B------:R-:W-:Y:S01]  /*125a0*/  FFMA.FTZ R153, R229, UR7, -R2 ;  /* 0x00000007e5997c23 */ /* 0x000fe20008010802 */
[----:B-1----:R-:W-:Y:S01]  /*125b0*/  FFMA.FTZ R9, R65, UR7, -R0 ;  /* 0x0000000741097c23 */ /* 0x002fe20008010800 */
[----:B------:R-:W-:Y:S01]  /*125c0*/  MOV R65, R167 ;  /* 0x000000a700417202 */ /* 0x000fe20000000f00 */
[----:B------:R-:W-:Y:S01]  /*125d0*/  FFMA.FTZ R145, R145, UR7, -R2 ;  /* 0x0000000791917c23 */ /* 0x000fe20008010802 */
[----:B------:R-:W-:Y:S01]  /*125e0*/  MOV R167, R149 ;  /* 0x0000009500a77202 */ /* 0x000fe20000000f00 */
[----:B------:R-:W-:Y:S01]  /*125f0*/  IMAD.MOV.U32 R149, RZ, RZ, R218 ;  /* 0x000000ffff957224 */ /* 0x000fe200078e00da */
[----:B------:R-:W2:Y:S01]  /*12600*/  LDL.LU R229, [R1+0xcc] ;  /* 0x0000cc0001e57983 */ /* 0x000ea20000300800 */
[--C-:B------:R-:W-:Y:S01]  /*12610*/  FFMA.FTZ R159, R159, UR7, -R2.reuse ;  /* 0x000000079f9f7c23 */ /* 0x100fe20008010802 */
[--C-:B------:R-:W-:Y:S01]  /*12620*/  FFMA.FTZ R158, R158, UR7, -R2.reuse ;  /* 0x000000079e9e7c23 */ /* 0x100fe20008010802 */
[--C-:B------:R-:W-:Y:S01]  /*12630*/  FFMA.FTZ R157, R157, UR7, -R2.reuse ;  /* 0x000000079d9d7c23 */ /* 0x100fe20008010802 */
[--C-:B------:R-:W-:Y:S01]  /*12640*/  FFMA.FTZ R170, R170, UR7, -R2.reuse ;  /* 0x00000007aaaa7c23 */ /* 0x100fe20008010802 */
[--C-:B------:R-:W-:Y:S01]  /*12650*/  FFMA.FTZ R175, R175, UR7, -R2.reuse ;  /* 0x00000007afaf7c23 */ /* 0x100fe20008010802 */
[--C-:B------:R-:W-:Y:S01]  /*12660*/  FFMA.FTZ R177, R177, UR7, -R2.reuse ;  /* 0x00000007b1b17c23 */ /* 0x100fe20008010802 */
[----:B------:R-:W-:Y:S01]  /*12670*/  FFMA.FTZ R176, R230, UR7, -R2 ;  /* 0x00000007e6b07c23 */ /* 0x000fe20008010802 */
[----:B------:R-:W-:Y:S01]  /*12680*/  MOV R64, R67 ;  /* 0x0000004300407202 */ /* 0x000fe20000000f00 */
[----:B------:R-:W2:Y:S01]  /*12690*/  LDL.LU R230, [R1+0xc8] ;  /* 0x0000c80001e67983 */ /* 0x000ea20000300800 */
[----:B------:R-:W-:Y:S01]  /*126a0*/  MOV R148, R146 ;  /* 0x0000009200947202 */ /* 0x000fe20000000f00 */
[--C-:B------:R-:W-:Y:S01]  /*126b0*/  FFMA.FTZ R2, R239, UR7, -R0.reuse ;  /* 0x00000007ef027c23 */ /* 0x100fe20008010800 */
[----:B------:R-:W-:Y:S01]  /*126c0*/  MOV R218, R168 ;  /* 0x000000a800da7202 */ /* 0x000fe20000000f00 */
[----:B------:R-:W2:Y:S01]  /*126d0*/  LDL.LU R239, [R1+0xc4] ;  /* 0x0000c40001ef7983 */ /* 0x000ea20000300800 */
[----:B------:R-:W-:Y:S01]  /*126e0*/  MOV R67, R142 ;  /* 0x0000008e00437202 */ /* 0x000fe20000000f00 */
[--C-:B------:R-:W-:Y:S01]  /*126f0*/  FFMA.FTZ R142, R231, UR7, -R0.reuse ;  /* 0x00000007e78e7c23 */ /* 0x100fe20008010800 */
[----:B------:R-:W-:Y:S01]  /*12700*/  MOV R146, R59 ;  /* 0x0000003b00927202 */ /* 0x000fe20000000f00 */
[----:B------:R-:W-:Y:S01]  /*12710*/  FFMA.FTZ R59, R152, UR7, -R0 ;  /* 0x00000007983b7c23 */ /* 0x000fe20008010800 */
[----:B------:R-:W-:Y:S01]  /*12720*/  MOV R168, R169 ;  /* 0x000000a900a87202 */ /* 0x000fe20000000f00 */
[----:B------:R-:W2:Y:S01]  /*12730*/  LDL.LU R231, [R1+0xc0] ;  /* 0x0000c00001e77983 */ /* 0x000ea20000300800 */
[----:B------:R-:W-:-:S02]  /*12740*/  MOV R54, R62 ;  /* 0x0000003e00367202 */ /* 0x000fc40000000f00 */
[----:B------:R-:W-:Y:S01]  /*12750*/  MOV R60, R63 ;  /* 0x0000003f003c7202 */ /* 0x000fe20000000f00 */
[--C-:B------:R-:W-:Y:S01]  /*12760*/  FFMA.FTZ R152, R155, UR7, -R0.reuse ;  /* 0x000000079b987c23 */ /* 0x100fe20008010800 */
[----:B------:R-:W-:Y:S01]  /*12770*/  MOV R62, R65 ;  /* 0x00000041003e7202 */ /* 0x000fe20000000f00 */
[----:B------:R-:W-:Y:S01]  /*12780*/  IMAD.MOV.U32 R65, RZ, RZ, R165 ;  /* 0x000000ffff417224 */ /* 0x000fe200078e00a5 */
[----:B------:R-:W-:Y:S01]  /*12790*/  MOV R63, R66 ;  /* 0x00000042003f7202 */ /* 0x000fe20000000f00 */
[--C-:B------:R-:W-:Y:S01]  /*127a0*/  FFMA.FTZ R155, R240, UR7, -R0.reuse ;  /* 0x00000007f09b7c23 */ /* 0x100fe20008010800 */
[----:B------:R-:W-:Y:S01]  /*127b0*/  MOV R66, R166 ;  /* 0x000000a600427202 */ /* 0x000fe20000000f00 */
[----:B------:R-:W-:Y:S01]  /*127c0*/  IMAD.MOV.U32 R166, RZ, RZ, R149 ;  /* 0x000000ffffa67224 */ /* 0x000fe200078e0095 */
[----:B------:R-:W-:Y:S01]  /*127d0*/  MOV R55, R154 ;  /* 0x0000009a00377202 */ /* 0x000fe20000000f00 */
[----:B------:R-:W-:Y:S01]  /*127e0*/  FFMA.FTZ R154, R245, UR7, -R0 ;  /* 0x00000007f59a7c23 */ /* 0x000fe20008010800 */
[----:B------:R-:W-:-:S02]  /*127f0*/  MOV R165, R148 ;  /* 0x0000009400a57202 */ /* 0x000fc40000000f00 */
[----:B------:R-:W-:Y:S02]  /*12800*/  MOV R148, R218 ;  /* 0x000000da00947202 */ /* 0x000fe40000000f00 */
[----:B------:R-:W-:Y:S01]  /*12810*/  MOV R149, R168 ;  /* 0x000000a800957202 */ /* 0x000fe20000000f00 */
[----:B------:R-:W-:Y:S01]  /*12820*/  FFMA.FTZ R168, R241, UR7, -R0 ;  /* 0x00000007f1a87c23 */ /* 0x000fe20008010800 */
[----:B----4-:R-:W-:Y:S02]  /*12830*/  IMAD.MOV.U32 R169, RZ, RZ, R156 ;  /* 0x000000ffffa97224 */ /* 0x010fe400078e009c */
[--C-:B------:R-:W-:Y:S02]  /*12840*/  FFMA.FTZ R156, R244, UR7, -R0.reuse ;  /* 0x00000007f49c7c23 */ /* 0x100fe40008010800 */
[----:B------:R-:W4:Y:S01]  /*12850*/  LDL.LU R244, [R1+0xbc] ;  /* 0x0000bc0001f47983 */ /* 0x000f220000300800 */
[----:B------:R-:W-:Y:S02]  /*12860*/  IMAD.MOV.U32 R218, RZ, RZ, R169 ;  /* 0x000000ffffda7224 */ /* 0x000fe400078e00a9 */
[----:B------:R-:W-:Y:S01]  /*12870*/  FFMA.FTZ R169, R250, UR7, -R0 ;  /* 0x00000007faa97c23 */ /* 0x000fe20008010800 */
[----:B------:R-:W4:Y:S04]  /*12880*/  LDL.LU R240, [R1+0xb8] ;  /* 0x0000b80001f07983 */ /* 0x000f280000300800 */
[----:B------:R-:W2:Y:S04]  /*12890*/  LDL.LU R245, [R1+0xb4] ;  /* 0x0000b40001f57983 */ /* 0x000ea80000300800 */
[----:B------:R-:W4:Y:S04]  /*128a0*/  LDL.LU R241, [R1+0xb0] ;  /* 0x0000b00001f17983 */ /* 0x000f280000300800 */
[----:B------:R-:W2:Y:S01]  /*128b0*/  LDL.LU R250, [R1+0xac] ;  /* 0x0000ac0001fa7983 */ /* 0x000ea20000300800 */
[----:B------:R-:W-:Y:S03]  /*128c0*/  HMMA.16816.F32.BF16 R112, R4, R20, R80 ;  /* 0x000000140470723c */ /* 0x000fe60000041850 */
[----:B------:R-:W1:Y:S01]  /*128d0*/  LDSM.16.MT88.4 R20, [R179+0xa000] ;  /* 0x00a00000b314783b */ /* 0x000e620000004200 */
[----:B---3--:R-:W-:-:S04]  /*128e0*/  FFMA.FTZ R151, R151, R46, R94 ;  /* 0x0000002e97977223 */ /* 0x008fc8000001005e */
[C---:B------:R-:W-:Y:S08]  /*128f0*/  HMMA.16816.F32.BF16 R96, R4.reuse, R16, R72 ;  /* 0x000000100460723c */ /* 0x040ff00000041848 */
[C---:B------:R-:W-:Y:S01]  /*12900*/  HMMA.16816.F32.BF16 R88, R4.reuse, R18, R68 ;  /* 0x000000120458723c */ /* 0x040fe20000041844 */
[----:B------:R-:W3:Y:S07]  /*12910*/  LDSM.16.MT88.4 R16, [R225+0xa000] ;  /* 0x00a00000e110783b */ /* 0x000eee0000004200 */
[C---:B------:R-:W-:Y:S08]  /*12920*/  HMMA.16816.F32.BF16 R92, R4.reuse, R12, R48 ;  /* 0x0000000c045c723c */ /* 0x040ff00000041830 */
[----:B------:R-:W-:Y:S01]  /*12930*/  HMMA.16816.F32.BF16 R80, R4, R24, R36 ;  /* 0x000000180450723c */ /* 0x000fe20000041824 */
[--C-:B------:R-:W-:Y:S01]  /*12940*/  FFMA.FTZ R4, R221, UR7, -R3.reuse ;  /* 0x00000007dd047c23 */ /* 0x100fe20008010803 */
[----:B------:R-:W-:Y:S01]  /*12950*/  FFMA.FTZ R5, R223, UR7, -R3 ;  /* 0x00000007df057c23 */ /* 0x000fe20008010803 */
[----:B------:R-:W-:Y:S01]  /*12960*/  F2FP.BF16.F32.PACK_AB R6, R203, R160 ;  /* 0x000000a0cb06723e */ /* 0x000fe200000010ff */
[----:B------:R-:W-:Y:S01]  /*12970*/  IMAD.MOV.U32 R61, RZ, RZ, R64 ;  /* 0x000000ffff3d7224 */ /* 0x000fe200078e0040 */
[----:B------:R1:W1:Y:S01]  /*12980*/  MUFU.EX2 R236, R4 ;  /* 0x0000000400ec7308 */ /* 0x0002620000000800 */
[----:B------:R-:W-:Y:S01]  /*12990*/  MOV R213, R164 ;  /* 0x000000a400d57202 */ /* 0x000fe20000000f00 */
[----:B------:R-:W-:Y:S01]  /*129a0*/  IMAD.MOV.U32 R212, RZ, RZ, R63 ;  /* 0x000000ffffd47224 */ /* 0x000fe200078e003f */
[----:B------:R-:W-:Y:S01]  /*129b0*/  MOV R214, R62 ;  /* 0x0000003e00d67202 */ /* 0x000fe20000000f00 */
[----:B------:R1:W-:Y:S01]  /*129c0*/  MUFU.EX2 R234, R5 ;  /* 0x0000000500ea7308 */ /* 0x0003e20000000800 */
[----:B------:R-:W-:Y:S01]  /*129d0*/  MOV R49, R60 ;  /* 0x0000003c00317202 */ /* 0x000fe20000000f00 */
[--C-:B------:R-:W-:Y:S01]  /*129e0*/  FFMA.FTZ R11, R11, UR7, -R0.reuse ;  /* 0x000000070b0b7c23 */ /* 0x100fe20008010800 */
[--C-:B------:R-:W-:Y:S01]  /*129f0*/  FFMA.FTZ R141, R141, UR7, -R0.reuse ;  /* 0x000000078d8d7c23 */ /* 0x100fe20008010800 */
[--C-:B------:R-:W-:Y:S01]  /*12a00*/  FFMA.FTZ R140, R140, UR7, -R0.reuse ;  /* 0x000000078c8c7c23 */ /* 0x100fe20008010800 */
[----:B------:R-:W-:Y:S01]  /*12a10*/  FFMA.FTZ R174, R174, UR7, -R0 ;  /* 0x00000007aeae7c23 */ /* 0x000fe20008010800 */
[----:B------:R-:W-:Y:S01]  /*12a20*/  IMAD.MOV.U32 R50, RZ, RZ, R32 ;  /* 0x000000ffff327224 */ /* 0x000fe200078e0020 */
[----:B------:R-:W-:Y:S01]  /*12a30*/  MOV R51, R55 ;  /* 0x0000003700337202 */ /* 0x000fe20000000f00 */
[----:B------:R-:W2:Y:S01]  /*12a40*/  LDSM.16.MT88.4 R24, [R56+0x2000] ;  /* 0x002000003818783b */ /* 0x000ea20000004200 */
[----:B-1----:R-:W-:Y:S01]  /*12a50*/  FFMA.FTZ R4, R222, UR7, -R3 ;  /* 0x00000007de047c23 */ /* 0x002fe20008010803 */
[----:B------:R-:W-:-:S02]  /*12a60*/  MOV R46, R54 ;  /* 0x00000036002e7202 */ /* 0x000fc40000000f00 */
[----:B------:R-:W1:Y:S01]  /*12a70*/  LDSM.16.MT88.4 R12, [R172+0x2000] ;  /* 0x00200000ac0c783b */ /* 0x000e620000004200 */
[----:B------:R3:W3:Y:S01]  /*12a80*/  MUFU.EX2 R232, R4 ;  /* 0x0000000400e87308 */ /* 0x0006e20000000800 */
[----:B------:R-:W-:Y:S02]  /*12a90*/  F2FP.BF16.F32.PACK_AB R5, R236, R227 ;  /* 0x000000e3ec05723e */ /* 0x000fe400000010ff */
[----:B------:R-:W-:Y:S02]  /*12aa0*/  MOV R64, R67 ;  /* 0x0000004300407202 */ /* 0x000fe40000000f00 */
[----:B------:R-:W-:Y:S02]  /*12ab0*/  MOV R67, R167 ;  /* 0x000000a700437202 */ /* 0x000fe40000000f00 */
[----:B---3--:R-:W-:Y:S02]  /*12ac0*/  F2FP.BF16.F32.PACK_AB R4, R238, R161 ;  /* 0x000000a1ee04723e */ /* 0x008fe400000010ff */
[----:B------:R-:W-:Y:S01]  /*12ad0*/  F2FP.BF16.F32.PACK_AB R7, R232, R234 ;  /* 0x000000eae807723e */ /* 0x000fe200000010ff */
[----:B------:R-:W-:-:S06]  /*12ae0*/  IMAD.MOV.U32 R36, RZ, RZ, R67 ;  /* 0x000000ffff247224 */ /* 0x000fcc00078e0043 */
[----:B------:R-:W-:Y:S01]  /*12af0*/  HMMA.16816.F32.BF16 R68, R4, R22, R108 ;  /* 0x000000160444723c */ /* 0x000fe2000004186c */
[----:B------:R-:W-:Y:S02]  /*12b00*/  MOV R111, R149 ;  /* 0x00000095006f7202 */ /* 0x000fe40000000f00 */
[----:B------:R-:W-:-:S05]  /*12b10*/  MOV R37, R66 ;  /* 0x0000004200257202 */ /* 0x000fca0000000f00 */
[----:B------:R-:W-:Y:S01]  /*12b20*/  HMMA.16816.F32.BF16 R72, R4, R20, R104 ;  /* 0x000000140448723c */ /* 0x000fe20000041868 */
[----:B------:R-:W-:Y:S01]  /*12b30*/  MOV R105, R224 ;  /* 0x000000e000697202 */ /* 0x000fe20000000f00 */
[----:B------:R-:W-:Y:S01]  /*12b40*/  IMAD.MOV.U32 R107, RZ, RZ, R35 ;  /* 0x000000ffff6b7224 */ /* 0x000fe200078e0023 */
[----:B------:R-:W-:Y:S02]  /*12b50*/  MOV R109, R111 ;  /* 0x0000006f006d7202 */ /* 0x000fe40000000f00 */
[----:B------:R-:W-:Y:S02]  /*12b60*/  MOV R111, R105 ;  /* 0x00000069006f7202 */ /* 0x000fe40000000f00 */
[----:B------:R-:W-:Y:S02]  /*12b70*/  MOV R38, R65 ;  /* 0x0000004100267202 */ /* 0x000fe40000000f00 */
[----:B------:R-:W-:Y:S02]  /*12b80*/  MOV R105, R107 ;  /* 0x0000006b00697202 */ /* 0x000fe40000000f00 */
[----:B------:R-:W-:-:S02]  /*12b90*/  MOV R39, R64 ;  /* 0x0000004000277202 */ /* 0x000fc40000000f00 */
[----:B------:R-:W-:Y:S01]  /*12ba0*/  MOV R107, R213 ;  /* 0x000000d5006b7202 */ /* 0x000fe20000000f00 */
[----:B------:R-:W-:Y:S01]  /*12bb0*/  IMAD.MOV.U32 R213, RZ, RZ, R36 ;  /* 0x000000ffffd57224 */ /* 0x000fe200078e0024 */
[----:B------:R-:W-:Y:S02]  /*12bc0*/  MOV R36, R37 ;  /* 0x0000002500247202 */ /* 0x000fe40000000f00 */
[----:B------:R-:W-:Y:S02]  /*12bd0*/  MOV R37, R38 ;  /* 0x0000002600257202 */ /* 0x000fe40000000f00 */
[----:B------:R-:W-:Y:S02]  /*12be0*/  MOV R167, R146 ;  /* 0x0000009200a77202 */ /* 0x000fe40000000f00 */
[----:B------:R-:W-:Y:S02]  /*12bf0*/  MOV R48, R61 ;  /* 0x0000003d00307202 */ /* 0x000fe40000000f00 */
[----:B------:R-:W-:Y:S01]  /*12c00*/  MOV R38, R39 ;  /* 0x0000002700267202 */ /* 0x000fe20000000f00 */
[----:B------:R-:W-:Y:S01]  /*12c10*/  IMAD.MOV.U32 R39, RZ, RZ, R212 ;  /* 0x000000ffff277224 */ /* 0x000fe200078e00d4 */
[----:B------:R-:W-:Y:S01]  /*12c20*/  MOV R146, R171 ;  /* 0x000000ab00927202 */ /* 0x000fe20000000f00 */
[----:B------:R-:W-:Y:S01]  /*12c30*/  FFMA.FTZ R171, R249, UR7, -R0 ;  /* 0x00000007f9ab7c23 */ /* 0x000fe20008010800 */
[----:B------:R-:W-:Y:S01]  /*12c40*/  HMMA.16816.F32.BF16 R64, R4, R16, R116 ;  /* 0x000000100440723c */ /* 0x000fe20000041874 */
        /* <DEDUP_REMOVED lines=13> */
[----:B------:R-:W3:Y:S01]  /*12d20*/  LDL.LU R249, [R1+0xa8] ;  /* 0x0000a80001f97983 */ /* 0x000ee20000300800 */
[----:B------:R-:W-:-:S02]  /*12d30*/  MOV R117, R119 ;  /* 0x0000007700757202 */ /* 0x000fc40000000f00 */
[----:B------:R-:W-:Y:S02]  /*12d40*/  MOV R51, R46 ;  /* 0x0000002e00337202 */ /* 0x000fe40000000f00 */
[----:B------:R-:W-:Y:S02]  /*12d50*/  MOV R38, R48 ;  /* 0x0000003000267202 */ /* 0x000fe40000000f00 */
[----:B------:R-:W-:Y:S02]  /*12d60*/  MOV R119, R111 ;  /* 0x0000006f00777202 */ /* 0x000fe40000000f00 */
[----:B------:R-:W-:Y:S02]  /*12d70*/  MOV R46, R219 ;  /* 0x000000db002e7202 */ /* 0x000fe40000000f00 */
[----:B------:R-:W-:Y:S01]  /*12d80*/  MOV R111, R105 ;  /* 0x00000069006f7202 */ /* 0x000fe20000000f00 */
[----:B------:R-:W4:Y:S01]  /*12d90*/  LDL.LU R219, [R1+0x30] ;  /* 0x0000300001db7983 */ /* 0x000f220000300800 */
[----:B------:R-:W-:-:S02]  /*12da0*/  MOV R105, R107 ;  /* 0x0000006b00697202 */ /* 0x000fc40000000f00 */
[----:B------:R-:W-:Y:S02]  /*12db0*/  MOV R107, R36 ;  /* 0x00000024006b7202 */ /* 0x000fe40000000f00 */
[----:B------:R-:W-:Y:S02]  /*12dc0*/  MOV R36, R38 ;  /* 0x0000002600247202 */ /* 0x000fe40000000f00 */
[----:B------:R-:W-:Y:S02]  /*12dd0*/  MOV R38, R46 ;  /* 0x0000002e00267202 */ /* 0x000fe40000000f00 */
[----:B------:R-:W-:Y:S02]  /*12de0*/  MOV R46, R45 ;  /* 0x0000002d002e7202 */ /* 0x000fe40000000f00 */
[----:B------:R-:W3:Y:S01]  /*12df0*/  LDL.LU R45, [R1+0x10] ;  /* 0x00001000012d7983 */ /* 0x000ee20000300800 */
[----:B--2---:R-:W-:-:S03]  /*12e00*/  FFMA.FTZ R35, R250, UR7, -R8 ;  /* 0x00000007fa237c23 */ /* 0x004fc60008010808 */
[----:B------:R-:W2:Y:S01]  /*12e10*/  LDL.LU R250, [R1+0x40] ;  /* 0x0000400001fa7983 */ /* 0x000ea20000300800 */
[----:B------:R-:W-:Y:S01]  /*12e20*/  IMAD.MOV.U32 R104, RZ, RZ, R147 ;  /* 0x000000ffff687224 */ /* 0x000fe200078e0093 */
[----:B------:R-:W-:Y:S02]  /*12e30*/  MOV R106, R52 ;  /* 0x00000034006a7202 */ /* 0x000fe40000000f00 */
[----:B------:R-:W-:Y:S02]  /*12e40*/  MOV R221, R165 ;  /* 0x000000a500dd7202 */ /* 0x000fe40000000f00 */
[----:B------:R-:W-:Y:S01]  /*12e50*/  MOV R110, R104 ;  /* 0x00000068006e7202 */ /* 0x000fe20000000f00 */
[----:B------:R-:W-:Y:S01]  /*12e60*/  IMAD.MOV.U32 R104, RZ, RZ, R106 ;  /* 0x000000ffff687224 */ /* 0x000fe200078e006a */
[----:B------:R-:W-:Y:S02]  /*12e70*/  MOV R106, R221 ;  /* 0x000000dd006a7202 */ /* 0x000fe40000000f00 */
[----:B------:R-:W-:-:S02]  /*12e80*/  MOV R118, R110 ;  /* 0x0000006e00767202 */ /* 0x000fc40000000f00 */
        /* <DEDUP_REMOVED lines=9> */
[----:B------:R-:W-:Y:S01]  /*12f20*/  HMMA.16816.F32.BF16 R48, R4, R26, R132 ;  /* 0x0000001a0430723c */ /* 0x000fe20000041884 */
[--C-:B--2---:R-:W-:Y:S02]  /*12f30*/  FFMA.FTZ R133, R250, UR7, -R3.reuse ;  /* 0x00000007fa857c23 */ /* 0x104fe40008010803 */
[----:B------:R-:W2:Y:S01]  /*12f40*/  LDL.LU R250, [R1+0x3c] ;  /* 0x00003c0001fa7983 */ /* 0x000ea20000300800 */
[----:B------:R-:W-:Y:S01]  /*12f50*/  MOV R116, R118 ;  /* 0x0000007600747202 */ /* 0x000fe20000000f00 */
[----:B------:R-:W-:Y:S01]  /*12f60*/  IMAD.MOV.U32 R118, RZ, RZ, R110 ;  /* 0x000000ffff767224 */ /* 0x000fe200078e006e */
[----:B------:R-:W-:Y:S01]  /*12f70*/  MOV R110, R104 ;  /* 0x00000068006e7202 */ /* 0x000fe20000000f00 */
[----:B------:R-:W-:Y:S01]  /*12f80*/  IMAD.MOV.U32 R104, RZ, RZ, R106 ;  /* 0x000000ffff687224 */ /* 0x000fe200078e006a */
[----:B------:R-:W-:Y:S01]  /*12f90*/  MOV R106, R213 ;  /* 0x000000d5006a7202 */ /* 0x000fe20000000f00 */
[----:B------:R-:W-:Y:S01]  /*12fa0*/  FFMA.FTZ R135, R116, UR7, -R3 ;  /* 0x0000000774877c23 */ /* 0x000fe20008010803 */
[----:B------:R-:W-:Y:S01]  /*12fb0*/  IMAD.MOV.U32 R116, RZ, RZ, R117 ;  /* 0x000000ffff747224 */ /* 0x000fe200078e0075 */
[----:B------:R-:W-:Y:S01]  /*12fc0*/  MOV R117, R118 ;  /* 0x0000007600757202 */ /* 0x000fe20000000f00 */
[----:B------:R-:W-:Y:S01]  /*12fd0*/  IMAD.MOV.U32 R213, RZ, RZ, R37 ;  /* 0x000000ffffd57224 */ /* 0x000fe200078e0025 */
[----:B------:R-:W-:Y:S01]  /*12fe0*/  MOV R37, R39 ;  /* 0x0000002700257202 */ /* 0x000fe20000000f00 */
[----:B------:R-:W-:Y:S01]  /*12ff0*/  IMAD.MOV.U32 R39, RZ, RZ, R44 ;  /* 0x000000ffff277224 */ /* 0x000fe200078e002c */
[----:B------:R-:W-:Y:S01]  /*13000*/  MOV R118, R119 ;  /* 0x0000007700767202 */ /* 0x000fe20000000f00 */
[----:B--2---:R-:W-:Y:S01]  /*13010*/  FFMA.FTZ R132, R250, UR7, -R3 ;  /* 0x00000007fa847c23 */ /* 0x004fe20008010803 */
[----:B------:R-:W-:-:S05]  /*13020*/  MOV R250, R218 ;  /* 0x000000da00fa7202 */ /* 0x000fca0000000f00 */
[----:B------:R-:W-:Y:S02]  /*13030*/  FFMA.FTZ R134, R250, UR7, -R3 ;  /* 0x00000007fa867c23 */ /* 0x000fe40008010803 */
[----:B------:R-:W2:Y:S01]  /*13040*/  LDL.LU R250, [R1+0x24] ;  /* 0x0000240001fa7983 */ /* 0x000ea20000300800 */
[----:B------:R-:W-:Y:S01]  /*13050*/  MOV R119, R110 ;  /* 0x0000006e00777202 */ /* 0x000fe20000000f00 */
[----:B------:R-:W-:Y:S01]  /*13060*/  IMAD.MOV.U32 R110, RZ, RZ, R111 ;  /* 0x000000ffff6e7224 */ /* 0x000fe200078e006f */
[----:B------:R-:W-:Y:S01]  /*13070*/  MOV R215, R226 ;  /* 0x000000e200d77202 */ /* 0x000fe20000000f00 */
[----:B------:R1:W-:Y:S01]  /*13080*/  MUFU.EX2 R224, R30 ;  /* 0x0000001e00e07308 */ /* 0x0003e20000000800 */
[----:B----4-:R-:W-:Y:S02]  /*13090*/  MOV R44, R219 ;  /* 0x000000db002c7202 */ /* 0x010fe40000000f00 */
[----:B------:R-:W-:Y:S01]  /*130a0*/  MOV R111, R104 ;  /* 0x00000068006f7202 */ /* 0x000fe20000000f00 */
[----:B------:R4:W4:Y:S01]  /*130b0*/  MUFU.EX2 R226, R31 ;  /* 0x0000001f00e27308 */ /* 0x0009220000000800 */
[----:B------:R-:W-:-:S03]  /*130c0*/  MOV R104, R105 ;  /* 0x0000006900687202 */ /* 0x000fc60000000f00 */
[----:B------:R4:W-:Y:S01]  /*130d0*/  MUFU.EX2 R223, R29 ;  /* 0x0000001d00df7308 */ /* 0x0009e20000000800 */
[----:B------:R-:W-:-:S03]  /*130e0*/  MOV R105, R106 ;  /* 0x0000006a00697202 */ /* 0x000fc60000000f00 */
[----:B------:R-:W-:Y:S01]  /*130f0*/  MUFU.EX2 R222, R28 ;  /* 0x0000001c00de7308 */ /* 0x000fe20000000800 */
[----:B------:R-:W-:-:S03]  /*13100*/  IMAD.MOV.U32 R106, RZ, RZ, R107 ;  /* 0x000000ffff6a7224 */ /* 0x000fc600078e006b */
[----:B------:R-:W-:Y:S04]  /*13110*/  MUFU.EX2 R220, R11 ;  /* 0x0000000b00dc7308 */ /* 0x000fe80000000800 */
[----:B------:R-:W4:Y:S04]  /*13120*/  MUFU.EX2 R221, R10 ;  /* 0x0000000a00dd7308 */ /* 0x000f280000000800 */
[----:B------:R-:W-:Y:S04]  /*13130*/  MUFU.EX2 R219, R9 ;  /* 0x0000000900db7308 */ /* 0x000fe80000000800 */
[----:B------:R-:W4:Y:S01]  /*13140*/  MUFU.EX2 R218, R2 ;  /* 0x0000000200da7308 */ /* 0x000f220000000800 */
[----:B------:R-:W-:-:S02]  /*13150*/  MOV R107, R36 ;  /* 0x00000024006b7202 */ /* 0x000fc40000000f00 */
[----:B------:R-:W-:Y:S02]  /*13160*/  MOV R36, R37 ;  /* 0x0000002500247202 */ /* 0x000fe40000000f00 */
[----:B------:R-:W-:Y:S01]  /*13170*/  MOV R37, R38 ;  /* 0x0000002600257202 */ /* 0x000fe20000000f00 */
[----:B------:R-:W-:Y:S01]  /*13180*/  IMAD.MOV.U32 R38, RZ, RZ, R39 ;  /* 0x000000ffff267224 */ /* 0x000fe200078e0027 */
[----:B------:R-:W-:Y:S01]  /*13190*/  MOV R39, R46 ;  /* 0x0000002e00277202 */ /* 0x000fe20000000f00 */
[--C-:B------:R-:W-:Y:S01]  /*131a0*/  FFMA.FTZ R40, R241, UR7, -R8.reuse ;  /* 0x00000007f1287c23 */ /* 0x100fe20008010808 */
[----:B------:R-:W-:Y:S01]  /*131b0*/  MOV R33, R166 ;  /* 0x000000a600217202 */ /* 0x000fe20000000f00 */
[--C-:B---3--:R-:W-:Y:S01]  /*131c0*/  FFMA.FTZ R42, R249, UR7, -R8.reuse ;  /* 0x00000007f92a7c23 */ /* 0x108fe20008010808 */
[--C-:B------:R-:W-:Y:S01]  /*131d0*/  FFMA.FTZ R41, R245, UR7, -R8.reuse ;  /* 0x00000007f5297c23 */ /* 0x100fe20008010808 */
[----:B------:R-:W-:Y:S01]  /*131e0*/  MOV R241, R111 ;  /* 0x0000006f00f17202 */ /* 0x000fe20000000f00 */
[----:B------:R-:W-:Y:S01]  /*131f0*/  FFMA.FTZ R166, R47, UR7, -R8 ;  /* 0x000000072fa67c23 */ /* 0x000fe20008010808 */
[----:B------:R-:W-:Y:S01]  /*13200*/  MOV R249, R44 ;  /* 0x0000002c00f97202 */ /* 0x000fe20000000f00 */
[----:B-1----:R-:W-:Y:S01]  /*13210*/  IMAD.MOV.U32 R30, RZ, RZ, R38 ;  /* 0x000000ffff1e7224 */ /* 0x002fe200078e0026 */
[----:B----4-:R-:W-:Y:S01]  /*13220*/  MOV R31, R45 ;  /* 0x0000002d001f7202 */ /* 0x010fe20000000f00 */
[----:B------:R-:W-:Y:S01]  /*13230*/  HMMA.16816.F32.BF16 R60, R4, R18, R124 ;  /* 0x00000012043c723c */ /* 0x000fe2000004187c */
[----:B------:R-:W-:-:S02]  /*13240*/  MOV R111, R36 ;  /* 0x00000024006f7202 */ /* 0x000fc40000000f00 */
[----:B------:R-:W-:Y:S02]  /*13250*/  MOV R245, R37 ;  /* 0x0000002500f57202 */ /* 0x000fe40000000f00 */
[----:B------:R-:W-:-:S03]  /*13260*/  MOV R29, R39 ;  /* 0x00000027001d7202 */ /* 0x000fc60000000f00 */
[----:B------:R-:W-:Y:S01]  /*13270*/  HMMA.16816.F32.BF16 R52, R4, R24, R120 ;  /* 0x000000180434723c */ /* 0x000fe20000041878 */
[----:B------:R-:W-:Y:S01]  /*13280*/  IMAD.MOV.U32 R125, RZ, RZ, R110 ;  /* 0x000000ffff7d7224 */ /* 0x000fe200078e006e */
[----:B------:R-:W-:-:S06]  /*13290*/  MOV R110, R107 ;  /* 0x0000006b006e7202 */ /* 0x000fcc0000000f00 */
[----:B------:R-:W-:Y:S01]  /*132a0*/  HMMA.16816.F32.BF16 R44, R4, R12, R136 ;  /* 0x0000000c042c723c */ /* 0x000fe20000041888 */
[----:B------:R-:W-:Y:S01]  /*132b0*/  FFMA.FTZ R138, R251, UR7, -R3 ;  /* 0x00000007fb8a7c23 */ /* 0x000fe20008010803 */
[----:B------:R-:W-:-:S06]  /*132c0*/  MOV R32, R148 ;  /* 0x0000009400207202 */ /* 0x000fcc0000000f00 */
[----:B------:R-:W-:Y:S01]  /*132d0*/  HMMA.16816.F32.BF16 R36, R4, R14, R128 ;  /* 0x0000000e0424723c */ /* 0x000fe20000041880 */
[----:B------:R-:W-:Y:S02]  /*132e0*/  F2FP.BF16.F32.PACK_AB R4, R224, R226 ;  /* 0x000000e2e004723e */ /* 0x000fe400000010ff */
[----:B------:R-:W-:Y:S02]  /*132f0*/  F2FP.BF16.F32.PACK_AB R5, R221, R220 ;  /* 0x000000dcdd05723e */ /* 0x000fe400000010ff */
[----:B------:R-:W-:Y:S02]  /*13300*/  F2FP.BF16.F32.PACK_AB R6, R222, R223 ;  /* 0x000000dfde06723e */ /* 0x000fe400000010ff */
[----:B------:R-:W-:Y:S02]  /*13310*/  F2FP.BF16.F32.PACK_AB R7, R218, R219 ;  /* 0x000000dbda07723e */ /* 0x000fe400000010ff */
[----:B------:R-:W-:Y:S02]  /*13320*/  MOV R251, R215 ;  /* 0x000000d700fb7202 */ /* 0x000fe40000000f00 */
[----:B------:R1:W-:Y:S01]  /*13330*/  MUFU.EX2 R215, R42 ;  /* 0x0000002a00d77308 */ /* 0x0003e20000000800 */
[----:B------:R-:W-:-:S02]  /*13340*/  FFMA.FTZ R33, R33, UR7, -R3 ;  /* 0x0000000721217c23 */ /* 0x000fc40008010803 */
[----:B------:R-:W-:Y:S01]  /*13350*/  HMMA.16816.F32.BF16 R120, R4, R18, R88 ;  /* 0x000000120478723c */ /* 0x000fe20000041858 */
[----:B------:R-:W-:Y:S01]  /*13360*/  FFMA.FTZ R149, R244, UR7, -R8 ;  /* 0x00000007f4957c23 */ /* 0x000fe20008010808 */
[--C-:B------:R-:W-:Y:S01]  /*13370*/  FFMA.FTZ R137, R31, UR7, -R3.reuse ;  /* 0x000000071f897c23 */ /* 0x100fe20008010803 */
[--C-:B------:R-:W-:Y:S01]  /*13380*/  FFMA.FTZ R32, R32, UR7, -R3.reuse ;  /* 0x0000000720207c23 */ /* 0x100fe20008010803 */
[----:B------:R-:W-:Y:S01]  /*13390*/  IMAD.MOV.U32 R31, RZ, RZ, R116 ;  /* 0x000000ffff1f7224 */ /* 0x000fe200078e0074 */
[----:B------:R-:W-:Y:S01]  /*133a0*/  MOV R244, R117 ;  /* 0x0000007500f47202 */ /* 0x000fe20000000f00 */
[----:B------:R-:W-:Y:S01]  /*133b0*/  FFMA.FTZ R136, R249, UR7, -R3 ;  /* 0x00000007f9887c23 */ /* 0x000fe20008010803 */
[----:B------:R-:W-:Y:S01]  /*133c0*/  MOV R124, R119 ;  /* 0x00000077007c7202 */ /* 0x000fe20000000f00 */
[----:B-1----:R-:W-:Y:S02]  /*133d0*/  IMAD.MOV.U32 R42, RZ, RZ, R216 ;  /* 0x000000ffff2a7224 */ /* 0x002fe400078e00d8 */
[----:B------:R1:W-:Y:S01]  /*133e0*/  MUFU.EX2 R216, R41 ;  /* 0x0000002900d87308 */ /* 0x0003e20000000800 */
[----:B------:R-:W-:-:S02]  /*133f0*/  MOV R126, R104 ;  /* 0x00000068007e7202 */ /* 0x000fc40000000f00 */
[----:B------:R-:W-:Y:S02]  /*13400*/  MOV R127, R105 ;  /* 0x00000069007f7202 */ /* 0x000fe40000000f00 */
[----:B------:R-:W-:Y:S01]  /*13410*/  MOV R249, R118 ;  /* 0x0000007600f97202 */ /* 0x000fe20000000f00 */
[--C-:B------:R-:W-:Y:S01]  /*13420*/  FFMA.FTZ R148, R240, UR7, -R8.reuse ;  /* 0x00000007f0947c23 */ /* 0x100fe20008010808 */
[----:B------:R-:W-:Y:S01]  /*13430*/  HMMA.16816.F32.BF16 R116, R4, R16, R96 ;  /* 0x000000100474723c */ /* 0x000fe20000041860 */
[----:B------:R-:W-:Y:S01]  /*13440*/  MOV R34, R146 ;  /* 0x0000009200227202 */ /* 0x000fe20000000f00 */
[--C-:B------:R-:W-:Y:S01]  /*13450*/  FFMA.FTZ R147, R239, UR7, -R8.reuse ;  /* 0x00000007ef937c23 */ /* 0x100fe20008010808 */
[----:B-1----:R-:W-:Y:S02]  /*13460*/  MOV R41, R217 ;  /* 0x000000d900297202 */ /* 0x002fe40000000f00 */
[----:B------:R1:W-:Y:S01]  /*13470*/  MUFU.EX2 R217, R40 ;  /* 0x0000002800d97308 */ /* 0x0003e20000000800 */
[--C-:B------:R-:W-:Y:S01]  /*13480*/  FFMA.FTZ R165, R230, UR7, -R8.reuse ;  /* 0x00000007e6a57c23 */ /* 0x100fe20008010808 */
[--C-:B------:R-:W-:Y:S01]  /*13490*/  FFMA.FTZ R164, R228, UR7, -R8.reuse ;  /* 0x00000007e4a47c23 */ /* 0x100fe20008010808 */
[----:B------:R-:W-:Y:S01]  /*134a0*/  FFMA.FTZ R139, R252, UR7, -R3 ;  /* 0x00000007fc8b7c23 */ /* 0x000fe20008010803 */
[----:B------:R-:W-:Y:S01]  /*134b0*/  FADD.FTZ R57, R180, R57 ;  /* 0x00000039b4397221 */ /* 0x000fe20000010000 */
[----:B------:R-:W-:Y:S01]  /*134c0*/  MOV R16, R244 ;  /* 0x000000f400107202 */ /* 0x000fe20000000f00 */
[--C-:B------:R-:W-:Y:S01]  /*134d0*/  FFMA.FTZ R146, R231, UR7, -R8.reuse ;  /* 0x00000007e7927c23 */ /* 0x100fe20008010808 */
[----:B------:R-:W-:Y:S01]  /*134e0*/  FFMA.FTZ R167, R229, UR7, -R8 ;  /* 0x00000007e5a77c23 */ /* 0x000fe20008010808 */
[----:B------:R-:W-:Y:S01]  /*134f0*/  MOV R19, R124 ;  /* 0x0000007c00137202 */ /* 0x000fe20000000f00 */
[----:B------:R-:W-:Y:S01]  /*13500*/  IMAD.MOV.U32 R244, RZ, RZ, R125 ;  /* 0x000000fffff47224 */ /* 0x000fe200078e007d */
[----:B------:R-:W-:-:S02]  /*13510*/  MOV R240, R126 ;  /* 0x0000007e00f07202 */ /* 0x000fc40000000f00 */
[----:B-1----:R-:W-:Y:S01]  /*13520*/  MOV R40, R211 ;  /* 0x000000d300287202 */ /* 0x002fe20000000f00 */
[----:B------:R-:W-:Y:S01]  /*13530*/  IMAD.MOV.U32 R230, RZ, RZ, R31 ;  /* 0x000000ffffe67224 */ /* 0x000fe200078e001f */
[----:B------:R1:W-:Y:S01]  /*13540*/  MUFU.EX2 R211, R33 ;  /* 0x0000002100d37308 */ /* 0x0003e20000000800 */
[----:B------:R-:W-:Y:S01]  /*13550*/  MOV R180, R127 ;  /* 0x0000007f00b47202 */ /* 0x000fe20000000f00 */
[----:B------:R-:W-:Y:S01]  /*13560*/  HMMA.16816.F32.BF16 R112, R4, R20, R112 ;  /* 0x000000140470723c */ /* 0x000fe20000041870 */
[----:B------:R-:W-:Y:S01]  /*13570*/  MOV R239, R30 ;  /* 0x0000001e00ef7202 */ /* 0x000fe20000000f00 */
[----:B------:R-:W3:Y:S01]  /*13580*/  LDSM.16.MT88.4 R8, [R179+0xa800] ;  /* 0x00a80000b308783b */ /* 0x000ee20000004200 */
[----:B------:R-:W-:Y:S02]  /*13590*/  MOV R228, R108 ;  /* 0x0000006c00e47202 */ /* 0x000fe40000000f00 */
[----:B------:R-:W-:-:S03]  /*135a0*/  MOV R252, R109 ;  /* 0x0000006d00fc7202 */ /* 0x000fc60000000f00 */
[----:B------:R-:W-:Y:S01]  /*135b0*/  HMMA.16816.F32.BF16 R124, R4, R24, R92 ;  /* 0x00000018047c723c */ /* 0x000fe2000004185c */
[----:B-1----:R-:W-:Y:S02]  /*135c0*/  MOV R33, R213 ;  /* 0x000000d500217202 */ /* 0x002fe40000000f00 */
[----:B------:R-:W-:Y:S01]  /*135d0*/  MUFU.EX2 R213, R32 ;  /* 0x0000002000d57308 */ /* 0x000fe20000000800 */
[----:B------:R-:W-:Y:S01]  /*135e0*/  MOV R229, R249 ;  /* 0x000000f900e57202 */ /* 0x000fe20000000f00 */
[--C-:B------:R-:W-:Y:S01]  /*135f0*/  FFMA.FTZ R0, R0, UR7, -R3.reuse ;  /* 0x0000000700007c23 */ /* 0x100fe20008010803 */
[----:B------:R-:W-:Y:S01]  /*13600*/  FFMA.FTZ R34, R34, UR7, -R3 ;  /* 0x0000000722227c23 */ /* 0x000fe20008010803 */
[----:B------:R-:W-:Y:S01]  /*13610*/  MOV R249, R161 ;  /* 0x000000a100f97202 */ /* 0x000fe20000000f00 */
[----:B------:R-:W-:Y:S01]  /*13620*/  IMAD.MOV.U32 R161, RZ, RZ, R162 ;  /* 0x000000ffffa17224 */ /* 0x000fe200078e00a2 */
[----:B------:R-:W-:Y:S02]  /*13630*/  MOV R231, R245 ;  /* 0x000000f500e77202 */ /* 0x000fe40000000f00 */
[----:B------:R-:W-:Y:S01]  /*13640*/  MOV R162, R163 ;  /* 0x000000a300a27202 */ /* 0x000fe20000000f00 */
[----:B------:R-:W-:-:S02]  /*13650*/  IMAD.MOV.U32 R163, RZ, RZ, R210 ;  /* 0x000000ffffa37224 */ /* 0x000fc400078e00d2 */
[----:B------:R1:W-:Y:S01]  /*13660*/  MUFU.EX2 R210, R0 ;  /* 0x0000000000d27308 */ /* 0x0003e20000000800 */
[----:B------:R-:W-:Y:S02]  /*13670*/  MOV R3, R205 ;  /* 0x000000cd00037202 */ /* 0x000fe40000000f00 */
[----:B------:R-:W-:Y:S01]  /*13680*/  MOV R17, R206 ;  /* 0x000000ce00117202 */ /* 0x000fe20000000f00 */
[----:B------:R-:W-:Y:S04]  /*13690*/  MUFU.EX2 R205, R145 ;  /* 0x0000009100cd7308 */ /* 0x000fe80000000800 */
[----:B------:R-:W-:Y:S04]  /*136a0*/  MUFU.EX2 R206, R43 ;  /* 0x0000002b00ce7308 */ /* 0x000fe80000000800 */
[----:B------:R-:W-:Y:S01]  /*136b0*/  MUFU.EX2 R129, R142 ;  /* 0x0000008e00817308 */ /* 0x000fe20000000800 */
[----:B-1----:R-:W-:-:S03]  /*136c0*/  MOV R0, R207 ;  /* 0x000000cf00007202 */ /* 0x002fc60000000f00 */
[----:B------:R1:W-:Y:S04]  /*136d0*/  MUFU.EX2 R207, R144 ;  /* 0x0000009000cf7308 */ /* 0x0003e80000000800 */
[----:B------:R4:W-:Y:S04]  /*136e0*/  MUFU.EX2 R128, R141 ;  /* 0x0000008d00807308 */ /* 0x0009e80000000800 */
[----:B------:R3:W-:Y:S04]  /*136f0*/  MUFU.EX2 R130, R140 ;  /* 0x0000008c00827308 */ /* 0x0007e80000000800 */
[----:B------:R3:W-:Y:S01]  /*13700*/  MUFU.EX2 R131, R59 ;  /* 0x0000003b00837308 */ /* 0x0007e20000000800 */
[----:B------:R-:W-:Y:S01]  /*13710*/  HMMA.16816.F32.BF16 R92, R4, R14, R76 ;  /* 0x0000000e045c723c */ /* 0x000fe2000004184c */
[----:B------:R-:W-:Y:S01]  /*13720*/  FADD.FTZ R3, R3, R151 ;  /* 0x0000009703037221 */ /* 0x000fe20000010000 */
[----:B-1----:R-:W-:-:S02]  /*13730*/  MOV R144, R33 ;  /* 0x0000002100907202 */ /* 0x002fc40000000f00 */
[----:B------:R-:W-:Y:S02]  /*13740*/  MOV R151, R17 ;  /* 0x0000001100977202 */ /* 0x000fe40000000f00 */
[----:B----4-:R-:W-:Y:S01]  /*13750*/  MOV R141, R42 ;  /* 0x0000002a008d7202 */ /* 0x010fe20000000f00 */
[----:B---3--:R-:W-:Y:S01]  /*13760*/  IMAD.MOV.U32 R140, RZ, RZ, R41 ;  /* 0x000000ffff8c7224 */ /* 0x008fe200078e0029 */
[----:B------:R-:W-:Y:S01]  /*13770*/  MOV R59, R40 ;  /* 0x00000028003b7202 */ /* 0x000fe20000000f00 */
[----:B--2---:R-:W-:Y:S01]  /*13780*/  FFMA.FTZ R2, R250, R58, R248 ;  /* 0x0000003afa027223 */ /* 0x004fe200000100f8 */
[----:B------:R-:W-:Y:S01]  /*13790*/  IMAD.MOV.U32 R250, RZ, RZ, R106 ;  /* 0x000000fffffa7224 */ /* 0x000fe200078e006a */
[----:B------:R1:W5:Y:S04]  /*137a0*/  LDL.LU R248, [R1+0xa4] ;  /* 0x0000a40001f87983 */ /* 0x0003680000300800 */
[----:B------:R-:W-:Y:S01]  /*137b0*/  MOV R18, R250 ;  /* 0x000000fa00127202 */ /* 0x000fe20000000f00 */
[----:B------:R-:W-:Y:S01]  /*137c0*/  IMAD.MOV.U32 R250, RZ, RZ, R110 ;  /* 0x000000fffffa7224 */ /* 0x000fe200078e006e */
[----:B------:R-:W-:-:S02]  /*137d0*/  MOV R110, R111 ;  /* 0x0000006f006e7202 */ /* 0x000fc40000000f00 */
[----:B------:R-:W-:Y:S02]  /*137e0*/  MOV R111, R212 ;  /* 0x000000d4006f7202 */ /* 0x000fe40000000f00 */
[----:B------:R-:W-:Y:S01]  /*137f0*/  MOV R212, R214 ;  /* 0x000000d600d47202 */ /* 0x000fe20000000f00 */
[----:B------:R-:W-:Y:S01]  /*13800*/  IMAD.MOV.U32 R32, RZ, RZ, R110 ;  /* 0x000000ffff207224 */ /* 0x000fe200078e006e */
[----:B------:R2:W3:Y:S01]  /*13810*/  MUFU.EX2 R214, R35 ;  /* 0x0000002300d67308 */ /* 0x0004e20000000800 */
[----:B------:R-:W-:Y:S01]  /*13820*/  MOV R58, R111 ;  /* 0x0000006f003a7202 */ /* 0x000fe20000000f00 */
[C---:B------:R-:W-:Y:S01]  /*13830*/  HMMA.16816.F32.BF16 R104, R4.reuse, R22, R100 ;  /* 0x000000160468723c */ /* 0x040fe20000041864 */
[----:B------:R-:W-:Y:S07]  /*13840*/  LDSM.16.MT88.4 R20, [R225+0xa800] ;  /* 0x00a80000e114783b */ /* 0x000fee0000004200 */
[----:B------:R-:W-:Y:S01]  /*13850*/  HMMA.16816.F32.BF16 R108, R4, R26, R84 ;  /* 0x0000001a046c723c */ /* 0x000fe20000041854 */
[----:B------:R-:W-:Y:S01]  /*13860*/  LDSM.16.MT88.4 R24, [R172+0x2800] ;  /* 0x00280000ac18783b */ /* 0x000fe20000004200 */
[----:B--2---:R-:W-:-:S03]  /*13870*/  IMAD.MOV.U32 R35, RZ, RZ, R29 ;  /* 0x000000ffff237224 */ /* 0x004fc600078e001d */
[----:B------:R-:W2:Y:S01]  /*13880*/  LDSM.16.MT88.4 R28, [R56+0x2800] ;  /* 0x00280000381c783b */ /* 0x000ea20000004200 */
[----:B------:R-:W-:Y:S02]  /*13890*/  MOV R245, R212 ;  /* 0x000000d400f57202 */ /* 0x000fe40000000f00 */
[----:B------:R4:W1:Y:S01]  /*138a0*/  MUFU.EX2 R212, R34 ;  /* 0x0000002200d47308 */ /* 0x0008620000000800 */
[----:B------:R-:W-:Y:S01]  /*138b0*/  HMMA.16816.F32.BF16 R100, R4, R12, R80 ;  /* 0x0000000c0464723c */ /* 0x000fe20000041850 */
[----:B---3--:R-:W-:Y:S02]  /*138c0*/  F2FP.BF16.F32.PACK_AB R4, R215, R214 ;  /* 0x000000d6d704723e */ /* 0x008fe400000010ff */
[----:B------:R-:W-:Y:S02]  /*138d0*/  F2FP.BF16.F32.PACK_AB R5, R213, R211 ;  /* 0x000000d3d505723e */ /* 0x000fe400000010ff */
[----:B------:R-:W-:Y:S02]  /*138e0*/  F2FP.BF16.F32.PACK_AB R6, R217, R216 ;  /* 0x000000d8d906723e */ /* 0x000fe400000010ff */
[----:B----4-:R-:W-:-:S02]  /*138f0*/  MOV R34, R209 ;  /* 0x000000d100227202 */ /* 0x010fc40000000f00 */
[----:B------:R3:W4:Y:S01]  /*13900*/  MUFU.EX2 R209, R143 ;  /* 0x0000008f00d17308 */ /* 0x0007220000000800 */
[----:B-1----:R-:W-:Y:S01]  /*13910*/  F2FP.BF16.F32.PACK_AB R7, R212, R210 ;  /* 0x000000d2d407723e */ /* 0x002fe200000010ff */
[----:B------:R-:W-:Y:S01]  /*13920*/  FADD.FTZ R12, R182, R150 ;  /* 0x00000096b60c7221 */ /* 0x000fe20000010000 */
[----:B------:R-:W-:Y:S01]  /*13930*/  MOV R13, R34 ;  /* 0x00000022000d7202 */ /* 0x000fe20000000f00 */
[----:B------:R-:W-:-:S04]  /*13940*/  FADD.FTZ R2, R247, R2 ;  /* 0x00000002f7027221 */ /* 0x000fc80000010000 */
[----:B------:R-:W-:Y:S01]  /*13950*/  HMMA.16816.F32.BF16 R96, R4, R8, R72 ;  /* 0x000000080460723c */ /* 0x000fe20000041848 */
[----:B------:R-:W-:-:S07]  /*13960*/  IMAD.MOV.U32 R34, RZ, RZ, R0 ;  /* 0x000000ffff227224 */ /* 0x000fce00078e0000 */
[C---:B------:R-:W-:Y:S08]  /*13970*/  HMMA.16816.F32.BF16 R88, R4.reuse, R10, R68 ;  /* 0x0000000a0458723c */ /* 0x040ff00000041844 */
[----:B--2---:R-:W-:Y:S01]  /*13980*/  HMMA.16816.F32.BF16 R76, R4, R28, R52 ;  /* 0x0000001c044c723c */ /* 0x004fe20000041834 */
[----:B------:R-:W-:-:S07]  /*13990*/  FADD.FTZ R0, R189, R57 ;  /* 0x00000039bd007221 */ /* 0x000fce0000010000 */
[----:B------:R-:W-:Y:S01]  /*139a0*/  HMMA.16816.F32.BF16 R84, R4, R20, R64 ;  /* 0x000000140454723c */ /* 0x000fe20000041840 */
[----:B------:R-:W-:-:S07]  /*139b0*/  FADD.FTZ R2, R34, R2 ;  /* 0x0000000222027221 */ /* 0x000fce0000010000 */
[----:B------:R-:W-:Y:S01]  /*139c0*/  HMMA.16816.F32.BF16 R80, R4, R22, R60 ;  /* 0x000000160450723c */ /* 0x000fe2000004183c */
[----:B------:R-:W-:-:S07]  /*139d0*/  MOV R145, R32 ;  /* 0x0000002000917202 */ /* 0x000fce0000000f00 */
[C---:B------:R-:W-:Y:S01]  /*139e0*/  HMMA.16816.F32.BF16 R36, R4.reuse, R26, R36 ;  /* 0x0000001a0424723c */ /* 0x040fe20000041824 */
[----:B------:R-:W-:Y:S01]  /*139f0*/  MOV R142, R35 ;  /* 0x00000023008e7202 */ /* 0x000fe20000000f00 */
[----:B------:R-:W-:Y:S01]  /*13a00*/  FADD.FTZ R3, R13, R3 ;  /* 0x000000030d037221 */ /* 0x000fe20000010000 */
[----:B---3--:R-:W-:Y:S01]  /*13a10*/  MOV R143, R18 ;  /* 0x00000012008f7202 */ /* 0x008fe20000000f00 */
[----:B------:R-:W-:Y:S01]  /*13a20*/  IMAD.MOV.U32 R150, RZ, RZ, R19 ;  /* 0x000000ffff967224 */ /* 0x000fe200078e0013 */
[----:B------:R-:W-:Y:S01]  /*13a30*/  MOV R182, R16 ;  /* 0x0000001000b67202 */ /* 0x000fe20000000f00 */
[----:B------:R1:W5:Y:S02]  /*13a40*/  LDL.LU R247, [R1+0xa0] ;  /* 0x0000a00001f77983 */ /* 0x0003640000300800 */
[C---:B------:R-:W-:Y:S08]  /*13a50*/  HMMA.16816.F32.BF16 R72, R4.reuse, R30, R48 ;  /* 0x0000001e0448723c */ /* 0x040ff00000041830 */
[----:B------:R-:W-:Y:S01]  /*13a60*/  HMMA.16816.F32.BF16 R52, R4, R24, R44 ;  /* 0x000000180434723c */ /* 0x000fe2000004182c */
[----:B------:R-:W-:Y:S01]  /*13a70*/  F2FP.BF16.F32.PACK_AB R4, R205, R206 ;  /* 0x000000cecd04723e */ /* 0x000fe200000010ff */
[----:B------:R-:W-:Y:S01]  /*13a80*/  FADD.FTZ R57, R183, R12 ;  /* 0x0000000cb7397221 */ /* 0x000fe20000010000 */
[----:B------:R-:W-:Y:S01]  /*13a90*/  F2FP.BF16.F32.PACK_AB R5, R128, R129 ;  /* 0x000000818005723e */ /* 0x000fe200000010ff */
[----:B------:R-:W2:Y:S01]  /*13aa0*/  LDSM.16.MT88.4 R16, [R179+0xb000] ;  /* 0x00b00000b310783b */ /* 0x000ea20000004200 */
[----:B----4-:R-:W-:-:S02]  /*13ab0*/  F2FP.BF16.F32.PACK_AB R6, R209, R207 ;  /* 0x000000cfd106723e */ /* 0x010fc400000010ff */
[----:B------:R-:W-:Y:S01]  /*13ac0*/  F2FP.BF16.F32.PACK_AB R7, R131, R130 ;  /* 0x000000828307723e */ /* 0x000fe200000010ff */
[----:B------:R-:W3:Y:S06]  /*13ad0*/  LDSM.16.MT88.4 R12, [R225+0xb000] ;  /* 0x00b00000e10c783b */ /* 0x000eec0000004200 */
[C---:B------:R-:W-:Y:S08]  /*13ae0*/  HMMA.16816.F32.BF16 R44, R4.reuse, R8, R112 ;  /* 0x00000008042c723c */ /* 0x040ff00000041870 */
[C---:B------:R-:W-:Y:S01]  /*13af0*/  HMMA.16816.F32.BF16 R40, R4.reuse, R10, R104 ;  /* 0x0000000a0428723c */ /* 0x040fe20000041868 */
[----:B------:R-:W4:Y:S07]  /*13b00*/  LDSM.16.MT88.4 R8, [R56+0x3000] ;  /* 0x003000003808783b */ /* 0x000f2e0000004200 */
[C---:B------:R-:W-:Y:S08]  /*13b10*/  HMMA.16816.F32.BF16 R32, R4.reuse, R20, R116 ;  /* 0x000000140420723c */ /* 0x040ff00000041874 */
[C---:B------:R-:W-:Y:S01]  /*13b20*/  HMMA.16816.F32.BF16 R48, R4.reuse, R22, R120 ;  /* 0x000000160430723c */ /* 0x040fe20000041878 */
[----:B------:R-:W1:Y:S01]  /*13b30*/  LDSM.16.MT88.4 R20, [R172+0x3000] ;  /* 0x00300000ac14783b */ /* 0x000e620000004200 */
[----:B------:R-:W-:Y:S04]  /*13b40*/  MUFU.EX2 R114, R149 ;  /* 0x0000009500727308 */ /* 0x000fe80000000800 */
[----:B------:R-:W2:Y:S04]  /*13b50*/  MUFU.EX2 R115, R148 ;  /* 0x0000009400737308 */ /* 0x000ea80000000800 */
[----:B------:R-:W-:Y:S04]  /*13b60*/  MUFU.EX2 R116, R147 ;  /* 0x0000009300747308 */ /* 0x000fe80000000800 */
[----:B------:R-:W-:Y:S04]  /*13b70*/  MUFU.EX2 R117, R146 ;  /* 0x0000009200757308 */ /* 0x000fe80000000800 */
[----:B------:R-:W-:Y:S04]  /*13b80*/  MUFU.EX2 R106, R133 ;  /* 0x00000085006a7308 */ /* 0x000fe80000000800 */
[----:B------:R-:W3:Y:S04]  /*13b90*/  MUFU.EX2 R112, R132 ;  /* 0x0000008400707308 */ /* 0x000ee80000000800 */
[----:B------:R-:W-:Y:S04]  /*13ba0*/  MUFU.EX2 R113, R135 ;  /* 0x0000008700717308 */ /* 0x000fe80000000800 */
[----:B------:R-:W4:Y:S01]  /*13bb0*/  MUFU.EX2 R107, R134 ;  /* 0x00000086006b7308 */ /* 0x000f220000000800 */
[C---:B------:R-:W-:Y:S03]  /*13bc0*/  HMMA.16816.F32.BF16 R64, R4.reuse, R28, R124 ;  /* 0x0000001c0440723c */ /* 0x040fe6000004187c */
[----:B------:R-:W-:Y:S05]  /*13bd0*/  MUFU.EX2 R104, R158 ;  /* 0x0000009e00687308 */ /* 0x000fea0000000800 */
[C---:B------:R-:W-:Y:S01]  /*13be0*/  HMMA.16816.F32.BF16 R68, R4.reuse, R30, R108 ;  /* 0x0000001e0444723c */ /* 0x040fe2000004186c */
[----:B------:R-:W-:Y:S07]  /*13bf0*/  MUFU.EX2 R105, R157 ;  /* 0x0000009d00697308 */ /* 0x000fee0000000800 */
[C---:B------:R-:W-:Y:S01]  /*13c00*/  HMMA.16816.F32.BF16 R60, R4.reuse, R24, R100 ;  /* 0x00000018043c723c */ /* 0x040fe20000041864 */
[----:B------:R-:W-:Y:S04]  /*13c10*/  MUFU.EX2 R103, R153 ;  /* 0x0000009900677308 */ /* 0x000fe80000000800 */
[----:B------:R-:W1:Y:S03]  /*13c20*/  MUFU.EX2 R102, R159 ;  /* 0x0000009f00667308 */ /* 0x000e660000000800 */
[----:B------:R-:W-:Y:S01]  /*13c30*/  HMMA.16816.F32.BF16 R28, R4, R26, R92 ;  /* 0x0000001a041c723c */ /* 0x000fe2000004185c */
[----:B------:R-:W-:Y:S04]  /*13c40*/  MUFU.EX2 R95, R152 ;  /* 0x00000098005f7308 */ /* 0x000fe80000000800 */
[----:B------:R-:W1:Y:S04]  /*13c50*/  MUFU.EX2 R94, R156 ;  /* 0x0000009c005e7308 */ /* 0x000e680000000800 */
[----:B------:R-:W-:Y:S04]  /*13c60*/  MUFU.EX2 R100, R155 ;  /* 0x0000009b00647308 */ /* 0x000fe80000000800 */
[----:B------:R-:W1:Y:S01]  /*13c70*/  MUFU.EX2 R101, R154 ;  /* 0x0000009a00657308 */ /* 0x000e620000000800 */
[----:B--2---:R-:W-:-:S02]  /*13c80*/  F2FP.BF16.F32.PACK_AB R4, R115, R114 ;  /* 0x000000727304723e */ /* 0x004fc400000010ff */
[----:B---3--:R-:W-:Y:S02]  /*13c90*/  F2FP.BF16.F32.PACK_AB R5, R112, R106 ;  /* 0x0000006a7005723e */ /* 0x008fe400000010ff */
[----:B------:R-:W-:Y:S02]  /*13ca0*/  F2FP.BF16.F32.PACK_AB R6, R117, R116 ;  /* 0x000000747506723e */ /* 0x000fe400000010ff */
[----:B----4-:R-:W-:Y:S01]  /*13cb0*/  F2FP.BF16.F32.PACK_AB R7, R107, R113 ;  /* 0x000000716b07723e */ /* 0x010fe200000010ff */
[----:B------:R-:W-:Y:S01]  /*13cc0*/  FADD.FTZ R0, R188, R0 ;  /* 0x00000000bc007221 */ /* 0x000fe20000010000 */
[----:B------:R-:W-:Y:S01]  /*13cd0*/  FADD.FTZ R3, R182, R3 ;  /* 0x00000003b6037221 */ /* 0x000fe20000010000 */
[----:B------:R-:W-:Y:S01]  /*13ce0*/  FADD.FTZ R24, R151, R57 ;  /* 0x0000003997187221 */ /* 0x000fe20000010000 */
[----:B------:R-:W-:Y:S01]  /*13cf0*/  FADD.FTZ R2, R150, R2 ;  /* 0x0000000296027221 */ /* 0x000fe20000010000 */
[----:B------:R-:W-:Y:S01]  /*13d00*/  MOV R121, R246 ;  /* 0x000000f600797202 */ /* 0x000fe20000000f00 */
[----:B------:R-:W-:Y:S01]  /*13d10*/  FADD.FTZ R0, R185, R0 ;  /* 0x00000000b9007221 */ /* 0x000fe20000010000 */
[----:B------:R-:W-:Y:S01]  /*13d20*/  HMMA.16816.F32.BF16 R96, R4, R16, R96 ;  /* 0x000000100460723c */ /* 0x000fe20000041860 */
[----:B------:R-:W-:Y:S01]  /*13d30*/  FADD.FTZ R3, R191, R3 ;  /* 0x00000003bf037221 */ /* 0x000fe20000010000 */
[----:B------:R-:W-:Y:S01]  /*13d40*/  FADD.FTZ R25, R181, R24 ;  /* 0x00000018b5197221 */ /* 0x000fe20000010000 */
[----:B------:R-:W-:Y:S01]  /*13d50*/  MOV R183, R58 ;  /* 0x0000003a00b77202 */ /* 0x000fe20000000f00 */
[----:B------:R-:W-:-:S04]  /*13d60*/  FADD.FTZ R24, R190, R2 ;  /* 0x00000002be187221 */ /* 0x000fc80000010000 */
[----:B------:R-:W-:Y:S01]  /*13d70*/  HMMA.16816.F32.BF16 R88, R4, R18, R88 ;  /* 0x000000120458723c */ /* 0x000fe20000041858 */
[----:B------:R-:W-:Y:S01]  /*13d80*/  FADD.FTZ R2, R186, R0 ;  /* 0x00000000ba027221 */ /* 0x000fe20000010000 */
[----:B------:R-:W-:-:S06]  /*13d90*/  MOV R134, R142 ;  /* 0x0000008e00867202 */ /* 0x000fcc0000000f00 */
[----:B------:R-:W-:Y:S01]  /*13da0*/  HMMA.16816.F32.BF16 R84, R4, R12, R84 ;  /* 0x0000000c0454723c */ /* 0x000fe20000041854 */
[----:B------:R-:W-:-:S07]  /*13db0*/  FADD.FTZ R3, R121, R3 ;  /* 0x0000000379037221 */ /* 0x000fce0000010000 */
[----:B------:R-:W-:Y:S01]  /*13dc0*/  HMMA.16816.F32.BF16 R80, R4, R14, R80 ;  /* 0x0000000e0450723c */ /* 0x000fe20000041850 */
[----:B------:R-:W-:-:S07]  /*13dd0*/  MOV R124, R180 ;  /* 0x000000b4007c7202 */ /* 0x000fce0000000f00 */
[----:B------:R-:W-:Y:S01]  /*13de0*/  HMMA.16816.F32.BF16 R76, R4, R8, R76 ;  /* 0x00000008044c723c */ /* 0x000fe2000004184c */
[----:B------:R-:W-:-:S07]  /*13df0*/  IMAD.MOV.U32 R125, RZ, RZ, R240 ;  /* 0x000000ffff7d7224 */ /* 0x000fce00078e00f0 */
[C---:B------:R-:W-:Y:S08]  /*13e00*/  HMMA.16816.F32.BF16 R72, R4.reuse, R10, R72 ;  /* 0x0000000a0448723c */ /* 0x040ff00000041848 */
[C---:B-1----:R-:W-:Y:S08]  /*13e10*/  HMMA.16816.F32.BF16 R52, R4.reuse, R20, R52 ;  /* 0x000000140434723c */ /* 0x042ff00000041834 */
[----:B------:R-:W-:Y:S01]  /*13e20*/  HMMA.16816.F32.BF16 R36, R4, R22, R36 ;  /* 0x000000160424723c */ /* 0x000fe20000041824 */
[----:B------:R-:W-:-:S02]  /*13e30*/  F2FP.BF16.F32.PACK_AB R4, R102, R103 ;  /* 0x000000676604723e */ /* 0x000fc400000010ff */
[----:B------:R-:W-:Y:S02]  /*13e40*/  MOV R188, R245 ;  /* 0x000000f500bc7202 */ /* 0x000fe40000000f00 */
[----:B------:R-:W-:Y:S02]  /*13e50*/  MOV R118, R162 ;  /* 0x000000a200767202 */ /* 0x000fe40000000f00 */
[----:B------:R-:W-:Y:S01]  /*13e60*/  MOV R119, R161 ;  /* 0x000000a100777202 */ /* 0x000fe20000000f00 */
[----:B------:R-:W-:Y:S01]  /*13e70*/  IMAD.MOV.U32 R122, RZ, RZ, R192 ;  /* 0x000000ffff7a7224 */ /* 0x000fe200078e00c0 */
[----:B------:R-:W-:Y:S02]  /*13e80*/  F2FP.BF16.F32.PACK_AB R5, R94, R95 ;  /* 0x0000005f5e05723e */ /* 0x000fe400000010ff */
[----:B------:R-:W-:Y:S02]  /*13e90*/  MOV R123, R163 ;  /* 0x000000a3007b7202 */ /* 0x000fe40000000f00 */
[----:B------:R-:W-:-:S02]  /*13ea0*/  MOV R148, R193 ;  /* 0x000000c100947202 */ /* 0x000fc40000000f00 */
[----:B------:R-:W-:Y:S02]  /*13eb0*/  MOV R149, R194 ;  /* 0x000000c200957202 */ /* 0x000fe40000000f00 */
[----:B------:R-:W-:Y:S01]  /*13ec0*/  MOV R151, R195 ;  /* 0x000000c300977202 */ /* 0x000fe20000000f00 */
[----:B------:R-:W-:Y:S01]  /*13ed0*/  IMAD.MOV.U32 R182, RZ, RZ, R144 ;  /* 0x000000ffffb67224 */ /* 0x000fe200078e0090 */
[----:B------:R-:W-:Y:S02]  /*13ee0*/  F2FP.BF16.F32.PACK_AB R6, R105, R104 ;  /* 0x000000686906723e */ /* 0x000fe400000010ff */
[----:B------:R-:W-:Y:S01]  /*13ef0*/  MOV R189, R145 ;  /* 0x0000009100bd7202 */ /* 0x000fe20000000f00 */
[----:B------:R-:W-:Y:S01]  /*13f00*/  MUFU.EX2 R27, R136 ;  /* 0x00000088001b7308 */ /* 0x000fe20000000800 */
[----:B------:R-:W-:Y:S01]  /*13f10*/  F2FP.BF16.F32.PACK_AB R7, R101, R100 ;  /* 0x000000646507723e */ /* 0x000fe200000010ff */
[----:B------:R1:W5:Y:S01]  /*13f20*/  LDL.LU R246, [R1+0x9c] ;  /* 0x00009c0001f67983 */ /* 0x0003620000300800 */
[----:B------:R-:W-:Y:S01]  /*13f30*/  MOV R126, R183 ;  /* 0x000000b7007e7202 */ /* 0x000fe20000000f00 */
[----:B------:R-:W-:Y:S01]  /*13f40*/  FADD.FTZ R0, R196, R25 ;  /* 0x00000019c4007221 */ /* 0x000fe20000010000 */
[----:B------:R-:W-:Y:S01]  /*13f50*/  MOV R127, R188 ;  /* 0x000000bc007f7202 */ /* 0x000fe20000000f00 */
[----:B------:R-:W-:Y:S01]  /*13f60*/  IMAD.MOV.U32 R132, RZ, RZ, R118 ;  /* 0x000000ffff847224 */ /* 0x000fe200078e0076 */
[----:B------:R-:W-:Y:S01]  /*13f70*/  MOV R135, R119 ;  /* 0x0000007700877202 */ /* 0x000fe20000000f00 */
[----:B------:R-:W-:Y:S01]  /*13f80*/  HMMA.16816.F32.BF16 R68, R4, R10, R68 ;  /* 0x0000000a0444723c */ /* 0x000fe20000041844 */
[----:B------:R-:W-:Y:S01]  /*13f90*/  FADD.FTZ R10, R198, R2 ;  /* 0x00000002c60a7221 */ /* 0x000fe20000010000 */
[----:B------:R-:W-:Y:S01]  /*13fa0*/  FADD.FTZ R2, R134, R3 ;  /* 0x0000000386027221 */ /* 0x000fe20000010000 */
[----:B------:R-:W-:Y:S01]  /*13fb0*/  MOV R134, R124 ;  /* 0x0000007c00867202 */ /* 0x000fe20000000f00 */
[----:B------:R2:W-:Y:S01]  /*13fc0*/  LDSM.16.MT88.4 R144, [R225+0xb800] ;  /* 0x00b80000e190783b */ /* 0x0005e20000004200 */
[----:B------:R-:W-:Y:S01]  /*13fd0*/  MOV R124, R125 ;  /* 0x0000007d007c7202 */ /* 0x000fe20000000f00 */
[----:B------:R-:W-:-:S02]  /*13fe0*/  IMAD.MOV.U32 R125, RZ, RZ, R126 ;  /* 0x000000ffff7d7224 */ /* 0x000fc400078e007e */
[C---:B------:R-:W-:Y:S01]  /*13ff0*/  HMMA.16816.F32.BF16 R64, R4.reuse, R8, R64 ;  /* 0x000000080440723c */ /* 0x040fe20000041840 */
[----:B------:R-:W-:Y:S01]  /*14000*/  FADD.FTZ R8, R199, R24 ;  /* 0x00000018c7087221 */ /* 0x000fe20000010000 */
[----:B------:R-:W-:Y:S01]  /*14010*/  MOV R133, R123 ;  /* 0x0000007b00857202 */ /* 0x000fe20000000f00 */
[----:B------:R-:W-:Y:S01]  /*14020*/  FADD.FTZ R9, R197, R0 ;  /* 0x00000000c5097221 */ /* 0x000fe20000010000 */
[----:B------:R-:W-:Y:S01]  /*14030*/  MOV R120, R122 ;  /* 0x0000007a00787202 */ /* 0x000fe20000000f00 */
[----:B------:R-:W-:Y:S01]  /*14040*/  FADD.FTZ R0, R242, R8 ;  /* 0x00000008f2007221 */ /* 0x000fe20000010000 */
[----:B------:R-:W-:Y:S02]  /*14050*/  MOV R126, R127 ;  /* 0x0000007f007e7202 */ /* 0x000fe40000000f00 */
[----:B------:R-:W-:Y:S01]  /*14060*/  MOV R150, R59 ;  /* 0x0000003b00967202 */ /* 0x000fe20000000f00 */
[----:B------:R-:W-:Y:S01]  /*14070*/  HMMA.16816.F32.BF16 R44, R4, R16, R44 ;  /* 0x00000010042c723c */ /* 0x000fe2000004182c */
[----:B------:R-:W-:Y:S01]  /*14080*/  MOV R127, R135 ;  /* 0x00000087007f7202 */ /* 0x000fe20000000f00 */
[----:B------:R-:W-:Y:S01]  /*14090*/  FADD.FTZ R3, R200, R9 ;  /* 0x00000009c8037221 */ /* 0x000fe20000010000 */
[----:B------:R-:W-:Y:S01]  /*140a0*/  MOV R135, R132 ;  /* 0x0000008400877202 */ /* 0x000fe20000000f00 */
[----:B------:R-:W-:-:S02]  /*140b0*/  IMAD.MOV.U32 R132, RZ, RZ, R133 ;  /* 0x000000ffff847224 */ /* 0x000fc400078e0085 */
[----:B------:R-:W-:Y:S01]  /*140c0*/  FADD.FTZ R2, R134, R2 ;  /* 0x0000000286027221 */ /* 0x000fe20000010000 */
[----:B------:R-:W-:Y:S01]  /*140d0*/  MOV R240, R243 ;  /* 0x000000f300f07202 */ /* 0x000fe20000000f00 */
[----:B------:R-:W-:Y:S01]  /*140e0*/  IMAD.MOV.U32 R245, RZ, RZ, R249 ;  /* 0x000000fffff57224 */ /* 0x000fe200078e00f9 */
[C---:B------:R-:W-:Y:S01]  /*140f0*/  HMMA.16816.F32.BF16 R40, R4.reuse, R18, R40 ;  /* 0x000000120428723c */ /* 0x040fe20000041828 */
[----:B------:R-:W-:Y:S01]  /*14100*/  MOV R133, R120 ;  /* 0x0000007800857202 */ /* 0x000fe20000000f00 */
[----:B------:R-:W-:Y:S01]  /*14110*/  FADD.FTZ R0, R124, R0 ;  /* 0x000000007c007221 */ /* 0x000fe20000010000 */
[----:B------:R-:W-:Y:S01]  /*14120*/  MOV R120, R148 ;  /* 0x0000009400787202 */ /* 0x000fe20000000f00 */
[----:B------:R-:W3:Y:S04]  /*14130*/  LDSM.16.MT88.4 R192, [R179+0xb800] ;  /* 0x00b80000b3c0783b */ /* 0x000ee80000004200 */
[----:B------:R-:W-:Y:S01]  /*14140*/  HMMA.16816.F32.BF16 R32, R4, R12, R32 ;  /* 0x0000000c0420723c */ /* 0x000fe20000041820 */
[----:B------:R-:W-:Y:S01]  /*14150*/  MOV R148, R149 ;  /* 0x0000009500947202 */ /* 0x000fe20000000f00 */
[----:B------:R-:W-:-:S06]  /*14160*/  FADD.FTZ R3, R184, R3 ;  /* 0x00000003b8037221 */ /* 0x000fcc0000010000 */
[C---:B------:R-:W-:Y:S01]  /*14170*/  HMMA.16816.F32.BF16 R48, R4.reuse, R14, R48 ;  /* 0x0000000e0430723c */ /* 0x040fe20000041830 */
[----:B------:R4:W-:Y:S07]  /*14180*/  LDSM.16.MT88.4 R12, [R172+0x3800] ;  /* 0x00380000ac0c783b */ /* 0x0009ee0000004200 */
[----:B------:R-:W-:Y:S01]  /*14190*/  HMMA.16816.F32.BF16 R60, R4, R20, R60 ;  /* 0x00000014043c723c */ /* 0x000fe2000004183c */
[----:B------:R-:W-:-:S07]  /*141a0*/  MOV R20, R125 ;  /* 0x0000007d00147202 */ /* 0x000fce0000000f00 */
[----:B------:R-:W-:Y:S01]  /*141b0*/  HMMA.16816.F32.BF16 R28, R4, R22, R28 ;  /* 0x00000016041c723c */ /* 0x000fe2000004181c */
[----:B------:R-:W-:Y:S01]  /*141c0*/  FADD.FTZ R4, R201, R10 ;  /* 0x0000000ac9047221 */ /* 0x000fe20000010000 */
[----:B------:R-:W-:Y:S01]  /*141d0*/  MOV R21, R126 ;  /* 0x0000007e00157202 */ /* 0x000fe20000000f00 */
[----:B------:R-:W-:Y:S01]  /*141e0*/  IMAD.MOV.U32 R149, RZ, RZ, R151 ;  /* 0x000000ffff957224 */ /* 0x000fe200078e0097 */
[----:B--2---:R-:W-:Y:S01]  /*141f0*/  MOV R225, R135 ;  /* 0x0000008700e17202 */ /* 0x004fe20000000f00 */
[----:B------:R-:W-:Y:S01]  /*14200*/  FADD.FTZ R4, R187, R4 ;  /* 0x00000004bb047221 */ /* 0x000fe20000010000 */
[----:B------:R-:W-:Y:S01]  /*14210*/  FADD.FTZ R2, R20, R2 ;  /* 0x0000000214027221 */ /* 0x000fe20000010000 */
[----:B------:R-:W-:Y:S01]  /*14220*/  MOV R108, R132 ;  /* 0x00000084006c7202 */ /* 0x000fe20000000f00 */
[----:B----4-:R-:W-:Y:S02]  /*14230*/  IMAD.MOV.U32 R172, RZ, RZ, R127 ;  /* 0x000000ffffac7224 */ /* 0x010fe400078e007f */
        /* <DEDUP_REMOVED lines=74> */
[----:B------:R2:W4:Y:S01]  /*146e0*/  LDSM.16.MT88.4 R160, [R56+0x3800] ;  /* 0x0038000038a0783b */ /* 0x0005220000004200 */
        /* <DEDUP_REMOVED lines=12> */
[----:B------:R-:W-:-:S02]  /*147b0*/  FADD.FTZ R2, R115, R2 ;  /* 0x0000000273027221 */ /* 0x000fc40000010000 */
[----:B------:R-:W2:Y:S01]  /*147c0*/  MUFU.EX2 R58, R167 ;  /* 0x000000a7003a7308 */ /* 0x000ea20000000800 */
[----:B------:R-:W-:Y:S01]  /*147d0*/  FADD.FTZ R0, R112, R0 ;  /* 0x0000000070007221 */ /* 0x000fe20000010000 */
[----:B------:R-:W-:Y:S01]  /*147e0*/  FADD.FTZ R4, R104, R4 ;  /* 0x0000000468047221 */ /* 0x000fe20000010000 */
[----:B------:R1:W5:Y:S01]  /*147f0*/  LDL.LU R243, [R1+0x98] ;  /* 0x0000980001f37983 */ /* 0x0003620000300800 */
[----:B------:R-:W4:Y:S01]  /*14800*/  MUFU.EX2 R11, R175 ;  /* 0x000000af000b7308 */ /* 0x000f220000000800 */
[----:B------:R-:W-:-:S03]  /*14810*/  FADD.FTZ R3, R100, R3 ;  /* 0x0000000364037221 */ /* 0x000fc60000010000 */
        /* <DEDUP_REMOVED lines=13> */
[----:B-1----:R-:W-:-:S03]  /*148f0*/  FADD.FTZ R4, R6, R4 ;  /* 0x0000000406047221 */ /* 0x002fc60000010000 */
[----:B------:R-:W1:Y:S01]  /*14900*/  MUFU.EX2 R19, R176 ;  /* 0x000000b000137308 */ /* 0x000e620000000800 */
[----:B---3--:R-:W-:-:S03]  /*14910*/  FADD.FTZ R3, R5, R3 ;  /* 0x0000000305037221 */ /* 0x008fc60000010000 */
[----:B------:R-:W-:Y:S01]  /*14920*/  MUFU.EX2 R59, R166 ;  /* 0x000000a6003b7308 */ /* 0x000fe20000000800 */
[----:B--2---:R-:W-:-:S03]  /*14930*/  FADD.FTZ R2, R58, R2 ;  /* 0x000000023a027221 */ /* 0x004fc60000010000 */
[----:B------:R-:W-:Y:S04]  /*14940*/  MUFU.EX2 R56, R138 ;  /* 0x0000008a00387308 */ /* 0x000fe80000000800 */
[----:B------:R-:W2:Y:S01]  /*14950*/  MUFU.EX2 R18, R171 ;  /* 0x000000ab00127308 */ /* 0x000ea20000000800 */
[----:B------:R-:W-:Y:S01]  /*14960*/  FADD.FTZ R0, R27, R0 ;  /* 0x000000001b007221 */ /* 0x000fe20000010000 */
[----:B----4-:R-:W-:Y:S01]  /*14970*/  FADD.FTZ R4, R11, R4 ;  /* 0x000000040b047221 */ /* 0x010fe20000010000 */
[----:B------:R-:W-:Y:S01]  /*14980*/  FADD.FTZ R3, R7, R3 ;  /* 0x0000000307037221 */ /* 0x000fe20000010000 */
[----:B------:R-:W-:Y:S01]  /*14990*/  FADD.FTZ R2, R92, R2 ;  /* 0x000000025c027221 */ /* 0x000fe20000010000 */
[----:B------:R-:W-:Y:S01]  /*149a0*/  FADD.FTZ R0, R57, R0 ;  /* 0x0000000039007221 */ /* 0x000fe20000010000 */
[----:B------:R-:W-:Y:S01]  /*149b0*/  FADD.FTZ R4, R17, R4 ;  /* 0x0000000411047221 */ /* 0x000fe20000010000 */
[----:B------:R-:W-:Y:S01]  /*149c0*/  FADD.FTZ R3, R16, R3 ;  /* 0x0000000310037221 */ /* 0x000fe20000010000 */
[----:B------:R-:W-:Y:S01]  /*149d0*/  FADD.FTZ R2, R93, R2 ;  /* 0x000000025d027221 */ /* 0x000fe20000010000 */
[----:B------:R-:W-:Y:S01]  /*149e0*/  FADD.FTZ R0, R26, R0 ;  /* 0x000000001a007221 */ /* 0x000fe20000010000 */
[----:B-1----:R-:W-:Y:S01]  /*149f0*/  FADD.FTZ R4, R19, R4 ;  /* 0x0000000413047221 */ /* 0x002fe20000010000 */
[----:B------:R-:W-:Y:S01]  /*14a00*/  F2FP.BF16.F32.PACK_AB R196, R92, R58 ;  /* 0x0000003a5cc4723e */ /* 0x000fe200000010ff */
[----:B------:R1:W5:Y:S01]  /*14a10*/  LDL.LU R242, [R1+0x94] ;  /* 0x0000940001f27983 */ /* 0x0003620000300800 */
[----:B------:R-:W-:Y:S01]  /*14a20*/  F2FP.BF16.F32.PACK_AB R197, R57, R27 ;  /* 0x0000001b39c5723e */ /* 0x000fe200000010ff */
[----:B--2---:R-:W-:Y:S01]  /*14a30*/  FADD.FTZ R3, R18, R3 ;  /* 0x0000000312037221 */ /* 0x004fe20000010000 */
[C---:B------:R-:W-:Y:S01]  /*14a40*/  F2FP.BF16.F32.PACK_AB R198, R59.reuse, R93 ;  /* 0x0000005d3bc6723e */ /* 0x040fe200000010ff */
[----:B------:R-:W-:Y:S01]  /*14a50*/  FADD.FTZ R2, R59, R2 ;  /* 0x000000023b027221 */ /* 0x000fe20000010000 */
[----:B------:R-:W-:Y:S01]  /*14a60*/  F2FP.BF16.F32.PACK_AB R199, R56, R26 ;  /* 0x0000001a38c7723e */ /* 0x000fe200000010ff */
[----:B------:R1:W5:Y:S01]  /*14a70*/  LDL.LU R235, [R1+0x90] ;  /* 0x0000900001eb7983 */ /* 0x0003620000300800 */
[----:B------:R-:W-:-:S02]  /*14a80*/  F2FP.BF16.F32.PACK_AB R200, R11, R6 ;  /* 0x000000060bc8723e */ /* 0x000fc400000010ff */
        /* <DEDUP_REMOVED lines=9> */
[----:B------:R1:W-:Y:S01]  /*14b20*/  STL [R1+0x18], R2 ;  /* 0x0000180201007387 */ /* 0x0003e20000100800 */
[----:B------:R-:W2:Y:S04]  /*14b30*/  S2R R237, SR_TID.X ;  /* 0x0000000000ed7919 */ /* 0x000ea80000002100 */
        /* <DEDUP_REMOVED lines=15> */
[----:B------:R-:W-:Y:S01]  /*14c30*/  IMAD.MOV.U32 R174, RZ, RZ, R204 ;  /* 0x000000ffffae7224 */ /* 0x000fe200078e00cc */
[----:B------:R-:W-:-:S02]  /*14c40*/  MOV R175, R208 ;  /* 0x000000d000af7202 */ /* 0x000fc40000000f00 */
[----:B------:R-:W-:Y:S02]  /*14c50*/  MOV R176, R173 ;  /* 0x000000ad00b07202 */ /* 0x000fe40000000f00 */
[----:B------:R-:W-:Y:S01]  /*14c60*/  MOV R177, R178 ;  /* 0x000000b200b17202 */ /* 0x000fe20000000f00 */
[----:B-12---:R-:W-:-:S13]  /*14c70*/  UIADD3 UR12, UPT, UPT, UR20, -0x3, URZ ;  /* 0xfffffffd140c7890 */ /* 0x006fda000fffe0ff */
.L_x_502:
[----:B------:R-:W-:-:S09]  /*14c80*/  UISETP.GE.AND UP0, UPT, UR12, URZ, UPT ;  /* 0x000000ff0c00728c */ /* 0x000fd2000bf06270 */
[----:B------:R-:W-:Y:S05]  /*14c90*/  BRA.U !UP0, `(.L_x_506) ;  /* 0x0000005508c47547 */ /* 0x000fea000b800000 */
[----:B------:R-:W1:Y:S01]  /*14ca0*/  S2R R237, SR_TID.X ;  /* 0x0000000000ed7919 */ /* 0x000e620000002100 */
[----:B------:R-:W-:Y:S01]  /*14cb0*/  VIADD R0, R179, 0x8040 ;  /* 0x00008040b3007836 */ /* 0x000fe20000000000 */
[----:B------:R-:W2:Y:S01]  /*14cc0*/  S2UR UR6, SR_CgaCtaId ;  /* 0x00000000000679c3 */ /* 0x000ea20000008800 */
[----:B------:R-:W3:Y:S01]  /*14cd0*/  LDCU UR9, c[0x0][0x440] ;  /* 0x00008800ff0977ac */ /* 0x000ee20008000800 */
[----:B------:R-:W-:Y:S01]  /*14ce0*/  MOV R234, 0x20 ;  /* 0x0000002000ea7802 */ /* 0x000fe20000000f00 */
[----:B-----5:R-:W-:Y:S01]  /*14cf0*/  IMAD.MOV.U32 R173, RZ, RZ, R174 ;  /* 0x000000ffffad7224 */ /* 0x020fe200078e00ae */
[----:B------:R4:W-:Y:S01]  /*14d00*/  STL [R1+0x34], R0 ;  /* 0x0000340001007387 */ /* 0x0009e20000100800 */
[----:B------:R-:W-:Y:S01]  /*14d10*/  IMAD.MOV.U32 R178, RZ, RZ, R175 ;  /* 0x000000ffffb27224 */ /* 0x000fe200078e00af */
[----:B------:R-:W-:Y:S01]  /*14d20*/  MOV R172, R176 ;  /* 0x000000b000ac7202 */ /* 0x000fe20000000f00 */
[----:B------:R-:W-:Y:S01]  /*14d30*/  IMAD.MOV.U32 R3, RZ, RZ, R177 ;  /* 0x000000ffff037224 */ /* 0x000fe200078e00b1 */
[----:B------:R-:W1:Y:S01]  /*14d40*/  LDC.64 R244, c[0x0][0x3c0] ;  /* 0x0000f000fff47b82 */ /* 0x000e620000000a00 */
[----:B------:R-:W-:Y:S01]  /*14d50*/  IMAD.MOV.U32 R241, RZ, RZ, 0x40 ;  /* 0x00000040fff17424 */ /* 0x000fe200078e00ff */
[----:B------:R-:W-:Y:S01]  /*14d60*/  UMOV UR8, 0x400 ;  /* 0x0000040000087882 */ /* 0x000fe20000000000 */
[----:B------:R-:W1:Y:S01]  /*14d70*/  LDCU UR7, c[0x0][0x440] ;  /* 0x00008800ff0777ac */ /* 0x000e620008000800 */
[----:B------:R-:W1:Y:S01]  /*14d80*/  LDCU UR4, c[0x0][0x45c] ;  /* 0x00008b80ff0477ac */ /* 0x000e620008000800 */
[----:B---3--:R-:W-:Y:S01]  /*14d90*/  ISETP.GE.AND P1, PT, R233, UR9, PT ;  /* 0x00000009e9007c0c */ /* 0x008fe2000bf26270 */
[----:B--2---:R-:W-:Y:S01]  /*14da0*/  ULEA UR6, UR6, UR8, 0x18 ;  /* 0x0000000806067291 */ /* 0x004fe2000f8ec0ff */
[----:B----4-:R-:W-:Y:S01]  /*14db0*/  VIADD R0, R179, 0x8000 ;  /* 0x00008000b3007836 */ /* 0x010fe20000000000 */
[----:B-1----:R-:W-:-:S02]  /*14dc0*/  LOP3.LUT P0, RZ, R237, 0x2, RZ, 0xc0, !PT ;  /* 0x00000002edff7812 */ /* 0x002fc4000780c0ff */
[C---:B------:R-:W-:Y:S02]  /*14dd0*/  SHF.L.U32 R239, R237.reuse, 0x6, RZ ;  /* 0x00000006edef7819 */ /* 0x040fe400000006ff */
[----:B------:R1:W-:Y:S01]  /*14de0*/  STL [R1+0x30], R0 ;  /* 0x0000300001007387 */ /* 0x0003e20000100800 */
[----:B------:R-:W-:Y:S02]  /*14df0*/  SEL R234, R234, 0xffffffe0, !P0 ;  /* 0xffffffe0eaea7807 */ /* 0x000fe40004000000 */
[----:B------:R-:W-:Y:S02]  /*14e00*/  LOP3.LUT R240, R237, 0x8, RZ, 0xc0, !PT ;  /* 0x00000008edf07812 */ /* 0x000fe400078ec0ff */
[----:B------:R-:W-:Y:S01]  /*14e10*/  LOP3.LUT R238, R239, 0x400, RZ, 0xc0, !PT ;  /* 0x00000400efee7812 */ /* 0x000fe200078ec0ff */
[----:B------:R-:W-:Y:S01]  /*14e20*/  IMAD.IADD R236, R235, 0x1, R234 ;  /* 0x00000001ebec7824 */ /* 0x000fe200078e02ea */
[----:B------:R-:W-:Y:S01]  /*14e30*/  IADD3 R232, PT, PT, R234, R179, RZ ;  /* 0x000000b3eae87210 */ /* 0x000fe20007ffe0ff */
[----:B------:R-:W-:Y:S06]  /*14e40*/  BRA `(.L_x_507) ;  /* 0x0000000400747947 */ /* 0x000fec0003800000 */
.L_x_509:
[----:B------:R-:W1:Y:S01]  /*14e50*/  LDC.64 R176, c[0x0][0x3b8] ;  /* 0x0000ee00ffb07b82 */ /* 0x000e620000000a00 */
[----:B------:R-:W-:Y:S01]  /*14e60*/  UIADD3 UR8, UPT, UPT, UR12, -0x1, URZ ;  /* 0xffffffff0c087890 */ /* 0x000fe2000fffe0ff */
[----:B------:R-:W-:Y:S02]  /*14e70*/  ISETP.GE.AND P1, PT, R233, UR7, PT ;  /* 0x00000007e9007c0c */ /* 0x000fe4000bf26270 */
[----:B------:R-:W-:Y:S03]  /*14e80*/  LOP3.LUT R208, R249, 0x1f8, RZ, 0xc0, !PT ;  /* 0x000001f8f9d07812 */ /* 0x000fe600078ec0ff */
[----:B-1----:R-:W-:Y:S04]  /*14e90*/  IMAD.WIDE.U32 R204, R176, UR8, RZ ;  /* 0x00000008b0cc7c25 */ /* 0x002fe8000f8e00ff */
[C---:B------:R-:W-:Y:S02]  /*14ea0*/  IMAD R205, R177.reuse, UR8, R205 ;  /* 0x00000008b1cd7c24 */ /* 0x040fe4000f8e02cd */
[C---:B------:R-:W-:Y:S02]  /*14eb0*/  IMAD.SHL.U32 R174, R204.reuse, 0x80, RZ ;  /* 0x00000080ccae7824 */ /* 0x040fe400078e00ff */
[C---:B------:R-:W-:Y:S01]  /*14ec0*/  @!P2 IMAD R210, R177.reuse, 0x30, RZ ;  /* 0x00000030b1d2a824 */ /* 0x040fe200078e02ff */
[----:B------:R-:W-:Y:S01]  /*14ed0*/  SHF.L.U64.HI R175, R204, 0x7, R205 ;  /* 0x00000007ccaf7819 */ /* 0x000fe200000102cd */
[--C-:B------:R-:W-:Y:S01]  /*14ee0*/  @!P2 IMAD.MOV.U32 R218, RZ, RZ, R174.reuse ;  /* 0x000000ffffdaa224 */ /* 0x100fe200078e00ae */
[----:B------:R-:W-:Y:S01]  /*14ef0*/  @!P1 LEA R224, P6, R174, R246, 0x1 ;  /* 0x000000f6aee09211 */ /* 0x000fe200078c08ff */
[--C-:B------:R-:W-:Y:S01]  /*14f00*/  @!P2 IMAD.MOV.U32 R212, RZ, RZ, R174.reuse ;  /* 0x000000ffffd4a224 */ /* 0x100fe200078e00ae */
[CC--:B------:R-:W-:Y:S01]  /*14f10*/  @!P2 LEA R2, P5, R176.reuse, R174.reuse, 0x4 ;  /* 0x000000aeb002a211 */ /* 0x0c0fe200078a20ff */
[--C-:B------:R-:W-:Y:S01]  /*14f20*/  @!P2 IMAD.MOV.U32 R219, RZ, RZ, R175.reuse ;  /* 0x000000ffffdba224 */ /* 0x100fe200078e00af */
[CC--:B------:R-:W-:Y:S01]  /*14f30*/  @!P2 LEA R206, P4, R176.reuse, R174.reuse, 0x5 ;  /* 0x000000aeb0cea211 */ /* 0x0c0fe200078828ff */
[--C-:B------:R-:W-:Y:S01]  /*14f40*/  @!P2 IMAD.MOV.U32 R213, RZ, RZ, R175.reuse ;  /* 0x000000ffffd5a224 */ /* 0x100fe200078e00af */
[C---:B------:R-:W-:Y:S01]  /*14f50*/  @!P2 LEA R207, P3, R176.reuse, R174, 0x6 ;  /* 0x000000aeb0cfa211 */ /* 0x040fe200078630ff */
[----:B------:R-:W-:Y:S01]  /*14f60*/  @!P2 IMAD.WIDE.U32 R204, R176, 0x30, R174 ;  /* 0x00000030b0cca825 */ /* 0x000fe200078e00ae */
[----:B------:R-:W-:Y:S02]  /*14f70*/  @!P1 LEA.HI.X R211, R174, R243, R175, 0x1, P6 ;  /* 0x000000f3aed39211 */ /* 0x000fe400030f0caf */
[CC--:B------:R-:W-:Y:S01]  /*14f80*/  @!P2 LEA.HI.X R209, R176.reuse, R175.reuse, R177, 0x4, P5 ;  /* 0x000000afb0d1a211 */ /* 0x0c0fe200028f24b1 */
[C---:B------:R-:W-:Y:S01]  /*14f90*/  @!P2 IMAD.WIDE.U32 R218, R176.reuse, 0x60, R218 ;  /* 0x00000060b0daa825 */ /* 0x040fe200078e00da */
[CCC-:B------:R-:W-:Y:S02]  /*14fa0*/  @!P2 LEA.HI.X R215, R176.reuse, R175.reuse, R177.reuse, 0x5, P4 ;  /* 0x000000afb0d7a211 */ /* 0x1c0fe400020f2cb1 */
[C---:B------:R-:W-:Y:S01]  /*14fb0*/  @!P2 LEA.HI.X R225, R176.reuse, R175, R177, 0x6, P3 ;  /* 0x000000afb0e1a211 */ /* 0x040fe200018f34b1 */
[----:B------:R-:W-:Y:S01]  /*14fc0*/  @!P2 IMAD.WIDE.U32 R174, R176, 0x50, R174 ;  /* 0x00000050b0aea825 */ /* 0x000fe200078e00ae */
[-C--:B------:R-:W-:Y:S02]  /*14fd0*/  @!P2 LEA R220, P3, R2, R246.reuse, 0x1 ;  /* 0x000000f602dca211 */ /* 0x080fe400078608ff */
[-C--:B------:R-:W-:Y:S01]  /*14fe0*/  @!P2 LEA R216, P4, R206, R246.reuse, 0x1 ;  /* 0x000000f6ced8a211 */ /* 0x080fe200078808ff */
[----:B------:R-:W-:Y:S01]  /*14ff0*/  @!P2 IMAD.WIDE.U32 R212, R176, 0x70, R212 ;  /* 0x00000070b0d4a825 */ /* 0x000fe200078e00d4 */
[----:B------:R-:W-:Y:S02]  /*15000*/  LOP3.LUT R176, R208, 0x38, R237, 0x78, !PT ;  /* 0x00000038d0b07812 */ /* 0x000fe400078e78ed */
[-C--:B------:R-:W-:Y:S01]  /*15010*/  @!P2 LEA.HI.X R221, R2, R243.reuse, R209, 0x1, P3 ;  /* 0x000000f302dda211 */ /* 0x080fe200018f0cd1 */
[C---:B------:R-:W-:Y:S01]  /*15020*/  @!P2 IMAD R209, R177.reuse, 0x50, RZ ;  /* 0x00000050b1d1a824 */ /* 0x040fe200078e02ff */
[----:B------:R-:W-:Y:S01]  /*15030*/  LOP3.LUT R176, R176, 0x1e00, R249, 0xf8, !PT ;  /* 0x00001e00b0b07812 */ /* 0x000fe200078ef8f9 */
[C---:B------:R-:W-:Y:S01]  /*15040*/  @!P2 IMAD R208, R177.reuse, 0x60, RZ ;  /* 0x00000060b1d0a824 */ /* 0x040fe200078e02ff */
[-C--:B------:R-:W-:Y:S01]  /*15050*/  @!P2 LEA.HI.X R217, R206, R243.reuse, R215, 0x1, P4 ;  /* 0x000000f3ced9a211 */ /* 0x080fe200020f0cd7 */
[----:B------:R-:W-:Y:S01]  /*15060*/  @!P2 IMAD R2, R177, 0x70, RZ ;  /* 0x00000070b102a824 */ /* 0x000fe200078e02ff */
[----:B------:R-:W-:Y:S01]  /*15070*/  LEA R242, R176, UR6, 0x1 ;  /* 0x00000006b0f27c11 */ /* 0x000fe2000f8e08ff */
[----:B------:R-:W-:Y:S01]  /*15080*/  @!P1 IMAD.MOV.U32 R176, RZ, RZ, R224 ;  /* 0x000000ffffb09224 */ /* 0x000fe200078e00e0 */
[-C--:B------:R-:W-:Y:S01]  /*15090*/  @!P2 LEA R214, P3, R207, R246.reuse, 0x1 ;  /* 0x000000f6cfd6a211 */ /* 0x080fe200078608ff */
[----:B------:R-:W-:Y:S01]  /*150a0*/  @!P1 IMAD.MOV.U32 R177, RZ, RZ, R211 ;  /* 0x000000ffffb19224 */ /* 0x000fe200078e00d3 */
[-C--:B------:R-:W-:Y:S01]  /*150b0*/  @!P2 LEA R206, P4, R218, R246.reuse, 0x1 ;  /* 0x000000f6dacea211 */ /* 0x080fe200078808ff */
[----:B------:R-:W-:Y:S01]  /*150c0*/  @!P2 IMAD.IADD R209, R209, 0x1, R175 ;  /* 0x00000001d1d1a824 */ /* 0x000fe200078e02af */
[-C--:B------:R-:W-:Y:S01]  /*150d0*/  @!P2 LEA.HI.X R215, R207, R243.reuse, R225, 0x1, P3 ;  /* 0x000000f3cfd7a211 */ /* 0x080fe200018f0ce1 */
[----:B------:R-:W-:Y:S01]  /*150e0*/  @!P2 IMAD.IADD R175, R208, 0x1, R219 ;  /* 0x00000001d0afa824 */ /* 0x000fe200078e02db */
[----:B------:R-:W-:Y:S01]  /*150f0*/  @!PT LDS RZ, [RZ] ;  /* 0x00000000fffff984 */ /* 0x000fe20000000800 */
[----:B------:R-:W-:Y:S01]  /*15100*/  @!PT LDS RZ, [RZ] ;  /* 0x00000000fffff984 */ /* 0x000fe20000000800 */
[----:B------:R-:W-:Y:S01]  /*15110*/  @!PT LDS RZ, [RZ] ;  /* 0x00000000fffff984 */ /* 0x000fe20000000800 */
[----:B------:R1:W-:Y:S01]  /*15120*/  @!P1 LDGSTS.E.BYPASS.LTC128B.128 [R242+0x4000], desc[UR22][R176.64] ;  /* 0x04000000b0f29fae */ /* 0x0003e2000b981a16 */
[-C--:B------:R-:W-:Y:S01]  /*15130*/  @!P2 LEA R208, P5, R174, R246.reuse, 0x1 ;  /* 0x000000f6aed0a211 */ /* 0x080fe200078a08ff */
[----:B------:R-:W-:Y:S02]  /*15140*/  @!P2 IMAD.IADD R2, R2, 0x1, R213 ;  /* 0x000000010202a824 */ /* 0x000fe400078e02d5 */
        /* <DEDUP_REMOVED lines=14> */
[----:B-1----:R-:W-:Y:S01]  /*15230*/  @!P2 IMAD.IADD R177, R210, 0x1, R205 ;  /* 0x00000001d2b1a824 */ /* 0x002fe200078e02cd */
[-C--:B------:R-:W-:Y:S02]  /*15240*/  @!P2 LEA R210, P6, R204, R246.reuse, 0x1 ;  /* 0x000000f6ccd2a211 */ /* 0x080fe400078c08ff */
[----:B------:R-:W-:Y:S02]  /*15250*/  @!P2 LEA R176, P3, R212, R246, 0x1 ;  /* 0x000000f6d4b0a211 */ /* 0x000fe400078608ff */
[-C--:B------:R-:W-:Y:S02]  /*15260*/  @!P2 LEA.HI.X R211, R204, R243.reuse, R177, 0x1, P6 ;  /* 0x000000f3ccd3a211 */ /* 0x080fe400030f0cb1 */
[----:B------:R-:W-:Y:S03]  /*15270*/  @!P2 LEA.HI.X R177, R212, R243, R2, 0x1, P3 ;  /* 0x000000f3d4b1a211 */ /* 0x000fe600018f0c02 */
        /* <DEDUP_REMOVED lines=26> */
.L_x_507:
[----:B------:R-:W-:Y:S01]  /*15420*/  ISETP.GE.AND P2, PT, R233, UR7, PT ;  /* 0x00000007e9007c0c */ /* 0x000fe2000bf46270 */
[----:B------:R-:W-:Y:S01]  /*15430*/  IMAD.WIDE.U32 R6, R244, UR12, RZ ;  /* 0x0000000cf4067c25 */ /* 0x000fe2000f8e00ff */
[----:B------:R-:W-:Y:S04]  /*15440*/  DEPBAR.LE SB0, 0x0 ;  /* 0x000080000000791a */ /* 0x000fe80000000000 */
[----:B------:R-:W-:Y:S01]  /*15450*/  IMAD R7, R245, UR12, R7 ;  /* 0x0000000cf5077c24 */ /* 0x000fe2000f8e0207 */
[----:B------:R-:W-:Y:S01]  /*15460*/  BAR.SYNC.DEFER_BLOCKING 0x0 ;  /* 0x0000000000007b1d */ /* 0x000fe20000010000 */
[C---:B------:R-:W-:Y:S01]  /*15470*/  SHF.L.U32 R4, R6.reuse, 0x7, RZ ;  /* 0x0000000706047819 */ /* 0x040fe200000006ff */
[C---:B------:R-:W-:Y:S01]  /*15480*/  IMAD.SHL.U32 R249, R237.reuse, 0x8, RZ ;  /* 0x00000008edf97824 */ /* 0x040fe200078e00ff */
[----:B------:R-:W-:Y:S01]  /*15490*/  SHF.L.U32 R175, R237, 0x1, RZ ;  /* 0x00000001edaf7819 */ /* 0x000fe200000006ff */
[----:B------:R-:W-:Y:S01]  /*154a0*/  UISETP.NE.AND UP0, UPT, UR12, URZ, UPT ;  /* 0x000000ff0c00728c */ /* 0x000fe2000bf05270 */
[----:B------:R-:W-:Y:S01]  /*154b0*/  SHF.L.U64.HI R5, R6, 0x7, R7 ;  /* 0x0000000706057819 */ /* 0x000fe20000010207 */
[--C-:B------:R-:W-:Y:S01]  /*154c0*/  @!P2 IMAD.MOV.U32 R10, RZ, RZ, R4.reuse ;  /* 0x000000ffff0aa224 */ /* 0x100fe200078e0004 */
[CC--:B------:R-:W-:Y:S01]  /*154d0*/  @!P2 LEA R6, P0, R244.reuse, R4.reuse, 0x6 ;  /* 0x00000004f406a211 */ /* 0x0c0fe200078030ff */
[C---:B------:R-:W-:Y:S01]  /*154e0*/  @!P2 IMAD R14, R245.reuse, 0x60, RZ ;  /* 0x00000060f50ea824 */ /* 0x040fe200078e02ff */
[C---:B-12---:R-:W-:Y:S01]  /*154f0*/  @!P2 LEA R0, P4, R244.reuse, R4, 0x4 ;  /* 0x00000004f400a211 */ /* 0x046fe200078820ff */
[C---:B------:R-:W-:Y:S01]  /*15500*/  @!P2 IMAD R15, R245.reuse, 0x70, RZ ;  /* 0x00000070f50fa824 */ /* 0x040fe200078e02ff */
[-CC-:B------:R-:W-:Y:S01]  /*15510*/  @!P2 LEA.HI.X R9, R244, R5.reuse, R245.reuse, 0x6, P0 ;  /* 0x00000005f409a211 */ /* 0x180fe200000f34f5 */
[----:B------:R-:W-:Y:S01]  /*15520*/  STL [R1+0x14], R249 ;  /* 0x000014f901007387 */ /* 0x000fe20000100800 */
[-C--:B------:R-:W-:Y:S02]  /*15530*/  @!P2 LEA R24, P0, R6, R248.reuse, 0x1 ;  /* 0x000000f80618a211 */ /* 0x080fe400078008ff */
[----:B------:R-:W-:Y:S01]  /*15540*/  @!P2 LEA.HI.X R7, R244, R5, R245, 0x4, P4 ;  /* 0x00000005f407a211 */ /* 0x000fe200020f24f5 */
[----:B------:R-:W-:Y:S01]  /*15550*/  STL [R1+0x2c], R175 ;  /* 0x00002caf01007387 */ /* 0x000fe20000100800 */
[-C--:B------:R-:W-:Y:S02]  /*15560*/  @!P2 LEA.HI.X R25, R6, R247.reuse, R9, 0x1, P0 ;  /* 0x000000f70619a211 */ /* 0x080fe400000f0c09 */
[-C--:B------:R-:W-:Y:S02]  /*15570*/  @!P1 LEA R12, P0, R4, R248.reuse, 0x1 ;  /* 0x000000f8040c9211 */ /* 0x080fe400078008ff */
[----:B------:R-:W-:Y:S02]  /*15580*/  @!P2 LEA R22, P4, R0, R248, 0x1 ;  /* 0x000000f80016a211 */ /* 0x000fe400078808ff */
[-C--:B------:R-:W-:Y:S02]  /*15590*/  @!P1 LEA.HI.X R13, R4, R247.reuse, R5, 0x1, P0 ;  /* 0x000000f7040d9211 */ /* 0x080fe400000f0c05 */
[----:B------:R-:W-:Y:S01]  /*155a0*/  @!P2 LEA.HI.X R23, R0, R247, R7, 0x1, P4 ;  /* 0x000000f70017a211 */ /* 0x000fe200020f0c07 */
[C---:B------:R-:W-:Y:S01]  /*155b0*/  @!P2 IMAD.WIDE.U32 R6, R244.reuse, 0x30, R4 ;  /* 0x00000030f406a825 */ /* 0x040fe200078e0004 */
[C---:B------:R-:W-:Y:S01]  /*155c0*/  @!P2 LEA R2, P3, R244.reuse, R4, 0x5 ;  /* 0x00000004f402a211 */ /* 0x040fe200078628ff */
[----:B------:R-:W-:Y:S01]  /*155d0*/  @!PT LDS RZ, [RZ] ;  /* 0x00000000fffff984 */ /* 0x000fe20000000800 */
[----:B------:R-:W-:Y:S01]  /*155e0*/  @!PT LDS RZ, [RZ] ;  /* 0x00000000fffff984 */ /* 0x000fe20000000800 */
[----:B------:R-:W-:Y:S01]  /*155f0*/  @!PT LDS RZ, [RZ] ;  /* 0x00000000fffff984 */ /* 0x000fe20000000800 */
[----:B------:R1:W-:Y:S01]  /*15600*/  @!P1 LDGSTS.E.BYPASS.LTC128B.128 [R242+0x8000], desc[UR22][R12.64] ;  /* 0x080000000cf29fae */ /* 0x0003e2000b981a16 */
[-C--:B------:R-:W-:Y:S01]  /*15610*/  @!P2 MOV R11, R5.reuse ;  /* 0x00000005000ba202 */ /* 0x080fe20000000f00 */
[----:B------:R-:W-:Y:S01]  /*15620*/  @!P2 IMAD R0, R245, 0x30, RZ ;  /* 0x00000030f500a824 */ /* 0x000fe200078e02ff */
[-C--:B------:R-:W-:Y:S02]  /*15630*/  @!P2 LEA.HI.X R8, R244, R5.reuse, R245, 0x5, P3 ;  /* 0x00000005f408a211 */ /* 0x080fe400018f2cf5 */
[----:B------:R-:W-:Y:S01]  /*15640*/  @!P2 LEA R20, P3, R2, R248, 0x1 ;  /* 0x000000f80214a211 */ /* 0x000fe200078608ff */
[----:B------:R-:W-:Y:S01]  /*15650*/  @!P2 IMAD.IADD R0, R0, 0x1, R7 ;  /* 0x000000010000a824 */ /* 0x000fe200078e0207 */
[----:B------:R-:W-:Y:S01]  /*15660*/  @!P2 MOV R9, R5 ;  /* 0x000000050009a202 */ /* 0x000fe20000000f00 */
[----:B------:R-:W-:Y:S01]  /*15670*/  @P1 STS.128 [R242+0x8000], RZ ;  /* 0x008000fff2001388 */ /* 0x000fe20000000c00 */
[----:B------:R-:W-:Y:S01]  /*15680*/  @!P2 LEA.HI.X R21, R2, R247, R8, 0x1, P3 ;  /* 0x000000f70215a211 */ /* 0x000fe200018f0c08 */
[--C-:B------:R-:W-:Y:S01]  /*15690*/  @!P2 IMAD.MOV.U32 R8, RZ, RZ, R4.reuse ;  /* 0x000000ffff08a224 */ /* 0x100fe200078e0004 */
[----:B------:R-:W-:Y:S01]  /*156a0*/  LOP3.LUT R233, R249, 0x38, RZ, 0xc0, !PT ;  /* 0x00000038f9e97812 */ /* 0x000fe200078ec0ff */
[C---:B------:R-:W-:Y:S03]  /*156b0*/  @!P2 IMAD.WIDE.U32 R4, R244.reuse, 0x50, R4 ;  /* 0x00000050f404a825 */ /* 0x040fe600078e0004 */
[----:B------:R-:W-:Y:S01]  /*156c0*/  LOP3.LUT R204, R233, 0x1c0, R239, 0xf8, !PT ;  /* 0x000001c0e9cc7812 */ /* 0x000fe200078ef8ef */
[----:B------:R-:W-:Y:S01]  /*156d0*/  @P2 STS.128 [R242+0x8800], RZ ;  /* 0x008800fff2002388 */ /* 0x000fe20000000c00 */
[----:B------:R-:W-:Y:S02]  /*156e0*/  @!P2 IMAD R2, R245, 0x50, RZ ;  /* 0x00000050f502a824 */ /* 0x000fe400078e02ff */
[----:B------:R-:W-:Y:S01]  /*156f0*/  @!P2 IMAD.WIDE.U32 R10, R244, 0x60, R10 ;  /* 0x00000060f40aa825 */ /* 0x000fe200078e000a */
[----:B------:R-:W-:Y:S02]  /*15700*/  LOP3.LUT R204, R204, R240, RZ, 0x3c, !PT ;  /* 0x000000f0cccc7212 */ /* 0x000fe400078e3cff */
[----:B------:R-:W-:Y:S01]  /*15710*/  @!P2 IADD3 R2, PT, PT, R2, R5, RZ ;  /* 0x000000050202a210 */ /* 0x000fe20007ffe0ff */
[----:B------:R-:W-:Y:S01]  /*15720*/  @!P2 IMAD.WIDE.U32 R8, R244, 0x70, R8 ;  /* 0x00000070f408a825 */ /* 0x000fe200078e0008 */
[----:B------:R-:W-:Y:S01]  /*15730*/  @!PT LDS RZ, [RZ] ;  /* 0x00000000fffff984 */ /* 0x000fe20000000800 */
[----:B------:R-:W-:Y:S01]  /*15740*/  @!PT LDS RZ, [RZ] ;  /* 0x00000000fffff984 */ /* 0x000fe20000000800 */
[----:B------:R-:W-:Y:S01]  /*15750*/  @!PT LDS RZ, [RZ] ;  /* 0x00000000fffff984 */ /* 0x000fe20000000800 */
[----:B------:R-:W-:Y:S02]  /*15760*/  @!P2 LDGSTS.E.BYPASS.LTC128B.128 [R242+0x8800], desc[UR22][R22.64] ;  /* 0x0880000016f2afae */ /* 0x000fe4000b981a16 */
[-C--:B------:R-:W-:Y:S01]  /*15770*/  @!P2 LEA R16, P3, R10, R248.reuse, 0x1 ;  /* 0x000000f80a10a211 */ /* 0x080fe200078608ff */
[----:B------:R-:W-:Y:S01]  /*15780*/  @!P2 IMAD.IADD R5, R14, 0x1, R11 ;  /* 0x000000010e05a824 */ /* 0x000fe200078e020b */
[-C--:B-1----:R-:W-:Y:S02]  /*15790*/  @!P2 LEA R12, P5, R6, R248.reuse, 0x1 ;  /* 0x000000f8060ca211 */ /* 0x082fe400078a08ff */
[-C--:B------:R-:W-:Y:S02]  /*157a0*/  @!P2 LEA R14, P4, R4, R248.reuse, 0x1 ;  /* 0x000000f8040ea211 */ /* 0x080fe400078808ff */
[----:B------:R-:W-:Y:S01]  /*157b0*/  @P2 STS.128 [R242+0x9000], RZ ;  /* 0x009000fff2002388 */ /* 0x000fe20000000c00 */
[----:B------:R-:W-:Y:S02]  /*157c0*/  @!P2 LEA.HI.X R13, R6, R247, R0, 0x1, P5 ;  /* 0x000000f7060da211 */ /* 0x000fe400028f0c00 */
[----:B------:R-:W-:Y:S02]  /*157d0*/  @!P2 IADD3 R7, PT, PT, R15, R9, RZ ;  /* 0x000000090f07a210 */ /* 0x000fe40007ffe0ff */
[-C--:B------:R-:W-:Y:S02]  /*157e0*/  @!P2 LEA.HI.X R15, R4, R247.reuse, R2, 0x1, P4 ;  /* 0x000000f7040fa211 */ /* 0x080fe400020f0c02 */
[-C--:B------:R-:W-:Y:S01]  /*157f0*/  @!P2 LEA.HI.X R17, R10, R247.reuse, R5, 0x1, P3 ;  /* 0x000000f70a11a211 */ /* 0x080fe200018f0c05 */
[----:B------:R-:W-:Y:S01]  /*15800*/  @!PT LDS RZ, [RZ] ;  /* 0x00000000fffff984 */ /* 0x000fe20000000800 */
[----:B------:R-:W-:Y:S01]  /*15810*/  @!PT LDS RZ, [RZ] ;  /* 0x00000000fffff984 */ /* 0x000fe20000000800 */
[----:B------:R-:W-:Y:S01]  /*15820*/  @!PT LDS RZ, [RZ] ;  /* 0x00000000fffff984 */ /* 0x000fe20000000800 */
[----:B------:R-:W-:Y:S01]  /*15830*/  @!P2 LDGSTS.E.BYPASS.LTC128B.128 [R242+0x9000], desc[UR22][R20.64] ;  /* 0x0900000014f2afae */ /* 0x000fe2000b981a16 */
[----:B------:R-:W-:Y:S02]  /*15840*/  @!P2 LEA R18, P0, R8, R248, 0x1 ;  /* 0x000000f80812a211 */ /* 0x000fe400078008ff */
[----:B------:R-:W-:Y:S02]  /*15850*/  LEA R204, R204, R238, 0x1 ;  /* 0x000000eecccc7211 */ /* 0x000fe400078e08ff */
[----:B------:R-:W-:Y:S02]  /*15860*/  @!P2 LEA.HI.X R19, R8, R247, R7, 0x1, P0 ;  /* 0x000000f70813a211 */ /* 0x000fe400000f0c07 */
[----:B------:R-:W-:Y:S01]  /*15870*/  LOP3.LUT P0, RZ, R237, 0x4, RZ, 0xc0, !PT ;  /* 0x00000004edff7812 */ /* 0x000fe2000780c0ff */
[----:B------:R-:W-:Y:S01]  /*15880*/  @P2 STS.128 [R242+0x9800], RZ ;  /* 0x009800fff2002388 */ /* 0x000fe20000000c00 */
[----:B------:R-:W-:Y:S05]  /*15890*/  VIADD R174, R204, UR6 ;  /* 0x00000006ccae7c36 */ /* 0x000fea0008000000 */
[C---:B------:R-:W-:Y:S02]  /*158a0*/  IADD3 R0, PT, PT, R174.reuse, R234, RZ ;  /* 0x000000eaae007210 */ /* 0x040fe40007ffe0ff */
        /* <DEDUP_REMOVED lines=25> */
[----:B------:R-:W-:Y:S08]  /*15a40*/  LDSM.16.M88.4 R124, [R235+0x2000] ;  /* 0x00200000eb7c783b */ /* 0x000ff00000000200 */
[----:B------:R-:W-:Y:S08]  /*15a50*/  LDSM.16.M88.4 R32, [R204+UR6+0x4800] ;  /* 0x00480006cc20783b */ /* 0x000ff00008000200 */
[----:B-1----:R-:W1:Y:S08]  /*15a60*/  LDSM.16.M88.4 R16, [R204+UR6+0x4000] ;  /* 0x00400006cc10783b */ /* 0x002e700008000200 */
[----:B------:R-:W0:Y:S08]  /*15a70*/  LDGDEPBAR ;  /* 0x00000000000079af */ /* 0x000e300000000000 */
[----:B------:R-:W2:Y:S08]  /*15a80*/  LDSM.16.M88.4 R48, [R204+UR6+0x5000] ;  /* 0x00500006cc30783b */ /* 0x000eb00008000200 */
[----:B------:R-:W3:Y:S08]  /*15a90*/  LDSM.16.M88.4 R64, [R204+UR6+0x5800] ;  /* 0x00580006cc40783b */ /* 0x000ef00008000200 */
[----:B------:R-:W4:Y:S08]  /*15aa0*/  LDSM.16.M88.4 R80, [R204+UR6+0x6000] ;  /* 0x00600006cc50783b */ /* 0x000f300008000200 */
[----:B------:R-:W5:Y:S01]  /*15ab0*/  LDSM.16.M88.4 R96, [R204+UR6+0x6800] ;  /* 0x00680006cc60783b */ /* 0x000f620008000200 */
[-C--:B-1----:R-:W-:Y:S07]  /*15ac0*/  HMMA.16816.F32.BF16 R4, R128, R16.reuse, RZ ;  /* 0x000000108004723c */ /* 0x082fee00000418ff */
[----:B------:R-:W1:Y:S01]  /*15ad0*/  LDSM.16.M88.4 R112, [R204+UR6+0x7000] ;  /* 0x00700006cc70783b */ /* 0x000e620008000200 */
[C---:B------:R-:W-:Y:S07]  /*15ae0*/  HMMA.16816.F32.BF16 R8, R124.reuse, R16, RZ ;  /* 0x000000107c08723c */ /* 0x040fee00000418ff */
[----:B------:R-:W1:Y:S01]  /*15af0*/  LDSM.16.M88.4 R204, [R204+UR6+0x7800] ;  /* 0x00780006cccc783b */ /* 0x000e620008000200 */
[-C--:B------:R-:W-:Y:S07]  /*15b00*/  HMMA.16816.F32.BF16 R12, R124, R18.reuse, RZ ;  /* 0x000000127c0c723c */ /* 0x080fee00000418ff */
[----:B------:R-:W-:Y:S01]  /*15b10*/  LDSM.16.M88.4 R208, [R236] ;  /* 0x00000000ecd0783b */ /* 0x000fe20000000200 */
[C---:B------:R-:W-:Y:S07]  /*15b20*/  HMMA.16816.F32.BF16 R16, R128.reuse, R18, RZ ;  /* 0x000000128010723c */ /* 0x040fee00000418ff */
[----:B------:R-:W1:Y:S01]  /*15b30*/  LDSM.16.M88.4 R212, [R0+0x4000] ;  /* 0x0040000000d4783b */ /* 0x000e620000000200 */
[-C--:B------:R-:W-:Y:S07]  /*15b40*/  HMMA.16816.F32.BF16 R20, R128, R32.reuse, RZ ;  /* 0x000000208014723c */ /* 0x080fee00000418ff */
[----:B------:R-:W1:Y:S01]  /*15b50*/  LDSM.16.M88.4 R216, [R236+0x2000] ;  /* 0x00200000ecd8783b */ /* 0x000e620000000200 */
[C---:B------:R-:W-:Y:S07]  /*15b60*/  HMMA.16816.F32.BF16 R24, R124.reuse, R32, RZ ;  /* 0x000000207c18723c */ /* 0x040fee00000418ff */
[----:B------:R-:W1:Y:S01]  /*15b70*/  LDSM.16.M88.4 R220, [R0+0x4800] ;  /* 0x0048000000dc783b */ /* 0x000e620000000200 */
[-C--:B------:R-:W-:Y:S07]  /*15b80*/  HMMA.16816.F32.BF16 R28, R124, R34.reuse, RZ ;  /* 0x000000227c1c723c */ /* 0x080fee00000418ff */
[----:B------:R-:W1:Y:S01]  /*15b90*/  LDSM.16.M88.4 R224, [R0+0x5000] ;  /* 0x0050000000e0783b */ /* 0x000e620000000200 */
[C---:B------:R-:W-:Y:S07]  /*15ba0*/  HMMA.16816.F32.BF16 R32, R128.reuse, R34, RZ ;  /* 0x000000228020723c */ /* 0x040fee00000418ff */
[----:B------:R-:W1:Y:S01]  /*15bb0*/  LDSM.16.M88.4 R228, [R0+0x5800] ;  /* 0x0058000000e4783b */ /* 0x000e620000000200 */
[-C--:B--2---:R-:W-:Y:S08]  /*15bc0*/  HMMA.16816.F32.BF16 R36, R128, R48.reuse, RZ ;  /* 0x000000308024723c */ /* 0x084ff000000418ff */
[C---:B------:R-:W-:Y:S08]  /*15bd0*/  HMMA.16816.F32.BF16 R40, R124.reuse, R48, RZ ;  /* 0x000000307c28723c */ /* 0x040ff000000418ff */
[-C--:B------:R-:W-:Y:S08]  /*15be0*/  HMMA.16816.F32.BF16 R44, R124, R50.reuse, RZ ;  /* 0x000000327c2c723c */ /* 0x080ff000000418ff */
[C---:B------:R-:W-:Y:S08]  /*15bf0*/  HMMA.16816.F32.BF16 R48, R128.reuse, R50, RZ ;  /* 0x000000328030723c */ /* 0x040ff000000418ff */
[-C--:B---3--:R-:W-:Y:S08]  /*15c00*/  HMMA.16816.F32.BF16 R52, R128, R64.reuse, RZ ;  /* 0x000000408034723c */ /* 0x088ff000000418ff */
[C---:B------:R-:W-:Y:S08]  /*15c10*/  HMMA.16816.F32.BF16 R56, R124.reuse, R64, RZ ;  /* 0x000000407c38723c */ /* 0x040ff000000418ff */
[-C--:B------:R-:W-:Y:S08]  /*15c20*/  HMMA.16816.F32.BF16 R60, R124, R66.reuse, RZ ;  /* 0x000000427c3c723c */ /* 0x080ff000000418ff */
[C---:B------:R-:W-:Y:S08]  /*15c30*/  HMMA.16816.F32.BF16 R64, R128.reuse, R66, RZ ;  /* 0x000000428040723c */ /* 0x040ff000000418ff */
[-C--:B----4-:R-:W-:Y:S08]  /*15c40*/  HMMA.16816.F32.BF16 R68, R128, R80.reuse, RZ ;  /* 0x000000508044723c */ /* 0x090ff000000418ff */
[C---:B------:R-:W-:Y:S08]  /*15c50*/  HMMA.16816.F32.BF16 R72, R124.reuse, R80, RZ ;  /* 0x000000507c48723c */ /* 0x040ff000000418ff */
        /* <DEDUP_REMOVED lines=29> */
[----:B------:R4:W5:Y:S07]  /*15e30*/  LDSM.16.M88.4 R224, [R0+0x7800] ;  /* 0x0078000000e0783b */ /* 0x00096e0000000200 */
[-C--:B------:R-:W-:Y:S08]  /*15e40*/  HMMA.16816.F32.BF16 R52, R208, R228.reuse, R52 ;  /* 0x000000e4d034723c */ /* 0x080ff00000041834 */
[C---:B------:R-:W-:Y:S08]  /*15e50*/  HMMA.16816.F32.BF16 R56, R216.reuse, R228, R56 ;  /* 0x000000e4d838723c */ /* 0x040ff00000041838 */
[-C--:B------:R-:W-:Y:S03]  /*15e60*/  HMMA.16816.F32.BF16 R60, R216, R230.reuse, R60 ;  /* 0x000000e6d83c723c */ /* 0x080fe6000004183c */
[----:B----4-:R-:W-:Y:S05]  /*15e70*/  SEL R0, R241, 0xffffffc0, !P0 ;  /* 0xffffffc0f1007807 */ /* 0x010fea0004000000 */
[C---:B------:R-:W-:Y:S04]  /*15e80*/  HMMA.16816.F32.BF16 R64, R208.reuse, R230, R64 ;  /* 0x000000e6d040723c */ /* 0x040fe80000041840 */
[----:B------:R-:W-:Y:S01]  /*15e90*/  IMAD.IADD R2, R235, 0x1, R0 ;  /* 0x00000001eb027824 */ /* 0x000fe200078e0200 */
[----:B------:R-:W-:Y:S02]  /*15ea0*/  IADD3 R0, PT, PT, R174, R0, RZ ;  /* 0x00000000ae007210 */ /* 0x000fe40007ffe0ff */
[----:B------:R-:W-:Y:S01]  /*15eb0*/  LOP3.LUT R174, R175, 0x6, RZ, 0xc0, !PT ;  /* 0x00000006afae7812 */ /* 0x000fe200078ec0ff */
[-C--:B-1----:R-:W-:Y:S02]  /*15ec0*/  HMMA.16816.F32.BF16 R68, R208, R204.reuse, R68 ;  /* 0x000000ccd044723c */ /* 0x082fe40000041844 */
[----:B------:R-:W-:Y:S06]  /*15ed0*/  LDSM.16.M88.4 R228, [R0+0x4800] ;  /* 0x0048000000e4783b */ /* 0x000fec0000000200 */
[C---:B------:R-:W-:Y:S02]  /*15ee0*/  HMMA.16816.F32.BF16 R72, R216.reuse, R204, R72 ;  /* 0x000000ccd848723c */ /* 0x040fe40000041848 */
[----:B------:R-:W-:Y:S06]  /*15ef0*/  STL [R1+0x28], R174 ;  /* 0x000028ae01007387 */ /* 0x000fec0000100800 */
        /* <DEDUP_REMOVED lines=13> */
[-C--:B-----5:R-:W-:Y:S08]  /*15fd0*/  HMMA.16816.F32.BF16 R116, R208, R224.reuse, R116 ;  /* 0x000000e0d074723c */ /* 0x0a0ff00000041874 */
[C---:B------:R-:W-:Y:S08]  /*15fe0*/  HMMA.16816.F32.BF16 R120, R216.reuse, R224, R120 ;  /* 0x000000e0d878723c */ /* 0x040ff00000041878 */
[-C--:B------:R-:W-:Y:S01]  /*15ff0*/  HMMA.16816.F32.BF16 R124, R216, R226.reuse, R124 ;  /* 0x000000e2d87c723c */ /* 0x080fe2000004187c */
[----:B------:R-:W3:Y:S07]  /*16000*/  LDSM.16.M88.4 R216, [R0+0x5000] ;  /* 0x0050000000d8783b */ /* 0x000eee0000000200 */
        /* <DEDUP_REMOVED lines=17> */
[----:B------:R2:W3:Y:S07]  /*16120*/  LDSM.16.M88.4 R216, [R0+0x6800] ;  /* 0x0068000000d8783b */ /* 0x0004ee0000000200 */
[-C--:B----4-:R-:W-:Y:S08]  /*16130*/  HMMA.16816.F32.BF16 R52, R204, R208.reuse, R52 ;  /* 0x000000d0cc34723c */ /* 0x090ff00000041834 */
[C---:B------:R-:W-:Y:S08]  /*16140*/  HMMA.16816.F32.BF16 R56, R220.reuse, R208, R56 ;  /* 0x000000d0dc38723c */ /* 0x040ff00000041838 */
[-C--:B------:R-:W-:Y:S03]  /*16150*/  HMMA.16816.F32.BF16 R60, R220, R210.reuse, R60 ;  /* 0x000000d2dc3c723c */ /* 0x080fe6000004183c */
[C---:B--2---:R-:W-:Y:S05]  /*16160*/  IADD3 R0, PT, PT, R234.reuse, R0, RZ ;  /* 0x00000000ea007210 */ /* 0x044fea0007ffe0ff */
[C---:B------:R-:W-:Y:S08]  /*16170*/  HMMA.16816.F32.BF16 R64, R204.reuse, R210, R64 ;  /* 0x000000d2cc40723c */ /* 0x040ff00000041840 */
[-C--:B-1----:R-:W-:Y:S08]  /*16180*/  HMMA.16816.F32.BF16 R68, R204, R212.reuse, R68 ;  /* 0x000000d4cc44723c */ /* 0x082ff00000041844 */
[C---:B------:R-:W-:Y:S08]  /*16190*/  HMMA.16816.F32.BF16 R72, R220.reuse, R212, R72 ;  /* 0x000000d4dc48723c */ /* 0x040ff00000041848 */
[-C--:B------:R-:W-:Y:S08]  /*161a0*/  HMMA.16816.F32.BF16 R76, R220, R214.reuse, R76 ;  /* 0x000000d6dc4c723c */ /* 0x080ff0000004184c */
[C---:B------:R-:W-:Y:S01]  /*161b0*/  HMMA.16816.F32.BF16 R80, R204.reuse, R214, R80 ;  /* 0x000000d6cc50723c */ /* 0x040fe20000041850 */
[----:B------:R-:W-:Y:S07]  /*161c0*/  LDSM.16.M88.4 R212, [R0+0x4000] ;  /* 0x0040000000d4783b */ /* 0x000fee0000000200 */
[-C--:B---3--:R-:W-:Y:S08]  /*161d0*/  HMMA.16816.F32.BF16 R84, R204, R216.reuse, R84 ;  /* 0x000000d8cc54723c */ /* 0x088ff00000041854 */
[C---:B------:R-:W-:Y:S04]  /*161e0*/  HMMA.16816.F32.BF16 R88, R220.reuse, R216, R88 ;  /* 0x000000d8dc58723c */ /* 0x040fe80000041858 */
[----:B------:R-:W-:Y:S02]  /*161f0*/  IMAD.IADD R216, R234, 0x1, R2 ;  /* 0x00000001ead87824 */ /* 0x000fe400078e0202 */
[----:B------:R-:W-:Y:S02]  /*16200*/  IMAD.U32 R2, RZ, RZ, UR12 ;  /* 0x0000000cff027e24 */ /* 0x000fe4000f8e00ff */
[-C--:B------:R-:W-:Y:S01]  /*16210*/  HMMA.16816.F32.BF16 R92, R220, R218.reuse, R92 ;  /* 0x000000dadc5c723c */ /* 0x080fe2000004185c */
[----:B------:R-:W1:Y:S02]  /*16220*/  LDSM.16.M88.4 R208, [R216] ;  /* 0x00000000d8d0783b */ /* 0x000e640000000200 */
[----:B------:R-:W-:Y:S04]  /*16230*/  LEA R2, R2, R174, 0x7 ;  /* 0x000000ae02027211 */ /* 0x000fe800078e38ff */
[C---:B------:R-:W-:Y:S01]  /*16240*/  IADD3 R175, PT, PT, R2.reuse, 0x1, RZ ;  /* 0x0000000102af7810 */ /* 0x040fe20007ffe0ff */
[C---:B------:R-:W-:Y:S01]  /*16250*/  HMMA.16816.F32.BF16 R96, R204.reuse, R218, R96 ;  /* 0x000000dacc60723c */ /* 0x040fe20000041860 */
[----:B------:R-:W2:Y:S03]  /*16260*/  LDSM.16.M88.4 R216, [R216+0x2000] ;  /* 0x00200000d8d8783b */ /* 0x000ea60000000200 */
[----:B------:R-:W-:Y:S01]  /*16270*/  I2FP.F32.U32 R175, R175 ;  /* 0x000000af00af7245 */ /* 0x000fe20000201000 */
[C---:B------:R-:W-:Y:S01]  /*16280*/  VIADD R174, R2.reuse, 0x8 ;  /* 0x0000000802ae7836 */ /* 0x040fe20000000000 */
[----:B------:R-:W-:Y:S01]  /*16290*/  I2FP.F32.U32 R176, R2 ;  /* 0x0000000200b07245 */ /* 0x000fe20000201000 */
[----:B------:R-:W-:Y:S01]  /*162a0*/  VIADD R177, R2, 0x11 ;  /* 0x0000001102b17836 */ /* 0x000fe20000000000 */
[-C--:B------:R-:W-:Y:S03]  /*162b0*/  HMMA.16816.F32.BF16 R100, R204, R224.reuse, R100 ;  /* 0x000000e0cc64723c */ /* 0x080fe60000041864 */
[----:B------:R-:W-:Y:S02]  /*162c0*/  I2FP.F32.U32 R174, R174 ;  /* 0x000000ae00ae7245 */ /* 0x000fe40000201000 */
[----:B------:R-:W-:Y:S03]  /*162d0*/  I2FP.F32.U32 R177, R177 ;  /* 0x000000b100b17245 */ /* 0x000fe60000201000 */
        /* <DEDUP_REMOVED lines=10> */
[-C--:B-1----:R-:W-:Y:S08]  /*16380*/  HMMA.16816.F32.BF16 R4, R208, R212.reuse, R4 ;  /* 0x000000d4d004723c */ /* 0x082ff00000041804 */
[C---:B--2---:R-:W-:Y:S08]  /*16390*/  HMMA.16816.F32.BF16 R8, R216.reuse, R212, R8 ;  /* 0x000000d4d808723c */ /* 0x044ff00000041808 */
[-C--:B------:R-:W-:Y:S03]  /*163a0*/  HMMA.16816.F32.BF16 R12, R216, R214.reuse, R12 ;  /* 0x000000d6d80c723c */ /* 0x080fe6000004180c */
[C---:B------:R-:W-:Y:S01]  /*163b0*/  FFMA.FTZ R5, R175.reuse, UR5, R5 ;  /* 0x00000005af057c23 */ /* 0x040fe20008010005 */
[C---:B------:R-:W-:Y:S01]  /*163c0*/  FFMA.FTZ R7, R175.reuse, UR5, R7 ;  /* 0x00000005af077c23 */ /* 0x040fe20008010007 */
[C---:B------:R-:W-:Y:S01]  /*163d0*/  FFMA.FTZ R4, R176.reuse, UR5, R4 ;  /* 0x00000005b0047c23 */ /* 0x040fe20008010004 */
[----:B------:R-:W-:Y:S02]  /*163e0*/  FFMA.FTZ R6, R176, UR5, R6 ;  /* 0x00000005b0067c23 */ /* 0x000fe40008010006 */
[C---:B------:R-:W-:Y:S01]  /*163f0*/  HMMA.16816.F32.BF16 R16, R208.reuse, R214, R16 ;  /* 0x000000d6d010723c */ /* 0x040fe20000041810 */
[----:B------:R-:W1:Y:S03]  /*16400*/  LDSM.16.M88.4 R212, [R0+0x6000] ;  /* 0x0060000000d4783b */ /* 0x000e660000000200 */
[C---:B------:R-:W-:Y:S01]  /*16410*/  FFMA.FTZ R11, R175.reuse, UR5, R11 ;  /* 0x00000005af0b7c23 */ /* 0x040fe2000801000b */
[----:B------:R-:W-:Y:S01]  /*16420*/  FFMA.FTZ R9, R175, UR5, R9 ;  /* 0x00000005af097c23 */ /* 0x000fe20008010009 */
[----:B------:R-:W-:Y:S01]  /*16430*/  IADD3 R175, PT, PT, R2, 0x10, RZ ;  /* 0x0000001002af7810 */ /* 0x000fe20007ffe0ff */
[----:B------:R-:W-:Y:S01]  /*16440*/  FFMA.FTZ R10, R176, UR5, R10 ;  /* 0x00000005b00a7c23 */ /* 0x000fe2000801000a */
[-C--:B---3--:R-:W-:Y:S03]  /*16450*/  HMMA.16816.F32.BF16 R20, R208, R224.reuse, R20 ;  /* 0x000000e0d014723c */ /* 0x088fe60000041814 */
[----:B------:R-:W-:Y:S01]  /*16460*/  I2FP.F32.U32 R175, R175 ;  /* 0x000000af00af7245 */ /* 0x000fe20000201000 */
[C---:B------:R-:W-:Y:S01]  /*16470*/  FFMA.FTZ R14, R174.reuse, UR5, R14 ;  /* 0x00000005ae0e7c23 */ /* 0x040fe2000801000e */
[----:B------:R-:W-:Y:S01]  /*16480*/  FFMA.FTZ R12, R174, UR5, R12 ;  /* 0x00000005ae0c7c23 */ /* 0x000fe2000801000c */
[----:B------:R-:W-:Y:S01]  /*16490*/  FFMA.FTZ R8, R176, UR5, R8 ;  /* 0x00000005b0087c23 */ /* 0x000fe20008010008 */
[----:B------:R-:W-:Y:S01]  /*164a0*/  IADD3 R176, PT, PT, R2, 0x19, RZ ;  /* 0x0000001902b07810 */ /* 0x000fe20007ffe0ff */
[C---:B------:R-:W-:Y:S04]  /*164b0*/  HMMA.16816.F32.BF16 R24, R216.reuse, R224, R24 ;  /* 0x000000e0d818723c */ /* 0x040fe80000041818 */
[----:B------:R-:W-:Y:S01]  /*164c0*/  I2FP.F32.U32 R176, R176 ;  /* 0x000000b000b07245 */ /* 0x000fe20000201000 */
[C---:B------:R-:W-:Y:S01]  /*164d0*/  FFMA.FTZ R16, R174.reuse, UR5, R16 ;  /* 0x00000005ae107c23 */ /* 0x040fe20008010010 */
[----:B------:R-:W-:Y:S01]  /*164e0*/  FFMA.FTZ R18, R174, UR5, R18 ;  /* 0x00000005ae127c23 */ /* 0x000fe20008010012 */
[C---:B------:R-:W-:Y:S01]  /*164f0*/  IADD3 R174, PT, PT, R2.reuse, 0x18, RZ ;  /* 0x0000001802ae7810 */ /* 0x040fe20007ffe0ff */
[-C--:B------:R-:W-:Y:S03]  /*16500*/  HMMA.16816.F32.BF16 R28, R216, R226.reuse, R28 ;  /* 0x000000e2d81c723c */ /* 0x080fe6000004181c */
[----:B------:R-:W-:Y:S01]  /*16510*/  I2FP.F32.U32 R174, R174 ;  /* 0x000000ae00ae7245 */ /* 0x000fe20000201000 */
[C---:B------:R-:W-:Y:S01]  /*16520*/  FFMA.FTZ R20, R175.reuse, UR5, R20 ;  /* 0x00000005af147c23 */ /* 0x040fe20008010014 */
[----:B------:R-:W-:Y:S01]  /*16530*/  FFMA.FTZ R22, R175, UR5, R22 ;  /* 0x00000005af167c23 */ /* 0x000fe20008010016 */
[C---:B------:R-:W-:Y:S01]  /*16540*/  FFMA.FTZ R21, R177.reuse, UR5, R21 ;  /* 0x00000005b1157c23 */ /* 0x040fe20008010015 */
[----:B------:R-:W-:Y:S01]  /*16550*/  FFMA.FTZ R23, R177, UR5, R23 ;  /* 0x00000005b1177c23 */ /* 0x000fe20008010017 */
[C---:B------:R-:W-:Y:S04]  /*16560*/  HMMA.16816.F32.BF16 R32, R208.reuse, R226, R32 ;  /* 0x000000e2d020723c */ /* 0x040fe80000041820 */
[C---:B------:R-:W-:Y:S01]  /*16570*/  FFMA.FTZ R26, R175.reuse, UR5, R26 ;  /* 0x00000005af1a7c23 */ /* 0x040fe2000801001a */
[----:B------:R-:W-:Y:S01]  /*16580*/  FFMA.FTZ R24, R175, UR5, R24 ;  /* 0x00000005af187c23 */ /* 0x000fe20008010018 */
[C---:B------:R-:W-:Y:S02]  /*16590*/  VIADD R175, R2.reuse, 0x20 ;  /* 0x0000002002af7836 */ /* 0x040fe40000000000 */
[C---:B------:R-:W-:Y:S01]  /*165a0*/  FFMA.FTZ R27, R177.reuse, UR5, R27 ;  /* 0x00000005b11b7c23 */ /* 0x040fe2000801001b */
[-C--:B----4-:R-:W-:Y:S03]  /*165b0*/  HMMA.16816.F32.BF16 R36, R208, R220.reuse, R36 ;  /* 0x000000dcd024723c */ /* 0x090fe60000041824 */
[----:B------:R-:W-:Y:S01]  /*165c0*/  I2FP.F32.U32 R175, R175 ;  /* 0x000000af00af7245 */ /* 0x000fe20000201000 */
[----:B------:R-:W-:Y:S01]  /*165d0*/  FFMA.FTZ R25, R177, UR5, R25 ;  /* 0x00000005b1197c23 */ /* 0x000fe20008010019 */
[----:B------:R-:W-:Y:S01]  /*165e0*/  IADD3 R177, PT, PT, R2, 0x21, RZ ;  /* 0x0000002102b17810 */ /* 0x000fe20007ffe0ff */
[C---:B------:R-:W-:Y:S01]  /*165f0*/  FFMA.FTZ R30, R174.reuse, UR5, R30 ;  /* 0x00000005ae1e7c23 */ /* 0x040fe2000801001e */
[----:B------:R-:W-:Y:S01]  /*16600*/  FFMA.FTZ R28, R174, UR5, R28 ;  /* 0x00000005ae1c7c23 */ /* 0x000fe2000801001c */
[C---:B------:R-:W-:Y:S04]  /*16610*/  HMMA.16816.F32.BF16 R40, R216.reuse, R220, R40 ;  /* 0x000000dcd828723c */ /* 0x040fe80000041828 */
[----:B------:R-:W-:Y:S01]  /*16620*/  IADD3 R220, PT, PT, R2, 0x9, RZ ;  /* 0x0000000902dc7810 */ /* 0x000fe20007ffe0ff */
[C---:B------:R-:W-:Y:S01]  /*16630*/  FFMA.FTZ R32, R174.reuse, UR5, R32 ;  /* 0x00000005ae207c23 */ /* 0x040fe20008010020 */
[----:B------:R-:W-:Y:S01]  /*16640*/  FFMA.FTZ R34, R174, UR5, R34 ;  /* 0x00000005ae227c23 */ /* 0x000fe20008010022 */
[----:B------:R-:W-:Y:S01]  /*16650*/  I2FP.F32.U32 R174, R177 ;  /* 0x000000b100ae7245 */ /* 0x000fe20000201000 */
[-C--:B------:R-:W-:Y:S03]  /*16660*/  HMMA.16816.F32.BF16 R44, R216, R222.reuse, R44 ;  /* 0x000000ded82c723c */ /* 0x080fe6000004182c */
[C---:B------:R-:W-:Y:S01]  /*16670*/  IADD3 R177, PT, PT, R2.reuse, 0x39, RZ ;  /* 0x0000003902b17810 */ /* 0x040fe20007ffe0ff */
[C---:B------:R-:W-:Y:S01]  /*16680*/  FFMA.FTZ R36, R175.reuse, UR5, R36 ;  /* 0x00000005af247c23 */ /* 0x040fe20008010024 */
[----:B------:R-:W-:Y:S01]  /*16690*/  I2FP.F32.U32 R220, R220 ;  /* 0x000000dc00dc7245 */ /* 0x000fe20000201000 */
[C---:B------:R-:W-:Y:S01]  /*166a0*/  FFMA.FTZ R38, R175.reuse, UR5, R38 ;  /* 0x00000005af267c23 */ /* 0x040fe20008010026 */
[----:B------:R-:W-:Y:S01]  /*166b0*/  I2FP.F32.U32 R177, R177 ;  /* 0x000000b100b17245 */ /* 0x000fe20000201000 */
[C---:B------:R-:W-:Y:S04]  /*166c0*/  HMMA.16816.F32.BF16 R48, R208.reuse, R222, R48 ;  /* 0x000000ded030723c */ /* 0x040fe80000041830 */
[C---:B------:R-:W-:Y:S01]  /*166d0*/  FFMA.FTZ R42, R175.reuse, UR5, R42 ;  /* 0x00000005af2a7c23 */ /* 0x040fe2000801002a */
[----:B------:R-:W-:Y:S01]  /*166e0*/  FFMA.FTZ R40, R175, UR5, R40 ;  /* 0x00000005af287c23 */ /* 0x000fe20008010028 */
[----:B------:R-:W-:Y:S02]  /*166f0*/  VIADD R175, R2, 0x29 ;  /* 0x0000002902af7836 */ /* 0x000fe40000000000 */
[C---:B------:R-:W-:Y:S01]  /*16700*/  FFMA.FTZ R37, R174.reuse, UR5, R37 ;  /* 0x00000005ae257c23 */ /* 0x040fe20008010025 */
[-C--:B-----5:R-:W-:Y:S03]  /*16710*/  HMMA.16816.F32.BF16 R52, R208, R204.reuse, R52 ;  /* 0x000000ccd034723c */ /* 0x0a0fe60000041834 */
[----:B------:R-:W-:Y:S01]  /*16720*/  I2FP.F32.U32 R175, R175 ;  /* 0x000000af00af7245 */ /* 0x000fe20000201000 */
[C---:B------:R-:W-:Y:S01]  /*16730*/  FFMA.FTZ R39, R174.reuse, UR5, R39 ;  /* 0x00000005ae277c23 */ /* 0x040fe20008010027 */
[C---:B------:R-:W-:Y:S01]  /*16740*/  FFMA.FTZ R43, R174.reuse, UR5, R43 ;  /* 0x00000005ae2b7c23 */ /* 0x040fe2000801002b */
[----:B------:R-:W-:Y:S01]  /*16750*/  FFMA.FTZ R41, R174, UR5, R41 ;  /* 0x00000005ae297c23 */ /* 0x000fe20008010029 */
[C---:B------:R-:W-:Y:S01]  /*16760*/  IADD3 R174, PT, PT, R2.reuse, 0x30, RZ ;  /* 0x0000003002ae7810 */ /* 0x040fe20007ffe0ff */
[C---:B------:R-:W-:Y:S04]  /*16770*/  HMMA.16816.F32.BF16 R56, R216.reuse, R204, R56 ;  /* 0x000000ccd838723c */ /* 0x040fe80000041838 */
[----:B------:R-:W-:Y:S01]  /*16780*/  I2FP.F32.U32 R174, R174 ;  /* 0x000000ae00ae7245 */ /* 0x000fe20000201000 */
[C---:B------:R-:W-:Y:S01]  /*16790*/  FFMA.FTZ R47, R175.reuse, UR5, R47 ;  /* 0x00000005af2f7c23 */ /* 0x040fe2000801002f */
[C---:B------:R-:W-:Y:S01]  /*167a0*/  FFMA.FTZ R45, R175.reuse, UR5, R45 ;  /* 0x00000005af2d7c23 */ /* 0x040fe2000801002d */
[C---:B------:R-:W-:Y:S01]  /*167b0*/  FFMA.FTZ R49, R175.reuse, UR5, R49 ;  /* 0x00000005af317c23 */ /* 0x040fe20008010031 */
[-C--:B------:R-:W-:Y:S03]  /*167c0*/  HMMA.16816.F32.BF16 R60, R216, R206.reuse, R60 ;  /* 0x000000ced83c723c */ /* 0x080fe6000004183c */
[----:B------:R-:W-:Y:S01]  /*167d0*/  FFMA.FTZ R51, R175, UR5, R51 ;  /* 0x00000005af337c23 */ /* 0x000fe20008010033 */
[----:B------:R-:W-:Y:S02]  /*167e0*/  VIADD R175, R2, 0x38 ;  /* 0x0000003802af7836 */ /* 0x000fe40000000000 */
[C---:B------:R-:W-:Y:S01]  /*167f0*/  FFMA.FTZ R31, R176.reuse, UR5, R31 ;  /* 0x00000005b01f7c23 */ /* 0x040fe2000801001f */
[C---:B------:R-:W-:Y:S01]  /*16800*/  FFMA.FTZ R29, R176.reuse, UR5, R29 ;  /* 0x00000005b01d7c23 */ /* 0x040fe2000801001d */
[C---:B------:R-:W-:Y:S01]  /*16810*/  FFMA.FTZ R33, R176.reuse, UR5, R33 ;  /* 0x00000005b0217c23 */ /* 0x040fe20008010021 */
[C---:B------:R-:W-:Y:S01]  /*16820*/  HMMA.16816.F32.BF16 R64, R208.reuse, R206, R64 ;  /* 0x000000ced040723c */ /* 0x040fe20000041840 */
[----:B------:R-:W2:Y:S03]  /*16830*/  LDSM.16.M88.4 R204, [R0+0x6800] ;  /* 0x0068000000cc783b */ /* 0x000ea60000000200 */
[----:B------:R-:W-:Y:S01]  /*16840*/  I2FP.F32.U32 R175, R175 ;  /* 0x000000af00af7245 */ /* 0x000fe20000201000 */
[----:B------:R-:W-:Y:S01]  /*16850*/  FFMA.FTZ R35, R176, UR5, R35 ;  /* 0x00000005b0237c23 */ /* 0x000fe20008010023 */
[----:B------:R-:W-:Y:S01]  /*16860*/  IADD3 R176, PT, PT, R2, 0x28, RZ ;  /* 0x0000002802b07810 */ /* 0x000fe20007ffe0ff */
[C---:B------:R-:W-:Y:S01]  /*16870*/  FFMA.FTZ R52, R174.reuse, UR5, R52 ;  /* 0x00000005ae347c23 */ /* 0x040fe20008010034 */
[-C--:B-1----:R-:W-:Y:S03]  /*16880*/  HMMA.16816.F32.BF16 R68, R208, R212.reuse, R68 ;  /* 0x000000d4d044723c */ /* 0x082fe60000041844 */
        /* <DEDUP_REMOVED lines=12> */
[----:B------:R-:W-:Y:S01]  /*16950*/  IADD3 R175, PT, PT, R2, 0x48, RZ ;  /* 0x0000004802af7810 */ /* 0x000fe20007ffe0ff */
[C---:B------:R-:W-:Y:S01]  /*16960*/  FFMA.FTZ R46, R176.reuse, UR5, R46 ;  /* 0x00000005b02e7c23 */ /* 0x040fe2000801002e */
[C---:B------:R-:W-:Y:S01]  /*16970*/  FFMA.FTZ R44, R176.reuse, UR5, R44 ;  /* 0x00000005b02c7c23 */ /* 0x040fe2000801002c */
[C---:B------:R-:W-:Y:S01]  /*16980*/  FFMA.FTZ R48, R176.reuse, UR5, R48 ;  /* 0x00000005b0307c23 */ /* 0x040fe20008010030 */
[C---:B------:R-:W-:Y:S01]  /*16990*/  HMMA.16816.F32.BF16 R80, R208.reuse, R214, R80 ;  /* 0x000000d6d050723c */ /* 0x040fe20000041850 */
[----:B------:R-:W1:Y:S03]  /*169a0*/  LDSM.16.M88.4 R212, [R0+0x7000] ;  /* 0x0070000000d4783b */ /* 0x000e660000000200 */
[----:B------:R-:W-:Y:S01]  /*169b0*/  FFMA.FTZ R50, R176, UR5, R50 ;  /* 0x00000005b0327c23 */ /* 0x000fe20008010032 */
[----:B------:R-:W-:Y:S02]  /*169c0*/  VIADD R176, R2, 0x41 ;  /* 0x0000004102b07836 */ /* 0x000fe40000000000 */
[C---:B------:R-:W-:Y:S01]  /*169d0*/  FFMA.FTZ R68, R174.reuse, UR5, R68 ;  /* 0x00000005ae447c23 */ /* 0x040fe20008010044 */
[C---:B------:R-:W-:Y:S01]  /*169e0*/  FFMA.FTZ R70, R174.reuse, UR5, R70 ;  /* 0x00000005ae467c23 */ /* 0x040fe20008010046 */
[C---:B------:R-:W-:Y:S01]  /*169f0*/  FFMA.FTZ R74, R174.reuse, UR5, R74 ;  /* 0x00000005ae4a7c23 */ /* 0x040fe2000801004a */
[-C--:B--2---:R-:W-:Y:S03]  /*16a00*/  HMMA.16816.F32.BF16 R84, R208, R204.reuse, R84 ;  /* 0x000000ccd054723c */ /* 0x084fe60000041854 */
[----:B------:R-:W-:Y:S01]  /*16a10*/  I2FP.F32.U32 R176, R176 ;  /* 0x000000b000b07245 */ /* 0x000fe20000201000 */
[----:B------:R-:W-:Y:S01]  /*16a20*/  FFMA.FTZ R72, R174, UR5, R72 ;  /* 0x00000005ae487c23 */ /* 0x000fe20008010048 */
[----:B------:R-:W-:Y:S01]  /*16a30*/  I2FP.F32.U32 R174, R175 ;  /* 0x000000af00ae7245 */ /* 0x000fe20000201000 */
[C---:B------:R-:W-:Y:S01]  /*16a40*/  FFMA.FTZ R63, R177.reuse, UR5, R63 ;  /* 0x00000005b13f7c23 */ /* 0x040fe2000801003f */
[C---:B------:R-:W-:Y:S01]  /*16a50*/  FFMA.FTZ R61, R177.reuse, UR5, R61 ;  /* 0x00000005b13d7c23 */ /* 0x040fe2000801003d */
[C---:B------:R-:W-:Y:S04]  /*16a60*/  HMMA.16816.F32.BF16 R88, R216.reuse, R204, R88 ;  /* 0x000000ccd858723c */ /* 0x040fe80000041858 */
[C---:B------:R-:W-:Y:S01]  /*16a70*/  FFMA.FTZ R78, R174.reuse, UR5, R78 ;  /* 0x00000005ae4e7c23 */ /* 0x040fe2000801004e */
[C---:B------:R-:W-:Y:S01]  /*16a80*/  FFMA.FTZ R76, R174.reuse, UR5, R76 ;  /* 0x00000005ae4c7c23 */ /* 0x040fe2000801004c */
[C---:B------:R-:W-:Y:S01]  /*16a90*/  FFMA.FTZ R80, R174.reuse, UR5, R80 ;  /* 0x00000005ae507c23 */ /* 0x040fe20008010050 */
[----:B------:R-:W-:Y:S01]  /*16aa0*/  FFMA.FTZ R82, R174, UR5, R82 ;  /* 0x00000005ae527c23 */ /* 0x000fe20008010052 */
[-C--:B------:R-:W-:Y:S03]  /*16ab0*/  HMMA.16816.F32.BF16 R92, R216, R206.reuse, R92 ;  /* 0x000000ced85c723c */ /* 0x080fe6000004185c */
[C---:B------:R-:W-:Y:S01]  /*16ac0*/  FFMA.FTZ R69, R176.reuse, UR5, R69 ;  /* 0x00000005b0457c23 */ /* 0x040fe20008010045 */
[C---:B------:R-:W-:Y:S01]  /*16ad0*/  FFMA.FTZ R71, R176.reuse, UR5, R71 ;  /* 0x00000005b0477c23 */ /* 0x040fe20008010047 */
[C---:B------:R-:W-:Y:S01]  /*16ae0*/  FFMA.FTZ R75, R176.reuse, UR5, R75 ;  /* 0x00000005b04b7c23 */ /* 0x040fe2000801004b */
[----:B------:R-:W-:Y:S01]  /*16af0*/  FFMA.FTZ R73, R176, UR5, R73 ;  /* 0x00000005b0497c23 */ /* 0x000fe20008010049 */
[C---:B------:R-:W-:Y:S01]  /*16b00*/  IADD3 R176, PT, PT, R2.reuse, 0x51, RZ ;  /* 0x0000005102b07810 */ /* 0x040fe20007ffe0ff */
[C---:B------:R-:W-:Y:S01]  /*16b10*/  HMMA.16816.F32.BF16 R96, R208.reuse, R206, R96 ;  /* 0x000000ced060723c */ /* 0x040fe20000041860 */
[----:B------:R2:W3:Y:S01]  /*16b20*/  LDSM.16.M88.4 R204, [R0+0x7800] ;  /* 0x0078000000cc783b */ /* 0x0004e20000000200 */
[----:B------:R-:W-:Y:S04]  /*16b30*/  DEPBAR.LE SB0, 0x0 ;  /* 0x000080000000791a */ /* 0x000fe80000000000 */
[C---:B------:R-:W-:Y:S01]  /*16b40*/  FFMA.FTZ R65, R177.reuse, UR5, R65 ;  /* 0x00000005b1417c23 */ /* 0x040fe20008010041 */
[----:B------:R-:W-:Y:S01]  /*16b50*/  FFMA.FTZ R67, R177, UR5, R67 ;  /* 0x00000005b1437c23 */ /* 0x000fe20008010043 */
[----:B------:R-:W-:Y:S01]  /*16b60*/  IADD3 R177, PT, PT, R2, 0x49, RZ ;  /* 0x0000004902b17810 */ /* 0x000fe20007ffe0ff */
[----:B------:R-:W-:Y:S01]  /*16b70*/  BAR.SYNC.DEFER_BLOCKING 0x0 ;  /* 0x0000000000007b1d */ /* 0x000fe20000010000 */
[-C--:B-1----:R-:W-:Y:S05]  /*16b80*/  HMMA.16816.F32.BF16 R100, R208, R212.reuse, R100 ;  /* 0x000000d4d064723c */ /* 0x082fea0000041864 */
[----:B------:R-:W-:Y:S01]  /*16b90*/  I2FP.F32.U32 R175, R177 ;  /* 0x000000b100af7245 */ /* 0x000fe20000201000 */
[C---:B------:R-:W-:Y:S01]  /*16ba0*/  FFMA.FTZ R15, R220.reuse, UR5, R15 ;  /* 0x00000005dc0f7c23 */ /* 0x040fe2000801000f */
[----:B------:R-:W-:Y:S01]  /*16bb0*/  FFMA.FTZ R13, R220, UR5, R13 ;  /* 0x00000005dc0d7c23 */ /* 0x000fe2000801000d */
[C---:B------:R-:W-:Y:S04]  /*16bc0*/  HMMA.16816.F32.BF16 R104, R216.reuse, R212, R104 ;  /* 0x000000d4d868723c */ /* 0x040fe80000041868 */
[C---:B------:R-:W-:Y:S01]  /*16bd0*/  FFMA.FTZ R79, R175.reuse, UR5, R79 ;  /* 0x00000005af4f7c23 */ /* 0x040fe2000801004f */
[C---:B------:R-:W-:Y:S01]  /*16be0*/  FFMA.FTZ R77, R175.reuse, UR5, R77 ;  /* 0x00000005af4d7c23 */ /* 0x040fe2000801004d */
[----:B--2---:R-:W-:Y:S02]  /*16bf0*/  VIADD R0, R2, 0x50 ;  /* 0x0000005002007836 */ /* 0x004fe40000000000 */
[C---:B------:R-:W-:Y:S01]  /*16c00*/  FFMA.FTZ R81, R175.reuse, UR5, R81 ;  /* 0x00000005af517c23 */ /* 0x040fe20008010051 */
[-C--:B------:R-:W-:Y:S03]  /*16c10*/  HMMA.16816.F32.BF16 R108, R216, R214.reuse, R108 ;  /* 0x000000d6d86c723c */ /* 0x080fe6000004186c */
[----:B------:R-:W-:Y:S01]  /*16c20*/  I2FP.F32.U32 R174, R0 ;  /* 0x0000000000ae7245 */ /* 0x000fe20000201000 */
[----:B------:R-:W-:Y:S01]  /*16c30*/  FFMA.FTZ R83, R175, UR5, R83 ;  /* 0x00000005af537c23 */ /* 0x000fe20008010053 */
[----:B------:R-:W-:Y:S01]  /*16c40*/  I2FP.F32.U32 R0, R176 ;  /* 0x000000b000007245 */ /* 0x000fe20000201000 */
[----:B------:R-:W-:Y:S01]  /*16c50*/  FFMA.FTZ R17, R220, UR5, R17 ;  /* 0x00000005dc117c23 */ /* 0x000fe20008010011 */
[----:B------:R-:W-:Y:S01]  /*16c60*/  IADD3 R176, PT, PT, R2, 0x58, RZ ;  /* 0x0000005802b07810 */ /* 0x000fe20007ffe0ff */
[C---:B------:R-:W-:Y:S04]  /*16c70*/  HMMA.16816.F32.BF16 R112, R208.reuse, R214, R112 ;  /* 0x000000d6d070723c */ /* 0x040fe80000041870 */
[----:B------:R-:W-:Y:S01]  /*16c80*/  I2FP.F32.U32 R176, R176 ;  /* 0x000000b000b07245 */ /* 0x000fe20000201000 */
[----:B------:R-:W-:Y:S01]  /*16c90*/  FFMA.FTZ R84, R174, UR5, R84 ;  /* 0x00000005ae547c23 */ /* 0x000fe20008010054 */
[----:B------:R-:W-:Y:S01]  /*16ca0*/  IADD3 R175, PT, PT, R2, 0x61, RZ ;  /* 0x0000006102af7810 */ /* 0x000fe20007ffe0ff */
[C---:B------:R-:W-:Y:S01]  /*16cb0*/  FFMA.FTZ R86, R174.reuse, UR5, R86 ;  /* 0x00000005ae567c23 */ /* 0x040fe20008010056 */
[-C--:B---3--:R-:W-:Y:S03]  /*16cc0*/  HMMA.16816.F32.BF16 R116, R208, R204.reuse, R116 ;  /* 0x000000ccd074723c */ /* 0x088fe60000041874 */
[----:B------:R-:W-:Y:S01]  /*16cd0*/  I2FP.F32.U32 R175, R175 ;  /* 0x000000af00af7245 */ /* 0x000fe20000201000 */
[C---:B------:R-:W-:Y:S01]  /*16ce0*/  FFMA.FTZ R90, R174.reuse, UR5, R90 ;  /* 0x00000005ae5a7c23 */ /* 0x040fe2000801005a */
[----:B------:R-:W-:Y:S01]  /*16cf0*/  FFMA.FTZ R88, R174, UR5, R88 ;  /* 0x00000005ae587c23 */ /* 0x000fe20008010058 */
[----:B------:R-:W-:Y:S02]  /*16d00*/  VIADD R174, R2, 0x59 ;  /* 0x0000005902ae7836 */ /* 0x000fe40000000000 */
[C---:B------:R-:W-:Y:S01]  /*16d10*/  FFMA.FTZ R85, R0.reuse, UR5, R85 ;  /* 0x0000000500557c23 */ /* 0x040fe20008010055 */
[C---:B------:R-:W-:Y:S04]  /*16d20*/  HMMA.16816.F32.BF16 R120, R216.reuse, R204, R120 ;  /* 0x000000ccd878723c */ /* 0x040fe80000041878 */
[----:B------:R-:W-:Y:S01]  /*16d30*/  I2FP.F32.U32 R174, R174 ;  /* 0x000000ae00ae7245 */ /* 0x000fe20000201000 */
[C---:B------:R-:W-:Y:S01]  /*16d40*/  FFMA.FTZ R87, R0.reuse, UR5, R87 ;  /* 0x0000000500577c23 */ /* 0x040fe20008010057 */
[C---:B------:R-:W-:Y:S01]  /*16d50*/  FFMA.FTZ R91, R0.reuse, UR5, R91 ;  /* 0x00000005005b7c23 */ /* 0x040fe2000801005b */
[----:B------:R-:W-:Y:S01]  /*16d60*/  FFMA.FTZ R89, R0, UR5, R89 ;  /* 0x0000000500597c23 */ /* 0x000fe20008010059 */
[----:B------:R-:W-:Y:S01]  /*16d70*/  IADD3 R0, PT, PT, R2, 0x60, RZ ;  /* 0x0000006002007810 */ /* 0x000fe20007ffe0ff */
[-C--:B------:R-:W-:Y:S03]  /*16d80*/  HMMA.16816.F32.BF16 R124, R216, R206.reuse, R124 ;  /* 0x000000ced87c723c */ /* 0x080fe6000004187c */
[----:B------:R-:W-:Y:S01]  /*16d90*/  I2FP.F32.U32 R0, R0 ;  /* 0x0000000000007245 */ /* 0x000fe20000201000 */
[C---:B------:R-:W-:Y:S01]  /*16da0*/  FFMA.FTZ R95, R174.reuse, UR5, R95 ;  /* 0x00000005ae5f7c23 */ /* 0x040fe2000801005f */
[C---:B------:R-:W-:Y:S01]  /*16db0*/  FFMA.FTZ R93, R174.reuse, UR5, R93 ;  /* 0x00000005ae5d7c23 */ /* 0x040fe2000801005d */
[C---:B------:R-:W-:Y:S01]  /*16dc0*/  FFMA.FTZ R97, R174.reuse, UR5, R97 ;  /* 0x00000005ae617c23 */ /* 0x040fe20008010061 */
[----:B------:R-:W-:Y:S01]  /*16dd0*/  FFMA.FTZ R99, R174, UR5, R99 ;  /* 0x00000005ae637c23 */ /* 0x000fe20008010063 */
[C---:B------:R-:W-:Y:S01]  /*16de0*/  FFMA.FTZ R94, R176.reuse, UR5, R94 ;  /* 0x00000005b05e7c23 */ /* 0x040fe2000801005e */
[C---:B------:R-:W-:Y:S01]  /*16df0*/  FFMA.FTZ R92, R176.reuse, UR5, R92 ;  /* 0x00000005b05c7c23 */ /* 0x040fe2000801005c */
[C---:B------:R-:W-:Y:S01]  /*16e00*/  FFMA.FTZ R96, R176.reuse, UR5, R96 ;  /* 0x00000005b0607c23 */ /* 0x040fe20008010060 */
[----:B------:R-:W-:Y:S01]  /*16e10*/  FFMA.FTZ R98, R176, UR5, R98 ;  /* 0x00000005b0627c23 */ /* 0x000fe20008010062 */
[C---:B------:R-:W-:Y:S01]  /*16e20*/  IADD3 R176, PT, PT, R2.reuse, 0x69, RZ ;  /* 0x0000006902b07810 */ /* 0x040fe20007ffe0ff */
[----:B------:R-:W-:Y:S01]  /*16e30*/  VIADD R174, R2, 0x68 ;  /* 0x0000006802ae7836 */ /* 0x000fe20000000000 */
[----:B------:R-:W-:Y:S04]  /*16e40*/  HMMA.16816.F32.BF16 R128, R208, R206, R128 ;  /* 0x000000ced080723c */ /* 0x000fe80000041880 */
[----:B------:R-:W-:Y:S01]  /*16e50*/  I2FP.F32.U32 R174, R174 ;  /* 0x000000ae00ae7245 */ /* 0x000fe20000201000 */
[C---:B------:R-:W-:Y:S01]  /*16e60*/  FFMA.FTZ R100, R0.reuse, UR5, R100 ;  /* 0x0000000500647c23 */ /* 0x040fe20008010064 */
[C---:B------:R-:W-:Y:S01]  /*16e70*/  FFMA.FTZ R102, R0.reuse, UR5, R102 ;  /* 0x0000000500667c23 */ /* 0x040fe20008010066 */
[C---:B------:R-:W-:Y:S01]  /*16e80*/  FFMA.FTZ R106, R0.reuse, UR5, R106 ;  /* 0x00000005006a7c23 */ /* 0x040fe2000801006a */
[----:B------:R-:W-:Y:S01]  /*16e90*/  FFMA.FTZ R104, R0, UR5, R104 ;  /* 0x0000000500687c23 */ /* 0x000fe20008010068 */
[----:B------:R-:W-:Y:S01]  /*16ea0*/  I2FP.F32.U32 R0, R176 ;  /* 0x000000b000007245 */ /* 0x000fe20000201000 */
[----:B------:R-:W-:Y:S01]  /*16eb0*/  FFMA.FTZ R110, R174, UR5, R110 ;  /* 0x00000005ae6e7c23 */ /* 0x000fe2000801006e */
[----:B------:R-:W-:Y:S01]  /*16ec0*/  IADD3 R176, PT, PT, R2, 0x78, RZ ;  /* 0x0000007802b07810 */ /* 0x000fe20007ffe0ff */
[C---:B------:R-:W-:Y:S01]  /*16ed0*/  FFMA.FTZ R108, R174.reuse, UR5, R108 ;  /* 0x00000005ae6c7c23 */ /* 0x040fe2000801006c */
[----:B------:R-:W-:Y:S01]  /*16ee0*/  FFMA.FTZ R112, R174, UR5, R112 ;  /* 0x00000005ae707c23 */ /* 0x000fe20008010070 */
[C---:B------:R-:W-:Y:S01]  /*16ef0*/  FFMA.FTZ R111, R0.reuse, UR5, R111 ;  /* 0x00000005006f7c23 */ /* 0x040fe2000801006f */
[----:B------:R-:W-:Y:S01]  /*16f00*/  FFMA.FTZ R109, R0, UR5, R109 ;  /* 0x00000005006d7c23 */ /* 0x000fe2000801006d */
[----:B------:R-:W-:Y:S01]  /*16f10*/  FFMA.FTZ R114, R174, UR5, R114 ;  /* 0x00000005ae727c23 */ /* 0x000fe20008010072 */
[----:B------:R-:W-:Y:S01]  /*16f20*/  IADD3 R174, PT, PT, R2, 0x70, RZ ;  /* 0x0000007002ae7810 */ /* 0x000fe20007ffe0ff */
[C---:B------:R-:W-:Y:S01]  /*16f30*/  FFMA.FTZ R113, R0.reuse, UR5, R113 ;  /* 0x0000000500717c23 */ /* 0x040fe20008010071 */
[----:B------:R-:W-:Y:S01]  /*16f40*/  FFMA.FTZ R115, R0, UR5, R115 ;  /* 0x0000000500737c23 */ /* 0x000fe20008010073 */
[----:B------:R-:W-:Y:S01]  /*16f50*/  IADD3 R0, PT, PT, R2, 0x79, RZ ;  /* 0x0000007902007810 */ /* 0x000fe20007ffe0ff */
[----:B------:R-:W-:Y:S01]  /*16f60*/  FFMA.FTZ R19, R220, UR5, R19 ;  /* 0x00000005dc137c23 */ /* 0x000fe20008010013 */
[C---:B------:R-:W-:Y:S01]  /*16f70*/  IADD3 R220, PT, PT, R2.reuse, 0x31, RZ ;  /* 0x0000003102dc7810 */ /* 0x040fe20007ffe0ff */
[C---:B------:R-:W-:Y:S01]  /*16f80*/  FFMA.FTZ R101, R175.reuse, UR5, R101 ;  /* 0x00000005af657c23 */ /* 0x040fe20008010065 */
[----:B------:R-:W-:Y:S01]  /*16f90*/  I2FP.F32.U32 R174, R174 ;  /* 0x000000ae00ae7245 */ /* 0x000fe20000201000 */
[C---:B------:R-:W-:Y:S01]  /*16fa0*/  FFMA.FTZ R103, R175.reuse, UR5, R103 ;  /* 0x00000005af677c23 */ /* 0x040fe20008010067 */
[----:B------:R-:W-:Y:S01]  /*16fb0*/  I2FP.F32.U32 R0, R0 ;  /* 0x0000000000007245 */ /* 0x000fe20000201000 */
[C---:B------:R-:W-:Y:S01]  /*16fc0*/  FFMA.FTZ R107, R175.reuse, UR5, R107 ;  /* 0x00000005af6b7c23 */ /* 0x040fe2000801006b */
[----:B------:R-:W-:Y:S01]  /*16fd0*/  I2FP.F32.U32 R220, R220 ;  /* 0x000000dc00dc7245 */ /* 0x000fe20000201000 */
[----:B------:R-:W-:Y:S01]  /*16fe0*/  FFMA.FTZ R105, R175, UR5, R105 ;  /* 0x00000005af697c23 */ /* 0x000fe20008010069 */
[----:B------:R-:W-:Y:S01]  /*16ff0*/  VIADD R175, R2, 0x71 ;  /* 0x0000007102af7836 */ /* 0x000fe20000000000 */
[----:B------:R-:W-:Y:S01]  /*17000*/  I2FP.F32.U32 R2, R176 ;  /* 0x000000b000027245 */ /* 0x000fe20000201000 */
[----:B------:R-:W-:Y:S01]  /*17010*/  FFMA.FTZ R116, R174, UR5, R116 ;  /* 0x00000005ae747c23 */ /* 0x000fe20008010074 */
[----:B------:R-:W-:Y:S01]  /*17020*/  FMNMX3.FTZ R176, R178, R8, R9, !PT ;  /* 0x00000008b2b07276 */ /* 0x000fe20007810009 */
[C---:B------:R-:W-:Y:S01]  /*17030*/  FFMA.FTZ R118, R174.reuse, UR5, R118 ;  /* 0x00000005ae767c23 */ /* 0x040fe20008010076 */
[----:B------:R-:W-:Y:S01]  /*17040*/  I2FP.F32.U32 R175, R175 ;  /* 0x000000af00af7245 */ /* 0x000fe20000201000 */
[C---:B------:R-:W-:Y:S01]  /*17050*/  FFMA.FTZ R122, R174.reuse, UR5, R122 ;  /* 0x00000005ae7a7c23 */ /* 0x040fe2000801007a */
[----:B------:R-:W-:Y:S01]  /*17060*/  FFMA.FTZ R120, R174, UR5, R120 ;  /* 0x00000005ae787c23 */ /* 0x000fe20008010078 */
[----:B------:R-:W-:Y:S01]  /*17070*/  FMNMX3.FTZ R174, R3, R4, R5, !PT ;  /* 0x0000000403ae7276 */ /* 0x000fe20007810005 */
[----:B------:R-:W-:Y:S01]  /*17080*/  FFMA.FTZ R126, R2, UR5, R126 ;  /* 0x00000005027e7c23 */ /* 0x000fe2000801007e */
[----:B------:R-:W-:Y:S01]  /*17090*/  FFMA.FTZ R127, R0, UR5, R127 ;  /* 0x00000005007f7c23 */ /* 0x000fe2000801007f */
[----:B------:R-:W-:Y:S01]  /*170a0*/  FFMA.FTZ R124, R2, UR5, R124 ;  /* 0x00000005027c7c23 */ /* 0x000fe2000801007c */
[----:B------:R-:W-:Y:S01]  /*170b0*/  FMNMX3.FTZ R222, R174, R16, R17, !PT ;  /* 0x00000010aede7276 */ /* 0x000fe20007810011 */
[----:B------:R-:W-:Y:S01]  /*170c0*/  FFMA.FTZ R125, R0, UR5, R125 ;  /* 0x00000005007d7c23 */ /* 0x000fe2000801007d */
[C---:B------:R-:W-:Y:S01]  /*170d0*/  FFMA.FTZ R128, R2.reuse, UR5, R128 ;  /* 0x0000000502807c23 */ /* 0x040fe20008010080 */
[----:B------:R-:W-:Y:S01]  /*170e0*/  FFMA.FTZ R130, R2, UR5, R130 ;  /* 0x0000000502827c23 */ /* 0x000fe20008010082 */
[----:B------:R-:W-:Y:S01]  /*170f0*/  FMNMX3.FTZ R2, R172, R6, R7, !PT ;  /* 0x00000006ac027276 */ /* 0x000fe20007810007 */
[----:B------:R-:W-:Y:S01]  /*17100*/  FFMA.FTZ R129, R0, UR5, R129 ;  /* 0x0000000500817c23 */ /* 0x000fe20008010081 */
[----:B------:R-:W-:Y:S01]  /*17110*/  FMNMX3.FTZ R222, R222, R20, R21, !PT ;  /* 0x00000014dede7276 */ /* 0x000fe20007810015 */
[----:B------:R-:W-:Y:S01]  /*17120*/  FFMA.FTZ R131, R0, UR5, R131 ;  /* 0x0000000500837c23 */ /* 0x000fe20008010083 */
[----:B------:R-:W-:Y:S01]  /*17130*/  FMNMX3.FTZ R0, R173, R10, R11, !PT ;  /* 0x0000000aad007276 */ /* 0x000fe2000781000b */
[C---:B------:R-:W-:Y:S01]  /*17140*/  FFMA.FTZ R117, R175.reuse, UR5, R117 ;  /* 0x00000005af757c23 */ /* 0x040fe20008010075 */
[----:B------:R-:W-:Y:S01]  /*17150*/  FMNMX3.FTZ R2, R2, R18, R19, !PT ;  /* 0x0000001202027276 */ /* 0x000fe20007810013 */
[C---:B------:R-:W-:Y:S01]  /*17160*/  FFMA.FTZ R119, R175.reuse, UR5, R119 ;  /* 0x00000005af777c23 */ /* 0x040fe20008010077 */
[----:B------:R-:W-:Y:S01]  /*17170*/  FMNMX3.FTZ R222, R222, R32, R33, !PT ;  /* 0x00000020dede7276 */ /* 0x000fe20007810021 */
[C---:B------:R-:W-:Y:S01]  /*17180*/  FFMA.FTZ R123, R175.reuse, UR5, R123 ;  /* 0x00000005af7b7c23 */ /* 0x040fe2000801007b */
[----:B------:R-:W-:Y:S01]  /*17190*/  FMNMX3.FTZ R223, R2, R22, R23, !PT ;  /* 0x0000001602df7276 */ /* 0x000fe20007810017 */
[----:B------:R-:W-:Y:S01]  /*171a0*/  FFMA.FTZ R121, R175, UR5, R121 ;  /* 0x00000005af797c23 */ /* 0x000fe20008010079 */
[----:B------:R-:W-:Y:S01]  /*171b0*/  FMNMX3.FTZ R175, R0, R14, R15, !PT ;  /* 0x0000000e00af7276 */ /* 0x000fe2000781000f */
[----:B------:R-:W-:Y:S01]  /*171c0*/  FFMA.FTZ R53, R220, UR5, R53 ;  /* 0x00000005dc357c23 */ /* 0x000fe20008010035 */
[----:B------:R-:W-:Y:S01]  /*171d0*/  FMNMX3.FTZ R0, R176, R12, R13, !PT ;  /* 0x0000000cb0007276 */ /* 0x000fe2000781000d */
[C---:B------:R-:W-:Y:S01]  /*171e0*/  FFMA.FTZ R55, R220.reuse, UR5, R55 ;  /* 0x00000005dc377c23 */ /* 0x040fe20008010037 */
[----:B------:R-:W-:Y:S01]  /*171f0*/  FMNMX3.FTZ R174, R175, R26, R27, !PT ;  /* 0x0000001aafae7276 */ /* 0x000fe2000781001b */
[----:B------:R-:W-:Y:S01]  /*17200*/  FFMA.FTZ R59, R220, UR5, R59 ;  /* 0x00000005dc3b7c23 */ /* 0x000fe2000801003b */
[----:B------:R-:W-:Y:S01]  /*17210*/  FMNMX3.FTZ R2, R0, R24, R25, !PT ;  /* 0x0000001800027276 */ /* 0x000fe20007810019 */
[----:B------:R-:W-:Y:S01]  /*17220*/  FFMA.FTZ R57, R220, UR5, R57 ;  /* 0x00000005dc397c23 */ /* 0x000fe20008010039 */
        /* <DEDUP_REMOVED lines=51> */
.L_x_508:
[----:B------:R-:W-:Y:S01]  /*17560*/  FMNMX3.FTZ R174, R226, R124, R125, !PT ;  /* 0x0000007ce2ae7276 */ /* 0x000fe2000781007d */
[----:B--2---:R-:W1:Y:S01]  /*17570*/  SHFL.BFLY PT, R177, R222, 0x2, 0x1f ;  /* 0x0c401f00deb17f89 */ /* 0x004e6200000e0000 */
[----:B------:R-:W-:Y:S02]  /*17580*/  UISETP.NE.AND UP0, UPT, UR12, URZ, UPT ;  /* 0x000000ff0c00728c */ /* 0x000fe4000bf05270 */
[----:B------:R-:W-:Y:S05]  /*17590*/  UIADD3 UR12, UPT, UPT, UR12, -0x1, URZ ;  /* 0xffffffff0c0c7890 */ /* 0x000fea000fffe0ff */
[----:B------:R-:W2:Y:S08]  /*175a0*/  SHFL.BFLY PT, R176, R223, 0x2, 0x1f ;  /* 0x0c401f00dfb07f89 */ /* 0x000eb000000e0000 */
[----:B------:R-:W3:Y:S08]  /*175b0*/  SHFL.BFLY PT, R2, R0, 0x2, 0x1f ;  /* 0x0c401f0000027f89 */ /* 0x000ef000000e0000 */
[----:B------:R-:W4:Y:S08]  /*175c0*/  SHFL.BFLY PT, R204, R174, 0x2, 0x1f ;  /* 0x0c401f00aecc7f89 */ /* 0x000f3000000e0000 */
[----:B------:R-:W5:Y:S04]  /*175d0*/  LDL R219, [R1+0x30] ;  /* 0x0000300001db7983 */ /* 0x000f680000100800 */
[----:B------:R-:W-:Y:S01]  /*175e0*/  LDSM.16.MT88.4 R208, [R232+0x8000] ;  /* 0x00800000e8d0783b */ /* 0x000fe20000004200 */
[----:B-1----:R-:W-:Y:S02]  /*175f0*/  FMNMX.FTZ R177, R222, R177, !PT ;  /* 0x000000b1deb17209 */ /* 0x002fe40007810000 */
[----:B--2---:R-:W-:Y:S05]  /*17600*/  FMNMX.FTZ R176, R223, R176, !PT ;  /* 0x000000b0dfb07209 */ /* 0x004fea0007810000 */
[----:B------:R-:W1:Y:S01]  /*17610*/  SHFL.BFLY PT, R175, R177, 0x1, 0x1f ;  /* 0x0c201f00b1af7f89 */ /* 0x000e6200000e0000 */
[----:B---3--:R-:W-:Y:S02]  /*17620*/  FMNMX.FTZ R0, R0, R2, !PT ;  /* 0x0000000200007209 */ /* 0x008fe40007810000 */
[----:B----4-:R-:W-:Y:S05]  /*17630*/  FMNMX.FTZ R205, R174, R204, !PT ;  /* 0x000000ccaecd7209 */ /* 0x010fea0007810000 */
[----:B------:R-:W-:Y:S08]  /*17640*/  SHFL.BFLY PT, R2, R0, 0x1, 0x1f ;  /* 0x0c201f0000027f89 */ /* 0x000ff000000e0000 */
[----:B------:R-:W2:Y:S08]  /*17650*/  SHFL.BFLY PT, R174, R176, 0x1, 0x1f ;  /* 0x0c201f00b0ae7f89 */ /* 0x000eb000000e0000 */
[----:B------:R-:W3:Y:S01]  /*17660*/  SHFL.BFLY PT, R204, R205, 0x1, 0x1f ;  /* 0x0c201f00cdcc7f89 */ /* 0x000ee200000e0000 */
[----:B-1----:R-:W-:Y:S04]  /*17670*/  FMNMX.FTZ R177, R177, R175, !PT ;  /* 0x000000afb1b17209 */ /* 0x002fe80007810000 */
[C---:B------:R-:W-:Y:S01]  /*17680*/  FSETP.NEU.FTZ.AND P2, PT, R177.reuse, -INF , PT ;  /* 0xff800000b100780b */ /* 0x040fe20003f5d000 */
[C---:B------:R-:W-:Y:S05]  /*17690*/  FMUL.FTZ R212, R177.reuse, UR4 ;  /* 0x00000004b1d47c20 */ /* 0x040fea0008410000 */
[----:B------:R-:W-:Y:S02]  /*176a0*/  FSEL R212, R212, RZ, P2 ;  /* 0x000000ffd4d47208 */ /* 0x000fe40001000000 */
[----:B--2---:R-:W-:Y:S02]  /*176b0*/  FMNMX.FTZ R176, R176, R174, !PT ;  /* 0x000000aeb0b07209 */ /* 0x004fe40007810000 */
[----:B------:R-:W-:Y:S01]  /*176c0*/  FMNMX.FTZ R174, R0, R2, !PT ;  /* 0x0000000200ae7209 */ /* 0x000fe20007810000 */
[----:B------:R-:W-:Y:S01]  /*176d0*/  FADD.FTZ R0, -R177, R3 ;  /* 0x00000003b1007221 */ /* 0x000fe20000010100 */
[----:B---3--:R-:W-:Y:S01]  /*176e0*/  FMNMX.FTZ R175, R205, R204, !PT ;  /* 0x000000cccdaf7209 */ /* 0x008fe20007810000 */
[----:B------:R-:W-:Y:S01]  /*176f0*/  FADD.FTZ R2, -R176, R172 ;  /* 0x000000acb0027221 */ /* 0x000fe20000010100 */
[----:B------:R-:W1:Y:S01]  /*17700*/  LDSM.16.MT88.4 R204, [R179+0x8000] ;  /* 0x00800000b3cc783b */ /* 0x000e620000004200 */
[----:B------:R-:W-:Y:S01]  /*17710*/  FMUL.FTZ R3, R0, UR4 ;  /* 0x0000000400037c20 */ /* 0x000fe20008410000 */
[----:B------:R-:W-:Y:S01]  /*17720*/  FADD.FTZ R0, -R174, R173 ;  /* 0x000000adae007221 */ /* 0x000fe20000010100 */
[----:B------:R-:W-:Y:S01]  /*17730*/  FMUL.FTZ R172, R2, UR4 ;  /* 0x0000000402ac7c20 */ /* 0x000fe20008410000 */
[C---:B------:R-:W-:Y:S01]  /*17740*/  FMUL.FTZ R213, R176.reuse, UR4 ;  /* 0x00000004b0d57c20 */ /* 0x040fe20008410000 */
[----:B------:R-:W2:Y:S01]  /*17750*/  MUFU.EX2 R173, R3 ;  /* 0x0000000300ad7308 */ /* 0x000ea20000000800 */
[----:B------:R-:W-:Y:S01]  /*17760*/  FSETP.NEU.FTZ.AND P2, PT, R176, -INF , PT ;  /* 0xff800000b000780b */ /* 0x000fe20003f5d000 */
[----:B------:R-:W-:Y:S01]  /*17770*/  FMUL.FTZ R214, R174, UR4 ;  /* 0x00000004aed67c20 */ /* 0x000fe20008410000 */
[----:B------:R-:W-:Y:S07]  /*17780*/  FMUL.FTZ R215, R175, UR4 ;  /* 0x00000004afd77c20 */ /* 0x000fee0008410000 */
[----:B------:R3:W-:Y:S01]  /*17790*/  MUFU.EX2 R3, R172 ;  /* 0x000000ac00037308 */ /* 0x0007e20000000800 */
[----:B------:R-:W-:Y:S01]  /*177a0*/  FSEL R213, R213, RZ, P2 ;  /* 0x000000ffd5d57208 */ /* 0x000fe20001000000 */
[--C-:B------:R-:W-:Y:S01]  /*177b0*/  FFMA.FTZ R4, R4, UR4, -R212.reuse ;  /* 0x0000000404047c23 */ /* 0x100fe200080108d4 */
[----:B------:R-:W-:Y:S01]  /*177c0*/  FSETP.NEU.FTZ.AND P2, PT, R174, -INF , PT ;  /* 0xff800000ae00780b */ /* 0x000fe20003f5d000 */
[--C-:B------:R-:W-:Y:S01]  /*177d0*/  FFMA.FTZ R5, R5, UR4, -R212.reuse ;  /* 0x0000000405057c23 */ /* 0x100fe200080108d4 */
[--C-:B------:R-:W-:Y:S01]  /*177e0*/  FFMA.FTZ R16, R16, UR4, -R212.reuse ;  /* 0x0000000410107c23 */ /* 0x100fe200080108d4 */
[--C-:B------:R-:W-:Y:S01]  /*177f0*/  FFMA.FTZ R6, R6, UR4, -R213.reuse ;  /* 0x0000000406067c23 */ /* 0x100fe200080108d5 */
[----:B------:R-:W-:Y:S01]  /*17800*/  FSEL R214, R214, RZ, P2 ;  /* 0x000000ffd6d67208 */ /* 0x000fe20001000000 */
[--C-:B------:R-:W-:Y:S01]  /*17810*/  FFMA.FTZ R7, R7, UR4, -R213.reuse ;  /* 0x0000000407077c23 */ /* 0x100fe200080108d5 */
[----:B------:R-:W-:Y:S01]  /*17820*/  FSETP.NEU.FTZ.AND P2, PT, R175, -INF , PT ;  /* 0xff800000af00780b */ /* 0x000fe20003f5d000 */
[----:B------:R-:W-:Y:S01]  /*17830*/  FFMA.FTZ R17, R17, UR4, -R212 ;  /* 0x0000000411117c23 */ /* 0x000fe200080108d4 */
[--C-:B------:R-:W-:Y:S01]  /*17840*/  FFMA.FTZ R18, R18, UR4, -R213.reuse ;  /* 0x0000000412127c23 */ /* 0x100fe200080108d5 */
[----:B------:R-:W-:Y:S01]  /*17850*/  FFMA.FTZ R19, R19, UR4, -R213 ;  /* 0x0000000413137c23 */ /* 0x000fe200080108d5 */
[----:B------:R-:W-:Y:S01]  /*17860*/  FADD.FTZ R2, -R175, R178 ;  /* 0x000000b2af027221 */ /* 0x000fe20000010100 */
[----:B---3--:R3:W5:Y:S01]  /*17870*/  LDL R172, [R1+0x34] ;  /* 0x0000340001ac7983 */ /* 0x0087620000100800 */
[----:B------:R-:W-:Y:S01]  /*17880*/  FSEL R215, R215, RZ, P2 ;  /* 0x000000ffd7d77208 */ /* 0x000fe20001000000 */
[----:B------:R2:W-:Y:S01]  /*17890*/  MUFU.EX2 R229, R4 ;  /* 0x0000000400e57308 */ /* 0x0005e20000000800 */
[----:B------:R-:W-:Y:S01]  /*178a0*/  FMUL.FTZ R0, R0, UR4 ;  /* 0x0000000400007c20 */ /* 0x000fe20008410000 */
[----:B------:R-:W-:Y:S01]  /*178b0*/  FMUL.FTZ R2, R2, UR4 ;  /* 0x0000000402027c20 */ /* 0x000fe20008410000 */
[--C-:B------:R-:W-:Y:S07]  /*178c0*/  FFMA.FTZ R10, R10, UR4, -R214.reuse ;  /* 0x000000040a0a7c23 */ /* 0x100fee00080108d6 */
[----:B------:R4:W1:Y:S01]  /*178d0*/  MUFU.EX2 R230, R5 ;  /* 0x0000000500e67308 */ /* 0x0008620000000800 */
[--C-:B------:R-:W-:Y:S01]  /*178e0*/  FFMA.FTZ R11, R11, UR4, -R214.reuse ;  /* 0x000000040b0b7c23 */ /* 0x100fe200080108d6 */
[--C-:B------:R-:W-:Y:S01]  /*178f0*/  FFMA.FTZ R8, R8, UR4, -R215.reuse ;  /* 0x0000000408087c23 */ /* 0x100fe200080108d7 */
[--C-:B------:R-:W-:Y:S07]  /*17900*/  FFMA.FTZ R9, R9, UR4, -R215.reuse ;  /* 0x0000000409097c23 */ /* 0x100fee00080108d7 */
[----:B------:R3:W-:Y:S01]  /*17910*/  MUFU.EX2 R224, R6 ;  /* 0x0000000600e07308 */ /* 0x0007e20000000800 */
[--C-:B------:R-:W-:Y:S01]  /*17920*/  FFMA.FTZ R14, R14, UR4, -R214.reuse ;  /* 0x000000040e0e7c23 */ /* 0x100fe200080108d6 */
[----:B------:R-:W-:Y:S01]  /*17930*/  FFMA.FTZ R15, R15, UR4, -R214 ;  /* 0x000000040f0f7c23 */ /* 0x000fe200080108d6 */
[--C-:B------:R-:W-:Y:S07]  /*17940*/  FFMA.FTZ R12, R12, UR4, -R215.reuse ;  /* 0x000000040c0c7c23 */ /* 0x100fee00080108d7 */
[----:B------:R3:W3:Y:S01]  /*17950*/  MUFU.EX2 R228, R7 ;  /* 0x0000000700e47308 */ /* 0x0006e20000000800 */
[----:B------:R-:W-:Y:S01]  /*17960*/  FFMA.FTZ R13, R13, UR4, -R215 ;  /* 0x000000040d0d7c23 */ /* 0x000fe200080108d7 */
[C---:B--2---:R-:W-:Y:S01]  /*17970*/  FMUL.FTZ R4, R173.reuse, R184 ;  /* 0x000000b8ad047220 */ /* 0x044fe20000410000 */
[C---:B------:R-:W-:Y:S07]  /*17980*/  FMUL.FTZ R132, R173.reuse, R132 ;  /* 0x00000084ad847220 */ /* 0x040fee0000410000 */
[----:B------:R2:W-:Y:S01]  /*17990*/  MUFU.EX2 R250, R16 ;  /* 0x0000001000fa7308 */ /* 0x0005e20000000800 */
[C---:B------:R-:W-:Y:S01]  /*179a0*/  FMUL.FTZ R133, R173.reuse, R133 ;  /* 0x00000085ad857220 */ /* 0x040fe20000410000 */
[----:B----4-:R-:W-:Y:S01]  /*179b0*/  FMUL.FTZ R5, R173, R185 ;  /* 0x000000b9ad057220 */ /* 0x010fe20000410000 */
[----:B-1----:R-:W-:Y:S07]  /*179c0*/  F2FP.BF16.F32.PACK_AB R184, R230, R229 ;  /* 0x000000e5e6b8723e */ /* 0x002fee00000010ff */
[----:B------:R-:W1:Y:S01]  /*179d0*/  MUFU.EX2 R231, R17 ;  /* 0x0000001100e77308 */ /* 0x000e620000000800 */
[C---:B------:R-:W-:Y:S01]  /*179e0*/  FMUL.FTZ R134, R3.reuse, R134 ;  /* 0x0000008603867220 */ /* 0x040fe20000410000 */
[C---:B---3--:R-:W-:Y:S01]  /*179f0*/  FMUL.FTZ R6, R3.reuse, R186 ;  /* 0x000000ba03067220 */ /* 0x048fe20000410000 */
[----:B------:R-:W-:Y:S07]  /*17a00*/  FMUL.FTZ R135, R3, R135 ;  /* 0x0000008703877220 */ /* 0x000fee0000410000 */
[----:B------:R3:W-:Y:S01]  /*17a10*/  MUFU.EX2 R249, R18 ;  /* 0x0000001200f97308 */ /* 0x0007e20000000800 */
[----:B------:R-:W-:Y:S01]  /*17a20*/  FMUL.FTZ R144, R173, R144 ;  /* 0x00000090ad907220 */ /* 0x000fe20000410000 */
[----:B------:R-:W-:Y:S01]  /*17a30*/  FMUL.FTZ R7, R3, R187 ;  /* 0x000000bb03077220 */ /* 0x000fe20000410000 */
[----:B------:R-:W-:Y:S07]  /*17a40*/  F2FP.BF16.F32.PACK_AB R185, R228, R224 ;  /* 0x000000e0e4b9723e */ /* 0x000fee00000010ff */
[----:B------:R-:W4:Y:S01]  /*17a50*/  MUFU.EX2 R226, R19 ;  /* 0x0000001300e27308 */ /* 0x000f220000000800 */
[C---:B------:R-:W-:Y:S01]  /*17a60*/  FMUL.FTZ R145, R173.reuse, R145 ;  /* 0x00000091ad917220 */ /* 0x040fe20000410000 */
[----:B--2---:R-:W-:Y:S01]  /*17a70*/  FMUL.FTZ R16, R173, R192 ;  /* 0x000000c0ad107220 */ /* 0x004fe20000410000 */
[C---:B------:R-:W-:Y:S07]  /*17a80*/  FMUL.FTZ R146, R3.reuse, R146 ;  /* 0x0000009203927220 */ /* 0x040fee0000410000 */
[----:B------:R-:W2:Y:S01]  /*17a90*/  MUFU.EX2 R0, R0 ;  /* 0x0000000000007308 */ /* 0x000ea20000000800 */
[----:B------:R-:W-:Y:S01]  /*17aa0*/  FMUL.FTZ R147, R3, R147 ;  /* 0x0000009303937220 */ /* 0x000fe20000410000 */
[----:B-1----:R-:W-:Y:S01]  /*17ab0*/  F2FP.BF16.F32.PACK_AB R186, R231, R250 ;  /* 0x000000fae7ba723e */ /* 0x002fe200000010ff */
[C---:B------:R-:W-:Y:S07]  /*17ac0*/  FMUL.FTZ R17, R173.reuse, R193 ;  /* 0x000000c1ad117220 */ /* 0x040fee0000410000 */
[----:B------:R-:W1:Y:S01]  /*17ad0*/  MUFU.EX2 R2, R2 ;  /* 0x0000000200027308 */ /* 0x000e620000000800 */
[----:B------:R-:W-:Y:S01]  /*17ae0*/  FMUL.FTZ R148, R173, R148 ;  /* 0x00000094ad947220 */ /* 0x000fe20000410000 */
[----:B---3--:R-:W-:Y:S01]  /*17af0*/  FMUL.FTZ R18, R3, R194 ;  /* 0x000000c203127220 */ /* 0x008fe20000410000 */
[----:B------:R-:W-:Y:S07]  /*17b00*/  FMUL.FTZ R149, R173, R149 ;  /* 0x00000095ad957220 */ /* 0x000fee0000410000 */
[----:B------:R2:W-:Y:S01]  /*17b10*/  MUFU.EX2 R218, R10 ;  /* 0x0000000a00da7308 */ /* 0x0005e20000000800 */
[C---:B------:R-:W-:Y:S01]  /*17b20*/  FMUL.FTZ R150, R3.reuse, R150 ;  /* 0x0000009603967220 */ /* 0x040fe20000410000 */
[----:B----4-:R-:W-:Y:S01]  /*17b30*/  F2FP.BF16.F32.PACK_AB R187, R226, R249 ;  /* 0x000000f9e2bb723e */ /* 0x010fe200000010ff */
[----:B------:R-:W-:Y:S07]  /*17b40*/  FMUL.FTZ R19, R3, R195 ;  /* 0x000000c303137220 */ /* 0x000fee0000410000 */
[----:B------:R3:W4:Y:S01]  /*17b50*/  MUFU.EX2 R222, R11 ;  /* 0x0000000b00de7308 */ /* 0x0007220000000800 */
[--C-:B------:R-:W-:Y:S01]  /*17b60*/  FFMA.FTZ R36, R36, UR4, -R212.reuse ;  /* 0x0000000424247c23 */ /* 0x100fe200080108d4 */
[--C-:B------:R-:W-:Y:S01]  /*17b70*/  FFMA.FTZ R37, R37, UR4, -R212.reuse ;  /* 0x0000000425257c23 */ /* 0x100fe200080108d4 */
[--C-:B------:R-:W-:Y:S07]  /*17b80*/  FFMA.FTZ R38, R38, UR4, -R213.reuse ;  /* 0x0000000426267c23 */ /* 0x100fee00080108d5 */
[----:B------:R4:W-:Y:S01]  /*17b90*/  MUFU.EX2 R216, R8 ;  /* 0x0000000800d87308 */ /* 0x0009e20000000800 */
[-C--:B------:R-:W-:Y:S09]  /*17ba0*/  HMMA.16816.F32.BF16 R4, R184, R204.reuse, R4 ;  /* 0x000000ccb804723c */ /* 0x080ff20000041804 */
[----:B------:R4:W4:Y:S01]  /*17bb0*/  MUFU.EX2 R221, R9 ;  /* 0x0000000900dd7308 */ /* 0x0009220000000800 */
[C---:B--2---:R-:W-:Y:S01]  /*17bc0*/  FMUL.FTZ R10, R0.reuse, R182 ;  /* 0x000000b6000a7220 */ /* 0x044fe20000410000 */
[C---:B------:R-:W-:Y:S08]  /*17bd0*/  FMUL.FTZ R138, R0.reuse, R138 ;  /* 0x0000008a008a7220 */ /* 0x040ff00000410000 */
[----:B------:R2:W-:Y:S01]  /*17be0*/  MUFU.EX2 R223, R14 ;  /* 0x0000000e00df7308 */ /* 0x0005e20000000800 */
[C---:B------:R-:W-:Y:S01]  /*17bf0*/  FMUL.FTZ R139, R0.reuse, R139 ;  /* 0x0000008b008b7220 */ /* 0x040fe20000410000 */
[----:B---3--:R-:W-:Y:S01]  /*17c00*/  FMUL.FTZ R11, R0, R183 ;  /* 0x000000b7000b7220 */ /* 0x008fe20000410000 */
[C---:B-1----:R-:W-:Y:S07]  /*17c10*/  FMUL.FTZ R136, R2.reuse, R136 ;  /* 0x0000008802887220 */ /* 0x042fee0000410000 */
[----:B------:R-:W1:Y:S01]  /*17c20*/  MUFU.EX2 R220, R15 ;  /* 0x0000000f00dc7308 */ /* 0x000e620000000800 */
[C---:B------:R-:W-:Y:S01]  /*17c30*/  FMUL.FTZ R137, R2.reuse, R137 ;  /* 0x0000008902897220 */ /* 0x040fe20000410000 */
[----:B----4-:R-:W-:Y:S01]  /*17c40*/  FMUL.FTZ R8, R2, R180 ;  /* 0x000000b402087220 */ /* 0x010fe20000410000 */
[C---:B------:R-:W-:Y:S07]  /*17c50*/  FMUL.FTZ R142, R0.reuse, R142 ;  /* 0x0000008e008e7220 */ /* 0x040fee0000410000 */
[----:B------:R3:W-:Y:S01]  /*17c60*/  MUFU.EX2 R227, R12 ;  /* 0x0000000c00e37308 */ /* 0x0007e20000000800 */
[----:B------:R-:W-:Y:S01]  /*17c70*/  FMUL.FTZ R143, R0, R143 ;  /* 0x0000008f008f7220 */ /* 0x000fe20000410000 */
[----:B------:R-:W-:Y:S01]  /*17c80*/  FMUL.FTZ R9, R2, R181 ;  /* 0x000000b502097220 */ /* 0x000fe20000410000 */
[----:B------:R-:W-:Y:S07]  /*17c90*/  F2FP.BF16.F32.PACK_AB R181, R222, R218 ;  /* 0x000000dadeb5723e */ /* 0x000fee00000010ff */
[----:B------:R-:W4:Y:S01]  /*17ca0*/  MUFU.EX2 R217, R13 ;  /* 0x0000000d00d97308 */ /* 0x000f220000000800 */
[----:B------:R-:W-:Y:S01]  /*17cb0*/  F2FP.BF16.F32.PACK_AB R180, R221, R216 ;  /* 0x000000d8ddb4723e */ /* 0x000fe200000010ff */
[----:B--2---:R-:W-:Y:S01]  /*17cc0*/  FMUL.FTZ R14, R0, R190 ;  /* 0x000000be000e7220 */ /* 0x004fe20000410000 */
[C---:B------:R-:W-:Y:S01]  /*17cd0*/  FMUL.FTZ R140, R2.reuse, R140 ;  /* 0x0000008c028c7220 */ /* 0x040fe20000410000 */
[----:B------:R-:W-:Y:S01]  /*17ce0*/  FMUL.FTZ R141, R2, R141 ;  /* 0x0000008d028d7220 */ /* 0x000fe20000410000 */
[----:B------:R-:W-:Y:S01]  /*17cf0*/  FMUL.FTZ R151, R3, R151 ;  /* 0x0000009703977220 */ /* 0x000fe20000410000 */
[----:B-1----:R-:W-:Y:S01]  /*17d00*/  F2FP.BF16.F32.PACK_AB R183, R220, R223 ;  /* 0x000000dfdcb7723e */ /* 0x002fe200000010ff */
[C---:B------:R-:W-:Y:S01]  /*17d10*/  FMUL.FTZ R15, R0.reuse, R191 ;  /* 0x000000bf000f7220 */ /* 0x040fe20000410000 */
[C---:B------:R-:W-:Y:S01]  /*17d20*/  FMUL.FTZ R154, R0.reuse, R154 ;  /* 0x0000009a009a7220 */ /* 0x040fe20000410000 */
[----:B------:R-:W-:Y:S01]  /*17d30*/  FMUL.FTZ R155, R0, R155 ;  /* 0x0000009b009b7220 */ /* 0x000fe20000410000 */
[C---:B---3--:R-:W-:Y:S01]  /*17d40*/  FMUL.FTZ R12, R2.reuse, R188 ;  /* 0x000000bc020c7220 */ /* 0x048fe20000410000 */
[C---:B------:R-:W-:Y:S01]  /*17d50*/  FMUL.FTZ R152, R2.reuse, R152 ;  /* 0x0000009802987220 */ /* 0x040fe20000410000 */
[----:B------:R-:W-:Y:S01]  /*17d60*/  FMUL.FTZ R153, R2, R153 ;  /* 0x0000009902997220 */ /* 0x000fe20000410000 */
[--C-:B------:R-:W-:Y:S01]  /*17d70*/  FFMA.FTZ R20, R20, UR4, -R212.reuse ;  /* 0x0000000414147c23 */ /* 0x100fe200080108d4 */
[----:B----4-:R-:W-:Y:S01]  /*17d80*/  F2FP.BF16.F32.PACK_AB R182, R217, R227 ;  /* 0x000000e3d9b6723e */ /* 0x010fe200000010ff */
[----:B------:R-:W-:Y:S01]  /*17d90*/  FMUL.FTZ R13, R2, R189 ;  /* 0x000000bd020d7220 */ /* 0x000fe20000410000 */
[--C-:B------:R-:W-:Y:S01]  /*17da0*/  FFMA.FTZ R39, R39, UR4, -R213.reuse ;  /* 0x0000000427277c23 */ /* 0x100fe200080108d5 */
[--C-:B------:R-:W-:Y:S01]  /*17db0*/  FFMA.FTZ R48, R48, UR4, -R212.reuse ;  /* 0x0000000430307c23 */ /* 0x100fe200080108d4 */
[----:B------:R-:W-:Y:S01]  /*17dc0*/  FFMA.FTZ R49, R49, UR4, -R212 ;  /* 0x0000000431317c23 */ /* 0x000fe200080108d4 */
[--C-:B------:R-:W-:Y:S01]  /*17dd0*/  FFMA.FTZ R50, R50, UR4, -R213.reuse ;  /* 0x0000000432327c23 */ /* 0x100fe200080108d5 */
[----:B------:R-:W-:Y:S01]  /*17de0*/  FFMA.FTZ R51, R51, UR4, -R213 ;  /* 0x0000000433337c23 */ /* 0x000fe200080108d5 */
[C---:B------:R-:W-:Y:S04]  /*17df0*/  HMMA.16816.F32.BF16 R8, R180.reuse, R204, R8 ;  /* 0x000000ccb408723c */ /* 0x040fe80000041808 */
[--C-:B------:R-:W-:Y:S01]  /*17e00*/  FFMA.FTZ R42, R42, UR4, -R214.reuse ;  /* 0x000000042a2a7c23 */ /* 0x100fe200080108d6 */
[--C-:B------:R-:W-:Y:S01]  /*17e10*/  FFMA.FTZ R43, R43, UR4, -R214.reuse ;  /* 0x000000042b2b7c23 */ /* 0x100fe200080108d6 */
[--C-:B------:R-:W-:Y:S01]  /*17e20*/  FFMA.FTZ R40, R40, UR4, -R215.reuse ;  /* 0x0000000428287c23 */ /* 0x100fe200080108d7 */
[--C-:B------:R-:W-:Y:S01]  /*17e30*/  FFMA.FTZ R41, R41, UR4, -R215.reuse ;  /* 0x0000000429297c23 */ /* 0x100fe200080108d7 */
[-C--:B------:R-:W-:Y:S03]  /*17e40*/  HMMA.16816.F32.BF16 R12, R180, R206.reuse, R12 ;  /* 0x000000ceb40c723c */ /* 0x080fe6000004180c */
[--C-:B------:R-:W-:Y:S01]  /*17e50*/  FFMA.FTZ R46, R46, UR4, -R214.reuse ;  /* 0x000000042e2e7c23 */ /* 0x100fe200080108d6 */
[----:B------:R-:W-:Y:S01]  /*17e60*/  FFMA.FTZ R47, R47, UR4, -R214 ;  /* 0x000000042f2f7c23 */ /* 0x000fe200080108d6 */
[--C-:B------:R-:W-:Y:S01]  /*17e70*/  FFMA.FTZ R44, R44, UR4, -R215.reuse ;  /* 0x000000042c2c7c23 */ /* 0x100fe200080108d7 */
[----:B------:R-:W-:Y:S01]  /*17e80*/  FFMA.FTZ R45, R45, UR4, -R215 ;  /* 0x000000042d2d7c23 */ /* 0x000fe200080108d7 */
[--C-:B------:R-:W-:Y:S01]  /*17e90*/  FFMA.FTZ R52, R52, UR4, -R212.reuse ;  /* 0x0000000434347c23 */ /* 0x100fe200080108d4 */
[C---:B------:R-:W-:Y:S04]  /*17ea0*/  HMMA.16816.F32.BF16 R16, R184.reuse, R206, R16 ;  /* 0x000000ceb810723c */ /* 0x040fe80000041810 */
[--C-:B------:R-:W-:Y:S01]  /*17eb0*/  FFMA.FTZ R53, R53, UR4, -R212.reuse ;  /* 0x0000000435357c23 */ /* 0x100fe200080108d4 */
[C---:B------:R-:W-:Y:S01]  /*17ec0*/  FMUL.FTZ R158, R0.reuse, R158 ;  /* 0x0000009e009e7220 */ /* 0x040fe20000410000 */
[----:B------:R-:W-:Y:S01]  /*17ed0*/  FMUL.FTZ R159, R0, R159 ;  /* 0x0000009f009f7220 */ /* 0x000fe20000410000 */
[C---:B------:R-:W-:Y:S01]  /*17ee0*/  FMUL.FTZ R156, R2.reuse, R156 ;  /* 0x0000009c029c7220 */ /* 0x040fe20000410000 */
[-C--:B------:R-:W-:Y:S03]  /*17ef0*/  HMMA.16816.F32.BF16 R132, R184, R208.reuse, R132 ;  /* 0x000000d0b884723c */ /* 0x080fe60000041884 */
[----:B------:R-:W-:Y:S01]  /*17f00*/  FMUL.FTZ R157, R2, R157 ;  /* 0x0000009d029d7220 */ /* 0x000fe20000410000 */
[C---:B------:R-:W-:Y:S01]  /*17f10*/  FMUL.FTZ R160, R173.reuse, R160 ;  /* 0x000000a0ada07220 */ /* 0x040fe20000410000 */
[----:B------:R-:W-:Y:S01]  /*17f20*/  FMUL.FTZ R161, R173, R161 ;  /* 0x000000a1ada17220 */ /* 0x000fe20000410000 */
[C---:B------:R-:W-:Y:S01]  /*17f30*/  FMUL.FTZ R162, R3.reuse, R162 ;  /* 0x000000a203a27220 */ /* 0x040fe20000410000 */
[----:B------:R-:W-:Y:S01]  /*17f40*/  FMUL.FTZ R163, R3, R163 ;  /* 0x000000a303a37220 */ /* 0x000fe20000410000 */
[C---:B------:R-:W-:Y:S01]  /*17f50*/  HMMA.16816.F32.BF16 R136, R180.reuse, R208, R136 ;  /* 0x000000d0b488723c */ /* 0x040fe20000041888 */
[----:B------:R-:W-:Y:S03]  /*17f60*/  MUFU.EX2 R209, R45 ;  /* 0x0000002d00d17308 */ /* 0x000fe60000000800 */
[C---:B------:R-:W-:Y:S01]  /*17f70*/  FMUL.FTZ R164, R173.reuse, R164 ;  /* 0x000000a4ada47220 */ /* 0x040fe20000410000 */
        /* <DEDUP_REMOVED lines=8> */
[----:B------:R-:W-:Y:S01]  /*18000*/  FFMA.FTZ R32, R32, UR4, -R212 ;  /* 0x0000000420207c23 */ /* 0x000fe200080108d4 */
[C---:B------:R-:W-:Y:S01]  /*18010*/  HMMA.16816.F32.BF16 R144, R184.reuse, R210, R144 ;  /* 0x000000d2b890723c */ /* 0x040fe20000041890 */
[----:B------:R1:W-:Y:S03]  /*18020*/  MUFU.EX2 R210, R20 ;  /* 0x0000001400d27308 */ /* 0x0003e60000000800 */
[--C-:B------:R-:W-:Y:S01]  /*18030*/  FFMA.FTZ R23, R23, UR4, -R213.reuse ;  /* 0x0000000417177c23 */ /* 0x100fe200080108d5 */
[--C-:B------:R-:W-:Y:S01]  /*18040*/  FFMA.FTZ R26, R26, UR4, -R214.reuse ;  /* 0x000000041a1a7c23 */ /* 0x100fe200080108d6 */
[--C-:B------:R-:W-:Y:S01]  /*18050*/  FFMA.FTZ R22, R22, UR4, -R213.reuse ;  /* 0x0000000416167c23 */ /* 0x100fe200080108d5 */
[----:B------:R-:W-:Y:S04]  /*18060*/  FFMA.FTZ R30, R30, UR4, -R214 ;  /* 0x000000041e1e7c23 */ /* 0x000fe800080108d6 */
[----:B------:R2:W-:Y:S01]  /*18070*/  MUFU.EX2 R208, R23 ;  /* 0x0000001700d07308 */ /* 0x0005e20000000800 */
[----:B------:R-:W-:Y:S01]  /*18080*/  FFMA.FTZ R21, R21, UR4, -R212 ;  /* 0x0000000415157c23 */ /* 0x000fe200080108d4 */
[----:B------:R-:W-:Y:S01]  /*18090*/  FFMA.FTZ R27, R27, UR4, -R214 ;  /* 0x000000041b1b7c23 */ /* 0x000fe200080108d6 */
[----:B------:R-:W-:Y:S07]  /*180a0*/  FFMA.FTZ R33, R33, UR4, -R212 ;  /* 0x0000000421217c23 */ /* 0x000fee00080108d4 */
[----:B------:R3:W-:Y:S01]  /*180b0*/  MUFU.EX2 R207, R22 ;  /* 0x0000001600cf7308 */ /* 0x0007e20000000800 */
[--C-:B------:R-:W-:Y:S01]  /*180c0*/  FFMA.FTZ R34, R34, UR4, -R213.reuse ;  /* 0x0000000422227c23 */ /* 0x100fe200080108d5 */
[----:B------:R-:W-:Y:S01]  /*180d0*/  FFMA.FTZ R35, R35, UR4, -R213 ;  /* 0x0000000423237c23 */ /* 0x000fe200080108d5 */
[----:B-1----:R-:W-:Y:S07]  /*180e0*/  FMUL.FTZ R20, R2, R196 ;  /* 0x000000c402147220 */ /* 0x002fee0000410000 */
[----:B------:R-:W-:Y:S01]  /*180f0*/  MUFU.EX2 R204, R33 ;  /* 0x0000002100cc7308 */ /* 0x000fe20000000800 */
[--C-:B------:R-:W-:Y:S01]  /*18100*/  FFMA.FTZ R31, R31, UR4, -R214.reuse ;  /* 0x000000041f1f7c23 */ /* 0x100fe200080108d6 */
[--C-:B------:R-:W-:Y:S01]  /*18110*/  FFMA.FTZ R28, R28, UR4, -R215.reuse ;  /* 0x000000041c1c7c23 */ /* 0x100fe200080108d7 */
[----:B------:R-:W-:Y:S07]  /*18120*/  FFMA.FTZ R29, R29, UR4, -R215 ;  /* 0x000000041d1d7c23 */ /* 0x000fee00080108d7 */
[----:B------:R1:W-:Y:S01]  /*18130*/  MUFU.EX2 R196, R26 ;  /* 0x0000001a00c47308 */ /* 0x0003e20000000800 */
[----:B------:R-:W-:Y:S01]  /*18140*/  MOV R205, R217 ;  /* 0x000000d900cd7202 */ /* 0x000fe20000000f00 */
[----:B--2---:R-:W-:Y:S01]  /*18150*/  FMUL.FTZ R23, R0, R199 ;  /* 0x000000c700177220 */ /* 0x004fe20000410000 */
[----:B------:R-:W-:Y:S07]  /*18160*/  MOV R206, R231 ;  /* 0x000000e700ce7202 */ /* 0x000fee0000000f00 */
[----:B------:R2:W-:Y:S01]  /*18170*/  MUFU.EX2 R199, R30 ;  /* 0x0000001e00c77308 */ /* 0x0005e20000000800 */
[--C-:B------:R-:W-:Y:S01]  /*18180*/  FFMA.FTZ R66, R66, UR4, -R213.reuse ;  /* 0x0000000442427c23 */ /* 0x100fe200080108d5 */
[----:B---3--:R-:W-:Y:S01]  /*18190*/  FMUL.FTZ R22, R0, R198 ;  /* 0x000000c600167220 */ /* 0x008fe20000410000 */
[----:B------:R-:W-:Y:S07]  /*181a0*/  FFMA.FTZ R67, R67, UR4, -R213 ;  /* 0x0000000443437c23 */ /* 0x000fee00080108d5 */
[----:B------:R3:W4:Y:S01]  /*181b0*/  MUFU.EX2 R198, R27 ;  /* 0x0000001b00c67308 */ /* 0x0007220000000800 */
[--C-:B------:R-:W-:Y:S01]  /*181c0*/  FFMA.FTZ R58, R58, UR4, -R214.reuse ;  /* 0x000000043a3a7c23 */ /* 0x100fe200080108d6 */
[--C-:B------:R-:W-:Y:S01]  /*181d0*/  FFMA.FTZ R59, R59, UR4, -R214.reuse ;  /* 0x000000043b3b7c23 */ /* 0x100fe200080108d6 */
[--C-:B------:R-:W-:Y:S07]  /*181e0*/  FFMA.FTZ R62, R62, UR4, -R214.reuse ;  /* 0x000000043e3e7c23 */ /* 0x100fee00080108d6 */
[----:B------:R-:W-:Y:S01]  /*181f0*/  MUFU.EX2 R225, R32 ;  /* 0x0000002000e17308 */ /* 0x000fe20000000800 */
[--C-:B------:R-:W-:Y:S01]  /*18200*/  FFMA.FTZ R63, R63, UR4, -R214.reuse ;  /* 0x000000043f3f7c23 */ /* 0x100fe200080108d6 */
[--C-:B-1----:R-:W-:Y:S01]  /*18210*/  FFMA.FTZ R26, R24, UR4, -R215.reuse ;  /* 0x00000004181a7c23 */ /* 0x102fe200080108d7 */
[----:B------:R-:W-:Y:S07]  /*18220*/  FMUL.FTZ R24, R173, R200 ;  /* 0x000000c8ad187220 */ /* 0x000fee0000410000 */
[----:B------:R-:W-:Y:S01]  /*18230*/  MUFU.EX2 R217, R34 ;  /* 0x0000002200d97308 */ /* 0x000fe20000000800 */
[--C-:B------:R-:W-:Y:S01]  /*18240*/  FFMA.FTZ R56, R56, UR4, -R215.reuse ;  /* 0x0000000438387c23 */ /* 0x100fe200080108d7 */
[--C-:B--2---:R-:W-:Y:S01]  /*18250*/  FFMA.FTZ R30, R25, UR4, -R215.reuse ;  /* 0x00000004191e7c23 */ /* 0x104fe200080108d7 */
[----:B------:R-:W-:Y:S07]  /*18260*/  FMUL.FTZ R25, R173, R201 ;  /* 0x000000c9ad197220 */ /* 0x000fee0000410000 */
[----:B------:R-:W1:Y:S01]  /*18270*/  MUFU.EX2 R252, R35 ;  /* 0x0000002300fc7308 */ /* 0x000e620000000800 */
[--C-:B------:R-:W-:Y:S01]  /*18280*/  FFMA.FTZ R57, R57, UR4, -R215.reuse ;  /* 0x0000000439397c23 */ /* 0x100fe200080108d7 */
[----:B---3--:R-:W-:Y:S01]  /*18290*/  FMUL.FTZ R27, R3, R203 ;  /* 0x000000cb031b7220 */ /* 0x008fe20000410000 */
[----:B----4-:R-:W-:Y:S07]  /*182a0*/  F2FP.BF16.F32.PACK_AB R33, R198, R196 ;  /* 0x000000c4c621723e */ /* 0x010fee00000010ff */
[----:B------:R1:W2:Y:S01]  /*182b0*/  MUFU.EX2 R251, R31 ;  /* 0x0000001f00fb7308 */ /* 0x0002a20000000800 */
[----:B------:R-:W-:Y:S01]  /*182c0*/  MOV R203, R220 ;  /* 0x000000dc00cb7202 */ /* 0x000fe20000000f00 */
[--C-:B------:R-:W-:Y:S01]  /*182d0*/  FFMA.FTZ R60, R60, UR4, -R215.reuse ;  /* 0x000000043c3c7c23 */ /* 0x100fe200080108d7 */
[--C-:B------:R-:W-:Y:S07]  /*182e0*/  FFMA.FTZ R61, R61, UR4, -R215.reuse ;  /* 0x000000043d3d7c23 */ /* 0x100fee00080108d7 */
[----:B------:R3:W-:Y:S01]  /*182f0*/  MUFU.EX2 R201, R29 ;  /* 0x0000001d00c97308 */ /* 0x0007e20000000800 */
[--C-:B------:R-:W-:Y:S01]  /*18300*/  FFMA.FTZ R74, R74, UR4, -R214.reuse ;  /* 0x000000044a4a7c23 */ /* 0x100fe200080108d6 */
[--C-:B------:R-:W-:Y:S01]  /*18310*/  FFMA.FTZ R75, R75, UR4, -R214.reuse ;  /* 0x000000044b4b7c23 */ /* 0x100fe200080108d6 */
[--C-:B------:R-:W-:Y:S07]  /*18320*/  FFMA.FTZ R78, R78, UR4, -R214.reuse ;  /* 0x000000044e4e7c23 */ /* 0x100fee00080108d6 */
[----:B------:R-:W-:Y:S01]  /*18330*/  MUFU.EX2 R200, R37 ;  /* 0x0000002500c87308 */ /* 0x000fe20000000800 */
[----:B------:R-:W-:Y:S01]  /*18340*/  FFMA.FTZ R79, R79, UR4, -R214 ;  /* 0x000000044f4f7c23 */ /* 0x000fe200080108d6 */
[--C-:B------:R-:W-:Y:S01]  /*18350*/  FFMA.FTZ R72, R72, UR4, -R215.reuse ;  /* 0x0000000448487c23 */ /* 0x100fe200080108d7 */
[--C-:B------:R-:W-:Y:S07]  /*18360*/  FFMA.FTZ R73, R73, UR4, -R215.reuse ;  /* 0x0000000449497c23 */ /* 0x100fee00080108d7 */
[----:B------:R4:W-:Y:S01]  /*18370*/  MUFU.EX2 R220, R48 ;  /* 0x0000003000dc7308 */ /* 0x0009e20000000800 */
[--C-:B------:R-:W-:Y:S01]  /*18380*/  FFMA.FTZ R76, R76, UR4, -R215.reuse ;  /* 0x000000044c4c7c23 */ /* 0x100fe200080108d7 */
[----:B-1----:R-:W-:Y:S01]  /*18390*/  F2FP.BF16.F32.PACK_AB R31, R252, R217 ;  /* 0x000000d9fc1f723e */ /* 0x002fe200000010ff */
[----:B------:R-:W-:Y:S07]  /*183a0*/  FFMA.FTZ R77, R77, UR4, -R215 ;  /* 0x000000044d4d7c23 */ /* 0x000fee00080108d7 */
[----:B------:R-:W-:Y:S01]  /*183b0*/  MUFU.EX2 R231, R49 ;  /* 0x0000003100e77308 */ /* 0x000fe20000000800 */
[----:B--2---:R-:W-:Y:S01]  /*183c0*/  F2FP.BF16.F32.PACK_AB R35, R251, R199 ;  /* 0x000000c7fb23723e */ /* 0x004fe200000010ff */
[--C-:B------:R-:W-:Y:S01]  /*183d0*/  FFMA.FTZ R64, R64, UR4, -R212.reuse ;  /* 0x0000000440407c23 */ /* 0x100fe200080108d4 */
[----:B---3--:R-:W-:Y:S07]  /*183e0*/  F2FP.BF16.F32.PACK_AB R29, R208, R207 ;  /* 0x000000cfd01d723e */ /* 0x008fee00000010ff */
[----:B------:R-:W-:Y:S01]  /*183f0*/  MUFU.EX2 R211, R47 ;  /* 0x0000002f00d37308 */ /* 0x000fe20000000800 */
[--C-:B------:R-:W-:Y:S01]  /*18400*/  FFMA.FTZ R65, R65, UR4, -R212.reuse ;  /* 0x0000000441417c23 */ /* 0x100fe200080108d4 */
[--C-:B------:R-:W-:Y:S01]  /*18410*/  FFMA.FTZ R55, R55, UR4, -R213.reuse ;  /* 0x0000000437377c23 */ /* 0x100fe200080108d5 */
[--C-:B------:R-:W-:Y:S07]  /*18420*/  FFMA.FTZ R54, R54, UR4, -R213.reuse ;  /* 0x0000000436367c23 */ /* 0x100fee00080108d5 */
[----:B------:R-:W-:Y:S01]  /*18430*/  MUFU.EX2 R66, R66 ;  /* 0x0000004200427308 */ /* 0x000fe20000000800 */
[--C-:B------:R-:W-:Y:S01]  /*18440*/  FFMA.FTZ R68, R68, UR4, -R212.reuse ;  /* 0x0000000444447c23 */ /* 0x100fe200080108d4 */
[----:B----4-:R-:W2:Y:S01]  /*18450*/  LDL.LU R48, [R1+0x24] ;  /* 0x0000240001307983 */ /* 0x010ea20000300800 */
[--C-:B------:R-:W-:Y:S07]  /*18460*/  FFMA.FTZ R69, R69, UR4, -R212.reuse ;  /* 0x0000000445457c23 */ /* 0x100fee00080108d4 */
[----:B------:R-:W-:Y:S01]  /*18470*/  MUFU.EX2 R67, R67 ;  /* 0x0000004300437308 */ /* 0x000fe20000000800 */
[--C-:B------:R-:W-:Y:S01]  /*18480*/  FFMA.FTZ R80, R80, UR4, -R212.reuse ;  /* 0x0000000450507c23 */ /* 0x100fe200080108d4 */
[--C-:B------:R-:W-:Y:S01]  /*18490*/  FFMA.FTZ R81, R81, UR4, -R212.reuse ;  /* 0x0000000451517c23 */ /* 0x100fe200080108d4 */
        /* <DEDUP_REMOVED lines=10> */
[----:B------:R-:W-:Y:S01]  /*18540*/  FFMA.FTZ R97, R97, UR4, -R212 ;  /* 0x0000000461617c23 */ /* 0x000fe200080108d4 */
[--C-:B------:R-:W-:Y:S01]  /*18550*/  FFMA.FTZ R86, R86, UR4, -R213.reuse ;  /* 0x0000000456567c23 */ /* 0x100fe200080108d5 */
[--C-:B------:R-:W-:Y:S07]  /*18560*/  FFMA.FTZ R87, R87, UR4, -R213.reuse ;  /* 0x0000000457577c23 */ /* 0x100fee00080108d5 */
[----:B------:R-:W-:Y:S01]  /*18570*/  MUFU.EX2 R63, R63 ;  /* 0x0000003f003f7308 */ /* 0x000fe20000000800 */
[--C-:B------:R-:W-:Y:S01]  /*18580*/  FFMA.FTZ R98, R98, UR4, -R213.reuse ;  /* 0x0000000462627c23 */ /* 0x100fe200080108d5 */
[----:B------:R-:W-:Y:S01]  /*18590*/  FFMA.FTZ R99, R99, UR4, -R213 ;  /* 0x0000000463637c23 */ /* 0x000fe200080108d5 */
[--C-:B------:R-:W-:Y:S07]  /*185a0*/  FFMA.FTZ R90, R90, UR4, -R214.reuse ;  /* 0x000000045a5a7c23 */ /* 0x100fee00080108d6 */
[----:B------:R-:W-:Y:S01]  /*185b0*/  MUFU.EX2 R56, R56 ;  /* 0x0000003800387308 */ /* 0x000fe20000000800 */
[--C-:B------:R-:W-:Y:S01]  /*185c0*/  FFMA.FTZ R91, R91, UR4, -R214.reuse ;  /* 0x000000045b5b7c23 */ /* 0x100fe200080108d6 */
[--C-:B------:R-:W-:Y:S01]  /*185d0*/  FFMA.FTZ R94, R94, UR4, -R214.reuse ;  /* 0x000000045e5e7c23 */ /* 0x100fe200080108d6 */
[----:B------:R-:W-:Y:S07]  /*185e0*/  FFMA.FTZ R95, R95, UR4, -R214 ;  /* 0x000000045f5f7c23 */ /* 0x000fee00080108d6 */
        /* <DEDUP_REMOVED lines=48> */
[----:B------:R-:W-:Y:S10]  /*188f0*/  MUFU.EX2 R213, R213 ;  /* 0x000000d500d57308 */ /* 0x000ff40000000800 */
[----:B------:R-:W-:Y:S10]  /*18900*/  MUFU.EX2 R214, R214 ;  /* 0x000000d600d67308 */ /* 0x000ff40000000800 */
[----:B------:R-:W-:Y:S10]  /*18910*/  MUFU.EX2 R215, R215 ;  /* 0x000000d700d77308 */ /* 0x000ff40000000800 */
[----:B------:R-:W-:Y:S10]  /*18920*/  MUFU.EX2 R65, R65 ;  /* 0x0000004100417308 */ /* 0x000ff40000000800 */
[----:B------:R-:W-:Y:S01]  /*18930*/  MUFU.EX2 R55, R55 ;  /* 0x0000003700377308 */ /* 0x000fe20000000800 */
[----:B-----5:R-:W-:Y:S09]  /*18940*/  @P0 IADD3 R172, PT, PT, R219, -0x40, RZ ;  /* 0xffffffc0dbac0810 */ /* 0x020ff20007ffe0ff */
[----:B------:R1:W3:Y:S01]  /*18950*/  MUFU.EX2 R219, R21 ;  /* 0x0000001500db7308 */ /* 0x0002e20000000800 */
[----:B------:R-:W-:Y:S01]  /*18960*/  IADD3 R178, PT, PT, R234, R172, RZ ;  /* 0x000000aceab27210 */ /* 0x000fe20007ffe0ff */
[----:B------:R-:W4:Y:S08]  /*18970*/  LDSM.16.MT88.4 R188, [R172] ;  /* 0x00000000acbc783b */ /* 0x000f300000004200 */
[----:B------:R-:W-:Y:S10]  /*18980*/  MUFU.EX2 R68, R68 ;  /* 0x0000004400447308 */ /* 0x000ff40000000800 */
[----:B------:R-:W-:Y:S01]  /*18990*/  MUFU.EX2 R69, R69 ;  /* 0x0000004500457308 */ /* 0x000fe20000000800 */
[----:B------:R-:W5:Y:S09]  /*189a0*/  LDSM.16.MT88.4 R192, [R178] ;  /* 0x00000000b2c0783b */ /* 0x000f720000004200 */
[----:B------:R-:W-:Y:S01]  /*189b0*/  MUFU.EX2 R80, R80 ;  /* 0x0000005000507308 */ /* 0x000fe20000000800 */
[----:B-1----:R-:W-:Y:S09]  /*189c0*/  FMUL.FTZ R21, R2, R197 ;  /* 0x000000c502157220 */ /* 0x002ff20000410000 */
[----:B------:R3:W1:Y:S10]  /*189d0*/  MUFU.EX2 R197, R28 ;  /* 0x0000001c00c57308 */ /* 0x0006740000000800 */
[----:B------:R-:W-:Y:S10]  /*189e0*/  MUFU.EX2 R81, R81 ;  /* 0x0000005100517308 */ /* 0x000ff40000000800 */
[----:B------:R-:W-:Y:S10]  /*189f0*/  MUFU.EX2 R70, R70 ;  /* 0x0000004600467308 */ /* 0x000ff40000000800 */
[----:B------:R-:W-:Y:S01]  /*18a00*/  MUFU.EX2 R71, R71 ;  /* 0x0000004700477308 */ /* 0x000fe20000000800 */
[----:B---3--:R-:W-:Y:S02]  /*18a10*/  F2FP.BF16.F32.PACK_AB R28, R219, R210 ;  /* 0x000000d2db1c723e */ /* 0x008fe400000010ff */
[----:B-1----:R-:W-:Y:S07]  /*18a20*/  F2FP.BF16.F32.PACK_AB R34, R201, R197 ;  /* 0x000000c5c922723e */ /* 0x002fee00000010ff */
[----:B------:R-:W-:Y:S10]  /*18a30*/  MUFU.EX2 R82, R82 ;  /* 0x0000005200527308 */ /* 0x000ff40000000800 */
[----:B------:R-:W-:Y:S10]  /*18a40*/  MUFU.EX2 R83, R83 ;  /* 0x0000005300537308 */ /* 0x000ff40000000800 */
[----:B------:R-:W-:Y:S01]  /*18a50*/  MUFU.EX2 R84, R84 ;  /* 0x0000005400547308 */ /* 0x000fe20000000800 */
[-C--:B----4-:R-:W-:Y:S09]  /*18a60*/  HMMA.16816.F32.BF16 R148, R184, R188.reuse, R148 ;  /* 0x000000bcb894723c */ /* 0x090ff20000041894 */
        /* <DEDUP_REMOVED lines=12> */
[-C--:B-----5:R-:W-:Y:S09]  /*18b30*/  HMMA.16816.F32.BF16 R164, R184, R192.reuse, R164 ;  /* 0x000000c0b8a4723c */ /* 0x0a0ff200000418a4 */
[----:B------:R-:W-:Y:S10]  /*18b40*/  MUFU.EX2 R91, R91 ;  /* 0x0000005b005b7308 */ /* 0x000ff40000000800 */
[----:B------:R-:W-:Y:S01]  /*18b50*/  MUFU.EX2 R94, R94 ;  /* 0x0000005e005e7308 */ /* 0x000fe20000000800 */
[C---:B------:R-:W-:Y:S09]  /*18b60*/  HMMA.16816.F32.BF16 R168, R180.reuse, R192, R168 ;  /* 0x000000c0b4a8723c */ /* 0x040ff200000418a8 */
[----:B------:R3:W-:Y:S10]  /*18b70*/  MUFU.EX2 R192, R26 ;  /* 0x0000001a00c07308 */ /* 0x0007f40000000800 */
[----:B------:R-:W4:Y:S01]  /*18b80*/  MUFU.EX2 R193, R30 ;  /* 0x0000001e00c17308 */ /* 0x000f220000000800 */
[-C--:B------:R-:W-:Y:S01]  /*18b90*/  HMMA.16816.F32.BF16 R20, R180, R194.reuse, R20 ;  /* 0x000000c2b414723c */ /* 0x080fe20000041814 */
[----:B------:R-:W5:Y:S08]  /*18ba0*/  LDSM.16.MT88.4 R180, [R232+0x8800] ;  /* 0x00880000e8b4783b */ /* 0x000f700000004200 */
[----:B------:R-:W-:Y:S10]  /*18bb0*/  MUFU.EX2 R95, R95 ;  /* 0x0000005f005f7308 */ /* 0x000ff40000000800 */
[----:B------:R-:W-:Y:S01]  /*18bc0*/  MUFU.EX2 R88, R88 ;  /* 0x0000005800587308 */ /* 0x000fe20000000800 */
[----:B---3--:R-:W-:Y:S01]  /*18bd0*/  FMUL.FTZ R26, R3, R202 ;  /* 0x000000ca031a7220 */ /* 0x008fe20000410000 */
[----:B------:R-:W-:Y:S08]  /*18be0*/  MOV R202, R204 ;  /* 0x000000cc00ca7202 */ /* 0x000ff00000000f00 */
[----:B------:R-:W-:Y:S01]  /*18bf0*/  MUFU.EX2 R89, R89 ;  /* 0x0000005900597308 */ /* 0x000fe20000000800 */
[----:B------:R-:W-:Y:S02]  /*18c00*/  MOV R204, R226 ;  /* 0x000000e200cc7202 */ /* 0x000fe40000000f00 */
[----:B----4-:R-:W-:Y:S07]  /*18c10*/  F2FP.BF16.F32.PACK_AB R32, R193, R192 ;  /* 0x000000c0c120723e */ /* 0x010fee00000010ff */
[----:B------:R-:W-:Y:S01]  /*18c20*/  MUFU.EX2 R226, R51 ;  /* 0x0000003300e27308 */ /* 0x000fe20000000800 */
[----:B------:R-:W-:Y:S01]  /*18c30*/  HMMA.16816.F32.BF16 R24, R184, R194, R24 ;  /* 0x000000c2b818723c */ /* 0x000fe20000041818 */
[----:B------:R-:W3:Y:S08]  /*18c40*/  LDSM.16.MT88.4 R184, [R172+0x800] ;  /* 0x00080000acb8783b */ /* 0x000ef00000004200 */
[----:B------:R-:W-:Y:S01]  /*18c50*/  MUFU.EX2 R92, R92 ;  /* 0x0000005c005c7308 */ /* 0x000fe20000000800 */
[----:B------:R-:W-:Y:S02]  /*18c60*/  F2FP.BF16.F32.PACK_AB R30, R202, R225 ;  /* 0x000000e1ca1e723e */ /* 0x000fe400000010ff */
[----:B------:R-:W-:Y:S07]  /*18c70*/  MOV R194, R206 ;  /* 0x000000ce00c27202 */ /* 0x000fee0000000f00 */
[----:B------:R-:W-:Y:S01]  /*18c80*/  MUFU.EX2 R93, R93 ;  /* 0x0000005d005d7308 */ /* 0x000fe20000000800 */
[----:B------:R-:W-:Y:S01]  /*18c90*/  MOV R195, R204 ;  /* 0x000000cc00c37202 */ /* 0x000fe20000000f00 */
[-C--:B-1----:R-:W-:Y:S08]  /*18ca0*/  HMMA.16816.F32.BF16 R4, R28, R188.reuse, R4 ;  /* 0x000000bc1c04723c */ /* 0x082ff00000041804 */
        /* <DEDUP_REMOVED lines=8> */
[C---:B------:R-:W-:Y:S09]  /*18d30*/  HMMA.16816.F32.BF16 R16, R28.reuse, R190, R16 ;  /* 0x000000be1c10723c */ /* 0x040ff20000041810 */
[----:B------:R1:W-:Y:S10]  /*18d40*/  MUFU.EX2 R190, R36 ;  /* 0x0000002400be7308 */ /* 0x0003f40000000800 */
[----:B------:R4:W-:Y:S01]  /*18d50*/  MUFU.EX2 R191, R50 ;  /* 0x0000003200bf7308 */ /* 0x0009e20000000800 */
[-C--:B-----5:R-:W-:Y:S09]  /*18d60*/  HMMA.16816.F32.BF16 R132, R28, R180.reuse, R132 ;  /* 0x000000b41c84723c */ /* 0x0a0ff20000041884 */
[----:B------:R-:W-:Y:S10]  /*18d70*/  MUFU.EX2 R101, R101 ;  /* 0x0000006500657308 */ /* 0x000ff40000000800 */
[----:B------:R-:W-:Y:S01]  /*18d80*/  MUFU.EX2 R112, R112 ;  /* 0x0000007000707308 */ /* 0x000fe20000000800 */
[----:B-1----:R-:W-:Y:S01]  /*18d90*/  LDSM.16.MT88.4 R36, [R179+0x9000] ;  /* 0x00900000b324783b */ /* 0x002fe20000004200 */
[C---:B------:R-:W-:Y:S08]  /*18da0*/  HMMA.16816.F32.BF16 R136, R32.reuse, R180, R136 ;  /* 0x000000b42088723c */ /* 0x040ff00000041888 */
        /* <DEDUP_REMOVED lines=19> */
[----:B------:R-:W3:Y:S01]  /*18ee0*/  MUFU.EX2 R187, R43 ;  /* 0x0000002b00bb7308 */ /* 0x000ee20000000800 */
[----:B--2---:R-:W-:Y:S02]  /*18ef0*/  FFMA.FTZ R0, R0, R48, R218 ;  /* 0x0000003000007223 */ /* 0x004fe400000100da */
[----:B----4-:R-:W-:Y:S07]  /*18f00*/  LDSM.16.MT88.4 R48, [R172+0x2800] ;  /* 0x00280000ac30783b */ /* 0x010fee0000004200 */
[----:B------:R2:W4:Y:S01]  /*18f10*/  MUFU.EX2 R186, R46 ;  /* 0x0000002e00ba7308 */ /* 0x0005220000000800 */
[----:B------:R-:W-:Y:S01]  /*18f20*/  FADD.FTZ R0, R222, R0 ;  /* 0x00000000de007221 */ /* 0x000fe20000010000 */
[-C--:B-1----:R-:W-:Y:S08]  /*18f30*/  HMMA.16816.F32.BF16 R164, R28, R180.reuse, R164 ;  /* 0x000000b41ca4723c */ /* 0x082ff000000418a4 */
[----:B------:R-:W-:Y:S01]  /*18f40*/  MUFU.EX2 R105, R105 ;  /* 0x0000006900697308 */ /* 0x000fe20000000800 */
[----:B------:R-:W-:Y:S09]  /*18f50*/  FADD.FTZ R0, R223, R0 ;  /* 0x00000000df007221 */ /* 0x000ff20000010000 */
[----:B------:R-:W-:Y:S01]  /*18f60*/  MUFU.EX2 R108, R108 ;  /* 0x0000006c006c7308 */ /* 0x000fe20000000800 */
[C---:B------:R-:W-:Y:S09]  /*18f70*/  HMMA.16816.F32.BF16 R168, R32.reuse, R180, R168 ;  /* 0x000000b420a8723c */ /* 0x040ff200000418a8 */
[----:B------:R-:W-:Y:S01]  /*18f80*/  MUFU.EX2 R181, R40 ;  /* 0x0000002800b57308 */ /* 0x000fe20000000800 */
[----:B--2---:R-:W-:Y:S09]  /*18f90*/  LDSM.16.MT88.4 R44, [R232+0x9800] ;  /* 0x00980000e82c783b */ /* 0x004ff20000004200 */
[----:B------:R1:W2:Y:S01]  /*18fa0*/  MUFU.EX2 R180, R41 ;  /* 0x0000002900b47308 */ /* 0x0002a20000000800 */
[-C--:B------:R-:W-:Y:S09]  /*18fb0*/  HMMA.16816.F32.BF16 R20, R32, R182.reuse, R20 ;  /* 0x000000b62014723c */ /* 0x080ff20000041814 */
[----:B------:R-:W-:Y:S01]  /*18fc0*/  MUFU.EX2 R109, R109 ;  /* 0x0000006d006d7308 */ /* 0x000fe20000000800 */
[----:B---3--:R-:W-:Y:S02]  /*18fd0*/  F2FP.BF16.F32.PACK_AB R33, R187, R184 ;  /* 0x000000b8bb21723e */ /* 0x008fe400000010ff */
[----:B----4-:R-:W-:Y:S07]  /*18fe0*/  F2FP.BF16.F32.PACK_AB R35, R211, R186 ;  /* 0x000000bad323723e */ /* 0x010fee00000010ff */
[----:B------:R-:W-:Y:S01]  /*18ff0*/  MUFU.EX2 R116, R116 ;  /* 0x0000007400747308 */ /* 0x000fe20000000800 */
[----:B------:R-:W-:Y:S01]  /*19000*/  F2FP.BF16.F32.PACK_AB R34, R209, R185 ;  /* 0x000000b9d122723e */ /* 0x000fe200000010ff */
[----:B------:R-:W-:Y:S01]  /*19010*/  HMMA.16816.F32.BF16 R24, R28, R182, R24 ;  /* 0x000000b61c18723c */ /* 0x000fe20000041818 */
[----:B------:R-:W3:Y:S07]  /*19020*/  LDL.LU R182, [R1+0x18] ;  /* 0x0000180001b67983 */ /* 0x000eee0000300800 */
[----:B------:R-:W-:Y:S01]  /*19030*/  MUFU.EX2 R117, R117 ;  /* 0x0000007500757308 */ /* 0x000fe20000000800 */
[----:B------:R-:W-:Y:S01]  /*19040*/  F2FP.BF16.F32.PACK_AB R28, R200, R190 ;  /* 0x000000bec81c723e */ /* 0x000fe200000010ff */
[----:B-1----:R-:W1:Y:S01]  /*19050*/  LDSM.16.MT88.4 R40, [R232+0x9000] ;  /* 0x00900000e828783b */ /* 0x002e620000004200 */
[----:B------:R-:W-:Y:S07]  /*19060*/  F2FP.BF16.F32.PACK_AB R30, R231, R220 ;  /* 0x000000dce71e723e */ /* 0x000fee00000010ff */
[----:B------:R-:W-:Y:S01]  /*19070*/  MUFU.EX2 R128, R128 ;  /* 0x0000008000807308 */ /* 0x000fe20000000800 */
[----:B------:R-:W-:Y:S02]  /*19080*/  F2FP.BF16.F32.PACK_AB R29, R189, R188 ;  /* 0x000000bcbd1d723e */ /* 0x000fe400000010ff */
[----:B------:R-:W-:Y:S07]  /*19090*/  F2FP.BF16.F32.PACK_AB R31, R226, R191 ;  /* 0x000000bfe21f723e */ /* 0x000fee00000010ff */
[----:B------:R-:W-:Y:S01]  /*190a0*/  MUFU.EX2 R118, R118 ;  /* 0x0000007600767308 */ /* 0x000fe20000000800 */
[----:B--2---:R-:W-:Y:S01]  /*190b0*/  F2FP.BF16.F32.PACK_AB R32, R180, R181 ;  /* 0x000000b5b420723e */ /* 0x004fe200000010ff */
[----:B------:R-:W2:Y:S01]  /*190c0*/  LDL.LU R52, [R1+0x1c] ;  /* 0x00001c0001347983 */ /* 0x000ea20000300800 */
[----:B------:R-:W-:Y:S07]  /*190d0*/  MOV R183, R203 ;  /* 0x000000cb00b77202 */ /* 0x000fee0000000f00 */
[----:B------:R-:W-:Y:S01]  /*190e0*/  MUFU.EX2 R119, R119 ;  /* 0x0000007700777308 */ /* 0x000fe20000000800 */
[----:B------:R-:W-:Y:S01]  /*190f0*/  MOV R203, R205 ;  /* 0x000000cd00cb7202 */ /* 0x000fe20000000f00 */
[-C--:B------:R-:W-:Y:S08]  /*19100*/  HMMA.16816.F32.BF16 R4, R28, R36.reuse, R4 ;  /* 0x000000241c04723c */ /* 0x080ff00000041804 */
[----:B------:R4:W-:Y:S01]  /*19110*/  MUFU.EX2 R205, R53 ;  /* 0x0000003500cd7308 */ /* 0x0009e20000000800 */
[----:B------:R-:W-:Y:S09]  /*19120*/  FADD.FTZ R0, R183, R0 ;  /* 0x00000000b7007221 */ /* 0x000ff20000010000 */
[----:B------:R-:W-:Y:S01]  /*19130*/  MUFU.EX2 R130, R130 ;  /* 0x0000008200827308 */ /* 0x000fe20000000800 */
[----:B------:R-:W-:Y:S01]  /*19140*/  FADD.FTZ R0, R196, R0 ;  /* 0x00000000c4007221 */ /* 0x000fe20000010000 */
[C---:B------:R-:W-:Y:S08]  /*19150*/  HMMA.16816.F32.BF16 R8, R32.reuse, R36, R8 ;  /* 0x000000242008723c */ /* 0x040ff00000041808 */
[----:B------:R-:W-:Y:S01]  /*19160*/  MUFU.EX2 R122, R122 ;  /* 0x0000007a007a7308 */ /* 0x000fe20000000800 */
[----:B------:R-:W-:Y:S09]  /*19170*/  FADD.FTZ R0, R198, R0 ;  /* 0x00000000c6007221 */ /* 0x000ff20000010000 */
[----:B------:R-:W-:Y:S01]  /*19180*/  MUFU.EX2 R123, R123 ;  /* 0x0000007b007b7308 */ /* 0x000fe20000000800 */
[-C--:B------:R-:W-:Y:S01]  /*19190*/  HMMA.16816.F32.BF16 R12, R32, R38.reuse, R12 ;  /* 0x00000026200c723c */ /* 0x080fe2000004180c */
[----:B----4-:R-:W4:Y:S08]  /*191a0*/  LDL.LU R53, [R1+0x20] ;  /* 0x0000200001357983 */ /* 0x010f300000300800 */
[----:B------:R-:W5:Y:S01]  /*191b0*/  MUFU.EX2 R126, R126 ;  /* 0x0000007e007e7308 */ /* 0x000f620000000800 */
[----:B------:R-:W-:Y:S09]  /*191c0*/  FADD.FTZ R0, R199, R0 ;  /* 0x00000000c7007221 */ /* 0x000ff20000010000 */
[----:B------:R-:W-:Y:S01]  /*191d0*/  MUFU.EX2 R120, R120 ;  /* 0x0000007800787308 */ /* 0x000fe20000000800 */
[----:B------:R-:W-:Y:S01]  /*191e0*/  FADD.FTZ R0, R251, R0 ;  /* 0x00000000fb007221 */ /* 0x000fe20000010000 */
[C---:B------:R-:W-:Y:S01]  /*191f0*/  HMMA.16816.F32.BF16 R16, R28.reuse, R38, R16 ;  /* 0x000000261c10723c */ /* 0x040fe20000041810 */
[----:B------:R-:W5:Y:S07]  /*19200*/  LDSM.16.MT88.4 R36, [R172+0x1000] ;  /* 0x00100000ac24783b */ /* 0x000f6e0000004200 */
[----:B------:R-:W5:Y:S01]  /*19210*/  MUFU.EX2 R121, R121 ;  /* 0x0000007900797308 */ /* 0x000f620000000800 */
[----:B------:R-:W-:Y:S01]  /*19220*/  FADD.FTZ R0, R184, R0 ;  /* 0x00000000b8007221 */ /* 0x000fe20000010000 */
[-C--:B-1----:R-:W-:Y:S03]  /*19230*/  HMMA.16816.F32.BF16 R132, R28, R40.reuse, R132 ;  /* 0x000000281c84723c */ /* 0x082fe60000041884 */
[----:B------:R-:W-:Y:S01]  /*19240*/  FADD.FTZ R0, R187, R0 ;  /* 0x00000000bb007221 */ /* 0x000fe20000010000 */
[----:B-----5:R-:W-:Y:S04]  /*19250*/  F2FP.BF16.F32.PACK_AB R199, R214, R126 ;  /* 0x0000007ed6c7723e */ /* 0x020fe800000010ff */
[C---:B------:R-:W-:Y:S04]  /*19260*/  HMMA.16816.F32.BF16 R136, R32.reuse, R40, R136 ;  /* 0x000000282088723c */ /* 0x040fe80000041888 */
[----:B------:R-:W-:Y:S04]  /*19270*/  F2FP.BF16.F32.PACK_AB R196, R121, R120 ;  /* 0x0000007879c4723e */ /* 0x000fe800000010ff */
[-C--:B------:R-:W-:Y:S08]  /*19280*/  HMMA.16816.F32.BF16 R140, R32, R42.reuse, R140 ;  /* 0x0000002a208c723c */ /* 0x080ff0000004188c */
[C---:B------:R-:W-:Y:S01]  /*19290*/  HMMA.16816.F32.BF16 R144, R28.reuse, R42, R144 ;  /* 0x0000002a1c90723c */ /* 0x040fe20000041890 */
[----:B------:R-:W1:Y:S07]  /*192a0*/  LDSM.16.MT88.4 R40, [R178+0x1000] ;  /* 0x00100000b228783b */ /* 0x000e6e0000004200 */
[-C--:B------:R-:W-:Y:S08]  /*192b0*/  HMMA.16816.F32.BF16 R148, R28, R36.reuse, R148 ;  /* 0x000000241c94723c */ /* 0x080ff00000041894 */
[C---:B------:R-:W-:Y:S08]  /*192c0*/  HMMA.16816.F32.BF16 R152, R32.reuse, R36, R152 ;  /* 0x000000242098723c */ /* 0x040ff00000041898 */
[-C--:B------:R-:W-:Y:S08]  /*192d0*/  HMMA.16816.F32.BF16 R156, R32, R38.reuse, R156 ;  /* 0x00000026209c723c */ /* 0x080ff0000004189c */
[C---:B------:R-:W-:Y:S01]  /*192e0*/  HMMA.16816.F32.BF16 R160, R28.reuse, R38, R160 ;  /* 0x000000261ca0723c */ /* 0x040fe200000418a0 */
[----:B------:R-:W5:Y:S07]  /*192f0*/  LDSM.16.MT88.4 R36, [R179+0x9800] ;  /* 0x00980000b324783b */ /* 0x000f6e0000004200 */
[-C--:B-1----:R-:W-:Y:S08]  /*19300*/  HMMA.16816.F32.BF16 R164, R28, R40.reuse, R164 ;  /* 0x000000281ca4723c */ /* 0x082ff000000418a4 */
[C---:B------:R-:W-:Y:S08]  /*19310*/  HMMA.16816.F32.BF16 R168, R32.reuse, R40, R168 ;  /* 0x0000002820a8723c */ /* 0x040ff000000418a8 */
[-C--:B------:R-:W-:Y:S03]  /*19320*/  HMMA.16816.F32.BF16 R20, R32, R42.reuse, R20 ;  /* 0x0000002a2014723c */ /* 0x080fe60000041814 */
[----:B------:R-:W-:Y:S02]  /*19330*/  F2FP.BF16.F32.PACK_AB R33, R59, R58 ;  /* 0x0000003a3b21723e */ /* 0x000fe400000010ff */
[----:B------:R-:W-:Y:S02]  /*19340*/  F2FP.BF16.F32.PACK_AB R35, R63, R62 ;  /* 0x0000003e3f23723e */ /* 0x000fe400000010ff */
[----:B------:R-:W-:Y:S01]  /*19350*/  F2FP.BF16.F32.PACK_AB R32, R57, R56 ;  /* 0x000000383920723e */ /* 0x000fe200000010ff */
[----:B------:R-:W-:Y:S01]  /*19360*/  HMMA.16816.F32.BF16 R24, R28, R42, R24 ;  /* 0x0000002a1c18723c */ /* 0x000fe20000041818 */
[----:B------:R-:W-:Y:S03]  /*19370*/  LDSM.16.MT88.4 R40, [R178+0x1800] ;  /* 0x00180000b228783b */ /* 0x000fe60000004200 */
        /* <DEDUP_REMOVED lines=14> */
[----:B------:R-:W-:Y:S07]  /*19460*/  LDSM.16.MT88.4 R44, [R172+0x2000] ;  /* 0x00200000ac2c783b */ /* 0x000fee0000004200 */
[-C--:B-1----:R-:W-:Y:S08]  /*19470*/  HMMA.16816.F32.BF16 R148, R28, R36.reuse, R148 ;  /* 0x000000241c94723c */ /* 0x082ff00000041894 */
[C---:B------:R-:W-:Y:S04]  /*19480*/  HMMA.16816.F32.BF16 R152, R32.reuse, R36, R152 ;  /* 0x000000242098723c */ /* 0x040fe80000041898 */
[----:B------:R-:W-:Y:S02]  /*19490*/  F2FP.BF16.F32.PACK_AB R37, R75, R74 ;  /* 0x0000004a4b25723e */ /* 0x000fe400000010ff */
[----:B------:R-:W-:Y:S02]  /*194a0*/  F2FP.BF16.F32.PACK_AB R36, R73, R72 ;  /* 0x000000484924723e */ /* 0x000fe400000010ff */
[-C--:B------:R-:W-:Y:S08]  /*194b0*/  HMMA.16816.F32.BF16 R156, R32, R38.reuse, R156 ;  /* 0x00000026209c723c */ /* 0x080ff0000004189c */
[C---:B------:R-:W-:Y:S04]  /*194c0*/  HMMA.16816.F32.BF16 R160, R28.reuse, R38, R160 ;  /* 0x000000261ca0723c */ /* 0x040fe800000418a0 */
[----:B------:R-:W-:Y:S02]  /*194d0*/  F2FP.BF16.F32.PACK_AB R39, R79, R78 ;  /* 0x0000004e4f27723e */ /* 0x000fe400000010ff */
[----:B------:R-:W-:Y:S02]  /*194e0*/  F2FP.BF16.F32.PACK_AB R38, R77, R76 ;  /* 0x0000004c4d26723e */ /* 0x000fe400000010ff */
[-C--:B------:R-:W-:Y:S08]  /*194f0*/  HMMA.16816.F32.BF16 R164, R28, R40.reuse, R164 ;  /* 0x000000281ca4723c */ /* 0x080ff000000418a4 */
[C---:B------:R-:W-:Y:S08]  /*19500*/  HMMA.16816.F32.BF16 R168, R32.reuse, R40, R168 ;  /* 0x0000002820a8723c */ /* 0x040ff000000418a8 */
[-C--:B------:R-:W-:Y:S01]  /*19510*/  HMMA.16816.F32.BF16 R20, R32, R42.reuse, R20 ;  /* 0x0000002a2014723c */ /* 0x080fe20000041814 */
[----:B------:R-:W1:Y:S07]  /*19520*/  LDSM.16.MT88.4 R32, [R179+0xa000] ;  /* 0x00a00000b320783b */ /* 0x000e6e0000004200 */
[----:B------:R-:W-:Y:S01]  /*19530*/  HMMA.16816.F32.BF16 R24, R28, R42, R24 ;  /* 0x0000002a1c18723c */ /* 0x000fe20000041818 */
[----:B------:R-:W5:Y:S03]  /*19540*/  LDSM.16.MT88.4 R40, [R232+0xa000] ;  /* 0x00a00000e828783b */ /* 0x000f660000004200 */
[----:B------:R-:W-:Y:S02]  /*19550*/  F2FP.BF16.F32.PACK_AB R28, R69, R68 ;  /* 0x00000044451c723e */ /* 0x000fe400000010ff */
[----:B------:R-:W-:Y:S02]  /*19560*/  F2FP.BF16.F32.PACK_AB R30, R81, R80 ;  /* 0x00000050511e723e */ /* 0x000fe400000010ff */
[----:B------:R-:W-:Y:S02]  /*19570*/  F2FP.BF16.F32.PACK_AB R29, R71, R70 ;  /* 0x00000046471d723e */ /* 0x000fe400000010ff */
[----:B------:R-:W-:Y:S01]  /*19580*/  F2FP.BF16.F32.PACK_AB R31, R83, R82 ;  /* 0x00000052531f723e */ /* 0x000fe200000010ff */
[----:B---3--:R-:W-:Y:S04]  /*19590*/  FFMA.FTZ R2, R2, R182, R216 ;  /* 0x000000b602027223 */ /* 0x008fe800000100d8 */
[----:B------:R-:W-:Y:S02]  /*195a0*/  FADD.FTZ R2, R221, R2 ;  /* 0x00000002dd027221 */ /* 0x000fe40000010000 */
[-C--:B-1----:R-:W-:Y:S03]  /*195b0*/  HMMA.16816.F32.BF16 R4, R28, R32.reuse, R4 ;  /* 0x000000201c04723c */ /* 0x082fe60000041804 */
[----:B--2---:R-:W-:Y:S01]  /*195c0*/  FFMA.FTZ R3, R3, R52, R224 ;  /* 0x0000003403037223 */ /* 0x004fe200000100e0 */
[----:B------:R-:W-:Y:S04]  /*195d0*/  FADD.FTZ R52, R227, R2 ;  /* 0x00000002e3347221 */ /* 0x000fe80000010000 */
[C---:B------:R-:W-:Y:S04]  /*195e0*/  HMMA.16816.F32.BF16 R8, R36.reuse, R32, R8 ;  /* 0x000000202408723c */ /* 0x040fe80000041808 */
[----:B------:R-:W-:Y:S01]  /*195f0*/  FADD.FTZ R52, R203, R52 ;  /* 0x00000034cb347221 */ /* 0x000fe20000010000 */
[----:B------:R-:W-:Y:S01]  /*19600*/  F2FP.BF16.F32.PACK_AB R203, R213, R130 ;  /* 0x00000082d5cb723e */ /* 0x000fe200000010ff */
[----:B------:R-:W-:Y:S02]  /*19610*/  FADD.FTZ R3, R228, R3 ;  /* 0x00000003e4037221 */ /* 0x000fe40000010000 */
[-C--:B------:R-:W-:Y:S03]  /*19620*/  HMMA.16816.F32.BF16 R12, R36, R34.reuse, R12 ;  /* 0x00000022240c723c */ /* 0x080fe6000004180c */
[----:B------:R-:W-:Y:S04]  /*19630*/  FADD.FTZ R3, R249, R3 ;  /* 0x00000003f9037221 */ /* 0x000fe80000010000 */
[----:B------:R-:W-:Y:S01]  /*19640*/  FADD.FTZ R3, R195, R3 ;  /* 0x00000003c3037221 */ /* 0x000fe20000010000 */
[C---:B------:R-:W-:Y:S01]  /*19650*/  HMMA.16816.F32.BF16 R16, R28.reuse, R34, R16 ;  /* 0x000000221c10723c */ /* 0x040fe20000041810 */
[----:B------:R-:W1:Y:S03]  /*19660*/  LDSM.16.MT88.4 R32, [R178+0x2000] ;  /* 0x00200000b220783b */ /* 0x000e660000004200 */
[----:B----4-:R-:W-:Y:S01]  /*19670*/  FFMA.FTZ R173, R173, R53, R229 ;  /* 0x00000035adad7223 */ /* 0x010fe200000100e5 */
[----:B------:R-:W-:Y:S03]  /*19680*/  FADD.FTZ R3, R207, R3 ;  /* 0x00000003cf037221 */ /* 0x000fe60000010000 */
[-C--:B-----5:R-:W-:Y:S03]  /*19690*/  HMMA.16816.F32.BF16 R132, R28, R40.reuse, R132 ;  /* 0x000000281c84723c */ /* 0x0a0fe60000041884 */
[----:B------:R-:W-:Y:S01]  /*196a0*/  FADD.FTZ R173, R230, R173 ;  /* 0x000000ade6ad7221 */ /* 0x000fe20000010000 */
[----:B------:R-:W-:Y:S03]  /*196b0*/  FADD.FTZ R3, R208, R3 ;  /* 0x00000003d0037221 */ /* 0x000fe60000010000 */
[----:B------:R-:W-:Y:S01]  /*196c0*/  FADD.FTZ R173, R250, R173 ;  /* 0x000000adfaad7221 */ /* 0x000fe20000010000 */
[C---:B------:R-:W-:Y:S04]  /*196d0*/  HMMA.16816.F32.BF16 R136, R36.reuse, R40, R136 ;  /* 0x000000282488723c */ /* 0x040fe80000041888 */
[----:B------:R-:W-:Y:S01]  /*196e0*/  FADD.FTZ R2, R194, R173 ;  /* 0x000000adc2027221 */ /* 0x000fe20000010000 */
[----:B------:R-:W-:Y:S01]  /*196f0*/  FADD.FTZ R53, R217, R3 ;  /* 0x00000003d9357221 */ /* 0x000fe20000010000 */
[----:B------:R-:W-:Y:S02]  /*19700*/  MOV R173, R174 ;  /* 0x000000ae00ad7202 */ /* 0x000fe40000000f00 */
        /* <DEDUP_REMOVED lines=8> */
[-C--:B-1----:R-:W-:Y:S08]  /*19790*/  HMMA.16816.F32.BF16 R164, R28, R32.reuse, R164 ;  /* 0x000000201ca4723c */ /* 0x082ff000000418a4 */
[C---:B------:R-:W-:Y:S04]  /*197a0*/  HMMA.16816.F32.BF16 R168, R36.reuse, R32, R168 ;  /* 0x0000002024a8723c */ /* 0x040fe800000418a8 */
[----:B------:R-:W-:Y:S02]  /*197b0*/  F2FP.BF16.F32.PACK_AB R33, R91, R90 ;  /* 0x0000005a5b21723e */ /* 0x000fe400000010ff */
[----:B------:R-:W-:Y:S02]  /*197c0*/  F2FP.BF16.F32.PACK_AB R32, R89, R88 ;  /* 0x000000585920723e */ /* 0x000fe400000010ff */
[-C--:B------:R-:W-:Y:S01]  /*197d0*/  HMMA.16816.F32.BF16 R20, R36, R34.reuse, R20 ;  /* 0x000000222414723c */ /* 0x080fe20000041814 */
[----:B------:R-:W1:Y:S07]  /*197e0*/  LDSM.16.MT88.4 R36, [R178+0x2800] ;  /* 0x00280000b224783b */ /* 0x000e6e0000004200 */
[----:B------:R-:W-:Y:S04]  /*197f0*/  HMMA.16816.F32.BF16 R24, R28, R34, R24 ;  /* 0x000000221c18723c */ /* 0x000fe80000041818 */
[----:B------:R-:W-:Y:S02]  /*19800*/  F2FP.BF16.F32.PACK_AB R28, R85, R84 ;  /* 0x00000054551c723e */ /* 0x000fe400000010ff */
[----:B------:R-:W-:Y:S02]  /*19810*/  F2FP.BF16.F32.PACK_AB R30, R97, R96 ;  /* 0x00000060611e723e */ /* 0x000fe400000010ff */
[----:B------:R-:W-:Y:S02]  /*19820*/  F2FP.BF16.F32.PACK_AB R29, R87, R86 ;  /* 0x00000056571d723e */ /* 0x000fe400000010ff */
[----:B------:R-:W-:Y:S02]  /*19830*/  F2FP.BF16.F32.PACK_AB R31, R99, R98 ;  /* 0x00000062631f723e */ /* 0x000fe400000010ff */
[----:B------:R-:W-:Y:S02]  /*19840*/  F2FP.BF16.F32.PACK_AB R35, R95, R94 ;  /* 0x0000005e5f23723e */ /* 0x000fe400000010ff */
[----:B------:R-:W-:Y:S03]  /*19850*/  F2FP.BF16.F32.PACK_AB R34, R93, R92 ;  /* 0x0000005c5d22723e */ /* 0x000fe600000010ff */
[-C--:B--2---:R-:W-:Y:S08]  /*19860*/  HMMA.16816.F32.BF16 R4, R28, R40.reuse, R4 ;  /* 0x000000281c04723c */ /* 0x084ff00000041804 */
        /* <DEDUP_REMOVED lines=14> */
[-C--:B-1----:R-:W-:Y:S08]  /*19950*/  HMMA.16816.F32.BF16 R164, R28, R36.reuse, R164 ;  /* 0x000000241ca4723c */ /* 0x082ff000000418a4 */
[C---:B------:R-:W-:Y:S04]  /*19960*/  HMMA.16816.F32.BF16 R168, R32.reuse, R36, R168 ;  /* 0x0000002420a8723c */ /* 0x040fe800000418a8 */
[----:B------:R-:W-:Y:S01]  /*19970*/  FADD.FTZ R36, R210, R2 ;  /* 0x00000002d2247221 */ /* 0x000fe20000010000 */
[----:B------:R-:W-:Y:S03]  /*19980*/  FADD.FTZ R2, R192, R52 ;  /* 0x00000034c0027221 */ /* 0x000fe60000010000 */
[-C--:B------:R-:W-:Y:S03]  /*19990*/  HMMA.16816.F32.BF16 R20, R32, R38.reuse, R20 ;  /* 0x000000262014723c */ /* 0x080fe60000041814 */
[----:B------:R-:W-:Y:S01]  /*199a0*/  FADD.FTZ R32, R219, R36 ;  /* 0x00000024db207221 */ /* 0x000fe20000010000 */
[----:B------:R-:W-:Y:S01]  /*199b0*/  FADD.FTZ R2, R193, R2 ;  /* 0x00000002c1027221 */ /* 0x000fe20000010000 */
[----:B------:R-:W-:Y:S01]  /*199c0*/  F2FP.BF16.F32.PACK_AB R33, R107, R106 ;  /* 0x0000006a6b21723e */ /* 0x000fe200000010ff */
[----:B------:R-:W-:Y:S01]  /*199d0*/  LDSM.16.MT88.4 R192, [R179+0xb800] ;  /* 0x00b80000b3c0783b */ /* 0x000fe20000004200 */
        /* <DEDUP_REMOVED lines=15> */
[-C--:B--2---:R-:W-:Y:S03]  /*19ad0*/  HMMA.16816.F32.BF16 R4, R28, R40.reuse, R4 ;  /* 0x000000281c04723c */ /* 0x084fe60000041804 */
[----:B------:R-:W-:Y:S01]  /*19ae0*/  F2FP.BF16.F32.PACK_AB R197, R123, R122 ;  /* 0x0000007a7bc5723e */ /* 0x000fe200000010ff */
[----:B------:R-:W-:Y:S04]  /*19af0*/  FADD.FTZ R2, R188, R2 ;  /* 0x00000002bc027221 */ /* 0x000fe80000010000 */
[C---:B------:R-:W-:Y:S08]  /*19b00*/  HMMA.16816.F32.BF16 R8, R32.reuse, R40, R8 ;  /* 0x000000282008723c */ /* 0x040ff00000041808 */
[-C--:B------:R-:W-:Y:S08]  /*19b10*/  HMMA.16816.F32.BF16 R12, R32, R42.reuse, R12 ;  /* 0x0000002a200c723c */ /* 0x080ff0000004180c */
[C---:B------:R-:W-:Y:S01]  /*19b20*/  HMMA.16816.F32.BF16 R16, R28.reuse, R42, R16 ;  /* 0x0000002a1c10723c */ /* 0x040fe20000041810 */
[----:B------:R-:W2:Y:S07]  /*19b30*/  LDSM.16.MT88.4 R40, [R232+0xb800] ;  /* 0x00b80000e828783b */ /* 0x000eae0000004200 */
[-C--:B---3--:R-:W-:Y:S08]  /*19b40*/  HMMA.16816.F32.BF16 R132, R28, R44.reuse, R132 ;  /* 0x0000002c1c84723c */ /* 0x088ff00000041884 */
[C---:B------:R-:W-:Y:S04]  /*19b50*/  HMMA.16816.F32.BF16 R136, R32.reuse, R44, R136 ;  /* 0x0000002c2088723c */ /* 0x040fe80000041888 */
[----:B------:R-:W-:Y:S01]  /*19b60*/  FADD.FTZ R44, R201, R52 ;  /* 0x00000034c92c7221 */ /* 0x000fe20000010000 */
[----:B------:R-:W-:Y:S03]  /*19b70*/  F2FP.BF16.F32.PACK_AB R201, R119, R118 ;  /* 0x0000007677c9723e */ /* 0x000fe600000010ff */
[-C--:B------:R-:W-:Y:S08]  /*19b80*/  HMMA.16816.F32.BF16 R140, R32, R46.reuse, R140 ;  /* 0x0000002e208c723c */ /* 0x080ff0000004188c */
[C---:B------:R-:W-:Y:S08]  /*19b90*/  HMMA.16816.F32.BF16 R144, R28.reuse, R46, R144 ;  /* 0x0000002e1c90723c */ /* 0x040ff00000041890 */
[-C--:B----4-:R-:W-:Y:S08]  /*19ba0*/  HMMA.16816.F32.BF16 R148, R28, R48.reuse, R148 ;  /* 0x000000301c94723c */ /* 0x090ff00000041894 */
[C---:B------:R-:W-:Y:S08]  /*19bb0*/  HMMA.16816.F32.BF16 R152, R32.reuse, R48, R152 ;  /* 0x000000302098723c */ /* 0x040ff00000041898 */
[-C--:B------:R-:W-:Y:S08]  /*19bc0*/  HMMA.16816.F32.BF16 R156, R32, R50.reuse, R156 ;  /* 0x00000032209c723c */ /* 0x080ff0000004189c */
[C---:B------:R-:W-:Y:S08]  /*19bd0*/  HMMA.16816.F32.BF16 R160, R28.reuse, R50, R160 ;  /* 0x000000321ca0723c */ /* 0x040ff000000418a0 */
[-C--:B-1----:R-:W-:Y:S08]  /*19be0*/  HMMA.16816.F32.BF16 R164, R28, R36.reuse, R164 ;  /* 0x000000241ca4723c */ /* 0x082ff000000418a4 */
[C---:B------:R-:W-:Y:S04]  /*19bf0*/  HMMA.16816.F32.BF16 R168, R32.reuse, R36, R168 ;  /* 0x0000002420a8723c */ /* 0x040fe800000418a8 */
[----:B------:R-:W-:Y:S04]  /*19c00*/  FADD.FTZ R36, R181, R44 ;  /* 0x0000002cb5247221 */ /* 0x000fe80000010000 */
[-C--:B------:R-:W-:Y:S01]  /*19c10*/  HMMA.16816.F32.BF16 R20, R32, R38.reuse, R20 ;  /* 0x000000262014723c */ /* 0x080fe20000041814 */
[----:B------:R-:W1:Y:S02]  /*19c20*/  MUFU.EX2 R34, R124 ;  /* 0x0000007c00227308 */ /* 0x000e640000000800 */
        /* <DEDUP_REMOVED lines=8> */
[----:B------:R-:W-:Y:S01]  /*19cb0*/  FADD.FTZ R32, R220, R32 ;  /* 0x00000020dc207221 */ /* 0x000fe20000010000 */
[----:B-1----:R-:W-:Y:S01]  /*19cc0*/  F2FP.BF16.F32.PACK_AB R198, R215, R34 ;  /* 0x00000022d7c6723e */ /* 0x002fe200000010ff */
        /* <DEDUP_REMOVED lines=24> */
[----:B------:R2:W4:Y:S01]  /*19e50*/  LDSM.16.MT88.4 R8, [R178+0x3800] ;  /* 0x00380000b208783b */ /* 0x0005220000004200 */
        /* <DEDUP_REMOVED lines=37> */
[----:B--2---:R-:W-:Y:S01]  /*1a0b0*/  MOV R178, R175 ;  /* 0x000000af00b27202 */ /* 0x004fe20000000f00 */
[----:B------:R-:W-:Y:S01]  /*1a0c0*/  FADD.FTZ R2, R93, R2 ;  /* 0x000000025d027221 */ /* 0x000fe20000010000 */
[----:B------:R-:W-:Y:S01]  /*1a0d0*/  FADD.FTZ R3, R96, R3 ;  /* 0x0000000360037221 */ /* 0x000fe20000010000 */
[----:B------:R-:W-:Y:S01]  /*1a0e0*/  FADD.FTZ R0, R95, R0 ;  /* 0x000000005f007221 */ /* 0x000fe20000010000 */
[-C--:B----4-:R-:W-:Y:S03]  /*1a0f0*/  HMMA.16816.F32.BF16 R164, R200, R8.reuse, R164 ;  /* 0x00000008c8a4723c */ /* 0x090fe600000418a4 */
        /* <DEDUP_REMOVED lines=34> */
[----:B------:R-:W-:Y:S03]  /*1a320*/  STL [R1+0x24], R4 ;  /* 0x0000240401007387 */ /* 0x000fe60000100800 */
[----:B------:R-:W-:Y:S01]  /*1a330*/  FADD.FTZ R3, R212, R3 ;  /* 0x00000003d4037221 */ /* 0x000fe20000010000 */
[----:B------:R-:W-:Y:S01]  /*1a340*/  FADD.FTZ R2, R213, R2 ;  /* 0x00000002d5027221 */ /* 0x000fe20000010000 */
[----:B------:R-:W-:Y:S03]  /*1a350*/  FADD.FTZ R0, R215, R0 ;  /* 0x00000000d7007221 */ /* 0x000fe60000010000 */
[----:B------:R1:W-:Y:S04]  /*1a360*/  STL [R1+0x20], R3 ;  /* 0x0000200301007387 */ /* 0x0003e80000100800 */
[----:B------:R2:W-:Y:S04]  /*1a370*/  STL [R1+0x1c], R2 ;  /* 0x00001c0201007387 */ /* 0x0005e80000100800 */
[----:B------:R2:W-:Y:S01]  /*1a380*/  STL [R1+0x18], R0 ;  /* 0x0000180001007387 */ /* 0x0005e20000100800 */
[----:B-1----:R-:W-:Y:S01]  /*1a390*/  MOV R3, R177 ;  /* 0x000000b100037202 */ /* 0x002fe20000000f00 */
[----:B------:R-:W-:Y:S06]  /*1a3a0*/  BRA.U UP0, `(.L_x_507) ;  /* 0xffffffb1001c7547 */ /* 0x000fec000b83ffff */
.L_x_506:
[----:B------:R-:W3:Y:S01]  /*1a3b0*/  LDL.LU R4, [R1+0x20] ;  /* 0x0000200001047983 */ /* 0x000ee20000300800 */
[----:B------:R-:W-:Y:S01]  /*1a3c0*/  UISETP.NE.AND UP3, UPT, UR19, -0x1, UPT ;  /* 0xffffffff1300788c */ /* 0x000fe2000bf65270 */
[----:B------:R-:W-:Y:S01]  /*1a3d0*/  MOV R34, 0x10 ;  /* 0x0000001000227802 */ /* 0x000fe20000000f00 */
[----:B------:R-:W1:Y:S01]  /*1a3e0*/  S2UR UR9, SR_CTAID.Y ;  /* 0x00000000000979c3 */ /* 0x000e620000002600 */
[----:B-----5:R-:W2:Y:S01]  /*1a3f0*/  LDL.LU R10, [R1+0x1c] ;  /* 0x00001c00010a7983 */ /* 0x020ea20000300800 */
[C---:B------:R-:W-:Y:S01]  /*1a400*/  LOP3.LUT P5, RZ, R237.reuse, 0x8, RZ, 0xc0, !PT ;  /* 0x00000008edff7812 */ /* 0x040fe200078ac0ff */
[----:B------:R-:W4:Y:S02]  /*1a410*/  LDCU.U8 UR7, c[0x0][0x549] ;  /* 0x0000a920ff0777ac */ /* 0x000f240008000000 */
[----:B------:R-:W2:Y:S01]  /*1a420*/  LDL.LU R6, [R1+0x18] ;  /* 0x0000180001067983 */ /* 0x000ea20000300800 */
[----:B------:R-:W1:Y:S03]  /*1a430*/  LDCU.U8 UR8, c[0x0][0x548] ;  /* 0x0000a900ff0877ac */ /* 0x000e660008000000 */
[----:B------:R-:W2:Y:S01]  /*1a440*/  LDL.LU R5, [R1+0x24] ;  /* 0x0000240001057983 */ /* 0x000ea20000300800 */
[----:B------:R-:W1:Y:S03]  /*1a450*/  @!UP3 LDCU.64 UR4, c[0x0][0x400] ;  /* 0x00008000ff04b7ac */ /* 0x000e660008000a00 */
[----:B------:R-:W2:Y:S04]  /*1a460*/  LDL.LU R9, [R1+0x28] ;  /* 0x0000280001097983 */ /* 0x000ea80000300800 */
[----:B------:R-:W2:Y:S04]  /*1a470*/  LDL.LU R8, [R1+0x2c] ;  /* 0x00002c0001087983 */ /* 0x000ea80000300800 */
[----:B------:R-:W2:Y:S01]  /*1a480*/  LDL.LU R7, [R1+0x14] ;  /* 0x0000140001077983 */ /* 0x000ea20000300800 */
[----:B------:R-:W-:Y:S01]  /*1a490*/  SEL R34, R34, 0xfffffff0, !P0 ;  /* 0xfffffff022227807 */ /* 0x000fe20004000000 */
[----:B----4-:R-:W-:Y:S01]  /*1a4a0*/  UISETP.NE.AND UP1, UPT, UR7, URZ, UPT ;  /* 0x000000ff0700728c */ /* 0x010fe2000bf25270 */
[----:B------:R-:W-:Y:S01]  /*1a4b0*/  LOP3.LUT P0, RZ, R237, 0x10, RZ, 0xc0, !PT ;  /* 0x00000010edff7812 */ /* 0x000fe2000780c0ff */
[----:B------:R-:W4:Y:S01]  /*1a4c0*/  S2UR UR13, SR_CTAID.Z ;  /* 0x00000000000d79c3 */ /* 0x000f220000002700 */
[----:B------:R-:W4:Y:S01]  /*1a4d0*/  LDCU UR7, c[0x0][0x434] ;  /* 0x00008680ff0777ac */ /* 0x000f220008000800 */
[----:B-1----:R-:W-:-:S02]  /*1a4e0*/  @!UP3 UIMAD.WIDE.U32 UR14, UR9, UR4, URZ ;  /* 0x00000004090eb2a5 */ /* 0x002fc4000f8e00ff */
[----:B------:R-:W-:Y:S02]  /*1a4f0*/  UISETP.NE.AND UP2, UPT, UR19, -0x1, UPT ;  /* 0xffffffff1300788c */ /* 0x000fe4000bf45270 */
[----:B------:R-:W-:Y:S01]  /*1a500*/  @!UP3 UIMAD UR10, UR9, UR5, UR15 ;  /* 0x00000005090ab2a4 */ /* 0x000fe2000f8e020f */
[----:B------:R-:W1:Y:S02]  /*1a510*/  @UP3 LDCU.64 UR4, c[0x0][0x408] ;  /* 0x00008100ff0437ac */ /* 0x000e640008000a00 */
[----:B------:R-:W4:Y:S01]  /*1a520*/  @UP1 LDCU UR12, c[0x0][0x430] ;  /* 0x00008600ff0c17ac */ /* 0x000f220008000800 */
[----:B------:R-:W4:Y:S01]  /*1a530*/  LDCU UR11, c[0x0][0x434] ;  /* 0x00008680ff0b77ac */ /* 0x000f220008000800 */
[----:B------:R-:W-:Y:S02]  /*1a540*/  UISETP.NE.AND UP0, UPT, UR8, URZ, !UP1 ;  /* 0x000000ff0800728c */ /* 0x000fe4000cf05270 */
[----:B------:R-:W2:Y:S01]  /*1a550*/  @UP1 LDCU UR15, c[0x0][0x430] ;  /* 0x00008600ff0f17ac */ /* 0x000ea20008000800 */
[----:B-1----:R-:W-:Y:S01]  /*1a560*/  @UP3 UIMAD.WIDE.U32 UR16, UR19, UR4, URZ ;  /* 0x00000004131032a5 */ /* 0x002fe2000f8e00ff */
[----:B------:R-:W1:Y:S03]  /*1a570*/  S2UR UR4, SR_CTAID.X ;  /* 0x00000000000479c3 */ /* 0x000e660000002500 */
[----:B------:R-:W-:-:S02]  /*1a580*/  @UP3 UIMAD UR10, UR19, UR5, UR17 ;  /* 0x00000005130a32a4 */ /* 0x000fc4000f8e0211 */
[----:B----4-:R-:W-:Y:S02]  /*1a590*/  @!UP2 UIMAD UR19, UR9, UR7, URZ ;  /* 0x000000070913a2a4 */ /* 0x010fe4000f8e02ff */
[----:B------:R-:W-:Y:S01]  /*1a5a0*/  @UP1 UIMAD UR11, UR12, UR7, URZ ;  /* 0x000000070c0b12a4 */ /* 0x000fe2000f8e02ff */
[----:B------:R-:W-:Y:S01]  /*1a5b0*/  @UP1 UMOV UR5, 0x1 ;  /* 0x0000000100051882 */ /* 0x000fe20000000000 */
[----:B------:R-:W-:Y:S01]  /*1a5c0*/  @UP3 UMOV UR14, UR16 ;  /* 0x00000010000e3c82 */ /* 0x000fe20008000000 */
[----:B------:R-:W-:Y:S01]  /*1a5d0*/  USHF.R.S32.HI UR12, URZ, 0x1f, UR19 ;  /* 0x0000001fff0c7899 */ /* 0x000fe20008011413 */
[----:B---3--:R-:W3:Y:S04]  /*1a5e0*/  SHFL.BFLY PT, R3, R4, 0x2, 0x1f ;  /* 0x0c401f0004037f89 */ /* 0x008ee800000e0000 */
[----:B--2---:R-:W2:Y:S04]  /*1a5f0*/  SHFL.BFLY PT, R2, R10, 0x2, 0x1f ;  /* 0x0c401f000a027f89 */ /* 0x004ea800000e0000 */
[----:B------:R-:W4:Y:S01]  /*1a600*/  SHFL.BFLY PT, R0, R6, 0x2, 0x1f ;  /* 0x0c401f0006007f89 */ /* 0x000f2200000e0000 */
[----:B---3--:R-:W-:Y:S01]  /*1a610*/  FADD.FTZ R3, R3, R4 ;  /* 0x0000000403037221 */ /* 0x008fe20000010000 */
[----:B------:R-:W-:-:S02]  /*1a620*/  MOV R40, R7 ;  /* 0x0000000700287202 */ /* 0x000fc40000000f00 */
[----:B------:R-:W3:Y:S01]  /*1a630*/  SHFL.BFLY PT, R4, R5, 0x2, 0x1f ;  /* 0x0c401f0005047f89 */ /* 0x000ee200000e0000 */
[----:B--2---:R-:W-:-:S03]  /*1a640*/  FADD.FTZ R2, R2, R10 ;  /* 0x0000000a02027221 */ /* 0x004fc60000010000 */
[----:B------:R-:W2:Y:S01]  /*1a650*/  SHFL.BFLY PT, R37, R3, 0x1, 0x1f ;  /* 0x0c201f0003257f89 */ /* 0x000ea200000e0000 */
[----:B----4-:R-:W-:-:S03]  /*1a660*/  FADD.FTZ R0, R0, R6 ;  /* 0x0000000600007221 */ /* 0x010fc60000010000 */
[----:B------:R-:W4:Y:S04]  /*1a670*/  SHFL.BFLY PT, R36, R2, 0x1, 0x1f ;  /* 0x0c201f0002247f89 */ /* 0x000f2800000e0000 */
[----:B------:R-:W1:Y:S01]  /*1a680*/  SHFL.BFLY PT, R38, R0, 0x1, 0x1f ;  /* 0x0c201f0000267f89 */ /* 0x000e6200000e0000 */
[----:B---3--:R-:W-:Y:S01]  /*1a690*/  FADD.FTZ R4, R4, R5 ;  /* 0x0000000504047221 */ /* 0x008fe20000010000 */
[----:B------:R-:W-:Y:S01]  /*1a6a0*/  SHF.L.U32 R5, R237, 0x5, RZ ;  /* 0x00000005ed057819 */ /* 0x000fe200000006ff */
[----:B--2---:R-:W-:-:S03]  /*1a6b0*/  FADD.FTZ R37, R3, R37 ;  /* 0x0000002503257221 */ /* 0x004fc60000010000 */
[----:B------:R-:W2:Y:S01]  /*1a6c0*/  SHFL.BFLY PT, R39, R4, 0x1, 0x1f ;  /* 0x0c201f0004277f89 */ /* 0x000ea200000e0000 */
[----:B------:R-:W-:Y:S01]  /*1a6d0*/  LOP3.LUT R5, R9, 0x7c00, R5, 0xf8, !PT ;  /* 0x00007c0009057812 */ /* 0x000fe200078ef805 */
        /* <DEDUP_REMOVED lines=9> */
[----:B------:R-:W-:Y:S02]  /*1a770*/  FSETP.NE.FTZ.AND P2, PT, R38, RZ, PT ;  /* 0x000000ff2600720b */ /* 0x000fe40003f55000 */
[----:B---3--:R-:W-:Y:S01]  /*1a780*/  FSEL R0, R3, 1, P4 ;  /* 0x3f80000003007808 */ /* 0x008fe20002000000 */
[----:B--2---:R-:W-:Y:S01]  /*1a790*/  FADD.FTZ R39, R4, R39 ;  /* 0x0000002704277221 */ /* 0x004fe20000010000 */
[----:B------:R-:W-:-:S03]  /*1a7a0*/  LOP3.LUT R4, R5, R2, RZ, 0xfc, !PT ;  /* 0x0000000205047212 */ /* 0x000fc600078efcff */
        /* <DEDUP_REMOVED lines=16> */
[----:B------:R-:W2:Y:S01]  /*1a8b0*/  MUFU.RCP R2, R38 ;  /* 0x0000002600027308 */ /* 0x000ea20000001000 */
[----:B------:R-:W-:-:S02]  /*1a8c0*/  FSETP.NE.FTZ.AND P1, PT, R39, RZ, PT ;  /* 0x000000ff2700720b */ /* 0x000fc40003f35000 */
[----:B-1----:R-:W-:Y:S02]  /*1a8d0*/  FSEL R3, R6, 1, P3 ;  /* 0x3f80000006037808 */ /* 0x002fe40001800000 */
[----:B------:R-:W-:Y:S02]  /*1a8e0*/  F2FP.BF16.F32.PACK_AB R5, R5, R192 ;  /* 0x000000c00505723e */ /* 0x000fe400000010ff */
[----:B------:R-:W-:Y:S01]  /*1a8f0*/  F2FP.BF16.F32.PACK_AB R16, R16, R132 ;  /* 0x000000841010723e */ /* 0x000fe200000010ff */
[----:B------:R-:W1:Y:S01]  /*1a900*/  MUFU.RCP R0, R39 ;  /* 0x0000002700007308 */ /* 0x000e620000001000 */
[C---:B------:R-:W-:Y:S01]  /*1a910*/  FMUL.FTZ R186, R3.reuse, R186 ;  /* 0x000000ba03ba7220 */ /* 0x040fe20000410000 */
[C---:B------:R-:W-:Y:S01]  /*1a920*/  FMUL.FTZ R6, R3.reuse, R187 ;  /* 0x000000bb03067220 */ /* 0x040fe20000410000 */
[C---:B------:R-:W-:Y:S01]  /*1a930*/  FMUL.FTZ R194, R3.reuse, R194 ;  /* 0x000000c203c27220 */ /* 0x040fe20000410000 */
[C---:B------:R-:W-:Y:S01]  /*1a940*/  FMUL.FTZ R195, R3.reuse, R195 ;  /* 0x000000c303c37220 */ /* 0x040fe20000410000 */
[C---:B------:R-:W-:Y:S01]  /*1a950*/  FMUL.FTZ R134, R3.reuse, R134 ;  /* 0x0000008603867220 */ /* 0x040fe20000410000 */
[C---:B------:R-:W-:Y:S01]  /*1a960*/  FMUL.FTZ R15, R3.reuse, R135 ;  /* 0x00000087030f7220 */ /* 0x040fe20000410000 */
[----:B------:R-:W-:Y:S01]  /*1a970*/  F2FP.BF16.F32.PACK_AB R6, R6, R186 ;  /* 0x000000ba0606723e */ /* 0x000fe200000010ff */
[C---:B------:R-:W-:Y:S01]  /*1a980*/  FMUL.FTZ R146, R3.reuse, R146 ;  /* 0x0000009203927220 */ /* 0x040fe20000410000 */
[C---:B------:R-:W-:Y:S01]  /*1a990*/  FMUL.FTZ R11, R3.reuse, R147 ;  /* 0x00000093030b7220 */ /* 0x040fe20000410000 */
[----:B--2---:R-:W-:Y:S01]  /*1a9a0*/  FSEL R2, R2, 1, P2 ;  /* 0x3f80000002027808 */ /* 0x004fe20001000000 */
[C---:B------:R-:W-:Y:S01]  /*1a9b0*/  FMUL.FTZ R150, R3.reuse, R150 ;  /* 0x0000009603967220 */ /* 0x040fe20000410000 */
[C---:B------:R-:W-:Y:S01]  /*1a9c0*/  FMUL.FTZ R22, R3.reuse, R151 ;  /* 0x0000009703167220 */ /* 0x040fe20000410000 */
[C---:B------:R-:W-:Y:S01]  /*1a9d0*/  FMUL.FTZ R162, R3.reuse, R162 ;  /* 0x000000a203a27220 */ /* 0x040fe20000410000 */
[----:B------:R-:W-:Y:S01]  /*1a9e0*/  FMUL.FTZ R19, R3, R163 ;  /* 0x000000a303137220 */ /* 0x000fe20000410000 */
        /* <DEDUP_REMOVED lines=35> */
[----:B------:R-:W-:Y:S01]  /*1ac20*/  LEA R2, R4, UR6, 0x1 ;  /* 0x0000000604027c11 */ /* 0x000fe2000f8e08ff */
[C---:B------:R-:W-:Y:S01]  /*1ac30*/  FMUL.FTZ R28, R3.reuse, R167 ;  /* 0x000000a7031c7220 */ /* 0x040fe20000410000 */
[C---:B------:R-:W-:Y:S01]  /*1ac40*/  FMUL.FTZ R202, R3.reuse, R202 ;  /* 0x000000ca03ca7220 */ /* 0x040fe20000410000 */
[----:B------:R-:W-:Y:S01]  /*1ac50*/  FMUL.FTZ R30, R3, R203 ;  /* 0x000000cb031e7220 */ /* 0x000fe20000410000 */
[----:B------:R-:W-:Y:S01]  /*1ac60*/  IADD3 R4, PT, PT, R34, R2, RZ ;  /* 0x0000000222047210 */ /* 0x000fe20007ffe0ff */
[----:B------:R1:W-:Y:S01]  /*1ac70*/  STS [R2], R0 ;  /* 0x0000000002007388 */ /* 0x0003e20000000800 */
[----:B------:R-:W-:-:S02]  /*1ac80*/  F2FP.BF16.F32.PACK_AB R3, R195, R194 ;  /* 0x000000c2c303723e */ /* 0x000fc400000010ff */
[----:B------:R-:W-:Y:S01]  /*1ac90*/  F2FP.BF16.F32.PACK_AB R7, R7, R180 ;  /* 0x000000b40707723e */ /* 0x000fe200000010ff */
[----:B------:R2:W-:Y:S01]  /*1aca0*/  STS [R2+0x400], R6 ;  /* 0x0004000602007388 */ /* 0x0005e20000000800 */
[----:B------:R-:W-:Y:S02]  /*1acb0*/  F2FP.BF16.F32.PACK_AB R8, R8, R182 ;  /* 0x000000b60808723e */ /* 0x000fe400000010ff */
[----:B------:R-:W-:Y:S01]  /*1acc0*/  F2FP.BF16.F32.PACK_AB R18, R18, R188 ;  /* 0x000000bc1212723e */ /* 0x000fe200000010ff */
[----:B------:R3:W-:Y:S01]  /*1acd0*/  STS [R4], R5 ;  /* 0x0000000504007388 */ /* 0x0007e20000000800 */
[----:B------:R-:W-:Y:S02]  /*1ace0*/  F2FP.BF16.F32.PACK_AB R17, R17, R190 ;  /* 0x000000be1111723e */ /* 0x000fe400000010ff */
[----:B------:R-:W-:Y:S01]  /*1acf0*/  F2FP.BF16.F32.PACK_AB R15, R15, R134 ;  /* 0x000000860f0f723e */ /* 0x000fe200000010ff */
[----:B------:R4:W-:Y:S01]  /*1ad00*/  STS [R4+0x400], R3 ;  /* 0x0004000304007388 */ /* 0x0009e20000000800 */
[----:B------:R-:W-:-:S02]  /*1ad10*/  F2FP.BF16.F32.PACK_AB R12, R12, R144 ;  /* 0x000000900c0c723e */ /* 0x000fc400000010ff */
[----:B------:R-:W-:Y:S01]  /*1ad20*/  F2FP.BF16.F32.PACK_AB R11, R11, R146 ;  /* 0x000000920b0b723e */ /* 0x000fe200000010ff */
[----:B------:R4:W-:Y:S01]  /*1ad30*/  STS [R2+0x2000], R7 ;  /* 0x0020000702007388 */ /* 0x0009e20000000800 */
[----:B------:R-:W-:Y:S02]  /*1ad40*/  F2FP.BF16.F32.PACK_AB R14, R14, R136 ;  /* 0x000000880e0e723e */ /* 0x000fe400000010ff */
[----:B------:R-:W-:Y:S01]  /*1ad50*/  F2FP.BF16.F32.PACK_AB R13, R13, R138 ;  /* 0x0000008a0d0d723e */ /* 0x000fe200000010ff */
[----:B------:R4:W-:Y:S01]  /*1ad60*/  STS [R2+0x2400], R8 ;  /* 0x0024000802007388 */ /* 0x0009e20000000800 */
[----:B------:R-:W-:Y:S02]  /*1ad70*/  F2FP.BF16.F32.PACK_AB R10, R10, R140 ;  /* 0x0000008c0a0a723e */ /* 0x000fe400000010ff */
[----:B------:R-:W-:Y:S01]  /*1ad80*/  F2FP.BF16.F32.PACK_AB R9, R9, R142 ;  /* 0x0000008e0909723e */ /* 0x000fe200000010ff */
[----:B------:R-:W-:Y:S01]  /*1ad90*/  STS [R4+0x2000], R18 ;  /* 0x0020001204007388 */ /* 0x000fe20000000800 */
[----:B-1----:R-:W-:-:S02]  /*1ada0*/  MOV R0, 0x20 ;  /* 0x0000002000007802 */ /* 0x002fc40000000f00 */
[----:B------:R-:W-:Y:S01]  /*1adb0*/  F2FP.BF16.F32.PACK_AB R23, R23, R148 ;  /* 0x000000941717723e */ /* 0x000fe200000010ff */
[----:B------:R-:W-:Y:S01]  /*1adc0*/  STS [R4+0x2400], R17 ;  /* 0x0024001104007388 */ /* 0x000fe20000000800 */
[----:B------:R-:W-:Y:S01]  /*1add0*/  F2FP.BF16.F32.PACK_AB R22, R22, R150 ;  /* 0x000000961616723e */ /* 0x000fe200000010ff */
[----:B--2---:R-:W-:Y:S01]  /*1ade0*/  @P3 MUFU.LG2 R6, R36 ;  /* 0x0000002400063308 */ /* 0x004fe20000000c00 */
[----:B------:R-:W-:Y:S02]  /*1adf0*/  F2FP.BF16.F32.PACK_AB R20, R20, R160 ;  /* 0x000000a01414723e */ /* 0x000fe400000010ff */
[----:B---3--:R-:W-:Y:S02]  /*1ae00*/  SEL R5, R0, 0xffffffe0, !P5 ;  /* 0xffffffe000057807 */ /* 0x008fe40006800000 */
[----:B------:R-:W-:Y:S02]  /*1ae10*/  IADD3 R0, PT, PT, R2, 0x40, RZ ;  /* 0x0000004002007810 */ /* 0x000fe40007ffe0ff */
[----:B----4-:R-:W-:-:S02]  /*1ae20*/  IADD3 R3, PT, PT, R5, R2, RZ ;  /* 0x0000000205037210 */ /* 0x010fc40007ffe0ff */
[----:B------:R-:W-:Y:S02]  /*1ae30*/  @P0 IADD3 R0, PT, PT, R2, -0x40, RZ ;  /* 0xffffffc002000810 */ /* 0x000fe40007ffe0ff */
[----:B------:R-:W-:Y:S01]  /*1ae40*/  F2FP.BF16.F32.PACK_AB R19, R19, R162 ;  /* 0x000000a21313723e */ /* 0x000fe200000010ff */
[----:B------:R-:W-:Y:S01]  /*1ae50*/  STS [R3], R16 ;  /* 0x0000001003007388 */ /* 0x000fe20000000800 */
[----:B------:R-:W-:Y:S01]  /*1ae60*/  F2FP.BF16.F32.PACK_AB R21, R21, R152 ;  /* 0x000000981515723e */ /* 0x000fe200000010ff */
[----:B------:R-:W-:Y:S01]  /*1ae70*/  @P1 MUFU.LG2 R7, R39 ;  /* 0x0000002700071308 */ /* 0x000fe20000000c00 */
[----:B------:R-:W-:Y:S01]  /*1ae80*/  IADD3 R2, PT, PT, R34, R3, RZ ;  /* 0x0000000322027210 */ /* 0x000fe20007ffe0ff */
[----:B------:R1:W-:Y:S01]  /*1ae90*/  STS [R3+0x400], R15 ;  /* 0x0004000f03007388 */ /* 0x0003e20000000800 */
[----:B------:R-:W-:Y:S01]  /*1aea0*/  F2FP.BF16.F32.PACK_AB R27, R27, R154 ;  /* 0x0000009a1b1b723e */ /* 0x000fe200000010ff */
[----:B------:R-:W2:Y:S01]  /*1aeb0*/  @P1 LDC R8, c[0x0][0x458] ;  /* 0x00011600ff081b82 */ /* 0x000ea20000000800 */
        /* <DEDUP_REMOVED lines=11> */
[----:B------:R-:W-:-:S02]  /*1af70*/  F2FP.BF16.F32.PACK_AB R32, R32, R170 ;  /* 0x000000aa2020723e */ /* 0x000fc400000010ff */
[----:B------:R-:W-:Y:S01]  /*1af80*/  F2FP.BF16.F32.PACK_AB R29, R29, R196 ;  /* 0x000000c41d1d723e */ /* 0x000fe200000010ff */
[----:B------:R4:W-:Y:S01]  /*1af90*/  STS [R2+0x2000], R10 ;  /* 0x0020000a02007388 */ /* 0x0009e20000000800 */
[----:B------:R-:W-:-:S03]  /*1afa0*/  F2FP.BF16.F32.PACK_AB R35, R35, R198 ;  /* 0x000000c62323723e */ /* 0x000fc600000010ff */
[----:B------:R2:W-:Y:S01]  /*1afb0*/  STS [R2+0x2400], R9 ;  /* 0x0024000902007388 */ /* 0x0005e20000000800 */
[----:B-1----:R-:W-:-:S03]  /*1afc0*/  MOV R15, 0x7f800000 ;  /* 0x7f800000000f7802 */ /* 0x002fc60000000f00 */
[----:B------:R-:W-:Y:S04]  /*1afd0*/  STS [R0], R23 ;  /* 0x0000001700007388 */ /* 0x000fe80000000800 */
[----:B------:R-:W-:Y:S01]  /*1afe0*/  STS [R0+0x400], R22 ;  /* 0x0004001600007388 */ /* 0x000fe20000000800 */
[-C--:B---3--:R-:W-:Y:S02]  /*1aff0*/  IADD3 R3, PT, PT, R5, R0.reuse, RZ ;  /* 0x0000000005037210 */ /* 0x088fe40007ffe0ff */
[----:B------:R-:W-:Y:S01]  /*1b000*/  @P2 MUFU.LG2 R5, R38 ;  /* 0x0000002600052308 */ /* 0x000fe20000000c00 */
[----:B----4-:R-:W1:Y:S01]  /*1b010*/  @P3 LDC R10, c[0x0][0x458] ;  /* 0x00011600ff0a3b82 */ /* 0x010e620000000800 */
[----:B--2---:R-:W-:-:S07]  /*1b020*/  IADD3 R2, PT, PT, R34, R0, RZ ;  /* 0x0000000022027210 */ /* 0x004fce0007ffe0ff */
[----:B------:R-:W2:Y:S01]  /*1b030*/  @P2 LDC R9, c[0x0][0x458] ;  /* 0x00011600ff092b82 */ /* 0x000ea20000000800 */
[----:B------:R-:W-:Y:S04]  /*1b040*/  STS [R2], R20 ;  /* 0x0000001402007388 */ /* 0x000fe80000000800 */
[----:B------:R3:W-:Y:S04]  /*1b050*/  STS [R2+0x400], R19 ;  /* 0x0004001302007388 */ /* 0x0007e80000000800 */
[----:B------:R-:W-:Y:S04]  /*1b060*/  STS [R0+0x2000], R21 ;  /* 0x0020001500007388 */ /* 0x000fe80000000800 */
[----:B------:R4:W-:Y:S04]  /*1b070*/  STS [R0+0x2400], R27 ;  /* 0x0024001b00007388 */ /* 0x0009e80000000800 */
[----:B------:R-:W-:Y:S04]  /*1b080*/  STS [R2+0x2000], R26 ;  /* 0x0020001a02007388 */ /* 0x000fe80000000800 */
[----:B------:R1:W-:Y:S04]  /*1b090*/  STS [R2+0x2400], R25 ;  /* 0x0024001902007388 */ /* 0x0003e80000000800 */
[----:B------:R-:W-:Y:S04]  /*1b0a0*/  STS [R3], R24 ;  /* 0x0000001803007388 */ /* 0x000fe80000000800 */
[----:B------:R-:W-:Y:S01]  /*1b0b0*/  STS [R3+0x400], R28 ;  /* 0x0004001c03007388 */ /* 0x000fe20000000800 */
[----:B---3--:R-:W3:Y:S01]  /*1b0c0*/  S2R R19, SR_CTAID.X ;  /* 0x0000000000137919 */ /* 0x008ee20000002500 */
[----:B----4-:R-:W-:-:S05]  /*1b0d0*/  IADD3 R0, PT, PT, R34, R3, RZ ;  /* 0x0000000322007210 */ /* 0x010fca0007ffe0ff */
[----:B------:R-:W-:Y:S01]  /*1b0e0*/  STS [R0], R31 ;  /* 0x0000001f00007388 */ /* 0x000fe20000000800 */
[----:B-1----:R-:W1:Y:S03]  /*1b0f0*/  @P4 MUFU.LG2 R2, R37 ;  /* 0x0000002500024308 */ /* 0x002e660000000c00 */
[----:B------:R-:W-:Y:S04]  /*1b100*/  STS [R0+0x400], R30 ;  /* 0x0004001e00007388 */ /* 0x000fe80000000800 */
[----:B------:R-:W-:Y:S04]  /*1b110*/  STS [R3+0x2000], R33 ;  /* 0x0020002103007388 */ /* 0x000fe80000000800 */
[----:B------:R4:W-:Y:S04]  /*1b120*/  STS [R3+0x2400], R32 ;  /* 0x0024002003007388 */ /* 0x0009e80000000800 */
[----:B------:R-:W-:Y:S04]  /*1b130*/  STS [R0+0x2000], R29 ;  /* 0x0020001d00007388 */ /* 0x000fe80000000800 */
[----:B------:R2:W-:Y:S01]  /*1b140*/  STS [R0+0x2400], R35 ;  /* 0x0024002300007388 */ /* 0x0005e20000000800 */
[----:B-1----:R-:W-:Y:S01]  /*1b150*/  @P4 FMUL.FTZ R2, R2, 0.69314718246459960938 ;  /* 0x3f31721802024820 */ /* 0x002fe20000410000 */
[----:B----4-:R-:W1:Y:S01]  /*1b160*/  @P4 LDC R3, c[0x0][0x458] ;  /* 0x00011600ff034b82 */ /* 0x010e620000000800 */
[----:B--2---:R-:W-:-:S04]  /*1b170*/  LOP3.LUT R0, R40, 0x1f8, RZ, 0xc0, !PT ;  /* 0x000001f828007812 */ /* 0x004fc800078ec0ff */
[----:B------:R-:W-:-:S04]  /*1b180*/  LOP3.LUT R0, R0, 0x38, R237, 0x78, !PT ;  /* 0x0000003800007812 */ /* 0x000fc800078e78ed */
[----:B------:R-:W-:Y:S01]  /*1b190*/  LOP3.LUT R4, R0, 0x1e00, R40, 0xf8, !PT ;  /* 0x00001e0000047812 */ /* 0x000fe200078ef828 */
[----:B-1----:R-:W-:Y:S01]  /*1b1a0*/  @P4 FFMA.FTZ R15, R177, R3, R2 ;  /* 0x00000003b10f4223 */ /* 0x002fe20000010002 */
[----:B---3--:R-:W-:Y:S06]  /*1b1b0*/  BRA.U UP1, `(.L_x_510) ;  /* 0x0000000101207547 */ /* 0x008fec000b800000 */
        /* <DEDUP_REMOVED lines=8> */
.L_x_510:
        /* <DEDUP_REMOVED lines=19> */
[----:B------:R-:W-:Y:S01]  /*1b370*/  @P2 FFMA.FTZ R13, R175, R9, R2 ;  /* 0x00000009af0d2223 */ /* 0x000fe20000010002 */
        /* <DEDUP_REMOVED lines=25> */
[----:B------:R-:W-:-:S07]  /*1b510*/  @!P5 LEA.HI.X.SX32 R2, R2, UR5, 0x1, P0 ;  /* 0x000000050202dc11 */ /* 0x000fce00080f0eff */
[----:B------:R-:W4:Y:S01]  /*1b520*/  @!P3 LDC.64 R20, c[0x0][0x420] ;  /* 0x00010800ff14bb82 */ /* 0x000f220000000a00 */
[----:B-1----:R-:W-:-:S04]  /*1b530*/  @!P6 LEA R8, P1, R0, R8, 0x2 ;  /* 0x000000080008e211 */ /* 0x002fc800078210ff */
[----:B------:R-:W-:Y:S02]  /*1b540*/  @!P6 LEA.HI.X R9, R0, R9, R6, 0x2, P1 ;  /* 0x000000090009e211 */ /* 0x000fe400008f1406 */
[----:B------:R-:W-:Y:S02]  /*1b550*/  @!P4 IADD3 R0, P1, PT, R5, UR19, RZ ;  /* 0x000000130500cc10 */ /* 0x000fe4000ff3e0ff */
[C---:B--2---:R-:W-:Y:S01]  /*1b560*/  @!P5 LEA R6, P2, R3.reuse, R10, 0x2 ;  /* 0x0000000a0306d211 */ /* 0x044fe200078410ff */
[----:B------:R1:W-:Y:S01]  /*1b570*/  @!P6 STG.E desc[UR22][R8.64], R15 ;  /* 0x0000000f0800e986 */ /* 0x0003e2000c101916 */
[----:B------:R-:W-:Y:S02]  /*1b580*/  @!P3 IADD3 R10, P0, PT, R4, UR19, RZ ;  /* 0x00000013040abc10 */ /* 0x000fe4000ff1e0ff */
[----:B------:R-:W-:Y:S02]  /*1b590*/  @!P5 LEA.HI.X R7, R3, R11, R2, 0x2, P2 ;  /* 0x0000000b0307d211 */ /* 0x000fe400010f1402 */
[----:B------:R-:W-:-:S02]  /*1b5a0*/  @!P4 LEA.HI.X.SX32 R5, R5, UR5, 0x1, P1 ;  /* 0x000000050505cc11 */ /* 0x000fc400088f0eff */
[----:B------:R-:W-:Y:S01]  /*1b5b0*/  @!P3 LEA.HI.X.SX32 R3, R4, UR5, 0x1, P0 ;  /* 0x000000050403bc11 */ /* 0x000fe200080f0eff */
[----:B------:R1:W-:Y:S01]  /*1b5c0*/  @!P5 STG.E desc[UR22][R6.64], R14 ;  /* 0x0000000e0600d986 */ /* 0x0003e2000c101916 */
[----:B---3--:R-:W-:-:S04]  /*1b5d0*/  @!P4 LEA R4, P1, R0, R16, 0x2 ;  /* 0x000000100004c211 */ /* 0x008fc800078210ff */
[----:B------:R-:W-:Y:S02]  /*1b5e0*/  @!P4 LEA.HI.X R5, R0, R17, R5, 0x2, P1 ;  /* 0x000000110005c211 */ /* 0x000fe400008f1405 */
[----:B----4-:R-:W-:-:S03]  /*1b5f0*/  @!P3 LEA R2, P0, R10, R20, 0x2 ;  /* 0x000000140a02b211 */ /* 0x010fc600078010ff */
[----:B------:R1:W-:Y:S01]  /*1b600*/  @!P4 STG.E desc[UR22][R4.64], R13 ;  /* 0x0000000d0400c986 */ /* 0x0003e2000c101916 */
[----:B------:R-:W-:-:S05]  /*1b610*/  @!P3 LEA.HI.X R3, R10, R21, R3, 0x2, P0 ;  /* 0x000000150a03b211 */ /* 0x000fca00000f1403 */
[----:B------:R1:W-:Y:S04]  /*1b620*/  @!P3 STG.E desc[UR22][R2.64], R12 ;  /* 0x0000000c0200b986 */ /* 0x0003e8000c101916 */
.L_x_512:
[----:B------:R-:W-:Y:S05]  /*1b630*/  BSYNC.RECONVERGENT B0 ;  /* 0x0000000000007941 */ /* 0x000fea0003800200 */
.L_x_511:
[----:B------:R-:W2:Y:S01]  /*1b640*/  LDCU UR6, c[0x0][0x440] ;  /* 0x00008800ff0677ac */ /* 0x000ea20008000800 */
[----:B------:R3:W4:Y:S01]  /*1b650*/  LDS.128 R20, [R18+0x3800] ;  /* 0x0038000012147984 */ /* 0x0007220000000c00 */
[----:B-1----:R-:W-:Y:S01]  /*1b660*/  SHF.R.U32.HI R2, RZ, 0x3, R237 ;  /* 0x00000003ff027819 */ /* 0x002fe200000116ed */
[----:B------:R-:W-:Y:S01]  /*1b670*/  IMAD.MOV.U32 R3, RZ, RZ, RZ ;  /* 0x000000ffff037224 */ /* 0x000fe200078e00ff */
[----:B------:R-:W1:Y:S01]  /*1b680*/  LDCU.64 UR4, c[0x0][0x410] ;  /* 0x00008200ff0477ac */ /* 0x000e620008000a00 */
[----:B------:R3:W3:Y:S01]  /*1b690*/  LDS.128 R12, [R18] ;  /* 0x00000000120c7984 */ /* 0x0006e20000000c00 */
[C---:B------:R-:W-:Y:S01]  /*1b6a0*/  IADD3 R0, PT, PT, R2.reuse, 0x20, RZ ;  /* 0x0000002002007810 */ /* 0x040fe20007ffe0ff */
[C---:B------:R-:W-:Y:S01]  /*1b6b0*/  VIADD R4, R2.reuse, 0x10 ;  /* 0x0000001002047836 */ /* 0x040fe20000000000 */
[----:B------:R-:W-:Y:S01]  /*1b6c0*/  BSSY.RECONVERGENT B0, `(.L_x_513) ;  /* 0x000001f000007945 */ /* 0x000fe20003800200 */
[C---:B------:R-:W-:Y:S01]  /*1b6d0*/  VIADD R5, R2.reuse, 0x30 ;  /* 0x0000003002057836 */ /* 0x040fe20000000000 */
[----:B------:R-:W-:Y:S01]  /*1b6e0*/  IADD3 R16, PT, PT, R2, 0x70, RZ ;  /* 0x0000007002107810 */ /* 0x000fe20007ffe0ff */
[----:B------:R-:W-:-:S04]  /*1b6f0*/  IMAD.WIDE.U32 R6, R19, 0x80, R2 ;  /* 0x0000008013067825 */ /* 0x000fc800078e0002 */
[C---:B------:R-:W-:Y:S02]  /*1b700*/  VIADD R3, R2.reuse, 0x40 ;  /* 0x0000004002037836 */ /* 0x040fe40000000000 */
[----:B------:R-:W-:Y:S01]  /*1b710*/  VIADD R17, R2, 0x60 ;  /* 0x0000006002117836 */ /* 0x000fe20000000000 */
[----:B--2---:R-:W-:-:S04]  /*1b720*/  ISETP.GE.AND P0, PT, R233, UR6, PT ;  /* 0x00000006e9007c0c */ /* 0x004fc8000bf06270 */
[----:B------:R-:W-:Y:S02]  /*1b730*/  ISETP.GE.OR P6, PT, R4, UR18, P0 ;  /* 0x0000001204007c0c */ /* 0x000fe400087c6670 */
[----:B------:R-:W-:Y:S02]  /*1b740*/  IADD3 R4, P1, PT, R233, UR14, RZ ;  /* 0x0000000ee9047c10 */ /* 0x000fe4000ff3e0ff */
[----:B------:R-:W-:Y:S02]  /*1b750*/  ISETP.GE.OR P4, PT, R5, UR18, P0 ;  /* 0x0000001205007c0c */ /* 0x000fe40008786670 */
[----:B------:R-:W-:Y:S01]  /*1b760*/  ISETP.GE.OR P3, PT, R3, UR18, P0 ;  /* 0x0000001203007c0c */ /* 0x000fe20008766670 */
[----:B------:R-:W-:Y:S01]  /*1b770*/  IMAD.X R5, RZ, RZ, UR10, P1 ;  /* 0x0000000aff057e24 */ /* 0x000fe200088e06ff */
[C---:B------:R-:W-:Y:S02]  /*1b780*/  ISETP.GE.OR P1, PT, R2.reuse, UR18, P0 ;  /* 0x0000001202007c0c */ /* 0x040fe40008726670 */
[----:B------:R-:W-:-:S02]  /*1b790*/  IADD3 R3, PT, PT, R2, 0x50, RZ ;  /* 0x0000005002037810 */ /* 0x000fc40007ffe0ff */
[----:B------:R-:W-:Y:S01]  /*1b7a0*/  ISETP.GE.OR P5, PT, R0, UR18, P0 ;  /* 0x0000001200007c0c */ /* 0x000fe200087a6670 */
[----:B-1----:R-:W-:Y:S01]  /*1b7b0*/  IMAD.U32 R0, RZ, RZ, UR4 ;  /* 0x00000004ff007e24 */ /* 0x002fe2000f8e00ff */
[----:B------:R-:W-:Y:S02]  /*1b7c0*/  ISETP.GE.OR P2, PT, R3, UR18, P0 ;  /* 0x0000001203007c0c */ /* 0x000fe40008746670 */
[----:B------:R-:W-:Y:S01]  /*1b7d0*/  MOV R3, UR5 ;  /* 0x0000000500037c02 */ /* 0x000fe20008000f00 */
[----:B------:R-:W-:-:S04]  /*1b7e0*/  IMAD.WIDE.U32 R10, R0, UR13, R4 ;  /* 0x0000000d000a7c25 */ /* 0x000fc8000f8e0004 */
[----:B------:R-:W-:Y:S01]  /*1b7f0*/  IMAD R9, R3, UR13, R11 ;  /* 0x0000000d03097c24 */ /* 0x000fe2000f8e020b */
[----:B----4-:R-:W-:Y:S06]  /*1b800*/  @P1 BRA `(.L_x_514) ;  /* 0x0000000000281947 */ /* 0x010fec0003800000 */
[----:B------:R-:W1:Y:S01]  /*1b810*/  LDCU.64 UR6, c[0x0][0x408] ;  /* 0x00008100ff0677ac */ /* 0x000e620008000a00 */
[----:B------:R-:W-:Y:S01]  /*1b820*/  MOV R8, R10 ;  /* 0x0000000a00087202 */ /* 0x000fe20000000f00 */
[----:B------:R-:W2:Y:S01]  /*1b830*/  LDCU.64 UR4, c[0x0][0x3f0] ;  /* 0x00007e00ff0477ac */ /* 0x000ea20008000a00 */
[----:B-1----:R-:W-:-:S03]  /*1b840*/  IMAD R0, R7, UR6, RZ ;  /* 0x0000000607007c24 */ /* 0x002fc6000f8e02ff */
[----:B------:R-:W-:-:S04]  /*1b850*/  IMAD.WIDE.U32 R2, R6, UR6, R8 ;  /* 0x0000000606027c25 */ /* 0x000fc8000f8e0008 */
[----:B------:R-:W-:Y:S01]  /*1b860*/  IMAD R0, R6, UR7, R0 ;  /* 0x0000000706007c24 */ /* 0x000fe2000f8e0200 */
[----:B--2---:R-:W-:-:S04]  /*1b870*/  LEA R4, P1, R2, UR4, 0x1 ;  /* 0x0000000402047c11 */ /* 0x004fc8000f8208ff */
[----:B------:R-:W-:-:S04]  /*1b880*/  IADD3 R0, PT, PT, R3, R0, RZ ;  /* 0x0000000003007210 */ /* 0x000fc80007ffe0ff */
[----:B------:R-:W-:-:S05]  /*1b890*/  LEA.HI.X R5, R2, UR5, R0, 0x1, P1 ;  /* 0x0000000502057c11 */ /* 0x000fca00088f0c00 */
[----:B---3--:R1:W-:Y:S02]  /*1b8a0*/  STG.E.128 desc[UR22][R4.64], R12 ;  /* 0x0000000c04007986 */ /* 0x0083e4000c101d16 */
.L_x_514:
[----:B------:R-:W-:Y:S05]  /*1b8b0*/  BSYNC.RECONVERGENT B0 ;  /* 0x0000000000007941 */ /* 0x000fea0003800200 */
.L_x_513:
[----:B-1-3--:R1:W2:Y:S01]  /*1b8c0*/  LDS.128 R12, [R18+0x800] ;  /* 0x00080000120c7984 */ /* 0x00a2a20000000c00 */
[----:B------:R-:W-:Y:S01]  /*1b8d0*/  BSSY.RECONVERGENT B0, `(.L_x_515) ;  /* 0x0000011000007945 */ /* 0x000fe20003800200 */
[----:B------:R-:W-:Y:S02]  /*1b8e0*/  ISETP.GE.OR P1, PT, R17, UR18, P0 ;  /* 0x0000001211007c0c */ /* 0x000fe40008726670 */
[----:B------:R-:W-:Y:S01]  /*1b8f0*/  ISETP.GE.OR P0, PT, R16, UR18, P0 ;  /* 0x0000001210007c0c */ /* 0x000fe20008706670 */
[----:B------:R-:W-:-:S12]  /*1b900*/  @P6 BRA `(.L_x_516) ;  /* 0x0000000000346947 */ /* 0x000fd80003800000 */
[----:B------:R-:W3:Y:S01]  /*1b910*/  LDCU.64 UR6, c[0x0][0x408] ;  /* 0x00008100ff0677ac */ /* 0x000ee20008000a00 */
[----:B------:R-:W-:Y:S02]  /*1b920*/  IADD3 R0, P6, PT, R6, 0x10, RZ ;  /* 0x0000001006007810 */ /* 0x000fe40007fde0ff */
[----:B------:R-:W-:Y:S01]  /*1b930*/  MOV R3, R9 ;  /* 0x0000000900037202 */ /* 0x000fe20000000f00 */
[----:B------:R-:W4:Y:S02]  /*1b940*/  LDCU.64 UR4, c[0x0][0x3f0] ;  /* 0x00007e00ff0477ac */ /* 0x000f240008000a00 */
[----:B------:R-:W-:-:S04]  /*1b950*/  IMAD.X R2, RZ, RZ, R7, P6 ;  /* 0x000000ffff027224 */ /* 0x000fc800030e0607 */
[----:B---3--:R-:W-:Y:S02]  /*1b960*/  IMAD R4, R2, UR6, RZ ;  /* 0x0000000602047c24 */ /* 0x008fe4000f8e02ff */
[----:B------:R-:W-:-:S04]  /*1b970*/  IMAD.MOV.U32 R2, RZ, RZ, R10 ;  /* 0x000000ffff027224 */ /* 0x000fc800078e000a */
[----:B------:R-:W-:-:S04]  /*1b980*/  IMAD.WIDE.U32 R2, R0, UR6, R2 ;  /* 0x0000000600027c25 */ /* 0x000fc8000f8e0002 */
[----:B------:R-:W-:Y:S01]  /*1b990*/  IMAD R0, R0, UR7, R4 ;  /* 0x0000000700007c24 */ /* 0x000fe2000f8e0204 */
[----:B----4-:R-:W-:-:S04]  /*1b9a0*/  LEA R4, P6, R2, UR4, 0x1 ;  /* 0x0000000402047c11 */ /* 0x010fc8000f8c08ff */
[----:B------:R-:W-:-:S04]  /*1b9b0*/  IADD3 R0, PT, PT, R3, R0, RZ ;  /* 0x0000000003007210 */ /* 0x000fc80007ffe0ff */
[----:B------:R-:W-:-:S05]  /*1b9c0*/  LEA.HI.X R5, R2, UR5, R0, 0x1, P6 ;  /* 0x0000000502057c11 */ /* 0x000fca000b0f0c00 */
[----:B--2---:R3:W-:Y:S02]  /*1b9d0*/  STG.E.128 desc[UR22][R4.64], R12 ;  /* 0x0000000c04007986 */ /* 0x0047e4000c101d16 */
.L_x_516:
[----:B------:R-:W-:Y:S05]  /*1b9e0*/  BSYNC.RECONVERGENT B0 ;  /* 0x0000000000007941 */ /* 0x000fea0003800200 */
.L_x_515:
[----:B--23--:R2:W3:Y:S01]  /*1b9f0*/  LDS.128 R12, [R18+0x1000] ;  /* 0x00100000120c7984 */ /* 0x00c4e20000000c00 */
[----:B------:R-:W-:Y:S04]  /*1ba00*/  BSSY.RECONVERGENT B0, `(.L_x_517) ;  /* 0x000000f000007945 */ /* 0x000fe80003800200 */
[----:B------:R-:W-:Y:S05]  /*1ba10*/  @P5 BRA `(.L_x_518) ;  /* 0x0000000000345947 */ /* 0x000fea0003800000 */
[----:B------:R-:W4:Y:S01]  /*1ba20*/  LDCU.64 UR6, c[0x0][0x408] ;  /* 0x00008100ff0677ac */ /* 0x000f220008000a00 */
[----:B------:R-:W-:Y:S02]  /*1ba30*/  IADD3 R0, P5, PT, R6, 0x20, RZ ;  /* 0x0000002006007810 */ /* 0x000fe40007fbe0ff */
[----:B------:R-:W-:Y:S01]  /*1ba40*/  MOV R3, R9 ;  /* 0x0000000900037202 */ /* 0x000fe20000000f00 */
[----:B------:R-:W5:Y:S02]  /*1ba50*/  LDCU.64 UR4, c[0x0][0x3f0] ;  /* 0x00007e00ff0477ac */ /* 0x000f640008000a00 */
[----:B------:R-:W-:-:S04]  /*1ba60*/  IMAD.X R2, RZ, RZ, R7, P5 ;  /* 0x000000ffff027224 */ /* 0x000fc800028e0607 */
        /* <DEDUP_REMOVED lines=8> */
.L_x_518:
[----:B------:R-:W-:Y:S05]  /*1baf0*/  BSYNC.RECONVERGENT B0 ;  /* 0x0000000000007941 */ /* 0x000fea0003800200 */
.L_x_517:
[----:B---34-:R3:W4:Y:S01]  /*1bb00*/  LDS.128 R12, [R18+0x1800] ;  /* 0x00180000120c7984 */ /* 0x0187220000000c00 */
[----:B------:R-:W-:Y:S04]  /*1bb10*/  BSSY.RECONVERGENT B0, `(.L_x_519) ;  /* 0x000000f000007945 */ /* 0x000fe80003800200 */
[----:B------:R-:W-:Y:S05]  /*1bb20*/  @P4 BRA `(.L_x_520) ;  /* 0x0000000000344947 */ /* 0x000fea0003800000 */
[----:B------:R-:W5:Y:S01]  /*1bb30*/  LDCU.64 UR6, c[0x0][0x408] ;  /* 0x00008100ff0677ac */ /* 0x000f620008000a00 */
[----:B------:R-:W-:Y:S02]  /*1bb40*/  IADD3 R0, P4, PT, R6, 0x30, RZ ;  /* 0x0000003006007810 */ /* 0x000fe40007f9e0ff */
[----:B------:R-:W-:Y:S01]  /*1bb50*/  MOV R3, R9 ;  /* 0x0000000900037202 */ /* 0x000fe20000000f00 */
[----:B------:R-:W1:Y:S02]  /*1bb60*/  LDCU.64 UR4, c[0x0][0x3f0] ;  /* 0x00007e00ff0477ac */ /* 0x000e640008000a00 */
[----:B------:R-:W-:-:S04]  /*1bb70*/  IMAD.X R2, RZ, RZ, R7, P4 ;  /* 0x000000ffff027224 */ /* 0x000fc800020e0607 */
        /* <DEDUP_REMOVED lines=8> */
.L_x_520:
[----:B------:R-:W-:Y:S05]  /*1bc00*/  BSYNC.RECONVERGENT B0 ;  /* 0x0000000000007941 */ /* 0x000fea0003800200 */
.L_x_519:
[----:B-1--4-:R1:W4:Y:S01]  /*1bc10*/  LDS.128 R12, [R18+0x2000] ;  /* 0x00200000120c7984 */ /* 0x0123220000000c00 */
[----:B------:R-:W-:Y:S04]  /*1bc20*/  BSSY.RECONVERGENT B0, `(.L_x_521) ;  /* 0x000000f000007945 */ /* 0x000fe80003800200 */
[----:B------:R-:W-:Y:S05]  /*1bc30*/  @P3 BRA `(.L_x_522) ;  /* 0x0000000000343947 */ /* 0x000fea0003800000 */
[----:B------:R-:W5:Y:S01]  /*1bc40*/  LDCU.64 UR6, c[0x0][0x408] ;  /* 0x00008100ff0677ac */ /* 0x000f620008000a00 */
[----:B------:R-:W-:Y:S02]  /*1bc50*/  IADD3 R0, P3, PT, R6, 0x40, RZ ;  /* 0x0000004006007810 */ /* 0x000fe40007f7e0ff */
[----:B------:R-:W-:Y:S01]  /*1bc60*/  MOV R3, R9 ;  /* 0x0000000900037202 */ /* 0x000fe20000000f00 */
[----:B------:R-:W2:Y:S02]  /*1bc70*/  LDCU.64 UR4, c[0x0][0x3f0] ;  /* 0x00007e00ff0477ac */ /* 0x000ea40008000a00 */
[----:B------:R-:W-:-:S04]  /*1bc80*/  IMAD.X R2, RZ, RZ, R7, P3 ;  /* 0x000000ffff027224 */ /* 0x000fc800018e0607 */
        /* <DEDUP_REMOVED lines=8> */
.L_x_522:
[----:B------:R-:W-:Y:S05]  /*1bd10*/  BSYNC.RECONVERGENT B0 ;  /* 0x0000000000007941 */ /* 0x000fea0003800200 */
.L_x_521:
[----:B--2-4-:R2:W4:Y:S01]  /*1bd20*/  LDS.128 R12, [R18+0x2800] ;  /* 0x00280000120c7984 */ /* 0x0145220000000c00 */
[----:B------:R-:W-:Y:S04]  /*1bd30*/  BSSY.RECONVERGENT B0, `(.L_x_523) ;  /* 0x000000f000007945 */ /* 0x000fe80003800200 */
[----:B------:R-:W-:Y:S05]  /*1bd40*/  @P2 BRA `(.L_x_524) ;  /* 0x0000000000342947 */ /* 0x000fea0003800000 */
[----:B------:R-:W5:Y:S01]  /*1bd50*/  LDCU.64 UR6, c[0x0][0x408] ;  /* 0x00008100ff0677ac */ /* 0x000f620008000a00 */
[----:B------:R-:W-:Y:S02]  /*1bd60*/  IADD3 R0, P2, PT, R6, 0x50, RZ ;  /* 0x0000005006007810 */ /* 0x000fe40007f5e0ff */
[----:B------:R-:W-:Y:S01]  /*1bd70*/  MOV R3, R9 ;  /* 0x0000000900037202 */ /* 0x000fe20000000f00 */
[----:B------:R-:W3:Y:S02]  /*1bd80*/  LDCU.64 UR4, c[0x0][0x3f0] ;  /* 0x00007e00ff0477ac */ /* 0x000ee40008000a00 */
[----:B------:R-:W-:-:S04]  /*1bd90*/  IMAD.X R2, RZ, RZ, R7, P2 ;  /* 0x000000ffff027224 */ /* 0x000fc800010e0607 */
        /* <DEDUP_REMOVED lines=8> */
.L_x_524:
[----:B------:R-:W-:Y:S05]  /*1be20*/  BSYNC.RECONVERGENT B0 ;  /* 0x0000000000007941 */ /* 0x000fea0003800200 */
.L_x_523:
        /* <DEDUP_REMOVED lines=16> */
.L_x_526:
[----:B------:R-:W-:Y:S05]  /*1bf30*/  BSYNC.RECONVERGENT B0 ;  /* 0x0000000000007941 */ /* 0x000fea0003800200 */
.L_x_525:
[----:B------:R-:W-:Y:S05]  /*1bf40*/  @P0 EXIT ;  /* 0x000000000000094d */ /* 0x000fea0003800000 */
[----:B------:R-:W5:Y:S01]  /*1bf50*/  LDCU.64 UR6, c[0x0][0x408] ;  /* 0x00008100ff0677ac */ /* 0x000f620008000a00 */
[----:B------:R-:W-:Y:S01]  /*1bf60*/  IADD3 R6, P0, PT, R6, 0x70, RZ ;  /* 0x0000007006067810 */ /* 0x000fe20007f1e0ff */
[----:B------:R-:W-:Y:S01]  /*1bf70*/  IMAD.MOV.U32 R2, RZ, RZ, R10 ;  /* 0x000000ffff027224 */ /* 0x000fe200078e000a */
[----:B------:R-:W-:Y:S01]  /*1bf80*/  MOV R3, R9 ;  /* 0x0000000900037202 */ /* 0x000fe20000000f00 */
[----:B------:R-:W2:Y:S02]  /*1bf90*/  LDCU.64 UR4, c[0x0][0x3f0] ;  /* 0x00007e00ff0477ac */ /* 0x000ea40008000a00 */
[----:B------:R-:W-:-:S04]  /*1bfa0*/  IMAD.X R0, RZ, RZ, R7, P0 ;  /* 0x000000ffff007224 */ /* 0x000fc800000e0607 */
[----:B-----5:R-:W-:Y:S02]  /*1bfb0*/  IMAD R0, R0, UR6, RZ ;  /* 0x0000000600007c24 */ /* 0x020fe4000f8e02ff */
[----:B-1----:R-:W-:-:S04]  /*1bfc0*/  IMAD.WIDE.U32 R4, R6, UR6, R2 ;  /* 0x0000000606047c25 */ /* 0x002fc8000f8e0002 */
[----:B------:R-:W-:Y:S01]  /*1bfd0*/  IMAD R0, R6, UR7, R0 ;  /* 0x0000000706007c24 */ /* 0x000fe2000f8e0200 */
[----:B--2---:R-:W-:-:S04]  /*1bfe0*/  LEA R2, P0, R4, UR4, 0x1 ;  /* 0x0000000404027c11 */ /* 0x004fc8000f8008ff */
[----:B------:R-:W-:-:S04]  /*1bff0*/  IADD3 R0, PT, PT, R5, R0, RZ ;  /* 0x0000000005007210 */ /* 0x000fc80007ffe0ff */
[----:B------:R-:W-:-:S05]  /*1c000*/  LEA.HI.X R3, R4, UR5, R0, 0x1, P0 ;  /* 0x0000000504037c11 */ /* 0x000fca00080f0c00 */
[----:B------:R-:W-:Y:S01]  /*1c010*/  STG.E.128 desc[UR22][R2.64], R20 ;  /* 0x0000001402007986 */ /* 0x000fe2000c101d16 */
[----:B------:R-:W-:Y:S05]  /*1c020*/  EXIT ;  /* 0x000000000000794d */ /* 0x000fea0003800000 */
.L_x_527:
        /* <DEDUP_REMOVED lines=13> */
.L_x_1462:


//--------------------- .text._ZN5flash16flash_fwd_kernelI23Flash_fwd_kernel_traitsILi64ELi128ELi128ELi4ELb0ELb0EN7cutlass10bfloat16_tE19Flash_kernel_traitsILi64ELi128ELi128ELi4ES3_EELb0ELb1ELb0ELb1ELb0ELb0ELb1ELb0EEEvNS_16Flash_fwd_paramsE --------------------------
	.section	.text._ZN5flash16flash_fwd_kernelI23Flash_fwd_kernel_traitsILi64ELi128ELi128ELi4ELb0ELb0EN7cutlass10bfloat16_tE19Flash_kernel_traitsILi64ELi128ELi128ELi4ES3_EELb0ELb1ELb0ELb1ELb0ELb0ELb1ELb0EEEvNS_16Flash_fwd_paramsE,"ax",@progbits
	.align	128
        .global         _ZN5flash16flash_fwd_kernelI23Flash_fwd_kernel_traitsILi64ELi128ELi128ELi4ELb0ELb0EN7cutlass10bfloat16_tE19Flash_kernel_traitsILi64ELi128ELi128ELi4ES3_EELb0ELb1ELb0ELb1ELb0ELb0ELb1ELb0EEEvNS_16Flash_fwd_paramsE
        .type           _ZN5flash16flash_fwd_kernelI23Flash_fwd_kernel_traitsILi64ELi128ELi128ELi4ELb0ELb0EN7cutlass10bfloat16_tE19Flash_kernel_traitsILi64ELi128ELi128ELi4ES3_EELb0ELb1ELb0ELb1ELb0ELb0ELb1ELb0EEEvNS_16Flash_fwd_paramsE,@function
        .size           _ZN5flash16flash_fwd_kernelI23Flash_fwd_kernel_traitsILi64ELi128ELi128ELi4ELb0ELb0EN7cutlass10bfloat16_tE19Flash_kernel_traitsILi64ELi128ELi128ELi4ES3_EELb0ELb1ELb0ELb1ELb0ELb0ELb1ELb0EEEvNS_16Flash_fwd_paramsE,(.L_x_1463 - _ZN5flash16flash_fwd_kernelI23Flash_fwd_kernel_traitsILi64ELi128ELi128ELi4ELb0ELb0EN7cutlass10bfloat16_tE19Flash_kernel_traitsILi64ELi128ELi128ELi4ES3_EELb0ELb1ELb0ELb1ELb0ELb0ELb1ELb0EEEvNS_16Flash_fwd_paramsE)
        .other          _ZN5flash16flash_fwd_kernelI23Flash_fwd_kernel_traitsILi64ELi128ELi128ELi4ELb0ELb0EN7cutlass10bfloat16_tE19Flash_kernel_traitsILi64ELi128ELi128ELi4ES3_EELb0ELb1ELb0ELb1ELb0ELb0ELb1ELb0EEEvNS_16Flash_fwd_paramsE,@"STO_CUDA_ENTRY STV_DEFAULT"
_ZN5flash16flash_fwd_kernelI23Flash_fwd_kernel_traitsILi64ELi128ELi128ELi4ELb0ELb0EN7cutlass10bfloat16_tE19Flash_kernel_traitsILi64ELi128ELi128ELi4ES3_EELb0ELb1ELb0ELb1ELb0ELb0ELb1ELb0EEEvNS_16Flash_fwd_paramsE:
.text._ZN5flash16flash_fwd_kernelI23Flash_fwd_kernel_traitsILi64ELi128ELi128ELi4ELb0ELb0EN7cutlass10bfloat16_tE19Flash_kernel_traitsILi64ELi128ELi128ELi4ES3_EELb0ELb1ELb0ELb1ELb0ELb0ELb1ELb0EEEvNS_16Flash_fwd_paramsE:
        /* <DEDUP_REMOVED lines=73> */
.L_x_528:
        /* <DEDUP_REMOVED lines=49> */
.L_x_530:
        /* <DEDUP_REMOVED lines=17> */
[----:B------:R-:W-:Y:S01]  /*08b0*/  ISETP.GE.OR P5, PT, R234, UR28, P4 ;  /* 0x0000001cea007c0c */ /* 0x000fe2000a7a6670 */
        /* <DEDUP_REMOVED lines=33> */
.L_x_532:
[----:B------:R-:W-:Y:S05]  /*0ad0*/  BSYNC.RECONVERGENT B0 ;  /* 0x0000000000007941 */ /* 0x000fea0003800200 */
.L_x_531:
        /* <DEDUP_REMOVED lines=17> */
.L_x_534:
[----:B------:R-:W-:Y:S05]  /*0bf0*/  BSYNC.RECONVERGENT B0 ;  /* 0x0000000000007941 */ /* 0x000fea0003800200 */
.L_x_533:
        /* <DEDUP_REMOVED lines=17> */
.L_x_536:
[----:B------:R-:W-:Y:S05]  /*0d10*/  BSYNC.RECONVERGENT B0 ;  /* 0x0000000000007941 */ /* 0x000fea0003800200 */
.L_x_535:
        /* <DEDUP_REMOVED lines=17> */
.L_x_538:
[----:B------:R-:W-:Y:S05]  /*0e30*/  BSYNC.RECONVERGENT B0 ;  /* 0x0000000000007941 */ /* 0x000fea0003800200 */
.L_x_537:
        /* <DEDUP_REMOVED lines=18> */
.L_x_540:
[----:B------:R-:W-:Y:S05]  /*0f60*/  BSYNC.RECONVERGENT B0 ;  /* 0x0000000000007941 */ /* 0x000fea0003800200 */
.L_x_539:
        /* <DEDUP_REMOVED lines=17> */
.L_x_542:
[----:B------:R-:W-:Y:S05]  /*1080*/  BSYNC.RECONVERGENT B0 ;  /* 0x0000000000007941 */ /* 0x000fea0003800200 */
.L_x_541:
        /* <DEDUP_REMOVED lines=15> */
.L_x_544:
[----:B------:R-:W-:Y:S05]  /*1180*/  BSYNC.RECONVERGENT B0 ;  /* 0x0000000000007941 */ /* 0x000fea0003800200 */
.L_x_543:
        /* <DEDUP_REMOVED lines=15> */
.L_x_546:
[----:B------:R-:W-:Y:S05]  /*1280*/  BSYNC.RECONVERGENT B0 ;  /* 0x0000000000007941 */ /* 0x000fea0003800200 */
.L_x_545:
        /* <DEDUP_REMOVED lines=10> */
.L_x_548:
[----:B------:R-:W-:Y:S05]  /*1330*/  BSYNC.RECONVERGENT B0 ;  /* 0x0000000000007941 */ /* 0x000fea0003800200 */
.L_x_547:
        /* <DEDUP_REMOVED lines=15> */
.L_x_550:
[----:B------:R-:W-:Y:S05]  /*1430*/  BSYNC.RECONVERGENT B0 ;  /* 0x0000000000007941 */ /* 0x000fea0003800200 */
.L_x_549:
        /* <DEDUP_REMOVED lines=10> */
.L_x_552:
[----:B------:R-:W-:Y:S05]  /*14e0*/  BSYNC.RECONVERGENT B0 ;  /* 0x0000000000007941 */ /* 0x000fea0003800200 */
.L_x_551:
        /* <DEDUP_REMOVED lines=10> */
.L_x_554:
[----:B------:R-:W-:Y:S05]  /*1590*/  BSYNC.RECONVERGENT B0 ;  /* 0x0000000000007941 */ /* 0x000fea0003800200 */
.L_x_553:
        /* <DEDUP_REMOVED lines=10> */
.L_x_556:
[----:B------:R-:W-:Y:S05]  /*1640*/  BSYNC.RECONVERGENT B0 ;  /* 0x0000000000007941 */ /* 0x000fea0003800200 */
.L_x_555:
        /* <DEDUP_REMOVED lines=10> */
.L_x_558:
[----:B------:R-:W-:Y:S05]  /*16f0*/  BSYNC.RECONVERGENT B0 ;  /* 0x0000000000007941 */ /* 0x000fea0003800200 */
.L_x_557:
        /* <DEDUP_REMOVED lines=10> */
.L_x_560:
[----:B------:R-:W-:Y:S05]  /*17a0*/  BSYNC.RECONVERGENT B0 ;  /* 0x0000000000007941 */ /* 0x000fea0003800200 */
.L_x_559:
        /* <DEDUP_REMOVED lines=10> */
.L_x_529:
        /* <DEDUP_REMOVED lines=22> */
.L_x_561:
[----:B------:R-:W1:Y:S01]  /*19b0*/  LDCU.64 UR10, c[0x0][0x3b8] ;  /* 0x00007700ff0a77ac */ /* 0x000e620008000a00 */
[----:B------:R-:W-:-:S04]  /*19c0*/  UIADD3 UR6, UPT, UPT, UR12, UR13, URZ ;  /* 0x0000000d0c067290 */ /* 0x000fc8000fffe0ff */
[----:B-1----:R-:W-:Y:S02]  /*19d0*/  UIMAD.WIDE.U32 UR14, UR6, UR10, URZ ;  /* 0x0000000a060e72a5 */ /* 0x002fe4000f8e00ff */
[----:B------:R-:W-:-:S04]  /*19e0*/  UIMAD UR6, UR6, UR11, URZ ;  /* 0x0000000b060672a4 */ /* 0x000fc8000f8e02ff */
[----:B------:R-:W-:Y:S02]  /*19f0*/  UIADD3 UR6, UPT, UPT, UR15, UR6, URZ ;  /* 0x000000060f067290 */ /* 0x000fe4000fffe0ff */
.L_x_562:
        /* <DEDUP_REMOVED lines=38> */
.L_x_563:
[----:B------:R-:W1:Y:S01]  /*1c60*/  LDCU.64 UR8, c[0x0][0x3c0] ;  /* 0x00007800ff0877ac */ /* 0x000e620008000a00 */
[----:B------:R-:W-:-:S04]  /*1c70*/  UIADD3 UR12, UPT, UPT, UR12, UR13, URZ ;  /* 0x0000000d0c0c7290 */ /* 0x000fc8000fffe0ff */
[----:B-1----:R-:W-:Y:S02]  /*1c80*/  UIMAD.WIDE.U32 UR4, UR12, UR8, URZ ;  /* 0x000000080c0472a5 */ /* 0x002fe4000f8e00ff */
[----:B------:R-:W-:-:S04]  /*1c90*/  UIMAD UR12, UR12, UR9, URZ ;  /* 0x000000090c0c72a4 */ /* 0x000fc8000f8e02ff */
[----:B------:R-:W-:-:S12]  /*1ca0*/  UIADD3 UR12, UPT, UPT, UR5, UR12, URZ ;  /* 0x0000000c050c7290 */ /* 0x000fd8000fffe0ff */
.L_x_564:
[----:B------:R-:W-:Y:S01]  /*1cb0*/  IMAD.SHL.U32 R7, R234, 0x8, RZ ;  /* 0x00000008ea077824 */ /* 0x000fe200078e00ff */
[----:B------:R-:W-:Y:S01]  /*1cc0*/  SHF.R.U32.HI R11, RZ, 0x3, R234 ;  /* 0x00000003ff0b7819 */ /* 0x000fe200000116ea */
[----:B------:R-:W1:Y:S01]  /*1cd0*/  S2UR UR32, SR_CgaCtaId ;  /* 0x00000000002079c3 */ /* 0x000e620000008800 */
[----:B------:R-:W2:Y:S01]  /*1ce0*/  LDCU.64 UR16, c[0x0][0x3c8] ;  /* 0x00007900ff1077ac */ /* 0x000ea20008000a00 */
        /* <DEDUP_REMOVED lines=14> */
[----:B------:R-:W-:Y:S02]  /*1dd0*/  IADD3 R8, P0, PT, R230, UR30, RZ ;  /* 0x0000001ee6087c10 */ /* 0x000fe4000ff1e0ff */
[C---:B------:R-:W-:Y:S01]  /*1de0*/  IMAD.WIDE.U32 R2, R11.reuse, UR8, R2 ;  /* 0x000000080b027c25 */ /* 0x040fe2000f8e0002 */
[C---:B------:R-:W-:Y:S01]  /*1df0*/  ISETP.GE.AND P2, PT, R11.reuse, UR18, PT ;  /* 0x000000120b007c0c */ /* 0x040fe2000bf46270 */
[----:B------:R-:W-:Y:S01]  /*1e00*/  UMOV UR33, 0x400 ;  /* 0x0000040000217882 */ /* 0x000fe20000000000 */
[----:B------:R-:W-:Y:S01]  /*1e10*/  UIMAD.WIDE.U32 UR30, UR31, 0x80, URZ ;  /* 0x000000801f1e78a5 */ /* 0x000fe2000f8e00ff */
[----:B------:R-:W-:-:S02]  /*1e20*/  IMAD R5, R11, UR11, R5 ;  /* 0x0000000b0b057c24 */ /* 0x000fc4000f8e0205 */
[----:B------:R-:W-:Y:S02]  /*1e30*/  IMAD R3, R11, UR9, R3 ;  /* 0x000000090b037c24 */ /* 0x000fe4000f8e0203 */
[----:B------:R-:W-:Y:S01]  /*1e40*/  IMAD.X R9, RZ, RZ, UR29, P0 ;  /* 0x0000001dff097e24 */ /* 0x000fe200080e06ff */
[----:B---3--:R-:W-:Y:S01]  /*1e50*/  LOP3.LUT R7, R7, 0x1e00, RZ, 0xc0, !PT ;  /* 0x00001e0007077812 */ /* 0x008fe200078ec0ff */
[----:B--2---:R-:W-:Y:S02]  /*1e60*/  IMAD.U32 R10, RZ, RZ, UR16 ;  /* 0x00000010ff0a7e24 */ /* 0x004fe4000f8e00ff */
        /* <DEDUP_REMOVED lines=8> */
[----:B------:R1:W-:Y:S01]  /*1ef0*/  STL [R1+0x64], R249 ;  /* 0x000064f901007387 */ /* 0x0003e20000100800 */
[C---:B------:R-:W-:Y:S01]  /*1f00*/  IMAD R7, R0.reuse, UR5, R7 ;  /* 0x0000000500077c24 */ /* 0x040fe2000f8e0207 */
[----:B------:R-:W-:Y:S01]  /*1f10*/  ULEA UR6, UR32, UR33, 0x18 ;  /* 0x0000002120067291 */ /* 0x000fe2000f8ec0ff */
[----:B------:R-:W-:Y:S01]  /*1f20*/  IMAD R6, R0, UR7, R6 ;  /* 0x0000000700067c24 */ /* 0x000fe2000f8e0206 */
[----:B------:R1:W-:Y:S01]  /*1f30*/  STL [R1+0x6c], R20 ;  /* 0x00006c1401007387 */ /* 0x0003e20000100800 */
[----:B------:R-:W-:Y:S01]  /*1f40*/  IMAD.WIDE.U32 R8, R10, UR26, R8 ;  /* 0x0000001a0a087c25 */ /* 0x000fe2000f8e0008 */
[----:B------:R-:W-:Y:S02]  /*1f50*/  IADD3 R0, PT, PT, R5, R7, RZ ;  /* 0x0000000705007210 */ /* 0x000fe40007ffe0ff */
[----:B------:R-:W-:Y:S01]  /*1f60*/  LOP3.LUT R10, R11, UR30, RZ, 0xfc, !PT ;  /* 0x0000001e0b0a7c12 */ /* 0x000fe2000f8efcff */
[----:B------:R-:W-:Y:S01]  /*1f70*/  IMAD.IADD R3, R3, 0x1, R6 ;  /* 0x0000000103037824 */ /* 0x000fe200078e0206 */
[----:B------:R-:W-:-:S02]  /*1f80*/  LEA.HI.X R248, R4, UR15, R0, 0x1, P1 ;  /* 0x0000000f04f87c11 */ /* 0x000fc400088f0c00 */
[----:B------:R-:W-:Y:S02]  /*1f90*/  MOV R6, UR17 ;  /* 0x0000001100067c02 */ /* 0x000fe40008000f00 */
[----:B------:R-:W-:Y:S01]  /*1fa0*/  LEA.HI.X R19, R2, UR13, R3, 0x1, P0 ;  /* 0x0000000d02137c11 */ /* 0x000fe200080f0c03 */
[----:B------:R1:W-:Y:S01]  /*1fb0*/  STL [R1+0x60], R248 ;  /* 0x000060f801007387 */ /* 0x0003e20000100800 */
[----:B------:R-:W-:Y:S01]  /*1fc0*/  LEA R239, R239, UR6, 0x1 ;  /* 0x00000006efef7c11 */ /* 0x000fe2000f8e08ff */
[----:B------:R-:W-:Y:S02]  /*1fd0*/  IMAD R7, R6, UR26, R9 ;  /* 0x0000001a06077c24 */ /* 0x000fe4000f8e0209 */
[----:B------:R1:W-:Y:S01]  /*1fe0*/  STL [R1+0x68], R19 ;  /* 0x0000681301007387 */ /* 0x0003e20000100800 */
[----:B------:R-:W-:Y:S05]  /*1ff0*/  @P2 BRA `(.L_x_566) ;  /* 0x00000000004c2947 */ /* 0x000fea0003800000 */
[----:B------:R-:W2:Y:S02]  /*2000*/  LDCU UR4, c[0x0][0x440] ;  /* 0x00008800ff0477ac */ /* 0x000ea40008000800 */
[----:B--2---:R-:W-:-:S13]  /*2010*/  ISETP.GE.AND P0, PT, R230, UR4, PT ;  /* 0x00000004e6007c0c */ /* 0x004fda000bf06270 */
[----:B------:R-:W-:Y:S05]  /*2020*/  @P0 BRA `(.L_x_567) ;  /* 0x00000000003c0947 */ /* 0x000fea0003800000 */
[----:B------:R-:W2:Y:S01]  /*2030*/  LDCU.64 UR4, c[0x0][0x3b0] ;  /* 0x00007600ff0477ac */ /* 0x000ea20008000a00 */
[----:B------:R-:W-:Y:S01]  /*2040*/  MOV R6, R8 ;  /* 0x0000000800067202 */ /* 0x000fe20000000f00 */
[----:B------:R-:W3:Y:S01]  /*2050*/  LDCU.64 UR12, c[0x0][0x380] ;  /* 0x00007000ff0c77ac */ /* 0x000ee20008000a00 */
[----:B--2---:R-:W-:-:S03]  /*2060*/  UIMAD UR7, UR31, UR4, URZ ;  /* 0x000000041f0772a4 */ /* 0x004fc6000f8e02ff */
[----:B------:R-:W-:-:S03]  /*2070*/  IMAD.WIDE.U32 R2, R10, UR4, R6 ;  /* 0x000000040a027c25 */ /* 0x000fc6000f8e0006 */
[----:B------:R-:W-:Y:S02]  /*2080*/  MOV R0, UR7 ;  /* 0x0000000700007c02 */ /* 0x000fe40008000f00 */
[----:B---3--:R-:W-:-:S03]  /*2090*/  LEA R4, P0, R2, UR12, 0x1 ;  /* 0x0000000c02047c11 */ /* 0x008fc6000f8008ff */
        /* <DEDUP_REMOVED lines=8> */
.L_x_567:
[----:B------:R2:W-:Y:S02]  /*2120*/  STS.128 [R239], RZ ;  /* 0x000000ffef007388 */ /* 0x0005e40000000c00 */
.L_x_566:
[----:B------:R-:W-:Y:S05]  /*2130*/  BSYNC.RECONVERGENT B0 ;  /* 0x0000000000007941 */ /* 0x000fea0003800200 */
.L_x_565:
        /* <DEDUP_REMOVED lines=21> */
[----:B------:R-:W4:Y:S02]  /*2290*/  LDCU UR4, c[0x0][0x440] ;  /* 0x00008800ff0477ac */ /* 0x000f240008000800 */
[----:B----4-:R-:W-:-:S13]  /*22a0*/  ISETP.GE.AND P0, PT, R230, UR4, PT ;  /* 0x00000004e6007c0c */ /* 0x010fda000bf06270 */
[----:B------:R4:W-:Y:S01]  /*22b0*/  @P0 STS.128 [R239+0x800], RZ ;  /* 0x000800ffef000388 */ /* 0x0009e20000000c00 */
[----:B------:R-:W-:Y:S05]  /*22c0*/  @P0 BRA `(.L_x_569) ;  /* 0x0000000000400947 */ /* 0x000fea0003800000 */
[----:B------:R-:W3:Y:S01]  /*22d0*/  LDCU.64 UR12, c[0x0][0x3b0] ;  /* 0x00007600ff0c77ac */ /* 0x000ee20008000a00 */
[----:B------:R-:W-:Y:S02]  /*22e0*/  IADD3 R0, P0, PT, R10, 0x10, RZ ;  /* 0x000000100a007810 */ /* 0x000fe40007f1e0ff */
[----:B------:R-:W-:Y:S01]  /*22f0*/  MOV R3, R7 ;  /* 0x0000000700037202 */ /* 0x000fe20000000f00 */
[----:B------:R-:W5:Y:S02]  /*2300*/  LDCU.64 UR4, c[0x0][0x380] ;  /* 0x00007000ff0477ac */ /* 0x000f640008000a00 */
[----:B------:R-:W-:-:S04]  /*2310*/  IMAD.X R2, RZ, RZ, UR31, P0 ;  /* 0x0000001fff027e24 */ /* 0x000fc800080e06ff */
[----:B---3--:R-:W-:Y:S02]  /*2320*/  IMAD R4, R2, UR12, RZ ;  /* 0x0000000c02047c24 */ /* 0x008fe4000f8e02ff */
        /* <DEDUP_REMOVED lines=10> */
.L_x_569:
[----:B------:R-:W-:Y:S05]  /*23d0*/  BSYNC.RECONVERGENT B0 ;  /* 0x0000000000007941 */ /* 0x000fea0003800200 */
.L_x_568:
[----:B------:R-:W-:Y:S04]  /*23e0*/  BSSY.RECONVERGENT B0, `(.L_x_570) ;  /* 0x0000016000007945 */ /* 0x000fe80003800200 */
[----:B------:R-:W-:Y:S05]  /*23f0*/  @P6 BRA `(.L_x_571) ;  /* 0x0000000000506947 */ /* 0x000fea0003800000 */
[----:B------:R-:W5:Y:S02]  /*2400*/  LDCU UR4, c[0x0][0x440] ;  /* 0x00008800ff0477ac */ /* 0x000f640008000800 */
[----:B-----5:R-:W-:-:S13]  /*2410*/  ISETP.GE.AND P0, PT, R230, UR4, PT ;  /* 0x00000004e6007c0c */ /* 0x020fda000bf06270 */
        /* <DEDUP_REMOVED lines=18> */
.L_x_571:
[----:B------:R-:W-:Y:S05]  /*2540*/  BSYNC.RECONVERGENT B0 ;  /* 0x0000000000007941 */ /* 0x000fea0003800200 */
.L_x_570:
        /* <DEDUP_REMOVED lines=22> */
.L_x_573:
[----:B------:R-:W-:Y:S05]  /*26b0*/  BSYNC.RECONVERGENT B0 ;  /* 0x0000000000007941 */ /* 0x000fea0003800200 */
.L_x_572:
        /* <DEDUP_REMOVED lines=22> */
.L_x_575:
[----:B------:R-:W-:Y:S05]  /*2820*/  BSYNC.RECONVERGENT B0 ;  /* 0x0000000000007941 */ /* 0x000fea0003800200 */
.L_x_574:
        /* <DEDUP_REMOVED lines=22> */
.L_x_577:
[----:B------:R-:W-:Y:S05]  /*2990*/  BSYNC.RECONVERGENT B0 ;  /* 0x0000000000007941 */ /* 0x000fea0003800200 */
.L_x_576:
        /* <DEDUP_REMOVED lines=22> */
.L_x_579:
[----:B------:R-:W-:Y:S05]  /*2b00*/  BSYNC.RECONVERGENT B0 ;  /* 0x0000000000007941 */ /* 0x000fea0003800200 */
.L_x_578:
        /* <DEDUP_REMOVED lines=13> */
[----:B---3--:R-:W-:-:S04]  /*2be0*/  IMAD.WIDE.U32 R4, R0, UR12, R2 ;  /* 0x0000000c00047c25 */ /* 0x008fc8000f8e0002 */
        /* <DEDUP_REMOVED lines=8> */
.L_x_581:
[----:B------:R-:W-:Y:S05]  /*2c70*/  BSYNC.RECONVERGENT B0 ;  /* 0x0000000000007941 */ /* 0x000fea0003800200 */
.L_x_580:
        /* <DEDUP_REMOVED lines=11> */
[----:B---3--:R-:W-:-:S04]  /*2d30*/  LEA R4, P0, R2, R249, 0x1 ;  /* 0x000000f902047211 */ /* 0x008fc800078008ff */
[----:B------:R-:W-:-:S05]  /*2d40*/  LEA.HI.X R5, R2, R248, R0, 0x1, P0 ;  /* 0x000000f802057211 */ /* 0x000fca00000f0c00 */
[----:B------:R-:W-:Y:S01]  /*2d50*/  @!PT LDS RZ, [RZ] ;  /* 0x00000000fffff984 */ /* 0x000fe20000000800 */
[----:B------:R-:W-:Y:S01]  /*2d60*/  @!PT LDS RZ, [RZ] ;  /* 0x00000000fffff984 */ /* 0x000fe20000000800 */
[----:B------:R-:W-:Y:S01]  /*2d70*/  @!PT LDS RZ, [RZ] ;  /* 0x00000000fffff984 */ /* 0x000fe20000000800 */
[----:B------:R2:W-:Y:S01]  /*2d80*/  LDGSTS.E.BYPASS.LTC128B.128 [R239+0x4000], desc[UR22][R4.64] ;  /* 0x0400000004ef7fae */ /* 0x0005e2000b981a16 */
[----:B------:R-:W-:Y:S05]  /*2d90*/  BRA `(.L_x_583) ;  /* 0x0000000000047947 */ /* 0x000fea0003800000 */
.L_x_584:
[----:B------:R1:W-:Y:S02]  /*2da0*/  STS.128 [R239+0x4000], RZ ;  /* 0x004000ffef007388 */ /* 0x0003e40000000c00 */
.L_x_583:
[----:B------:R-:W-:Y:S05]  /*2db0*/  BSYNC.RECONVERGENT B0 ;  /* 0x0000000000007941 */ /* 0x000fea0003800200 */
.L_x_582:
        /* <DEDUP_REMOVED lines=24> */
.L_x_586:
[----:B------:R-:W-:Y:S05]  /*2f40*/  BSYNC.RECONVERGENT B0 ;  /* 0x0000000000007941 */ /* 0x000fea0003800200 */
.L_x_585:
        /* <DEDUP_REMOVED lines=17> */
.L_x_588:
[----:B------:R-:W-:Y:S05]  /*3060*/  BSYNC.RECONVERGENT B0 ;  /* 0x0000000000007941 */ /* 0x000fea0003800200 */
.L_x_587:
        /* <DEDUP_REMOVED lines=14> */
[----:B---3--:R-:W-:-:S04]  /*3150*/  LEA R4, P0, R2, R249, 0x1 ;  /* 0x000000f902047211 */ /* 0x008fc800078008ff */
[----:B------:R-:W-:-:S05]  /*3160*/  LEA.HI.X R5, R2, R248, R0, 0x1, P0 ;  /* 0x000000f802057211 */ /* 0x000fca00000f0c00 */
[----:B------:R-:W-:Y:S01]  /*3170*/  @!PT LDS RZ, [RZ] ;  /* 0x00000000fffff984 */ /* 0x000fe20000000800 */
[----:B------:R-:W-:Y:S01]  /*3180*/  @!PT LDS RZ, [RZ] ;  /* 0x00000000fffff984 */ /* 0x000fe20000000800 */
[----:B------:R-:W-:Y:S01]  /*3190*/  @!PT LDS RZ, [RZ] ;  /* 0x00000000fffff984 */ /* 0x000fe20000000800 */
[----:B------:R2:W-:Y:S04]  /*31a0*/  LDGSTS.E.BYPASS.LTC128B.128 [R239+0x5800], desc[UR22][R4.64] ;  /* 0x0580000004ef7fae */ /* 0x0005e8000b981a16 */
.L_x_590:
[----:B------:R-:W-:Y:S05]  /*31b0*/  BSYNC.RECONVERGENT B0 ;  /* 0x0000000000007941 */ /* 0x000fea0003800200 */
.L_x_589:
        /* <DEDUP_REMOVED lines=16> */
.L_x_592:
[----:B------:R-:W-:Y:S05]  /*32c0*/  BSYNC.RECONVERGENT B0 ;  /* 0x0000000000007941 */ /* 0x000fea0003800200 */
.L_x_591:
        /* <DEDUP_REMOVED lines=20> */
.L_x_594:
[----:B------:R-:W-:Y:S05]  /*3410*/  BSYNC.RECONVERGENT B0 ;  /* 0x0000000000007941 */ /* 0x000fea0003800200 */
.L_x_593:
        /* <DEDUP_REMOVED lines=20> */
.L_x_596:
[----:B------:R-:W-:Y:S05]  /*3560*/  BSYNC.RECONVERGENT B0 ;  /* 0x0000000000007941 */ /* 0x000fea0003800200 */
.L_x_595:
        /* <DEDUP_REMOVED lines=20> */
.L_x_598:
[----:B------:R-:W-:Y:S05]  /*36b0*/  BSYNC.RECONVERGENT B0 ;  /* 0x0000000000007941 */ /* 0x000fea0003800200 */
.L_x_597:
[----:B------:R-:W5:Y:S01]  /*36c0*/  LDCU.64 UR12, c[0x0][0x538] ;  /* 0x0000a700ff0c77ac */ /* 0x000f620008000a00 */
[----:B------:R-:W0:Y:S01]  /*36d0*/  LDGDEPBAR ;  /* 0x00000000000079af */ /* 0x000e220000000000 */
[----:B-----5:R-:W-:-:S04]  /*36e0*/  UISETP.NE.U32.AND UP1, UPT, UR12, URZ, UPT ;  /* 0x000000ff0c00728c */ /* 0x020fc8000bf25070 */
[----:B------:R-:W-:Y:S01]  /*36f0*/  UISETP.NE.AND.EX UP1, UPT, UR13, URZ, UPT, UP1 ;  /* 0x000000ff0d00728c */ /* 0x000fe2000bf25310 */
[--C-:B------:R-:W-:Y:S02]  /*3700*/  SHF.R.U32.HI R6, RZ, 0x1, R234.reuse ;  /* 0x00000001ff067819 */ /* 0x100fe400000116ea */
[----:B--23--:R-:W-:Y:S01]  /*3710*/  SHF.R.U32.HI R4, RZ, 0x2, R234 ;  /* 0x00000002ff047819 */ /* 0x00cfe200000116ea */
        /* <DEDUP_REMOVED lines=21> */
[----:B---3--:R-:W-:Y:S01]  /*3870*/  LOP3.LUT R3, R6, 0x1f0, RZ, 0xc0, !PT ;  /* 0x000001f006037812 */ /* 0x008fe200078ec0ff */
        /* <DEDUP_REMOVED lines=24> */
.L_x_601:
[----:B------:R3:W-:Y:S01]  /*3a00*/  STS.128 [R239+0x8000], RZ ;  /* 0x008000ffef007388 */ /* 0x0007e20000000c00 */
[----:B------:R-:W-:Y:S05]  /*3a10*/  BRA `(.L_x_602) ;  /* 0x0000000000047947 */ /* 0x000fea0003800000 */
.L_x_600:
[----:B------:R2:W-:Y:S02]  /*3a20*/  STS.128 [R239+0x8000], RZ ;  /* 0x008000ffef007388 */ /* 0x0005e40000000c00 */
.L_x_602:
[----:B------:R-:W-:Y:S05]  /*3a30*/  BSYNC.RECONVERGENT B0 ;  /* 0x0000000000007941 */ /* 0x000fea0003800200 */
.L_x_599:
        /* <DEDUP_REMOVED lines=36> */
.L_x_604:
[----:B------:R-:W-:Y:S05]  /*3c80*/  BSYNC.RECONVERGENT B0 ;  /* 0x0000000000007941 */ /* 0x000fea0003800200 */
.L_x_603:
        /* <DEDUP_REMOVED lines=18> */
.L_x_606:
[----:B------:R-:W-:Y:S05]  /*3db0*/  BSYNC.RECONVERGENT B0 ;  /* 0x0000000000007941 */ /* 0x000fea0003800200 */
.L_x_605:
        /* <DEDUP_REMOVED lines=20> */
.L_x_608:
[----:B------:R-:W-:Y:S05]  /*3f00*/  BSYNC.RECONVERGENT B0 ;  /* 0x0000000000007941 */ /* 0x000fea0003800200 */
.L_x_607:
        /* <DEDUP_REMOVED lines=17> */
.L_x_610:
[----:B------:R-:W-:Y:S05]  /*4020*/  BSYNC.RECONVERGENT B0 ;  /* 0x0000000000007941 */ /* 0x000fea0003800200 */
.L_x_609:
        /* <DEDUP_REMOVED lines=20> */
.L_x_612:
[----:B------:R-:W-:Y:S05]  /*4170*/  BSYNC.RECONVERGENT B0 ;  /* 0x0000000000007941 */ /* 0x000fea0003800200 */
.L_x_611:
        /* <DEDUP_REMOVED lines=20> */
.L_x_614:
[----:B------:R-:W-:Y:S05]  /*42c0*/  BSYNC.RECONVERGENT B0 ;  /* 0x0000000000007941 */ /* 0x000fea0003800200 */
.L_x_613:
        /* <DEDUP_REMOVED lines=20> */
.L_x_616:
[----:B------:R-:W-:Y:S05]  /*4410*/  BSYNC.RECONVERGENT B0 ;  /* 0x0000000000007941 */ /* 0x000fea0003800200 */
.L_x_615:
[----:B-1----:R-:W-:Y:S01]  /*4420*/  LDSM.16.M88.4 R16, [R232] ;  /* 0x00000000e810783b */ /* 0x002fe20000000200 */
[----:B------:R-:W-:Y:S01]  /*4430*/  IMAD.MOV.U32 R0, RZ, RZ, 0x20 ;  /* 0x00000020ff007424 */ /* 0x000fe200078e00ff */
[----:B------:R-:W-:Y:S01]  /*4440*/  LOP3.LUT P6, RZ, R234, 0x2, RZ, 0xc0, !PT ;  /* 0x00000002eaff7812 */ /* 0x000fe200078cc0ff */
[----:B--2---:R-:W-:Y:S01]  /*4450*/  VIADD R2, R74, UR6 ;  /* 0x000000064a027c36 */ /* 0x004fe20008000000 */
[----:B------:R-:W-:Y:S01]  /*4460*/  LDSM.16.M88.4 R4, [R232+0x2000] ;  /* 0x00200000e804783b */ /* 0x000fe20000000200 */
[----:B------:R-:W-:Y:S01]  /*4470*/  IMAD.MOV.U32 R236, RZ, RZ, 0x40 ;  /* 0x00000040ffec7424 */ /* 0x000fe200078e00ff */
[----:B------:R-:W-:Y:S01]  /*4480*/  SEL R212, R0, 0xffffffe0, !P6 ;  /* 0xffffffe000d47807 */ /* 0x000fe20007000000 */
[----:B------:R-:W1:Y:S01]  /*4490*/  LDCU UR4, c[0x0][0x50c] ;  /* 0x0000a180ff0477ac */ /* 0x000e620008000800 */
[----:B------:R-:W2:Y:S01]  /*44a0*/  LDSM.16.M88.4 R12, [R74+UR6+0x4800] ;  /* 0x004800064a0c783b */ /* 0x000ea20008000200 */
[C---:B------:R-:W-:Y:S01]  /*44b0*/  LOP3.LUT P0, RZ, R234.reuse, 0x4, RZ, 0xc0, !PT ;  /* 0x00000004eaff7812 */ /* 0x040fe2000780c0ff */
[----:B------:R-:W-:Y:S01]  /*44c0*/  IMAD.SHL.U32 R238, R234, 0x2, RZ ;  /* 0x00000002eaee7824 */ /* 0x000fe200078e00ff */
[----:B------:R-:W-:Y:S01]  /*44d0*/  UISETP.NE.AND UP0, UPT, UR20, 0x1, UPT ;  /* 0x000000011400788c */ /* 0x000fe2000bf05270 */
[----:B------:R-:W5:Y:S01]  /*44e0*/  LDSM.16.M88.4 R20, [R74+UR6+0x5000] ;  /* 0x005000064a14783b */ /* 0x000f620008000200 */
[--C-:B------:R-:W-:Y:S01]  /*44f0*/  IMAD.IADD R3, R232, 0x1, R212.reuse ;  /* 0x00000001e8037824 */ /* 0x100fe200078e02d4 */
[----:B------:R-:W-:Y:S01]  /*4500*/  SEL R236, R236, 0xffffffc0, !P0 ;  /* 0xffffffc0ecec7807 */ /* 0x000fe20004000000 */
[C---:B------:R-:W-:Y:S01]  /*4510*/  IMAD.IADD R0, R2.reuse, 0x1, R212 ;  /* 0x0000000102007824 */ /* 0x040fe200078e02d4 */
[----:B------:R-:W3:Y:S03]  /*4520*/  LDSM.16.M88.4 R8, [R74+UR6+0x4000] ;  /* 0x004000064a08783b */ /* 0x000ee60008000200 */
[----:B------:R-:W-:Y:S01]  /*4530*/  IMAD.IADD R2, R2, 0x1, R236 ;  /* 0x0000000102027824 */ /* 0x000fe200078e02ec */
[----:B------:R-:W4:Y:S03]  /*4540*/  LDSM.16.M88.4 R24, [R74+UR6+0x5800] ;  /* 0x005800064a18783b */ /* 0x000f260008000200 */
[----:B------:R-:W-:Y:S01]  /*4550*/  IMAD.IADD R72, R212, 0x1, R2 ;  /* 0x00000001d4487824 */ /* 0x000fe200078e0202 */
[----:B------:R-:W1:Y:S04]  /*4560*/  LDSM.16.M88.4 R36, [R74+UR6+0x6000] ;  /* 0x006000064a24783b */ /* 0x000e680008000200 */
[----:B------:R-:W1:Y:S04]  /*4570*/  LDSM.16.M88.4 R32, [R74+UR6+0x6800] ;  /* 0x006800064a20783b */ /* 0x000e680008000200 */
[----:B------:R-:W1:Y:S04]  /*4580*/  LDSM.16.M88.4 R28, [R74+UR6+0x7000] ;  /* 0x007000064a1c783b */ /* 0x000e680008000200 */
[----:B------:R-:W1:Y:S04]  /*4590*/  LDSM.16.M88.4 R40, [R74+UR6+0x7800] ;  /* 0x007800064a28783b */ /* 0x000e680008000200 */
[----:B------:R-:W-:Y:S04]  /*45a0*/  LDSM.16.M88.4 R48, [R0+0x4000] ;  /* 0x004000000030783b */ /* 0x000fe80000000200 */
[----:B------:R-:W-:Y:S01]  /*45b0*/  LDSM.16.M88.4 R52, [R2+0x4000] ;  /* 0x004000000234783b */ /* 0x000fe20000000200 */
[C---:B--2---:R-:W-:Y:S03]  /*45c0*/  HMMA.16816.F32.BF16 R108, R4.reuse, R12, RZ ;  /* 0x0000000c046c723c */ /* 0x044fe600000418ff */
[----:B------:R-:W-:Y:S04]  /*45d0*/  LDSM.16.M88.4 R56, [R0+0x4800] ;  /* 0x004800000038783b */ /* 0x000fe80000000200 */
[----:B------:R-:W-:Y:S01]  /*45e0*/  LDSM.16.M88.4 R60, [R0+0x5000] ;  /* 0x00500000003c783b */ /* 0x000fe20000000200 */
[----:B------:R-:W-:Y:S03]  /*45f0*/  HMMA.16816.F32.BF16 R160, R4, R14, RZ ;  /* 0x0000000e04a0723c */ /* 0x000fe600000418ff */
[----:B------:R-:W-:Y:S04]  /*4600*/  LDSM.16.M88.4 R68, [R0+0x5800] ;  /* 0x005800000044783b */ /* 0x000fe80000000200 */
[----:B------:R-:W-:Y:S01]  /*4610*/  LDSM.16.M88.4 R76, [R0+0x6000] ;  /* 0x00600000004c783b */ /* 0x000fe20000000200 */
[C---:B------:R-:W-:Y:S03]  /*4620*/  HMMA.16816.F32.BF16 R120, R16.reuse, R12, RZ ;  /* 0x0000000c1078723c */ /* 0x040fe600000418ff */
[----:B------:R-:W-:Y:S04]  /*4630*/  LDSM.16.M88.4 R100, [R0+0x6800] ;  /* 0x006800000064783b */ /* 0x000fe80000000200 */
[----:B------:R-:W-:Y:S01]  /*4640*/  LDSM.16.M88.4 R112, [R0+0x7000] ;  /* 0x007000000070783b */ /* 0x000fe20000000200 */
[----:B------:R-:W-:Y:S03]  /*4650*/  HMMA.16816.F32.BF16 R184, R16, R14, RZ ;  /* 0x0000000e10b8723c */ /* 0x000fe600000418ff */
[----:B------:R-:W2:Y:S04]  /*4660*/  LDSM.16.M88.4 R12, [R3] ;  /* 0x00000000030c783b */ /* 0x000ea80000000200 */
[----:B------:R4:W-:Y:S01]  /*4670*/  LDSM.16.M88.4 R124, [R0+0x7800] ;  /* 0x00780000007c783b */ /* 0x0009e20000000200 */
[-C--:B-----5:R-:W-:Y:S03]  /*4680*/  HMMA.16816.F32.BF16 R104, R4, R20.reuse, RZ ;  /* 0x000000140468723c */ /* 0x0a0fe600000418ff */
[----:B------:R-:W-:Y:S04]  /*4690*/  STL [R1+0xa0], R238 ;  /* 0x0000a0ee01007387 */ /* 0x000fe80000100800 */
[----:B------:R-:W0:Y:S01]  /*46a0*/  LDGDEPBAR ;  /* 0x00000000000079af */ /* 0x000e220000000000 */
[----:B------:R-:W-:Y:S01]  /*46b0*/  HMMA.16816.F32.BF16 R116, R16, R20, RZ ;  /* 0x000000141074723c */ /* 0x000fe200000418ff */
[----:B------:R-:W-:-:S07]  /*46c0*/  IMAD.IADD R20, R232, 0x1, R236 ;  /* 0x00000001e8147824 */ /* 0x000fce00078e02ec */
[----:B---3--:R-:W-:Y:S01]  /*46d0*/  HMMA.16816.F32.BF16 R64, R4, R8, RZ ;  /* 0x000000080440723c */ /* 0x008fe200000418ff */
[----:B----4-:R-:W-:-:S07]  /*46e0*/  IMAD.IADD R0, R212, 0x1, R20 ;  /* 0x00000001d4007824 */ /* 0x010fce00078e0214 */
[C---:B------:R-:W-:Y:S08]  /*46f0*/  HMMA.16816.F32.BF16 R128, R4.reuse, R10, RZ ;  /* 0x0000000a0480723c */ /* 0x040ff000000418ff */
[C---:B------:R-:W-:Y:S08]  /*4700*/  HMMA.16816.F32.BF16 R96, R4.reuse, R24, RZ ;  /* 0x000000180460723c */ /* 0x040ff000000418ff */
        /* <DEDUP_REMOVED lines=10> */
[----:B------:R-:W-:Y:S07]  /*47b0*/  LDSM.16.M88.4 R4, [R20] ;  /* 0x000000001404783b */ /* 0x000fee0000000200 */
[C---:B------:R-:W-:Y:S08]  /*47c0*/  HMMA.16816.F32.BF16 R44, R16.reuse, R8, RZ ;  /* 0x00000008102c723c */ /* 0x040ff000000418ff */
[C---:B------:R-:W-:Y:S01]  /*47d0*/  HMMA.16816.F32.BF16 R168, R16.reuse, R10, RZ ;  /* 0x0000000a10a8723c */ /* 0x040fe200000418ff */
[----:B------:R1:W3:Y:S07]  /*47e0*/  LDSM.16.M88.4 R8, [R3+0x2000] ;  /* 0x002000000308783b */ /* 0x0002ee0000000200 */
[C---:B------:R-:W-:Y:S08]  /*47f0*/  HMMA.16816.F32.BF16 R176, R16.reuse, R28, RZ ;  /* 0x0000001c10b0723c */ /* 0x040ff000000418ff */
[C---:B------:R-:W-:Y:S08]  /*4800*/  HMMA.16816.F32.BF16 R204, R16.reuse, R30, RZ ;  /* 0x0000001e10cc723c */ /* 0x040ff000000418ff */
[----:B------:R-:W-:Y:S01]  /*4810*/  HMMA.16816.F32.BF16 R192, R16, R22, RZ ;  /* 0x0000001610c0723c */ /* 0x000fe200000418ff */
[----:B-1----:R-:W-:-:S05]  /*4820*/  LOP3.LUT R3, R238, 0x6, RZ, 0xc0, !PT ;  /* 0x00000006ee037812 */ /* 0x002fca00078ec0ff */
[----:B------:R-:W-:Y:S02]  /*4830*/  STL [R1+0x9c], R3 ;  /* 0x00009c0301007387 */ /* 0x000fe40000100800 */
[C---:B------:R-:W-:Y:S08]  /*4840*/  HMMA.16816.F32.BF16 R152, R16.reuse, R24, RZ ;  /* 0x000000181098723c */ /* 0x040ff000000418ff */
[C---:B------:R-:W-:Y:S01]  /*4850*/  HMMA.16816.F32.BF16 R188, R16.reuse, R26, RZ ;  /* 0x0000001a10bc723c */ /* 0x040fe200000418ff */
[----:B------:R-:W-:Y:S07]  /*4860*/  LDSM.16.M88.4 R24, [R0] ;  /* 0x000000000018783b */ /* 0x000fee0000000200 */
[C---:B------:R-:W-:Y:S08]  /*4870*/  HMMA.16816.F32.BF16 R164, R16.reuse, R36, RZ ;  /* 0x0000002410a4723c */ /* 0x040ff000000418ff */
[C---:B------:R-:W-:Y:S08]  /*4880*/  HMMA.16816.F32.BF16 R196, R16.reuse, R38, RZ ;  /* 0x0000002610c4723c */ /* 0x040ff000000418ff */
[C---:B------:R-:W-:Y:S08]  /*4890*/  HMMA.16816.F32.BF16 R172, R16.reuse, R32, RZ ;  /* 0x0000002010ac723c */ /* 0x040ff000000418ff */
[C---:B------:R-:W-:Y:S08]  /*48a0*/  HMMA.16816.F32.BF16 R200, R16.reuse, R34, RZ ;  /* 0x0000002210c8723c */ /* 0x040ff000000418ff */
[----:B------:R-:W-:Y:S08]  /*48b0*/  HMMA.16816.F32.BF16 R180, R16, R40, RZ ;  /* 0x0000002810b4723c */ /* 0x000ff000000418ff */
[----:B--2---:R-:W-:Y:S01]  /*48c0*/  HMMA.16816.F32.BF16 R28, R12, R48, R44 ;  /* 0x000000300c1c723c */ /* 0x004fe2000004182c */
[----:B------:R-:W1:Y:S07]  /*48d0*/  LDSM.16.M88.4 R44, [R72+0x4000] ;  /* 0x00400000482c783b */ /* 0x000e6e0000000200 */
[----:B------:R-:W-:Y:S01]  /*48e0*/  HMMA.16816.F32.BF16 R208, R16, R42, RZ ;  /* 0x0000002a10d0723c */ /* 0x000fe200000418ff */
[----:B------:R2:W4:Y:S07]  /*48f0*/  LDSM.16.M88.4 R16, [R20+0x2000] ;  /* 0x002000001410783b */ /* 0x00052e0000000200 */
[C---:B---3--:R-:W-:Y:S08]  /*4900*/  HMMA.16816.F32.BF16 R36, R8.reuse, R48, R64 ;  /* 0x000000300824723c */ /* 0x048ff00000041840 */
[----:B------:R-:W-:Y:S08]  /*4910*/  HMMA.16816.F32.BF16 R108, R8, R56, R108 ;  /* 0x00000038086c723c */ /* 0x000ff0000004186c */
[----:B--2---:R-:W-:Y:S01]  /*4920*/  HMMA.16816.F32.BF16 R20, R4, R52, R28 ;  /* 0x000000340414723c */ /* 0x004fe2000004181c */
[----:B------:R2:W3:Y:S07]  /*4930*/  LDSM.16.M88.4 R28, [R0+0x2000] ;  /* 0x00200000001c783b */ /* 0x0004ee0000000200 */
        /* <DEDUP_REMOVED lines=14> */
[----:B-1----:R-:W-:Y:S08]  /*4a20*/  HMMA.16816.F32.BF16 R32, R24, R44, R20 ;  /* 0x0000002c1820723c */ /* 0x002ff00000041814 */
[----:B----4-:R-:W-:Y:S08]  /*4a30*/  HMMA.16816.F32.BF16 R8, R16, R52, R36 ;  /* 0x000000341008723c */ /* 0x010ff00000041824 */
[----:B------:R-:W-:Y:S01]  /*4a40*/  HMMA.16816.F32.BF16 R20, R12, R50, R168 ;  /* 0x000000320c14723c */ /* 0x000fe200000418a8 */
[----:B------:R-:W-:Y:S02]  /*4a50*/  LDSM.16.M88.4 R48, [R2+0x6800] ;  /* 0x006800000230783b */ /* 0x000fe40000000200 */
[----:B--2---:R-:W-:-:S04]  /*4a60*/  FMUL.FTZ R0, R32, UR4 ;  /* 0x0000000420007c20 */ /* 0x004fc80008410000 */
[----:B------:R1:W2:Y:S01]  /*4a70*/  MUFU.TANH R168, R0 ;  /* 0x0000000000a87308 */ /* 0x0002a20000002400 */
[----:B------:R-:W-:Y:S08]  /*4a80*/  HMMA.16816.F32.BF16 R80, R12, R56, R120 ;  /* 0x000000380c50723c */ /* 0x000ff00000041878 */
[----:B---3--:R-:W-:Y:S01]  /*4a90*/  HMMA.16816.F32.BF16 R40, R28, R44, R8 ;  /* 0x0000002c1c28723c */ /* 0x008fe20000041808 */
[----:B------:R-:W3:Y:S07]  /*4aa0*/  LDSM.16.M88.4 R8, [R2+0x4800] ;  /* 0x004800000208783b */ /* 0x000eee0000000200 */
[----:B------:R-:W-:Y:S01]  /*4ab0*/  HMMA.16816.F32.BF16 R20, R4, R54, R20 ;  /* 0x000000360414723c */ /* 0x000fe20000041814 */
[----:B-1----:R-:W-:-:S04]  /*4ac0*/  FMUL.FTZ R0, R33, UR4 ;  /* 0x0000000421007c20 */ /* 0x002fc80008410000 */
[----:B------:R1:W-:Y:S03]  /*4ad0*/  MUFU.TANH R235, R0 ;  /* 0x0000000000eb7308 */ /* 0x0003e60000002400 */
[----:B------:R-:W-:Y:S01]  /*4ae0*/  HMMA.16816.F32.BF16 R36, R16, R54, R64 ;  /* 0x000000361024723c */ /* 0x000fe20000041840 */
[----:B------:R-:W-:Y:S07]  /*4af0*/  LDSM.16.M88.4 R64, [R2+0x7000] ;  /* 0x007000000240783b */ /* 0x000fee0000000200 */
[----:B------:R-:W-:Y:S01]  /*4b00*/  HMMA.16816.F32.BF16 R88, R12, R76, R164 ;  /* 0x0000004c0c58723c */ /* 0x000fe200000418a4 */
[----:B-1----:R-:W-:-:S07]  /*4b10*/  FMUL.FTZ R0, R34, UR4 ;  /* 0x0000000422007c20 */ /* 0x002fce0008410000 */
[-C--:B------:R-:W-:Y:S01]  /*4b20*/  HMMA.16816.F32.BF16 R20, R24, R46.reuse, R20 ;  /* 0x0000002e1814723c */ /* 0x080fe20000041814 */
[----:B------:R1:W4:Y:S07]  /*4b30*/  MUFU.TANH R122, R0 ;  /* 0x00000000007a7308 */ /* 0x00032e0000002400 */
[----:B------:R-:W-:Y:S08]  /*4b40*/  HMMA.16816.F32.BF16 R44, R28, R46, R36 ;  /* 0x0000002e1c2c723c */ /* 0x000ff00000041824 */
[----:B---3--:R-:W-:Y:S01]  /*4b50*/  HMMA.16816.F32.BF16 R36, R4, R8, R80 ;  /* 0x000000080424723c */ /* 0x008fe20000041850 */
[----:B-1----:R-:W-:-:S02]  /*4b60*/  FMUL.FTZ R0, R35, UR4 ;  /* 0x0000000423007c20 */ /* 0x002fc40008410000 */
[----:B------:R-:W1:Y:S05]  /*4b70*/  LDSM.16.M88.4 R32, [R72+0x4800] ;  /* 0x004800004820783b */ /* 0x000e6a0000000200 */
[C---:B------:R-:W-:Y:S01]  /*4b80*/  HMMA.16816.F32.BF16 R116, R12.reuse, R60, R116 ;  /* 0x0000003c0c74723c */ /* 0x040fe20000041874 */
[----:B------:R3:W-:Y:S07]  /*4b90*/  MUFU.TANH R233, R0 ;  /* 0x0000000000e97308 */ /* 0x0007ee0000002400 */
[C---:B------:R-:W-:Y:S08]  /*4ba0*/  HMMA.16816.F32.BF16 R80, R12.reuse, R78, R196 ;  /* 0x0000004e0c50723c */ /* 0x040ff000000418c4 */
[----:B------:R-:W-:Y:S01]  /*4bb0*/  HMMA.16816.F32.BF16 R172, R12, R100, R172 ;  /* 0x000000640cac723c */ /* 0x000fe200000418ac */
[----:B---3--:R-:W-:-:S04]  /*4bc0*/  FMUL.FTZ R0, R40, UR4 ;  /* 0x0000000428007c20 */ /* 0x008fc80008410000 */
[----:B------:R3:W-:Y:S03]  /*4bd0*/  MUFU.TANH R121, R0 ;  /* 0x0000000000797308 */ /* 0x0007e60000002400 */
[C---:B------:R-:W-:Y:S08]  /*4be0*/  HMMA.16816.F32.BF16 R176, R12.reuse, R112, R176 ;  /* 0x000000700cb0723c */ /* 0x040ff000000418b0 */
[----:B------:R-:W-:Y:S08]  /*4bf0*/  HMMA.16816.F32.BF16 R152, R12, R68, R152 ;  /* 0x000000440c98723c */ /* 0x000ff00000041898 */
[----:B-1----:R-:W-:Y:S01]  /*4c00*/  HMMA.16816.F32.BF16 R36, R24, R32, R36 ;  /* 0x000000201824723c */ /* 0x002fe20000041824 */
[----:B---3--:R-:W-:-:S04]  /*4c10*/  FMUL.FTZ R0, R41, UR4 ;  /* 0x0000000429007c20 */ /* 0x008fc80008410000 */
[----:B------:R1:W-:Y:S03]  /*4c20*/  MUFU.TANH R164, R0 ;  /* 0x0000000000a47308 */ /* 0x0003e60000002400 */
[C---:B------:R-:W-:Y:S08]  /*4c30*/  HMMA.16816.F32.BF16 R92, R12.reuse, R124, R180 ;  /* 0x0000007c0c5c723c */ /* 0x040ff000000418b4 */
[----:B------:R-:W-:Y:S01]  /*4c40*/  HMMA.16816.F32.BF16 R84, R12, R70, R188 ;  /* 0x000000460c54723c */ /* 0x000fe200000418bc */
[----:B------:R-:W3:Y:S01]  /*4c50*/  LDSM.16.M88.4 R68, [R2+0x7800] ;  /* 0x007800000244783b */ /* 0x000ee20000000200 */
[----:B-1----:R-:W-:-:S06]  /*4c60*/  FMUL.FTZ R0, R42, UR4 ;  /* 0x000000042a007c20 */ /* 0x002fcc0008410000 */
[C---:B------:R-:W-:Y:S01]  /*4c70*/  HMMA.16816.F32.BF16 R100, R12.reuse, R102, R200 ;  /* 0x000000660c64723c */ /* 0x040fe200000418c8 */
[----:B------:R1:W5:Y:S07]  /*4c80*/  MUFU.TANH R120, R0 ;  /* 0x0000000000787308 */ /* 0x00036e0000002400 */
[C---:B------:R-:W-:Y:S08]  /*4c90*/  HMMA.16816.F32.BF16 R112, R12.reuse, R114, R204 ;  /* 0x000000720c70723c */ /* 0x040ff000000418cc */
[----:B------:R-:W-:Y:S01]  /*4ca0*/  HMMA.16816.F32.BF16 R76, R12, R126, R208 ;  /* 0x0000007e0c4c723c */ /* 0x000fe200000418d0 */
[----:B-1----:R-:W-:-:S07]  /*4cb0*/  FMUL.FTZ R0, R43, UR4 ;  /* 0x000000042b007c20 */ /* 0x002fce0008410000 */
[C---:B------:R-:W-:Y:S01]  /*4cc0*/  HMMA.16816.F32.BF16 R40, R12.reuse, R58, R184 ;  /* 0x0000003a0c28723c */ /* 0x040fe200000418b8 */
[----:B------:R1:W-:Y:S07]  /*4cd0*/  MUFU.TANH R166, R0 ;  /* 0x0000000000a67308 */ /* 0x0003ee0000002400 */
[----:B------:R-:W-:Y:S08]  /*4ce0*/  HMMA.16816.F32.BF16 R56, R12, R62, R192 ;  /* 0x0000003e0c38723c */ /* 0x000ff000000418c0 */
[----:B------:R-:W-:Y:S01]  /*4cf0*/  HMMA.16816.F32.BF16 R172, R4, R48, R172 ;  /* 0x0000003004ac723c */ /* 0x000fe200000418ac */
[----:B-1----:R-:W-:-:S04]  /*4d00*/  FMUL.FTZ R0, R20, UR4 ;  /* 0x0000000414007c20 */ /* 0x002fc80008410000 */
[----:B------:R1:W-:Y:S03]  /*4d10*/  MUFU.TANH R131, R0 ;  /* 0x0000000000837308 */ /* 0x0003e60000002400 */
[C---:B------:R-:W-:Y:S08]  /*4d20*/  HMMA.16816.F32.BF16 R176, R4.reuse, R64, R176 ;  /* 0x0000004004b0723c */ /* 0x040ff000000418b0 */
[C---:B---3--:R-:W-:Y:S08]  /*4d30*/  HMMA.16816.F32.BF16 R124, R4.reuse, R68, R92 ;  /* 0x00000044047c723c */ /* 0x048ff0000004185c */
[----:B------:R-:W-:Y:S01]  /*4d40*/  HMMA.16816.F32.BF16 R100, R4, R50, R100 ;  /* 0x000000320464723c */ /* 0x000fe20000041864 */
[----:B-1----:R-:W-:-:S04]  /*4d50*/  FMUL.FTZ R0, R21, UR4 ;  /* 0x0000000415007c20 */ /* 0x002fc80008410000 */
[----:B------:R1:W-:Y:S02]  /*4d60*/  MUFU.TANH R231, R0 ;  /* 0x0000000000e77308 */ /* 0x0003e40000002400 */
[----:B-1----:R-:W-:-:S06]  /*4d70*/  FMUL.FTZ R0, R22, UR4 ;  /* 0x0000000416007c20 */ /* 0x002fcc0008410000 */
[----:B------:R1:W-:Y:S02]  /*4d80*/  MUFU.TANH R128, R0 ;  /* 0x0000000000807308 */ /* 0x0003e40000002400 */
[----:B-1----:R-:W-:Y:S02]  /*4d90*/  FMUL.FTZ R0, R23, UR4 ;  /* 0x0000000417007c20 */ /* 0x002fe40008410000 */
[----:B------:R-:W-:Y:S04]  /*4da0*/  HMMA.16816.F32.BF16 R20, R16, R8, R108 ;  /* 0x000000081014723c */ /* 0x000fe8000004186c */
        /* <DEDUP_REMOVED lines=8> */
[----:B------:R-:W-:Y:S04]  /*4e30*/  HMMA.16816.F32.BF16 R44, R28, R32, R20 ;  /* 0x000000201c2c723c */ /* 0x000fe80000041814 */
[----:B------:R1:W-:Y:S04]  /*4e40*/  MUFU.TANH R228, R0 ;  /* 0x0000000000e47308 */ /* 0x0003e80000002400 */
[-C--:B------:R-:W-:Y:S08]  /*4e50*/  HMMA.16816.F32.BF16 R20, R4, R10.reuse, R40 ;  /* 0x0000000a0414723c */ /* 0x080ff00000041828 */
[----:B------:R-:W-:Y:S01]  /*4e60*/  HMMA.16816.F32.BF16 R40, R16, R10, R160 ;  /* 0x0000000a1028723c */ /* 0x000fe200000418a0 */
[----:B-1----:R-:W-:-:S04]  /*4e70*/  FMUL.FTZ R0, R36, UR4 ;  /* 0x0000000424007c20 */ /* 0x002fc80008410000 */
[----:B------:R1:W-:Y:S07]  /*4e80*/  MUFU.TANH R214, R0 ;  /* 0x0000000000d67308 */ /* 0x0003ee0000002400 */
[----:B------:R-:W-:Y:S01]  /*4e90*/  HMMA.16816.F32.BF16 R8, R24, R34, R20 ;  /* 0x000000221808723c */ /* 0x000fe20000041814 */
[----:B------:R-:W-:Y:S01]  /*4ea0*/  LDSM.16.M88.4 R20, [R72+0x5000] ;  /* 0x005000004814783b */ /* 0x000fe20000000200 */
[----:B-1----:R-:W-:-:S04]  /*4eb0*/  FMUL.FTZ R0, R37, UR4 ;  /* 0x0000000425007c20 */ /* 0x002fc80008410000 */
[----:B------:R1:W-:Y:S02]  /*4ec0*/  MUFU.TANH R229, R0 ;  /* 0x0000000000e57308 */ /* 0x0003e40000002400 */
[----:B-1----:R-:W-:-:S06]  /*4ed0*/  FMUL.FTZ R0, R38, UR4 ;  /* 0x0000000426007c20 */ /* 0x002fcc0008410000 */
[----:B------:R1:W-:Y:S02]  /*4ee0*/  MUFU.TANH R213, R0 ;  /* 0x0000000000d57308 */ /* 0x0003e40000002400 */
[----:B-1----:R-:W-:Y:S02]  /*4ef0*/  FMUL.FTZ R0, R39, UR4 ;  /* 0x0000000427007c20 */ /* 0x002fe40008410000 */
[----:B------:R-:W1:Y:S04]  /*4f00*/  LDSM.16.M88.4 R36, [R2+0x5000] ;  /* 0x005000000224783b */ /* 0x000e680000000200 */
[----:B------:R3:W-:Y:S02]  /*4f10*/  MUFU.TANH R215, R0 ;  /* 0x0000000000d77308 */ /* 0x0007e40000002400 */
[----:B---3--:R-:W-:-:S06]  /*4f20*/  FMUL.FTZ R0, R44, UR4 ;  /* 0x000000042c007c20 */ /* 0x008fcc0008410000 */
[----:B------:R3:W-:Y:S01]  /*4f30*/  MUFU.TANH R193, R0 ;  /* 0x0000000000c17308 */ /* 0x0007e20000002400 */
[----:B-1----:R-:W-:Y:S01]  /*4f40*/  HMMA.16816.F32.BF16 R52, R16, R36, R104 ;  /* 0x000000241034723c */ /* 0x002fe20000041868 */
[----:B---3--:R-:W-:-:S06]  /*4f50*/  FMUL.FTZ R0, R45, UR4 ;  /* 0x000000042d007c20 */ /* 0x008fcc0008410000 */
[----:B------:R1:W-:Y:S01]  /*4f60*/  MUFU.TANH R198, R0 ;  /* 0x0000000000c67308 */ /* 0x0003e20000002400 */
[----:B------:R-:W-:Y:S08]  /*4f70*/  HMMA.16816.F32.BF16 R56, R4, R38, R56 ;  /* 0x000000260438723c */ /* 0x000ff00000041838 */
[----:B------:R-:W-:Y:S01]  /*4f80*/  HMMA.16816.F32.BF16 R104, R16, R64, R224 ;  /* 0x000000401068723c */ /* 0x000fe200000418e0 */
[----:B-1----:R-:W-:-:S04]  /*4f90*/  FMUL.FTZ R0, R46, UR4 ;  /* 0x000000042e007c20 */ /* 0x002fc80008410000 */
[----:B------:R1:W-:Y:S02]  /*4fa0*/  MUFU.TANH R111, R0 ;  /* 0x00000000006f7308 */ /* 0x0003e40000002400 */
[----:B-1----:R-:W-:Y:S02]  /*4fb0*/  FMUL.FTZ R0, R47, UR4 ;  /* 0x000000042f007c20 */ /* 0x002fe40008410000 */
[----:B------:R-:W-:Y:S01]  /*4fc0*/  HMMA.16816.F32.BF16 R44, R28, R34, R40 ;  /* 0x000000221c2c723c */ /* 0x000fe20000041828 */
[----:B------:R-:W1:Y:S03]  /*4fd0*/  LDSM.16.M88.4 R32, [R2+0x5800] ;  /* 0x005800000220783b */ /* 0x000e660000000200 */
[----:B------:R3:W-:Y:S04]  /*4fe0*/  MUFU.TANH R197, R0 ;  /* 0x0000000000c57308 */ /* 0x0007e80000002400 */
[C---:B------:R-:W-:Y:S08]  /*4ff0*/  HMMA.16816.F32.BF16 R40, R4.reuse, R36, R116 ;  /* 0x000000240428723c */ /* 0x040ff00000041874 */
[----:B------:R-:W-:Y:S01]  /*5000*/  HMMA.16816.F32.BF16 R116, R4, R66, R112 ;  /* 0x000000420474723c */ /* 0x000fe20000041870 */
[----:B---3--:R-:W-:-:S04]  /*5010*/  FMUL.FTZ R0, R8, UR4 ;  /* 0x0000000408007c20 */ /* 0x008fc80008410000 */
[----:B------:R3:W-:Y:S03]  /*5020*/  MUFU.TANH R196, R0 ;  /* 0x0000000000c47308 */ /* 0x0007e60000002400 */
[----:B------:R-:W-:Y:S08]  /*5030*/  HMMA.16816.F32.BF16 R64, R16, R66, R136 ;  /* 0x000000421040723c */ /* 0x000ff00000041888 */
[----:B------:R-:W-:Y:S08]  /*5040*/  HMMA.16816.F32.BF16 R12, R24, R20, R40 ;  /* 0x00000014180c723c */ /* 0x000ff00000041828 */
[----:B------:R-:W-:Y:S01]  /*5050*/  HMMA.16816.F32.BF16 R40, R16, R38, R156 ;  /* 0x000000261028723c */ /* 0x000fe2000004189c */
[----:B---3--:R-:W-:-:S04]  /*5060*/  FMUL.FTZ R0, R9, UR4 ;  /* 0x0000000409007c20 */ /* 0x008fc80008410000 */
[----:B------:R3:W-:Y:S03]  /*5070*/  MUFU.TANH R199, R0 ;  /* 0x0000000000c77308 */ /* 0x0007e60000002400 */
[----:B------:R-:W-:Y:S08]  /*5080*/  HMMA.16816.F32.BF16 R36, R28, R20, R52 ;  /* 0x000000141c24723c */ /* 0x000ff00000041834 */
[----:B-1----:R-:W-:Y:S01]  /*5090*/  HMMA.16816.F32.BF16 R52, R4, R32, R152 ;  /* 0x000000200434723c */ /* 0x002fe20000041898 */
[----:B---3--:R-:W-:-:S07]  /*50a0*/  FMUL.FTZ R0, R10, UR4 ;  /* 0x000000040a007c20 */ /* 0x008fce0008410000 */
[----:B------:R-:W-:Y:S01]  /*50b0*/  HMMA.16816.F32.BF16 R60, R16, R32, R96 ;  /* 0x00000020103c723c */ /* 0x000fe20000041860 */
        /* <DEDUP_REMOVED lines=8> */
[----:B------:R1:W-:Y:S02]  /*5140*/  MUFU.TANH R191, R0 ;  /* 0x0000000000bf7308 */ /* 0x0003e40000002400 */
[----:B-1----:R-:W-:-:S06]  /*5150*/  FMUL.FTZ R0, R46, UR4 ;  /* 0x000000042e007c20 */ /* 0x002fcc0008410000 */
[----:B------:R1:W-:Y:S02]  /*5160*/  MUFU.TANH R163, R0 ;  /* 0x0000000000a37308 */ /* 0x0003e40000002400 */
[----:B-1----:R-:W-:Y:S02]  /*5170*/  FMUL.FTZ R0, R47, UR4 ;  /* 0x000000042f007c20 */ /* 0x002fe40008410000 */
[-C--:B------:R-:W-:Y:S04]  /*5180*/  HMMA.16816.F32.BF16 R44, R28, R22.reuse, R40 ;  /* 0x000000161c2c723c */ /* 0x080fe80000041828 */
[----:B------:R1:W-:Y:S04]  /*5190*/  MUFU.TANH R75, R0 ;  /* 0x00000000004b7308 */ /* 0x0003e80000002400 */
[----:B------:R-:W-:Y:S08]  /*51a0*/  HMMA.16816.F32.BF16 R20, R24, R22, R56 ;  /* 0x000000161814723c */ /* 0x000ff00000041838 */
[----:B------:R-:W-:Y:S01]  /*51b0*/  HMMA.16816.F32.BF16 R40, R4, R70, R76 ;  /* 0x000000460428723c */ /* 0x000fe2000004184c */
[----:B------:R-:W3:Y:S01]  /*51c0*/  LDSM.16.M88.4 R76, [R72+0x7800] ;  /* 0x00780000484c783b */ /* 0x000ee20000000200 */
[----:B-1----:R-:W-:-:S04]  /*51d0*/  FMUL.FTZ R0, R12, UR4 ;  /* 0x000000040c007c20 */ /* 0x002fc80008410000 */
[----:B------:R1:W-:Y:S02]  /*51e0*/  MUFU.TANH R190, R0 ;  /* 0x0000000000be7308 */ /* 0x0003e40000002400 */
[C---:B------:R-:W-:Y:S08]  /*51f0*/  HMMA.16816.F32.BF16 R56, R4.reuse, R34, R84 ;  /* 0x000000220438723c */ /* 0x040ff00000041854 */
[----:B------:R-:W-:Y:S08]  /*5200*/  HMMA.16816.F32.BF16 R84, R4, R10, R80 ;  /* 0x0000000a0454723c */ /* 0x000ff00000041850 */
[----:B------:R-:W-:Y:S01]  /*5210*/  HMMA.16816.F32.BF16 R4, R16, R70, R132 ;  /* 0x000000461004723c */ /* 0x000fe20000041884 */
[----:B-1----:R-:W-:-:S04]  /*5220*/  FMUL.FTZ R0, R13, UR4 ;  /* 0x000000040d007c20 */ /* 0x002fc80008410000 */
[----:B------:R1:W-:Y:S03]  /*5230*/  MUFU.TANH R192, R0 ;  /* 0x0000000000c07308 */ /* 0x0003e60000002400 */
[----:B------:R-:W-:Y:S08]  /*5240*/  HMMA.16816.F32.BF16 R80, R16, R48, R220 ;  /* 0x000000301050723c */ /* 0x000ff000000418dc */
[----:B---3--:R-:W-:Y:S01]  /*5250*/  HMMA.16816.F32.BF16 R96, R24, R78, R40 ;  /* 0x0000004e1860723c */ /* 0x008fe20000041828 */
[----:B-1----:R-:W-:-:S07]  /*5260*/  FMUL.FTZ R0, R14, UR4 ;  /* 0x000000040e007c20 */ /* 0x002fce0008410000 */
[----:B------:R-:W-:Y:S01]  /*5270*/  HMMA.16816.F32.BF16 R92, R28, R78, R4 ;  /* 0x0000004e1c5c723c */ /* 0x000fe20000041804 */
[----:B------:R1:W-:Y:S07]  /*5280*/  MUFU.TANH R161, R0 ;  /* 0x0000000000a17308 */ /* 0x0003ee0000002400 */
[----:B------:R-:W-:Y:S03]  /*5290*/  HMMA.16816.F32.BF16 R48, R16, R50, R140 ;  /* 0x000000321030723c */ /* 0x000fe6000004188c */
[----:B------:R-:W-:-:S05]  /*52a0*/  FMUL.FTZ R2, R96, UR4 ;  /* 0x0000000460027c20 */ /* 0x000fca0008410000 */
[----:B------:R-:W-:Y:S01]  /*52b0*/  HMMA.16816.F32.BF16 R68, R16, R68, R240 ;  /* 0x000000441044723c */ /* 0x000fe200000418f0 */
[----:B-1----:R-:W-:Y:S02]  /*52c0*/  FMUL.FTZ R0, R15, UR4 ;  /* 0x000000040f007c20 */ /* 0x002fe40008410000 */
[----:B------:R-:W1:Y:S02]  /*52d0*/  LDSM.16.M88.4 R12, [R72+0x5800] ;  /* 0x00580000480c783b */ /* 0x000e640000000200 */
[----:B------:R3:W-:Y:S02]  /*52e0*/  MUFU.TANH R189, R0 ;  /* 0x0000000000bd7308 */ /* 0x0007e40000002400 */
[----:B---3--:R-:W-:-:S06]  /*52f0*/  FMUL.FTZ R0, R36, UR4 ;  /* 0x0000000424007c20 */ /* 0x008fcc0008410000 */
[----:B------:R3:W-:Y:S02]  /*5300*/  MUFU.TANH R158, R0 ;  /* 0x00000000009e7308 */ /* 0x0007e40000002400 */
[----:B---3--:R-:W-:-:S06]  /*5310*/  FMUL.FTZ R0, R37, UR4 ;  /* 0x0000000425007c20 */ /* 0x008fcc0008410000 */
[----:B------:R3:W-:Y:S02]  /*5320*/  MUFU.TANH R185, R0 ;  /* 0x0000000000b97308 */ /* 0x0007e40000002400 */
[----:B---3--:R-:W-:-:S06]  /*5330*/  FMUL.FTZ R0, R38, UR4 ;  /* 0x0000000426007c20 */ /* 0x008fcc0008410000 */
[----:B------:R3:W-:Y:S02]  /*5340*/  MUFU.TANH R157, R0 ;  /* 0x00000000009d7308 */ /* 0x0007e40000002400 */
[----:B---3--:R-:W-:Y:S02]  /*5350*/  FMUL.FTZ R0, R39, UR4 ;  /* 0x0000000427007c20 */ /* 0x008fe40008410000 */
[----:B-1----:R-:W-:Y:S04]  /*5360*/  HMMA.16816.F32.BF16 R36, R24, R12, R52 ;  /* 0x0000000c1824723c */ /* 0x002fe80000041834 */
[----:B------:R1:W-:Y:S04]  /*5370*/  MUFU.TANH R156, R0 ;  /* 0x00000000009c7308 */ /* 0x0003e80000002400 */
[----:B------:R-:W-:Y:S01]  /*5380*/  HMMA.16816.F32.BF16 R52, R16, R8, R216 ;  /* 0x000000081034723c */ /* 0x000fe200000418d8 */
[----:B------:R-:W-:-:S03]  /*5390*/  MOV R9, 0x8 ;  /* 0x0000000800097802 */ /* 0x000fc60000000f00 */
[----:B------:R3:W5:Y:S01]  /*53a0*/  MUFU.TANH R8, R2 ;  /* 0x0000000200087308 */ /* 0x0007620000002400 */
[----:B------:R-:W-:Y:S01]  /*53b0*/  VIADDMNMX R9, R73, R9, UR21, PT ;  /* 0x0000001549097e46 */ /* 0x000fe2000b800109 */
[----:B-1----:R-:W-:-:S06]  /*53c0*/  FMUL.FTZ R0, R20, UR4 ;  /* 0x0000000414007c20 */ /* 0x002fcc0008410000 */
[----:B------:R1:W-:Y:S01]  /*53d0*/  MUFU.TANH R186, R0 ;  /* 0x0000000000ba7308 */ /* 0x0003e20000002400 */
[----:B---3--:R-:W-:Y:S01]  /*53e0*/  FMUL.FTZ R2, R98, UR4 ;  /* 0x0000000462027c20 */ /* 0x008fe20008410000 */
[----:B-1----:R-:W-:-:S06]  /*53f0*/  FMUL.FTZ R0, R21, UR4 ;  /* 0x0000000415007c20 */ /* 0x002fcc0008410000 */
[----:B------:R1:W-:Y:S02]  /*5400*/  MUFU.TANH R187, R0 ;  /* 0x0000000000bb7308 */ /* 0x0003e40000002400 */
[----:B-1----:R-:W-:-:S06]  /*5410*/  FMUL.FTZ R0, R22, UR4 ;  /* 0x0000000416007c20 */ /* 0x002fcc0008410000 */
[----:B------:R1:W-:Y:S02]  /*5420*/  MUFU.TANH R183, R0 ;  /* 0x0000000000b77308 */ /* 0x0003e40000002400 */
[----:B-1----:R-:W-:Y:S02]  /*5430*/  FMUL.FTZ R0, R23, UR4 ;  /* 0x0000000417007c20 */ /* 0x002fe40008410000 */
[----:B------:R-:W-:Y:S04]  /*5440*/  HMMA.16816.F32.BF16 R20, R28, R12, R60 ;  /* 0x0000000c1c14723c */ /* 0x000fe8000004183c */
[----:B------:R1:W-:Y:S04]  /*5450*/  MUFU.TANH R184, R0 ;  /* 0x0000000000b87308 */ /* 0x0003e80000002400 */
[----:B------:R-:W-:Y:S01]  /*5460*/  HMMA.16816.F32.BF16 R60, R16, R10, R144 ;  /* 0x0000000a103c723c */ /* 0x000fe20000041890 */
[----:B------:R-:W-:Y:S01]  /*5470*/  IMAD.MOV.U32 R11, RZ, RZ, 0x48 ;  /* 0x00000048ff0b7424 */ /* 0x000fe200078e00ff */
[----:B------:R-:W-:-:S04]  /*5480*/  VIMNMX R10, PT, PT, R73, UR21, PT ;  /* 0x00000015490a7c48 */ /* 0x000fc8000bfe0100 */
[----:B------:R-:W-:Y:S01]  /*5490*/  VIADDMNMX R11, R73, R11, UR21, PT ;  /* 0x00000015490b7e46 */ /* 0x000fe2000b80010b */
[----:B-1----:R-:W-:-:S04]  /*54a0*/  FMUL.FTZ R0, R44, UR4 ;  /* 0x000000042c007c20 */ /* 0x002fc80008410000 */
        /* <DEDUP_REMOVED lines=9> */
[----:B-1----:R-:W-:-:S11]  /*5540*/  FMUL.FTZ R0, R36, UR4 ;  /* 0x0000000424007c20 */ /* 0x002fd60008410000 */
[----:B------:R-:W-:Y:S01]  /*5550*/  HMMA.16816.F32.BF16 R40, R28, R14, R44 ;  /* 0x0000000e1c28723c */ /* 0x000fe2000004182c */
[----:B------:R1:W-:Y:S06]  /*5560*/  MUFU.TANH R180, R0 ;  /* 0x0000000000b47308 */ /* 0x0003ec0000002400 */
[----:B------:R-:W-:Y:S01]  /*5570*/  FMUL.FTZ R7, R32, UR4 ;  /* 0x0000000420077c20 */ /* 0x000fe20008410000 */
[----:B------:R-:W-:Y:S01]  /*5580*/  FMUL.FTZ R13, R34, UR4 ;  /* 0x00000004220d7c20 */ /* 0x000fe20008410000 */
[----:B------:R-:W-:Y:S02]  /*5590*/  FMUL.FTZ R12, R35, UR4 ;  /* 0x00000004230c7c20 */ /* 0x000fe40008410000 */
[----:B------:R-:W-:Y:S08]  /*55a0*/  MUFU.TANH R46, R7 ;  /* 0x00000007002e7308 */ /* 0x000ff00000002400 */
[----:B------:R-:W-:Y:S01]  /*55b0*/  MUFU.TANH R45, R13 ;  /* 0x0000000d002d7308 */ /* 0x000fe20000002400 */
[----:B-1----:R-:W-:-:S07]  /*55c0*/  FMUL.FTZ R0, R37, UR4 ;  /* 0x0000000425007c20 */ /* 0x002fce0008410000 */
[----:B------:R1:W-:Y:S08]  /*55d0*/  MUFU.TANH R182, R0 ;  /* 0x0000000000b67308 */ /* 0x0003f00000002400 */
[----:B------:R-:W-:Y:S01]  /*55e0*/  MUFU.TANH R167, R12 ;  /* 0x0000000c00a77308 */ /* 0x000fe20000002400 */
[----:B-1----:R-:W-:-:S07]  /*55f0*/  FMUL.FTZ R0, R38, UR4 ;  /* 0x0000000426007c20 */ /* 0x002fce0008410000 */
[----:B------:R1:W-:Y:S02]  /*5600*/  MUFU.TANH R162, R0 ;  /* 0x0000000000a27308 */ /* 0x0003e40000002400 */
[----:B-1----:R-:W-:Y:S02]  /*5610*/  FMUL.FTZ R0, R39, UR4 ;  /* 0x0000000427007c20 */ /* 0x002fe40008410000 */
[----:B------:R-:W1:Y:S04]  /*5620*/  LDSM.16.M88.4 R36, [R72+0x6000] ;  /* 0x006000004824783b */ /* 0x000e680000000200 */
[----:B------:R3:W-:Y:S02]  /*5630*/  MUFU.TANH R170, R0 ;  /* 0x0000000000aa7308 */ /* 0x0007e40000002400 */
[----:B---3--:R-:W-:Y:S01]  /*5640*/  FMUL.FTZ R0, R20, UR4 ;  /* 0x0000000414007c20 */ /* 0x008fe20008410000 */
[----:B------:R-:W-:-:S05]  /*5650*/  IMAD.MOV.U32 R20, RZ, RZ, 0x40 ;  /* 0x00000040ff147424 */ /* 0x000fca00078e00ff */
[----:B------:R3:W-:Y:S01]  /*5660*/  MUFU.TANH R160, R0 ;  /* 0x0000000000a07308 */ /* 0x0007e20000002400 */
[----:B------:R-:W-:Y:S01]  /*5670*/  VIADDMNMX R20, R73, R20, UR21, PT ;  /* 0x0000001549147e46 */ /* 0x000fe2000b800114 */
[----:B-1----:R-:W-:Y:S01]  /*5680*/  HMMA.16816.F32.BF16 R16, R24, R38, R84 ;  /* 0x000000261810723c */ /* 0x002fe20000041854 */
[----:B---3--:R-:W-:-:S05]  /*5690*/  FMUL.FTZ R0, R21, UR4 ;  /* 0x0000000415007c20 */ /* 0x008fca0008410000 */
[----:B------:R1:W-:-:S13]  /*56a0*/  MUFU.TANH R165, R0 ;  /* 0x0000000000a57308 */ /* 0x0003da0000002400 */
[----:B------:R-:W-:-:S04]  /*56b0*/  FMUL.FTZ R18, R18, UR4 ;  /* 0x0000000412127c20 */ /* 0x000fc80008410000 */
[----:B------:R-:W-:Y:S01]  /*56c0*/  MUFU.TANH R73, R18 ;  /* 0x0000001200497308 */ /* 0x000fe20000002400 */
[----:B-1----:R-:W-:-:S07]  /*56d0*/  FMUL.FTZ R0, R22, UR4 ;  /* 0x0000000416007c20 */ /* 0x002fce0008410000 */
[----:B------:R1:W-:Y:S08]  /*56e0*/  MUFU.TANH R159, R0 ;  /* 0x00000000009f7308 */ /* 0x0003f00000002400 */
[----:B------:R3:W5:Y:S01]  /*56f0*/  MUFU.TANH R22, R2 ;  /* 0x0000000200167308 */ /* 0x0007620000002400 */
[----:B-1----:R-:W-:-:S07]  /*5700*/  FMUL.FTZ R0, R23, UR4 ;  /* 0x0000000417007c20 */ /* 0x002fce0008410000 */
[----:B------:R1:W-:Y:S01]  /*5710*/  MUFU.TANH R155, R0 ;  /* 0x00000000009b7308 */ /* 0x0003e20000002400 */
[----:B---3--:R-:W-:-:S07]  /*5720*/  FMUL.FTZ R2, R92, UR4 ;  /* 0x000000045c027c20 */ /* 0x008fce0008410000 */
[----:B------:R3:W5:Y:S01]  /*5730*/  MUFU.TANH R21, R2 ;  /* 0x0000000200157308 */ /* 0x0007620000002400 */
[----:B-1----:R-:W-:-:S04]  /*5740*/  IMAD.U32 R0, RZ, RZ, UR20 ;  /* 0x00000014ff007e24 */ /* 0x002fc8000f8e00ff */
[----:B------:R-:W-:Y:S02]  /*5750*/  IMAD R4, R0, 0x80, R3 ;  /* 0x0000008000047824 */ /* 0x000fe400078e0203 */
[----:B------:R-:W-:Y:S02]  /*5760*/  FMUL.FTZ R3, R94, UR4 ;  /* 0x000000045e037c20 */ /* 0x000fe40008410000 */
[----:B------:R-:W-:Y:S02]  /*5770*/  VIADD R0, R4, 0xffffff80 ;  /* 0xffffff8004007836 */ /* 0x000fe40000000000 */
[----:B------:R1:W1:Y:S03]  /*5780*/  MUFU.TANH R14, R3 ;  /* 0x00000003000e7308 */ /* 0x0002660000002400 */
[----:B---3--:R-:W-:Y:S02]  /*5790*/  I2FP.F32.U32 R2, R0 ;  /* 0x0000000000027245 */ /* 0x008fe40000201000 */
[----:B------:R-:W-:-:S02]  /*57a0*/  ISETP.GE.AND P4, PT, R0, R10, PT ;  /* 0x0000000a0000720c */ /* 0x000fc40003f86270 */
[----:B------:R-:W-:Y:S01]  /*57b0*/  ISETP.GE.AND P3, PT, R0, R9, PT ;  /* 0x000000090000720c */ /* 0x000fe20003f66270 */
[----:B--2---:R-:W-:Y:S01]  /*57c0*/  FFMA.FTZ R6, R2, UR5, R168 ;  /* 0x0000000502067c23 */ /* 0x004fe200080100a8 */
[----:B------:R-:W-:Y:S01]  /*57d0*/  ISETP.GE.AND P1, PT, R0, R20, PT ;  /* 0x000000140000720c */ /* 0x000fe20003f26270 */
[----:B----4-:R-:W-:Y:S01]  /*57e0*/  FFMA.FTZ R5, R2, UR5, R122 ;  /* 0x0000000502057c23 */ /* 0x010fe2000801007a */
[----:B------:R-:W-:Y:S01]  /*57f0*/  ISETP.GE.AND P2, PT, R0, R11, PT ;  /* 0x0000000b0000720c */ /* 0x000fe20003f46270 */
[----:B------:R-:W-:Y:S01]  /*5800*/  VIADD R0, R4, 0xfffffff8 ;  /* 0xfffffff804007836 */ /* 0x000fe20000000000 */
[----:B------:R-:W-:Y:S02]  /*5810*/  FSEL R122, R6, -INF , !P4 ;  /* 0xff800000067a7808 */ /* 0x000fe40006000000 */
[----:B------:R-:W-:Y:S01]  /*5820*/  FSEL R154, R5, -INF , !P3 ;  /* 0xff800000059a7808 */ /* 0x000fe20005800000 */
[C---:B-----5:R-:W-:Y:S01]  /*5830*/  FFMA.FTZ R5, R2.reuse, UR5, R120 ;  /* 0x0000000502057c23 */ /* 0x060fe20008010078 */
[----:B-1----:R-:W-:Y:S01]  /*5840*/  FFMA.FTZ R3, R2, UR5, R121 ;  /* 0x0000000502037c23 */ /* 0x002fe20008010079 */
[----:B------:R-:W-:Y:S01]  /*5850*/  ISETP.GE.AND P5, PT, R0, R10, PT ;  /* 0x0000000a0000720c */ /* 0x000fe20003fa6270 */
[----:B------:R-:W-:Y:S01]  /*5860*/  VIADD R2, R4, 0xffffff81 ;  /* 0xffffff8104027836 */ /* 0x000fe20000000000 */
[----:B------:R-:W-:-:S02]  /*5870*/  ISETP.GE.AND P4, PT, R0, R9, PT ;  /* 0x000000090000720c */ /* 0x000fc40003f86270 */
[----:B------:R-:W-:Y:S01]  /*5880*/  FSEL R121, R3, -INF , !P1 ;  /* 0xff80000003797808 */ /* 0x000fe20004800000 */
[----:B------:R-:W-:Y:S01]  /*5890*/  FMUL.FTZ R3, R33, UR4 ;  /* 0x0000000421037c20 */ /* 0x000fe20008410000 */
[C---:B------:R-:W-:Y:S01]  /*58a0*/  ISETP.GE.AND P3, PT, R0.reuse, R20, PT ;  /* 0x000000140000720c */ /* 0x040fe20003f66270 */
[----:B------:R-:W-:Y:S01]  /*58b0*/  HMMA.16816.F32.BF16 R32, R28, R36, R52 ;  /* 0x000000241c20723c */ /* 0x000fe20000041834 */
[----:B------:R-:W-:Y:S01]  /*58c0*/  ISETP.GE.AND P1, PT, R0, R11, PT ;  /* 0x0000000b0000720c */ /* 0x000fe20003f26270 */
[----:B------:R1:W-:Y:S01]  /*58d0*/  MUFU.TANH R168, R3 ;  /* 0x0000000300a87308 */ /* 0x0003e20000002400 */
[----:B------:R-:W-:Y:S02]  /*58e0*/  I2FP.F32.U32 R0, R0 ;  /* 0x0000000000007245 */ /* 0x000fe40000201000 */
[----:B------:R-:W-:Y:S01]  /*58f0*/  FSEL R120, R5, -INF , !P2 ;  /* 0xff80000005787808 */ /* 0x000fe20005000000 */
[----:B------:R-:W-:Y:S01]  /*5900*/  FMUL.FTZ R5, R40, UR4 ;  /* 0x0000000428057c20 */ /* 0x000fe20008410000 */
[----:B------:R-:W-:Y:S01]  /*5910*/  ISETP.GE.AND P2, PT, R2, R10, PT ;  /* 0x0000000a0200720c */ /* 0x000fe20003f46270 */
[C---:B------:R-:W-:Y:S01]  /*5920*/  FFMA.FTZ R8, R0.reuse, UR5, R8 ;  /* 0x0000000500087c23 */ /* 0x040fe20008010008 */
[C---:B------:R-:W-:Y:S01]  /*5930*/  FFMA.FTZ R7, R0.reuse, UR5, R22 ;  /* 0x0000000500077c23 */ /* 0x040fe20008010016 */
[----:B------:R-:W-:Y:S01]  /*5940*/  FFMA.FTZ R6, R0, UR5, R21 ;  /* 0x0000000500067c23 */ /* 0x000fe20008010015 */
[----:B------:R2:W3:Y:S01]  /*5950*/  MUFU.TANH R44, R5 ;  /* 0x00000005002c7308 */ /* 0x0004e20000002400 */
[----:B------:R-:W-:Y:S01]  /*5960*/  FMUL.FTZ R21, R19, UR4 ;  /* 0x0000000413157c20 */ /* 0x000fe20008410000 */
[----:B------:R-:W-:-:S02]  /*5970*/  FSEL R238, R8, -INF , !P5 ;  /* 0xff80000008ee7808 */ /* 0x000fc40006800000 */
[----:B------:R-:W-:Y:S01]  /*5980*/  FSEL R245, R7, -INF , !P4 ;  /* 0xff80000007f57808 */ /* 0x000fe20006000000 */
[----:B------:R-:W-:Y:S01]  /*5990*/  FMUL.FTZ R7, R41, UR4 ;  /* 0x0000000429077c20 */ /* 0x000fe20008410000 */
[----:B------:R-:W-:Y:S02]  /*59a0*/  FSEL R246, R6, -INF , !P3 ;  /* 0xff80000006f67808 */ /* 0x000fe40005800000 */
[----:B------:R-:W-:Y:S01]  /*59b0*/  ISETP.GE.AND P5, PT, R2, R9, PT ;  /* 0x000000090200720c */ /* 0x000fe20003fa6270 */
[----:B-1----:R-:W-:Y:S01]  /*59c0*/  FFMA.FTZ R3, R0, UR5, R14 ;  /* 0x0000000500037c23 */ /* 0x002fe2000801000e */
[C---:B------:R-:W-:Y:S01]  /*59d0*/  ISETP.GE.AND P4, PT, R2.reuse, R20, PT ;  /* 0x000000140200720c */ /* 0x040fe20003f86270 */
[----:B------:R-:W-:Y:S01]  /*59e0*/  HMMA.16816.F32.BF16 R12, R24, R36, R88 ;  /* 0x00000024180c723c */ /* 0x000fe20000041858 */
[----:B------:R-:W-:Y:S01]  /*59f0*/  ISETP.GE.AND P3, PT, R2, R11, PT ;  /* 0x0000000b0200720c */ /* 0x000fe20003f66270 */
[----:B------:R-:W-:Y:S01]  /*5a00*/  VIADD R0, R4, 0xffffff88 ;  /* 0xffffff8804007836 */ /* 0x000fe20000000000 */
[----:B------:R-:W-:Y:S01]  /*5a10*/  I2FP.F32.U32 R2, R2 ;  /* 0x0000000200027245 */ /* 0x000fe20000201000 */
[----:B------:R-:W-:Y:S01]  /*5a20*/  MUFU.TANH R78, R21 ;  /* 0x00000015004e7308 */ /* 0x000fe20000002400 */
[----:B------:R-:W-:-:S02]  /*5a30*/  FSEL R247, R3, -INF , !P1 ;  /* 0xff80000003f77808 */ /* 0x000fc40004800000 */
[----:B------:R-:W-:Y:S01]  /*5a40*/  ISETP.GE.AND P1, PT, R0, R10, PT ;  /* 0x0000000a0000720c */ /* 0x000fe20003f26270 */
[C---:B--2---:R-:W-:Y:S01]  /*5a50*/  FFMA.FTZ R5, R2.reuse, UR5, R233 ;  /* 0x0000000502057c23 */ /* 0x044fe200080100e9 */
[C---:B------:R-:W-:Y:S01]  /*5a60*/  FFMA.FTZ R3, R2.reuse, UR5, R164 ;  /* 0x0000000502037c23 */ /* 0x040fe200080100a4 */
[C---:B------:R-:W-:Y:S01]  /*5a70*/  FFMA.FTZ R6, R2.reuse, UR5, R235 ;  /* 0x0000000502067c23 */ /* 0x040fe200080100eb */
[----:B------:R-:W-:Y:S01]  /*5a80*/  FFMA.FTZ R2, R2, UR5, R166 ;  /* 0x0000000502027c23 */ /* 0x000fe200080100a6 */
[----:B------:R1:W-:Y:S01]  /*5a90*/  MUFU.TANH R164, R7 ;  /* 0x0000000700a47308 */ /* 0x0003e20000002400 */
[----:B------:R-:W-:Y:S01]  /*5aa0*/  FSEL R145, R5, -INF , !P5 ;  /* 0xff80000005917808 */ /* 0x000fe20006800000 */
[----:B------:R-:W-:Y:S01]  /*5ab0*/  FMUL.FTZ R5, R42, UR4 ;  /* 0x000000042a057c20 */ /* 0x000fe20008410000 */
[----:B------:R-:W-:Y:S01]  /*5ac0*/  FSEL R113, R3, -INF , !P4 ;  /* 0xff80000003717808 */ /* 0x000fe20006000000 */
[----:B------:R-:W-:Y:S01]  /*5ad0*/  HMMA.16816.F32.BF16 R36, R28, R38, R60 ;  /* 0x000000261c24723c */ /* 0x000fe2000004183c */
[----:B------:R-:W-:-:S02]  /*5ae0*/  I2FP.F32.U32 R3, R0 ;  /* 0x0000000000037245 */ /* 0x000fc40000201000 */
[----:B------:R-:W-:Y:S01]  /*5af0*/  FSEL R142, R6, -INF , !P2 ;  /* 0xff800000068e7808 */ /* 0x000fe20005000000 */
[----:B------:R2:W4:Y:S01]  /*5b00*/  MUFU.TANH R22, R5 ;  /* 0x0000000500167308 */ /* 0x0005220000002400 */
[----:B------:R-:W-:Y:S01]  /*5b10*/  FSEL R114, R2, -INF , !P3 ;  /* 0xff80000002727808 */ /* 0x000fe20005800000 */
[C---:B------:R-:W-:Y:S01]  /*5b20*/  FFMA.FTZ R2, R3.reuse, UR5, R123 ;  /* 0x0000000503027c23 */ /* 0x040fe2000801007b */
[C---:B------:R-:W-:Y:S01]  /*5b30*/  ISETP.GE.AND P2, PT, R0.reuse, R9, PT ;  /* 0x000000090000720c */ /* 0x040fe20003f46270 */
[----:B------:R-:W-:Y:S01]  /*5b40*/  FFMA.FTZ R6, R3, UR5, R131 ;  /* 0x0000000503067c23 */ /* 0x000fe20008010083 */
[C---:B------:R-:W-:Y:S01]  /*5b50*/  ISETP.GE.AND P5, PT, R0.reuse, R20, PT ;  /* 0x000000140000720c */ /* 0x040fe20003fa6270 */
[----:B------:R-:W-:Y:S01]  /*5b60*/  FMUL.FTZ R15, R15, UR4 ;  /* 0x000000040f0f7c20 */ /* 0x000fe20008410000 */
[----:B------:R-:W-:Y:S01]  /*5b70*/  ISETP.GE.AND P4, PT, R0, R11, PT ;  /* 0x0000000b0000720c */ /* 0x000fe20003f86270 */
[----:B------:R-:W-:Y:S01]  /*5b80*/  VIADD R0, R4, 0xffffff89 ;  /* 0xffffff8904007836 */ /* 0x000fe20000000000 */
[----:B------:R-:W-:Y:S01]  /*5b90*/  FSEL R109, R2, -INF , !P5 ;  /* 0xff800000026d7808 */ /* 0x000fe20006800000 */
[----:B-1----:R-:W-:Y:S01]  /*5ba0*/  FMUL.FTZ R7, R43, UR4 ;  /* 0x000000042b077c20 */ /* 0x002fe20008410000 */
[----:B------:R-:W-:Y:S02]  /*5bb0*/  MUFU.TANH R91, R15 ;  /* 0x0000000f005b7308 */ /* 0x000fe40000002400 */
[----:B------:R-:W-:-:S02]  /*5bc0*/  I2FP.F32.U32 R2, R0 ;  /* 0x0000000000027245 */ /* 0x000fc40000201000 */
[C---:B------:R-:W-:Y:S02]  /*5bd0*/  ISETP.GE.AND P3, PT, R0.reuse, R10, PT ;  /* 0x0000000a0000720c */ /* 0x040fe40003f66270 */
[----:B------:R-:W-:Y:S01]  /*5be0*/  ISETP.GE.AND P5, PT, R0, R11, PT ;  /* 0x0000000b0000720c */ /* 0x000fe20003fa6270 */
[C---:B--2---:R-:W-:Y:S01]  /*5bf0*/  FFMA.FTZ R5, R3.reuse, UR5, R128 ;  /* 0x0000000503057c23 */ /* 0x044fe20008010080 */
[----:B------:R-:W-:Y:S01]  /*5c00*/  FFMA.FTZ R3, R3, UR5, R108 ;  /* 0x0000000503037c23 */ /* 0x000fe2000801006c */
[----:B------:R-:W-:Y:S01]  /*5c10*/  FSEL R128, R6, -INF , !P1 ;  /* 0xff80000006807808 */ /* 0x000fe20004800000 */
[----:B------:R-:W-:Y:S01]  /*5c20*/  FFMA.FTZ R6, R2, UR5, R231 ;  /* 0x0000000502067c23 */ /* 0x000fe200080100e7 */
[----:B------:R-:W-:Y:S01]  /*5c30*/  ISETP.GE.AND P1, PT, R0, R9, PT ;  /* 0x000000090000720c */ /* 0x000fe20003f26270 */
[----:B------:R1:W-:Y:S01]  /*5c40*/  MUFU.TANH R132, R7 ;  /* 0x0000000700847308 */ /* 0x0003e20000002400 */
[----:B------:R-:W-:Y:S01]  /*5c50*/  FSEL R131, R5, -INF , !P2 ;  /* 0xff80000005837808 */ /* 0x000fe20005000000 */
[----:B------:R-:W-:Y:S01]  /*5c60*/  FMUL.FTZ R5, R12, UR4 ;  /* 0x000000040c057c20 */ /* 0x000fe20008410000 */
[----:B------:R-:W-:Y:S01]  /*5c70*/  FSEL R110, R3, -INF , !P4 ;  /* 0xff800000036e7808 */ /* 0x000fe20006000000 */
[----:B------:R-:W-:Y:S01]  /*5c80*/  FFMA.FTZ R3, R2, UR5, R129 ;  /* 0x0000000502037c23 */ /* 0x000fe20008010081 */
[----:B------:R-:W-:Y:S01]  /*5c90*/  ISETP.GE.AND P2, PT, R0, R20, PT ;  /* 0x000000140000720c */ /* 0x000fe20003f46270 */
[----:B------:R-:W-:Y:S01]  /*5ca0*/  VIADD R0, R4, 0xffffff90 ;  /* 0xffffff9004007836 */ /* 0x000fe20000000000 */
[----:B------:R-:W-:Y:S01]  /*5cb0*/  FSEL R129, R6, -INF , !P3 ;  /* 0xff80000006817808 */ /* 0x000fe20005800000 */
[----:B------:R2:W5:Y:S01]  /*5cc0*/  MUFU.TANH R123, R5 ;  /* 0x00000005007b7308 */ /* 0x0005620000002400 */
[----:B------:R-:W-:Y:S01]  /*5cd0*/  FSEL R108, R3, -INF , !P2 ;  /* 0xff800000036c7808 */ /* 0x000fe20005000000 */
[----:B------:R-:W-:Y:S01]  /*5ce0*/  FMUL.FTZ R3, R14, UR4 ;  /* 0x000000040e037c20 */ /* 0x000fe20008410000 */
[----:B------:R-:W-:-:S02]  /*5cf0*/  ISETP.GE.AND P4, PT, R0, R10, PT ;  /* 0x0000000a0000720c */ /* 0x000fc40003f86270 */
[C---:B------:R-:W-:Y:S02]  /*5d00*/  ISETP.GE.AND P3, PT, R0.reuse, R9, PT ;  /* 0x000000090000720c */ /* 0x040fe40003f66270 */
[----:B------:R-:W-:Y:S01]  /*5d10*/  ISETP.GE.AND P2, PT, R0, R11, PT ;  /* 0x0000000b0000720c */ /* 0x000fe20003f46270 */
[----:B------:R-:W5:Y:S01]  /*5d20*/  MUFU.TANH R89, R3 ;  /* 0x0000000300597308 */ /* 0x000f620000002400 */
[----:B-1----:R-:W-:Y:S02]  /*5d30*/  FMUL.FTZ R7, R13, UR4 ;  /* 0x000000040d077c20 */ /* 0x002fe40008410000 */
[----:B------:R-:W1:Y:S05]  /*5d40*/  LDSM.16.M88.4 R12, [R72+0x6800] ;  /* 0x00680000480c783b */ /* 0x000e6a0000000200 */
[----:B------:R3:W-:Y:S01]  /*5d50*/  MUFU.TANH R166, R7 ;  /* 0x0000000700a67308 */ /* 0x0007e20000002400 */
[----:B--2---:R-:W-:-:S05]  /*5d60*/  FFMA.FTZ R5, R2, UR5, R130 ;  /* 0x0000000502057c23 */ /* 0x004fca0008010082 */
[----:B------:R-:W-:Y:S01]  /*5d70*/  FSEL R130, R5, -INF , !P1 ;  /* 0xff80000005827808 */ /* 0x000fe20004800000 */
[----:B------:R-:W-:Y:S01]  /*5d80*/  FFMA.FTZ R5, R2, UR5, R228 ;  /* 0x0000000502057c23 */ /* 0x000fe200080100e4 */
[----:B------:R-:W-:Y:S02]  /*5d90*/  ISETP.GE.AND P1, PT, R0, R20, PT ;  /* 0x000000140000720c */ /* 0x000fe40003f26270 */
[----:B------:R-:W-:Y:S02]  /*5da0*/  I2FP.F32.U32 R0, R0 ;  /* 0x0000000000007245 */ /* 0x000fe40000201000 */
[----:B------:R-:W-:Y:S02]  /*5db0*/  IADD3 R2, PT, PT, R4, -0x6f, RZ ;  /* 0xffffff9104027810 */ /* 0x000fe40007ffe0ff */
[----:B------:R-:W-:Y:S01]  /*5dc0*/  FSEL R96, R5, -INF , !P5 ;  /* 0xff80000005607808 */ /* 0x000fe20006800000 */
[C---:B------:R-:W-:Y:S01]  /*5dd0*/  FFMA.FTZ R8, R0.reuse, UR5, R214 ;  /* 0x0000000500087c23 */ /* 0x040fe200080100d6 */
[C---:B------:R-:W-:Y:S01]  /*5de0*/  FFMA.FTZ R6, R0.reuse, UR5, R193 ;  /* 0x0000000500067c23 */ /* 0x040fe200080100c1 */
[C---:B---3--:R-:W-:Y:S01]  /*5df0*/  FFMA.FTZ R7, R0.reuse, UR5, R213 ;  /* 0x0000000500077c23 */ /* 0x048fe200080100d5 */
[----:B------:R-:W-:Y:S01]  /*5e00*/  FFMA.FTZ R3, R0, UR5, R111 ;  /* 0x0000000500037c23 */ /* 0x000fe2000801006f */
[----:B------:R-:W-:Y:S01]  /*5e10*/  ISETP.GE.AND P5, PT, R2, R10, PT ;  /* 0x0000000a0200720c */ /* 0x000fe20003fa6270 */
[----:B------:R-:W-:Y:S01]  /*5e20*/  FMUL.FTZ R5, R32, UR4 ;  /* 0x0000000420057c20 */ /* 0x000fe20008410000 */
[----:B------:R-:W-:Y:S01]  /*5e30*/  FSEL R148, R8, -INF , !P4 ;  /* 0xff80000008947808 */ /* 0x000fe20006000000 */
[----:B------:R-:W-:Y:S01]  /*5e40*/  VIADD R0, R4, 0xffffff98 ;  /* 0xffffff9804007836 */ /* 0x000fe20000000000 */
[----:B------:R-:W-:Y:S01]  /*5e50*/  FSEL R153, R7, -INF , !P3 ;  /* 0xff80000007997808 */ /* 0x000fe20005800000 */
[----:B------:R2:W3:Y:S01]  /*5e60*/  MUFU.TANH R88, R5 ;  /* 0x0000000500587308 */ /* 0x0004e20000002400 */
[----:B------:R-:W-:Y:S01]  /*5e70*/  FSEL R111, R6, -INF , !P1 ;  /* 0xff800000066f7808 */ /* 0x000fe20004800000 */
[----:B------:R-:W-:Y:S01]  /*5e80*/  FMUL.FTZ R7, R34, UR4 ;  /* 0x0000000422077c20 */ /* 0x000fe20008410000 */
[C---:B------:R-:W-:Y:S01]  /*5e90*/  ISETP.GE.AND P4, PT, R2.reuse, R9, PT ;  /* 0x000000090200720c */ /* 0x040fe20003f86270 */
[----:B------:R-:W-:Y:S01]  /*5ea0*/  FMUL.FTZ R8, R35, UR4 ;  /* 0x0000000423087c20 */ /* 0x000fe20008410000 */
[----:B------:R-:W-:-:S02]  /*5eb0*/  ISETP.GE.AND P3, PT, R2, R20, PT ;  /* 0x000000140200720c */ /* 0x000fc40003f66270 */
[----:B------:R-:W-:Y:S01]  /*5ec0*/  ISETP.GE.AND P1, PT, R2, R11, PT ;  /* 0x0000000b0200720c */ /* 0x000fe20003f26270 */
[----:B------:R4:W3:Y:S01]  /*5ed0*/  MUFU.TANH R23, R7 ;  /* 0x0000000700177308 */ /* 0x0008e20000002400 */
[----:B------:R-:W-:Y:S02]  /*5ee0*/  I2FP.F32.U32 R2, R2 ;  /* 0x0000000200027245 */ /* 0x000fe40000201000 */
[----:B------:R-:W-:Y:S01]  /*5ef0*/  FSEL R115, R3, -INF , !P2 ;  /* 0xff80000003737808 */ /* 0x000fe20005000000 */
[----:B-1----:R-:W-:Y:S01]  /*5f00*/  HMMA.16816.F32.BF16 R40, R28, R14, R48 ;  /* 0x0000000e1c28723c */ /* 0x002fe20000041830 */
[----:B------:R-:W-:Y:S01]  /*5f10*/  ISETP.GE.AND P2, PT, R0, R10, PT ;  /* 0x0000000a0000720c */ /* 0x000fe20003f46270 */
[C---:B------:R-:W-:Y:S01]  /*5f20*/  FFMA.FTZ R3, R2.reuse, UR5, R198 ;  /* 0x0000000502037c23 */ /* 0x040fe200080100c6 */
[----:B------:R-:W-:Y:S01]  /*5f30*/  FFMA.FTZ R6, R2, UR5, R229 ;  /* 0x0000000502067c23 */ /* 0x000fe200080100e5 */
[----:B------:R-:W-:Y:S01]  /*5f40*/  MUFU.TANH R85, R8 ;  /* 0x0000000800557308 */ /* 0x000fe20000002400 */
[----:B--2---:R-:W-:-:S02]  /*5f50*/  FMUL.FTZ R5, R33, UR4 ;  /* 0x0000000421057c20 */ /* 0x004fc40008410000 */
[----:B------:R-:W-:Y:S01]  /*5f60*/  FSEL R94, R3, -INF , !P3 ;  /* 0xff800000035e7808 */ /* 0x000fe20005800000 */
[----:B------:R-:W-:Y:S01]  /*5f70*/  HMMA.16816.F32.BF16 R32, R28, R12, R80 ;  /* 0x0000000c1c20723c */ /* 0x000fe20000041850 */
[----:B------:R-:W-:Y:S02]  /*5f80*/  I2FP.F32.U32 R3, R0 ;  /* 0x0000000000037245 */ /* 0x000fe40000201000 */
[----:B------:R-:W-:Y:S01]  /*5f90*/  FSEL R144, R6, -INF , !P5 ;  /* 0xff80000006907808 */ /* 0x000fe20006800000 */
[----:B------:R1:W2:Y:S01]  /*5fa0*/  MUFU.TANH R90, R5 ;  /* 0x00000005005a7308 */ /* 0x0002a20000002400 */
[C---:B------:R-:W-:Y:S01]  /*5fb0*/  ISETP.GE.AND P5, PT, R0.reuse, R9, PT ;  /* 0x000000090000720c */ /* 0x040fe20003fa6270 */
[----:B------:R-:W-:Y:S01]  /*5fc0*/  FFMA.FTZ R6, R3, UR5, R196 ;  /* 0x0000000503067c23 */ /* 0x000fe200080100c4 */
[----:B------:R-:W-:Y:S01]  /*5fd0*/  ISETP.GE.AND P3, PT, R0, R11, PT ;  /* 0x0000000b0000720c */ /* 0x000fe20003f66270 */
[----:B----4-:R-:W-:-:S03]  /*5fe0*/  FMUL.FTZ R7, R16, UR4 ;  /* 0x0000000410077c20 */ /* 0x010fc60008410000 */
[----:B------:R-:W-:Y:S01]  /*5ff0*/  FSEL R138, R6, -INF , !P2 ;  /* 0xff800000068a7808 */ /* 0x000fe20005000000 */
[----:B------:R4:W2:Y:S01]  /*6000*/  MUFU.TANH R84, R7 ;  /* 0x0000000700547308 */ /* 0x0008a20000002400 */
[C---:B-1----:R-:W-:Y:S01]  /*6010*/  FFMA.FTZ R5, R2.reuse, UR5, R215 ;  /* 0x0000000502057c23 */ /* 0x042fe200080100d7 */
[----:B------:R-:W-:-:S04]  /*6020*/  FFMA.FTZ R2, R2, UR5, R197 ;  /* 0x0000000502027c23 */ /* 0x000fc800080100c5 */
[----:B------:R-:W-:Y:S01]  /*6030*/  FSEL R147, R5, -INF , !P4 ;  /* 0xff80000005937808 */ /* 0x000fe20006000000 */
[C---:B------:R-:W-:Y:S01]  /*6040*/  FFMA.FTZ R5, R3.reuse, UR5, R194 ;  /* 0x0000000503057c23 */ /* 0x040fe200080100c2 */
[----:B------:R-:W-:Y:S01]  /*6050*/  FSEL R112, R2, -INF , !P1 ;  /* 0xff80000002707808 */ /* 0x000fe20004800000 */
[----:B------:R-:W-:Y:S01]  /*6060*/  FFMA.FTZ R2, R3, UR5, R188 ;  /* 0x0000000503027c23 */ /* 0x000fe200080100bc */
[----:B------:R-:W-:Y:S01]  /*6070*/  ISETP.GE.AND P4, PT, R0, R20, PT ;  /* 0x000000140000720c */ /* 0x000fe20003f86270 */
[----:B------:R-:W-:Y:S01]  /*6080*/  VIADD R0, R4, 0xffffff99 ;  /* 0xffffff9904007836 */ /* 0x000fe20000000000 */
[----:B------:R-:W-:Y:S01]  /*6090*/  FSEL R141, R5, -INF , !P5 ;  /* 0xff800000058d7808 */ /* 0x000fe20006800000 */
[----:B------:R-:W-:Y:S01]  /*60a0*/  FFMA.FTZ R3, R3, UR5, R163 ;  /* 0x0000000503037c23 */ /* 0x000fe200080100a3 */
[----:B------:R-:W-:Y:S01]  /*60b0*/  FSEL R92, R2, -INF , !P4 ;  /* 0xff800000025c7808 */ /* 0x000fe20006000000 */
[----:B------:R-:W-:Y:S01]  /*60c0*/  FMUL.FTZ R2, R17, UR4 ;  /* 0x0000000411027c20 */ /* 0x000fe20008410000 */
[C---:B------:R-:W-:Y:S01]  /*60d0*/  ISETP.GE.AND P1, PT, R0.reuse, R10, PT ;  /* 0x0000000a0000720c */ /* 0x040fe20003f26270 */
[----:B------:R-:W-:Y:S01]  /*60e0*/  HMMA.16816.F32.BF16 R16, R24, R12, R172 ;  /* 0x0000000c1810723c */ /* 0x000fe200000418ac */
[C---:B------:R-:W-:Y:S01]  /*60f0*/  ISETP.GE.AND P2, PT, R0.reuse, R9, PT ;  /* 0x000000090000720c */ /* 0x040fe20003f46270 */
[----:B------:R1:W-:Y:S01]  /*6100*/  MUFU.TANH R86, R2 ;  /* 0x0000000200567308 */ /* 0x0003e20000002400 */
[----:B------:R-:W-:-:S02]  /*6110*/  ISETP.GE.AND P5, PT, R0, R20, PT ;  /* 0x000000140000720c */ /* 0x000fc40003fa6270 */
[----:B------:R-:W-:Y:S02]  /*6120*/  ISETP.GE.AND P4, PT, R0, R11, PT ;  /* 0x0000000b0000720c */ /* 0x000fe40003f86270 */
[----:B------:R-:W-:Y:S01]  /*6130*/  I2FP.F32.U32 R0, R0 ;  /* 0x0000000000007245 */ /* 0x000fe20000201000 */
[----:B------:R-:W-:Y:S01]  /*6140*/  HMMA.16816.F32.BF16 R12, R24, R14, R100 ;  /* 0x0000000e180c723c */ /* 0x000fe20000041864 */
[----:B------:R-:W-:-:S03]  /*6150*/  FSEL R98, R3, -INF , !P3 ;  /* 0xff80000003627808 */ /* 0x000fc60005800000 */
[C---:B------:R-:W-:Y:S01]  /*6160*/  FFMA.FTZ R8, R0.reuse, UR5, R199 ;  /* 0x0000000500087c23 */ /* 0x040fe200080100c7 */
[C---:B----4-:R-:W-:Y:S01]  /*6170*/  FFMA.FTZ R7, R0.reuse, UR5, R195 ;  /* 0x0000000500077c23 */ /* 0x050fe200080100c3 */
[C---:B------:R-:W-:Y:S01]  /*6180*/  FFMA.FTZ R6, R0.reuse, UR5, R191 ;  /* 0x0000000500067c23 */ /* 0x040fe200080100bf */
[----:B------:R-:W-:Y:S01]  /*6190*/  FFMA.FTZ R5, R0, UR5, R75 ;  /* 0x0000000500057c23 */ /* 0x000fe2000801004b */
[----:B------:R-:W-:Y:S01]  /*61a0*/  VIADD R0, R4, 0xffffffa1 ;  /* 0xffffffa104007836 */ /* 0x000fe20000000000 */
[----:B------:R-:W-:Y:S01]  /*61b0*/  FSEL R133, R8, -INF , !P1 ;  /* 0xff80000008857808 */ /* 0x000fe20004800000 */
[----:B------:R-:W-:Y:S01]  /*61c0*/  FMUL.FTZ R8, R39, UR4 ;  /* 0x0000000427087c20 */ /* 0x000fe20008410000 */
[----:B------:R-:W-:Y:S01]  /*61d0*/  FSEL R136, R7, -INF , !P2 ;  /* 0xff80000007887808 */ /* 0x000fe20005000000 */
[----:B-1----:R-:W-:Y:S01]  /*61e0*/  VIADD R2, R4, 0xffffffa0 ;  /* 0xffffffa004027836 */ /* 0x002fe20000000000 */
[----:B------:R-:W-:Y:S01]  /*61f0*/  FSEL R75, R6, -INF , !P5 ;  /* 0xff800000064b7808 */ /* 0x000fe20006800000 */
[----:B------:R-:W-:Y:S01]  /*6200*/  FMUL.FTZ R7, R37, UR4 ;  /* 0x0000000425077c20 */ /* 0x000fe20008410000 */
[----:B------:R-:W-:Y:S01]  /*6210*/  FSEL R79, R5, -INF , !P4 ;  /* 0xff800000054f7808 */ /* 0x000fe20006000000 */
[----:B------:R1:W-:Y:S01]  /*6220*/  MUFU.TANH R61, R8 ;  /* 0x00000008003d7308 */ /* 0x0003e20000002400 */
[----:B------:R-:W-:-:S02]  /*6230*/  ISETP.GE.AND P3, PT, R2, R10, PT ;  /* 0x0000000a0200720c */ /* 0x000fc40003f66270 */
[----:B------:R-:W-:Y:S01]  /*6240*/  ISETP.GE.AND P1, PT, R2, R9, PT ;  /* 0x000000090200720c */ /* 0x000fe20003f26270 */
[----:B------:R-:W-:Y:S01]  /*6250*/  FMUL.FTZ R12, R12, UR4 ;  /* 0x000000040c0c7c20 */ /* 0x000fe20008410000 */
[C---:B------:R-:W-:Y:S02]  /*6260*/  ISETP.GE.AND P2, PT, R2.reuse, R20, PT ;  /* 0x000000140200720c */ /* 0x040fe40003f46270 */
[----:B------:R-:W-:Y:S01]  /*6270*/  ISETP.GE.AND P5, PT, R2, R11, PT ;  /* 0x0000000b0200720c */ /* 0x000fe20003fa6270 */
[----:B------:R-:W-:Y:S01]  /*6280*/  MUFU.TANH R63, R7 ;  /* 0x00000007003f7308 */ /* 0x000fe20000002400 */
[----:B------:R-:W-:Y:S01]  /*6290*/  I2FP.F32.U32 R3, R2 ;  /* 0x0000000200037245 */ /* 0x000fe20000201000 */
[----:B------:R-:W-:Y:S01]  /*62a0*/  FMUL.FTZ R2, R36, UR4 ;  /* 0x0000000424027c20 */ /* 0x000fe20008410000 */
[----:B------:R-:W-:-:S03]  /*62b0*/  ISETP.GE.AND P4, PT, R0, R10, PT ;  /* 0x0000000a0000720c */ /* 0x000fc60003f86270 */
[C---:B------:R-:W-:Y:S01]  /*62c0*/  FFMA.FTZ R5, R3.reuse, UR5, R161 ;  /* 0x0000000503057c23 */ /* 0x040fe200080100a1 */
[----:B------:R-:W-:Y:S01]  /*62d0*/  FFMA.FTZ R6, R3, UR5, R190 ;  /* 0x0000000503067c23 */ /* 0x000fe200080100be */
[----:B------:R4:W-:Y:S01]  /*62e0*/  MUFU.TANH R60, R2 ;  /* 0x00000002003c7308 */ /* 0x0009e20000002400 */
[----:B-1----:R-:W-:Y:S02]  /*62f0*/  FMUL.FTZ R8, R19, UR4 ;  /* 0x0000000413087c20 */ /* 0x002fe40008410000 */
[----:B------:R-:W-:Y:S01]  /*6300*/  FSEL R163, R5, -INF , !P1 ;  /* 0xff80000005a37808 */ /* 0x000fe20004800000 */
[----:B------:R-:W-:Y:S01]  /*6310*/  FMUL.FTZ R5, R38, UR4 ;  /* 0x0000000426057c20 */ /* 0x000fe20008410000 */
[----:B------:R-:W-:Y:S02]  /*6320*/  FSEL R161, R6, -INF , !P3 ;  /* 0xff80000006a17808 */ /* 0x000fe40005800000 */
[C---:B------:R-:W-:Y:S01]  /*6330*/  ISETP.GE.AND P3, PT, R0.reuse, R9, PT ;  /* 0x000000090000720c */ /* 0x040fe20003f66270 */
[----:B------:R1:W2:Y:S01]  /*6340*/  MUFU.TANH R21, R5 ;  /* 0x0000000500157308 */ /* 0x0002a20000002400 */
[----:B------:R-:W-:-:S07]  /*6350*/  ISETP.GE.AND P1, PT, R0, R20, PT ;  /* 0x000000140000720c */ /* 0x000fce0003f26270 */
[----:B------:R5:W-:Y:S01]  /*6360*/  MUFU.TANH R58, R8 ;  /* 0x00000008003a7308 */ /* 0x000be20000002400 */
[C---:B----4-:R-:W-:Y:S01]  /*6370*/  FFMA.FTZ R2, R3.reuse, UR5, R158 ;  /* 0x0000000503027c23 */ /* 0x050fe2000801009e */
[----:B------:R-:W-:-:S04]  /*6380*/  FFMA.FTZ R3, R3, UR5, R157 ;  /* 0x0000000503037c23 */ /* 0x000fc8000801009d */
[----:B------:R-:W-:Y:S02]  /*6390*/  FSEL R146, R2, -INF , !P2 ;  /* 0xff80000002927808 */ /* 0x000fe40005000000 */
[----:B------:R-:W-:Y:S01]  /*63a0*/  MUFU.TANH R54, R12 ;  /* 0x0000000c00367308 */ /* 0x000fe20000002400 */
[----:B------:R-:W-:Y:S02]  /*63b0*/  I2FP.F32.U32 R2, R0 ;  /* 0x0000000000027245 */ /* 0x000fe40000201000 */
[----:B------:R-:W-:Y:S01]  /*63c0*/  ISETP.GE.AND P2, PT, R0, R11, PT ;  /* 0x0000000b0000720c */ /* 0x000fe20003f46270 */
[----:B------:R-:W-:Y:S01]  /*63d0*/  VIADD R0, R4, 0xffffffa8 ;  /* 0xffffffa804007836 */ /* 0x000fe20000000000 */
[----:B------:R-:W-:Y:S01]  /*63e0*/  FSEL R149, R3, -INF , !P5 ;  /* 0xff80000003957808 */ /* 0x000fe20006800000 */
[C---:B------:R-:W-:Y:S01]  /*63f0*/  FFMA.FTZ R6, R2.reuse, UR5, R189 ;  /* 0x0000000502067c23 */ /* 0x040fe200080100bd */
[C---:B------:R-:W-:Y:S01]  /*6400*/  FFMA.FTZ R7, R2.reuse, UR5, R192 ;  /* 0x0000000502077c23 */ /* 0x040fe200080100c0 */
[C---:B-1----:R-:W-:Y:S01]  /*6410*/  FFMA.FTZ R5, R2.reuse, UR5, R185 ;  /* 0x0000000502057c23 */ /* 0x042fe200080100b9 */
[----:B------:R-:W-:Y:S01]  /*6420*/  FFMA.FTZ R2, R2, UR5, R156 ;  /* 0x0000000502027c23 */ /* 0x000fe2000801009c */
[----:B------:R-:W-:Y:S01]  /*6430*/  I2FP.F32.U32 R3, R0 ;  /* 0x0000000000037245 */ /* 0x000fe20000201000 */
[----:B-----5:R-:W-:Y:S01]  /*6440*/  FMUL.FTZ R8, R35, UR4 ;  /* 0x0000000423087c20 */ /* 0x020fe20008410000 */
[----:B------:R-:W-:Y:S01]  /*6450*/  FSEL R158, R6, -INF , !P3 ;  /* 0xff800000069e7808 */ /* 0x000fe20005800000 */
[----:B------:R-:W-:Y:S01]  /*6460*/  FMUL.FTZ R6, R16, UR4 ;  /* 0x0000000410067c20 */ /* 0x000fe20008410000 */
[----:B------:R-:W-:Y:S01]  /*6470*/  FSEL R157, R7, -INF , !P4 ;  /* 0xff800000079d7808 */ /* 0x000fe20006000000 */
[----:B------:R-:W-:Y:S01]  /*6480*/  FMUL.FTZ R7, R17, UR4 ;  /* 0x0000000411077c20 */ /* 0x000fe20008410000 */
[----:B------:R-:W-:Y:S01]  /*6490*/  FSEL R140, R5, -INF , !P1 ;  /* 0xff800000058c7808 */ /* 0x000fe20004800000 */
[C---:B------:R-:W-:Y:S01]  /*64a0*/  FFMA.FTZ R5, R3.reuse, UR5, R183 ;  /* 0x0000000503057c23 */ /* 0x040fe200080100b7 */
[----:B------:R-:W-:Y:S01]  /*64b0*/  FSEL R143, R2, -INF , !P2 ;  /* 0xff800000028f7808 */ /* 0x000fe20005000000 */
[----:B------:R-:W-:Y:S01]  /*64c0*/  FFMA.FTZ R2, R3, UR5, R152 ;  /* 0x0000000503027c23 */ /* 0x000fe20008010098 */
[C---:B------:R-:W-:Y:S01]  /*64d0*/  ISETP.GE.AND P5, PT, R0.reuse, R10, PT ;  /* 0x0000000a0000720c */ /* 0x040fe20003fa6270 */
[----:B------:R1:W4:Y:S01]  /*64e0*/  MUFU.TANH R59, R6 ;  /* 0x00000006003b7308 */ /* 0x0003220000002400 */
[----:B------:R-:W-:-:S02]  /*64f0*/  ISETP.GE.AND P4, PT, R0, R9, PT ;  /* 0x000000090000720c */ /* 0x000fc40003f86270 */
[C---:B------:R-:W-:Y:S02]  /*6500*/  ISETP.GE.AND P3, PT, R0.reuse, R20, PT ;  /* 0x000000140000720c */ /* 0x040fe40003f66270 */
[----:B------:R-:W-:Y:S01]  /*6510*/  ISETP.GE.AND P1, PT, R0, R11, PT ;  /* 0x0000000b0000720c */ /* 0x000fe20003f26270 */
[----:B------:R-:W-:Y:S01]  /*6520*/  VIADD R0, R4, 0xffffffa9 ;  /* 0xffffffa904007836 */ /* 0x000fe20000000000 */
[----:B------:R-:W-:Y:S01]  /*6530*/  FSEL R156, R5, -INF , !P4 ;  /* 0xff800000059c7808 */ /* 0x000fe20006000000 */
[----:B------:R-:W-:Y:S01]  /*6540*/  FMUL.FTZ R5, R18, UR4 ;  /* 0x0000000412057c20 */ /* 0x000fe20008410000 */
[----:B------:R-:W-:Y:S01]  /*6550*/  FSEL R137, R2, -INF , !P3 ;  /* 0xff80000002897808 */ /* 0x000fe20005800000 */
[----:B------:R5:W-:Y:S01]  /*6560*/  MUFU.TANH R62, R7 ;  /* 0x00000007003e7308 */ /* 0x000be20000002400 */
[----:B------:R-:W-:Y:S01]  /*6570*/  I2FP.F32.U32 R2, R0 ;  /* 0x0000000000027245 */ /* 0x000fe20000201000 */
[----:B------:R-:W3:Y:S01]  /*6580*/  LDSM.16.M88.4 R16, [R72+0x7000] ;  /* 0x007000004810783b */ /* 0x000ee20000000200 */
[----:B------:R-:W-:Y:S01]  /*6590*/  ISETP.GE.AND P2, PT, R0, R10, PT ;  /* 0x0000000a0000720c */ /* 0x000fe20003f46270 */
[----:B------:R-:W-:-:S04]  /*65a0*/  DEPBAR.LE SB0, 0x0 ;  /* 0x000080000000791a */ /* 0x000fc80000000000 */
[C---:B-1----:R-:W-:Y:S01]  /*65b0*/  FFMA.FTZ R6, R3.reuse, UR5, R186 ;  /* 0x0000000503067c23 */ /* 0x042fe200080100ba */
[----:B------:R-:W-:Y:S01]  /*65c0*/  FFMA.FTZ R3, R3, UR5, R169 ;  /* 0x0000000503037c23 */ /* 0x000fe200080100a9 */
[----:B------:R-:W-:Y:S01]  /*65d0*/  ISETP.GE.AND P4, PT, R0, R20, PT ;  /* 0x000000140000720c */ /* 0x000fe20003f86270 */
[----:B------:R1:W4:Y:S01]  /*65e0*/  MUFU.TANH R56, R5 ;  /* 0x0000000500387308 */ /* 0x0003220000002400 */
[----:B------:R-:W-:Y:S01]  /*65f0*/  BAR.SYNC.DEFER_BLOCKING 0x0 ;  /* 0x0000000000007b1d */ /* 0x000fe20000010000 */
[----:B------:R-:W-:Y:S01]  /*6600*/  FSEL R152, R6, -INF , !P5 ;  /* 0xff80000006987808 */ /* 0x000fe20006800000 */
[----:B------:R-:W-:Y:S01]  /*6610*/  FFMA.FTZ R6, R2, UR5, R184 ;  /* 0x0000000502067c23 */ /* 0x000fe200080100b8 */
[C---:B------:R-:W-:Y:S02]  /*6620*/  ISETP.GE.AND P5, PT, R0.reuse, R9, PT ;  /* 0x000000090000720c */ /* 0x040fe40003fa6270 */
[----:B------:R-:W-:Y:S01]  /*6630*/  ISETP.GE.AND P3, PT, R0, R11, PT ;  /* 0x0000000b0000720c */ /* 0x000fe20003f66270 */
[----:B------:R-:W-:Y:S01]  /*6640*/  VIADD R0, R4, 0xffffffb0 ;  /* 0xffffffb004007836 */ /* 0x000fe20000000000 */
[----:B------:R-:W-:Y:S01]  /*6650*/  FSEL R139, R3, -INF , !P1 ;  /* 0xff800000038b7808 */ /* 0x000fe20004800000 */
[----:B------:R-:W-:Y:S01]  /*6660*/  FMUL.FTZ R3, R32, UR4 ;  /* 0x0000000420037c20 */ /* 0x000fe20008410000 */
[----:B-----5:R-:W-:Y:S01]  /*6670*/  FFMA.FTZ R7, R2, UR5, R187 ;  /* 0x0000000502077c23 */ /* 0x020fe200080100bb */
[----:B------:R-:W-:Y:S01]  /*6680*/  FSEL R151, R6, -INF , !P5 ;  /* 0xff80000006977808 */ /* 0x000fe20006800000 */
[----:B------:R-:W-:Y:S01]  /*6690*/  MUFU.TANH R50, R8 ;  /* 0x0000000800327308 */ /* 0x000fe20000002400 */
[----:B------:R-:W-:-:S02]  /*66a0*/  ISETP.GE.AND P1, PT, R0, R10, PT ;  /* 0x0000000a0000720c */ /* 0x000fc40003f26270 */
[----:B------:R-:W-:Y:S01]  /*66b0*/  FSEL R150, R7, -INF , !P2 ;  /* 0xff80000007967808 */ /* 0x000fe20005000000 */
[----:B------:R-:W-:Y:S01]  /*66c0*/  FMUL.FTZ R7, R34, UR4 ;  /* 0x0000000422077c20 */ /* 0x000fe20008410000 */
[----:B------:R-:W-:Y:S01]  /*66d0*/  ISETP.GE.AND P2, PT, R0, R9, PT ;  /* 0x000000090000720c */ /* 0x000fe20003f46270 */
[C---:B-1----:R-:W-:Y:S01]  /*66e0*/  FFMA.FTZ R5, R2.reuse, UR5, R181 ;  /* 0x0000000502057c23 */ /* 0x042fe200080100b5 */
[----:B------:R-:W-:Y:S01]  /*66f0*/  FFMA.FTZ R2, R2, UR5, R171 ;  /* 0x0000000502027c23 */ /* 0x000fe200080100ab */
[----:B------:R1:W5:Y:S01]  /*6700*/  MUFU.TANH R52, R3 ;  /* 0x0000000300347308 */ /* 0x0003620000002400 */
[----:B------:R-:W-:Y:S02]  /*6710*/  ISETP.GE.AND P5, PT, R0, R20, PT ;  /* 0x000000140000720c */ /* 0x000fe40003fa6270 */
[----:B------:R-:W-:Y:S01]  /*6720*/  FSEL R134, R5, -INF , !P4 ;  /* 0xff80000005867808 */ /* 0x000fe20006000000 */
[----:B------:R-:W-:Y:S01]  /*6730*/  FMUL.FTZ R5, R33, UR4 ;  /* 0x0000000421057c20 */ /* 0x000fe20008410000 */
[----:B------:R-:W-:-:S02]  /*6740*/  FSEL R135, R2, -INF , !P3 ;  /* 0xff80000002877808 */ /* 0x000fc40005800000 */
[----:B------:R-:W-:Y:S01]  /*6750*/  ISETP.GE.AND P4, PT, R0, R11, PT ;  /* 0x0000000b0000720c */ /* 0x000fe20003f86270 */
[----:B------:R2:W5:Y:S01]  /*6760*/  MUFU.TANH R55, R5 ;  /* 0x0000000500377308 */ /* 0x0005620000002400 */
[C---:B---3--:R-:W-:Y:S07]  /*6770*/  HMMA.16816.F32.BF16 R32, R24.reuse, R16, R176 ;  /* 0x000000101820723c */ /* 0x048fee00000418b0 */
[----:B------:R3:W5:Y:S01]  /*6780*/  MUFU.TANH R51, R7 ;  /* 0x0000000700337308 */ /* 0x0007620000002400 */
[----:B-1----:R-:W-:Y:S01]  /*6790*/  I2FP.F32.U32 R3, R0 ;  /* 0x0000000000037245 */ /* 0x002fe20000201000 */
[----:B------:R-:W-:Y:S01]  /*67a0*/  VIADD R0, R4, 0xffffffb1 ;  /* 0xffffffb104007836 */ /* 0x000fe20000000000 */
[----:B------:R-:W-:Y:S03]  /*67b0*/  HMMA.16816.F32.BF16 R36, R24, R18, R116 ;  /* 0x000000121824723c */ /* 0x000fe60000041874 */
[C---:B------:R-:W-:Y:S01]  /*67c0*/  FFMA.FTZ R2, R3.reuse, UR5, R160 ;  /* 0x0000000503027c23 */ /* 0x040fe200080100a0 */
[C---:B------:R-:W-:Y:S01]  /*67d0*/  FFMA.FTZ R6, R3.reuse, UR5, R180 ;  /* 0x0000000503067c23 */ /* 0x040fe200080100b4 */
[----:B------:R-:W-:Y:S01]  /*67e0*/  ISETP.GE.AND P3, PT, R0, R10, PT ;  /* 0x0000000a0000720c */ /* 0x000fe20003f66270 */
[C---:B--2---:R-:W-:Y:S01]  /*67f0*/  FFMA.FTZ R5, R3.reuse, UR5, R162 ;  /* 0x0000000503057c23 */ /* 0x044fe200080100a2 */
[----:B------:R-:W-:Y:S01]  /*6800*/  FFMA.FTZ R3, R3, UR5, R159 ;  /* 0x0000000503037c23 */ /* 0x000fe2000801009f */
[----:B------:R-:W-:-:S02]  /*6810*/  FSEL R162, R2, -INF , !P5 ;  /* 0xff80000002a27808 */ /* 0x000fc40006800000 */
[----:B------:R-:W-:Y:S02]  /*6820*/  I2FP.F32.U32 R2, R0 ;  /* 0x0000000000027245 */ /* 0x000fe40000201000 */
[----:B------:R-:W-:Y:S02]  /*6830*/  FSEL R186, R6, -INF , !P1 ;  /* 0xff80000006ba7808 */ /* 0x000fe40004800000 */
[----:B------:R-:W-:Y:S01]  /*6840*/  FSEL R188, R5, -INF , !P2 ;  /* 0xff80000005bc7808 */ /* 0x000fe20005000000 */
[----:B------:R-:W-:Y:S01]  /*6850*/  FFMA.FTZ R5, R2, UR5, R165 ;  /* 0x0000000502057c23 */ /* 0x000fe200080100a5 */
[----:B------:R-:W-:Y:S01]  /*6860*/  ISETP.GE.AND P1, PT, R0, R9, PT ;  /* 0x000000090000720c */ /* 0x000fe20003f26270 */
[----:B---3--:R-:W-:Y:S01]  /*6870*/  FFMA.FTZ R7, R2, UR5, R182 ;  /* 0x0000000502077c23 */ /* 0x008fe200080100b6 */
[----:B------:R-:W-:Y:S01]  /*6880*/  ISETP.GE.AND P2, PT, R0, R20, PT ;  /* 0x000000140000720c */ /* 0x000fe20003f46270 */
[----:B------:R-:W-:Y:S01]  /*6890*/  FFMA.FTZ R6, R2, UR5, R170 ;  /* 0x0000000502067c23 */ /* 0x000fe200080100aa */
[----:B------:R-:W-:Y:S01]  /*68a0*/  ISETP.GE.AND P5, PT, R0, R11, PT ;  /* 0x0000000b0000720c */ /* 0x000fe20003fa6270 */
[----:B------:R-:W-:Y:S01]  /*68b0*/  FFMA.FTZ R8, R2, UR5, R155 ;  /* 0x0000000502087c23 */ /* 0x000fe2000801009b */
[----:B------:R-:W-:-:S02]  /*68c0*/  IADD3 R0, PT, PT, R4, -0x48, RZ ;  /* 0xffffffb804007810 */ /* 0x000fc40007ffe0ff */
[----:B------:R-:W-:Y:S01]  /*68d0*/  FSEL R165, R3, -INF , !P4 ;  /* 0xff80000003a57808 */ /* 0x000fe20006000000 */
[----:B------:R-:W-:Y:S01]  /*68e0*/  FMUL.FTZ R3, R13, UR4 ;  /* 0x000000040d037c20 */ /* 0x000fe20008410000 */
[----:B------:R-:W-:Y:S02]  /*68f0*/  I2FP.F32.U32 R2, R0 ;  /* 0x0000000000027245 */ /* 0x000fe40000201000 */
        /* <DEDUP_REMOVED lines=8> */
[C---:B------:R-:W-:Y:S01]  /*6980*/  ISETP.GE.AND P3, PT, R0.reuse, R9, PT ;  /* 0x000000090000720c */ /* 0x040fe20003f66270 */
[----:B------:R2:W-:Y:S01]  /*6990*/  MUFU.TANH R49, R5 ;  /* 0x0000000500317308 */ /* 0x0005e20000002400 */
[C---:B------:R-:W-:Y:S01]  /*69a0*/  ISETP.GE.AND P1, PT, R0.reuse, R20, PT ;  /* 0x000000140000720c */ /* 0x040fe20003f26270 */
[----:B------:R-:W-:Y:S01]  /*69b0*/  HMMA.16816.F32.BF16 R12, R28, R16, R104 ;  /* 0x000000101c0c723c */ /* 0x000fe20000041868 */
[----:B------:R-:W-:Y:S01]  /*69c0*/  ISETP.GE.AND P2, PT, R0, R11, PT ;  /* 0x0000000b0000720c */ /* 0x000fe20003f46270 */
[----:B------:R-:W-:Y:S01]  /*69d0*/  VIADD R0, R4, 0xffffffb9 ;  /* 0xffffffb904007836 */ /* 0x000fe20000000000 */
[----:B------:R-:W-:Y:S01]  /*69e0*/  FSEL R160, R8, -INF , !P5 ;  /* 0xff80000008a07808 */ /* 0x000fe20006800000 */
[----:B------:R-:W-:Y:S01]  /*69f0*/  FMUL.FTZ R8, R43, UR4 ;  /* 0x000000042b087c20 */ /* 0x000fe20008410000 */
[----:B------:R-:W-:Y:S01]  /*6a00*/  FMUL.FTZ R16, R35, UR4 ;  /* 0x0000000423107c20 */ /* 0x000fe20008410000 */
[----:B------:R3:W-:Y:S01]  /*6a10*/  MUFU.TANH R53, R6 ;  /* 0x0000000600357308 */ /* 0x0007e20000002400 */
[----:B------:R-:W-:Y:S01]  /*6a20*/  ISETP.GE.AND P5, PT, R0, R10, PT ;  /* 0x0000000a0000720c */ /* 0x000fe20003fa6270 */
[----:B-1----:R-:W-:Y:S01]  /*6a30*/  FFMA.FTZ R3, R2, UR5, R46 ;  /* 0x0000000502037c23 */ /* 0x002fe2000801002e */
[----:B------:R-:W-:-:S04]  /*6a40*/  FMUL.FTZ R17, R38, UR4 ;  /* 0x0000000426117c20 */ /* 0x000fc80008410000 */
[----:B------:R-:W-:Y:S01]  /*6a50*/  FSEL R172, R3, -INF , !P4 ;  /* 0xff80000003ac7808 */ /* 0x000fe20006000000 */
[----:B------:R-:W-:Y:S01]  /*6a60*/  FFMA.FTZ R3, R2, UR5, R44 ;  /* 0x0000000502037c23 */ /* 0x000fe2000801002c */
[----:B------:R-:W-:Y:S01]  /*6a70*/  ISETP.GE.AND P4, PT, R0, R9, PT ;  /* 0x000000090000720c */ /* 0x000fe20003f86270 */
[C---:B--2---:R-:W-:Y:S01]  /*6a80*/  FFMA.FTZ R5, R2.reuse, UR5, R45 ;  /* 0x0000000502057c23 */ /* 0x044fe2000801002d */
[----:B------:R-:W-:Y:S01]  /*6a90*/  FFMA.FTZ R2, R2, UR5, R22 ;  /* 0x0000000502027c23 */ /* 0x000fe20008010016 */
[----:B------:R-:W-:Y:S01]  /*6aa0*/  HMMA.16816.F32.BF16 R44, R24, R76, R124 ;  /* 0x0000004c182c723c */ /* 0x000fe2000004187c */
[----:B------:R-:W-:Y:S01]  /*6ab0*/  FSEL R155, R3, -INF , !P1 ;  /* 0xff800000039b7808 */ /* 0x000fe20004800000 */
[----:B------:R1:W-:Y:S01]  /*6ac0*/  MUFU.TANH R48, R7 ;  /* 0x0000000700307308 */ /* 0x0003e20000002400 */
[----:B------:R-:W-:Y:S01]  /*6ad0*/  FSEL R173, R5, -INF , !P3 ;  /* 0xff80000005ad7808 */ /* 0x000fe20005800000 */
[----:B------:R-:W-:Y:S01]  /*6ae0*/  FMUL.FTZ R5, R40, UR4 ;  /* 0x0000000428057c20 */ /* 0x000fe20008410000 */
[----:B------:R-:W-:-:S02]  /*6af0*/  I2FP.F32.U32 R3, R0 ;  /* 0x0000000000037245 */ /* 0x000fc40000201000 */
[----:B------:R-:W-:Y:S02]  /*6b00*/  FSEL R126, R2, -INF , !P2 ;  /* 0xff800000027e7808 */ /* 0x000fe40005000000 */
[C---:B------:R-:W-:Y:S01]  /*6b10*/  ISETP.GE.AND P3, PT, R0.reuse, R20, PT ;  /* 0x000000140000720c */ /* 0x040fe20003f66270 */
[----:B------:R2:W5:Y:S01]  /*6b20*/  MUFU.TANH R26, R5 ;  /* 0x00000005001a7308 */ /* 0x0005620000002400 */
[----:B------:R-:W-:Y:S01]  /*6b30*/  ISETP.GE.AND P1, PT, R0, R11, PT ;  /* 0x0000000b0000720c */ /* 0x000fe20003f26270 */
[C---:B------:R-:W-:Y:S01]  /*6b40*/  FFMA.FTZ R2, R3.reuse, UR5, R164 ;  /* 0x0000000503027c23 */ /* 0x040fe200080100a4 */
[----:B------:R-:W-:Y:S02]  /*6b50*/  VIADD R0, R4, 0xffffffc0 ;  /* 0xffffffc004007836 */ /* 0x000fe40000000000 */
[----:B---3--:R-:W-:Y:S02]  /*6b60*/  FFMA.FTZ R6, R3, UR5, R168 ;  /* 0x0000000503067c23 */ /* 0x008fe400080100a8 */
[----:B------:R-:W-:Y:S01]  /*6b70*/  FSEL R125, R2, -INF , !P3 ;  /* 0xff800000027d7808 */ /* 0x000fe20005800000 */
[----:B------:R3:W-:Y:S02]  /*6b80*/  MUFU.TANH R41, R16 ;  /* 0x0000001000297308 */ /* 0x0007e40000002400 */
[----:B------:R-:W-:-:S02]  /*6b90*/  FSEL R164, R6, -INF , !P5 ;  /* 0xff80000006a47808 */ /* 0x000fc40006800000 */
[----:B------:R-:W-:Y:S02]  /*6ba0*/  I2FP.F32.U32 R2, R0 ;  /* 0x0000000000027245 */ /* 0x000fe40000201000 */
[C---:B------:R-:W-:Y:S02]  /*6bb0*/  ISETP.GE.AND P2, PT, R0.reuse, R10, PT ;  /* 0x0000000a0000720c */ /* 0x040fe40003f46270 */
[----:B------:R-:W-:Y:S01]  /*6bc0*/  ISETP.GE.AND P5, PT, R0, R9, PT ;  /* 0x000000090000720c */ /* 0x000fe20003fa6270 */
[----:B-1----:R-:W-:Y:S01]  /*6bd0*/  FFMA.FTZ R7, R2, UR5, R123 ;  /* 0x0000000502077c23 */ /* 0x002fe2000801007b */
[----:B------:R-:W-:Y:S01]  /*6be0*/  ISETP.GE.AND P3, PT, R0, R11, PT ;  /* 0x0000000b0000720c */ /* 0x000fe20003f66270 */
[C---:B--2---:R-:W-:Y:S01]  /*6bf0*/  FFMA.FTZ R5, R3.reuse, UR5, R167 ;  /* 0x0000000503057c23 */ /* 0x044fe200080100a7 */
[----:B------:R-:W-:Y:S01]  /*6c00*/  FFMA.FTZ R3, R3, UR5, R132 ;  /* 0x0000000503037c23 */ /* 0x000fe20008010084 */
[----:B------:R-:W-:Y:S01]  /*6c10*/  FFMA.FTZ R6, R2, UR5, R89 ;  /* 0x0000000502067c23 */ /* 0x000fe20008010059 */
[----:B------:R-:W-:Y:S01]  /*6c20*/  FSEL R202, R7, -INF , !P2 ;  /* 0xff80000007ca7808 */ /* 0x000fe20005000000 */
[----:B------:R-:W-:Y:S01]  /*6c30*/  FMUL.FTZ R7, R33, UR4 ;  /* 0x0000000421077c20 */ /* 0x000fe20008410000 */
[----:B------:R-:W-:Y:S01]  /*6c40*/  FSEL R167, R5, -INF , !P4 ;  /* 0xff80000005a77808 */ /* 0x000fe20006000000 */
[----:B------:R-:W-:Y:S01]  /*6c50*/  FMUL.FTZ R5, R42, UR4 ;  /* 0x000000042a057c20 */ /* 0x000fe20008410000 */
[----:B------:R-:W-:Y:S01]  /*6c60*/  ISETP.GE.AND P4, PT, R0, R20, PT ;  /* 0x000000140000720c */ /* 0x000fe20003f86270 */
[----:B------:R-:W-:Y:S01]  /*6c70*/  VIADD R0, R4, 0xffffffc1 ;  /* 0xffffffc104007836 */ /* 0x000fe20000000000 */
[----:B------:R-:W-:Y:S01]  /*6c80*/  FSEL R124, R3, -INF , !P1 ;  /* 0xff800000037c7808 */ /* 0x000fe20004800000 */
[----:B------:R1:W2:Y:S01]  /*6c90*/  MUFU.TANH R22, R5 ;  /* 0x0000000500167308 */ /* 0x0002a20000002400 */
[----:B------:R-:W-:Y:S01]  /*6ca0*/  FSEL R207, R6, -INF , !P5 ;  /* 0xff80000006cf7808 */ /* 0x000fe20006800000 */
[----:B------:R-:W-:Y:S01]  /*6cb0*/  FMUL.FTZ R6, R32, UR4 ;  /* 0x0000000420067c20 */ /* 0x000fe20008410000 */
[----:B------:R-:W-:Y:S01]  /*6cc0*/  I2FP.F32.U32 R3, R0 ;  /* 0x0000000000037245 */ /* 0x000fe20000201000 */
[----:B---3--:R-:W-:Y:S01]  /*6cd0*/  FMUL.FTZ R16, R15, UR4 ;  /* 0x000000040f107c20 */ /* 0x008fe20008410000 */
[----:B------:R-:W-:-:S02]  /*6ce0*/  ISETP.GE.AND P1, PT, R0, R10, PT ;  /* 0x0000000a0000720c */ /* 0x000fc40003f26270 */
[C---:B------:R-:W-:Y:S01]  /*6cf0*/  ISETP.GE.AND P2, PT, R0.reuse, R9, PT ;  /* 0x000000090000720c */ /* 0x040fe20003f46270 */
[----:B------:R3:W-:Y:S01]  /*6d00*/  MUFU.TANH R42, R6 ;  /* 0x00000006002a7308 */ /* 0x0007e20000002400 */
[----:B------:R-:W-:-:S07]  /*6d10*/  ISETP.GE.AND P5, PT, R0, R20, PT ;  /* 0x000000140000720c */ /* 0x000fce0003fa6270 */
[----:B------:R4:W-:Y:S01]  /*6d20*/  MUFU.TANH R43, R7 ;  /* 0x00000007002b7308 */ /* 0x0009e20000002400 */
[C---:B-1----:R-:W-:Y:S01]  /*6d30*/  FFMA.FTZ R5, R2.reuse, UR5, R88 ;  /* 0x0000000502057c23 */ /* 0x042fe20008010058 */
[----:B------:R-:W-:-:S04]  /*6d40*/  FFMA.FTZ R2, R2, UR5, R23 ;  /* 0x0000000502027c23 */ /* 0x000fc80008010017 */
[----:B------:R-:W-:Y:S01]  /*6d50*/  FSEL R174, R5, -INF , !P4 ;  /* 0xff80000005ae7808 */ /* 0x000fe20006000000 */
[C---:B------:R-:W-:Y:S01]  /*6d60*/  FFMA.FTZ R5, R3.reuse, UR5, R91 ;  /* 0x0000000503057c23 */ /* 0x040fe2000801005b */
[----:B------:R-:W-:Y:S01]  /*6d70*/  FSEL R175, R2, -INF , !P3 ;  /* 0xff80000002af7808 */ /* 0x000fe20005800000 */
[C---:B------:R-:W-:Y:S01]  /*6d80*/  FFMA.FTZ R2, R3.reuse, UR5, R90 ;  /* 0x0000000503027c23 */ /* 0x040fe2000801005a */
[----:B------:R-:W-:Y:S01]  /*6d90*/  ISETP.GE.AND P4, PT, R0, R11, PT ;  /* 0x0000000b0000720c */ /* 0x000fe20003f86270 */
[----:B------:R-:W-:Y:S02]  /*6da0*/  VIADD R0, R4, 0xffffffc8 ;  /* 0xffffffc804007836 */ /* 0x000fe40000000000 */
[----:B---3--:R-:W-:Y:S01]  /*6db0*/  FFMA.FTZ R6, R3, UR5, R166 ;  /* 0x0000000503067c23 */ /* 0x008fe200080100a6 */
[----:B------:R-:W-:Y:S01]  /*6dc0*/  FSEL R196, R5, -INF , !P2 ;  /* 0xff80000005c47808 */ /* 0x000fe20005000000 */
[----:B------:R-:W-:Y:S01]  /*6dd0*/  FMUL.FTZ R5, R34, UR4 ;  /* 0x0000000422057c20 */ /* 0x000fe20008410000 */
[----:B------:R-:W-:Y:S01]  /*6de0*/  FSEL R171, R2, -INF , !P5 ;  /* 0xff80000002ab7808 */ /* 0x000fe20006800000 */
[----:B------:R1:W3:Y:S01]  /*6df0*/  MUFU.TANH R23, R8 ;  /* 0x0000000800177308 */ /* 0x0002e20000002400 */
[----:B------:R-:W-:Y:S01]  /*6e00*/  I2FP.F32.U32 R2, R0 ;  /* 0x0000000000027245 */ /* 0x000fe20000201000 */
[----:B------:R-:W-:Y:S01]  /*6e10*/  FFMA.FTZ R3, R3, UR5, R85 ;  /* 0x0000000503037c23 */ /* 0x000fe20008010055 */
[----:B------:R-:W-:-:S02]  /*6e20*/  FSEL R191, R6, -INF , !P1 ;  /* 0xff80000006bf7808 */ /* 0x000fc40004800000 */
[----:B------:R-:W-:Y:S01]  /*6e30*/  ISETP.GE.AND P3, PT, R0, R10, PT ;  /* 0x0000000a0000720c */ /* 0x000fe20003f66270 */
[----:B----4-:R-:W-:Y:S01]  /*6e40*/  FFMA.FTZ R7, R2, UR5, R84 ;  /* 0x0000000502077c23 */ /* 0x010fe20008010054 */
[C---:B------:R-:W-:Y:S01]  /*6e50*/  ISETP.GE.AND P1, PT, R0.reuse, R9, PT ;  /* 0x000000090000720c */ /* 0x040fe20003f26270 */
[----:B------:R4:W3:Y:S01]  /*6e60*/  MUFU.TANH R25, R5 ;  /* 0x0000000500197308 */ /* 0x0008e20000002400 */
[----:B------:R-:W-:Y:S01]  /*6e70*/  ISETP.GE.AND P2, PT, R0, R20, PT ;  /* 0x000000140000720c */ /* 0x000fe20003f46270 */
[----:B------:R-:W-:Y:S01]  /*6e80*/  FFMA.FTZ R6, R2, UR5, R73 ;  /* 0x0000000502067c23 */ /* 0x000fe20008010049 */
[----:B------:R-:W-:Y:S01]  /*6e90*/  ISETP.GE.AND P5, PT, R0, R11, PT ;  /* 0x0000000b0000720c */ /* 0x000fe20003fa6270 */
[----:B------:R-:W-:Y:S01]  /*6ea0*/  VIADD R0, R4, 0xffffffc9 ;  /* 0xffffffc904007836 */ /* 0x000fe20000000000 */
[----:B------:R-:W-:Y:S01]  /*6eb0*/  FSEL R170, R3, -INF , !P4 ;  /* 0xff80000003aa7808 */ /* 0x000fe20006000000 */
[----:B------:R-:W-:Y:S01]  /*6ec0*/  FMUL.FTZ R3, R13, UR4 ;  /* 0x000000040d037c20 */ /* 0x000fe20008410000 */
[----:B------:R-:W-:Y:S01]  /*6ed0*/  FSEL R187, R7, -INF , !P3 ;  /* 0xff80000007bb7808 */ /* 0x000fe20005800000 */
[----:B------:R-:W-:Y:S01]  /*6ee0*/  FMUL.FTZ R7, R14, UR4 ;  /* 0x000000040e077c20 */ /* 0x000fe20008410000 */
[----:B------:R-:W-:Y:S01]  /*6ef0*/  FSEL R189, R6, -INF , !P1 ;  /* 0xff80000006bd7808 */ /* 0x000fe20004800000 */
[----:B-1----:R-:W-:Y:S01]  /*6f00*/  FFMA.FTZ R8, R2, UR5, R21 ;  /* 0x0000000502087c23 */ /* 0x002fe20008010015 */
[----:B------:R-:W-:Y:S01]  /*6f10*/  MUFU.TANH R40, R3 ;  /* 0x0000000300287308 */ /* 0x000fe20000002400 */
[----:B------:R-:W-:-:S02]  /*6f20*/  ISETP.GE.AND P4, PT, R0, R10, PT ;  /* 0x0000000a0000720c */ /* 0x000fc40003f86270 */
[C---:B------:R-:W-:Y:S02]  /*6f30*/  ISETP.GE.AND P3, PT, R0.reuse, R9, PT ;  /* 0x000000090000720c */ /* 0x040fe40003f66270 */
[----:B------:R-:W-:Y:S01]  /*6f40*/  ISETP.GE.AND P1, PT, R0, R20, PT ;  /* 0x000000140000720c */ /* 0x000fe20003f26270 */
[----:B----4-:R-:W-:Y:S01]  /*6f50*/  FFMA.FTZ R5, R2, UR5, R60 ;  /* 0x0000000502057c23 */ /* 0x010fe2000801003c */
[----:B------:R-:W-:Y:S01]  /*6f60*/  FMUL.FTZ R2, R12, UR4 ;  /* 0x000000040c027c20 */ /* 0x000fe20008410000 */
[----:B------:R-:W-:Y:S01]  /*6f70*/  FSEL R168, R8, -INF , !P5 ;  /* 0xff80000008a87808 */ /* 0x000fe20006800000 */
[----:B------:R-:W-:Y:S01]  /*6f80*/  HMMA.16816.F32.BF16 R12, R28, R18, R64 ;  /* 0x000000121c0c723c */ /* 0x000fe20000041840 */
[----:B------:R1:W-:Y:S01]  /*6f90*/  MUFU.TANH R21, R7 ;  /* 0x0000000700157308 */ /* 0x0003e20000002400 */
[----:B------:R-:W-:Y:S01]  /*6fa0*/  FSEL R166, R5, -INF , !P2 ;  /* 0xff80000005a67808 */ /* 0x000fe20005000000 */
[----:B------:R-:W-:Y:S01]  /*6fb0*/  FMUL.FTZ R18, R95, UR4 ;  /* 0x000000045f127c20 */ /* 0x000fe20008410000 */
[----:B------:R-:W-:-:S04]  /*6fc0*/  ISETP.GE.AND P2, PT, R0, R11, PT ;  /* 0x0000000b0000720c */ /* 0x000fc80003f46270 */
[----:B------:R-:W-:Y:S01]  /*6fd0*/  HMMA.16816.F32.BF16 R28, R28, R76, R68 ;  /* 0x0000004c1c1c723c */ /* 0x000fe20000041844 */
[----:B------:R4:W3:Y:S08]  /*6fe0*/  MUFU.TANH R34, R2 ;  /* 0x0000000200227308 */ /* 0x0008f00000002400 */
[----:B------:R5:W3:Y:S01]  /*6ff0*/  MUFU.TANH R35, R16 ;  /* 0x0000001000237308 */ /* 0x000ae20000002400 */
[----:B-1----:R-:W-:-:S07]  /*7000*/  FMUL.FTZ R7, R36, UR4 ;  /* 0x0000000424077c20 */ /* 0x002fce0008410000 */
[----:B------:R-:W1:Y:S01]  /*7010*/  MUFU.TANH R33, R7 ;  /* 0x0000000700217308 */ /* 0x000e620000002400 */
[----:B----4-:R-:W-:Y:S01]  /*7020*/  I2FP.F32.U32 R2, R0 ;  /* 0x0000000000027245 */ /* 0x010fe20000201000 */
[----:B------:R-:W-:Y:S02]  /*7030*/  VIADD R0, R4, 0xffffffd0 ;  /* 0xffffffd004007836 */ /* 0x000fe40000000000 */
[----:B------:R-:W-:Y:S02]  /*7040*/  FMUL.FTZ R31, R31, UR4 ;  /* 0x000000041f1f7c20 */ /* 0x000fe40008410000 */
[C---:B------:R-:W-:Y:S01]  /*7050*/  FFMA.FTZ R3, R2.reuse, UR5, R63 ;  /* 0x0000000502037c23 */ /* 0x040fe2000801003f */
[C---:B------:R-:W-:Y:S01]  /*7060*/  FFMA.FTZ R6, R2.reuse, UR5, R86 ;  /* 0x0000000502067c23 */ /* 0x040fe20008010056 */
[C---:B------:R-:W-:Y:S01]  /*7070*/  FFMA.FTZ R5, R2.reuse, UR5, R78 ;  /* 0x0000000502057c23 */ /* 0x040fe2000801004e */
[----:B------:R-:W-:Y:S01]  /*7080*/  FFMA.FTZ R2, R2, UR5, R61 ;  /* 0x0000000502027c23 */ /* 0x000fe2000801003d */
[----:B------:R-:W-:Y:S01]  /*7090*/  ISETP.GE.AND P5, PT, R0, R10, PT ;  /* 0x0000000a0000720c */ /* 0x000fe20003fa6270 */
[----:B------:R-:W4:Y:S01]  /*70a0*/  MUFU.TANH R27, R17 ;  /* 0x00000011001b7308 */ /* 0x000f220000002400 */
[----:B------:R-:W-:Y:S01]  /*70b0*/  FSEL R127, R3, -INF , !P1 ;  /* 0xff800000037f7808 */ /* 0x000fe20004800000 */
[----:B-----5:R-:W-:Y:S01]  /*70c0*/  FMUL.FTZ R16, R39, UR4 ;  /* 0x0000000427107c20 */ /* 0x020fe20008410000 */
[----:B------:R-:W-:-:S02]  /*70d0*/  I2FP.F32.U32 R3, R0 ;  /* 0x0000000000037245 */ /* 0x000fc40000201000 */
[----:B------:R-:W-:Y:S02]  /*70e0*/  FSEL R176, R6, -INF , !P4 ;  /* 0xff80000006b07808 */ /* 0x000fe40006000000 */
[----:B------:R-:W-:Y:S01]  /*70f0*/  FSEL R185, R5, -INF , !P3 ;  /* 0xff80000005b97808 */ /* 0x000fe20005800000 */
[C---:B------:R-:W-:Y:S01]  /*7100*/  FFMA.FTZ R6, R3.reuse, UR5, R59 ;  /* 0x0000000503067c23 */ /* 0x040fe2000801003b */
[----:B------:R-:W-:Y:S01]  /*7110*/  FSEL R73, R2, -INF , !P2 ;  /* 0xff80000002497808 */ /* 0x000fe20005000000 */
[C---:B------:R-:W-:Y:S01]  /*7120*/  FFMA.FTZ R5, R3.reuse, UR5, R56 ;  /* 0x0000000503057c23 */ /* 0x040fe20008010038 */
[C---:B------:R-:W-:Y:S01]  /*7130*/  ISETP.GE.AND P4, PT, R0.reuse, R9, PT ;  /* 0x000000090000720c */ /* 0x040fe20003f86270 */
[----:B------:R-:W-:Y:S01]  /*7140*/  FFMA.FTZ R2, R3, UR5, R52 ;  /* 0x0000000503027c23 */ /* 0x000fe20008010034 */
[C---:B------:R-:W-:Y:S01]  /*7150*/  ISETP.GE.AND P3, PT, R0.reuse, R20, PT ;  /* 0x000000140000720c */ /* 0x040fe20003f66270 */
[----:B------:R5:W-:Y:S01]  /*7160*/  MUFU.TANH R32, R16 ;  /* 0x0000001000207308 */ /* 0x000be20000002400 */
[----:B------:R-:W-:Y:S01]  /*7170*/  ISETP.GE.AND P1, PT, R0, R11, PT ;  /* 0x0000000b0000720c */ /* 0x000fe20003f26270 */
[----:B------:R-:W-:Y:S01]  /*7180*/  VIADD R0, R4, 0xffffffd1 ;  /* 0xffffffd104007836 */ /* 0x000fe20000000000 */
[----:B------:R-:W-:-:S02]  /*7190*/  FSEL R233, R6, -INF , !P5 ;  /* 0xff80000006e97808 */ /* 0x000fc40006800000 */
[----:B------:R-:W-:Y:S01]  /*71a0*/  FSEL R235, R5, -INF , !P4 ;  /* 0xff80000005eb7808 */ /* 0x000fe20006000000 */
[----:B------:R-:W-:Y:S01]  /*71b0*/  FMUL.FTZ R5, R37, UR4 ;  /* 0x0000000425057c20 */ /* 0x000fe20008410000 */
[----:B------:R-:W-:Y:S01]  /*71c0*/  FSEL R199, R2, -INF , !P3 ;  /* 0xff80000002c77808 */ /* 0x000fe20005800000 */
[----:B------:R-:W-:Y:S01]  /*71d0*/  VIADD R2, R4, 0xffffffd8 ;  /* 0xffffffd804027836 */ /* 0x000fe20000000000 */
[C---:B------:R-:W-:Y:S01]  /*71e0*/  ISETP.GE.AND P2, PT, R0.reuse, R10, PT ;  /* 0x0000000a0000720c */ /* 0x040fe20003f46270 */
[----:B------:R2:W-:Y:S01]  /*71f0*/  MUFU.TANH R36, R5 ;  /* 0x0000000500247308 */ /* 0x0005e20000002400 */
[C---:B------:R-:W-:Y:S02]  /*7200*/  ISETP.GE.AND P5, PT, R0.reuse, R9, PT ;  /* 0x000000090000720c */ /* 0x040fe40003fa6270 */
[C---:B------:R-:W-:Y:S02]  /*7210*/  ISETP.GE.AND P4, PT, R0.reuse, R20, PT ;  /* 0x000000140000720c */ /* 0x040fe40003f86270 */
[----:B------:R-:W-:-:S02]  /*7220*/  ISETP.GE.AND P3, PT, R0, R11, PT ;  /* 0x0000000b0000720c */ /* 0x000fc40003f66270 */
[----:B------:R-:W-:Y:S01]  /*7230*/  I2FP.F32.U32 R0, R0 ;  /* 0x0000000000007245 */ /* 0x000fe20000201000 */
[----:B-----5:R-:W-:Y:S01]  /*7240*/  FMUL.FTZ R16, R93, UR4 ;  /* 0x000000045d107c20 */ /* 0x020fe20008410000 */
[----:B------:R-:W-:Y:S03]  /*7250*/  MUFU.TANH R31, R31 ;  /* 0x0000001f001f7308 */ /* 0x000fe60000002400 */
[C---:B------:R-:W-:Y:S01]  /*7260*/  FFMA.FTZ R8, R0.reuse, UR5, R62 ;  /* 0x0000000500087c23 */ /* 0x040fe2000801003e */
[C---:B------:R-:W-:Y:S01]  /*7270*/  FFMA.FTZ R7, R0.reuse, UR5, R58 ;  /* 0x0000000500077c23 */ /* 0x040fe2000801003a */
[----:B------:R-:W-:-:S03]  /*7280*/  FFMA.FTZ R6, R0, UR5, R55 ;  /* 0x0000000500067c23 */ /* 0x000fc60008010037 */
[----:B------:R-:W-:Y:S01]  /*7290*/  FSEL R225, R8, -INF , !P2 ;  /* 0xff80000008e17808 */ /* 0x000fe20005000000 */
[----:B--2---:R-:W-:Y:S01]  /*72a0*/  FFMA.FTZ R5, R3, UR5, R51 ;  /* 0x0000000503057c23 */ /* 0x004fe20008010033 */
[----:B------:R-:W-:Y:S01]  /*72b0*/  FSEL R227, R7, -INF , !P5 ;  /* 0xff80000007e37808 */ /* 0x000fe20006800000 */
[----:B------:R-:W-:Y:S01]  /*72c0*/  FFMA.FTZ R3, R0, UR5, R50 ;  /* 0x0000000500037c23 */ /* 0x000fe20008010032 */
[----:B------:R-:W-:Y:S01]  /*72d0*/  FSEL R190, R6, -INF , !P4 ;  /* 0xff80000006be7808 */ /* 0x000fe20006000000 */
[----:B------:R-:W-:Y:S01]  /*72e0*/  FMUL.FTZ R7, R13, UR4 ;  /* 0x000000040d077c20 */ /* 0x000fe20008410000 */
[----:B------:R-:W-:Y:S01]  /*72f0*/  FSEL R200, R5, -INF , !P1 ;  /* 0xff80000005c87808 */ /* 0x000fe20004800000 */
[----:B------:R-:W-:Y:S01]  /*7300*/  FMUL.FTZ R5, R12, UR4 ;  /* 0x000000040c057c20 */ /* 0x000fe20008410000 */
[C---:B------:R-:W-:Y:S01]  /*7310*/  ISETP.GE.AND P1, PT, R2.reuse, R10, PT ;  /* 0x0000000a0200720c */ /* 0x040fe20003f26270 */
[----:B------:R-:W-:Y:S01]  /*7320*/  FMUL.FTZ R12, R15, UR4 ;  /* 0x000000040f0c7c20 */ /* 0x000fe20008410000 */
[C---:B------:R-:W-:Y:S01]  /*7330*/  ISETP.GE.AND P2, PT, R2.reuse, R9, PT ;  /* 0x000000090200720c */ /* 0x040fe20003f46270 */
[----:B------:R2:W5:Y:S01]  /*7340*/  MUFU.TANH R24, R5 ;  /* 0x0000000500187308 */ /* 0x0005620000002400 */
[----:B------:R-:W-:Y:S01]  /*7350*/  ISETP.GE.AND P5, PT, R2, R20, PT ;  /* 0x000000140200720c */ /* 0x000fe20003fa6270 */
[----:B------:R-:W-:Y:S01]  /*7360*/  FMUL.FTZ R13, R30, UR4 ;  /* 0x000000041e0d7c20 */ /* 0x000fe20008410000 */
[----:B------:R-:W-:-:S02]  /*7370*/  ISETP.GE.AND P4, PT, R2, R11, PT ;  /* 0x0000000b0200720c */ /* 0x000fc40003f86270 */
[----:B------:R-:W-:Y:S02]  /*7380*/  I2FP.F32.U32 R2, R2 ;  /* 0x0000000200027245 */ /* 0x000fe40000201000 */
[----:B------:R-:W-:Y:S01]  /*7390*/  FSEL R193, R3, -INF , !P3 ;  /* 0xff80000003c17808 */ /* 0x000fe20005800000 */
[----:B------:R-:W-:Y:S01]  /*73a0*/  MUFU.TANH R13, R13 ;  /* 0x0000000d000d7308 */ /* 0x000fe20000002400 */
[----:B------:R-:W-:Y:S01]  /*73b0*/  IADD3 R0, PT, PT, R4, -0x27, RZ ;  /* 0xffffffd904007810 */ /* 0x000fe20007ffe0ff */
[C---:B------:R-:W-:Y:S01]  /*73c0*/  FFMA.FTZ R6, R2.reuse, UR5, R54 ;  /* 0x0000000502067c23 */ /* 0x040fe20008010036 */
[----:B------:R-:W-:Y:S02]  /*73d0*/  FFMA.FTZ R3, R2, UR5, R26 ;  /* 0x0000000502037c23 */ /* 0x000fe4000801001a */
[----:B------:R-:W-:Y:S02]  /*73e0*/  ISETP.GE.AND P3, PT, R0, R10, PT ;  /* 0x0000000a0000720c */ /* 0x000fe40003f66270 */
[----:B------:R-:W-:Y:S01]  /*73f0*/  FSEL R218, R6, -INF , !P1 ;  /* 0xff80000006da7808 */ /* 0x000fe20004800000 */
[----:B------:R1:W-:Y:S01]  /*7400*/  MUFU.TANH R26, R7 ;  /* 0x00000007001a7308 */ /* 0x0003e20000002400 */
[----:B------:R-:W-:Y:S01]  /*7410*/  FSEL R177, R3, -INF , !P5 ;  /* 0xff80000003b17808 */ /* 0x000fe20006800000 */
[----:B--2---:R-:W-:Y:S01]  /*7420*/  FFMA.FTZ R5, R2, UR5, R49 ;  /* 0x0000000502057c23 */ /* 0x004fe20008010031 */
[----:B------:R-:W-:Y:S01]  /*7430*/  ISETP.GE.AND P1, PT, R0, R9, PT ;  /* 0x000000090000720c */ /* 0x000fe20003f26270 */
[----:B------:R-:W-:Y:S01]  /*7440*/  FFMA.FTZ R3, R2, UR5, R22 ;  /* 0x0000000502037c23 */ /* 0x000fe20008010016 */
[----:B------:R-:W-:Y:S01]  /*7450*/  ISETP.GE.AND P5, PT, R0, R11, PT ;  /* 0x0000000b0000720c */ /* 0x000fe20003fa6270 */
[----:B------:R-:W-:Y:S01]  /*7460*/  VIADD R2, R4, 0xffffffe0 ;  /* 0xffffffe004027836 */ /* 0x000fe20000000000 */
[----:B------:R-:W-:Y:S01]  /*7470*/  FSEL R219, R5, -INF , !P2 ;  /* 0xff80000005db7808 */ /* 0x000fe20005000000 */
[----:B------:R-:W-:Y:S01]  /*7480*/  FMUL.FTZ R5, R14, UR4 ;  /* 0x000000040e057c20 */ /* 0x000fe20008410000 */
[----:B------:R-:W-:-:S02]  /*7490*/  ISETP.GE.AND P2, PT, R0, R20, PT ;  /* 0x000000140000720c */ /* 0x000fc40003f46270 */
[----:B------:R-:W-:Y:S01]  /*74a0*/  I2FP.F32.U32 R0, R0 ;  /* 0x0000000000007245 */ /* 0x000fe20000201000 */
[----:B------:R2:W5:Y:S01]  /*74b0*/  MUFU.TANH R14, R5 ;  /* 0x00000005000e7308 */ /* 0x0005620000002400 */
[----:B------:R-:W-:Y:S01]  /*74c0*/  FSEL R179, R3, -INF , !P4 ;  /* 0xff80000003b37808 */ /* 0x000fe20006000000 */
[----:B------:R-:W-:Y:S01]  /*74d0*/  FMUL.FTZ R3, R44, UR4 ;  /* 0x000000042c037c20 */ /* 0x000fe20008410000 */
[----:B------:R-:W-:Y:S01]  /*74e0*/  ISETP.GE.AND P4, PT, R2, R10, PT ;  /* 0x0000000a0200720c */ /* 0x000fe20003f86270 */
[C---:B------:R-:W-:Y:S01]  /*74f0*/  FFMA.FTZ R6, R0.reuse, UR5, R53 ;  /* 0x0000000500067c23 */ /* 0x040fe20008010035 */
[C---:B---3--:R-:W-:Y:S01]  /*7500*/  FFMA.FTZ R8, R0.reuse, UR5, R23 ;  /* 0x0000000500087c23 */ /* 0x048fe20008010017 */
[----:B-1----:R-:W-:Y:S02]  /*7510*/  FFMA.FTZ R7, R0, UR5, R57 ;  /* 0x0000000500077c23 */ /* 0x002fe40008010039 */
[----:B------:R1:W-:Y:S01]  /*7520*/  MUFU.TANH R22, R3 ;  /* 0x0000000300167308 */ /* 0x0003e20000002400 */
[----:B------:R-:W-:-:S02]  /*7530*/  FSEL R211, R6, -INF , !P1 ;  /* 0xff80000006d37808 */ /* 0x000fc40004800000 */
[----:B------:R-:W-:Y:S01]  /*7540*/  FSEL R209, R7, -INF , !P3 ;  /* 0xff80000007d17808 */ /* 0x000fe20005800000 */
[----:B------:R-:W-:Y:S01]  /*7550*/  FMUL.FTZ R7, R46, UR4 ;  /* 0x000000042e077c20 */ /* 0x000fe20008410000 */
[C---:B------:R-:W-:Y:S02]  /*7560*/  ISETP.GE.AND P3, PT, R2.reuse, R9, PT ;  /* 0x000000090200720c */ /* 0x040fe40003f66270 */
[----:B------:R-:W-:Y:S01]  /*7570*/  ISETP.GE.AND P1, PT, R2, R20, PT ;  /* 0x000000140200720c */ /* 0x000fe20003f26270 */
[----:B------:R3:W-:Y:S01]  /*7580*/  MUFU.TANH R19, R7 ;  /* 0x0000000700137308 */ /* 0x0007e20000002400 */
[----:B------:R-:W-:Y:S01]  /*7590*/  FSEL R178, R8, -INF , !P5 ;  /* 0xff80000008b27808 */ /* 0x000fe20006800000 */
[----:B--2---:R-:W-:Y:S01]  /*75a0*/  FFMA.FTZ R5, R0, UR5, R48 ;  /* 0x0000000500057c23 */ /* 0x004fe20008010030 */
[----:B------:R-:W-:Y:S02]  /*75b0*/  VIADD R0, R4, 0xffffffe1 ;  /* 0xffffffe104007836 */ /* 0x000fe40000000000 */
[----:B------:R-:W-:-:S02]  /*75c0*/  FMUL.FTZ R8, R29, UR4 ;  /* 0x000000041d087c20 */ /* 0x000fc40008410000 */
[----:B------:R-:W-:Y:S01]  /*75d0*/  FSEL R68, R5, -INF , !P2 ;  /* 0xff80000005447808 */ /* 0x000fe20005000000 */
[----:B------:R2:W5:Y:S01]  /*75e0*/  MUFU.TANH R23, R12 ;  /* 0x0000000c00177308 */ /* 0x0005620000002400 */
[----:B------:R-:W-:Y:S01]  /*75f0*/  ISETP.GE.AND P2, PT, R2, R11, PT ;  /* 0x0000000b0200720c */ /* 0x000fe20003f46270 */
[----:B-1----:R-:W-:Y:S01]  /*7600*/  FMUL.FTZ R3, R45, UR4 ;  /* 0x000000042d037c20 */ /* 0x002fe20008410000 */
[----:B------:R-:W-:Y:S02]  /*7610*/  I2FP.F32.U32 R2, R2 ;  /* 0x0000000200027245 */ /* 0x000fe40000201000 */
[----:B------:R-:W-:-:S03]  /*7620*/  ISETP.GE.AND P5, PT, R0, R10, PT ;  /* 0x0000000a0000720c */ /* 0x000fc60003fa6270 */
[C---:B------:R-:W-:Y:S01]  /*7630*/  FFMA.FTZ R5, R2.reuse, UR5, R25 ;  /* 0x0000000502057c23 */ /* 0x040fe20008010019 */
[----:B------:R-:W-:Y:S01]  /*7640*/  FFMA.FTZ R6, R2, UR5, R42 ;  /* 0x0000000502067c23 */ /* 0x000fe2000801002a */
[----:B------:R1:W-:Y:S01]  /*7650*/  MUFU.TANH R25, R3 ;  /* 0x0000000300197308 */ /* 0x0003e20000002400 */
[----:B---3--:R-:W-:Y:S02]  /*7660*/  FMUL.FTZ R7, R28, UR4 ;  /* 0x000000041c077c20 */ /* 0x008fe40008410000 */
[----:B------:R-:W-:Y:S02]  /*7670*/  FSEL R231, R5, -INF , !P3 ;  /* 0xff80000005e77808 */ /* 0x000fe40005800000 */
[----:B------:R-:W-:Y:S02]  /*7680*/  FSEL R205, R6, -INF , !P4 ;  /* 0xff80000006cd7808 */ /* 0x000fe40006000000 */
[C---:B------:R-:W-:Y:S01]  /*7690*/  ISETP.GE.AND P4, PT, R0.reuse, R9, PT ;  /* 0x000000090000720c */ /* 0x040fe20003f86270 */
[----:B------:R-:W3:Y:S01]  /*76a0*/  MUFU.TANH R15, R7 ;  /* 0x00000007000f7308 */ /* 0x000ee20000002400 */
[----:B------:R-:W-:Y:S01]  /*76b0*/  ISETP.GE.AND P3, PT, R0, R20, PT ;  /* 0x000000140000720c */ /* 0x000fe20003f66270 */
[----:B--2---:R-:W-:-:S06]  /*76c0*/  FMUL.FTZ R12, R47, UR4 ;  /* 0x000000042f0c7c20 */ /* 0x004fcc0008410000 */
[----:B------:R2:W3:Y:S01]  /*76d0*/  MUFU.TANH R17, R8 ;  /* 0x0000000800117308 */ /* 0x0004e20000002400 */
[C---:B-1----:R-:W-:Y:S01]  /*76e0*/  FFMA.FTZ R3, R2.reuse, UR5, R34 ;  /* 0x0000000502037c23 */ /* 0x042fe20008010022 */
[----:B------:R-:W-:-:S04]  /*76f0*/  FFMA.FTZ R2, R2, UR5, R21 ;  /* 0x0000000502027c23 */ /* 0x000fc80008010015 */
[----:B------:R-:W-:Y:S02]  /*7700*/  FSEL R224, R3, -INF , !P1 ;  /* 0xff80000003e07808 */ /* 0x000fe40004800000 */
[----:B------:R-:W1:Y:S01]  /*7710*/  MUFU.TANH R21, R12 ;  /* 0x0000000c00157308 */ /* 0x000e620000002400 */
[----:B------:R-:W-:Y:S02]  /*7720*/  I2FP.F32.U32 R3, R0 ;  /* 0x0000000000037245 */ /* 0x000fe40000201000 */
[----:B------:R-:W-:Y:S02]  /*7730*/  FSEL R226, R2, -INF , !P2 ;  /* 0xff80000002e27808 */ /* 0x000fe40005000000 */
[----:B------:R-:W-:Y:S01]  /*7740*/  ISETP.GE.AND P1, PT, R0, R11, PT ;  /* 0x0000000b0000720c */ /* 0x000fe20003f26270 */
[C---:B------:R-:W-:Y:S01]  /*7750*/  FFMA.FTZ R2, R3.reuse, UR5, R40 ;  /* 0x0000000503027c23 */ /* 0x040fe20008010028 */
[----:B------:R-:W-:Y:S02]  /*7760*/  VIADD R0, R4, 0xffffffe8 ;  /* 0xffffffe804007836 */ /* 0x000fe40000000000 */
[C---:B------:R-:W-:Y:S01]  /*7770*/  FFMA.FTZ R6, R3.reuse, UR5, R43 ;  /* 0x0000000503067c23 */ /* 0x040fe2000801002b */
[C---:B------:R-:W-:Y:S01]  /*7780*/  FFMA.FTZ R5, R3.reuse, UR5, R41 ;  /* 0x0000000503057c23 */ /* 0x040fe20008010029 */
[----:B------:R-:W-:Y:S01]  /*7790*/  FFMA.FTZ R3, R3, UR5, R35 ;  /* 0x0000000503037c23 */ /* 0x000fe20008010023 */
[----:B------:R-:W-:Y:S01]  /*77a0*/  FSEL R221, R2, -INF , !P3 ;  /* 0xff80000002dd7808 */ /* 0x000fe20005800000 */
[----:B--2---:R-:W-:Y:S01]  /*77b0*/  FMUL.FTZ R8, R99, UR4 ;  /* 0x0000000463087c20 */ /* 0x004fe20008410000 */
[----:B------:R-:W-:-:S02]  /*77c0*/  FSEL R195, R6, -INF , !P5 ;  /* 0xff80000006c37808 */ /* 0x000fc40006800000 */
[----:B------:R-:W-:Y:S01]  /*77d0*/  FSEL R223, R5, -INF , !P4 ;  /* 0xff80000005df7808 */ /* 0x000fe20006000000 */
[----:B------:R-:W-:Y:S01]  /*77e0*/  MUFU.TANH R12, R8 ;  /* 0x00000008000c7308 */ /* 0x000fe20000002400 */
[----:B------:R-:W-:Y:S02]  /*77f0*/  I2FP.F32.U32 R2, R0 ;  /* 0x0000000000027245 */ /* 0x000fe40000201000 */
[C---:B------:R-:W-:Y:S02]  /*7800*/  ISETP.GE.AND P2, PT, R0.reuse, R10, PT ;  /* 0x0000000a0000720c */ /* 0x040fe40003f46270 */
[----:B------:R-:W-:Y:S01]  /*7810*/  ISETP.GE.AND P5, PT, R0, R9, PT ;  /* 0x000000090000720c */ /* 0x000fe20003fa6270 */
[----:B------:R-:W-:Y:S01]  /*7820*/  FFMA.FTZ R7, R2, UR5, R33 ;  /* 0x0000000502077c23 */ /* 0x000fe20008010021 */
[----:B------:R-:W-:Y:S01]  /*7830*/  ISETP.GE.AND P4, PT, R0, R20, PT ;  /* 0x000000140000720c */ /* 0x000fe20003f86270 */
[----:B----4-:R-:W-:Y:S01]  /*7840*/  FFMA.FTZ R6, R2, UR5, R27 ;  /* 0x0000000502067c23 */ /* 0x010fe2000801001b */
[----:B------:R-:W-:Y:S01]  /*7850*/  ISETP.GE.AND P3, PT, R0, R11, PT ;  /* 0x0000000b0000720c */ /* 0x000fe20003f66270 */
[----:B------:R-:W-:-:S02]  /*7860*/  VIADD R0, R4, 0xffffffe9 ;  /* 0xffffffe904007836 */ /* 0x000fc40000000000 */
[C---:B-----5:R-:W-:Y:S01]  /*7870*/  FFMA.FTZ R5, R2.reuse, UR5, R24 ;  /* 0x0000000502057c23 */ /* 0x060fe20008010018 */
[----:B------:R-:W-:Y:S01]  /*7880*/  FFMA.FTZ R2, R2, UR5, R14 ;  /* 0x0000000502027c23 */ /* 0x000fe2000801000e */
[----:B------:R-:W-:Y:S02]  /*7890*/  FSEL R222, R3, -INF , !P1 ;  /* 0xff80000003de7808 */ /* 0x000fe40004800000 */
[----:B------:R-:W-:Y:S02]  /*78a0*/  I2FP.F32.U32 R3, R0 ;  /* 0x0000000000037245 */ /* 0x000fe40000201000 */
[----:B------:R-:W-:Y:S01]  /*78b0*/  FSEL R192, R7, -INF , !P2 ;  /* 0xff80000007c07808 */ /* 0x000fe20005000000 */
[----:B------:R-:W-:Y:S01]  /*78c0*/  FMUL.FTZ R7, R97, UR4 ;  /* 0x0000000461077c20 */ /* 0x000fe20008410000 */
[----:B------:R-:W-:Y:S01]  /*78d0*/  FSEL R217, R6, -INF , !P5 ;  /* 0xff80000006d97808 */ /* 0x000fe20006800000 */
[----:B------:R-:W-:Y:S01]  /*78e0*/  FFMA.FTZ R6, R3, UR5, R36 ;  /* 0x0000000503067c23 */ /* 0x000fe20008010024 */
[----:B------:R-:W-:Y:S01]  /*78f0*/  FSEL R216, R5, -INF , !P4 ;  /* 0xff80000005d87808 */ /* 0x000fe20006000000 */
[C---:B------:R-:W-:Y:S01]  /*7900*/  FFMA.FTZ R5, R3.reuse, UR5, R32 ;  /* 0x0000000503057c23 */ /* 0x040fe20008010020 */
[----:B------:R-:W-:Y:S01]  /*7910*/  FSEL R220, R2, -INF , !P3 ;  /* 0xff80000002dc7808 */ /* 0x000fe20005800000 */
[C---:B------:R-:W-:Y:S01]  /*7920*/  FFMA.FTZ R2, R3.reuse, UR5, R26 ;  /* 0x0000000503027c23 */ /* 0x040fe2000801001a */
[C---:B------:R-:W-:Y:S01]  /*7930*/  ISETP.GE.AND P1, PT, R0.reuse, R10, PT ;  /* 0x0000000a0000720c */ /* 0x040fe20003f26270 */
[----:B------:R2:W4:Y:S01]  /*7940*/  MUFU.TANH R14, R7 ;  /* 0x00000007000e7308 */ /* 0x0005220000002400 */
[C---:B------:R-:W-:Y:S01]  /*7950*/  ISETP.GE.AND P2, PT, R0.reuse, R9, PT ;  /* 0x000000090000720c */ /* 0x040fe20003f46270 */
[----:B------:R-:W-:Y:S01]  /*7960*/  FFMA.FTZ R3, R3, UR5, R23 ;  /* 0x0000000503037c23 */ /* 0x000fe20008010017 */
[----:B------:R-:W-:-:S02]  /*7970*/  ISETP.GE.AND P5, PT, R0, R20, PT ;  /* 0x000000140000720c */ /* 0x000fc40003fa6270 */
[----:B------:R-:W-:Y:S01]  /*7980*/  ISETP.GE.AND P4, PT, R0, R11, PT ;  /* 0x0000000b0000720c */ /* 0x000fe20003f86270 */
[----:B------:R-:W-:Y:S01]  /*7990*/  VIADD R0, R4, 0xfffffff0 ;  /* 0xfffffff004007836 */ /* 0x000fe20000000000 */
[----:B------:R-:W-:Y:S02]  /*79a0*/  FSEL R213, R2, -INF , !P5 ;  /* 0xff80000002d57808 */ /* 0x000fe40006800000 */
[----:B------:R-:W-:Y:S02]  /*79b0*/  FSEL R183, R6, -INF , !P1 ;  /* 0xff80000006b77808 */ /* 0x000fe40004800000 */
[----:B------:R-:W-:Y:S02]  /*79c0*/  I2FP.F32.U32 R2, R0 ;  /* 0x0000000000027245 */ /* 0x000fe40000201000 */
[----:B------:R-:W-:Y:S02]  /*79d0*/  ISETP.GE.AND P3, PT, R0, R10, PT ;  /* 0x0000000a0000720c */ /* 0x000fe40003f66270 */
[----:B------:R-:W-:Y:S01]  /*79e0*/  FSEL R210, R5, -INF , !P2 ;  /* 0xff80000005d27808 */ /* 0x000fe20005000000 */
[----:B------:R-:W-:Y:S01]  /*79f0*/  FFMA.FTZ R6, R2, UR5, R19 ;  /* 0x0000000502067c23 */ /* 0x000fe20008010013 */
[----:B------:R-:W-:Y:S01]  /*7a00*/  ISETP.GE.AND P1, PT, R0, R9, PT ;  /* 0x000000090000720c */ /* 0x000fe20003f26270 */
[----:B--2---:R-:W-:Y:S01]  /*7a10*/  FFMA.FTZ R7, R2, UR5, R22 ;  /* 0x0000000502077c23 */ /* 0x004fe20008010016 */
[----:B------:R-:W-:Y:S01]  /*7a20*/  ISETP.GE.AND P2, PT, R0, R20, PT ;  /* 0x000000140000720c */ /* 0x000fe20003f46270 */
[----:B---3--:R-:W-:Y:S01]  /*7a30*/  FFMA.FTZ R8, R2, UR5, R15 ;  /* 0x0000000502087c23 */ /* 0x008fe2000801000f */
[----:B------:R-:W-:Y:S01]  /*7a40*/  ISETP.GE.AND P5, PT, R0, R11, PT ;  /* 0x0000000b0000720c */ /* 0x000fe20003fa6270 */
[----:B------:R-:W-:Y:S01]  /*7a50*/  VIADD R0, R4, 0xfffffff1 ;  /* 0xfffffff104007836 */ /* 0x000fe20000000000 */
[----:B------:R-:W-:Y:S01]  /*7a60*/  FSEL R181, R7, -INF , !P3 ;  /* 0xff80000007b57808 */ /* 0x000fe20005800000 */
[----:B------:R-:W-:Y:S01]  /*7a70*/  FFMA.FTZ R5, R2, UR5, R13 ;  /* 0x0000000502057c23 */ /* 0x000fe2000801000d */
[----:B------:R-:W2:Y:S01]  /*7a80*/  MUFU.TANH R7, R16 ;  /* 0x0000001000077308 */ /* 0x000ea20000002400 */
[----:B------:R-:W-:Y:S01]  /*7a90*/  FSEL R201, R6, -INF , !P1 ;  /* 0xff80000006c97808 */ /* 0x000fe20004800000 */
[----:B------:R-:W-:Y:S01]  /*7aa0*/  VIADD R2, R4, 0xfffffff9 ;  /* 0xfffffff904027836 */ /* 0x000fe20000000000 */
[----:B------:R-:W-:-:S02]  /*7ab0*/  FSEL R215, R3, -INF , !P4 ;  /* 0xff80000003d77808 */ /* 0x000fc40006000000 */
[----:B------:R-:W-:Y:S02]  /*7ac0*/  I2FP.F32.U32 R3, R0 ;  /* 0x0000000000037245 */ /* 0x000fe40000201000 */
[----:B------:R-:W-:Y:S01]  /*7ad0*/  FSEL R208, R8, -INF , !P2 ;  /* 0xff80000008d07808 */ /* 0x000fe20005000000 */
[----:B------:R-:W3:Y:S01]  /*7ae0*/  MUFU.TANH R6, R18 ;  /* 0x0000001200067308 */ /* 0x000ee20000002400 */
[C---:B------:R-:W-:Y:S01]  /*7af0*/  ISETP.GE.AND P4, PT, R0.reuse, R10, PT ;  /* 0x0000000a0000720c */ /* 0x040fe20003f86270 */
[C---:B------:R-:W-:Y:S01]  /*7b00*/  FFMA.FTZ R4, R3.reuse, UR5, R17 ;  /* 0x0000000503047c23 */ /* 0x040fe20008010011 */
[C---:B------:R-:W-:Y:S02]  /*7b10*/  ISETP.GE.AND P3, PT, R0.reuse, R9, PT ;  /* 0x000000090000720c */ /* 0x040fe40003f66270 */
[C---:B------:R-:W-:Y:S02]  /*7b20*/  ISETP.GE.AND P1, PT, R0.reuse, R20, PT ;  /* 0x000000140000720c */ /* 0x040fe40003f26270 */
[----:B------:R-:W-:Y:S01]  /*7b30*/  ISETP.GE.AND P2, PT, R0, R11, PT ;  /* 0x0000000b0000720c */ /* 0x000fe20003f46270 */
[----:B------:R-:W-:Y:S01]  /*7b40*/  FFMA.FTZ R0, R3, UR5, R25 ;  /* 0x0000000503007c23 */ /* 0x000fe20008010019 */
[----:B------:R-:W-:Y:S01]  /*7b50*/  FSEL R214, R5, -INF , !P5 ;  /* 0xff80000005d67808 */ /* 0x000fe20006800000 */
[C---:B-1----:R-:W-:Y:S01]  /*7b60*/  FFMA.FTZ R5, R3.reuse, UR5, R21 ;  /* 0x0000000503057c23 */ /* 0x042fe20008010015 */
[----:B------:R-:W-:Y:S01]  /*7b70*/  FSEL R204, R4, -INF , !P1 ;  /* 0xff80000004cc7808 */ /* 0x000fe20004800000 */
[----:B------:R-:W-:Y:S01]  /*7b80*/  FFMA.FTZ R3, R3, UR5, R31 ;  /* 0x0000000503037c23 */ /* 0x000fe2000801001f */
[----:B------:R-:W-:-:S02]  /*7b90*/  FSEL R180, R0, -INF , !P4 ;  /* 0xff80000000b47808 */ /* 0x000fc40006000000 */
[----:B------:R-:W-:Y:S02]  /*7ba0*/  I2FP.F32.U32 R0, R2 ;  /* 0x0000000200007245 */ /* 0x000fe40000201000 */
[----:B------:R-:W-:Y:S02]  /*7bb0*/  FSEL R198, R5, -INF , !P3 ;  /* 0xff80000005c67808 */ /* 0x000fe40005800000 */
[----:B------:R-:W-:Y:S01]  /*7bc0*/  ISETP.GE.AND P5, PT, R2, R10, PT ;  /* 0x0000000a0200720c */ /* 0x000fe20003fa6270 */
[----:B----4-:R-:W-:Y:S01]  /*7bd0*/  FFMA.FTZ R5, R0, UR5, R14 ;  /* 0x0000000500057c23 */ /* 0x010fe2000801000e */
[----:B------:R-:W-:Y:S01]  /*7be0*/  ISETP.GE.AND P4, PT, R2, R9, PT ;  /* 0x000000090200720c */ /* 0x000fe20003f86270 */
[----:B------:R-:W-:Y:S01]  /*7bf0*/  FFMA.FTZ R4, R0, UR5, R12 ;  /* 0x0000000500047c23 */ /* 0x000fe2000801000c */
[C---:B------:R-:W-:Y:S02]  /*7c00*/  ISETP.GE.AND P3, PT, R2.reuse, R20, PT ;  /* 0x000000140200720c */ /* 0x040fe40003f66270 */
[----:B------:R-:W-:Y:S01]  /*7c10*/  ISETP.GE.AND P1, PT, R2, R11, PT ;  /* 0x0000000b0200720c */ /* 0x000fe20003f26270 */
[C---:B--2---:R-:W-:Y:S01]  /*7c20*/  FFMA.FTZ R2, R0.reuse, UR5, R7 ;  /* 0x0000000500027c23 */ /* 0x044fe20008010007 */
[----:B---3--:R-:W-:Y:S01]  /*7c30*/  FFMA.FTZ R0, R0, UR5, R6 ;  /* 0x0000000500007c23 */ /* 0x008fe20008010006 */
[----:B------:R-:W-:-:S02]  /*7c40*/  FSEL R206, R3, -INF , !P2 ;  /* 0xff80000003ce7808 */ /* 0x000fc40005000000 */
        /* <DEDUP_REMOVED lines=112> */
.L_x_619:
[----:B------:R-:W-:Y:S05]  /*8350*/  BSYNC.RECONVERGENT B0 ;  /* 0x0000000000007941 */ /* 0x000fea0003800200 */
.L_x_618:
[----:B------:R-:W0:Y:S02]  /*8360*/  LDGDEPBAR ;  /* 0x00000000000079af */ /* 0x000e240000000000 */
.L_x_617:
        /* <DEDUP_REMOVED lines=66> */
[----:B--2---:R-:W-:Y:S01]  /*8790*/  FMNMX.FTZ R70, R4, R70, !PT ;  /* 0x0000004604467209 */ /* 0x004fe20007810000 */
[----:B------:R-:W-:Y:S01]  /*87a0*/  LDSM.16.MT88.4 R64, [R228+0x8800] ;  /* 0x00880000e440783b */ /* 0x000fe20000004200 */
[----:B------:R-:W-:Y:S02]  /*87b0*/  FMNMX3.FTZ R0, R0, R167, R207, !PT ;  /* 0x000000a700007276 */ /* 0x000fe400078100cf */
[----:B------:R-:W-:Y:S01]  /*87c0*/  FMNMX3.FTZ R3, R2, R191, R187, !PT ;  /* 0x000000bf02037276 */ /* 0x000fe200078100bb */
[----:B------:R-:W-:Y:S01]  /*87d0*/  STL [R1+0xe0], R70 ;  /* 0x0000e04601007387 */ /* 0x000fe20000100800 */
        /* <DEDUP_REMOVED lines=8> */
[----:B------:R-:W-:Y:S01]  /*8860*/  FFMA.FTZ R2, R121, UR7, -R8 ;  /* 0x0000000779027c23 */ /* 0x000fe20008010808 */
[----:B----4-:R-:W-:-:S02]  /*8870*/  FMNMX.FTZ R69, R69, R5, !PT ;  /* 0x0000000545457209 */ /* 0x010fc40007810000 */
[----:B------:R-:W-:Y:S01]  /*8880*/  FMNMX3.FTZ R4, R3, R209, R205, !PT ;  /* 0x000000d103047276 */ /* 0x000fe200078100cd */
[----:B------:R2:W-:Y:S01]  /*8890*/  MUFU.EX2 R241, R2 ;  /* 0x0000000200f17308 */ /* 0x0005e20000000800 */
[----:B------:R-:W-:Y:S01]  /*88a0*/  FMNMX3.FTZ R5, R0, R211, R231, !PT ;  /* 0x000000d300057276 */ /* 0x000fe200078100e7 */
[----:B------:R-:W-:Y:S01]  /*88b0*/  FFMA.FTZ R0, R113, UR7, -R8 ;  /* 0x0000000771007c23 */ /* 0x000fe20008010808 */
[----:B------:R-:W-:Y:S01]  /*88c0*/  FMNMX3.FTZ R4, R4, R195, R192, !PT ;  /* 0x000000c304047276 */ /* 0x000fe200078100c0 */
[C---:B------:R-:W-:Y:S01]  /*88d0*/  FMUL.FTZ R3, R69.reuse, UR7 ;  /* 0x0000000745037c20 */ /* 0x040fe20008410000 */
[----:B------:R-:W-:Y:S01]  /*88e0*/  IADD3 R229, PT, PT, R236, R228, RZ ;  /* 0x000000e4ece57210 */ /* 0x000fe20007ffe0ff */
[----:B------:R3:W-:Y:S01]  /*88f0*/  MUFU.EX2 R242, R0 ;  /* 0x0000000000f27308 */ /* 0x0007e20000000800 */
[----:B------:R-:W-:Y:S01]  /*8900*/  FMNMX3.FTZ R4, R4, R183, R181, !PT ;  /* 0x000000b704047276 */ /* 0x000fe200078100b5 */
[----:B------:R-:W-:Y:S01]  /*8910*/  STL [R1+0xe4], R69 ;  /* 0x0000e44501007387 */ /* 0x000fe20000100800 */
[----:B------:R-:W-:-:S02]  /*8920*/  FSETP.NEU.FTZ.AND P1, PT, R69, -INF , PT ;  /* 0xff8000004500780b */ /* 0x000fc40003f3d000 */
[----:B------:R-:W-:Y:S01]  /*8930*/  FMNMX3.FTZ R4, R4, R180, R238, !PT ;  /* 0x000000b404047276 */ /* 0x000fe200078100ee */
[----:B------:R-:W-:Y:S01]  /*8940*/  LDSM.16.MT88.4 R84, [R229+0x8000] ;  /* 0x00800000e554783b */ /* 0x000fe20000004200 */
[C---:B------:R-:W-:Y:S01]  /*8950*/  IADD3 R244, PT, PT, R212.reuse, R228, RZ ;  /* 0x000000e4d4f47210 */ /* 0x040fe20007ffe0ff */
[--C-:B--2---:R-:W-:Y:S01]  /*8960*/  FFMA.FTZ R2, R109, UR7, -R8.reuse ;  /* 0x000000076d027c23 */ /* 0x104fe20008010808 */
[----:B------:R-:W-:Y:S01]  /*8970*/  IADD3 R132, PT, PT, R212, R229, RZ ;  /* 0x000000e5d4847210 */ /* 0x000fe20007ffe0ff */
[----:B------:R-:W-:Y:S01]  /*8980*/  LDSM.16.MT88.4 R56, [R229+0x8800] ;  /* 0x00880000e538783b */ /* 0x000fe20000004200 */
[----:B------:R-:W-:Y:S01]  /*8990*/  FSEL R3, R3, RZ, P1 ;  /* 0x000000ff03037208 */ /* 0x000fe20000800000 */
[----:B------:R2:W-:Y:S01]  /*89a0*/  MUFU.EX2 R21, R2 ;  /* 0x0000000200157308 */ /* 0x0005e20000000800 */
[----:B---3--:R-:W-:Y:S01]  /*89b0*/  FFMA.FTZ R0, R108, UR7, -R8 ;  /* 0x000000076c007c23 */ /* 0x008fe20008010808 */
[----:B------:R-:W-:Y:S02]  /*89c0*/  LDSM.16.MT88.4 R52, [R244+0x8000] ;  /* 0x00800000f434783b */ /* 0x000fe40000004200 */
[----:B-1----:R-:W-:Y:S01]  /*89d0*/  FFMA.FTZ R6, R114, UR7, -R3 ;  /* 0x0000000772067c23 */ /* 0x002fe20008010803 */
[----:B------:R1:W3:Y:S01]  /*89e0*/  MUFU.EX2 R14, R0 ;  /* 0x00000000000e7308 */ /* 0x0002e20000000800 */
[----:B------:R-:W-:Y:S03]  /*89f0*/  LDSM.16.MT88.4 R88, [R132+0x8000] ;  /* 0x008000008458783b */ /* 0x000fe60000004200 */
[----:B------:R4:W-:Y:S01]  /*8a00*/  MUFU.EX2 R240, R6 ;  /* 0x0000000600f07308 */ /* 0x0009e20000000800 */
[----:B------:R-:W-:Y:S01]  /*8a10*/  LDSM.16.MT88.4 R60, [R244+0x8800] ;  /* 0x00880000f43c783b */ /* 0x000fe20000004200 */
[----:B--2---:R-:W-:Y:S01]  /*8a20*/  FMNMX3.FTZ R2, R5, R223, R217, !PT ;  /* 0x000000df05027276 */ /* 0x004fe200078100d9 */
[----:B------:R-:W-:-:S04]  /*8a30*/  FFMA.FTZ R5, R120, UR7, -R3 ;  /* 0x0000000778057c23 */ /* 0x000fc80008010803 */
[----:B------:R2:W-:Y:S01]  /*8a40*/  MUFU.EX2 R251, R5 ;  /* 0x0000000500fb7308 */ /* 0x0005e20000000800 */
[----:B-1----:R-:W-:Y:S01]  /*8a50*/  FMNMX3.FTZ R0, R2, R210, R201, !PT ;  /* 0x000000d202007276 */ /* 0x002fe200078100c9 */
[----:B---3--:R1:W-:Y:S03]  /*8a60*/  STL [R1+0x80], R14 ;  /* 0x0000800e01007387 */ /* 0x0083e60000100800 */
[----:B------:R-:W-:Y:S02]  /*8a70*/  FMNMX3.FTZ R2, R0, R198, R245, !PT ;  /* 0x000000c600027276 */ /* 0x000fe400078100f5 */
[----:B------:R-:W-:Y:S01]  /*8a80*/  FMNMX.FTZ R0, R169, R4, !PT ;  /* 0x00000004a9007209 */ /* 0x000fe20007810000 */
[--C-:B------:R-:W-:Y:S01]  /*8a90*/  FFMA.FTZ R4, R96, UR7, -R3.reuse ;  /* 0x0000000760047c23 */ /* 0x100fe20008010803 */
[----:B------:R-:W-:Y:S02]  /*8aa0*/  FMNMX.FTZ R2, R194, R2, !PT ;  /* 0x00000002c2027209 */ /* 0x000fe40007810000 */
[----:B----4-:R-:W-:Y:S01]  /*8ab0*/  F2FP.BF16.F32.PACK_AB R6, R14, R21 ;  /* 0x000000150e06723e */ /* 0x010fe200000010ff */
[----:B------:R-:W3:Y:S01]  /*8ac0*/  SHFL.BFLY PT, R13, R0, 0x2, 0x1f ;  /* 0x0c401f00000d7f89 */ /* 0x000ee200000e0000 */
[----:B------:R4:W-:Y:S01]  /*8ad0*/  MUFU.EX2 R22, R4 ;  /* 0x0000000400167308 */ /* 0x0009e20000000800 */
[----:B--2---:R-:W-:-:S02]  /*8ae0*/  FFMA.FTZ R5, R110, UR7, -R3 ;  /* 0x000000076e057c23 */ /* 0x004fc40008010803 */
[----:B------:R-:W2:Y:S02]  /*8af0*/  SHFL.BFLY PT, R12, R2, 0x2, 0x1f ;  /* 0x0c401f00020c7f89 */ /* 0x000ea400000e0000 */
[----:B------:R-:W3:Y:S01]  /*8b00*/  MUFU.EX2 R7, R5 ;  /* 0x0000000500077308 */ /* 0x000ee20000000800 */
[----:B-1----:R-:W-:Y:S01]  /*8b10*/  FFMA.FTZ R14, R111, UR7, -R8 ;  /* 0x000000076f0e7c23 */ /* 0x002fe20008010808 */
[----:B----4-:R-:W-:-:S03]  /*8b20*/  F2FP.BF16.F32.PACK_AB R4, R242, R241 ;  /* 0x000000f1f204723e */ /* 0x010fc600000010ff */
[----:B------:R1:W-:Y:S01]  /*8b30*/  MUFU.EX2 R69, R14 ;  /* 0x0000000e00457308 */ /* 0x0003e20000000800 */
[----:B---3--:R3:W-:Y:S01]  /*8b40*/  STL [R1+0x7c], R7 ;  /* 0x00007c0701007387 */ /* 0x0087e20000100800 */
[----:B------:R-:W-:Y:S02]  /*8b50*/  F2FP.BF16.F32.PACK_AB R5, R240, R251 ;  /* 0x000000fbf005723e */ /* 0x000fe400000010ff */
[----:B------:R-:W-:Y:S01]  /*8b60*/  FMNMX.FTZ R0, R0, R13, !PT ;  /* 0x0000000d00007209 */ /* 0x000fe20007810000 */
[----:B------:R-:W-:Y:S01]  /*8b70*/  FFMA.FTZ R13, R92, UR7, -R8 ;  /* 0x000000075c0d7c23 */ /* 0x000fe20008010808 */
[----:B--2---:R-:W-:-:S03]  /*8b80*/  FMNMX.FTZ R2, R2, R12, !PT ;  /* 0x0000000c02027209 */ /* 0x004fc60007810000 */
[----:B------:R-:W2:Y:S01]  /*8b90*/  SHFL.BFLY PT, R15, R0, 0x1, 0x1f ;  /* 0x0c201f00000f7f89 */ /* 0x000ea200000e0000 */
[--C-:B------:R-:W-:Y:S01]  /*8ba0*/  FFMA.FTZ R12, R94, UR7, -R8.reuse ;  /* 0x000000075e0c7c23 */ /* 0x100fe20008010808 */
[----:B------:R4:W3:Y:S02]  /*8bb0*/  MUFU.EX2 R9, R13 ;  /* 0x0000000d00097308 */ /* 0x0008e40000000800 */
[----:B-1----:R-:W1:Y:S02]  /*8bc0*/  SHFL.BFLY PT, R14, R2, 0x1, 0x1f ;  /* 0x0c201f00020e7f89 */ /* 0x002e6400000e0000 */
[----:B------:R3:W-:Y:S01]  /*8bd0*/  MUFU.EX2 R10, R12 ;  /* 0x0000000c000a7308 */ /* 0x0007e20000000800 */
[----:B----4-:R-:W-:Y:S01]  /*8be0*/  FFMA.FTZ R13, R115, UR7, -R3 ;  /* 0x00000007730d7c23 */ /* 0x010fe20008010803 */
[----:B---3--:R-:W-:Y:S01]  /*8bf0*/  F2FP.BF16.F32.PACK_AB R7, R22, R7 ;  /* 0x000000071607723e */ /* 0x008fe200000010ff */
[----:B------:R-:W-:Y:S01]  /*8c00*/  STL [R1+0xa8], R9 ;  /* 0x0000a80901007387 */ /* 0x000fe20000100800 */
[----:B------:R-:W-:Y:S01]  /*8c10*/  FFMA.FTZ R12, R75, UR7, -R8 ;  /* 0x000000074b0c7c23 */ /* 0x000fe20008010808 */
[----:B------:R3:W4:Y:S01]  /*8c20*/  MUFU.EX2 R11, R13 ;  /* 0x0000000d000b7308 */ /* 0x0007220000000800 */
[----:B--2---:R-:W-:-:S03]  /*8c30*/  FMNMX.FTZ R72, R0, R15, !PT ;  /* 0x0000000f00487209 */ /* 0x004fc60007810000 */
[----:B------:R2:W4:Y:S01]  /*8c40*/  MUFU.EX2 R243, R12 ;  /* 0x0000000c00f37308 */ /* 0x0005220000000800 */
[----:B------:R-:W-:Y:S01]  /*8c50*/  HMMA.16816.F32.BF16 R36, R4, R48, RZ ;  /* 0x000000300424723c */ /* 0x000fe200000418ff */
[C---:B------:R-:W-:Y:S01]  /*8c60*/  FSETP.NEU.FTZ.AND P1, PT, R72.reuse, -INF , PT ;  /* 0xff8000004800780b */ /* 0x040fe20003f3d000 */
[----:B------:R-:W-:Y:S01]  /*8c70*/  FMUL.FTZ R0, R72, UR7 ;  /* 0x0000000748007c20 */ /* 0x000fe20008410000 */
[----:B-1----:R-:W-:-:S04]  /*8c80*/  FMNMX.FTZ R71, R2, R14, !PT ;  /* 0x0000000e02477209 */ /* 0x002fc80007810000 */
[----:B------:R-:W-:Y:S01]  /*8c90*/  FSEL R0, R0, RZ, P1 ;  /* 0x000000ff00007208 */ /* 0x000fe20000800000 */
[--C-:B---3--:R-:W-:Y:S01]  /*8ca0*/  FFMA.FTZ R13, R98, UR7, -R3.reuse ;  /* 0x00000007620d7c23 */ /* 0x108fe20008010803 */
[C---:B------:R-:W-:Y:S01]  /*8cb0*/  HMMA.16816.F32.BF16 R80, R4.reuse, R52, RZ ;  /* 0x000000340450723c */ /* 0x040fe200000418ff */
[C---:B------:R-:W-:Y:S01]  /*8cc0*/  FMUL.FTZ R2, R71.reuse, UR7 ;  /* 0x0000000747027c20 */ /* 0x040fe20008410000 */
[----:B------:R-:W-:Y:S01]  /*8cd0*/  FSETP.NEU.FTZ.AND P1, PT, R71, -INF , PT ;  /* 0xff8000004700780b */ /* 0x000fe20003f3d000 */
[----:B--2---:R-:W-:Y:S01]  /*8ce0*/  FFMA.FTZ R12, R112, UR7, -R3 ;  /* 0x00000007700c7c23 */ /* 0x004fe20008010803 */
[----:B------:R-:W-:Y:S01]  /*8cf0*/  MUFU.EX2 R230, R13 ;  /* 0x0000000d00e67308 */ /* 0x000fe20000000800 */
[----:B----4-:R-:W-:Y:S01]  /*8d00*/  STL [R1+0x84], R11 ;  /* 0x0000840b01007387 */ /* 0x010fe20000100800 */
[----:B------:R-:W-:Y:S02]  /*8d10*/  FSEL R2, R2, RZ, P1 ;  /* 0x000000ff02027208 */ /* 0x000fe40000800000 */
[----:B------:R1:W2:Y:S01]  /*8d20*/  MUFU.EX2 R70, R12 ;  /* 0x0000000c00467308 */ /* 0x0002a20000000800 */
[----:B------:R-:W-:Y:S01]  /*8d30*/  HMMA.16816.F32.BF16 R44, R4, R84, RZ ;  /* 0x00000054042c723c */ /* 0x000fe200000418ff */
[----:B------:R-:W-:Y:S01]  /*8d40*/  STL [R1+0xe8], R72 ;  /* 0x0000e84801007387 */ /* 0x000fe20000100800 */
[----:B------:R-:W-:Y:S01]  /*8d50*/  F2FP.BF16.F32.PACK_AB R14, R243, R9 ;  /* 0x00000009f30e723e */ /* 0x000fe200000010ff */
[----:B------:R-:W-:-:S04]  /*8d60*/  FFMA.FTZ R23, R158, UR7, -R2 ;  /* 0x000000079e177c23 */ /* 0x000fc80008010802 */
[----:B------:R3:W-:Y:S01]  /*8d70*/  MUFU.EX2 R234, R23 ;  /* 0x0000001700ea7308 */ /* 0x0007e20000000800 */
[C---:B------:R-:W-:Y:S01]  /*8d80*/  HMMA.16816.F32.BF16 R40, R4.reuse, R88, RZ ;  /* 0x000000580428723c */ /* 0x040fe200000418ff */
[----:B-1----:R-:W-:Y:S01]  /*8d90*/  FFMA.FTZ R12, R79, UR7, -R3 ;  /* 0x000000074f0c7c23 */ /* 0x002fe20008010803 */
[----:B--2---:R-:W-:Y:S01]  /*8da0*/  F2FP.BF16.F32.PACK_AB R13, R70, R11 ;  /* 0x0000000b460d723e */ /* 0x004fe200000010ff */
[----:B------:R-:W1:Y:S05]  /*8db0*/  LDSM.16.MT88.4 R76, [R132+0x8800] ;  /* 0x00880000844c783b */ /* 0x000e6a0000004200 */
[----:B------:R-:W-:Y:S01]  /*8dc0*/  HMMA.16816.F32.BF16 R32, R4, R50, RZ ;  /* 0x000000320420723c */ /* 0x000fe200000418ff */
[----:B------:R2:W4:Y:S01]  /*8dd0*/  MUFU.EX2 R248, R12 ;  /* 0x0000000c00f87308 */ /* 0x0005220000000800 */
[----:B------:R-:W-:Y:S01]  /*8de0*/  STL [R1+0xec], R70 ;  /* 0x0000ec4601007387 */ /* 0x000fe20000100800 */
[----:B---3--:R-:W-:Y:S01]  /*8df0*/  FFMA.FTZ R23, R184, UR7, -R2 ;  /* 0x00000007b8177c23 */ /* 0x008fe20008010802 */
[----:B------:R-:W-:-:S02]  /*8e00*/  MOV R184, R242 ;  /* 0x000000f200b87202 */ /* 0x000fc40000000f00 */
[----:B------:R3:W-:Y:S02]  /*8e10*/  STL [R1+0xf0], R230 ;  /* 0x0000f0e601007387 */ /* 0x0007e40000100800 */
[----:B------:R-:W-:Y:S01]  /*8e20*/  HMMA.16816.F32.BF16 R28, R4, R54, RZ ;  /* 0x00000036041c723c */ /* 0x000fe200000418ff */
[----:B--2---:R-:W-:-:S07]  /*8e30*/  F2FP.BF16.F32.PACK_AB R12, R10, R69 ;  /* 0x000000450a0c723e */ /* 0x004fce00000010ff */
[----:B------:R-:W-:Y:S01]  /*8e40*/  HMMA.16816.F32.BF16 R24, R4, R86, RZ ;  /* 0x000000560418723c */ /* 0x000fe200000418ff */
[----:B----4-:R-:W-:-:S07]  /*8e50*/  F2FP.BF16.F32.PACK_AB R15, R248, R230 ;  /* 0x000000e6f80f723e */ /* 0x010fce00000010ff */
[----:B------:R-:W-:Y:S01]  /*8e60*/  HMMA.16816.F32.BF16 R16, R4, R90, RZ ;  /* 0x0000005a0410723c */ /* 0x000fe200000418ff */
[--C-:B------:R-:W-:Y:S01]  /*8e70*/  FFMA.FTZ R4, R122, UR7, -R0.reuse ;  /* 0x000000077a047c23 */ /* 0x100fe20008010800 */
[----:B------:R-:W-:Y:S01]  /*8e80*/  FFMA.FTZ R5, R142, UR7, -R0 ;  /* 0x000000078e057c23 */ /* 0x000fe20008010800 */
[----:B------:R-:W-:Y:S02]  /*8e90*/  FFMA.FTZ R6, R145, UR7, -R2 ;  /* 0x0000000791067c23 */ /* 0x000fe40008010802 */
[----:B------:R2:W-:Y:S03]  /*8ea0*/  MUFU.EX2 R250, R4 ;  /* 0x0000000400fa7308 */ /* 0x0005e60000000800 */
[C---:B------:R-:W-:Y:S01]  /*8eb0*/  HMMA.16816.F32.BF16 R120, R12.reuse, R64, R36 ;  /* 0x000000400c78723c */ /* 0x040fe20000041824 */
[----:B------:R4:W-:Y:S04]  /*8ec0*/  MUFU.EX2 R75, R5 ;  /* 0x00000005004b7308 */ /* 0x0009e80000000800 */
[----:B------:R-:W-:Y:S03]  /*8ed0*/  MUFU.EX2 R142, R6 ;  /* 0x00000006008e7308 */ /* 0x000fe60000000800 */
[----:B------:R-:W-:Y:S01]  /*8ee0*/  HMMA.16816.F32.BF16 R116, R12, R60, R80 ;  /* 0x0000003c0c74723c */ /* 0x000fe20000041850 */
[----:B--2---:R-:W-:-:S04]  /*8ef0*/  FFMA.FTZ R4, R128, UR7, -R0 ;  /* 0x0000000780047c23 */ /* 0x004fc80008010800 */
[----:B------:R2:W-:Y:S01]  /*8f00*/  MUFU.EX2 R252, R4 ;  /* 0x0000000400fc7308 */ /* 0x0005e20000000800 */
[----:B----4-:R-:W-:Y:S02]  /*8f10*/  FFMA.FTZ R5, R129, UR7, -R0 ;  /* 0x0000000781057c23 */ /* 0x010fe40008010800 */
[C---:B------:R-:W-:Y:S02]  /*8f20*/  HMMA.16816.F32.BF16 R96, R12.reuse, R56, R44 ;  /* 0x000000380c60723c */ /* 0x040fe4000004182c */
[----:B---3--:R3:W4:Y:S06]  /*8f30*/  MUFU.EX2 R230, R5 ;  /* 0x0000000500e67308 */ /* 0x00872c0000000800 */
[----:B------:R-:W-:Y:S01]  /*8f40*/  HMMA.16816.F32.BF16 R112, R12, R66, R32 ;  /* 0x000000420c70723c */ /* 0x000fe20000041820 */
[----:B--2---:R-:W-:-:S04]  /*8f50*/  FFMA.FTZ R4, R154, UR7, -R2 ;  /* 0x000000079a047c23 */ /* 0x004fc80008010802 */
[----:B------:R2:W1:Y:S01]  /*8f60*/  MUFU.EX2 R145, R4 ;  /* 0x0000000400917308 */ /* 0x0004620000000800 */
[--C-:B---3--:R-:W-:Y:S02]  /*8f70*/  FFMA.FTZ R5, R131, UR7, -R2.reuse ;  /* 0x0000000783057c23 */ /* 0x108fe40008010802 */
[C---:B------:R-:W-:Y:S01]  /*8f80*/  HMMA.16816.F32.BF16 R108, R12.reuse, R62, R28 ;  /* 0x0000003e0c6c723c */ /* 0x040fe2000004181c */
[----:B----4-:R-:W-:Y:S01]  /*8f90*/  F2FP.BF16.F32.PACK_AB R6, R230, R252 ;  /* 0x000000fce606723e */ /* 0x010fe200000010ff */
[----:B------:R3:W-:Y:S06]  /*8fa0*/  MUFU.EX2 R154, R5 ;  /* 0x00000005009a7308 */ /* 0x0007ec0000000800 */
[----:B------:R-:W-:Y:S01]  /*8fb0*/  HMMA.16816.F32.BF16 R104, R12, R58, R24 ;  /* 0x0000003a0c68723c */ /* 0x000fe20000041818 */
[----:B--2---:R-:W-:-:S07]  /*8fc0*/  FFMA.FTZ R4, R130, UR7, -R2 ;  /* 0x0000000782047c23 */ /* 0x004fce0008010802 */
[----:B-1----:R-:W-:Y:S01]  /*8fd0*/  HMMA.16816.F32.BF16 R128, R12, R76, R40 ;  /* 0x0000004c0c80723c */ /* 0x002fe20000041828 */
[----:B------:R1:W2:Y:S01]  /*8fe0*/  MUFU.EX2 R70, R4 ;  /* 0x0000000400467308 */ /* 0x0002a20000000800 */
[----:B---3--:R-:W-:-:S06]  /*8ff0*/  F2FP.BF16.F32.PACK_AB R5, R142, R145 ;  /* 0x000000918e05723e */ /* 0x008fcc00000010ff */
[----:B------:R-:W-:Y:S01]  /*9000*/  HMMA.16816.F32.BF16 R100, R12, R78, R16 ;  /* 0x0000004e0c64723c */ /* 0x000fe20000041810 */
[--C-:B------:R-:W-:Y:S01]  /*9010*/  FFMA.FTZ R12, R148, UR7, -R0.reuse ;  /* 0x00000007940c7c23 */ /* 0x100fe20008010800 */
[----:B------:R-:W-:Y:S01]  /*9020*/  FFMA.FTZ R13, R144, UR7, -R0 ;  /* 0x00000007900d7c23 */ /* 0x000fe20008010800 */
[----:B------:R-:W-:Y:S02]  /*9030*/  FFMA.FTZ R14, R147, UR7, -R2 ;  /* 0x00000007930e7c23 */ /* 0x000fe40008010802 */
[----:B------:R3:W-:Y:S01]  /*9040*/  MUFU.EX2 R148, R12 ;  /* 0x0000000c00947308 */ /* 0x0007e20000000800 */
[----:B-1----:R-:W-:-:S03]  /*9050*/  F2FP.BF16.F32.PACK_AB R4, R75, R250 ;  /* 0x000000fa4b04723e */ /* 0x002fc600000010ff */
[----:B------:R1:W4:Y:S01]  /*9060*/  MUFU.EX2 R72, R13 ;  /* 0x0000000d00487308 */ /* 0x0003220000000800 */
[----:B--2---:R-:W-:-:S07]  /*9070*/  F2FP.BF16.F32.PACK_AB R7, R70, R154 ;  /* 0x0000009a4607723e */ /* 0x004fce00000010ff */
[----:B------:R-:W-:Y:S01]  /*9080*/  HMMA.16816.F32.BF16 R44, R4, R48, RZ ;  /* 0x00000030042c723c */ /* 0x000fe200000418ff */
[----:B---3--:R-:W-:-:S04]  /*9090*/  FFMA.FTZ R12, R138, UR7, -R0 ;  /* 0x000000078a0c7c23 */ /* 0x008fc80008010800 */
[----:B------:R2:W-:Y:S01]  /*90a0*/  MUFU.EX2 R236, R12 ;  /* 0x0000000c00ec7308 */ /* 0x0005e20000000800 */
[----:B-1----:R-:W-:Y:S02]  /*90b0*/  FFMA.FTZ R13, R133, UR7, -R0 ;  /* 0x00000007850d7c23 */ /* 0x002fe40008010800 */
[C---:B------:R-:W-:Y:S02]  /*90c0*/  HMMA.16816.F32.BF16 R36, R4.reuse, R52, RZ ;  /* 0x000000340424723c */ /* 0x040fe400000418ff */
[----:B------:R1:W-:Y:S06]  /*90d0*/  MUFU.EX2 R74, R13 ;  /* 0x0000000d004a7308 */ /* 0x0003ec0000000800 */
[----:B------:R-:W-:Y:S01]  /*90e0*/  HMMA.16816.F32.BF16 R16, R4, R84, RZ ;  /* 0x000000540410723c */ /* 0x000fe200000418ff */
[----:B--2---:R-:W-:-:S04]  /*90f0*/  FFMA.FTZ R12, R153, UR7, -R2 ;  /* 0x00000007990c7c23 */ /* 0x004fc80008010802 */
[----:B------:R2:W-:Y:S01]  /*9100*/  MUFU.EX2 R153, R12 ;  /* 0x0000000c00997308 */ /* 0x0005e20000000800 */
[--C-:B-1----:R-:W-:Y:S02]  /*9110*/  FFMA.FTZ R13, R141, UR7, -R2.reuse ;  /* 0x000000078d0d7c23 */ /* 0x102fe40008010802 */
[C---:B------:R-:W-:Y:S01]  /*9120*/  HMMA.16816.F32.BF16 R24, R4.reuse, R86, RZ ;  /* 0x000000560418723c */ /* 0x040fe200000418ff */
[----:B------:R-:W1:Y:S04]  /*9130*/  MUFU.EX2 R141, R14 ;  /* 0x0000000e008d7308 */ /* 0x000e680000000800 */
[----:B------:R-:W-:Y:S03]  /*9140*/  MUFU.EX2 R9, R13 ;  /* 0x0000000d00097308 */ /* 0x000fe60000000800 */
[----:B------:R-:W-:Y:S01]  /*9150*/  HMMA.16816.F32.BF16 R28, R4, R90, RZ ;  /* 0x0000005a041c723c */ /* 0x000fe200000418ff */
[----:B--2---:R-:W-:Y:S01]  /*9160*/  FFMA.FTZ R12, R136, UR7, -R2 ;  /* 0x00000007880c7c23 */ /* 0x004fe20008010802 */
[----:B------:R-:W-:-:S02]  /*9170*/  IMAD.MOV.U32 R136, RZ, RZ, R22 ;  /* 0x000000ffff887224 */ /* 0x000fc400078e0016 */
[----:B------:R-:W-:Y:S01]  /*9180*/  FFMA.FTZ R22, R157, UR7, -R0 ;  /* 0x000000079d167c23 */ /* 0x000fe20008010800 */
[----:B------:R2:W3:Y:S03]  /*9190*/  MUFU.EX2 R20, R12 ;  /* 0x0000000c00147308 */ /* 0x0004e60000000800 */
[C---:B------:R-:W-:Y:S08]  /*91a0*/  HMMA.16816.F32.BF16 R40, R4.reuse, R50, RZ ;  /* 0x000000320428723c */ /* 0x040ff000000418ff */
[C---:B------:R-:W-:Y:S08]  /*91b0*/  HMMA.16816.F32.BF16 R32, R4.reuse, R54, RZ ;  /* 0x000000360420723c */ /* 0x040ff000000418ff */
[----:B--2---:R-:W-:Y:S01]  /*91c0*/  HMMA.16816.F32.BF16 R12, R4, R88, RZ ;  /* 0x00000058040c723c */ /* 0x004fe200000418ff */
[----:B----4-:R-:W-:-:S02]  /*91d0*/  F2FP.BF16.F32.PACK_AB R4, R72, R148 ;  /* 0x000000944804723e */ /* 0x010fc400000010ff */
[----:B-1----:R-:W-:Y:S02]  /*91e0*/  F2FP.BF16.F32.PACK_AB R5, R141, R153 ;  /* 0x000000998d05723e */ /* 0x002fe400000010ff */
[----:B------:R-:W-:Y:S02]  /*91f0*/  F2FP.BF16.F32.PACK_AB R6, R74, R236 ;  /* 0x000000ec4a06723e */ /* 0x000fe400000010ff */
[----:B---3--:R-:W-:-:S07]  /*9200*/  F2FP.BF16.F32.PACK_AB R7, R20, R9 ;  /* 0x000000091407723e */ /* 0x008fce00000010ff */
[----:B------:R-:W-:Y:S01]  /*9210*/  HMMA.16816.F32.BF16 R84, R4, R64, R44 ;  /* 0x000000400454723c */ /* 0x000fe2000004182c */
[----:B------:R-:W-:-:S04]  /*9220*/  MOV R64, R10 ;  /* 0x0000000a00407202 */ /* 0x000fc80000000f00 */
[----:B------:R-:W-:-:S03]  /*9230*/  MOV R157, R64 ;  /* 0x00000040009d7202 */ /* 0x000fc60000000f00 */
[C---:B------:R-:W-:Y:S01]  /*9240*/  HMMA.16816.F32.BF16 R92, R4.reuse, R76, R12 ;  /* 0x0000004c045c723c */ /* 0x040fe2000004180c */
[--C-:B------:R-:W-:Y:S01]  /*9250*/  FFMA.FTZ R12, R146, UR7, -R8.reuse ;  /* 0x00000007920c7c23 */ /* 0x100fe20008010808 */
[--C-:B------:R-:W-:Y:S01]  /*9260*/  FFMA.FTZ R13, R137, UR7, -R8.reuse ;  /* 0x00000007890d7c23 */ /* 0x100fe20008010808 */
[--C-:B------:R-:W-:Y:S02]  /*9270*/  FFMA.FTZ R14, R140, UR7, -R8.reuse ;  /* 0x000000078c0e7c23 */ /* 0x100fe40008010808 */
[----:B------:R1:W-:Y:S03]  /*9280*/  MUFU.EX2 R11, R12 ;  /* 0x0000000c000b7308 */ /* 0x0003e60000000800 */
[C---:B------:R-:W-:Y:S01]  /*9290*/  HMMA.16816.F32.BF16 R80, R4.reuse, R60, R36 ;  /* 0x0000003c0450723c */ /* 0x040fe20000041824 */
[----:B------:R2:W3:Y:S04]  /*92a0*/  MUFU.EX2 R65, R13 ;  /* 0x0000000d00417308 */ /* 0x0004e80000000800 */
[----:B------:R-:W-:Y:S03]  /*92b0*/  MUFU.EX2 R212, R14 ;  /* 0x0000000e00d47308 */ /* 0x000fe60000000800 */
[----:B------:R-:W-:Y:S01]  /*92c0*/  HMMA.16816.F32.BF16 R48, R4, R56, R16 ;  /* 0x000000380430723c */ /* 0x000fe20000041810 */
[----:B------:R-:W-:Y:S01]  /*92d0*/  LDSM.16.MT88.4 R16, [R244+0x9000] ;  /* 0x00900000f410783b */ /* 0x000fe20000004200 */
[----:B-1----:R-:W-:Y:S01]  /*92e0*/  FFMA.FTZ R12, R134, UR7, -R8 ;  /* 0x00000007860c7c23 */ /* 0x002fe20008010808 */
[----:B--2---:R-:W-:-:S05]  /*92f0*/  FFMA.FTZ R13, R149, UR7, -R3 ;  /* 0x00000007950d7c23 */ /* 0x004fca0008010803 */
[C---:B------:R-:W-:Y:S01]  /*9300*/  HMMA.16816.F32.BF16 R36, R4.reuse, R58, R24 ;  /* 0x0000003a0424723c */ /* 0x040fe20000041818 */
[----:B------:R-:W1:Y:S01]  /*9310*/  MUFU.EX2 R138, R12 ;  /* 0x0000000c008a7308 */ /* 0x000e620000000800 */
[----:B------:R-:W2:Y:S03]  /*9320*/  LDSM.16.MT88.4 R24, [R228+0x9000] ;  /* 0x00900000e418783b */ /* 0x000ea60000004200 */
[----:B------:R4:W-:Y:S03]  /*9330*/  MUFU.EX2 R10, R13 ;  /* 0x0000000d000a7308 */ /* 0x0009e60000000800 */
[C---:B------:R-:W-:Y:S01]  /*9340*/  HMMA.16816.F32.BF16 R44, R4.reuse, R78, R28 ;  /* 0x0000004e042c723c */ /* 0x040fe2000004181c */
[----:B------:R-:W-:Y:S07]  /*9350*/  LDSM.16.MT88.4 R28, [R132+0x9000] ;  /* 0x00900000841c783b */ /* 0x000fee0000004200 */
[----:B------:R-:W-:Y:S01]  /*9360*/  HMMA.16816.F32.BF16 R40, R4, R66, R40 ;  /* 0x000000420428723c */ /* 0x000fe20000041828 */
[----:B------:R-:W-:Y:S01]  /*9370*/  MOV R67, R21 ;  /* 0x0000001500437202 */ /* 0x000fe20000000f00 */
[----:B------:R-:W-:Y:S01]  /*9380*/  FFMA.FTZ R21, R161, UR7, -R0 ;  /* 0x00000007a1157c23 */ /* 0x000fe20008010800 */
[----:B----4-:R-:W4:Y:S01]  /*9390*/  LDSM.16.MT88.4 R12, [R229+0x9000] ;  /* 0x00900000e50c783b */ /* 0x010f220000004200 */
[----:B------:R-:W-:-:S02]  /*93a0*/  MOV R66, R9 ;  /* 0x0000000900427202 */ /* 0x000fc40000000f00 */
[----:B------:R2:W-:Y:S01]  /*93b0*/  MUFU.EX2 R140, R21 ;  /* 0x00000015008c7308 */ /* 0x0005e20000000800 */
[-C--:B---3--:R-:W-:Y:S01]  /*93c0*/  MOV R161, R65.reuse ;  /* 0x0000004100a17202 */ /* 0x088fe20000000f00 */
[----:B------:R-:W-:Y:S01]  /*93d0*/  HMMA.16816.F32.BF16 R32, R4, R62, R32 ;  /* 0x0000003e0420723c */ /* 0x000fe20000041820 */
[--C-:B------:R-:W-:Y:S01]  /*93e0*/  FFMA.FTZ R5, R143, UR7, -R3.reuse ;  /* 0x000000078f057c23 */ /* 0x100fe20008010803 */
[----:B------:R-:W-:Y:S01]  /*93f0*/  FFMA.FTZ R4, R139, UR7, -R3 ;  /* 0x000000078b047c23 */ /* 0x000fe20008010803 */
[----:B-1----:R-:W-:Y:S01]  /*9400*/  F2FP.BF16.F32.PACK_AB R6, R138, R65 ;  /* 0x000000418a06723e */ /* 0x002fe200000010ff */
[----:B------:R-:W-:Y:S01]  /*9410*/  IMAD.MOV.U32 R149, RZ, RZ, R66 ;  /* 0x000000ffff957224 */ /* 0x000fe200078e0042 */
[----:B------:R1:W3:Y:S01]  /*9420*/  MUFU.EX2 R237, R5 ;  /* 0x0000000500ed7308 */ /* 0x0002e20000000800 */
[----:B------:R-:W-:Y:S01]  /*9430*/  MOV R139, R136 ;  /* 0x00000088008b7202 */ /* 0x000fe20000000f00 */
[----:B------:R-:W-:Y:S02]  /*9440*/  IMAD.MOV.U32 R136, RZ, RZ, R69 ;  /* 0x000000ffff887224 */ /* 0x000fe400078e0045 */
[----:B------:R3:W-:Y:S01]  /*9450*/  MUFU.EX2 R232, R4 ;  /* 0x0000000400e87308 */ /* 0x0007e20000000800 */
[----:B------:R-:W-:Y:S01]  /*9460*/  MOV R158, R149 ;  /* 0x00000095009e7202 */ /* 0x000fe20000000f00 */
[----:B--2---:R-:W-:Y:S01]  /*9470*/  FFMA.FTZ R21, R152, UR7, -R0 ;  /* 0x0000000798157c23 */ /* 0x004fe20008010800 */
[----:B------:R-:W-:Y:S01]  /*9480*/  MOV R152, R67 ;  /* 0x0000004300987202 */ /* 0x000fe20000000f00 */
[----:B-1----:R-:W-:-:S02]  /*9490*/  FFMA.FTZ R5, R135, UR7, -R3 ;  /* 0x0000000787057c23 */ /* 0x002fc40008010803 */
[----:B------:R1:W-:Y:S01]  /*94a0*/  MUFU.EX2 R135, R22 ;  /* 0x0000001600877308 */ /* 0x0003e20000000800 */
[----:B---3--:R-:W-:-:S03]  /*94b0*/  F2FP.BF16.F32.PACK_AB R4, R212, R11 ;  /* 0x0000000bd404723e */ /* 0x008fc600000010ff */
[----:B------:R2:W3:Y:S01]  /*94c0*/  MUFU.EX2 R147, R5 ;  /* 0x0000000500937308 */ /* 0x0004e20000000800 */
[----:B-1----:R-:W-:-:S03]  /*94d0*/  FFMA.FTZ R22, R150, UR7, -R0 ;  /* 0x0000000796167c23 */ /* 0x002fc60008010800 */
[----:B------:R1:W-:Y:S01]  /*94e0*/  MUFU.EX2 R150, R21 ;  /* 0x0000001500967308 */ /* 0x0003e20000000800 */
[----:B--2---:R-:W-:Y:S02]  /*94f0*/  F2FP.BF16.F32.PACK_AB R5, R237, R10 ;  /* 0x0000000aed05723e */ /* 0x004fe400000010ff */
[----:B---3--:R-:W-:-:S07]  /*9500*/  F2FP.BF16.F32.PACK_AB R7, R147, R232 ;  /* 0x000000e89307723e */ /* 0x008fce00000010ff */
[C---:B------:R-:W-:Y:S01]  /*9510*/  HMMA.16816.F32.BF16 R56, R4.reuse, R24, R120 ;  /* 0x000000180438723c */ /* 0x040fe20000041878 */
[--C-:B-1----:R-:W-:Y:S02]  /*9520*/  FFMA.FTZ R21, R163, UR7, -R2.reuse ;  /* 0x00000007a3157c23 */ /* 0x102fe40008010802 */
[----:B------:R1:W-:Y:S05]  /*9530*/  MUFU.EX2 R163, R22 ;  /* 0x0000001600a37308 */ /* 0x0003ea0000000800 */
[C---:B------:R-:W-:Y:S01]  /*9540*/  HMMA.16816.F32.BF16 R60, R4.reuse, R16, R116 ;  /* 0x00000010043c723c */ /* 0x040fe20000041874 */
[----:B------:R2:W3:Y:S07]  /*9550*/  MUFU.EX2 R133, R21 ;  /* 0x0000001500857308 */ /* 0x0004ee0000000800 */
[----:B----4-:R-:W-:Y:S01]  /*9560*/  HMMA.16816.F32.BF16 R96, R4, R12, R96 ;  /* 0x0000000c0460723c */ /* 0x010fe20000041860 */
[--C-:B-1----:R-:W-:Y:S01]  /*9570*/  FFMA.FTZ R22, R156, UR7, -R2.reuse ;  /* 0x000000079c167c23 */ /* 0x102fe20008010802 */
[----:B--2---:R-:W-:-:S03]  /*9580*/  FFMA.FTZ R21, R151, UR7, -R2 ;  /* 0x0000000797157c23 */ /* 0x004fc60008010802 */
[----:B------:R1:W-:Y:S03]  /*9590*/  MUFU.EX2 R146, R22 ;  /* 0x0000001600927308 */ /* 0x0003e60000000800 */
[C---:B------:R-:W-:Y:S01]  /*95a0*/  HMMA.16816.F32.BF16 R128, R4.reuse, R28, R128 ;  /* 0x0000001c0480723c */ /* 0x040fe20000041880 */
[----:B------:R2:W4:Y:S07]  /*95b0*/  MUFU.EX2 R144, R21 ;  /* 0x0000001500907308 */ /* 0x00052e0000000800 */
[----:B------:R-:W-:Y:S01]  /*95c0*/  HMMA.16816.F32.BF16 R52, R4, R26, R112 ;  /* 0x0000001a0434723c */ /* 0x000fe20000041870 */
[----:B-1----:R-:W-:Y:S01]  /*95d0*/  FFMA.FTZ R22, R182, UR7, -R0 ;  /* 0x00000007b6167c23 */ /* 0x002fe20008010800 */
[----:B------:R-:W-:-:S06]  /*95e0*/  MOV R182, R136 ;  /* 0x0000008800b67202 */ /* 0x000fcc0000000f00 */
[----:B------:R-:W-:Y:S01]  /*95f0*/  HMMA.16816.F32.BF16 R76, R4, R18, R108 ;  /* 0x00000012044c723c */ /* 0x000fe2000004186c */
[----:B--2---:R-:W-:Y:S01]  /*9600*/  FFMA.FTZ R21, R186, UR7, -R0 ;  /* 0x00000007ba157c23 */ /* 0x004fe20008010800 */
[----:B------:R-:W-:-:S03]  /*9610*/  MOV R136, R243 ;  /* 0x000000f300887202 */ /* 0x000fc60000000f00 */
[----:B------:R1:W-:Y:S03]  /*9620*/  MUFU.EX2 R143, R21 ;  /* 0x00000015008f7308 */ /* 0x0003e60000000800 */
[C---:B------:R-:W-:Y:S08]  /*9630*/  HMMA.16816.F32.BF16 R104, R4.reuse, R14, R104 ;  /* 0x0000000e0468723c */ /* 0x040ff00000041868 */
[----:B------:R-:W-:Y:S01]  /*9640*/  HMMA.16816.F32.BF16 R100, R4, R30, R100 ;  /* 0x0000001e0464723c */ /* 0x000fe20000041864 */
[----:B------:R-:W-:-:S02]  /*9650*/  F2FP.BF16.F32.PACK_AB R4, R135, R140 ;  /* 0x0000008c8704723e */ /* 0x000fc400000010ff */
[----:B---3--:R-:W-:Y:S01]  /*9660*/  F2FP.BF16.F32.PACK_AB R5, R234, R133 ;  /* 0x00000085ea05723e */ /* 0x008fe200000010ff */
[----:B-1----:R-:W-:Y:S01]  /*9670*/  FFMA.FTZ R21, R172, UR7, -R0 ;  /* 0x00000007ac157c23 */ /* 0x002fe20008010800 */
[----:B------:R-:W-:Y:S02]  /*9680*/  F2FP.BF16.F32.PACK_AB R6, R163, R150 ;  /* 0x00000096a306723e */ /* 0x000fe400000010ff */
[----:B----4-:R-:W-:Y:S01]  /*9690*/  F2FP.BF16.F32.PACK_AB R7, R144, R146 ;  /* 0x000000929007723e */ /* 0x010fe200000010ff */
[----:B------:R1:W-:Y:S06]  /*96a0*/  MUFU.EX2 R151, R21 ;  /* 0x0000001500977308 */ /* 0x0003ec0000000800 */
[----:B------:R-:W-:Y:S01]  /*96b0*/  HMMA.16816.F32.BF16 R48, R4, R12, R48 ;  /* 0x0000000c0430723c */ /* 0x000fe20000041830 */
[--C-:B------:R-:W-:Y:S01]  /*96c0*/  FFMA.FTZ R12, R162, UR7, -R8.reuse ;  /* 0x00000007a20c7c23 */ /* 0x100fe20008010808 */
[----:B------:R-:W-:-:S03]  /*96d0*/  FFMA.FTZ R13, R159, UR7, -R8 ;  /* 0x000000079f0d7c23 */ /* 0x000fc60008010808 */
[----:B------:R2:W3:Y:S03]  /*96e0*/  MUFU.EX2 R137, R12 ;  /* 0x0000000c00897308 */ /* 0x0004e60000000800 */
[----:B------:R-:W-:Y:S01]  /*96f0*/  HMMA.16816.F32.BF16 R120, R4, R24, R84 ;  /* 0x000000180478723c */ /* 0x000fe20000041854 */
[----:B------:R4:W-:Y:S01]  /*9700*/  MUFU.EX2 R159, R13 ;  /* 0x0000000d009f7308 */ /* 0x0009e20000000800 */
[----:B-1----:R-:W-:-:S04]  /*9710*/  FFMA.FTZ R21, R188, UR7, -R2 ;  /* 0x00000007bc157c23 */ /* 0x002fc80008010802 */
[----:B------:R1:W-:Y:S02]  /*9720*/  MUFU.EX2 R108, R21 ;  /* 0x00000015006c7308 */ /* 0x0003e40000000800 */
[----:B------:R-:W-:Y:S01]  /*9730*/  HMMA.16816.F32.BF16 R36, R4, R14, R36 ;  /* 0x0000000e0424723c */ /* 0x000fe20000041824 */
[----:B------:R-:W-:Y:S01]  /*9740*/  FFMA.FTZ R14, R160, UR7, -R3 ;  /* 0x00000007a00e7c23 */ /* 0x000fe20008010803 */
[--C-:B--2---:R-:W-:Y:S01]  /*9750*/  FFMA.FTZ R12, R155, UR7, -R8.reuse ;  /* 0x000000079b0c7c23 */ /* 0x104fe20008010808 */
[----:B------:R2:W-:Y:S01]  /*9760*/  MUFU.EX2 R160, R22 ;  /* 0x0000001600a07308 */ /* 0x0005e20000000800 */
[----:B----4-:R-:W-:-:S03]  /*9770*/  FFMA.FTZ R13, R125, UR7, -R8 ;  /* 0x000000077d0d7c23 */ /* 0x010fc60008010808 */
[----:B------:R4:W-:Y:S01]  /*9780*/  MUFU.EX2 R239, R12 ;  /* 0x0000000c00ef7308 */ /* 0x0009e20000000800 */
[C---:B------:R-:W-:Y:S01]  /*9790*/  HMMA.16816.F32.BF16 R84, R4.reuse, R16, R80 ;  /* 0x000000100454723c */ /* 0x040fe20000041850 */
[----:B------:R-:W-:Y:S02]  /*97a0*/  MOV R125, R150 ;  /* 0x00000096007d7202 */ /* 0x000fe40000000f00 */
[----:B------:R3:W-:Y:S01]  /*97b0*/  MUFU.EX2 R9, R13 ;  /* 0x0000000d00097308 */ /* 0x0007e20000000800 */
[----:B-1----:R-:W-:Y:S01]  /*97c0*/  FFMA.FTZ R21, R167, UR7, -R2 ;  /* 0x00000007a7157c23 */ /* 0x002fe20008010802 */
[----:B------:R-:W-:Y:S01]  /*97d0*/  MOV R150, R152 ;  /* 0x0000009800967202 */ /* 0x000fe20000000f00 */
[----:B------:R-:W-:Y:S01]  /*97e0*/  IMAD.MOV.U32 R167, RZ, RZ, R251 ;  /* 0x000000ffffa77224 */ /* 0x000fe200078e00fb */
[----:B------:R-:W-:Y:S01]  /*97f0*/  MUFU.EX2 R162, R14 ;  /* 0x0000000e00a27308 */ /* 0x000fe20000000800 */
[C---:B------:R-:W-:Y:S01]  /*9800*/  HMMA.16816.F32.BF16 R80, R4.reuse, R18, R32 ;  /* 0x000000120450723c */ /* 0x040fe20000041820 */
[----:B------:R-:W1:Y:S01]  /*9810*/  LDSM.16.MT88.4 R32, [R132+0x9800] ;  /* 0x009800008420783b */ /* 0x000e620000004200 */
[----:B--2---:R-:W-:Y:S01]  /*9820*/  FFMA.FTZ R22, R164, UR7, -R0 ;  /* 0x00000007a4167c23 */ /* 0x004fe20008010800 */
[----:B------:R2:W-:Y:S01]  /*9830*/  MUFU.EX2 R155, R23 ;  /* 0x00000017009b7308 */ /* 0x0005e20000000800 */
[----:B------:R-:W-:Y:S01]  /*9840*/  MOV R164, R146 ;  /* 0x0000009200a47202 */ /* 0x000fe20000000f00 */
[--C-:B----4-:R-:W-:Y:S01]  /*9850*/  FFMA.FTZ R12, R165, UR7, -R3.reuse ;  /* 0x00000007a50c7c23 */ /* 0x110fe20008010803 */
[----:B------:R-:W-:Y:S01]  /*9860*/  LDSM.16.MT88.4 R16, [R244+0x9800] ;  /* 0x00980000f410783b */ /* 0x000fe20000004200 */
[----:B------:R4:W-:Y:S01]  /*9870*/  MUFU.EX2 R69, R22 ;  /* 0x0000001600457308 */ /* 0x0009e20000000800 */
[----:B------:R-:W-:Y:S01]  /*9880*/  HMMA.16816.F32.BF16 R88, R4, R26, R40 ;  /* 0x0000001a0458723c */ /* 0x000fe20000041828 */
[----:B---3--:R-:W-:Y:S01]  /*9890*/  FFMA.FTZ R13, R126, UR7, -R3 ;  /* 0x000000077e0d7c23 */ /* 0x008fe20008010803 */
[----:B------:R-:W3:Y:S01]  /*98a0*/  LDSM.16.MT88.4 R24, [R228+0x9800] ;  /* 0x00980000e418783b */ /* 0x000ee20000004200 */
[----:B------:R4:W4:Y:S01]  /*98b0*/  MUFU.EX2 R249, R12 ;  /* 0x0000000c00f97308 */ /* 0x0009220000000800 */
[----:B------:R-:W-:-:S02]  /*98c0*/  MOV R126, R212 ;  /* 0x000000d4007e7202 */ /* 0x000fc40000000f00 */
[----:B------:R-:W-:Y:S01]  /*98d0*/  MOV R146, R248 ;  /* 0x000000f800927202 */ /* 0x000fe20000000f00 */
[----:B------:R-:W-:Y:S01]  /*98e0*/  MUFU.EX2 R165, R13 ;  /* 0x0000000d00a57308 */ /* 0x000fe20000000800 */
[----:B------:R-:W-:Y:S01]  /*98f0*/  HMMA.16816.F32.BF16 R40, R4, R28, R92 ;  /* 0x0000001c0428723c */ /* 0x000fe2000004185c */
[----:B--2---:R-:W-:Y:S01]  /*9900*/  FFMA.FTZ R23, R196, UR7, -R2 ;  /* 0x00000007c4177c23 */ /* 0x004fe20008010802 */
[----:B------:R-:W-:Y:S01]  /*9910*/  IMAD.MOV.U32 R172, RZ, RZ, R126 ;  /* 0x000000ffffac7224 */ /* 0x000fe200078e007e */
[----:B------:R-:W-:Y:S01]  /*9920*/  MOV R188, R125 ;  /* 0x0000007d00bc7202 */ /* 0x000fe20000000f00 */
[----:B----4-:R-:W-:Y:S01]  /*9930*/  FFMA.FTZ R22, R173, UR7, -R2 ;  /* 0x00000007ad167c23 */ /* 0x010fe20008010802 */
[----:B------:R-:W-:-:S03]  /*9940*/  MOV R173, R252 ;  /* 0x000000fc00ad7202 */ /* 0x000fc60000000f00 */
[----:B------:R-:W-:Y:S01]  /*9950*/  HMMA.16816.F32.BF16 R44, R4, R30, R44 ;  /* 0x0000001e042c723c */ /* 0x000fe2000004182c */
[----:B------:R-:W-:Y:S01]  /*9960*/  FFMA.FTZ R12, R124, UR7, -R3 ;  /* 0x000000077c0c7c23 */ /* 0x000fe20008010803 */
[----:B------:R-:W-:Y:S01]  /*9970*/  MOV R124, R137 ;  /* 0x00000089007c7202 */ /* 0x000fe20000000f00 */
[----:B------:R2:W-:Y:S01]  /*9980*/  MUFU.EX2 R156, R22 ;  /* 0x00000016009c7308 */ /* 0x0005e20000000800 */
[----:B------:R-:W-:Y:S01]  /*9990*/  F2FP.BF16.F32.PACK_AB R5, R162, R249 ;  /* 0x000000f9a205723e */ /* 0x000fe200000010ff */
[----:B------:R-:W-:Y:S01]  /*99a0*/  IMAD.MOV.U32 R186, RZ, RZ, R249 ;  /* 0x000000ffffba7224 */ /* 0x000fe200078e00f9 */
[----:B------:R-:W-:Y:S01]  /*99b0*/  F2FP.BF16.F32.PACK_AB R4, R159, R124 ;  /* 0x0000007c9f04723e */ /* 0x000fe200000010ff */
[----:B------:R4:W1:Y:S01]  /*99c0*/  MUFU.EX2 R134, R12 ;  /* 0x0000000c00867308 */ /* 0x0008620000000800 */
[----:B------:R-:W-:Y:S01]  /*99d0*/  F2FP.BF16.F32.PACK_AB R6, R9, R239 ;  /* 0x000000ef0906723e */ /* 0x000fe200000010ff */
[----:B------:R-:W-:Y:S02]  /*99e0*/  LDSM.16.MT88.4 R28, [R228+0xa000] ;  /* 0x00a00000e41c783b */ /* 0x000fe40000004200 */
[----:B------:R-:W3:Y:S01]  /*99f0*/  MUFU.EX2 R137, R21 ;  /* 0x0000001500897308 */ /* 0x000ee20000000800 */
[----:B--2---:R-:W-:Y:S01]  /*9a00*/  FFMA.FTZ R22, R191, UR7, -R0 ;  /* 0x00000007bf167c23 */ /* 0x004fe20008010800 */
[----:B----4-:R-:W2:Y:S01]  /*9a10*/  LDSM.16.MT88.4 R12, [R229+0x9800] ;  /* 0x00980000e50c783b */ /* 0x010ea20000004200 */
[----:B-1----:R-:W-:-:S02]  /*9a20*/  F2FP.BF16.F32.PACK_AB R7, R134, R165 ;  /* 0x000000a58607723e */ /* 0x002fc400000010ff */
[----:B------:R1:W-:Y:S05]  /*9a30*/  MUFU.EX2 R248, R22 ;  /* 0x0000001600f87308 */ /* 0x0003ea0000000800 */
[----:B------:R-:W-:Y:S01]  /*9a40*/  HMMA.16816.F32.BF16 R92, R4, R34, R100 ;  /* 0x00000022045c723c */ /* 0x000fe20000041864 */
[----:B------:R-:W-:Y:S01]  /*9a50*/  MOV R102, R108 ;  /* 0x0000006c00667202 */ /* 0x000fe20000000f00 */
[----:B------:R-:W-:-:S03]  /*9a60*/  IMAD.MOV.U32 R103, RZ, RZ, R241 ;  /* 0x000000ffff677224 */ /* 0x000fc600078e00f1 */
[----:B------:R-:W-:-:S03]  /*9a70*/  MOV R196, R102 ;  /* 0x0000006600c47202 */ /* 0x000fc60000000f00 */
[----:B---3--:R-:W-:Y:S01]  /*9a80*/  HMMA.16816.F32.BF16 R116, R4, R24, R56 ;  /* 0x000000180474723c */ /* 0x008fe20000041838 */
[----:B-1----:R-:W-:-:S04]  /*9a90*/  FFMA.FTZ R22, R176, UR7, -R0 ;  /* 0x00000007b0167c23 */ /* 0x002fc80008010800 */
[----:B------:R1:W-:Y:S03]  /*9aa0*/  MUFU.EX2 R243, R22 ;  /* 0x0000001600f37308 */ /* 0x0003e60000000800 */
[C---:B------:R-:W-:Y:S08]  /*9ab0*/  HMMA.16816.F32.BF16 R64, R4.reuse, R26, R52 ;  /* 0x0000001a0440723c */ /* 0x040ff00000041834 */
[----:B------:R-:W-:Y:S01]  /*9ac0*/  HMMA.16816.F32.BF16 R56, R4, R18, R76 ;  /* 0x000000120438723c */ /* 0x000fe2000004184c */
[----:B-1----:R-:W-:-:S07]  /*9ad0*/  FFMA.FTZ R22, R189, UR7, -R2 ;  /* 0x00000007bd167c23 */ /* 0x002fce0008010802 */
[C---:B------:R-:W-:Y:S08]  /*9ae0*/  HMMA.16816.F32.BF16 R60, R4.reuse, R16, R60 ;  /* 0x00000010043c723c */ /* 0x040ff0000004183c */
[C---:B--2---:R-:W-:Y:S08]  /*9af0*/  HMMA.16816.F32.BF16 R52, R4.reuse, R12, R96 ;  /* 0x0000000c0434723c */ /* 0x044ff00000041860 */
        /* <DEDUP_REMOVED lines=8> */
[--C-:B------:R-:W-:Y:S01]  /*9b80*/  FFMA.FTZ R13, R171, UR7, -R8.reuse ;  /* 0x00000007ab0d7c23 */ /* 0x100fe20008010808 */
[----:B------:R-:W-:Y:S02]  /*9b90*/  MOV R171, R186 ;  /* 0x000000ba00ab7202 */ /* 0x000fe40000000f00 */
[----:B------:R1:W-:Y:S01]  /*9ba0*/  MUFU.EX2 R212, R12 ;  /* 0x0000000c00d47308 */ /* 0x0003e20000000800 */
[----:B------:R-:W-:Y:S02]  /*9bb0*/  MOV R186, R250 ;  /* 0x000000fa00ba7202 */ /* 0x000fe40000000f00 */
[C---:B------:R-:W-:Y:S01]  /*9bc0*/  HMMA.16816.F32.BF16 R108, R4.reuse, R16, R84 ;  /* 0x00000010046c723c */ /* 0x040fe20000041854 */
[----:B------:R2:W-:Y:S07]  /*9bd0*/  MUFU.EX2 R149, R13 ;  /* 0x0000000d00957308 */ /* 0x0005ee0000000800 */
[----:B------:R-:W-:Y:S01]  /*9be0*/  HMMA.16816.F32.BF16 R84, R4, R14, R36 ;  /* 0x0000000e0454723c */ /* 0x000fe20000041824 */
[----:B------:R-:W-:Y:S01]  /*9bf0*/  FFMA.FTZ R14, R170, UR7, -R3 ;  /* 0x00000007aa0e7c23 */ /* 0x000fe20008010803 */
[----:B------:R-:W-:Y:S01]  /*9c00*/  MOV R170, R124 ;  /* 0x0000007c00aa7202 */ /* 0x000fe20000000f00 */
[--C-:B-1----:R-:W-:Y:S01]  /*9c10*/  FFMA.FTZ R12, R166, UR7, -R8.reuse ;  /* 0x00000007a60c7c23 */ /* 0x102fe20008010808 */
[----:B------:R-:W-:Y:S01]  /*9c20*/  MOV R166, R237 ;  /* 0x000000ed00a67202 */ /* 0x000fe20000000f00 */
[----:B------:R-:W-:Y:S01]  /*9c30*/  MUFU.EX2 R251, R14 ;  /* 0x0000000e00fb7308 */ /* 0x000fe20000000800 */
[----:B--2---:R-:W-:-:S02]  /*9c40*/  FFMA.FTZ R13, R127, UR7, -R8 ;  /* 0x000000077f0d7c23 */ /* 0x004fc40008010808 */
[C---:B------:R-:W-:Y:S01]  /*9c50*/  HMMA.16816.F32.BF16 R120, R4.reuse, R24, R120 ;  /* 0x000000180478723c */ /* 0x040fe20000041878 */
[----:B------:R1:W2:Y:S04]  /*9c60*/  MUFU.EX2 R21, R12 ;  /* 0x0000000c00157308 */ /* 0x0002a80000000800 */
[----:B------:R3:W-:Y:S03]  /*9c70*/  MUFU.EX2 R152, R13 ;  /* 0x0000000d00987308 */ /* 0x0007e60000000800 */
[----:B------:R-:W-:Y:S01]  /*9c80*/  HMMA.16816.F32.BF16 R112, R4, R26, R88 ;  /* 0x0000001a0470723c */ /* 0x000fe20000041858 */
[----:B------:R-:W4:Y:S01]  /*9c90*/  LDSM.16.MT88.4 R24, [R244+0xa000] ;  /* 0x00a00000f418783b */ /* 0x000f220000004200 */
[----:B------:R2:W-:Y:S01]  /*9ca0*/  MUFU.EX2 R237, R22 ;  /* 0x0000001600ed7308 */ /* 0x0005e20000000800 */
[----:B-1----:R-:W-:-:S05]  /*9cb0*/  FFMA.FTZ R12, R175, UR7, -R3 ;  /* 0x00000007af0c7c23 */ /* 0x002fca0008010803 */
[C---:B------:R-:W-:Y:S01]  /*9cc0*/  HMMA.16816.F32.BF16 R104, R4.reuse, R18, R80 ;  /* 0x000000120468723c */ /* 0x040fe20000041850 */
[----:B------:R-:W1:Y:S01]  /*9cd0*/  LDSM.16.MT88.4 R16, [R229+0xa000] ;  /* 0x00a00000e510783b */ /* 0x000e620000004200 */
[----:B------:R2:W4:Y:S01]  /*9ce0*/  MUFU.EX2 R249, R12 ;  /* 0x0000000c00f97308 */ /* 0x0005220000000800 */
[--C-:B---3--:R-:W-:Y:S01]  /*9cf0*/  FFMA.FTZ R13, R168, UR7, -R3.reuse ;  /* 0x00000007a80d7c23 */ /* 0x108fe20008010803 */
[----:B--2---:R-:W-:Y:S01]  /*9d00*/  MOV R168, R21 ;  /* 0x0000001500a87202 */ /* 0x004fe20000000f00 */
[----:B------:R-:W-:Y:S02]  /*9d10*/  FFMA.FTZ R21, R202, UR7, -R0 ;  /* 0x00000007ca157c23 */ /* 0x000fe40008010800 */
[----:B------:R-:W-:Y:S01]  /*9d20*/  MUFU.EX2 R252, R13 ;  /* 0x0000000d00fc7308 */ /* 0x000fe20000000800 */
[----:B------:R-:W-:Y:S01]  /*9d30*/  HMMA.16816.F32.BF16 R36, R4, R32, R40 ;  /* 0x000000200424723c */ /* 0x000fe20000041828 */
[----:B------:R-:W-:Y:S02]  /*9d40*/  MOV R22, R212 ;  /* 0x000000d400167202 */ /* 0x000fe40000000f00 */
[----:B------:R2:W-:Y:S01]  /*9d50*/  MUFU.EX2 R242, R21 ;  /* 0x0000001500f27308 */ /* 0x0005e20000000800 */
[----:B------:R-:W-:-:S04]  /*9d60*/  FFMA.FTZ R12, R73, UR7, -R3 ;  /* 0x00000007490c7c23 */ /* 0x000fc80008010803 */
[----:B------:R-:W-:Y:S01]  /*9d70*/  HMMA.16816.F32.BF16 R32, R4, R34, R44 ;  /* 0x000000220420723c */ /* 0x000fe2000004182c */
[----:B------:R-:W-:Y:S01]  /*9d80*/  F2FP.BF16.F32.PACK_AB R4, R149, R212 ;  /* 0x000000d49504723e */ /* 0x000fe200000010ff */
[----:B------:R3:W3:Y:S01]  /*9d90*/  MUFU.EX2 R250, R12 ;  /* 0x0000000c00fa7308 */ /* 0x0006e20000000800 */
[----:B----4-:R-:W-:Y:S02]  /*9da0*/  F2FP.BF16.F32.PACK_AB R5, R251, R249 ;  /* 0x000000f9fb05723e */ /* 0x010fe400000010ff */
[----:B------:R-:W-:Y:S01]  /*9db0*/  F2FP.BF16.F32.PACK_AB R6, R152, R168 ;  /* 0x000000a89806723e */ /* 0x000fe200000010ff */
[----:B--2---:R-:W-:Y:S01]  /*9dc0*/  FFMA.FTZ R21, R187, UR7, -R0 ;  /* 0x00000007bb157c23 */ /* 0x004fe20008010800 */
[----:B------:R-:W-:Y:S02]  /*9dd0*/  MOV R187, R240 ;  /* 0x000000f000bb7202 */ /* 0x000fe40000000f00 */
[----:B------:R-:W-:Y:S01]  /*9de0*/  MOV R73, R103 ;  /* 0x0000006700497202 */ /* 0x000fe20000000f00 */
[----:B------:R2:W-:Y:S01]  /*9df0*/  MUFU.EX2 R241, R21 ;  /* 0x0000001500f17308 */ /* 0x0005e20000000800 */
[----:B---3--:R-:W3:Y:S01]  /*9e00*/  LDSM.16.MT88.4 R12, [R132+0xa000] ;  /* 0x00a00000840c783b */ /* 0x008ee20000004200 */
[----:B------:R-:W-:-:S07]  /*9e10*/  F2FP.BF16.F32.PACK_AB R7, R250, R252 ;  /* 0x000000fcfa07723e */ /* 0x000fce00000010ff */
[C---:B------:R-:W-:Y:S01]  /*9e20*/  HMMA.16816.F32.BF16 R124, R4.reuse, R28, R116 ;  /* 0x0000001c047c723c */ /* 0x040fe20000041874 */
[----:B--2---:R-:W-:Y:S02]  /*9e30*/  FFMA.FTZ R21, R207, UR7, -R2 ;  /* 0x00000007cf157c23 */ /* 0x004fe40008010802 */
[----:B------:R2:W-:Y:S04]  /*9e40*/  MUFU.EX2 R207, R23 ;  /* 0x0000001700cf7308 */ /* 0x0005e80000000800 */
[----:B------:R4:W3:Y:S01]  /*9e50*/  MUFU.EX2 R240, R21 ;  /* 0x0000001500f07308 */ /* 0x0008e20000000800 */
[C---:B------:R-:W-:Y:S08]  /*9e60*/  HMMA.16816.F32.BF16 R116, R4.reuse, R30, R64 ;  /* 0x0000001e0474723c */ /* 0x040ff00000041840 */
[----:B------:R-:W-:Y:S01]  /*9e70*/  HMMA.16816.F32.BF16 R100, R4, R24, R60 ;  /* 0x000000180464723c */ /* 0x000fe2000004183c */
[----:B--2---:R-:W-:-:S02]  /*9e80*/  MOV R23, R167 ;  /* 0x000000a700177202 */ /* 0x004fc40000000f00 */
[----:B------:R-:W-:Y:S01]  /*9e90*/  MOV R167, R188 ;  /* 0x000000bc00a77202 */ /* 0x000fe20000000f00 */
[----:B----4-:R-:W-:Y:S01]  /*9ea0*/  FFMA.FTZ R21, R185, UR7, -R2 ;  /* 0x00000007b9157c23 */ /* 0x010fe20008010802 */
[----:B------:R-:W-:-:S03]  /*9eb0*/  IMAD.MOV.U32 R185, RZ, RZ, R173 ;  /* 0x000000ffffb97224 */ /* 0x000fc600078e00ad */
[C---:B------:R-:W-:Y:S01]  /*9ec0*/  HMMA.16816.F32.BF16 R88, R4.reuse, R26, R56 ;  /* 0x0000001a0458723c */ /* 0x040fe20000041838 */
[----:B------:R2:W4:Y:S07]  /*9ed0*/  MUFU.EX2 R212, R21 ;  /* 0x0000001500d47308 */ /* 0x00052e0000000800 */
[----:B-1----:R-:W-:Y:S01]  /*9ee0*/  HMMA.16816.F32.BF16 R52, R4, R16, R52 ;  /* 0x000000100434723c */ /* 0x002fe20000041834 */
[----:B--2---:R-:W-:-:S07]  /*9ef0*/  MOV R21, R172 ;  /* 0x000000ac00157202 */ /* 0x004fce0000000f00 */
[C---:B------:R-:W-:Y:S08]  /*9f00*/  HMMA.16816.F32.BF16 R48, R4.reuse, R18, R76 ;  /* 0x000000120430723c */ /* 0x040ff0000004184c */
[C---:B---3--:R-:W-:Y:S08]  /*9f10*/  HMMA.16816.F32.BF16 R44, R4.reuse, R12, R128 ;  /* 0x0000000c042c723c */ /* 0x048ff00000041880 */
[----:B------:R-:W-:Y:S01]  /*9f20*/  HMMA.16816.F32.BF16 R40, R4, R14, R92 ;  /* 0x0000000e0428723c */ /* 0x000fe2000004185c */
[----:B------:R-:W-:-:S02]  /*9f30*/  F2FP.BF16.F32.PACK_AB R4, R248, R242 ;  /* 0x000000f2f804723e */ /* 0x000fc400000010ff */
[----:B------:R-:W-:Y:S02]  /*9f40*/  F2FP.BF16.F32.PACK_AB R5, R207, R240 ;  /* 0x000000f0cf05723e */ /* 0x000fe400000010ff */
[----:B------:R-:W-:Y:S02]  /*9f50*/  F2FP.BF16.F32.PACK_AB R6, R243, R241 ;  /* 0x000000f1f306723e */ /* 0x000fe400000010ff */
[----:B----4-:R-:W-:-:S07]  /*9f60*/  F2FP.BF16.F32.PACK_AB R7, R212, R237 ;  /* 0x000000edd407723e */ /* 0x010fce00000010ff */
[C---:B------:R-:W-:Y:S01]  /*9f70*/  HMMA.16816.F32.BF16 R36, R4.reuse, R12, R36 ;  /* 0x0000000c0424723c */ /* 0x040fe20000041824 */
[--C-:B------:R-:W-:Y:S01]  /*9f80*/  FFMA.FTZ R12, R199, UR7, -R8.reuse ;  /* 0x00000007c70c7c23 */ /* 0x100fe20008010808 */
[----:B------:R-:W-:Y:S01]  /*9f90*/  FFMA.FTZ R13, R190, UR7, -R8 ;  /* 0x00000007be0d7c23 */ /* 0x000fe20008010808 */
[----:B------:R-:W-:Y:S01]  /*9fa0*/  MOV R199, R22 ;  /* 0x0000001600c77202 */ /* 0x000fe20000000f00 */
[----:B------:R-:W-:Y:S02]  /*9fb0*/  FFMA.FTZ R22, R217, UR7, -R2 ;  /* 0x00000007d9167c23 */ /* 0x000fe40008010802 */
[----:B------:R-:W-:Y:S02]  /*9fc0*/  MUFU.EX2 R202, R13 ;  /* 0x0000000d00ca7308 */ /* 0x000fe40000000800 */
[----:B------:R-:W-:Y:S01]  /*9fd0*/  HMMA.16816.F32.BF16 R80, R4, R28, R120 ;  /* 0x0000001c0450723c */ /* 0x000fe20000041878 */
[----:B------:R-:W-:Y:S01]  /*9fe0*/  IMAD.MOV.U32 R123, RZ, RZ, R135 ;  /* 0x000000ffff7b7224 */ /* 0x000fe200078e0087 */
[----:B------:R-:W-:Y:S01]  /*9ff0*/  MOV R121, R133 ;  /* 0x0000008500797202 */ /* 0x000fe20000000f00 */
[----:B------:R1:W-:Y:S01]  /*a000*/  MUFU.EX2 R135, R12 ;  /* 0x0000000c00877308 */ /* 0x0003e20000000800 */
[----:B------:R-:W-:-:S04]  /*a010*/  MOV R122, R134 ;  /* 0x00000086007a7202 */ /* 0x000fc80000000f00 */
[C---:B------:R-:W-:Y:S01]  /*a020*/  HMMA.16816.F32.BF16 R64, R4.reuse, R30, R112 ;  /* 0x0000001e0440723c */ /* 0x040fe20000041870 */
[----:B------:R-:W2:Y:S07]  /*a030*/  LDSM.16.MT88.4 R28, [R228+0xa800] ;  /* 0x00a80000e41c783b */ /* 0x000eae0000004200 */
[----:B------:R-:W-:Y:S01]  /*a040*/  HMMA.16816.F32.BF16 R60, R4, R24, R108 ;  /* 0x00000018043c723c */ /* 0x000fe2000004186c */
[----:B-1----:R-:W-:-:S04]  /*a050*/  FFMA.FTZ R12, R177, UR7, -R8 ;  /* 0x00000007b10c7c23 */ /* 0x002fc80008010808 */
[----:B------:R1:W-:Y:S03]  /*a060*/  MUFU.EX2 R133, R12 ;  /* 0x0000000c00857308 */ /* 0x0003e60000000800 */
[C---:B------:R-:W-:Y:S01]  /*a070*/  HMMA.16816.F32.BF16 R56, R4.reuse, R26, R104 ;  /* 0x0000001a0438723c */ /* 0x040fe20000041868 */
[----:B------:R-:W3:Y:S07]  /*a080*/  LDSM.16.MT88.4 R24, [R244+0xa800] ;  /* 0x00a80000f418783b */ /* 0x000eee0000004200 */
[----:B------:R-:W-:Y:S01]  /*a090*/  HMMA.16816.F32.BF16 R76, R4, R16, R96 ;  /* 0x00000010044c723c */ /* 0x000fe20000041860 */
[--C-:B------:R-:W-:Y:S01]  /*a0a0*/  FFMA.FTZ R96, R181, UR7, -R0.reuse ;  /* 0x00000007b5607c23 */ /* 0x100fe20008010800 */
[--C-:B------:R-:W-:Y:S01]  /*a0b0*/  FFMA.FTZ R99, R180, UR7, -R0.reuse ;  /* 0x00000007b4637c23 */ /* 0x100fe20008010800 */
[--C-:B------:R-:W-:Y:S01]  /*a0c0*/  FFMA.FTZ R98, R238, UR7, -R0.reuse ;  /* 0x00000007ee627c23 */ /* 0x100fe20008010800 */
[----:B------:R-:W-:-:S04]  /*a0d0*/  FFMA.FTZ R97, R169, UR7, -R0 ;  /* 0x00000007a9617c23 */ /* 0x000fc80008010800 */
[C---:B------:R-:W-:Y:S01]  /*a0e0*/  HMMA.16816.F32.BF16 R84, R4.reuse, R18, R84 ;  /* 0x000000120454723c */ /* 0x040fe20000041854 */
[----:B------:R-:W4:Y:S07]  /*a0f0*/  LDSM.16.MT88.4 R16, [R229+0xa800] ;  /* 0x00a80000e510783b */ /* 0x000f2e0000004200 */
[----:B------:R-:W-:Y:S01]  /*a100*/  HMMA.16816.F32.BF16 R32, R4, R14, R32 ;  /* 0x0000000e0420723c */ /* 0x000fe20000041820 */
[----:B-1----:R-:W1:Y:S01]  /*a110*/  LDSM.16.MT88.4 R12, [R132+0xa800] ;  /* 0x00a80000840c783b */ /* 0x002e620000004200 */
[----:B------:R-:W-:Y:S01]  /*a120*/  FFMA.FTZ R4, R68, UR7, -R8 ;  /* 0x0000000744047c23 */ /* 0x000fe20008010808 */
[--C-:B------:R-:W-:Y:S01]  /*a130*/  FFMA.FTZ R5, R200, UR7, -R3.reuse ;  /* 0x00000007c8057c23 */ /* 0x100fe20008010803 */
[----:B------:R-:W-:Y:S01]  /*a140*/  FFMA.FTZ R6, R179, UR7, -R3 ;  /* 0x00000007b3067c23 */ /* 0x000fe20008010803 */
[----:B------:R-:W-:Y:S01]  /*a150*/  FFMA.FTZ R68, R195, UR7, -R0 ;  /* 0x00000007c3447c23 */ /* 0x000fe20008010800 */
[----:B------:R2:W3:Y:S01]  /*a160*/  MUFU.EX2 R134, R4 ;  /* 0x0000000400867308 */ /* 0x0004e20000000800 */
[----:B------:R-:W-:Y:S01]  /*a170*/  MOV R200, R21 ;  /* 0x0000001500c87202 */ /* 0x000fe20000000f00 */
[----:B------:R-:W-:Y:S01]  /*a180*/  FFMA.FTZ R21, R210, UR7, -R2 ;  /* 0x00000007d2157c23 */ /* 0x000fe20008010802 */
[----:B------:R-:W-:Y:S01]  /*a190*/  MOV R181, R160 ;  /* 0x000000a000b57202 */ /* 0x000fe20000000f00 */
[----:B------:R-:W-:Y:S01]  /*a1a0*/  MUFU.EX2 R128, R5 ;  /* 0x0000000500807308 */ /* 0x000fe20000000800 */
[----:B------:R-:W-:Y:S01]  /*a1b0*/  MOV R180, R155 ;  /* 0x0000009b00b47202 */ /* 0x000fe20000000f00 */
[----:B------:R-:W-:Y:S01]  /*a1c0*/  IMAD.MOV.U32 R169, RZ, RZ, R159 ;  /* 0x000000ffffa97224 */ /* 0x000fe200078e009f */
[----:B------:R-:W-:Y:S01]  /*a1d0*/  MOV R238, R162 ;  /* 0x000000a200ee7202 */ /* 0x000fe20000000f00 */
[----:B------:R3:W-:Y:S01]  /*a1e0*/  MUFU.EX2 R130, R6 ;  /* 0x0000000600827308 */ /* 0x0007e20000000800 */
[----:B------:R-:W-:-:S02]  /*a1f0*/  MOV R195, R158 ;  /* 0x0000009e00c37202 */ /* 0x000fc40000000f00 */
[----:B------:R-:W-:Y:S01]  /*a200*/  MOV R155, R147 ;  /* 0x00000093009b7202 */ /* 0x000fe20000000f00 */
[----:B--2---:R-:W-:Y:S01]  /*a210*/  FFMA.FTZ R4, R193, UR7, -R3 ;  /* 0x00000007c1047c23 */ /* 0x004fe20008010803 */
[----:B------:R-:W-:-:S03]  /*a220*/  IMAD.MOV.U32 R193, RZ, RZ, R123 ;  /* 0x000000ffffc17224 */ /* 0x000fc600078e007b */
[----:B------:R2:W4:Y:S01]  /*a230*/  MUFU.EX2 R129, R4 ;  /* 0x0000000400817308 */ /* 0x0005220000000800 */
[----:B---3--:R-:W-:Y:S01]  /*a240*/  F2FP.BF16.F32.PACK_AB R6, R134, R133 ;  /* 0x000000858606723e */ /* 0x008fe200000010ff */
[----:B--2---:R-:W-:Y:S01]  /*a250*/  FFMA.FTZ R4, R178, UR7, -R3 ;  /* 0x00000007b2047c23 */ /* 0x004fe20008010803 */
[----:B----4-:R-:W-:-:S03]  /*a260*/  F2FP.BF16.F32.PACK_AB R5, R129, R128 ;  /* 0x000000808105723e */ /* 0x010fc600000010ff */
[----:B------:R2:W3:Y:S02]  /*a270*/  MUFU.EX2 R131, R4 ;  /* 0x0000000400837308 */ /* 0x0004e40000000800 */
[----:B--2---:R-:W-:Y:S02]  /*a280*/  F2FP.BF16.F32.PACK_AB R4, R202, R135 ;  /* 0x00000087ca04723e */ /* 0x004fe400000010ff */
[----:B---3--:R-:W-:-:S07]  /*a290*/  F2FP.BF16.F32.PACK_AB R7, R131, R130 ;  /* 0x000000828307723e */ /* 0x008fce00000010ff */
[C---:B------:R-:W-:Y:S08]  /*a2a0*/  HMMA.16816.F32.BF16 R124, R4.reuse, R28, R124 ;  /* 0x0000001c047c723c */ /* 0x040ff0000004187c */
[C---:B------:R-:W-:Y:S08]  /*a2b0*/  HMMA.16816.F32.BF16 R116, R4.reuse, R30, R116 ;  /* 0x0000001e0474723c */ /* 0x040ff00000041874 */
[C---:B------:R-:W-:Y:S08]  /*a2c0*/  HMMA.16816.F32.BF16 R100, R4.reuse, R24, R100 ;  /* 0x000000180464723c */ /* 0x040ff00000041864 */
[C---:B------:R-:W-:Y:S08]  /*a2d0*/  HMMA.16816.F32.BF16 R88, R4.reuse, R26, R88 ;  /* 0x0000001a0458723c */ /* 0x040ff00000041858 */
[C---:B------:R-:W-:Y:S08]  /*a2e0*/  HMMA.16816.F32.BF16 R172, R4.reuse, R16, R52 ;  /* 0x0000001004ac723c */ /* 0x040ff00000041834 */
[C---:B------:R-:W-:Y:S08]  /*a2f0*/  HMMA.16816.F32.BF16 R176, R4.reuse, R18, R48 ;  /* 0x0000001204b0723c */ /* 0x040ff00000041830 */
[C---:B-1----:R-:W-:Y:S08]  /*a300*/  HMMA.16816.F32.BF16 R188, R4.reuse, R12, R44 ;  /* 0x0000000c04bc723c */ /* 0x042ff0000004182c */
[----:B------:R-:W-:Y:S01]  /*a310*/  HMMA.16816.F32.BF16 R92, R4, R14, R40 ;  /* 0x0000000e045c723c */ /* 0x000fe20000041828 */
[--C-:B------:R-:W-:Y:S01]  /*a320*/  FFMA.FTZ R4, R233, UR7, -R0.reuse ;  /* 0x00000007e9047c23 */ /* 0x100fe20008010800 */
[----:B------:R-:W-:Y:S01]  /*a330*/  FFMA.FTZ R5, R225, UR7, -R0 ;  /* 0x00000007e1057c23 */ /* 0x000fe20008010800 */
[----:B------:R-:W-:Y:S01]  /*a340*/  MOV R225, R121 ;  /* 0x0000007900e17202 */ /* 0x000fe20000000f00 */
[----:B------:R-:W-:Y:S01]  /*a350*/  FFMA.FTZ R6, R227, UR7, -R2 ;  /* 0x00000007e3067c23 */ /* 0x000fe20008010802 */
[----:B------:R1:W-:Y:S01]  /*a360*/  MUFU.EX2 R120, R4 ;  /* 0x0000000400787308 */ /* 0x0003e20000000800 */
[----:B------:R-:W-:Y:S01]  /*a370*/  MOV R233, R122 ;  /* 0x0000007a00e97202 */ /* 0x000fe20000000f00 */
[--C-:B------:R-:W-:Y:S01]  /*a380*/  FFMA.FTZ R43, R192, UR7, -R0.reuse ;  /* 0x00000007c02b7c23 */ /* 0x100fe20008010800 */
[----:B------:R-:W-:Y:S01]  /*a390*/  FFMA.FTZ R42, R183, UR7, -R0 ;  /* 0x00000007b72a7c23 */ /* 0x000fe20008010800 */
[----:B------:R2:W-:Y:S01]  /*a3a0*/  MUFU.EX2 R121, R5 ;  /* 0x0000000500797308 */ /* 0x0005e20000000800 */
[----:B------:R-:W-:Y:S01]  /*a3b0*/  MOV R41, R23 ;  /* 0x0000001700297202 */ /* 0x000fe20000000f00 */
[----:B------:R-:W-:Y:S01]  /*a3c0*/  FFMA.FTZ R23, R223, UR7, -R2 ;  /* 0x00000007df177c23 */ /* 0x000fe20008010802 */
[----:B------:R-:W-:Y:S01]  /*a3d0*/  MOV R227, R184 ;  /* 0x000000b800e37202 */ /* 0x000fe20000000f00 */
[----:B------:R-:W-:Y:S01]  /*a3e0*/  MUFU.EX2 R113, R6 ;  /* 0x0000000600717308 */ /* 0x000fe20000000800 */
[----:B------:R-:W-:Y:S01]  /*a3f0*/  FFMA.FTZ R40, R208, UR7, -R8 ;  /* 0x00000007d0287c23 */ /* 0x000fe20008010808 */
[----:B------:R-:W-:-:S02]  /*a400*/  MOV R192, R151 ;  /* 0x0000009700c07202 */ /* 0x000fc40000000f00 */
[----:B------:R-:W-:Y:S01]  /*a410*/  MOV R151, R157 ;  /* 0x0000009d00977202 */ /* 0x000fe20000000f00 */
[--C-:B-1----:R-:W-:Y:S01]  /*a420*/  FFMA.FTZ R4, R218, UR7, -R0.reuse ;  /* 0x00000007da047c23 */ /* 0x102fe20008010800 */
[----:B------:R-:W-:Y:S01]  /*a430*/  MOV R218, R185 ;  /* 0x000000b900da7202 */ /* 0x000fe20000000f00 */
[----:B------:R-:W-:Y:S01]  /*a440*/  MUFU.EX2 R68, R68 ;  /* 0x0000004400447308 */ /* 0x000fe20000000800 */
[----:B------:R-:W-:Y:S01]  /*a450*/  MOV R183, R171 ;  /* 0x000000ab00b77202 */ /* 0x000fe20000000f00 */
[----:B--2---:R-:W-:Y:S01]  /*a460*/  FFMA.FTZ R5, R209, UR7, -R0 ;  /* 0x00000007d1057c23 */ /* 0x004fe20008010800 */
[----:B------:R-:W-:Y:S01]  /*a470*/  IMAD.MOV.U32 R209, RZ, RZ, R187 ;  /* 0x000000ffffd17224 */ /* 0x000fe200078e00bb */
[----:B------:R1:W-:Y:S01]  /*a480*/  MUFU.EX2 R122, R4 ;  /* 0x00000004007a7308 */ /* 0x0003e20000000800 */
[----:B------:R-:W-:Y:S02]  /*a490*/  MOV R210, R225 ;  /* 0x000000e100d27202 */ /* 0x000fe40000000f00 */
[----:B------:R-:W-:Y:S01]  /*a4a0*/  FADD.FTZ R41, R41, R209 ;  /* 0x000000d129297221 */ /* 0x000fe20000010000 */
[----:B------:R2:W3:Y:S01]  /*a4b0*/  MUFU.EX2 R123, R5 ;  /* 0x00000005007b7308 */ /* 0x0004e20000000800 */
[----:B------:R-:W-:Y:S01]  /*a4c0*/  MOV R209, R170 ;  /* 0x000000aa00d17202 */ /* 0x000fe20000000f00 */
[----:B------:R-:W-:Y:S01]  /*a4d0*/  IMAD.MOV.U32 R170, RZ, RZ, R144 ;  /* 0x000000ffffaa7224 */ /* 0x000fe200078e0090 */
[----:B------:R-:W-:Y:S01]  /*a4e0*/  MOV R171, R138 ;  /* 0x0000008a00ab7202 */ /* 0x000fe20000000f00 */
[----:B-1----:R-:W-:Y:S01]  /*a4f0*/  FFMA.FTZ R4, R235, UR7, -R2 ;  /* 0x00000007eb047c23 */ /* 0x002fe20008010802 */
[----:B------:R-:W-:Y:S01]  /*a500*/  MOV R235, R73 ;  /* 0x0000004900eb7202 */ /* 0x000fe20000000f00 */
[----:B------:R-:W-:Y:S01]  /*a510*/  FFMA.FTZ R73, R205, UR7, -R0 ;  /* 0x00000007cd497c23 */ /* 0x000fe20008010800 */
[----:B------:R-:W-:Y:S01]  /*a520*/  FFMA.FTZ R0, R224, UR7, -R8 ;  /* 0x00000007e0007c23 */ /* 0x000fe20008010808 */
[----:B------:R1:W4:Y:S01]  /*a530*/  MUFU.EX2 R112, R4 ;  /* 0x0000000400707308 */ /* 0x0003220000000800 */
[----:B--2---:R-:W-:Y:S01]  /*a540*/  FFMA.FTZ R5, R219, UR7, -R2 ;  /* 0x00000007db057c23 */ /* 0x004fe20008010802 */
[----:B---3--:R-:W-:-:S02]  /*a550*/  F2FP.BF16.F32.PACK_AB R6, R123, R122 ;  /* 0x0000007a7b06723e */ /* 0x008fc400000010ff */
[----:B------:R-:W-:Y:S01]  /*a560*/  MOV R219, R186 ;  /* 0x000000ba00db7202 */ /* 0x000fe20000000f00 */
[----:B------:R4:W-:Y:S04]  /*a570*/  MUFU.EX2 R114, R5 ;  /* 0x0000000500727308 */ /* 0x0009e80000000800 */
[----:B------:R-:W-:Y:S04]  /*a580*/  MUFU.EX2 R43, R43 ;  /* 0x0000002b002b7308 */ /* 0x000fe80000000800 */
[----:B------:R-:W-:Y:S01]  /*a590*/  MUFU.EX2 R23, R23 ;  /* 0x0000001700177308 */ /* 0x000fe20000000800 */
[--C-:B-1----:R-:W-:Y:S01]  /*a5a0*/  FFMA.FTZ R4, R211, UR7, -R2.reuse ;  /* 0x00000007d3047c23 */ /* 0x102fe20008010802 */
[----:B------:R-:W-:Y:S01]  /*a5b0*/  MOV R211, R75 ;  /* 0x0000004b00d37202 */ /* 0x000fe20000000f00 */
[----:B------:R-:W-:Y:S01]  /*a5c0*/  FFMA.FTZ R75, R201, UR7, -R2 ;  /* 0x00000007c94b7c23 */ /* 0x000fe20008010802 */
[----:B------:R1:W-:Y:S04]  /*a5d0*/  MUFU.EX2 R110, R0 ;  /* 0x00000000006e7308 */ /* 0x0003e80000000800 */
[----:B------:R-:W-:Y:S01]  /*a5e0*/  MUFU.EX2 R22, R22 ;  /* 0x0000001600167308 */ /* 0x000fe20000000800 */
[----:B----4-:R-:W-:-:S03]  /*a5f0*/  F2FP.BF16.F32.PACK_AB R5, R113, R112 ;  /* 0x000000707105723e */ /* 0x010fc600000010ff */
[----:B------:R-:W-:Y:S01]  /*a600*/  MUFU.EX2 R21, R21 ;  /* 0x0000001500157308 */ /* 0x000fe20000000800 */
[----:B------:R-:W-:Y:S01]  /*a610*/  IMAD.MOV.U32 R217, RZ, RZ, R209 ;  /* 0x000000ffffd97224 */ /* 0x000fe200078e00d1 */
[----:B------:R-:W-:Y:S02]  /*a620*/  MOV R223, R183 ;  /* 0x000000b700df7202 */ /* 0x000fe40000000f00 */
[----:B------:R2:W3:Y:S01]  /*a630*/  MUFU.EX2 R115, R4 ;  /* 0x0000000400737308 */ /* 0x0004e20000000800 */
[----:B------:R-:W-:Y:S01]  /*a640*/  MOV R205, R156 ;  /* 0x0000009c00cd7202 */ /* 0x000fe20000000f00 */
[----:B-1----:R-:W-:-:S04]  /*a650*/  FFMA.FTZ R0, R213, UR7, -R8 ;  /* 0x00000007d5007c23 */ /* 0x002fc80008010808 */
[----:B------:R1:W-:Y:S01]  /*a660*/  MUFU.EX2 R111, R0 ;  /* 0x00000000006f7308 */ /* 0x0003e20000000800 */
[----:B--2---:R-:W-:Y:S02]  /*a670*/  F2FP.BF16.F32.PACK_AB R4, R121, R120 ;  /* 0x000000787904723e */ /* 0x004fe400000010ff */
[----:B---3--:R-:W-:Y:S01]  /*a680*/  F2FP.BF16.F32.PACK_AB R7, R115, R114 ;  /* 0x000000727307723e */ /* 0x008fe200000010ff */
[----:B-1----:R-:W-:-:S06]  /*a690*/  FFMA.FTZ R0, R220, UR7, -R3 ;  /* 0x00000007dc007c23 */ /* 0x002fcc0008010803 */
[C---:B------:R-:W-:Y:S01]  /*a6a0*/  HMMA.16816.F32.BF16 R48, R4.reuse, R16, R76 ;  /* 0x000000100430723c */ /* 0x040fe2000004184c */
[----:B------:R1:W-:Y:S07]  /*a6b0*/  MUFU.EX2 R104, R0 ;  /* 0x0000000000687308 */ /* 0x0003ee0000000800 */
[----:B------:R-:W-:Y:S01]  /*a6c0*/  HMMA.16816.F32.BF16 R52, R4, R18, R84 ;  /* 0x000000120434723c */ /* 0x000fe20000041854 */
[--C-:B------:R-:W-:Y:S01]  /*a6d0*/  FFMA.FTZ R86, R198, UR7, -R2.reuse ;  /* 0x00000007c6567c23 */ /* 0x100fe20008010802 */
[--C-:B------:R-:W-:Y:S01]  /*a6e0*/  FFMA.FTZ R85, R245, UR7, -R2.reuse ;  /* 0x00000007f5557c23 */ /* 0x100fe20008010802 */
[----:B------:R-:W-:Y:S01]  /*a6f0*/  FFMA.FTZ R84, R194, UR7, -R2 ;  /* 0x00000007c2547c23 */ /* 0x000fe20008010802 */
[----:B-1----:R-:W-:-:S04]  /*a700*/  FADD.FTZ R0, R219, R211 ;  /* 0x000000d3db007221 */ /* 0x002fc80000010000 */
[C---:B------:R-:W-:Y:S01]  /*a710*/  HMMA.16816.F32.BF16 R76, R4.reuse, R14, R32 ;  /* 0x0000000e044c723c */ /* 0x040fe20000041820 */
[----:B------:R-:W-:Y:S01]  /*a720*/  FFMA.FTZ R32, R231, UR7, -R2 ;  /* 0x00000007e7207c23 */ /* 0x000fe20008010802 */
[--C-:B------:R-:W-:Y:S01]  /*a730*/  FFMA.FTZ R2, R222, UR7, -R3.reuse ;  /* 0x00000007de027c23 */ /* 0x100fe20008010803 */
[--C-:B------:R-:W-:Y:S01]  /*a740*/  FFMA.FTZ R35, R206, UR7, -R3.reuse ;  /* 0x00000007ce237c23 */ /* 0x100fe20008010803 */
[--C-:B------:R-:W-:Y:S01]  /*a750*/  FFMA.FTZ R34, R247, UR7, -R3.reuse ;  /* 0x00000007f7227c23 */ /* 0x100fe20008010803 */
[----:B------:R-:W-:Y:S01]  /*a760*/  FFMA.FTZ R33, R203, UR7, -R3 ;  /* 0x00000007cb217c23 */ /* 0x000fe20008010803 */
[----:B------:R1:W-:Y:S01]  /*a770*/  MUFU.EX2 R105, R2 ;  /* 0x0000000200697308 */ /* 0x0003e20000000800 */
[----:B------:R-:W2:Y:S01]  /*a780*/  LDL.LU R211, [R1+0xa8] ;  /* 0x0000a80001d37983 */ /* 0x000ea20000300800 */
[----:B------:R-:W-:Y:S01]  /*a790*/  HMMA.16816.F32.BF16 R80, R4, R28, R80 ;  /* 0x0000001c0450723c */ /* 0x000fe20000041850 */
[----:B------:R-:W-:-:S07]  /*a7a0*/  FADD.FTZ R0, R218, R0 ;  /* 0x00000000da007221 */ /* 0x000fce0000010000 */
[C---:B------:R-:W-:Y:S08]  /*a7b0*/  HMMA.16816.F32.BF16 R64, R4.reuse, R30, R64 ;  /* 0x0000001e0440723c */ /* 0x040ff00000041840 */
[----:B------:R-:W-:Y:S01]  /*a7c0*/  HMMA.16816.F32.BF16 R60, R4, R24, R60 ;  /* 0x00000018043c723c */ /* 0x000fe2000004183c */
[----:B-1----:R-:W-:-:S07]  /*a7d0*/  FFMA.FTZ R2, R215, UR7, -R3 ;  /* 0x00000007d7027c23 */ /* 0x002fce0008010803 */
[C---:B------:R-:W-:Y:S01]  /*a7e0*/  HMMA.16816.F32.BF16 R44, R4.reuse, R26, R56 ;  /* 0x0000001a042c723c */ /* 0x040fe20000041838 */
[----:B------:R-:W-:Y:S01]  /*a7f0*/  MOV R58, R150 ;  /* 0x00000096003a7202 */ /* 0x000fe20000000f00 */
[----:B------:R1:W-:Y:S06]  /*a800*/  MUFU.EX2 R107, R2 ;  /* 0x00000002006b7308 */ /* 0x0003ec0000000800 */
[----:B------:R-:W-:Y:S01]  /*a810*/  HMMA.16816.F32.BF16 R184, R4, R12, R36 ;  /* 0x0000000c04b8723c */ /* 0x000fe20000041824 */
[--C-:B------:R-:W-:Y:S01]  /*a820*/  FFMA.FTZ R4, R216, UR7, -R8.reuse ;  /* 0x00000007d8047c23 */ /* 0x100fe20008010808 */
[--C-:B------:R-:W-:Y:S01]  /*a830*/  FFMA.FTZ R36, R214, UR7, -R3.reuse ;  /* 0x00000007d6247c23 */ /* 0x100fe20008010803 */
[--C-:B------:R-:W-:Y:S01]  /*a840*/  FFMA.FTZ R5, R221, UR7, -R8.reuse ;  /* 0x00000007dd057c23 */ /* 0x100fe20008010808 */
[--C-:B------:R-:W-:Y:S01]  /*a850*/  FFMA.FTZ R39, R204, UR7, -R8.reuse ;  /* 0x00000007cc277c23 */ /* 0x100fe20008010808 */
[----:B------:R3:W4:Y:S01]  /*a860*/  MUFU.EX2 R108, R4 ;  /* 0x00000004006c7308 */ /* 0x0007220000000800 */
[--C-:B------:R-:W-:Y:S01]  /*a870*/  FFMA.FTZ R38, R246, UR7, -R8.reuse ;  /* 0x00000007f6267c23 */ /* 0x100fe20008010808 */
[----:B------:R-:W-:Y:S01]  /*a880*/  FFMA.FTZ R37, R197, UR7, -R8 ;  /* 0x00000007c5257c23 */ /* 0x000fe20008010808 */
[----:B-1----:R-:W-:Y:S01]  /*a890*/  FADD.FTZ R2, R145, R142 ;  /* 0x0000008e91027221 */ /* 0x002fe20000010000 */
[----:B------:R-:W-:Y:S01]  /*a8a0*/  FADD.FTZ R0, R230, R0 ;  /* 0x00000000e6007221 */ /* 0x000fe20000010000 */
[----:B------:R-:W-:Y:S01]  /*a8b0*/  MOV R245, R182 ;  /* 0x000000b600f57202 */ /* 0x000fe20000000f00 */
[----:B------:R-:W1:Y:S01]  /*a8c0*/  LDSM.16.MT88.4 R28, [R228+0xb000] ;  /* 0x00b00000e41c783b */ /* 0x000e620000004200 */
[----:B------:R-:W1:Y:S01]  /*a8d0*/  MUFU.EX2 R109, R5 ;  /* 0x00000005006d7308 */ /* 0x000e620000000800 */
[----:B------:R-:W-:Y:S01]  /*a8e0*/  MOV R59, R139 ;  /* 0x0000008b003b7202 */ /* 0x000fe20000000f00 */
[----:B------:R-:W-:Y:S01]  /*a8f0*/  IMAD.MOV.U32 R218, RZ, RZ, R196 ;  /* 0x000000ffffda7224 */ /* 0x000fe200078e00c4 */
[----:B------:R-:W2:Y:S04]  /*a900*/  LDSM.16.MT88.4 R24, [R244+0xb000] ;  /* 0x00b00000f418783b */ /* 0x000ea80000004200 */
[----:B------:R-:W2:Y:S01]  /*a910*/  LDSM.16.MT88.4 R16, [R229+0xb000] ;  /* 0x00b00000e510783b */ /* 0x000ea20000004200 */
[----:B---3--:R-:W-:Y:S01]  /*a920*/  FFMA.FTZ R4, R226, UR7, -R3 ;  /* 0x00000007e2047c23 */ /* 0x008fe20008010803 */
[----:B------:R-:W-:Y:S01]  /*a930*/  FADD.FTZ R3, R235, R227 ;  /* 0x000000e3eb037221 */ /* 0x000fe20000010000 */
[----:B------:R-:W-:Y:S01]  /*a940*/  FADD.FTZ R8, R154, R2 ;  /* 0x000000029a087221 */ /* 0x000fe20000010000 */
[----:B------:R-:W3:Y:S01]  /*a950*/  LDSM.16.MT88.4 R12, [R132+0xb000] ;  /* 0x00b00000840c783b */ /* 0x000ee20000004200 */
[----:B------:R1:W1:Y:S01]  /*a960*/  MUFU.EX2 R106, R4 ;  /* 0x00000004006a7308 */ /* 0x0002620000000800 */
[----:B------:R-:W-:Y:S01]  /*a970*/  FADD.FTZ R3, R58, R3 ;  /* 0x000000033a037221 */ /* 0x000fe20000010000 */
[----:B------:R-:W-:Y:S01]  /*a980*/  IMAD.MOV.U32 R198, RZ, RZ, R151 ;  /* 0x000000ffffc67224 */ /* 0x000fe200078e0097 */
[----:B------:R-:W3:Y:S01]  /*a990*/  LDL.LU R58, [R1+0x7c] ;  /* 0x00007c00013a7983 */ /* 0x000ee20000300800 */
[----:B------:R-:W-:Y:S01]  /*a9a0*/  FADD.FTZ R8, R70, R8 ;  /* 0x0000000846087221 */ /* 0x000fe20000010000 */
[----:B------:R-:W-:Y:S01]  /*a9b0*/  MUFU.EX2 R87, R42 ;  /* 0x0000002a00577308 */ /* 0x000fe20000000800 */
[----:B------:R-:W-:Y:S01]  /*a9c0*/  MOV R216, R218 ;  /* 0x000000da00d87202 */ /* 0x000fe20000000f00 */
[----:B------:R-:W2:Y:S02]  /*a9d0*/  LDL.LU R230, [R1+0xf0] ;  /* 0x0000f00001e67983 */ /* 0x000ea40000300800 */
[----:B------:R-:W2:Y:S01]  /*a9e0*/  MUFU.EX2 R73, R73 ;  /* 0x0000004900497308 */ /* 0x000ea20000000800 */
[----:B----4-:R-:W-:Y:S01]  /*a9f0*/  F2FP.BF16.F32.PACK_AB R6, R111, R108 ;  /* 0x0000006c6f06723e */ /* 0x010fe200000010ff */
[----:B------:R-:W4:Y:S01]  /*aa00*/  LDL.LU R70, [R1+0xec] ;  /* 0x0000ec0001467983 */ /* 0x000f220000300800 */
[----:B------:R-:W-:Y:S01]  /*aa10*/  F2FP.BF16.F32.PACK_AB R7, R107, R104 ;  /* 0x000000686b07723e */ /* 0x000fe200000010ff */
[----:B------:R-:W-:Y:S01]  /*aa20*/  IMAD.MOV.U32 R196, RZ, RZ, R163 ;  /* 0x000000ffffc47224 */ /* 0x000fe200078e00a3 */
[----:B------:R-:W-:Y:S01]  /*aa30*/  MOV R221, R181 ;  /* 0x000000b500dd7202 */ /* 0x000fe20000000f00 */
[----:B------:R-:W-:Y:S01]  /*aa40*/  IMAD.MOV.U32 R235, RZ, RZ, R137 ;  /* 0x000000ffffeb7224 */ /* 0x000fe200078e0089 */
[----:B------:R-:W-:-:S02]  /*aa50*/  MOV R231, R180 ;  /* 0x000000b400e77202 */ /* 0x000fc40000000f00 */
[----:B------:R-:W-:Y:S02]  /*aa60*/  MOV R224, R169 ;  /* 0x000000a900e07202 */ /* 0x000fe40000000f00 */
[----:B------:R-:W-:Y:S02]  /*aa70*/  MOV R150, R161 ;  /* 0x000000a100967202 */ /* 0x000fe40000000f00 */
[----:B------:R-:W-:Y:S02]  /*aa80*/  MOV R227, R146 ;  /* 0x0000009200e37202 */ /* 0x000fe40000000f00 */
[----:B------:R-:W-:Y:S01]  /*aa90*/  MOV R219, R136 ;  /* 0x0000008800db7202 */ /* 0x000fe20000000f00 */
[----:B---3--:R-:W-:Y:S01]  /*aaa0*/  FADD.FTZ R2, R58, R41 ;  /* 0x000000293a027221 */ /* 0x008fe20000010000 */
[----:B------:R-:W3:Y:S01]  /*aab0*/  MUFU.EX2 R42, R32 ;  /* 0x00000020002a7308 */ /* 0x000ee20000000800 */
[----:B------:R-:W2:Y:S01]  /*aac0*/  LDL.LU R58, [R1+0x80] ;  /* 0x00008000013a7983 */ /* 0x000ea20000300800 */
[----:B-1----:R-:W-:-:S02]  /*aad0*/  F2FP.BF16.F32.PACK_AB R4, R109, R110 ;  /* 0x0000006e6d04723e */ /* 0x002fc400000010ff */
[----:B------:R-:W-:Y:S01]  /*aae0*/  F2FP.BF16.F32.PACK_AB R5, R105, R106 ;  /* 0x0000006a6905723e */ /* 0x000fe200000010ff */
[----:B------:R-:W-:Y:S01]  /*aaf0*/  FADD.FTZ R8, R153, R8 ;  /* 0x0000000899087221 */ /* 0x000fe20000010000 */
[----:B------:R-:W-:Y:S01]  /*ab00*/  FADD.FTZ R0, R148, R0 ;  /* 0x0000000094007221 */ /* 0x000fe20000010000 */
[----:B------:R-:W-:Y:S02]  /*ab10*/  MOV R213, R193 ;  /* 0x000000c100d57202 */ /* 0x000fe40000000f00 */
[----:B------:R-:W-:Y:S02]  /*ab20*/  MOV R201, R200 ;  /* 0x000000c800c97202 */ /* 0x000fe40000000f00 */
[----:B------:R-:W-:Y:S02]  /*ab30*/  MOV R209, R233 ;  /* 0x000000e900d17202 */ /* 0x000fe40000000f00 */
[----:B------:R-:W-:Y:S01]  /*ab40*/  MOV R225, R167 ;  /* 0x000000a700e17202 */ /* 0x000fe20000000f00 */
[----:B------:R-:W-:Y:S01]  /*ab50*/  IMAD.MOV.U32 R218, RZ, RZ, R199 ;  /* 0x000000ffffda7224 */ /* 0x000fe200078e00c7 */
[----:B------:R-:W-:Y:S01]  /*ab60*/  LDSM.16.MT88.4 R180, [R229+0xb800] ;  /* 0x00b80000e5b4783b */ /* 0x000fe20000004200 */
[----:B--2---:R-:W-:-:S04]  /*ab70*/  FADD.FTZ R3, R58, R3 ;  /* 0x000000033a037221 */ /* 0x004fc80000010000 */
[----:B------:R-:W-:Y:S02]  /*ab80*/  FADD.FTZ R3, R245, R3 ;  /* 0x00000003f5037221 */ /* 0x000fe40000010000 */
[----:B------:R-:W2:Y:S01]  /*ab90*/  LDL.LU R245, [R1+0x84] ;  /* 0x0000840001f57983 */ /* 0x000ea20000300800 */
        /* <DEDUP_REMOVED lines=14> */
[----:B------:R-:W-:Y:S01]  /*ac80*/  FADD.FTZ R0, R72, R0 ;  /* 0x0000000048007221 */ /* 0x000fe20000010000 */
[----:B------:R-:W-:Y:S01]  /*ac90*/  MOV R169, R166 ;  /* 0x000000a600a97202 */ /* 0x000fe20000000f00 */
[----:B------:R-:W1:Y:S01]  /*aca0*/  MUFU.EX2 R96, R96 ;  /* 0x0000006000607308 */ /* 0x000e620000000800 */
[----:B------:R-:W-:Y:S01]  /*acb0*/  MOV R233, R164 ;  /* 0x000000a400e97202 */ /* 0x000fe20000000f00 */
[----:B------:R3:W5:Y:S02]  /*acc0*/  LDL.LU R72, [R1+0xe8] ;  /* 0x0000e80001487983 */ /* 0x0007640000300800 */
[----:B------:R-:W-:Y:S01]  /*acd0*/  HMMA.16816.F32.BF16 R184, R4, R12, R184 ;  /* 0x0000000c04b8723c */ /* 0x000fe200000418b8 */
[----:B------:R-:W-:-:S02]  /*ace0*/  MOV R200, R149 ;  /* 0x0000009500c87202 */ /* 0x000fc40000000f00 */
[----:B------:R-:W-:Y:S02]  /*acf0*/  MOV R199, R150 ;  /* 0x0000009600c77202 */ /* 0x000fe40000000f00 */
[----:B------:R-:W-:Y:S01]  /*ad00*/  MOV R193, R165 ;  /* 0x000000a500c17202 */ /* 0x000fe20000000f00 */
[----:B------:R-:W3:Y:S02]  /*ad10*/  LDSM.16.MT88.4 R148, [R228+0xb800] ;  /* 0x00b80000e494783b */ /* 0x000ee40000004200 */
[C---:B------:R-:W-:Y:S02]  /*ad20*/  HMMA.16816.F32.BF16 R80, R4.reuse, R28, R80 ;  /* 0x0000001c0450723c */ /* 0x040fe40000041850 */
[----:B------:R-:W3:Y:S06]  /*ad30*/  LDSM.16.MT88.4 R164, [R244+0xb800] ;  /* 0x00b80000f4a4783b */ /* 0x000eec0000004200 */
[C---:B------:R-:W-:Y:S08]  /*ad40*/  HMMA.16816.F32.BF16 R64, R4.reuse, R30, R64 ;  /* 0x0000001e0440723c */ /* 0x040ff00000041840 */
[----:B------:R-:W-:Y:S01]  /*ad50*/  HMMA.16816.F32.BF16 R48, R4, R16, R48 ;  /* 0x000000100430723c */ /* 0x000fe20000041830 */
[----:B------:R-:W-:Y:S01]  /*ad60*/  MUFU.EX2 R17, R35 ;  /* 0x0000002300117308 */ /* 0x000fe20000000800 */
[----:B------:R-:W-:-:S06]  /*ad70*/  FADD.FTZ R16, R236, R0 ;  /* 0x00000000ec107221 */ /* 0x000fcc0000010000 */
[C---:B------:R-:W-:Y:S01]  /*ad80*/  HMMA.16816.F32.BF16 R28, R4.reuse, R18, R52 ;  /* 0x00000012041c723c */ /* 0x040fe20000041834 */
[----:B------:R-:W-:Y:S04]  /*ad90*/  MUFU.EX2 R18, R34 ;  /* 0x0000002200127308 */ /* 0x000fe80000000800 */
[----:B------:R4:W-:Y:S03]  /*ada0*/  MUFU.EX2 R19, R33 ;  /* 0x0000002100137308 */ /* 0x0009e60000000800 */
[C---:B------:R-:W-:Y:S08]  /*adb0*/  HMMA.16816.F32.BF16 R60, R4.reuse, R24, R60 ;  /* 0x00000018043c723c */ /* 0x040ff0000004183c */
[C---:B------:R-:W-:Y:S01]  /*adc0*/  HMMA.16816.F32.BF16 R44, R4.reuse, R26, R44 ;  /* 0x0000001a042c723c */ /* 0x040fe2000004182c */
[----:B------:R-:W3:Y:S07]  /*add0*/  LDSM.16.MT88.4 R24, [R132+0xb800] ;  /* 0x00b800008418783b */ /* 0x000eee0000004200 */
[----:B----4-:R-:W-:Y:S01]  /*ade0*/  HMMA.16816.F32.BF16 R32, R4, R14, R76 ;  /* 0x0000000e0420723c */ /* 0x010fe2000004184c */
[----:B------:R-:W-:-:S04]  /*adf0*/  FADD.FTZ R4, R74, R16 ;  /* 0x000000104a047221 */ /* 0x000fc80000010000 */
[----:B------:R-:W-:Y:S01]  /*ae00*/  FADD.FTZ R7, R140, R4 ;  /* 0x000000048c077221 */ /* 0x000fe20000010000 */
[----:B------:R-:W4:Y:S04]  /*ae10*/  MUFU.EX2 R75, R75 ;  /* 0x0000004b004b7308 */ /* 0x000f280000000800 */
[----:B------:R-:W4:Y:S04]  /*ae20*/  MUFU.EX2 R40, R40 ;  /* 0x0000002800287308 */ /* 0x000f280000000800 */
[----:B------:R-:W4:Y:S04]  /*ae30*/  MUFU.EX2 R36, R36 ;  /* 0x0000002400247308 */ /* 0x000f280000000800 */
[----:B------:R-:W3:Y:S04]  /*ae40*/  MUFU.EX2 R99, R99 ;  /* 0x0000006300637308 */ /* 0x000ee80000000800 */
[----:B------:R-:W3:Y:S04]  /*ae50*/  MUFU.EX2 R86, R86 ;  /* 0x0000005600567308 */ /* 0x000ee80000000800 */
[----:B------:R-:W3:Y:S04]  /*ae60*/  MUFU.EX2 R39, R39 ;  /* 0x0000002700277308 */ /* 0x000ee80000000800 */
[----:B------:R-:W3:Y:S04]  /*ae70*/  MUFU.EX2 R98, R98 ;  /* 0x0000006200627308 */ /* 0x000ee80000000800 */
[----:B------:R-:W3:Y:S04]  /*ae80*/  MUFU.EX2 R85, R85 ;  /* 0x0000005500557308 */ /* 0x000ee80000000800 */
[----:B------:R-:W3:Y:S04]  /*ae90*/  MUFU.EX2 R38, R38 ;  /* 0x0000002600267308 */ /* 0x000ee80000000800 */
[----:B------:R-:W3:Y:S04]  /*aea0*/  MUFU.EX2 R97, R97 ;  /* 0x0000006100617308 */ /* 0x000ee80000000800 */
[----:B------:R-:W-:Y:S04]  /*aeb0*/  MUFU.EX2 R37, R37 ;  /* 0x0000002500257308 */ /* 0x000fe80000000800 */
[----:B------:R-:W3:Y:S01]  /*aec0*/  MUFU.EX2 R84, R84 ;  /* 0x0000005400547308 */ /* 0x000ee20000000800 */
[----:B--2---:R-:W-:Y:S01]  /*aed0*/  FADD.FTZ R2, R245, R2 ;  /* 0x00000002f5027221 */ /* 0x004fe20000010000 */
[----:B------:R-:W-:-:S02]  /*aee0*/  MOV R245, R198 ;  /* 0x000000c600f57202 */ /* 0x000fc40000000f00 */
[----:B------:R-:W-:Y:S02]  /*aef0*/  MOV R198, R210 ;  /* 0x000000d200c67202 */ /* 0x000fe40000000f00 */
[----:B------:R-:W-:Y:S01]  /*af00*/  MOV R210, R216 ;  /* 0x000000d800d27202 */ /* 0x000fe20000000f00 */
[----:B------:R-:W-:Y:S01]  /*af10*/  IMAD.MOV.U32 R216, RZ, RZ, R217 ;  /* 0x000000ffffd87224 */ /* 0x000fe200078e00d9 */
        /* <DEDUP_REMOVED lines=8> */
[----:B------:R-:W-:Y:S01]  /*afa0*/  MOV R211, R219 ;  /* 0x000000db00d37202 */ /* 0x000fe20000000f00 */
[----:B------:R-:W-:Y:S01]  /*afb0*/  IMAD.MOV.U32 R208, RZ, RZ, R192 ;  /* 0x000000ffffd07224 */ /* 0x000fe200078e00c0 */
[----:B------:R-:W-:Y:S02]  /*afc0*/  MOV R219, R227 ;  /* 0x000000e300db7202 */ /* 0x000fe40000000f00 */
[----:B------:R-:W-:Y:S01]  /*afd0*/  MOV R222, R195 ;  /* 0x000000c300de7202 */ /* 0x000fe20000000f00 */
[----:B------:R-:W-:Y:S01]  /*afe0*/  FADD.FTZ R13, R245, R3 ;  /* 0x00000003f50d7221 */ /* 0x000fe20000010000 */
[----:B------:R-:W-:Y:S01]  /*aff0*/  MOV R226, R211 ;  /* 0x000000d300e27202 */ /* 0x000fe20000000f00 */
[----:B------:R-:W-:Y:S01]  /*b000*/  FADD.FTZ R3, R208, R8 ;  /* 0x00000008d0037221 */ /* 0x000fe20000010000 */
[----:B------:R-:W-:Y:S01]  /*b010*/  MOV R245, R219 ;  /* 0x000000db00f57202 */ /* 0x000fe20000000f00 */
[----:B------:R-:W-:Y:S01]  /*b020*/  IMAD.MOV.U32 R208, RZ, RZ, R222 ;  /* 0x000000ffffd07224 */ /* 0x000fe200078e00de */
[----:B------:R-:W-:-:S02]  /*b030*/  MOV R222, R226 ;  /* 0x000000e200de7202 */ /* 0x000fc40000000f00 */
[----:B------:R-:W-:Y:S02]  /*b040*/  MOV R226, R245 ;  /* 0x000000f500e27202 */ /* 0x000fe40000000f00 */
[----:B------:R-:W-:Y:S01]  /*b050*/  MOV R245, R198 ;  /* 0x000000c600f57202 */ /* 0x000fe20000000f00 */
[----:B------:R-:W-:Y:S01]  /*b060*/  FADD.FTZ R12, R70, R2 ;  /* 0x00000002460c7221 */ /* 0x000fe20000010000 */
[----:B------:R-:W-:Y:S02]  /*b070*/  MOV R198, R213 ;  /* 0x000000d500c67202 */ /* 0x000fe40000000f00 */
[----:B------:R-:W-:Y:S01]  /*b080*/  MOV R213, R201 ;  /* 0x000000c900d57202 */ /* 0x000fe20000000f00 */
[----:B------:R-:W-:Y:S02]  /*b090*/  IMAD.MOV.U32 R201, RZ, RZ, R169 ;  /* 0x000000ffffc97224 */ /* 0x000fe400078e00a9 */
        /* <DEDUP_REMOVED lines=10> */
[----:B------:R-:W-:-:S02]  /*b140*/  MOV R200, R199 ;  /* 0x000000c700c87202 */ /* 0x000fc40000000f00 */
[----:B------:R-:W-:Y:S02]  /*b150*/  MOV R214, R213 ;  /* 0x000000d500d67202 */ /* 0x000fe40000000f00 */
[----:B------:R-:W-:Y:S01]  /*b160*/  MOV R215, R201 ;  /* 0x000000c900d77202 */ /* 0x000fe20000000f00 */
[----:B------:R-:W-:Y:S01]  /*b170*/  FADD.FTZ R3, R226, R0 ;  /* 0x00000000e2037221 */ /* 0x000fe20000010000 */
[----:B------:R-:W-:Y:S02]  /*b180*/  MOV R199, R232 ;  /* 0x000000e800c77202 */ /* 0x000fe40000000f00 */
[----:B------:R-:W-:Y:S02]  /*b190*/  MOV R246, R169 ;  /* 0x000000a900f67202 */ /* 0x000fe40000000f00 */
[----:B------:R-:W-:Y:S02]  /*b1a0*/  MOV R247, R206 ;  /* 0x000000ce00f77202 */ /* 0x000fe40000000f00 */
[----:B------:R-:W-:Y:S01]  /*b1b0*/  MOV R220, R225 ;  /* 0x000000e100dc7202 */ /* 0x000fe20000000f00 */
[----:B------:R-:W-:Y:S01]  /*b1c0*/  FADD.FTZ R0, R11, R5 ;  /* 0x000000050b007221 */ /* 0x000fe20000010000 */
[----:B------:R-:W-:-:S02]  /*b1d0*/  MOV R204, R200 ;  /* 0x000000c800cc7202 */ /* 0x000fc40000000f00 */
        /* <DEDUP_REMOVED lines=14> */
[----:B------:R-:W-:-:S02]  /*b2c0*/  MOV R213, R155 ;  /* 0x0000009b00d57202 */ /* 0x000fc40000000f00 */
[----:B------:R-:W-:Y:S01]  /*b2d0*/  MOV R204, R208 ;  /* 0x000000d000cc7202 */ /* 0x000fe20000000f00 */
[----:B------:R-:W-:Y:S01]  /*b2e0*/  FADD.FTZ R5, R215, R3 ;  /* 0x00000003d7057221 */ /* 0x000fe20000010000 */
[----:B------:R-:W-:Y:S02]  /*b2f0*/  MOV R201, R143 ;  /* 0x0000008f00c97202 */ /* 0x000fe40000000f00 */
        /* <DEDUP_REMOVED lines=97> */
[----:B----4-:R-:W-:Y:S01]  /*b910*/  FADD.FTZ R3, R75, R3 ;  /* 0x000000034b037221 */ /* 0x010fe20000010000 */
[----:B------:R-:W-:Y:S01]  /*b920*/  FADD.FTZ R2, R40, R2 ;  /* 0x0000000228027221 */ /* 0x000fe20000010000 */
[----:B------:R-:W-:Y:S01]  /*b930*/  FADD.FTZ R0, R36, R0 ;  /* 0x0000000024007221 */ /* 0x000fe20000010000 */
[----:B---3--:R-:W-:Y:S01]  /*b940*/  FADD.FTZ R4, R99, R4 ;  /* 0x0000000463047221 */ /* 0x008fe20000010000 */
[----:B------:R-:W-:Y:S01]  /*b950*/  FADD.FTZ R3, R86, R3 ;  /* 0x0000000356037221 */ /* 0x000fe20000010000 */
[----:B------:R1:W5:Y:S01]  /*b960*/  LDL.LU R69, [R1+0xe4] ;  /* 0x0000e40001457983 */ /* 0x0003620000300800 */
[----:B------:R-:W-:Y:S01]  /*b970*/  FADD.FTZ R2, R39, R2 ;  /* 0x0000000227027221 */ /* 0x000fe20000010000 */
        /* <DEDUP_REMOVED lines=51> */
[----:B------:R-:W2:Y:S01]  /*bcb0*/  LDL R233, [R1+0x6c] ;  /* 0x00006c0001e97983 */ /* 0x000ea20000100800 */
[----:B------:R-:W1:Y:S03]  /*bcc0*/  LDCU UR4, c[0x0][0x440] ;  /* 0x00008800ff0477ac */ /* 0x000e660008000800 */
[----:B------:R-:W3:Y:S01]  /*bcd0*/  LDL R200, [R1+0x68] ;  /* 0x0000680001c87983 */ /* 0x000ee20000100800 */
[----:B------:R-:W-:Y:S01]  /*bce0*/  UIADD3 UR12, UPT, UPT, UR20, -0x2, URZ ;  /* 0xfffffffe140c7890 */ /* 0x000fe2000fffe0ff */
[----:B------:R-:W-:Y:S01]  /*bcf0*/  IMAD.U32 R2, RZ, RZ, UR8 ;  /* 0x00000008ff027e24 */ /* 0x000fe2000f8e00ff */
[----:B------:R-:W-:Y:S01]  /*bd00*/  MOV R13, UR9 ;  /* 0x00000009000d7c02 */ /* 0x000fe20008000f00 */
[----:B------:R-:W-:Y:S01]  /*bd10*/  IMAD.U32 R14, RZ, RZ, UR8 ;  /* 0x00000008ff0e7e24 */ /* 0x000fe2000f8e00ff */
[----:B------:R-:W-:Y:S01]  /*bd20*/  UIMAD.WIDE.U32 UR14, UR12, UR8, URZ ;  /* 0x000000080c0e72a5 */ /* 0x000fe2000f8e00ff */
[----:B------:R-:W-:Y:S01]  /*bd30*/  IMAD.U32 R3, RZ, RZ, UR8 ;  /* 0x00000008ff037e24 */ /* 0x000fe2000f8e00ff */
[----:B------:R-:W-:Y:S01]  /*bd40*/  MOV R8, UR9 ;  /* 0x0000000900087c02 */ /* 0x000fe20008000f00 */
[----:B------:R-:W-:Y:S01]  /*bd50*/  IMAD.U32 R12, RZ, RZ, UR8 ;  /* 0x00000008ff0c7e24 */ /* 0x000fe2000f8e00ff */
[----:B------:R-:W-:Y:S01]  /*bd60*/  UIMAD UR12, UR12, UR9, UR15 ;  /* 0x000000090c0c72a4 */ /* 0x000fe2000f8e020f */
[----:B------:R-:W-:Y:S01]  /*bd70*/  IMAD.U32 R4, RZ, RZ, UR8 ;  /* 0x00000008ff047e24 */ /* 0x000fe2000f8e00ff */
[----:B------:R-:W-:-:S04]  /*bd80*/  DEPBAR.LE SB0, 0x0 ;  /* 0x000080000000791a */ /* 0x000fc80000000000 */
[----:B------:R-:W-:Y:S01]  /*bd90*/  BAR.SYNC.DEFER_BLOCKING 0x0 ;  /* 0x0000000000007b1d */ /* 0x000fe20000010000 */
[----:B-1---5:R-:W-:Y:S01]  /*bda0*/  ISETP.GE.AND P1, PT, R230, UR4, PT ;  /* 0x00000004e6007c0c */ /* 0x022fe2000bf26270 */
[----:B------:R-:W-:Y:S01]  /*bdb0*/  USHF.L.U32 UR4, UR14, 0x7, URZ ;  /* 0x000000070e047899 */ /* 0x000fe200080006ff */
[----:B------:R-:W-:Y:S01]  /*bdc0*/  IMAD.U32 R7, RZ, RZ, UR8 ;  /* 0x00000008ff077e24 */ /* 0x000fe2000f8e00ff */
[----:B------:R-:W-:Y:S01]  /*bdd0*/  USHF.L.U64.HI UR12, UR14, 0x7, UR12 ;  /* 0x000000070e0c7899 */ /* 0x000fe2000801020c */
[----:B------:R-:W-:-:S03]  /*bde0*/  MOV R6, UR9 ;  /* 0x0000000900067c02 */ /* 0x000fc60008000f00 */
[----:B------:R-:W-:Y:S01]  /*bdf0*/  IMAD.U32 R0, RZ, RZ, UR4 ;  /* 0x00000004ff007e24 */ /* 0x000fe2000f8e00ff */
[----:B------:R-:W-:Y:S01]  /*be00*/  STL.64 [R1+0xf8], R150 ;  /* 0x0000f89601007387 */ /* 0x000fe20000100a00 */
[----:B------:R-:W-:-:S03]  /*be10*/  IMAD.U32 R5, RZ, RZ, UR12 ;  /* 0x0000000cff057e24 */ /* 0x000fc6000f8e00ff */
[----:B------:R-:W-:Y:S01]  /*be20*/  STL.64 [R1+0xf0], R148 ;  /* 0x0000f09401007387 */ /* 0x000fe20000100a00 */
[----:B------:R-:W-:Y:S02]  /*be30*/  @!P1 LEA R2, P4, R2, UR4, 0x4 ;  /* 0x0000000402029c11 */ /* 0x000fe4000f8820ff */
[----:B------:R-:W-:Y:S01]  /*be40*/  @!P1 LEA R3, P3, R3, UR4, 0x5 ;  /* 0x0000000403039c11 */ /* 0x000fe2000f8628ff */
[----:B------:R-:W-:Y:S01]  /*be50*/  STL.64 [R1+0xe8], R146 ;  /* 0x0000e89201007387 */ /* 0x000fe20000100a00 */
[----:B------:R-:W-:Y:S02]  /*be60*/  @!P1 LEA.HI.X R13, R14, UR12, R13, 0x4, P4 ;  /* 0x0000000c0e0d9c11 */ /* 0x000fe4000a0f240d */
[----:B------:R-:W-:Y:S01]  /*be70*/  @!P1 LEA.HI.X R8, R12, UR12, R8, 0x5, P3 ;  /* 0x0000000c0c089c11 */ /* 0x000fe200098f2c08 */
[----:B------:R-:W-:Y:S01]  /*be80*/  STL.64 [R1+0xe0], R144 ;  /* 0x0000e09001007387 */ /* 0x000fe20000100a00 */
[----:B------:R-:W-:Y:S02]  /*be90*/  MOV R12, UR4 ;  /* 0x00000004000c7c02 */ /* 0x000fe40008000f00 */
[----:B------:R-:W-:Y:S01]  /*bea0*/  @!P1 LEA R4, P2, R4, UR4, 0x6 ;  /* 0x0000000404049c11 */ /* 0x000fe2000f8430ff */
[----:B------:R-:W-:Y:S03]  /*beb0*/  @P1 STS.128 [R239+0x8000], RZ ;  /* 0x008000ffef001388 */ /* 0x000fe60000000c00 */
[----:B------:R-:W-:Y:S01]  /*bec0*/  @!P1 LEA.HI.X R6, R7, UR12, R6, 0x6, P2 ;  /* 0x0000000c07069c11 */ /* 0x000fe200090f3406 */
[----:B------:R-:W-:Y:S01]  /*bed0*/  IMAD.U32 R7, RZ, RZ, UR12 ;  /* 0x0000000cff077e24 */ /* 0x000fe2000f8e00ff */
[----:B------:R-:W-:Y:S04]  /*bee0*/  STL.64 [R1+0xd8], R142 ;  /* 0x0000d88e01007387 */ /* 0x000fe80000100a00 */
[----:B------:R-:W-:Y:S04]  /*bef0*/  STL.64 [R1+0xd0], R140 ;  /* 0x0000d08c01007387 */ /* 0x000fe80000100a00 */
[----:B------:R-:W-:Y:S04]  /*bf00*/  STL.64 [R1+0xc8], R138 ;  /* 0x0000c88a01007387 */ /* 0x000fe80000100a00 */
[----:B------:R-:W-:Y:S01]  /*bf10*/  STL.64 [R1+0xc0], R136 ;  /* 0x0000c08801007387 */ /* 0x000fe20000100a00 */
[----:B--2---:R-:W-:-:S02]  /*bf20*/  @!P1 LEA R28, P5, R0, R233, 0x1 ;  /* 0x000000e9001c9211 */ /* 0x004fc400078a08ff */
[-C--:B------:R-:W-:Y:S02]  /*bf30*/  @!P1 LEA R26, P4, R2, R233.reuse, 0x1 ;  /* 0x000000e9021a9211 */ /* 0x080fe400078808ff */
[-C--:B---3--:R-:W-:Y:S01]  /*bf40*/  @!P1 LEA.HI.X R29, R0, R200.reuse, R5, 0x1, P5 ;  /* 0x000000c8001d9211 */ /* 0x088fe200028f0c05 */
[----:B------:R-:W-:Y:S01]  /*bf50*/  IMAD.U32 R0, RZ, RZ, UR8 ;  /* 0x00000008ff007e24 */ /* 0x000fe2000f8e00ff */
[-C--:B------:R-:W-:Y:S01]  /*bf60*/  @!P1 LEA.HI.X R27, R2, R200.reuse, R13, 0x1, P4 ;  /* 0x000000c8021b9211 */ /* 0x080fe200020f0c0d */
[----:B------:R-:W-:Y:S01]  /*bf70*/  IMAD.U32 R13, RZ, RZ, UR12 ;  /* 0x0000000cff0d7e24 */ /* 0x000fe2000f8e00ff */
[-C--:B------:R-:W-:Y:S01]  /*bf80*/  @!P1 LEA R22, P2, R4, R233.reuse, 0x1 ;  /* 0x000000e904169211 */ /* 0x080fe200078408ff */
[----:B------:R-:W-:Y:S01]  /*bf90*/  IMAD.U32 R2, RZ, RZ, UR8 ;  /* 0x00000008ff027e24 */ /* 0x000fe2000f8e00ff */
[CC--:B------:R-:W-:Y:S01]  /*bfa0*/  @!P1 LEA R24, P3, R3.reuse, R233.reuse, 0x1 ;  /* 0x000000e903189211 */ /* 0x0c0fe200078608ff */
[----:B------:R-:W-:Y:S01]  /*bfb0*/  @!P1 IMAD.WIDE.U32 R12, R0, 0x30, R12 ;  /* 0x00000030000c9825 */ /* 0x000fe200078e000c */
[----:B------:R-:W-:Y:S01]  /*bfc0*/  MOV R0, UR9 ;  /* 0x0000000900007c02 */ /* 0x000fe20008000f00 */
[----:B------:R-:W-:Y:S01]  /*bfd0*/  @!PT LDS RZ, [RZ] ;  /* 0x00000000fffff984 */ /* 0x000fe20000000800 */
[----:B------:R-:W-:Y:S01]  /*bfe0*/  @!PT LDS RZ, [RZ] ;  /* 0x00000000fffff984 */ /* 0x000fe20000000800 */
[----:B------:R-:W-:Y:S01]  /*bff0*/  @!PT LDS RZ, [RZ] ;  /* 0x00000000fffff984 */ /* 0x000fe20000000800 */
[----:B------:R1:W-:Y:S01]  /*c000*/  @!P1 LDGSTS.E.BYPASS.LTC128B.128 [R239+0x8000], desc[UR22][R28.64] ;  /* 0x080000001cef9fae */ /* 0x0003e2000b981a16 */
[-C--:B------:R-:W-:Y:S01]  /*c010*/  @!P1 LEA.HI.X R23, R4, R200.reuse, R6, 0x1, P2 ;  /* 0x000000c804179211 */ /* 0x080fe200010f0c06 */
[----:B------:R-:W-:Y:S01]  /*c020*/  IMAD.U32 R4, RZ, RZ, UR4 ;  /* 0x00000004ff047e24 */ /* 0x000fe2000f8e00ff */
[----:B------:R-:W-:Y:S01]  /*c030*/  @!P1 LEA R18, P2, R12, R233, 0x1 ;  /* 0x000000e90c129211 */ /* 0x000fe200078408ff */
[----:B------:R-:W-:Y:S01]  /*c040*/  @!P1 IMAD R0, R0, 0x30, RZ ;  /* 0x0000003000009824 */ /* 0x000fe200078e02ff */
[-C--:B------:R-:W-:Y:S01]  /*c050*/  @!P1 LEA.HI.X R25, R3, R200.reuse, R8, 0x1, P3 ;  /* 0x000000c803199211 */ /* 0x080fe200018f0c08 */
[----:B------:R-:W-:Y:S01]  /*c060*/  IMAD.U32 R8, RZ, RZ, UR8 ;  /* 0x00000008ff087e24 */ /* 0x000fe2000f8e00ff */
[----:B------:R-:W-:Y:S01]  /*c070*/  MOV R5, UR12 ;  /* 0x0000000c00057c02 */ /* 0x000fe20008000f00 */
[----:B------:R-:W-:Y:S01]  /*c080*/  IMAD.U32 R3, RZ, RZ, UR12 ;  /* 0x0000000cff037e24 */ /* 0x000fe2000f8e00ff */
[----:B------:R-:W-:Y:S01]  /*c090*/  @!P1 IADD3 R0, PT, PT, R0, R13, RZ ;  /* 0x0000000d00009210 */ /* 0x000fe20007ffe0ff */
[----:B------:R-:W-:Y:S01]  /*c0a0*/  @P1 STS.128 [R239+0x8800], RZ ;  /* 0x008800ffef001388 */ /* 0x000fe20000000c00 */
[----:B------:R-:W-:Y:S01]  /*c0b0*/  MOV R6, UR4 ;  /* 0x0000000400067c02 */ /* 0x000fe20008000f00 */
[----:B------:R-:W-:Y:S01]  /*c0c0*/  @!P1 IMAD.WIDE.U32 R4, R8, 0x60, R4 ;  /* 0x0000006008049825 */ /* 0x000fe200078e0004 */
[----:B------:R-:W-:Y:S01]  /*c0d0*/  @!P1 LEA.HI.X R19, R12, R200, R0, 0x1, P2 ;  /* 0x000000c80c139211 */ /* 0x000fe200010f0c00 */
[----:B------:R-:W-:Y:S01]  /*c0e0*/  @!PT LDS RZ, [RZ] ;  /* 0x00000000fffff984 */ /* 0x000fe20000000800 */
[----:B------:R-:W-:Y:S01]  /*c0f0*/  @!PT LDS RZ, [RZ] ;  /* 0x00000000fffff984 */ /* 0x000fe20000000800 */
[----:B------:R-:W-:Y:S01]  /*c100*/  @!PT LDS RZ, [RZ] ;  /* 0x00000000fffff984 */ /* 0x000fe20000000800 */
[----:B------:R-:W-:Y:S01]  /*c110*/  @!P1 LDGSTS.E.BYPASS.LTC128B.128 [R239+0x8800], desc[UR22][R26.64] ;  /* 0x088000001aef9fae */ /* 0x000fe2000b981a16 */
[----:B------:R-:W-:Y:S01]  /*c120*/  MOV R0, UR9 ;  /* 0x0000000900007c02 */ /* 0x000fe20008000f00 */
[----:B------:R-:W-:-:S02]  /*c130*/  IMAD.U32 R12, RZ, RZ, UR9 ;  /* 0x00000009ff0c7e24 */ /* 0x000fc4000f8e00ff */
[----:B------:R-:W-:Y:S01]  /*c140*/  IMAD.U32 R8, RZ, RZ, UR9 ;  /* 0x00000009ff087e24 */ /* 0x000fe2000f8e00ff */
[----:B------:R-:W-:Y:S01]  /*c150*/  @P1 STS.128 [R239+0x9000], RZ ;  /* 0x009000ffef001388 */ /* 0x000fe20000000c00 */
[----:B------:R-:W-:-:S03]  /*c160*/  @!P1 IMAD.WIDE.U32 R6, R2, 0x50, R6 ;  /* 0x0000005002069825 */ /* 0x000fc600078e0006 */
[----:B------:R-:W-:Y:S01]  /*c170*/  @!PT LDS RZ, [RZ] ;  /* 0x00000000fffff984 */ /* 0x000fe20000000800 */
[----:B------:R-:W-:Y:S01]  /*c180*/  @!PT LDS RZ, [RZ] ;  /* 0x00000000fffff984 */ /* 0x000fe20000000800 */
[----:B------:R-:W-:Y:S01]  /*c190*/  @!PT LDS RZ, [RZ] ;  /* 0x00000000fffff984 */ /* 0x000fe20000000800 */
[----:B------:R2:W-:Y:S01]  /*c1a0*/  @!P1 LDGSTS.E.BYPASS.LTC128B.128 [R239+0x9000], desc[UR22][R24.64] ;  /* 0x0900000018ef9fae */ /* 0x0005e2000b981a16 */
[----:B------:R-:W-:Y:S01]  /*c1b0*/  IMAD.U32 R2, RZ, RZ, UR4 ;  /* 0x00000004ff027e24 */ /* 0x000fe2000f8e00ff */
[-C--:B------:R-:W-:Y:S01]  /*c1c0*/  @!P1 LEA R16, P4, R6, R233.reuse, 0x1 ;  /* 0x000000e906109211 */ /* 0x080fe200078808ff */
[----:B------:R-:W-:Y:S01]  /*c1d0*/  @!P1 IMAD R13, R12, 0x50, RZ ;  /* 0x000000500c0d9824 */ /* 0x000fe200078e02ff */
[----:B------:R-:W-:Y:S01]  /*c1e0*/  @P1 STS.128 [R239+0x9800], RZ ;  /* 0x009800ffef001388 */ /* 0x000fe20000000c00 */
[----:B------:R-:W-:Y:S01]  /*c1f0*/  @!P1 IMAD R12, R8, 0x60, RZ ;  /* 0x00000060080c9824 */ /* 0x000fe200078e02ff */
[----:B------:R-:W3:Y:S01]  /*c200*/  LDCU UR4, c[0x0][0x50c] ;  /* 0x0000a180ff0477ac */ /* 0x000ee20008000800 */
[----:B------:R-:W-:Y:S01]  /*c210*/  @!P1 IMAD R8, R0, 0x70, RZ ;  /* 0x0000007000089824 */ /* 0x000fe200078e02ff */
[----:B------:R-:W-:Y:S01]  /*c220*/  @!PT LDS RZ, [RZ] ;  /* 0x00000000fffff984 */ /* 0x000fe20000000800 */
[----:B------:R-:W-:Y:S01]  /*c230*/  @!PT LDS RZ, [RZ] ;  /* 0x00000000fffff984 */ /* 0x000fe20000000800 */
[----:B------:R-:W-:Y:S01]  /*c240*/  @!PT LDS RZ, [RZ] ;  /* 0x00000000fffff984 */ /* 0x000fe20000000800 */
[----:B------:R-:W-:Y:S01]  /*c250*/  @!P1 LDGSTS.E.BYPASS.LTC128B.128 [R239+0x9800], desc[UR22][R18.64] ;  /* 0x0980000012ef9fae */ /* 0x000fe2000b981a16 */
[----:B------:R-:W-:Y:S01]  /*c260*/  @!P1 IMAD.WIDE.U32 R2, R14, 0x70, R2 ;  /* 0x000000700e029825 */ /* 0x000fe200078e0002 */
[----:B------:R-:W-:-:S02]  /*c270*/  @!P1 LEA R14, P3, R4, R233, 0x1 ;  /* 0x000000e9040e9211 */ /* 0x000fc400078608ff */
[----:B------:R-:W-:Y:S01]  /*c280*/  @P1 STS.128 [R239+0xa000], RZ ;  /* 0x00a000ffef001388 */ /* 0x000fe20000000c00 */
[----:B------:R-:W-:Y:S01]  /*c290*/  @!P1 IMAD.IADD R0, R13, 0x1, R7 ;  /* 0x000000010d009824 */ /* 0x000fe200078e0207 */
[----:B------:R-:W-:Y:S01]  /*c2a0*/  @!P1 IADD3 R3, PT, PT, R8, R3, RZ ;  /* 0x0000000308039210 */ /* 0x000fe20007ffe0ff */
[----:B------:R-:W-:Y:S01]  /*c2b0*/  @!P1 IMAD.IADD R5, R12, 0x1, R5 ;  /* 0x000000010c059824 */ /* 0x000fe200078e0205 */
[----:B------:R-:W-:Y:S01]  /*c2c0*/  @!P1 LEA R12, P2, R2, R233, 0x1 ;  /* 0x000000e9020c9211 */ /* 0x000fe200078408ff */
[----:B------:R-:W-:Y:S01]  /*c2d0*/  @!PT LDS RZ, [RZ] ;  /* 0x00000000fffff984 */ /* 0x000fe20000000800 */
[----:B------:R-:W-:Y:S01]  /*c2e0*/  @!PT LDS RZ, [RZ] ;  /* 0x00000000fffff984 */ /* 0x000fe20000000800 */
[----:B------:R-:W-:Y:S01]  /*c2f0*/  @!PT LDS RZ, [RZ] ;  /* 0x00000000fffff984 */ /* 0x000fe20000000800 */
[----:B------:R-:W-:Y:S01]  /*c300*/  @!P1 LDGSTS.E.BYPASS.LTC128B.128 [R239+0xa000], desc[UR22][R22.64] ;  /* 0x0a00000016ef9fae */ /* 0x000fe2000b981a16 */
[-C--:B------:R-:W-:Y:S02]  /*c310*/  @!P1 LEA.HI.X R17, R6, R200.reuse, R0, 0x1, P4 ;  /* 0x000000c806119211 */ /* 0x080fe400020f0c00 */
[-C--:B------:R-:W-:Y:S01]  /*c320*/  @!P1 LEA.HI.X R15, R4, R200.reuse, R5, 0x1, P3 ;  /* 0x000000c8040f9211 */ /* 0x080fe200018f0c05 */
[----:B------:R-:W-:Y:S01]  /*c330*/  @P1 STS.128 [R239+0xa800], RZ ;  /* 0x00a800ffef001388 */ /* 0x000fe20000000c00 */
[----:B------:R-:W-:Y:S01]  /*c340*/  @!P1 LEA.HI.X R13, R2, R200, R3, 0x1, P2 ;  /* 0x000000c8020d9211 */ /* 0x000fe200010f0c03 */
[----:B------:R-:W-:-:S02]  /*c350*/  IMAD.MOV.U32 R200, RZ, RZ, 0x20 ;  /* 0x00000020ffc87424 */ /* 0x000fc400078e00ff */
[----:B------:R-:W-:Y:S01]  /*c360*/  @!PT LDS RZ, [RZ] ;  /* 0x00000000fffff984 */ /* 0x000fe20000000800 */
[----:B------:R-:W-:Y:S01]  /*c370*/  @!PT LDS RZ, [RZ] ;  /* 0x00000000fffff984 */ /* 0x000fe20000000800 */
[----:B------:R-:W-:Y:S01]  /*c380*/  @!PT LDS RZ, [RZ] ;  /* 0x00000000fffff984 */ /* 0x000fe20000000800 */
[----:B------:R-:W-:Y:S01]  /*c390*/  @!P1 LDGSTS.E.BYPASS.LTC128B.128 [R239+0xa800], desc[UR22][R16.64] ;  /* 0x0a80000010ef9fae */ /* 0x000fe2000b981a16 */
[----:B------:R-:W-:Y:S02]  /*c3a0*/  VIADD R3, R74, UR6 ;  /* 0x000000064a037c36 */ /* 0x000fe40008000000 */
[----:B------:R-:W-:Y:S01]  /*c3b0*/  SEL R4, R200, 0xffffffe0, !P6 ;  /* 0xffffffe0c8047807 */ /* 0x000fe20007000000 */
[----:B------:R-:W-:Y:S03]  /*c3c0*/  @P1 STS.128 [R239+0xb000], RZ ;  /* 0x00b000ffef001388 */ /* 0x000fe60000000c00 */
[----:B------:R-:W-:Y:S01]  /*c3d0*/  IADD3 R0, PT, PT, R3, R4, RZ ;  /* 0x0000000403007210 */ /* 0x000fe20007ffe0ff */
[----:B------:R-:W-:Y:S01]  /*c3e0*/  @!PT LDS RZ, [RZ] ;  /* 0x00000000fffff984 */ /* 0x000fe20000000800 */
[----:B------:R-:W-:Y:S01]  /*c3f0*/  @!PT LDS RZ, [RZ] ;  /* 0x00000000fffff984 */ /* 0x000fe20000000800 */
[----:B------:R-:W-:Y:S01]  /*c400*/  @!PT LDS RZ, [RZ] ;  /* 0x00000000fffff984 */ /* 0x000fe20000000800 */
[----:B------:R-:W-:Y:S01]  /*c410*/  @!P1 LDGSTS.E.BYPASS.LTC128B.128 [R239+0xb000], desc[UR22][R14.64] ;  /* 0x0b0000000eef9fae */ /* 0x000fe2000b981a16 */
[----:B------:R-:W-:-:S03]  /*c420*/  IMAD.IADD R2, R232, 0x1, R4 ;  /* 0x00000001e8027824 */ /* 0x000fc600078e0204 */
[----:B------:R-:W-:Y:S04]  /*c430*/  @P1 STS.128 [R239+0xb800], RZ ;  /* 0x00b800ffef001388 */ /* 0x000fe80000000c00 */
[----:B------:R-:W-:Y:S01]  /*c440*/  @!PT LDS RZ, [RZ] ;  /* 0x00000000fffff984 */ /* 0x000fe20000000800 */
[----:B------:R-:W-:Y:S01]  /*c450*/  @!PT LDS RZ, [RZ] ;  /* 0x00000000fffff984 */ /* 0x000fe20000000800 */
[----:B------:R-:W-:Y:S01]  /*c460*/  @!PT LDS RZ, [RZ] ;  /* 0x00000000fffff984 */ /* 0x000fe20000000800 */
[----:B------:R4:W-:Y:S04]  /*c470*/  @!P1 LDGSTS.E.BYPASS.LTC128B.128 [R239+0xb800], desc[UR22][R12.64] ;  /* 0x0b8000000cef9fae */ /* 0x0009e8000b981a16 */
[----:B------:R-:W-:Y:S04]  /*c480*/  LDSM.16.M88.4 R60, [R74+UR6+0x5000] ;  /* 0x005000064a3c783b */ /* 0x000fe80008000200 */
[----:B------:R-:W-:Y:S04]  /*c490*/  LDSM.16.M88.4 R56, [R74+UR6+0x5800] ;  /* 0x005800064a38783b */ /* 0x000fe80008000200 */
[----:B------:R-:W-:Y:S04]  /*c4a0*/  LDSM.16.M88.4 R4, [R2+0x2000] ;  /* 0x002000000204783b */ /* 0x000fe80000000200 */
[----:B-1----:R-:W-:Y:S04]  /*c4b0*/  LDSM.16.M88.4 R28, [R0+0x5000] ;  /* 0x00500000001c783b */ /* 0x002fe80000000200 */
[----:B------:R-:W-:Y:S04]  /*c4c0*/  LDSM.16.M88.4 R48, [R74+UR6+0x6800] ;  /* 0x006800064a30783b */ /* 0x000fe80008000200 */
[----:B--2---:R-:W-:Y:S04]  /*c4d0*/  LDSM.16.M88.4 R24, [R0+0x5800] ;  /* 0x005800000018783b */ /* 0x004fe80000000200 */
[----:B----4-:R-:W1:Y:S04]  /*c4e0*/  LDSM.16.M88.4 R12, [R232+0x2000] ;  /* 0x00200000e80c783b */ /* 0x010e680000000200 */
[----:B------:R-:W2:Y:S04]  /*c4f0*/  LDSM.16.M88.4 R76, [R74+UR6+0x4000] ;  /* 0x004000064a4c783b */ /* 0x000ea80008000200 */
[----:B------:R-:W4:Y:S04]  /*c500*/  LDSM.16.M88.4 R64, [R74+UR6+0x4800] ;  /* 0x004800064a40783b */ /* 0x000f280008000200 */
[----:B------:R-:W3:Y:S04]  /*c510*/  LDSM.16.M88.4 R52, [R74+UR6+0x6000] ;  /* 0x006000064a34783b */ /* 0x000ee80008000200 */
[----:B------:R-:W3:Y:S04]  /*c520*/  LDSM.16.M88.4 R44, [R74+UR6+0x7000] ;  /* 0x007000064a2c783b */ /* 0x000ee80008000200 */
[----:B------:R-:W3:Y:S04]  /*c530*/  LDSM.16.M88.4 R40, [R74+UR6+0x7800] ;  /* 0x007800064a28783b */ /* 0x000ee80008000200 */
[----:B------:R-:W-:Y:S04]  /*c540*/  LDSM.16.M88.4 R92, [R0+0x6800] ;  /* 0x00680000005c783b */ /* 0x000fe80000000200 */
[----:B------:R-:W-:Y:S04]  /*c550*/  LDSM.16.M88.4 R84, [R0+0x7800] ;  /* 0x007800000054783b */ /* 0x000fe80000000200 */
[----:B------:R-:W-:Y:S04]  /*c560*/  LDSM.16.M88.4 R80, [R0+0x6000] ;  /* 0x006000000050783b */ /* 0x000fe80000000200 */
[----:B------:R-:W-:Y:S01]  /*c570*/  LDSM.16.M88.4 R16, [R232] ;  /* 0x00000000e810783b */ /* 0x000fe20000000200 */
[C---:B-1----:R-:W-:Y:S03]  /*c580*/  HMMA.16816.F32.BF16 R100, R12.reuse, R60, RZ ;  /* 0x0000003c0c64723c */ /* 0x042fe600000418ff */
[----:B------:R-:W1:Y:S04]  /*c590*/  LDSM.16.M88.4 R32, [R0+0x4800] ;  /* 0x004800000020783b */ /* 0x000e680000000200 */
[----:B------:R-:W1:Y:S01]  /*c5a0*/  LDSM.16.M88.4 R36, [R0+0x4000] ;  /* 0x004000000024783b */ /* 0x000e620000000200 */
[----:B------:R-:W-:Y:S03]  /*c5b0*/  HMMA.16816.F32.BF16 R220, R12, R56, RZ ;  /* 0x000000380cdc723c */ /* 0x000fe600000418ff */
[----:B------:R4:W1:Y:S01]  /*c5c0*/  LDSM.16.M88.4 R88, [R0+0x7000] ;  /* 0x007000000058783b */ /* 0x0008620000000200 */
[----:B------:R-:W-:-:S03]  /*c5d0*/  LOP3.LUT P2, RZ, R234, 0x2, RZ, 0xc0, !PT ;  /* 0x00000002eaff7812 */ /* 0x000fc6000784c0ff */
[----:B------:R-:W0:Y:S01]  /*c5e0*/  LDGDEPBAR ;  /* 0x00000000000079af */ /* 0x000e220000000000 */
[----:B------:R-:W-:Y:S08]  /*c5f0*/  HMMA.16816.F32.BF16 R128, R12, R48, RZ ;  /* 0x000000300c80723c */ /* 0x000ff000000418ff */
[C---:B------:R-:W-:Y:S08]  /*c600*/  HMMA.16816.F32.BF16 R136, R4.reuse, R28, R100 ;  /* 0x0000001c0488723c */ /* 0x040ff00000041864 */
[----:B------:R-:W-:Y:S08]  /*c610*/  HMMA.16816.F32.BF16 R100, R4, R24, R220 ;  /* 0x000000180464723c */ /* 0x000ff000000418dc */
[----:B--2---:R-:W-:Y:S03]  /*c620*/  HMMA.16816.F32.BF16 R108, R12, R76, RZ ;  /* 0x0000004c0c6c723c */ /* 0x004fe600000418ff */
[----:B------:R-:W-:Y:S01]  /*c630*/  IMAD.MOV.U32 R245, RZ, RZ, R136 ;  /* 0x000000fffff57224 */ /* 0x000fe200078e0088 */
[----:B------:R-:W-:Y:S01]  /*c640*/  MOV R238, R137 ;  /* 0x0000008900ee7202 */ /* 0x000fe20000000f00 */
[----:B------:R-:W-:-:S02]  /*c650*/  IMAD.MOV.U32 R237, RZ, RZ, R138 ;  /* 0x000000ffffed7224 */ /* 0x000fc400078e008a */
[----:B----4-:R-:W-:Y:S01]  /*c660*/  IMAD.MOV.U32 R0, RZ, RZ, R139 ;  /* 0x000000ffff007224 */ /* 0x010fe200078e008b */
[C---:B------:R-:W-:Y:S03]  /*c670*/  HMMA.16816.F32.BF16 R104, R12.reuse, R64, RZ ;  /* 0x000000400c68723c */ /* 0x040fe600000418ff */
[----:B------:R-:W-:Y:S01]  /*c680*/  MOV R252, R100 ;  /* 0x0000006400fc7202 */ /* 0x000fe20000000f00 */
[----:B------:R-:W-:Y:S02]  /*c690*/  IMAD.MOV.U32 R247, RZ, RZ, R101 ;  /* 0x000000fffff77224 */ /* 0x000fe400078e0065 */
[----:B------:R-:W-:Y:S02]  /*c6a0*/  IMAD.MOV.U32 R246, RZ, RZ, R102 ;  /* 0x000000fffff67224 */ /* 0x000fe400078e0066 */
[C---:B---3--:R-:W-:Y:S08]  /*c6b0*/  HMMA.16816.F32.BF16 R200, R12.reuse, R52, RZ ;  /* 0x000000340cc8723c */ /* 0x048ff000000418ff */
        /* <DEDUP_REMOVED lines=10> */
[----:B------:R2:W3:Y:S07]  /*c760*/  LDSM.16.M88.4 R12, [R2] ;  /* 0x00000000020c783b */ /* 0x0004ee0000000200 */
[----:B-1----:R-:W-:Y:S08]  /*c770*/  HMMA.16816.F32.BF16 R248, R4, R32, R104 ;  /* 0x0000002004f8723c */ /* 0x002ff00000041868 */
[----:B------:R-:W-:Y:S01]  /*c780*/  HMMA.16816.F32.BF16 R104, R16, R76, RZ ;  /* 0x0000004c1068723c */ /* 0x000fe200000418ff */
[----:B--2---:R-:W-:-:S07]  /*c790*/  MOV R2, R103 ;  /* 0x0000006700027202 */ /* 0x004fce0000000f00 */
[C---:B------:R-:W-:Y:S08]  /*c7a0*/  HMMA.16816.F32.BF16 R140, R4.reuse, R30, R208 ;  /* 0x0000001e048c723c */ /* 0x040ff000000418d0 */
[C---:B------:R-:W-:Y:S08]  /*c7b0*/  HMMA.16816.F32.BF16 R100, R4.reuse, R92, R128 ;  /* 0x0000005c0464723c */ /* 0x040ff00000041880 */
[C---:B------:R-:W-:Y:S08]  /*c7c0*/  HMMA.16816.F32.BF16 R136, R4.reuse, R26, R204 ;  /* 0x0000001a0488723c */ /* 0x040ff000000418cc */
[----:B------:R-:W-:Y:S03]  /*c7d0*/  HMMA.16816.F32.BF16 R224, R4, R36, R108 ;  /* 0x0000002404e0723c */ /* 0x000fe6000004186c */
[----:B------:R-:W-:Y:S01]  /*c7e0*/  IMAD.MOV.U32 R235, RZ, RZ, R100 ;  /* 0x000000ffffeb7224 */ /* 0x000fe200078e0064 */
[----:B------:R-:W-:Y:S01]  /*c7f0*/  MOV R231, R102 ;  /* 0x0000006600e77202 */ /* 0x000fe20000000f00 */
[----:B------:R-:W-:-:S02]  /*c800*/  IMAD.MOV.U32 R233, RZ, RZ, R101 ;  /* 0x000000ffffe97224 */ /* 0x000fc400078e0065 */
[----:B------:R-:W-:Y:S01]  /*c810*/  IMAD.MOV.U32 R229, RZ, RZ, R103 ;  /* 0x000000ffffe57224 */ /* 0x000fe200078e0067 */
        /* <DEDUP_REMOVED lines=12> */
[----:B------:R-:W-:Y:S01]  /*c8e0*/  MOV R23, R100 ;  /* 0x0000006400177202 */ /* 0x000fe20000000f00 */
[----:B------:R-:W-:Y:S01]  /*c8f0*/  IMAD.MOV.U32 R22, RZ, RZ, R101 ;  /* 0x000000ffff167224 */ /* 0x000fe200078e0065 */
[----:B------:R-:W-:Y:S01]  /*c900*/  MOV R8, R103 ;  /* 0x0000006700087202 */ /* 0x000fe20000000f00 */
[----:B------:R-:W-:-:S02]  /*c910*/  IMAD.MOV.U32 R21, RZ, RZ, R102 ;  /* 0x000000ffff157224 */ /* 0x000fc400078e0066 */
[----:B------:R-:W-:Y:S08]  /*c920*/  HMMA.16816.F32.BF16 R100, R16, R64, RZ ;  /* 0x000000401064723c */ /* 0x000ff000000418ff */
[C---:B------:R-:W-:Y:S08]  /*c930*/  HMMA.16816.F32.BF16 R208, R4.reuse, R94, R124 ;  /* 0x0000005e04d0723c */ /* 0x040ff0000004187c */
[----:B------:R-:W-:Y:S08]  /*c940*/  HMMA.16816.F32.BF16 R204, R4, R90, R116 ;  /* 0x0000005a04cc723c */ /* 0x000ff00000041874 */
[----:B------:R-:W-:Y:S08]  /*c950*/  HMMA.16816.F32.BF16 R4, R16, R56, RZ ;  /* 0x000000381004723c */ /* 0x000ff000000418ff */
[C---:B---3--:R-:W-:Y:S08]  /*c960*/  HMMA.16816.F32.BF16 R124, R12.reuse, R28, R96 ;  /* 0x0000001c0c7c723c */ /* 0x048ff00000041860 */
        /* <DEDUP_REMOVED lines=12> */
[C---:B------:R-:W-:Y:S08]  /*ca30*/  HMMA.16816.F32.BF16 R4, R16.reuse, R40, RZ ;  /* 0x000000281004723c */ /* 0x040ff000000418ff */
[----:B------:R-:W-:Y:S08]  /*ca40*/  HMMA.16816.F32.BF16 R44, R16, R42, RZ ;  /* 0x0000002a102c723c */ /* 0x000ff000000418ff */
[----:B------:R-:W-:Y:S01]  /*ca50*/  HMMA.16816.F32.BF16 R40, R12, R38, R96 ;  /* 0x000000260c28723c */ /* 0x000fe20000041860 */
[----:B------:R-:W-:Y:S01]  /*ca60*/  IMAD.MOV.U32 R99, RZ, RZ, R2 ;  /* 0x000000ffff637224 */ /* 0x000fe200078e0002 */
[----:B------:R-:W-:Y:S01]  /*ca70*/  IADD3 R2, PT, PT, R232, R236, RZ ;  /* 0x000000ece8027210 */ /* 0x000fe20007ffe0ff */
[----:B------:R-:W-:Y:S01]  /*ca80*/  IMAD.MOV.U32 R96, RZ, RZ, R252 ;  /* 0x000000ffff607224 */ /* 0x000fe200078e00fc */
[----:B------:R-:W-:Y:S01]  /*ca90*/  MOV R98, R246 ;  /* 0x000000f600627202 */ /* 0x000fe20000000f00 */
[----:B------:R-:W-:-:S03]  /*caa0*/  IMAD.MOV.U32 R97, RZ, RZ, R247 ;  /* 0x000000ffff617224 */ /* 0x000fc600078e00f7 */
[----:B------:R-:W-:Y:S01]  /*cab0*/  HMMA.16816.F32.BF16 R36, R12, R34, R100 ;  /* 0x000000220c24723c */ /* 0x000fe20000041864 */
[----:B------:R-:W-:Y:S01]  /*cac0*/  IMAD.MOV.U32 R103, RZ, RZ, R0 ;  /* 0x000000ffff677224 */ /* 0x000fe200078e0000 */
[----:B------:R-:W-:Y:S01]  /*cad0*/  MOV R101, R238 ;  /* 0x000000ee00657202 */ /* 0x000fe20000000f00 */
[----:B------:R-:W-:Y:S02]  /*cae0*/  IMAD.IADD R0, R3, 0x1, R236 ;  /* 0x0000000103007824 */ /* 0x000fe400078e02ec */
[----:B------:R-:W-:Y:S02]  /*caf0*/  IMAD.MOV.U32 R100, RZ, RZ, R245 ;  /* 0x000000ffff647224 */ /* 0x000fe400078e00f5 */
[----:B------:R-:W-:Y:S01]  /*cb00*/  IMAD.MOV.U32 R102, RZ, RZ, R237 ;  /* 0x000000ffff667224 */ /* 0x000fe200078e00ed */
[----:B------:R-:W-:Y:S01]  /*cb10*/  HMMA.16816.F32.BF16 R52, R16, R54, RZ ;  /* 0x000000361034723c */ /* 0x000fe200000418ff */
[----:B------:R-:W-:Y:S04]  /*cb20*/  LDSM.16.M88.4 R16, [R2] ;  /* 0x000000000210783b */ /* 0x000fe80000000200 */
[----:B------:R-:W-:Y:S03]  /*cb30*/  LDSM.16.M88.4 R32, [R0+0x5000] ;  /* 0x005000000020783b */ /* 0x000fe60000000200 */
[C---:B------:R-:W-:Y:S01]  /*cb40*/  HMMA.16816.F32.BF16 R104, R12.reuse, R30, R104 ;  /* 0x0000001e0c68723c */ /* 0x040fe20000041868 */
[----:B------:R-:W1:Y:S07]  /*cb50*/  LDSM.16.M88.4 R28, [R0+0x4000] ;  /* 0x00400000001c783b */ /* 0x000e6e0000000200 */
[C---:B------:R-:W-:Y:S08]  /*cb60*/  HMMA.16816.F32.BF16 R112, R12.reuse, R80, R76 ;  /* 0x000000500c70723c */ /* 0x040ff0000004184c */
        /* <DEDUP_REMOVED lines=8> */
[----:B------:R-:W-:Y:S01]  /*cbf0*/  HMMA.16816.F32.BF16 R88, R12, R86, R44 ;  /* 0x000000560c58723c */ /* 0x000fe2000004182c */
[----:B------:R-:W-:Y:S07]  /*cc00*/  LDSM.16.M88.4 R44, [R0+0x6800] ;  /* 0x00680000002c783b */ /* 0x000fee0000000200 */
[----:B-1----:R-:W-:Y:S01]  /*cc10*/  HMMA.16816.F32.BF16 R56, R16, R30, R40 ;  /* 0x0000001e1038723c */ /* 0x002fe20000041828 */
[----:B------:R-:W1:Y:S07]  /*cc20*/  LDSM.16.M88.4 R40, [R0+0x7000] ;  /* 0x007000000028783b */ /* 0x000e6e0000000200 */
[----:B------:R-:W-:Y:S01]  /*cc30*/  HMMA.16816.F32.BF16 R80, R12, R82, R52 ;  /* 0x000000520c50723c */ /* 0x000fe20000041834 */
[----:B------:R-:W-:Y:S07]  /*cc40*/  LDSM.16.M88.4 R12, [R0+0x6000] ;  /* 0x00600000000c783b */ /* 0x000fee0000000200 */
[C---:B--2---:R-:W-:Y:S08]  /*cc50*/  HMMA.16816.F32.BF16 R52, R16.reuse, R24, R120 ;  /* 0x000000181034723c */ /* 0x044ff00000041878 */
[C---:B------:R-:W-:Y:S01]  /*cc60*/  HMMA.16816.F32.BF16 R120, R16.reuse, R26, R36 ;  /* 0x0000001a1078723c */ /* 0x040fe20000041824 */
[----:B------:R-:W2:Y:S07]  /*cc70*/  LDSM.16.M88.4 R36, [R0+0x7800] ;  /* 0x007800000024783b */ /* 0x000eae0000000200 */
[----:B------:R-:W-:Y:S08]  /*cc80*/  HMMA.16816.F32.BF16 R64, R16, R28, R116 ;  /* 0x0000001c1040723c */ /* 0x000ff00000041874 */
[C---:B---3--:R-:W-:Y:S08]  /*cc90*/  HMMA.16816.F32.BF16 R48, R4.reuse, R24, R248 ;  /* 0x000000180430723c */ /* 0x048ff000000418f8 */
[----:B------:R-:W-:Y:S01]  /*cca0*/  HMMA.16816.F32.BF16 R116, R4, R26, R212 ;  /* 0x0000001a0474723c */ /* 0x000fe200000418d4 */
[----:B------:R-:W3:Y:S01]  /*ccb0*/  LDSM.16.M88.4 R24, [R0+0x5800] ;  /* 0x005800000018783b */ /* 0x000ee20000000200 */
[----:B------:R-:W-:Y:S01]  /*ccc0*/  IMAD.MOV.U32 R212, RZ, RZ, R235 ;  /* 0x000000ffffd47224 */ /* 0x000fe200078e00eb */
[----:B------:R-:W-:Y:S01]  /*ccd0*/  MOV R213, R233 ;  /* 0x000000e900d57202 */ /* 0x000fe20000000f00 */
[----:B------:R-:W-:-:S02]  /*cce0*/  IMAD.MOV.U32 R214, RZ, RZ, R231 ;  /* 0x000000ffffd67224 */ /* 0x000fc400078e00e7 */
[----:B------:R-:W-:Y:S02]  /*ccf0*/  IMAD.MOV.U32 R215, RZ, RZ, R229 ;  /* 0x000000ffffd77224 */ /* 0x000fe400078e00e5 */
[C---:B-1----:R-:W-:Y:S08]  /*cd00*/  HMMA.16816.F32.BF16 R144, R4.reuse, R40, R144 ;  /* 0x000000280490723c */ /* 0x042ff00000041890 */
[C---:B------:R-:W-:Y:S08]  /*cd10*/  HMMA.16816.F32.BF16 R212, R4.reuse, R44, R212 ;  /* 0x0000002c04d4723c */ /* 0x040ff000000418d4 */
[C---:B--2---:R-:W-:Y:S08]  /*cd20*/  HMMA.16816.F32.BF16 R132, R4.reuse, R38, R132 ;  /* 0x000000260484723c */ /* 0x044ff00000041884 */
[----:B------:R-:W-:Y:S01]  /*cd30*/  HMMA.16816.F32.BF16 R60, R4, R30, R216 ;  /* 0x0000001e043c723c */ /* 0x000fe200000418d8 */
[----:B------:R-:W-:Y:S01]  /*cd40*/  IMAD.MOV.U32 R216, RZ, RZ, R23 ;  /* 0x000000ffffd87224 */ /* 0x000fe200078e0017 */
[----:B------:R-:W-:Y:S01]  /*cd50*/  MOV R217, R22 ;  /* 0x0000001600d97202 */ /* 0x000fe20000000f00 */
[----:B------:R-:W-:-:S02]  /*cd60*/  IMAD.MOV.U32 R218, RZ, RZ, R21 ;  /* 0x000000ffffda7224 */ /* 0x000fc400078e0015 */
[----:B------:R-:W-:-:S03]  /*cd70*/  IMAD.MOV.U32 R219, RZ, RZ, R8 ;  /* 0x000000ffffdb7224 */ /* 0x000fc600078e0008 */
[----:B------:R-:W-:Y:S01]  /*cd80*/  HMMA.16816.F32.BF16 R140, R4, R34, R140 ;  /* 0x00000022048c723c */ /* 0x000fe2000004188c */
[----:B------:R-:W-:Y:S02]  /*cd90*/  IMAD.MOV.U32 R8, RZ, RZ, R215 ;  /* 0x000000ffff087224 */ /* 0x000fe400078e00d7 */
[----:B------:R-:W-:-:S05]  /*cda0*/  IMAD.MOV.U32 R215, RZ, RZ, R144 ;  /* 0x000000ffffd77224 */ /* 0x000fca00078e0090 */
[C---:B---3--:R-:W-:Y:S08]  /*cdb0*/  HMMA.16816.F32.BF16 R96, R4.reuse, R24, R96 ;  /* 0x000000180460723c */ /* 0x048ff00000041860 */
[C---:B------:R-:W-:Y:S08]  /*cdc0*/  HMMA.16816.F32.BF16 R136, R4.reuse, R26, R136 ;  /* 0x0000001a0488723c */ /* 0x040ff00000041888 */
[C---:B------:R-:W-:Y:S08]  /*cdd0*/  HMMA.16816.F32.BF16 R216, R4.reuse, R14, R216 ;  /* 0x0000000e04d8723c */ /* 0x040ff000000418d8 */
        /* <DEDUP_REMOVED lines=9> */
[----:B------:R-:W-:Y:S02]  /*ce70*/  IMAD.MOV.U32 R215, RZ, RZ, 0x20 ;  /* 0x00000020ffd77424 */ /* 0x000fe400078e00ff */
        /* <DEDUP_REMOVED lines=15> */
[----:B------:R-:W-:Y:S01]  /*cf70*/  HMMA.16816.F32.BF16 R124, R4, R36, R124 ;  /* 0x00000024047c723c */ /* 0x000fe2000004187c */
[----:B------:R-:W-:Y:S01]  /*cf80*/  SEL R7, R215, 0xffffffe0, !P2 ;  /* 0xffffffe0d7077807 */ /* 0x000fe20005000000 */
[----:B------:R-:W-:Y:S01]  /*cf90*/  IMAD.MOV.U32 R4, RZ, RZ, R133 ;  /* 0x000000ffff047224 */ /* 0x000fe200078e0085 */
[----:B------:R-:W-:Y:S01]  /*cfa0*/  MOV R5, R135 ;  /* 0x0000008700057202 */ /* 0x000fe20000000f00 */
[----:B------:R-:W-:Y:S01]  /*cfb0*/  IMAD.MOV.U32 R30, RZ, RZ, R138 ;  /* 0x000000ffff1e7224 */ /* 0x000fe200078e008a */
[C---:B------:R-:W-:Y:S01]  /*cfc0*/  IADD3 R2, PT, PT, R7.reuse, R2, RZ ;  /* 0x0000000207027210 */ /* 0x040fe20007ffe0ff */
        /* <DEDUP_REMOVED lines=8> */
[----:B------:R-:W-:Y:S01]  /*d050*/  IMAD.IADD R0, R7, 0x1, R0 ;  /* 0x0000000107007824 */ /* 0x000fe200078e0200 */
        /* <DEDUP_REMOVED lines=11> */
[----:B------:R-:W-:Y:S02]  /*d110*/  IMAD.MOV.U32 R79, RZ, RZ, R4 ;  /* 0x000000ffff4f7224 */ /* 0x000fe400078e0004 */
[----:B------:R-:W-:Y:S01]  /*d120*/  LDSM.16.M88.4 R4, [R2] ;  /* 0x000000000204783b */ /* 0x000fe20000000200 */
[----:B------:R-:W-:Y:S02]  /*d130*/  IMAD.MOV.U32 R35, RZ, RZ, R29 ;  /* 0x000000ffff237224 */ /* 0x000fe400078e001d */
[----:B------:R-:W-:Y:S01]  /*d140*/  HMMA.16816.F32.BF16 R208, R16, R12, R112 ;  /* 0x0000000c10d0723c */ /* 0x000fe20000041870 */
[----:B------:R-:W-:-:S07]  /*d150*/  IMAD.MOV.U32 R102, RZ, RZ, R96 ;  /* 0x000000ffff667224 */ /* 0x000fce00078e0060 */
[C---:B------:R-:W-:Y:S01]  /*d160*/  HMMA.16816.F32.BF16 R220, R16.reuse, R24, R220 ;  /* 0x0000001810dc723c */ /* 0x040fe200000418dc */
[----:B------:R-:W-:Y:S01]  /*d170*/  LDSM.16.M88.4 R24, [R0+0x4800] ;  /* 0x004800000018783b */ /* 0x000fe20000000200 */
[----:B------:R-:W-:Y:S01]  /*d180*/  IMAD.MOV.U32 R75, RZ, RZ, R127 ;  /* 0x000000ffff4b7224 */ /* 0x000fe200078e007f */
[----:B------:R-:W-:Y:S01]  /*d190*/  MOV R73, R124 ;  /* 0x0000007c00497202 */ /* 0x000fe20000000f00 */
[----:B------:R-:W-:Y:S01]  /*d1a0*/  IMAD.MOV.U32 R98, RZ, RZ, R148 ;  /* 0x000000ffff627224 */ /* 0x000fe200078e0094 */
[----:B------:R-:W-:Y:S01]  /*d1b0*/  MOV R96, R150 ;  /* 0x0000009600607202 */ /* 0x000fe20000000f00 */
[----:B------:R-:W-:Y:S01]  /*d1c0*/  IMAD.MOV.U32 R97, RZ, RZ, R149 ;  /* 0x000000ffff617224 */ /* 0x000fe200078e0095 */
[----:B------:R-:W-:Y:S01]  /*d1d0*/  MOV R23, R126 ;  /* 0x0000007e00177202 */ /* 0x000fe20000000f00 */
[----:B------:R-:W-:Y:S01]  /*d1e0*/  HMMA.16816.F32.BF16 R204, R16, R14, R80 ;  /* 0x0000000e10cc723c */ /* 0x000fe20000041850 */
[----:B------:R1:W-:Y:S01]  /*d1f0*/  LDSM.16.M88.4 R12, [R2+0x2000] ;  /* 0x00200000020c783b */ /* 0x0003e20000000200 */
        /* <DEDUP_REMOVED lines=8> */
[----:B------:R2:W5:Y:S01]  /*d280*/  LDL.LU.64 R150, [R1+0xf8] ;  /* 0x0000f80001967983 */ /* 0x0005620000300a00 */
[----:B-1----:R-:W-:-:S03]  /*d290*/  MOV R2, R28 ;  /* 0x0000001c00027202 */ /* 0x002fc60000000f00 */
[C---:B------:R-:W-:Y:S01]  /*d2a0*/  HMMA.16816.F32.BF16 R112, R16.reuse, R42, R92 ;  /* 0x0000002a1070723c */ /* 0x040fe2000004185c */
[----:B------:R-:W1:Y:S01]  /*d2b0*/  LDSM.16.M88.4 R28, [R0+0x4000] ;  /* 0x00400000001c783b */ /* 0x000e620000000200 */
[----:B------:R-:W-:Y:S01]  /*d2c0*/  MOV R125, R142 ;  /* 0x0000008e007d7202 */ /* 0x000fe20000000f00 */
[----:B------:R-:W-:Y:S01]  /*d2d0*/  IMAD.MOV.U32 R126, RZ, RZ, R141 ;  /* 0x000000ffff7e7224 */ /* 0x000fe200078e008d */
[----:B------:R-:W-:Y:S01]  /*d2e0*/  MOV R80, R127 ;  /* 0x0000007f00507202 */ /* 0x000fe20000000f00 */
[----:B------:R-:W-:Y:S01]  /*d2f0*/  LDSM.16.M88.4 R40, [R0+0x5000] ;  /* 0x005000000028783b */ /* 0x000fe20000000200 */
[----:B------:R-:W-:Y:S02]  /*d300*/  IMAD.MOV.U32 R76, RZ, RZ, R132 ;  /* 0x000000ffff4c7224 */ /* 0x000fe400078e0084 */
[----:B------:R-:W-:Y:S01]  /*d310*/  IMAD.MOV.U32 R78, RZ, RZ, R134 ;  /* 0x000000ffff4e7224 */ /* 0x000fe200078e0086 */
[C---:B------:R-:W-:Y:S01]  /*d320*/  HMMA.16816.F32.BF16 R200, R16.reuse, R44, R200 ;  /* 0x0000002c10c8723c */ /* 0x040fe200000418c8 */
[----:B------:R-:W-:Y:S01]  /*d330*/  IMAD.MOV.U32 R83, RZ, RZ, R135 ;  /* 0x000000ffff537224 */ /* 0x000fe200078e0087 */
[----:B------:R2:W5:Y:S04]  /*d340*/  LDL.LU.64 R148, [R1+0xf0] ;  /* 0x0000f00001947983 */ /* 0x0005680000300a00 */
[----:B------:R2:W5:Y:S02]  /*d350*/  LDL.LU.64 R146, [R1+0xe8] ;  /* 0x0000e80001927983 */ /* 0x0005640000300a00 */
[C---:B------:R-:W-:Y:S02]  /*d360*/  HMMA.16816.F32.BF16 R132, R16.reuse, R46, R108 ;  /* 0x0000002e1084723c */ /* 0x040fe4000004186c */
[----:B------:R2:W5:Y:S04]  /*d370*/  LDL.LU.64 R144, [R1+0xe0] ;  /* 0x0000e00001907983 */ /* 0x0005680000300a00 */
[----:B------:R2:W5:Y:S02]  /*d380*/  LDL.LU.64 R142, [R1+0xd8] ;  /* 0x0000d800018e7983 */ /* 0x0005640000300a00 */
[C---:B------:R-:W-:Y:S01]  /*d390*/  HMMA.16816.F32.BF16 R108, R16.reuse, R36, R240 ;  /* 0x00000024106c723c */ /* 0x040fe200000418f0 */
[----:B------:R-:W-:Y:S01]  /*d3a0*/  IMAD.MOV.U32 R240, RZ, RZ, R126 ;  /* 0x000000fffff07224 */ /* 0x000fe200078e007e */
[----:B------:R-:W-:Y:S01]  /*d3b0*/  MOV R243, R124 ;  /* 0x0000007c00f37202 */ /* 0x000fe20000000f00 */
[----:B------:R-:W-:Y:S01]  /*d3c0*/  IMAD.MOV.U32 R242, RZ, RZ, R125 ;  /* 0x000000fffff27224 */ /* 0x000fe200078e007d */
[----:B------:R2:W5:Y:S04]  /*d3d0*/  LDL.LU.64 R140, [R1+0xd0] ;  /* 0x0000d000018c7983 */ /* 0x0005680000300a00 */
[----:B------:R-:W-:Y:S01]  /*d3e0*/  HMMA.16816.F32.BF16 R44, R16, R38, R88 ;  /* 0x00000026102c723c */ /* 0x000fe20000041858 */
[----:B------:R-:W-:Y:S07]  /*d3f0*/  LDSM.16.M88.4 R36, [R0+0x5800] ;  /* 0x005800000024783b */ /* 0x000fee0000000200 */
[----:B-1----:R-:W-:Y:S01]  /*d400*/  HMMA.16816.F32.BF16 R104, R4, R28, R64 ;  /* 0x0000001c0468723c */ /* 0x002fe20000041840 */
[----:B------:R-:W-:Y:S01]  /*d410*/  IMAD.MOV.U32 R64, RZ, RZ, R103 ;  /* 0x000000ffff407224 */ /* 0x000fe200078e0067 */
[----:B------:R-:W-:Y:S01]  /*d420*/  MOV R66, R101 ;  /* 0x0000006500427202 */ /* 0x000fe20000000f00 */
[----:B------:R-:W-:Y:S01]  /*d430*/  IMAD.MOV.U32 R65, RZ, RZ, R102 ;  /* 0x000000ffff417224 */ /* 0x000fe200078e0066 */
[----:B------:R-:W1:Y:S01]  /*d440*/  LDSM.16.M88.4 R16, [R0+0x7800] ;  /* 0x007800000010783b */ /* 0x000e620000000200 */
[----:B------:R-:W-:-:S03]  /*d450*/  IMAD.MOV.U32 R67, RZ, RZ, R100 ;  /* 0x000000ffff437224 */ /* 0x000fc600078e0064 */
[-C--:B------:R-:W-:Y:S01]  /*d460*/  HMMA.16816.F32.BF16 R100, R12, R30.reuse, R60 ;  /* 0x0000001e0c64723c */ /* 0x080fe2000004183c */
[----:B------:R-:W-:Y:S01]  /*d470*/  IMAD.MOV.U32 R60, RZ, RZ, R99 ;  /* 0x000000ffff3c7224 */ /* 0x000fe200078e0063 */
[----:B------:R-:W-:Y:S01]  /*d480*/  MOV R61, R98 ;  /* 0x00000062003d7202 */ /* 0x000fe20000000f00 */
[----:B------:R-:W-:Y:S01]  /*d490*/  IMAD.MOV.U32 R62, RZ, RZ, R97 ;  /* 0x000000ffff3e7224 */ /* 0x000fe200078e0061 */
[----:B------:R-:W-:Y:S01]  /*d4a0*/  MOV R63, R96 ;  /* 0x00000060003f7202 */ /* 0x000fe20000000f00 */
[----:B------:R-:W-:Y:S01]  /*d4b0*/  IMAD.MOV.U32 R241, RZ, RZ, R33 ;  /* 0x000000fffff17224 */ /* 0x000fe200078e0021 */
[----:B------:R2:W5:Y:S02]  /*d4c0*/  LDL.LU.64 R138, [R1+0xc8] ;  /* 0x0000c800018a7983 */ /* 0x0005640000300a00 */
[----:B------:R-:W-:Y:S01]  /*d4d0*/  HMMA.16816.F32.BF16 R96, R4, R30, R56 ;  /* 0x0000001e0460723c */ /* 0x000fe20000041838 */
[----:B------:R-:W-:Y:S01]  /*d4e0*/  MOV R57, R80 ;  /* 0x0000005000397202 */ /* 0x000fe20000000f00 */
[----:B------:R-:W-:Y:S01]  /*d4f0*/  IMAD.MOV.U32 R58, RZ, RZ, R81 ;  /* 0x000000ffff3a7224 */ /* 0x000fe200078e0051 */
[----:B------:R-:W-:Y:S01]  /*d500*/  MOV R59, R82 ;  /* 0x00000052003b7202 */ /* 0x000fe20000000f00 */
[----:B------:R2:W5:Y:S01]  /*d510*/  LDL.LU.64 R136, [R1+0xc0] ;  /* 0x0000c00001887983 */ /* 0x0005620000300a00 */
[----:B------:R-:W-:-:S03]  /*d520*/  UISETP.GE.U32.AND UP0, UPT, UR20, 0x3, UPT ;  /* 0x000000031400788c */ /* 0x000fc6000bf06070 */
[----:B------:R-:W-:Y:S01]  /*d530*/  HMMA.16816.F32.BF16 R88, R12, R24, R48 ;  /* 0x000000180c58723c */ /* 0x000fe20000041830 */
[----:B------:R-:W-:Y:S01]  /*d540*/  IMAD.MOV.U32 R48, RZ, RZ, R83 ;  /* 0x000000ffff307224 */ /* 0x000fe200078e0053 */
[----:B------:R-:W-:Y:S01]  /*d550*/  MOV R49, R76 ;  /* 0x0000004c00317202 */ /* 0x000fe20000000f00 */
[----:B------:R-:W-:Y:S01]  /*d560*/  IMAD.MOV.U32 R51, RZ, RZ, R2 ;  /* 0x000000ffff337224 */ /* 0x000fe200078e0002 */
[----:B------:R-:W-:Y:S01]  /*d570*/  MOV R2, R35 ;  /* 0x0000002300027202 */ /* 0x000fe20000000f00 */
[----:B------:R-:W-:-:S03]  /*d580*/  IMAD.MOV.U32 R50, RZ, RZ, R77 ;  /* 0x000000ffff327224 */ /* 0x000fc600078e004d */
[----:B------:R-:W-:Y:S01]  /*d590*/  HMMA.16816.F32.BF16 R124, R12, R28, R84 ;  /* 0x0000001c0c7c723c */ /* 0x000fe20000041854 */
[----:B------:R-:W3:Y:S07]  /*d5a0*/  LDSM.16.M88.4 R28, [R0+0x6800] ;  /* 0x00680000001c783b */ /* 0x000eee0000000200 */
[----:B------:R-:W-:Y:S08]  /*d5b0*/  HMMA.16816.F32.BF16 R92, R4, R24, R52 ;  /* 0x00000018045c723c */ /* 0x000ff00000041834 */
[-C--:B------:R-:W-:Y:S08]  /*d5c0*/  HMMA.16816.F32.BF16 R84, R12, R26.reuse, R116 ;  /* 0x0000001a0c54723c */ /* 0x080ff00000041874 */
[----:B------:R-:W-:Y:S01]  /*d5d0*/  HMMA.16816.F32.BF16 R80, R4, R26, R120 ;  /* 0x0000001a0450723c */ /* 0x000fe20000041878 */
[----:B------:R-:W4:Y:S01]  /*d5e0*/  LDSM.16.M88.4 R24, [R0+0x7000] ;  /* 0x007000000018783b */ /* 0x000f220000000200 */
[----:B------:R-:W-:Y:S01]  /*d5f0*/  IMAD.MOV.U32 R123, RZ, RZ, R34 ;  /* 0x000000ffff7b7224 */ /* 0x000fe200078e0022 */
[----:B------:R-:W-:-:S02]  /*d600*/  MOV R120, R32 ;  /* 0x0000002000787202 */ /* 0x000fc40000000f00 */
[----:B------:R2:W4:Y:S01]  /*d610*/  LDSM.16.M88.4 R32, [R0+0x6000] ;  /* 0x006000000020783b */ /* 0x0005220000000200 */
[----:B------:R-:W-:Y:S01]  /*d620*/  MOV R122, R78 ;  /* 0x0000004e007a7202 */ /* 0x000fe20000000f00 */
[----:B------:R-:W-:-:S04]  /*d630*/  DEPBAR.LE SB0, 0x0 ;  /* 0x000080000000791a */ /* 0x000fc80000000000 */
[C---:B-1----:R-:W-:Y:S08]  /*d640*/  HMMA.16816.F32.BF16 R108, R4.reuse, R16, R108 ;  /* 0x00000010046c723c */ /* 0x042ff0000004186c */
[C---:B---3--:R-:W-:Y:S08]  /*d650*/  HMMA.16816.F32.BF16 R116, R4.reuse, R28, R200 ;  /* 0x0000001c0474723c */ /* 0x048ff000000418c8 */
[----:B------:R-:W-:Y:S01]  /*d660*/  HMMA.16816.F32.BF16 R132, R4, R30, R132 ;  /* 0x0000001e0484723c */ /* 0x000fe20000041884 */
[----:B--2---:R-:W-:-:S07]  /*d670*/  IMAD.MOV.U32 R0, RZ, RZ, R79 ;  /* 0x000000ffff007224 */ /* 0x004fce00078e004f */
[----:B------:R-:W-:Y:S01]  /*d680*/  HMMA.16816.F32.BF16 R76, R4, R40, R224 ;  /* 0x00000028044c723c */ /* 0x000fe200000418e0 */
[----:B------:R-:W-:Y:S01]  /*d690*/  MOV R226, R64 ;  /* 0x0000004000e27202 */ /* 0x000fe20000000f00 */
[----:B------:R-:W-:Y:S01]  /*d6a0*/  IMAD.MOV.U32 R227, RZ, RZ, R65 ;  /* 0x000000ffffe37224 */ /* 0x000fe200078e0041 */
[----:B------:R-:W-:Y:S01]  /*d6b0*/  MOV R224, R66 ;  /* 0x0000004200e07202 */ /* 0x000fe20000000f00 */
[----:B------:R-:W-:-:S03]  /*d6c0*/  IMAD.MOV.U32 R225, RZ, RZ, R67 ;  /* 0x000000ffffe17224 */ /* 0x000fc600078e0043 */
        /* <DEDUP_REMOVED lines=20> */
[----:B------:R-:W-:Y:S01]  /*d810*/  MOV R51, R238 ;  /* 0x000000ee00337202 */ /* 0x000fe20000000f00 */
[----:B------:R-:W-:Y:S01]  /*d820*/  IMAD.MOV.U32 R225, RZ, RZ, R50 ;  /* 0x000000ffffe17224 */ /* 0x000fe200078e0032 */
[----:B------:R-:W-:Y:S01]  /*d830*/  MOV R242, R3 ;  /* 0x0000000300f27202 */ /* 0x000fe20000000f00 */
[----:B------:R-:W-:-:S02]  /*d840*/  IMAD.MOV.U32 R48, RZ, RZ, R240 ;  /* 0x000000ffff307224 */ /* 0x000fc400078e00f0 */
[----:B----4-:R-:W-:Y:S01]  /*d850*/  HMMA.16816.F32.BF16 R212, R4, R24, R128 ;  /* 0x0000001804d4723c */ /* 0x010fe20000041880 */
[----:B------:R-:W-:Y:S02]  /*d860*/  IMAD.MOV.U32 R50, RZ, RZ, R243 ;  /* 0x000000ffff327224 */ /* 0x000fe400078e00f3 */
[----:B------:R-:W-:-:S05]  /*d870*/  IMAD.MOV.U32 R243, RZ, RZ, R23 ;  /* 0x000000fffff37224 */ /* 0x000fca00078e0017 */
[C---:B------:R-:W-:Y:S08]  /*d880*/  HMMA.16816.F32.BF16 R112, R4.reuse, R26, R112 ;  /* 0x0000001a0470723c */ /* 0x040ff00000041870 */
[C---:B------:R-:W-:Y:S01]  /*d890*/  HMMA.16816.F32.BF16 R52, R4.reuse, R32, R208 ;  /* 0x000000200434723c */ /* 0x040fe200000418d0 */
[----:B------:R-:W-:Y:S02]  /*d8a0*/  IMAD.MOV.U32 R211, RZ, RZ, R219 ;  /* 0x000000ffffd37224 */ /* 0x000fe400078e00db */
        /* <DEDUP_REMOVED lines=35> */
[----:B------:R-:W-:Y:S01]  /*dae0*/  HMMA.16816.F32.BF16 R44, R12, R42, R44 ;  /* 0x0000002a0c2c723c */ /* 0x000fe2000004182c */
[----:B------:R-:W-:-:S07]  /*daf0*/  MOV R121, R212 ;  /* 0x000000d400797202 */ /* 0x000fce0000000f00 */
[C---:B------:R-:W-:Y:S01]  /*db00*/  HMMA.16816.F32.BF16 R4, R12.reuse, R32, R200 ;  /* 0x000000200c04723c */ /* 0x040fe200000418c8 */
[----:B------:R-:W-:Y:S02]  /*db10*/  IMAD.MOV.U32 R201, RZ, RZ, R0 ;  /* 0x000000ffffc97224 */ /* 0x000fe400078e0000 */
[----:B------:R-:W-:Y:S01]  /*db20*/  FMUL.FTZ R0, R104, UR4 ;  /* 0x0000000468007c20 */ /* 0x000fe20008410000 */
[----:B------:R-:W-:Y:S01]  /*db30*/  MOV R202, R226 ;  /* 0x000000e200ca7202 */ /* 0x000fe20000000f00 */
[----:B------:R-:W-:Y:S02]  /*db40*/  IMAD.MOV.U32 R203, RZ, RZ, R225 ;  /* 0x000000ffffcb7224 */ /* 0x000fe400078e00e1 */
[----:B------:R1:W-:Y:S01]  /*db50*/  MUFU.TANH R213, R0 ;  /* 0x0000000000d57308 */ /* 0x0003e20000002400 */
[----:B------:R-:W-:Y:S01]  /*db60*/  IMAD.MOV.U32 R200, RZ, RZ, R233 ;  /* 0x000000ffffc87224 */ /* 0x000fe200078e00e9 */
[C---:B------:R-:W-:Y:S08]  /*db70*/  HMMA.16816.F32.BF16 R40, R12.reuse, R36, R108 ;  /* 0x000000240c28723c */ /* 0x040ff0000004186c */
[----:B------:R-:W-:Y:S01]  /*db80*/  HMMA.16816.F32.BF16 R36, R12, R38, R112 ;  /* 0x000000260c24723c */ /* 0x000fe20000041870 */
[----:B-1----:R-:W-:-:S04]  /*db90*/  FMUL.FTZ R0, R105, UR4 ;  /* 0x0000000469007c20 */ /* 0x002fc80008410000 */
[----:B------:R1:W-:Y:S02]  /*dba0*/  MUFU.TANH R210, R0 ;  /* 0x0000000000d27308 */ /* 0x0003e40000002400 */
[----:B-1----:R-:W-:-:S06]  /*dbb0*/  FMUL.FTZ R0, R106, UR4 ;  /* 0x000000046a007c20 */ /* 0x002fcc0008410000 */
[----:B------:R1:W-:Y:S02]  /*dbc0*/  MUFU.TANH R226, R0 ;  /* 0x0000000000e27308 */ /* 0x0003e40000002400 */
[----:B-1----:R-:W-:-:S06]  /*dbd0*/  FMUL.FTZ R0, R107, UR4 ;  /* 0x000000046b007c20 */ /* 0x002fcc0008410000 */
[----:B------:R1:W-:Y:S02]  /*dbe0*/  MUFU.TANH R219, R0 ;  /* 0x0000000000db7308 */ /* 0x0003e40000002400 */
[----:B-1----:R-:W-:Y:S01]  /*dbf0*/  FMUL.FTZ R0, R124, UR4 ;  /* 0x000000047c007c20 */ /* 0x002fe20008410000 */
[----:B------:R-:W-:-:S05]  /*dc00*/  MOV R124, R227 ;  /* 0x000000e3007c7202 */ /* 0x000fca0000000f00 */
[----:B------:R1:W-:Y:S02]  /*dc10*/  MUFU.TANH R225, R0 ;  /* 0x0000000000e17308 */ /* 0x0003e40000002400 */
[----:B-1----:R-:W-:Y:S01]  /*dc20*/  FMUL.FTZ R0, R125, UR4 ;  /* 0x000000047d007c20 */ /* 0x002fe20008410000 */
[----:B------:R-:W-:-:S05]  /*dc30*/  IMAD.MOV.U32 R125, RZ, RZ, R120 ;  /* 0x000000ffff7d7224 */ /* 0x000fca00078e0078 */
[----:B------:R1:W-:Y:S02]  /*dc40*/  MUFU.TANH R224, R0 ;  /* 0x0000000000e07308 */ /* 0x0003e40000002400 */
[----:B-1----:R-:W-:Y:S01]  /*dc50*/  FMUL.FTZ R0, R126, UR4 ;  /* 0x000000047e007c20 */ /* 0x002fe20008410000 */
[----:B------:R-:W-:-:S05]  /*dc60*/  MOV R126, R235 ;  /* 0x000000eb007e7202 */ /* 0x000fca0000000f00 */
[----:B------:R1:W-:Y:S02]  /*dc70*/  MUFU.TANH R223, R0 ;  /* 0x0000000000df7308 */ /* 0x0003e40000002400 */
[----:B-1----:R-:W-:-:S06]  /*dc80*/  FMUL.FTZ R0, R127, UR4 ;  /* 0x000000047f007c20 */ /* 0x002fcc0008410000 */
        /* <DEDUP_REMOVED lines=29> */
[----:B-1----:R-:W-:Y:S01]  /*de60*/  FMUL.FTZ R0, R90, UR4 ;  /* 0x000000045a007c20 */ /* 0x002fe20008410000 */
[----:B------:R-:W-:Y:S01]  /*de70*/  MOV R90, R200 ;  /* 0x000000c8005a7202 */ /* 0x000fe20000000f00 */
[----:B------:R-:W-:Y:S01]  /*de80*/  IMAD.MOV.U32 R200, RZ, RZ, R201 ;  /* 0x000000ffffc87224 */ /* 0x000fe200078e00c9 */
[----:B------:R-:W-:-:S03]  /*de90*/  MOV R201, R202 ;  /* 0x000000ca00c97202 */ /* 0x000fc60000000f00 */
[----:B------:R1:W-:Y:S01]  /*dea0*/  MUFU.TANH R89, R0 ;  /* 0x0000000000597308 */ /* 0x0003e20000002400 */
[----:B------:R-:W-:Y:S01]  /*deb0*/  IMAD.MOV.U32 R202, RZ, RZ, R203 ;  /* 0x000000ffffca7224 */ /* 0x000fe200078e00cb */
[----:B------:R-:W-:Y:S01]  /*dec0*/  MOV R203, R211 ;  /* 0x000000d300cb7202 */ /* 0x000fe20000000f00 */
[----:B------:R-:W-:Y:S02]  /*ded0*/  IMAD.MOV.U32 R211, RZ, RZ, R217 ;  /* 0x000000ffffd37224 */ /* 0x000fe400078e00d9 */
[----:B-1----:R-:W-:-:S04]  /*dee0*/  FMUL.FTZ R0, R91, UR4 ;  /* 0x000000045b007c20 */ /* 0x002fc80008410000 */
[----:B------:R1:W-:Y:S02]  /*def0*/  MUFU.TANH R217, R0 ;  /* 0x0000000000d97308 */ /* 0x0003e40000002400 */
[----:B-1----:R-:W-:Y:S01]  /*df00*/  FMUL.FTZ R0, R80, UR4 ;  /* 0x0000000450007c20 */ /* 0x002fe20008410000 */
[----:B------:R-:W-:-:S05]  /*df10*/  MOV R80, R123 ;  /* 0x0000007b00507202 */ /* 0x000fca0000000f00 */
[----:B------:R1:W-:Y:S02]  /*df20*/  MUFU.TANH R127, R0 ;  /* 0x00000000007f7308 */ /* 0x0003e40000002400 */
[----:B-1----:R-:W-:-:S06]  /*df30*/  FMUL.FTZ R0, R81, UR4 ;  /* 0x0000000451007c20 */ /* 0x002fcc0008410000 */
[----:B------:R1:W-:Y:S02]  /*df40*/  MUFU.TANH R123, R0 ;  /* 0x00000000007b7308 */ /* 0x0003e40000002400 */
[----:B-1----:R-:W-:Y:S01]  /*df50*/  FMUL.FTZ R0, R82, UR4 ;  /* 0x0000000452007c20 */ /* 0x002fe20008410000 */
[----:B------:R-:W-:-:S05]  /*df60*/  IMAD.MOV.U32 R82, RZ, RZ, R74 ;  /* 0x000000ffff527224 */ /* 0x000fca00078e004a */
        /* <DEDUP_REMOVED lines=12> */
[----:B------:R-:W-:Y:S01]  /*e030*/  IMAD.MOV.U32 R76, RZ, RZ, R201 ;  /* 0x000000ffff4c7224 */ /* 0x000fe200078e00c9 */
[----:B------:R-:W-:-:S04]  /*e040*/  MOV R201, R242 ;  /* 0x000000f200c97202 */ /* 0x000fc80000000f00 */
[----:B------:R1:W-:Y:S02]  /*e050*/  MUFU.TANH R107, R0 ;  /* 0x00000000006b7308 */ /* 0x0003e40000002400 */
[----:B-1----:R-:W-:Y:S01]  /*e060*/  FMUL.FTZ R0, R77, UR4 ;  /* 0x000000044d007c20 */ /* 0x002fe20008410000 */
[----:B------:R-:W-:Y:S01]  /*e070*/  MOV R77, R200 ;  /* 0x000000c8004d7202 */ /* 0x000fe20000000f00 */
[----:B------:R-:W-:-:S04]  /*e080*/  IMAD.MOV.U32 R200, RZ, RZ, R73 ;  /* 0x000000ffffc87224 */ /* 0x000fc800078e0049 */
[----:B------:R1:W-:Y:S02]  /*e090*/  MUFU.TANH R115, R0 ;  /* 0x0000000000737308 */ /* 0x0003e40000002400 */
[----:B-1----:R-:W-:Y:S01]  /*e0a0*/  FMUL.FTZ R0, R78, UR4 ;  /* 0x000000044e007c20 */ /* 0x002fe20008410000 */
[----:B------:R-:W-:Y:S01]  /*e0b0*/  MOV R78, R202 ;  /* 0x000000ca004e7202 */ /* 0x000fe20000000f00 */
[----:B------:R-:W-:-:S04]  /*e0c0*/  IMAD.MOV.U32 R202, RZ, RZ, R243 ;  /* 0x000000ffffca7224 */ /* 0x000fc800078e00f3 */
[----:B------:R1:W-:Y:S02]  /*e0d0*/  MUFU.TANH R98, R0 ;  /* 0x0000000000627308 */ /* 0x0003e40000002400 */
[----:B-1----:R-:W-:Y:S01]  /*e0e0*/  FMUL.FTZ R0, R79, UR4 ;  /* 0x000000044f007c20 */ /* 0x002fe20008410000 */
[----:B------:R-:W-:-:S05]  /*e0f0*/  IMAD.MOV.U32 R79, RZ, RZ, R122 ;  /* 0x000000ffff4f7224 */ /* 0x000fca00078e007a */
[----:B------:R1:W-:Y:S02]  /*e100*/  MUFU.TANH R122, R0 ;  /* 0x00000000007a7308 */ /* 0x0003e40000002400 */
[----:B-1----:R-:W-:Y:S01]  /*e110*/  FMUL.FTZ R0, R48, UR4 ;  /* 0x0000000430007c20 */ /* 0x002fe20008410000 */
[----:B------:R-:W-:Y:S02]  /*e120*/  MOV R48, R203 ;  /* 0x000000cb00307202 */ /* 0x000fe40000000f00 */
[----:B------:R-:W-:-:S03]  /*e130*/  MOV R203, R75 ;  /* 0x0000004b00cb7202 */ /* 0x000fc60000000f00 */
[----:B------:R1:W-:Y:S04]  /*e140*/  MUFU.TANH R85, R0 ;  /* 0x0000000000557308 */ /* 0x0003e80000002400 */
[----:B------:R-:W-:Y:S01]  /*e150*/  HMMA.16816.F32.BF16 R200, R12, R16, R200 ;  /* 0x000000100cc8723c */ /* 0x000fe200000418c8 */
[----:B------:R-:W-:Y:S01]  /*e160*/  MOV R17, R3 ;  /* 0x0000000300117202 */ /* 0x000fe20000000f00 */
[----:B-1----:R-:W-:Y:S01]  /*e170*/  FMUL.FTZ R0, R49, UR4 ;  /* 0x0000000431007c20 */ /* 0x002fe20008410000 */
[----:B------:R-:W-:-:S03]  /*e180*/  IMAD.MOV.U32 R49, RZ, RZ, R211 ;  /* 0x000000ffff317224 */ /* 0x000fc600078e00d3 */
[----:B------:R1:W-:-:S13]  /*e190*/  MUFU.TANH R106, R0 ;  /* 0x00000000006a7308 */ /* 0x0003da0000002400 */
[----:B------:R-:W-:Y:S01]  /*e1a0*/  FMUL.FTZ R200, R200, UR4 ;  /* 0x00000004c8c87c20 */ /* 0x000fe20008410000 */
[----:B-1----:R-:W-:Y:S01]  /*e1b0*/  FMUL.FTZ R0, R50, UR4 ;  /* 0x0000000432007c20 */ /* 0x002fe20008410000 */
[----:B------:R-:W-:-:S03]  /*e1c0*/  MOV R50, R236 ;  /* 0x000000ec00327202 */ /* 0x000fc60000000f00 */
        /* <DEDUP_REMOVED lines=21> */
[----:B-1----:R-:W-:Y:S01]  /*e320*/  FMUL.FTZ R0, R47, UR4 ;  /* 0x000000042f007c20 */ /* 0x002fe20008410000 */
[----:B------:R-:W-:-:S05]  /*e330*/  IMAD.MOV.U32 R47, RZ, RZ, R22 ;  /* 0x000000ffff2f7224 */ /* 0x000fca00078e0016 */
[----:B------:R1:W-:Y:S02]  /*e340*/  MUFU.TANH R84, R0 ;  /* 0x0000000000547308 */ /* 0x0003e40000002400 */
        /* <DEDUP_REMOVED lines=8> */
[----:B------:R-:W-:-:S04]  /*e3d0*/  IMAD.MOV.U32 R49, RZ, RZ, R237 ;  /* 0x000000ffff317224 */ /* 0x000fc800078e00ed */
[----:B------:R-:W-:Y:S01]  /*e3e0*/  HMMA.16816.F32.BF16 R76, R12, R18, R76 ;  /* 0x000000120c4c723c */ /* 0x000fe2000004184c */
[----:B-1----:R-:W-:-:S04]  /*e3f0*/  FMUL.FTZ R0, R60, UR4 ;  /* 0x000000043c007c20 */ /* 0x002fc80008410000 */
[----:B------:R1:W-:Y:S03]  /*e400*/  MUFU.TANH R92, R0 ;  /* 0x00000000005c7308 */ /* 0x0003e60000002400 */
        /* <DEDUP_REMOVED lines=21> */
[----:B-1----:R-:W-:-:S05]  /*e560*/  FMUL.FTZ R0, R56, UR4 ;  /* 0x0000000438007c20 */ /* 0x002fca0008410000 */
        /* <DEDUP_REMOVED lines=20> */
[----:B------:R1:W2:Y:S02]  /*e6b0*/  MUFU.TANH R211, R0 ;  /* 0x0000000000d37308 */ /* 0x0002a40000002400 */
[----:B-1----:R-:W-:Y:S01]  /*e6c0*/  FMUL.FTZ R0, R54, UR4 ;  /* 0x0000000436007c20 */ /* 0x002fe20008410000 */
[----:B------:R-:W-:Y:S02]  /*e6d0*/  MOV R54, R125 ;  /* 0x0000007d00367202 */ /* 0x000fe40000000f00 */
[----:B--2---:R-:W-:-:S03]  /*e6e0*/  MOV R16, R211 ;  /* 0x000000d300107202 */ /* 0x004fc60000000f00 */
        /* <DEDUP_REMOVED lines=11> */
[----:B------:R-:W-:Y:S01]  /*e7a0*/  HMMA.16816.F32.BF16 R4, R12, R28, R52 ;  /* 0x0000001c0c04723c */ /* 0x000fe20000041834 */
[----:B------:R-:W-:-:S03]  /*e7b0*/  IMAD.MOV.U32 R15, RZ, RZ, R23 ;  /* 0x000000ffff0f7224 */ /* 0x000fc600078e0017 */
[----:B------:R1:W-:Y:S01]  /*e7c0*/  MUFU.TANH R242, R0 ;  /* 0x0000000000f27308 */ /* 0x0003e20000002400 */
[----:B------:R-:W-:Y:S01]  /*e7d0*/  FMUL.FTZ R12, R133, UR4 ;  /* 0x00000004850c7c20 */ /* 0x000fe20008410000 */
[----:B------:R-:W-:Y:S01]  /*e7e0*/  FMUL.FTZ R14, R135, UR4 ;  /* 0x00000004870e7c20 */ /* 0x000fe20008410000 */
[----:B------:R-:W-:Y:S01]  /*e7f0*/  MOV R54, R121 ;  /* 0x0000007900367202 */ /* 0x000fe20000000f00 */
[----:B------:R-:W-:-:S04]  /*e800*/  FMUL.FTZ R13, R134, UR4 ;  /* 0x00000004860d7c20 */ /* 0x000fc80008410000 */
[----:B------:R2:W-:Y:S08]  /*e810*/  MUFU.TANH R64, R12 ;  /* 0x0000000c00407308 */ /* 0x0005f00000002400 */
[----:B------:R-:W-:Y:S01]  /*e820*/  MUFU.TANH R52, R13 ;  /* 0x0000000d00347308 */ /* 0x000fe20000002400 */
[----:B------:R-:W-:Y:S01]  /*e830*/  FMUL.FTZ R3, R4, UR4 ;  /* 0x0000000404037c20 */ /* 0x000fe20008410000 */
[----:B-1----:R-:W-:Y:S01]  /*e840*/  FMUL.FTZ R0, R204, UR4 ;  /* 0x00000004cc007c20 */ /* 0x002fe20008410000 */
[----:B------:R-:W-:Y:S01]  /*e850*/  FMUL.FTZ R5, R5, UR4 ;  /* 0x0000000405057c20 */ /* 0x000fe20008410000 */
[----:B------:R-:W-:Y:S01]  /*e860*/  FMUL.FTZ R4, R132, UR4 ;  /* 0x0000000484047c20 */ /* 0x000fe20008410000 */
[----:B------:R-:W-:Y:S01]  /*e870*/  FMUL.FTZ R7, R7, UR4 ;  /* 0x0000000407077c20 */ /* 0x000fe20008410000 */
[----:B------:R-:W-:-:S02]  /*e880*/  FMUL.FTZ R6, R6, UR4 ;  /* 0x0000000406067c20 */ /* 0x000fc40008410000 */
[----:B------:R1:W-:Y:S01]  /*e890*/  MUFU.TANH R90, R0 ;  /* 0x00000000005a7308 */ /* 0x0003e20000002400 */
[----:B--2---:R-:W-:-:S07]  /*e8a0*/  IMAD.MOV.U32 R12, RZ, RZ, R214 ;  /* 0x000000ffff0c7224 */ /* 0x004fce00078e00d6 */
[----:B------:R-:W-:Y:S08]  /*e8b0*/  MUFU.TANH R23, R3 ;  /* 0x0000000300177308 */ /* 0x000ff00000002400 */
[----:B------:R2:W-:Y:S01]  /*e8c0*/  MUFU.TANH R58, R5 ;  /* 0x00000005003a7308 */ /* 0x0005e20000002400 */
[----:B-1----:R-:W-:-:S07]  /*e8d0*/  FMUL.FTZ R0, R205, UR4 ;  /* 0x00000004cd007c20 */ /* 0x002fce0008410000 */
[----:B------:R1:W-:Y:S08]  /*e8e0*/  MUFU.TANH R249, R0 ;  /* 0x0000000000f97308 */ /* 0x0003f00000002400 */
[----:B------:R-:W-:Y:S01]  /*e8f0*/  MUFU.TANH R53, R7 ;  /* 0x0000000700357308 */ /* 0x000fe20000002400 */
[----:B--2---:R-:W-:-:S07]  /*e900*/  IMAD.MOV.U32 R5, RZ, RZ, R229 ;  /* 0x000000ffff057224 */ /* 0x004fce00078e00e5 */
[----:B------:R-:W-:Y:S01]  /*e910*/  MUFU.TANH R55, R4 ;  /* 0x0000000400377308 */ /* 0x000fe20000002400 */
[----:B-1----:R-:W-:-:S07]  /*e920*/  FMUL.FTZ R0, R206, UR4 ;  /* 0x00000004ce007c20 */ /* 0x002fce0008410000 */
[----:B------:R1:W-:Y:S08]  /*e930*/  MUFU.TANH R80, R0 ;  /* 0x0000000000507308 */ /* 0x0003f00000002400 */
[----:B------:R-:W-:Y:S01]  /*e940*/  MUFU.TANH R60, R14 ;  /* 0x0000000e003c7308 */ /* 0x000fe20000002400 */
[----:B-1----:R-:W-:-:S07]  /*e950*/  FMUL.FTZ R0, R207, UR4 ;  /* 0x00000004cf007c20 */ /* 0x002fce0008410000 */
        /* <DEDUP_REMOVED lines=19> */
[----:B------:R-:W-:-:S05]  /*ea90*/  SHF.L.U32 R2, R234, 0x1, RZ ;  /* 0x00000001ea027819 */ /* 0x000fca00000006ff */
[----:B------:R1:W2:Y:S01]  /*eaa0*/  MUFU.TANH R19, R0 ;  /* 0x0000000000137308 */ /* 0x0002a20000002400 */
[----:B------:R-:W-:Y:S01]  /*eab0*/  LOP3.LUT R8, R2, 0x6, RZ, 0xc0, !PT ;  /* 0x0000000602087812 */ /* 0x000fe200078ec0ff */
[----:B------:R3:W-:Y:S04]  /*eac0*/  STL [R1+0xa0], R2 ;  /* 0x0000a00201007387 */ /* 0x0007e80000100800 */
[----:B------:R4:W-:Y:S01]  /*ead0*/  STL [R1+0x9c], R8 ;  /* 0x00009c0801007387 */ /* 0x0009e20000100800 */
[----:B-1----:R-:W-:Y:S01]  /*eae0*/  FMUL.FTZ R0, R76, UR4 ;  /* 0x000000044c007c20 */ /* 0x002fe20008410000 */
[----:B------:R-:W-:-:S03]  /*eaf0*/  MOV R76, R218 ;  /* 0x000000da004c7202 */ /* 0x000fc60000000f00 */
[----:B------:R1:W2:Y:S01]  /*eb00*/  MUFU.TANH R18, R0 ;  /* 0x0000000000127308 */ /* 0x0002a20000002400 */
[----:B---3--:R-:W-:Y:S01]  /*eb10*/  FMUL.FTZ R2, R78, UR4 ;  /* 0x000000044e027c20 */ /* 0x008fe20008410000 */
[----:B------:R-:W-:Y:S02]  /*eb20*/  IMAD.MOV.U32 R78, RZ, RZ, R221 ;  /* 0x000000ffff4e7224 */ /* 0x000fe400078e00dd */
[----:B-1----:R-:W-:-:S05]  /*eb30*/  IMAD.U32 R0, RZ, RZ, UR20 ;  /* 0x00000014ff007e24 */ /* 0x002fca000f8e00ff */
[----:B------:R-:W-:Y:S02]  /*eb40*/  LEA R0, R0, R8, 0x7 ;  /* 0x0000000800007211 */ /* 0x000fe400078e38ff */
[----:B----4-:R1:W3:Y:S02]  /*eb50*/  MUFU.TANH R8, R2 ;  /* 0x0000000200087308 */ /* 0x0102e40000002400 */
[C---:B------:R-:W-:Y:S01]  /*eb60*/  IADD3 R33, PT, PT, R0.reuse, -0xf7, RZ ;  /* 0xffffff0900217810 */ /* 0x040fe20007ffe0ff */
[C---:B------:R-:W-:Y:S01]  /*eb70*/  VIADD R36, R0.reuse, 0xffffff78 ;  /* 0xffffff7800247836 */ /* 0x040fe20000000000 */
[C---:B------:R-:W-:Y:S01]  /*eb80*/  IADD3 R37, PT, PT, R0.reuse, -0x100, RZ ;  /* 0xffffff0000257810 */ /* 0x040fe20007ffe0ff */
[C---:B------:R-:W-:Y:S01]  /*eb90*/  VIADD R35, R0.reuse, 0xffffff01 ;  /* 0xffffff0100237836 */ /* 0x040fe20000000000 */
[C---:B------:R-:W-:Y:S01]  /*eba0*/  IADD3 R29, PT, PT, R0.reuse, -0xe7, RZ ;  /* 0xffffff19001d7810 */ /* 0x040fe20007ffe0ff */
[C---:B------:R-:W-:Y:S01]  /*ebb0*/  VIADD R31, R0.reuse, 0xffffff11 ;  /* 0xffffff11001f7836 */ /* 0x040fe20000000000 */
[----:B------:R-:W-:Y:S01]  /*ebc0*/  I2FP.F32.U32 R3, R37 ;  /* 0x0000002500037245 */ /* 0x000fe20000201000 */
[C---:B------:R-:W-:Y:S01]  /*ebd0*/  VIADD R28, R0.reuse, 0xffffff20 ;  /* 0xffffff20001c7836 */ /* 0x040fe20000000000 */
[C---:B------:R-:W-:Y:S01]  /*ebe0*/  IADD3 R34, PT, PT, R0.reuse, -0xf8, RZ ;  /* 0xffffff0800227810 */ /* 0x040fe20007ffe0ff */
[C---:B------:R-:W-:Y:S01]  /*ebf0*/  VIADD R32, R0.reuse, 0xffffff10 ;  /* 0xffffff1000207836 */ /* 0x040fe20000000000 */
[C---:B------:R-:W-:Y:S01]  /*ec00*/  IADD3 R30, PT, PT, R0.reuse, -0xe8, RZ ;  /* 0xffffff18001e7810 */ /* 0x040fe20007ffe0ff */
[C---:B------:R-:W-:Y:S01]  /*ec10*/  FFMA.FTZ R213, R3.reuse, UR5, R213 ;  /* 0x0000000503d57c23 */ /* 0x040fe200080100d5 */
[C---:B------:R-:W-:Y:S01]  /*ec20*/  FFMA.FTZ R226, R3.reuse, UR5, R226 ;  /* 0x0000000503e27c23 */ /* 0x040fe200080100e2 */
[C---:B------:R-:W-:Y:S01]  /*ec30*/  FFMA.FTZ R225, R3.reuse, UR5, R225 ;  /* 0x0000000503e17c23 */ /* 0x040fe200080100e1 */
[----:B------:R-:W-:Y:S01]  /*ec40*/  FFMA.FTZ R223, R3, UR5, R223 ;  /* 0x0000000503df7c23 */ /* 0x000fe200080100df */
[----:B------:R-:W-:Y:S01]  /*ec50*/  I2FP.F32.U32 R3, R34 ;  /* 0x0000002200037245 */ /* 0x000fe20000201000 */
[----:B-1----:R-:W-:Y:S01]  /*ec60*/  FMUL.FTZ R2, R119, UR4 ;  /* 0x0000000477027c20 */ /* 0x002fe20008410000 */
[C---:B------:R-:W-:Y:S01]  /*ec70*/  IADD3 R25, PT, PT, R0.reuse, -0xd7, RZ ;  /* 0xffffff2900197810 */ /* 0x040fe20007ffe0ff */
[C---:B------:R-:W-:Y:S01]  /*ec80*/  VIADD R24, R0.reuse, 0xffffff30 ;  /* 0xffffff3000187836 */ /* 0x040fe20000000000 */
[C---:B------:R-:W-:Y:S01]  /*ec90*/  IADD3 R27, PT, PT, R0.reuse, -0xdf, RZ ;  /* 0xffffff21001b7810 */ /* 0x040fe20007ffe0ff */
[----:B------:R1:W-:Y:S01]  /*eca0*/  MUFU.TANH R65, R2 ;  /* 0x0000000200417308 */ /* 0x0003e20000002400 */
[C---:B------:R-:W-:Y:S01]  /*ecb0*/  FFMA.FTZ R207, R3.reuse, UR5, R114 ;  /* 0x0000000503cf7c23 */ /* 0x040fe20008010072 */
[C---:B------:R-:W-:Y:S01]  /*ecc0*/  FFMA.FTZ R216, R3.reuse, UR5, R216 ;  /* 0x0000000503d87c23 */ /* 0x040fe200080100d8 */
[C---:B------:R-:W-:Y:S01]  /*ecd0*/  FFMA.FTZ R235, R3.reuse, UR5, R235 ;  /* 0x0000000503eb7c23 */ /* 0x040fe200080100eb */
[----:B------:R-:W-:Y:S01]  /*ece0*/  FFMA.FTZ R229, R3, UR5, R100 ;  /* 0x0000000503e57c23 */ /* 0x000fe20008010064 */
[----:B------:R-:W-:Y:S01]  /*ecf0*/  I2FP.F32.U32 R3, R32 ;  /* 0x0000002000037245 */ /* 0x000fe20000201000 */
[C---:B------:R-:W-:Y:S01]  /*ed00*/  VIADD R26, R0.reuse, 0xffffff28 ;  /* 0xffffff28001a7836 */ /* 0x040fe20000000000 */
[----:B------:R-:W-:Y:S01]  /*ed10*/  MOV R100, R231 ;  /* 0x000000e700647202 */ /* 0x000fe20000000f00 */
[----:B------:R-:W-:Y:S01]  /*ed20*/  VIADD R14, R0, 0xffffff50 ;  /* 0xffffff50000e7836 */ /* 0x000fe20000000000 */
[----:B------:R-:W-:Y:S01]  /*ed30*/  I2FP.F32.U32 R4, R27 ;  /* 0x0000001b00047245 */ /* 0x000fe20000201000 */
[C---:B------:R-:W-:Y:S01]  /*ed40*/  FFMA.FTZ R132, R3.reuse, UR5, R111 ;  /* 0x0000000503847c23 */ /* 0x040fe2000801006f */
[C---:B------:R-:W-:Y:S01]  /*ed50*/  FFMA.FTZ R209, R3.reuse, UR5, R209 ;  /* 0x0000000503d17c23 */ /* 0x040fe200080100d1 */
[C---:B------:R-:W-:Y:S01]  /*ed60*/  FFMA.FTZ R231, R3.reuse, UR5, R104 ;  /* 0x0000000503e77c23 */ /* 0x040fe20008010068 */
[----:B------:R-:W-:Y:S01]  /*ed70*/  FFMA.FTZ R221, R3, UR5, R89 ;  /* 0x0000000503dd7c23 */ /* 0x000fe20008010059 */
[----:B------:R-:W-:Y:S01]  /*ed80*/  I2FP.F32.U32 R3, R30 ;  /* 0x0000001e00037245 */ /* 0x000fe20000201000 */
[----:B------:R-:W-:Y:S01]  /*ed90*/  IMAD.MOV.U32 R89, RZ, RZ, R215 ;  /* 0x000000ffff597224 */ /* 0x000fe200078e00d7 */
[----:B------:R-:W-:Y:S01]  /*eda0*/  MOV R104, R130 ;  /* 0x0000008200687202 */ /* 0x000fe20000000f00 */
[----:B------:R-:W-:Y:S01]  /*edb0*/  FFMA.FTZ R134, R4, UR5, R106 ;  /* 0x0000000504867c23 */ /* 0x000fe2000801006a */
[----:B-1----:R-:W-:Y:S01]  /*edc0*/  I2FP.F32.U32 R2, R36 ;  /* 0x0000002400027245 */ /* 0x002fe20000201000 */
[C---:B------:R-:W-:Y:S01]  /*edd0*/  FFMA.FTZ R127, R3.reuse, UR5, R127 ;  /* 0x00000005037f7c23 */ /* 0x040fe2000801007f */
[C---:B------:R-:W-:Y:S01]  /*ede0*/  FFMA.FTZ R135, R3.reuse, UR5, R99 ;  /* 0x0000000503877c23 */ /* 0x040fe20008010063 */
[C---:B------:R-:W-:Y:S01]  /*edf0*/  FFMA.FTZ R218, R3.reuse, UR5, R88 ;  /* 0x0000000503da7c23 */ /* 0x040fe20008010058 */
[----:B------:R-:W-:Y:S01]  /*ee00*/  FFMA.FTZ R215, R3, UR5, R74 ;  /* 0x0000000503d77c23 */ /* 0x000fe2000801004a */
[C---:B--2---:R-:W-:Y:S01]  /*ee10*/  FFMA.FTZ R236, R2.reuse, UR5, R19 ;  /* 0x0000000502ec7c23 */ /* 0x044fe20008010013 */
[----:B------:R-:W-:Y:S01]  /*ee20*/  MOV R19, R240 ;  /* 0x000000f000137202 */ /* 0x000fe20000000f00 */
[----:B------:R-:W-:Y:S01]  /*ee30*/  FFMA.FTZ R240, R2, UR5, R18 ;  /* 0x0000000502f07c23 */ /* 0x000fe20008010012 */
[----:B------:R-:W-:-:S02]  /*ee40*/  IMAD.MOV.U32 R18, RZ, RZ, R238 ;  /* 0x000000ffff127224 */ /* 0x000fc400078e00ee */
[C---:B------:R-:W-:Y:S01]  /*ee50*/  FFMA.FTZ R237, R2.reuse, UR5, R21 ;  /* 0x0000000502ed7c23 */ /* 0x040fe20008010015 */
[----:B---3--:R-:W-:Y:S01]  /*ee60*/  FFMA.FTZ R238, R2, UR5, R8 ;  /* 0x0000000502ee7c23 */ /* 0x008fe20008010008 */
[----:B------:R-:W-:Y:S01]  /*ee70*/  I2FP.F32.U32 R2, R35 ;  /* 0x0000002300027245 */ /* 0x000fe20000201000 */
[----:B------:R-:W-:Y:S01]  /*ee80*/  FMUL.FTZ R3, R40, UR4 ;  /* 0x0000000428037c20 */ /* 0x000fe20008410000 */
[----:B------:R-:W-:Y:S01]  /*ee90*/  IMAD.MOV.U32 R88, RZ, RZ, R128 ;  /* 0x000000ffff587224 */ /* 0x000fe200078e0080 */
[----:B------:R-:W-:Y:S01]  /*eea0*/  MOV R74, R89 ;  /* 0x00000059004a7202 */ /* 0x000fe20000000f00 */
[----:B------:R-:W-:Y:S02]  /*eeb0*/  VIADD R21, R0, 0xffffff38 ;  /* 0xffffff3800157836 */ /* 0x000fe40000000000 */
[C---:B------:R-:W-:Y:S01]  /*eec0*/  FFMA.FTZ R210, R2.reuse, UR5, R210 ;  /* 0x0000000502d27c23 */ /* 0x040fe200080100d2 */
[C---:B------:R-:W-:Y:S01]  /*eed0*/  FFMA.FTZ R219, R2.reuse, UR5, R219 ;  /* 0x0000000502db7c23 */ /* 0x040fe200080100db */
[C---:B------:R-:W-:Y:S01]  /*eee0*/  FFMA.FTZ R224, R2.reuse, UR5, R224 ;  /* 0x0000000502e07c23 */ /* 0x040fe200080100e0 */
[----:B------:R-:W-:Y:S01]  /*eef0*/  FFMA.FTZ R222, R2, UR5, R222 ;  /* 0x0000000502de7c23 */ /* 0x000fe200080100de */
[----:B------:R-:W-:Y:S01]  /*ef00*/  I2FP.F32.U32 R2, R33 ;  /* 0x0000002100027245 */ /* 0x000fe20000201000 */
[----:B------:R1:W-:Y:S01]  /*ef10*/  MUFU.TANH R7, R3 ;  /* 0x0000000300077308 */ /* 0x0003e20000002400 */
[----:B------:R-:W-:Y:S01]  /*ef20*/  MOV R89, R19 ;  /* 0x0000001300597202 */ /* 0x000fe20000000f00 */
[----:B------:R-:W-:Y:S01]  /*ef30*/  IMAD.MOV.U32 R13, RZ, RZ, R100 ;  /* 0x000000ffff0d7224 */ /* 0x000fe200078e0064 */
[----:B------:R-:W-:Y:S01]  /*ef40*/  IADD3 R19, PT, PT, R0, -0xc7, RZ ;  /* 0xffffff3900137810 */ /* 0x000fe20007ffe0ff */
[C---:B------:R-:W-:Y:S01]  /*ef50*/  FFMA.FTZ R204, R2.reuse, UR5, R120 ;  /* 0x0000000502cc7c23 */ /* 0x040fe20008010078 */
[C---:B------:R-:W-:Y:S01]  /*ef60*/  FFMA.FTZ R212, R2.reuse, UR5, R212 ;  /* 0x0000000502d47c23 */ /* 0x040fe200080100d4 */
[C---:B------:R-:W-:Y:S01]  /*ef70*/  FFMA.FTZ R233, R2.reuse, UR5, R233 ;  /* 0x0000000502e97c23 */ /* 0x040fe200080100e9 */
[----:B------:R-:W-:Y:S01]  /*ef80*/  FFMA.FTZ R227, R2, UR5, R227 ;  /* 0x0000000502e37c23 */ /* 0x000fe200080100e3 */
[----:B------:R-:W-:Y:S01]  /*ef90*/  I2FP.F32.U32 R2, R31 ;  /* 0x0000001f00027245 */ /* 0x000fe20000201000 */
[----:B------:R-:W-:Y:S01]  /*efa0*/  IMAD.MOV.U32 R40, RZ, RZ, R17 ;  /* 0x000000ffff287224 */ /* 0x000fe200078e0011 */
[----:B------:R-:W-:Y:S01]  /*efb0*/  IADD3 R17, PT, PT, R0, -0xbf, RZ ;  /* 0xffffff4100117810 */ /* 0x000fe20007ffe0ff */
[----:B------:R-:W2:Y:S01]  /*efc0*/  MUFU.TANH R8, R6 ;  /* 0x0000000600087308 */ /* 0x000ea20000002400 */
[----:B------:R-:W-:Y:S01]  /*efd0*/  FFMA.FTZ R133, R4, UR5, R94 ;  /* 0x0000000504857c23 */ /* 0x000fe2000801005e */
[C---:B------:R-:W-:Y:S01]  /*efe0*/  FFMA.FTZ R129, R2.reuse, UR5, R129 ;  /* 0x0000000502817c23 */ /* 0x040fe20008010081 */
[C---:B------:R-:W-:Y:S01]  /*eff0*/  FFMA.FTZ R205, R2.reuse, UR5, R113 ;  /* 0x0000000502cd7c23 */ /* 0x040fe20008010071 */
[C---:B------:R-:W-:Y:S01]  /*f000*/  FFMA.FTZ R220, R2.reuse, UR5, R220 ;  /* 0x0000000502dc7c23 */ /* 0x040fe200080100dc */
[----:B------:R-:W-:Y:S01]  /*f010*/  FFMA.FTZ R217, R2, UR5, R217 ;  /* 0x0000000502d97c23 */ /* 0x000fe200080100d9 */
[----:B------:R-:W-:Y:S01]  /*f020*/  I2FP.F32.U32 R2, R29 ;  /* 0x0000001d00027245 */ /* 0x000fe20000201000 */
[C---:B------:R-:W-:Y:S01]  /*f030*/  FFMA.FTZ R115, R4.reuse, UR5, R115 ;  /* 0x0000000504737c23 */ /* 0x040fe20008010073 */
[----:B-1----:R-:W-:Y:S01]  /*f040*/  I2FP.F32.U32 R3, R26 ;  /* 0x0000001a00037245 */ /* 0x002fe20000201000 */
[----:B------:R-:W-:Y:S01]  /*f050*/  FFMA.FTZ R122, R4, UR5, R122 ;  /* 0x00000005047a7c23 */ /* 0x000fe2000801007a */
[----:B------:R-:W-:Y:S01]  /*f060*/  FMUL.FTZ R4, R42, UR4 ;  /* 0x000000042a047c20 */ /* 0x000fe20008410000 */
        /* <DEDUP_REMOVED lines=13> */
[----:B------:R-:W-:Y:S01]  /*f140*/  FMUL.FTZ R2, R41, UR4 ;  /* 0x0000000429027c20 */ /* 0x000fe20008410000 */
[----:B------:R-:W-:Y:S01]  /*f150*/  FMUL.FTZ R3, R43, UR4 ;  /* 0x000000042b037c20 */ /* 0x000fe20008410000 */
[----:B------:R-:W-:Y:S01]  /*f160*/  MOV R87, R5 ;  /* 0x0000000500577202 */ /* 0x000fe20000000f00 */
[----:B------:R-:W1:Y:S01]  /*f170*/  MUFU.TANH R6, R4 ;  /* 0x0000000400067308 */ /* 0x000e620000002400 */
[----:B------:R-:W-:Y:S01]  /*f180*/  BAR.SYNC.DEFER_BLOCKING 0x0 ;  /* 0x0000000000007b1d */ /* 0x000fe20000010000 */
[----:B------:R-:W-:-:S02]  /*f190*/  ISETP.GE.AND P5, PT, R37, R10, PT ;  /* 0x0000000a2500720c */ /* 0x000fc40003fa6270 */
[-C--:B------:R-:W-:Y:S02]  /*f1a0*/  ISETP.GE.AND P3, PT, R35, R10.reuse, PT ;  /* 0x0000000a2300720c */ /* 0x080fe40003f66270 */
[-C--:B------:R-:W-:Y:S02]  /*f1b0*/  ISETP.GE.AND P2, PT, R34, R10.reuse, PT ;  /* 0x0000000a2200720c */ /* 0x080fe40003f46270 */
[----:B------:R3:W4:Y:S01]  /*f1c0*/  MUFU.TANH R57, R2 ;  /* 0x0000000200397308 */ /* 0x0007220000002400 */
[-C--:B------:R-:W-:Y:S02]  /*f1d0*/  ISETP.GE.AND P4, PT, R33, R10.reuse, PT ;  /* 0x0000000a2100720c */ /* 0x080fe40003f86270 */
[----:B------:R-:W-:Y:S02]  /*f1e0*/  FSEL R213, R213, -INF , !P5 ;  /* 0xff800000d5d57808 */ /* 0x000fe40006800000 */
[----:B------:R-:W-:Y:S02]  /*f1f0*/  FSEL R210, R210, -INF , !P3 ;  /* 0xff800000d2d27808 */ /* 0x000fe40005800000 */
[-C--:B------:R-:W-:Y:S01]  /*f200*/  ISETP.GE.AND P6, PT, R32, R10.reuse, PT ;  /* 0x0000000a2000720c */ /* 0x080fe20003fc6270 */
[----:B------:R2:W4:Y:S01]  /*f210*/  MUFU.TANH R39, R3 ;  /* 0x0000000300277308 */ /* 0x0005220000002400 */
[----:B------:R-:W-:-:S02]  /*f220*/  ISETP.GE.AND P5, PT, R31, R10, PT ;  /* 0x0000000a1f00720c */ /* 0x000fc40003fa6270 */
[-C--:B------:R-:W-:Y:S02]  /*f230*/  ISETP.GE.AND P3, PT, R30, R10.reuse, PT ;  /* 0x0000000a1e00720c */ /* 0x080fe40003f66270 */
[----:B------:R-:W-:Y:S02]  /*f240*/  FSEL R207, R207, -INF , !P2 ;  /* 0xff800000cfcf7808 */ /* 0x000fe40005000000 */
[----:B------:R-:W-:Y:S02]  /*f250*/  FSEL R204, R204, -INF , !P4 ;  /* 0xff800000cccc7808 */ /* 0x000fe40006000000 */
[-C--:B------:R-:W-:Y:S02]  /*f260*/  ISETP.GE.AND P2, PT, R29, R10.reuse, PT ;  /* 0x0000000a1d00720c */ /* 0x080fe40003f46270 */
[----:B---3--:R-:W-:Y:S02]  /*f270*/  I2FP.F32.U32 R2, R25 ;  /* 0x0000001900027245 */ /* 0x008fe40000201000 */
[----:B------:R-:W-:-:S02]  /*f280*/  ISETP.GE.AND P4, PT, R28, R10, PT ;  /* 0x0000000a1c00720c */ /* 0x000fc40003f86270 */
[----:B------:R-:W-:Y:S01]  /*f290*/  FSEL R132, R132, -INF , !P6 ;  /* 0xff80000084847808 */ /* 0x000fe20007000000 */
[C---:B------:R-:W-:Y:S01]  /*f2a0*/  FFMA.FTZ R107, R2.reuse, UR5, R110 ;  /* 0x00000005026b7c23 */ /* 0x040fe2000801006e */
[C---:B------:R-:W-:Y:S01]  /*f2b0*/  FFMA.FTZ R114, R2.reuse, UR5, R105 ;  /* 0x0000000502727c23 */ /* 0x040fe20008010069 */
[C---:B------:R-:W-:Y:S01]  /*f2c0*/  FFMA.FTZ R125, R2.reuse, UR5, R97 ;  /* 0x00000005027d7c23 */ /* 0x040fe20008010061 */
[----:B------:R-:W-:Y:S01]  /*f2d0*/  FFMA.FTZ R124, R2, UR5, R84 ;  /* 0x00000005027c7c23 */ /* 0x000fe20008010054 */
[----:B------:R-:W-:Y:S01]  /*f2e0*/  I2FP.F32.U32 R2, R24 ;  /* 0x0000001800027245 */ /* 0x000fe20000201000 */
[----:B--2---:R-:W-:Y:S01]  /*f2f0*/  FMUL.FTZ R3, R116, UR4 ;  /* 0x0000000474037c20 */ /* 0x004fe20008410000 */
[----:B------:R-:W-:Y:S02]  /*f300*/  FSEL R129, R129, -INF , !P5 ;  /* 0xff80000081817808 */ /* 0x000fe40006800000 */
[----:B------:R-:W-:Y:S01]  /*f310*/  FSEL R127, R127, -INF , !P3 ;  /* 0xff8000007f7f7808 */ /* 0x000fe20005800000 */
[C---:B------:R-:W-:Y:S01]  /*f320*/  FFMA.FTZ R105, R2.reuse, UR5, R92 ;  /* 0x0000000502697c23 */ /* 0x040fe2000801005c */
[C---:B------:R-:W-:Y:S01]  /*f330*/  FFMA.FTZ R110, R2.reuse, UR5, R62 ;  /* 0x00000005026e7c23 */ /* 0x040fe2000801003e */
[C---:B------:R-:W-:Y:S01]  /*f340*/  FFMA.FTZ R121, R2.reuse, UR5, R61 ;  /* 0x0000000502797c23 */ /* 0x040fe2000801003d */
[----:B------:R-:W-:Y:S01]  /*f350*/  FFMA.FTZ R120, R2, UR5, R22 ;  /* 0x0000000502787c23 */ /* 0x000fe20008010016 */
[----:B------:R-:W-:Y:S01]  /*f360*/  FMUL.FTZ R2, R54, UR4 ;  /* 0x0000000436027c20 */ /* 0x000fe20008410000 */
[----:B------:R-:W-:Y:S01]  /*f370*/  IADD3 R22, PT, PT, R0, -0xcf, RZ ;  /* 0xffffff3100167810 */ /* 0x000fe20007ffe0ff */
[----:B------:R2:W-:Y:S01]  /*f380*/  MUFU.TANH R61, R3 ;  /* 0x00000003003d7308 */ /* 0x0005e20000002400 */
[----:B------:R-:W-:-:S02]  /*f390*/  ISETP.GE.AND P6, PT, R27, R10, PT ;  /* 0x0000000a1b00720c */ /* 0x000fc40003fc6270 */
[-C--:B------:R-:W-:Y:S02]  /*f3a0*/  ISETP.GE.AND P5, PT, R26, R10.reuse, PT ;  /* 0x0000000a1a00720c */ /* 0x080fe40003fa6270 */
[-C--:B------:R-:W-:Y:S02]  /*f3b0*/  ISETP.GE.AND P3, PT, R25, R10.reuse, PT ;  /* 0x0000000a1900720c */ /* 0x080fe40003f66270 */
[----:B------:R-:W-:Y:S01]  /*f3c0*/  FSEL R123, R123, -INF , !P2 ;  /* 0xff8000007b7b7808 */ /* 0x000fe20005000000 */
[----:B------:R3:W-:Y:S01]  /*f3d0*/  MUFU.TANH R54, R2 ;  /* 0x0000000200367308 */ /* 0x0007e20000002400 */
[----:B------:R-:W-:Y:S02]  /*f3e0*/  FSEL R119, R119, -INF , !P4 ;  /* 0xff80000077777808 */ /* 0x000fe40006000000 */
[-C--:B------:R-:W-:Y:S02]  /*f3f0*/  ISETP.GE.AND P2, PT, R24, R10.reuse, PT ;  /* 0x0000000a1800720c */ /* 0x080fe40003f46270 */
[----:B------:R-:W-:-:S02]  /*f400*/  ISETP.GE.AND P4, PT, R22, R10, PT ;  /* 0x0000000a1600720c */ /* 0x000fc40003f86270 */
[----:B------:R-:W-:Y:S02]  /*f410*/  FSEL R115, R115, -INF , !P6 ;  /* 0xff80000073737808 */ /* 0x000fe40007000000 */
[----:B------:R-:W-:Y:S01]  /*f420*/  FSEL R111, R111, -INF , !P5 ;  /* 0xff8000006f6f7808 */ /* 0x000fe20006800000 */
[----:B--2---:R-:W-:Y:S01]  /*f430*/  FMUL.FTZ R3, R104, UR4 ;  /* 0x0000000468037c20 */ /* 0x004fe20008410000 */
[-C--:B------:R-:W-:Y:S02]  /*f440*/  ISETP.GE.AND P6, PT, R21, R10.reuse, PT ;  /* 0x0000000a1500720c */ /* 0x080fe40003fc6270 */
[-C--:B------:R-:W-:Y:S01]  /*f450*/  ISETP.GE.AND P5, PT, R19, R10.reuse, PT ;  /* 0x0000000a1300720c */ /* 0x080fe20003fa6270 */
[----:B------:R2:W4:Y:S01]  /*f460*/  MUFU.TANH R43, R3 ;  /* 0x00000003002b7308 */ /* 0x0005220000002400 */
[----:B------:R-:W-:Y:S02]  /*f470*/  FSEL R105, R105, -INF , !P2 ;  /* 0xff80000069697808 */ /* 0x000fe40005000000 */
[----:B------:R-:W-:-:S02]  /*f480*/  ISETP.GE.AND P2, PT, R17, R10, PT ;  /* 0x0000000a1100720c */ /* 0x000fc40003f46270 */
[----:B---3--:R-:W-:-:S05]  /*f490*/  I2FP.F32.U32 R2, R22 ;  /* 0x0000001600027245 */ /* 0x008fca0000201000 */
[C---:B------:R-:W-:Y:S01]  /*f4a0*/  FFMA.FTZ R102, R2.reuse, UR5, R112 ;  /* 0x0000000502667c23 */ /* 0x040fe20008010070 */
[C---:B------:R-:W-:Y:S01]  /*f4b0*/  FFMA.FTZ R106, R2.reuse, UR5, R108 ;  /* 0x00000005026a7c23 */ /* 0x040fe2000801006c */
[C---:B------:R-:W-:Y:S01]  /*f4c0*/  FFMA.FTZ R118, R2.reuse, UR5, R96 ;  /* 0x0000000502767c23 */ /* 0x040fe20008010060 */
[----:B------:R-:W-:Y:S01]  /*f4d0*/  FFMA.FTZ R116, R2, UR5, R83 ;  /* 0x0000000502747c23 */ /* 0x000fe20008010053 */
[----:B------:R-:W-:Y:S01]  /*f4e0*/  I2FP.F32.U32 R2, R21 ;  /* 0x0000001500027245 */ /* 0x000fe20000201000 */
[----:B--2---:R-:W-:-:S04]  /*f4f0*/  FMUL.FTZ R3, R44, UR4 ;  /* 0x000000042c037c20 */ /* 0x004fc80008410000 */
[C---:B------:R-:W-:Y:S01]  /*f500*/  FFMA.FTZ R99, R2.reuse, UR5, R101 ;  /* 0x0000000502637c23 */ /* 0x040fe20008010065 */
[C---:B------:R-:W-:Y:S01]  /*f510*/  FFMA.FTZ R104, R2.reuse, UR5, R86 ;  /* 0x0000000502687c23 */ /* 0x040fe20008010056 */
[C---:B------:R-:W-:Y:S01]  /*f520*/  FFMA.FTZ R113, R2.reuse, UR5, R56 ;  /* 0x0000000502717c23 */ /* 0x040fe20008010038 */
[----:B------:R-:W-:Y:S01]  /*f530*/  FFMA.FTZ R112, R2, UR5, R38 ;  /* 0x0000000502707c23 */ /* 0x000fe20008010026 */
[----:B------:R-:W-:Y:S01]  /*f540*/  FMUL.FTZ R2, R88, UR4 ;  /* 0x0000000458027c20 */ /* 0x000fe20008410000 */
[----:B------:R-:W-:Y:S01]  /*f550*/  IMAD.MOV.U32 R88, RZ, RZ, R18 ;  /* 0x000000ffff587224 */ /* 0x000fe200078e0012 */
[----:B------:R2:W3:Y:S01]  /*f560*/  MUFU.TANH R38, R3 ;  /* 0x0000000300267308 */ /* 0x0004e20000002400 */
[----:B------:R-:W-:Y:S01]  /*f570*/  VIADD R18, R0, 0xffffff40 ;  /* 0xffffff4000127836 */ /* 0x000fe20000000000 */
[----:B------:R-:W-:-:S05]  /*f580*/  FSEL R99, R99, -INF , !P6 ;  /* 0xff80000063637808 */ /* 0x000fca0007000000 */
[----:B------:R-:W-:Y:S01]  /*f590*/  STL [R1], R99 ;  /* 0x0000006301007387 */ /* 0x000fe20000100800 */
[----:B------:R1:W-:Y:S01]  /*f5a0*/  MUFU.TANH R62, R2 ;  /* 0x00000002003e7308 */ /* 0x0003e20000002400 */
[----:B--2---:R-:W-:Y:S01]  /*f5b0*/  FMUL.FTZ R3, R45, UR4 ;  /* 0x000000042d037c20 */ /* 0x004fe20008410000 */
[----:B------:R-:W-:Y:S02]  /*f5c0*/  MOV R45, R12 ;  /* 0x0000000c002d7202 */ /* 0x000fe40000000f00 */
[----:B------:R-:W-:-:S04]  /*f5d0*/  IADD3 R12, PT, PT, R0, -0xa8, RZ ;  /* 0xffffff58000c7810 */ /* 0x000fc80007ffe0ff */
[----:B------:R2:W-:Y:S01]  /*f5e0*/  MUFU.TANH R56, R3 ;  /* 0x0000000300387308 */ /* 0x0005e20000002400 */
[----:B-1----:R-:W-:-:S05]  /*f5f0*/  I2FP.F32.U32 R2, R19 ;  /* 0x0000001300027245 */ /* 0x002fca0000201000 */
[C---:B------:R-:W-:Y:S01]  /*f600*/  FFMA.FTZ R97, R2.reuse, UR5, R252 ;  /* 0x0000000502617c23 */ /* 0x040fe200080100fc */
[C---:B------:R-:W-:Y:S01]  /*f610*/  FFMA.FTZ R100, R2.reuse, UR5, R248 ;  /* 0x0000000502647c23 */ /* 0x040fe200080100f8 */
[C---:B------:R-:W-:Y:S01]  /*f620*/  FFMA.FTZ R109, R2.reuse, UR5, R109 ;  /* 0x00000005026d7c23 */ /* 0x040fe2000801006d */
[----:B------:R-:W-:Y:S01]  /*f630*/  FFMA.FTZ R108, R2, UR5, R91 ;  /* 0x00000005026c7c23 */ /* 0x000fe2000801005b */
[----:B------:R-:W-:Y:S01]  /*f640*/  I2FP.F32.U32 R2, R18 ;  /* 0x0000001200027245 */ /* 0x000fe20000201000 */
[----:B------:R-:W-:Y:S01]  /*f650*/  IMAD.MOV.U32 R252, RZ, RZ, R13 ;  /* 0x000000fffffc7224 */ /* 0x000fe200078e000d */
[----:B------:R-:W-:Y:S01]  /*f660*/  MOV R248, R87 ;  /* 0x0000005700f87202 */ /* 0x000fe20000000f00 */
[----:B------:R-:W-:Y:S02]  /*f670*/  VIADD R13, R0, 0xffffff51 ;  /* 0xffffff51000d7836 */ /* 0x000fe40000000000 */
[C---:B------:R-:W-:Y:S01]  /*f680*/  FFMA.FTZ R91, R2.reuse, UR5, R243 ;  /* 0x00000005025b7c23 */ /* 0x040fe200080100f3 */
[C---:B------:R-:W-:Y:S01]  /*f690*/  FFMA.FTZ R98, R2.reuse, UR5, R95 ;  /* 0x0000000502627c23 */ /* 0x040fe2000801005f */
[C---:B------:R-:W-:Y:S01]  /*f6a0*/  FFMA.FTZ R103, R2.reuse, UR5, R81 ;  /* 0x0000000502677c23 */ /* 0x040fe20008010051 */
[----:B------:R-:W-:Y:S01]  /*f6b0*/  FFMA.FTZ R101, R2, UR5, R68 ;  /* 0x0000000502657c23 */ /* 0x000fe20008010044 */
[----:B------:R-:W-:Y:S01]  /*f6c0*/  FMUL.FTZ R2, R46, UR4 ;  /* 0x000000042e027c20 */ /* 0x000fe20008410000 */
[----:B--2---:R-:W-:Y:S01]  /*f6d0*/  FMUL.FTZ R3, R47, UR4 ;  /* 0x000000042f037c20 */ /* 0x004fe20008410000 */
[----:B------:R-:W-:-:S02]  /*f6e0*/  MOV R47, R76 ;  /* 0x0000004c002f7202 */ /* 0x000fc40000000f00 */
[----:B------:R1:W2:Y:S08]  /*f6f0*/  MUFU.TANH R5, R2 ;  /* 0x0000000200057308 */ /* 0x0002b00000002400 */
[----:B------:R4:W2:Y:S01]  /*f700*/  MUFU.TANH R41, R3 ;  /* 0x0000000300297308 */ /* 0x0008a20000002400 */
[----:B-1----:R-:W-:-:S05]  /*f710*/  I2FP.F32.U32 R2, R17 ;  /* 0x0000001100027245 */ /* 0x002fca0000201000 */
[----:B------:R-:W-:Y:S01]  /*f720*/  FFMA.FTZ R81, R2, UR5, R16 ;  /* 0x0000000502517c23 */ /* 0x000fe20008010010 */
[----:B------:R-:W-:Y:S02]  /*f730*/  VIADD R16, R0, 0xffffff48 ;  /* 0xffffff4800107836 */ /* 0x000fe40000000000 */
[C---:B------:R-:W-:Y:S01]  /*f740*/  FFMA.FTZ R95, R2.reuse, UR5, R250 ;  /* 0x00000005025f7c23 */ /* 0x040fe200080100fa */
[C---:B------:R-:W-:Y:S01]  /*f750*/  FFMA.FTZ R96, R2.reuse, UR5, R247 ;  /* 0x0000000502607c23 */ /* 0x040fe200080100f7 */
[----:B------:R-:W-:Y:S01]  /*f760*/  FFMA.FTZ R92, R2, UR5, R242 ;  /* 0x00000005025c7c23 */ /* 0x000fe200080100f2 */
[----:B----4-:R-:W-:Y:S01]  /*f770*/  FMUL.FTZ R3, R88, UR4 ;  /* 0x0000000458037c20 */ /* 0x010fe20008410000 */
[----:B------:R-:W-:Y:S01]  /*f780*/  I2FP.F32.U32 R2, R16 ;  /* 0x0000001000027245 */ /* 0x000fe20000201000 */
[----:B------:R-:W-:Y:S01]  /*f790*/  IMAD.MOV.U32 R250, RZ, RZ, R78 ;  /* 0x000000fffffa7224 */ /* 0x000fe200078e004e */
[----:B------:R-:W-:Y:S01]  /*f7a0*/  FSEL R81, R81, -INF , !P2 ;  /* 0xff80000051517808 */ /* 0x000fe20005000000 */
[----:B------:R1:W-:Y:S01]  /*f7b0*/  MUFU.TANH R46, R3 ;  /* 0x00000003002e7308 */ /* 0x0003e20000002400 */
[----:B------:R-:W-:Y:S01]  /*f7c0*/  ISETP.GE.AND P2, PT, R12, R10, PT ;  /* 0x0000000a0c00720c */ /* 0x000fe20003f46270 */
[C---:B------:R-:W-:Y:S01]  /*f7d0*/  FFMA.FTZ R75, R2.reuse, UR5, R90 ;  /* 0x00000005024b7c23 */ /* 0x040fe2000801005a */
[C---:B------:R-:W-:Y:S01]  /*f7e0*/  FFMA.FTZ R94, R2.reuse, UR5, R80 ;  /* 0x00000005025e7c23 */ /* 0x040fe20008010050 */
[C---:B------:R-:W-:Y:S01]  /*f7f0*/  FFMA.FTZ R93, R2.reuse, UR5, R63 ;  /* 0x00000005025d7c23 */ /* 0x040fe2000801003f */
[----:B------:R-:W-:Y:S01]  /*f800*/  FFMA.FTZ R88, R2, UR5, R59 ;  /* 0x0000000502587c23 */ /* 0x000fe2000801003b */
[----:B------:R-:W-:Y:S01]  /*f810*/  FMUL.FTZ R2, R15, UR4 ;  /* 0x000000040f027c20 */ /* 0x000fe20008410000 */
[----:B------:R-:W-:-:S03]  /*f820*/  IADD3 R15, PT, PT, R0, -0xb7, RZ ;  /* 0xffffff49000f7810 */ /* 0x000fc60007ffe0ff */
[----:B------:R4:W-:Y:S01]  /*f830*/  MUFU.TANH R243, R2 ;  /* 0x0000000200f37308 */ /* 0x0009e20000002400 */
[----:B------:R-:W-:Y:S01]  /*f840*/  ISETP.GE.AND P6, PT, R15, R10, PT ;  /* 0x0000000a0f00720c */ /* 0x000fe20003fc6270 */
[----:B-1----:R-:W-:-:S06]  /*f850*/  FMUL.FTZ R3, R89, UR4 ;  /* 0x0000000459037c20 */ /* 0x002fcc0008410000 */
[----:B------:R1:W-:Y:S01]  /*f860*/  MUFU.TANH R42, R3 ;  /* 0x00000003002a7308 */ /* 0x0003e20000002400 */
[----:B----4-:R-:W-:-:S05]  /*f870*/  I2FP.F32.U32 R2, R15 ;  /* 0x0000000f00027245 */ /* 0x010fca0000201000 */
[C---:B------:R-:W-:Y:S01]  /*f880*/  FFMA.FTZ R67, R2.reuse, UR5, R249 ;  /* 0x0000000502437c23 */ /* 0x040fe200080100f9 */
[C---:B------:R-:W-:Y:S01]  /*f890*/  FFMA.FTZ R90, R2.reuse, UR5, R246 ;  /* 0x00000005025a7c23 */ /* 0x040fe200080100f6 */
[C---:B------:R-:W-:Y:S01]  /*f8a0*/  FFMA.FTZ R89, R2.reuse, UR5, R241 ;  /* 0x0000000502597c23 */ /* 0x040fe200080100f1 */
[----:B------:R-:W-:Y:S01]  /*f8b0*/  FFMA.FTZ R85, R2, UR5, R82 ;  /* 0x0000000502557c23 */ /* 0x000fe20008010052 */
[----:B------:R-:W-:Y:S02]  /*f8c0*/  I2FP.F32.U32 R2, R14 ;  /* 0x0000000e00027245 */ /* 0x000fe40000201000 */
[----:B------:R-:W-:Y:S01]  /*f8d0*/  FSEL R67, R67, -INF , !P6 ;  /* 0xff80000043437808 */ /* 0x000fe20007000000 */
[----:B-1----:R-:W-:Y:S02]  /*f8e0*/  FMUL.FTZ R3, R40, UR4 ;  /* 0x0000000428037c20 */ /* 0x002fe40008410000 */
[C---:B------:R-:W-:Y:S01]  /*f8f0*/  FFMA.FTZ R63, R2.reuse, UR5, R245 ;  /* 0x00000005023f7c23 */ /* 0x040fe200080100f5 */
[C---:B------:R-:W-:Y:S01]  /*f900*/  FFMA.FTZ R87, R2.reuse, UR5, R66 ;  /* 0x0000000502577c23 */ /* 0x040fe20008010042 */
[C---:B------:R-:W-:Y:S01]  /*f910*/  FFMA.FTZ R86, R2.reuse, UR5, R23 ;  /* 0x0000000502567c23 */ /* 0x040fe20008010017 */
[----:B------:R-:W-:Y:S01]  /*f920*/  FFMA.FTZ R82, R2, UR5, R8 ;  /* 0x0000000502527c23 */ /* 0x000fe20008010008 */
[----:B------:R-:W-:Y:S01]  /*f930*/  FMUL.FTZ R2, R48, UR4 ;  /* 0x0000000430027c20 */ /* 0x000fe20008410000 */
[----:B------:R1:W-:Y:S01]  /*f940*/  MUFU.TANH R242, R3 ;  /* 0x0000000300f27308 */ /* 0x0003e20000002400 */
[----:B------:R-:W-:Y:S01]  /*f950*/  VIADD R8, R0, 0xffffff59 ;  /* 0xffffff5900087836 */ /* 0x000fe20000000000 */
[----:B------:R-:W-:Y:S06]  /*f960*/  STL [R1+0x78], R67 ;  /* 0x0000784301007387 */ /* 0x000fec0000100800 */
[----:B------:R4:W-:Y:S01]  /*f970*/  MUFU.TANH R23, R2 ;  /* 0x0000000200177308 */ /* 0x0009e20000002400 */
[----:B-1----:R-:W-:-:S07]  /*f980*/  FMUL.FTZ R3, R49, UR4 ;  /* 0x0000000431037c20 */ /* 0x002fce0008410000 */
[----:B------:R1:W-:Y:S01]  /*f990*/  MUFU.TANH R44, R3 ;  /* 0x00000003002c7308 */ /* 0x0003e20000002400 */
[----:B----4-:R-:W-:-:S05]  /*f9a0*/  I2FP.F32.U32 R2, R13 ;  /* 0x0000000d00027245 */ /* 0x010fca0000201000 */
[C---:B------:R-:W-:Y:S01]  /*f9b0*/  FFMA.FTZ R59, R2.reuse, UR5, R251 ;  /* 0x00000005023b7c23 */ /* 0x040fe200080100fb */
[C---:B------:R-:W-:Y:S01]  /*f9c0*/  FFMA.FTZ R84, R2.reuse, UR5, R65 ;  /* 0x0000000502547c23 */ /* 0x040fe20008010041 */
[C---:B------:R-:W-:Y:S01]  /*f9d0*/  FFMA.FTZ R83, R2.reuse, UR5, R58 ;  /* 0x0000000502537c23 */ /* 0x040fe2000801003a */
[----:B------:R-:W-:Y:S01]  /*f9e0*/  FFMA.FTZ R76, R2, UR5, R53 ;  /* 0x00000005024c7c23 */ /* 0x000fe20008010035 */
[----:B------:R-:W-:-:S05]  /*f9f0*/  I2FP.F32.U32 R2, R12 ;  /* 0x0000000c00027245 */ /* 0x000fca0000201000 */
[C---:B------:R-:W-:Y:S01]  /*fa00*/  FFMA.FTZ R55, R2.reuse, UR5, R55 ;  /* 0x0000000502377c23 */ /* 0x040fe20008010037 */
[C---:B------:R-:W-:Y:S01]  /*fa10*/  FFMA.FTZ R80, R2.reuse, UR5, R52 ;  /* 0x0000000502507c23 */ /* 0x040fe20008010034 */
[C---:B------:R-:W-:Y:S01]  /*fa20*/  FFMA.FTZ R78, R2.reuse, UR5, R7 ;  /* 0x00000005024e7c23 */ /* 0x040fe20008010007 */
[----:B------:R-:W-:Y:S01]  /*fa30*/  FFMA.FTZ R68, R2, UR5, R6 ;  /* 0x0000000502447c23 */ /* 0x000fe20008010006 */
[----:B------:R-:W-:Y:S01]  /*fa40*/  FMUL.FTZ R2, R51, UR4 ;  /* 0x0000000433027c20 */ /* 0x000fe20008410000 */
[----:B-1----:R-:W-:Y:S01]  /*fa50*/  FMUL.FTZ R3, R50, UR4 ;  /* 0x0000000432037c20 */ /* 0x002fe20008410000 */
[C---:B------:R-:W-:Y:S01]  /*fa60*/  IADD3 R7, PT, PT, R0.reuse, -0xa0, RZ ;  /* 0xffffff6000077810 */ /* 0x040fe20007ffe0ff */
[----:B------:R-:W-:Y:S01]  /*fa70*/  VIADD R6, R0, 0xffffff61 ;  /* 0xffffff6100067836 */ /* 0x000fe20000000000 */
[----:B------:R1:W-:Y:S02]  /*fa80*/  MUFU.TANH R40, R2 ;  /* 0x0000000200287308 */ /* 0x0003e40000002400 */
[----:B------:R-:W-:-:S06]  /*fa90*/  ISETP.GE.AND P6, PT, R7, R10, PT ;  /* 0x0000000a0700720c */ /* 0x000fcc0003fc6270 */
[----:B------:R4:W2:Y:S01]  /*faa0*/  MUFU.TANH R4, R3 ;  /* 0x0000000300047308 */ /* 0x0008a20000002400 */
[----:B-1----:R-:W-:-:S05]  /*fab0*/  I2FP.F32.U32 R2, R8 ;  /* 0x0000000800027245 */ /* 0x002fca0000201000 */
[C---:B------:R-:W-:Y:S01]  /*fac0*/  FFMA.FTZ R50, R2.reuse, UR5, R64 ;  /* 0x0000000502327c23 */ /* 0x040fe20008010040 */
[C---:B------:R-:W-:Y:S01]  /*fad0*/  FFMA.FTZ R73, R2.reuse, UR5, R57 ;  /* 0x0000000502497c23 */ /* 0x040fe20008010039 */
[----:B------:R-:W-:Y:S01]  /*fae0*/  FFMA.FTZ R64, R2, UR5, R39 ;  /* 0x0000000502407c23 */ /* 0x000fe20008010027 */
[----:B----4-:R-:W-:Y:S01]  /*faf0*/  FMUL.FTZ R3, R74, UR4 ;  /* 0x000000044a037c20 */ /* 0x010fe20008410000 */
[----:B------:R-:W-:Y:S01]  /*fb00*/  FFMA.FTZ R74, R2, UR5, R60 ;  /* 0x00000005024a7c23 */ /* 0x000fe2000801003c */
[----:B------:R-:W-:Y:S02]  /*fb10*/  I2FP.F32.U32 R2, R7 ;  /* 0x0000000700027245 */ /* 0x000fe40000201000 */
[----:B------:R1:W4:Y:S03]  /*fb20*/  MUFU.TANH R49, R3 ;  /* 0x0000000300317308 */ /* 0x0003260000002400 */
[C---:B------:R-:W-:Y:S01]  /*fb30*/  FFMA.FTZ R66, R2.reuse, UR5, R43 ;  /* 0x0000000502427c23 */ /* 0x040fe2000801002b */
[C---:B---3--:R-:W-:Y:S01]  /*fb40*/  FFMA.FTZ R65, R2.reuse, UR5, R38 ;  /* 0x0000000502417c23 */ /* 0x048fe20008010026 */
[----:B--2---:R-:W-:Y:S01]  /*fb50*/  FFMA.FTZ R60, R2, UR5, R5 ;  /* 0x00000005023c7c23 */ /* 0x004fe20008010005 */
[----:B------:R-:W-:Y:S01]  /*fb60*/  IADD3 R5, PT, PT, R0, -0x98, RZ ;  /* 0xffffff6800057810 */ /* 0x000fe20007ffe0ff */
[----:B-1----:R-:W-:Y:S01]  /*fb70*/  FMUL.FTZ R3, R45, UR4 ;  /* 0x000000042d037c20 */ /* 0x002fe20008410000 */
[----:B------:R-:W-:Y:S01]  /*fb80*/  FFMA.FTZ R45, R2, UR5, R54 ;  /* 0x00000005022d7c23 */ /* 0x000fe20008010036 */
[----:B------:R-:W-:-:S02]  /*fb90*/  FMUL.FTZ R2, R250, UR4 ;  /* 0x00000004fa027c20 */ /* 0x000fc40008410000 */
[----:B------:R1:W-:Y:S02]  /*fba0*/  MUFU.TANH R241, R3 ;  /* 0x0000000300f17308 */ /* 0x0003e40000002400 */
[----:B------:R-:W-:-:S06]  /*fbb0*/  FSEL R45, R45, -INF , !P6 ;  /* 0xff8000002d2d7808 */ /* 0x000fcc0007000000 */
[----:B------:R2:W3:Y:S01]  /*fbc0*/  MUFU.TANH R48, R2 ;  /* 0x0000000200307308 */ /* 0x0004e20000002400 */
[----:B-1----:R-:W-:-:S07]  /*fbd0*/  FMUL.FTZ R3, R47, UR4 ;  /* 0x000000042f037c20 */ /* 0x002fce0008410000 */
[----:B------:R1:W3:Y:S01]  /*fbe0*/  MUFU.TANH R47, R200 ;  /* 0x000000c8002f7308 */ /* 0x0002e20000002400 */
[----:B--2---:R-:W-:-:S07]  /*fbf0*/  I2FP.F32.U32 R2, R6 ;  /* 0x0000000600027245 */ /* 0x004fce0000201000 */
[----:B------:R2:W-:Y:S01]  /*fc00*/  MUFU.TANH R43, R3 ;  /* 0x00000003002b7308 */ /* 0x0005e20000002400 */
[C---:B------:R-:W-:Y:S01]  /*fc10*/  FFMA.FTZ R39, R2.reuse, UR5, R61 ;  /* 0x0000000502277c23 */ /* 0x040fe2000801003d */
[C---:B------:R-:W-:Y:S01]  /*fc20*/  FFMA.FTZ R61, R2.reuse, UR5, R56 ;  /* 0x00000005023d7c23 */ /* 0x040fe20008010038 */
[----:B------:R-:W-:Y:S01]  /*fc30*/  FFMA.FTZ R56, R2, UR5, R41 ;  /* 0x0000000502387c23 */ /* 0x000fe20008010029 */
[----:B------:R-:W-:Y:S01]  /*fc40*/  FMUL.FTZ R41, R202, UR4 ;  /* 0x00000004ca297c20 */ /* 0x000fe20008410000 */
[----:B------:R-:W-:Y:S01]  /*fc50*/  FFMA.FTZ R62, R2, UR5, R62 ;  /* 0x00000005023e7c23 */ /* 0x000fe2000801003e */
[----:B------:R-:W-:Y:S01]  /*fc60*/  I2FP.F32.U32 R2, R5 ;  /* 0x0000000500027245 */ /* 0x000fe20000201000 */
[----:B-1----:R-:W-:Y:S01]  /*fc70*/  FMUL.FTZ R200, R79, UR4 ;  /* 0x000000044fc87c20 */ /* 0x002fe20008410000 */
[----:B------:R-:W-:Y:S02]  /*fc80*/  FMUL.FTZ R79, R248, UR4 ;  /* 0x00000004f84f7c20 */ /* 0x000fe40008410000 */
[----:B------:R-:W1:Y:S01]  /*fc90*/  MUFU.TANH R41, R41 ;  /* 0x0000002900297308 */ /* 0x000e620000002400 */
[----:B------:R-:W-:Y:S01]  /*fca0*/  FFMA.FTZ R51, R2, UR5, R4 ;  /* 0x0000000502337c23 */ /* 0x000fe20008010004 */
[----:B------:R-:W-:-:S02]  /*fcb0*/  VIADD R4, R0, 0xffffff69 ;  /* 0xffffff6900047836 */ /* 0x000fc40000000000 */
[C---:B------:R-:W-:Y:S01]  /*fcc0*/  FFMA.FTZ R38, R2.reuse, UR5, R46 ;  /* 0x0000000502267c23 */ /* 0x040fe2000801002e */
[C---:B------:R-:W-:Y:S01]  /*fcd0*/  FFMA.FTZ R58, R2.reuse, UR5, R42 ;  /* 0x00000005023a7c23 */ /* 0x040fe2000801002a */
[----:B------:R-:W-:Y:S01]  /*fce0*/  FFMA.FTZ R57, R2, UR5, R23 ;  /* 0x0000000502397c23 */ /* 0x000fe20008010017 */
[----:B--2---:R-:W-:Y:S01]  /*fcf0*/  IADD3 R3, PT, PT, R0, -0x90, RZ ;  /* 0xffffff7000037810 */ /* 0x004fe20007ffe0ff */
[----:B------:R-:W-:Y:S01]  /*fd00*/  FMUL.FTZ R42, R201, UR4 ;  /* 0x00000004c92a7c20 */ /* 0x000fe20008410000 */
[----:B------:R-:W-:Y:S01]  /*fd10*/  I2FP.F32.U32 R2, R4 ;  /* 0x0000000400027245 */ /* 0x000fe20000201000 */
[----:B------:R-:W-:Y:S04]  /*fd20*/  MUFU.TANH R79, R79 ;  /* 0x0000004f004f7308 */ /* 0x000fe80000002400 */
[C---:B------:R-:W-:Y:S01]  /*fd30*/  FFMA.FTZ R54, R2.reuse, UR5, R243 ;  /* 0x0000000502367c23 */ /* 0x040fe200080100f3 */
[C---:B------:R-:W-:Y:S01]  /*fd40*/  FFMA.FTZ R53, R2.reuse, UR5, R242 ;  /* 0x0000000502357c23 */ /* 0x040fe200080100f2 */
[C---:B------:R-:W-:Y:S01]  /*fd50*/  FFMA.FTZ R52, R2.reuse, UR5, R44 ;  /* 0x0000000502347c23 */ /* 0x040fe2000801002c */
[----:B------:R-:W-:Y:S01]  /*fd60*/  FFMA.FTZ R46, R2, UR5, R40 ;  /* 0x00000005022e7c23 */ /* 0x000fe20008010028 */
[----:B------:R-:W-:Y:S01]  /*fd70*/  I2FP.F32.U32 R2, R3 ;  /* 0x0000000300027245 */ /* 0x000fe20000201000 */
[----:B------:R-:W-:Y:S01]  /*fd80*/  FMUL.FTZ R40, R203, UR4 ;  /* 0x00000004cb287c20 */ /* 0x000fe20008410000 */
[----:B------:R-:W2:Y:S03]  /*fd90*/  MUFU.TANH R42, R42 ;  /* 0x0000002a002a7308 */ /* 0x000ea60000002400 */
[C---:B----4-:R-:W-:Y:S01]  /*fda0*/  FFMA.FTZ R49, R2.reuse, UR5, R49 ;  /* 0x0000000502317c23 */ /* 0x050fe20008010031 */
[C---:B---3--:R-:W-:Y:S01]  /*fdb0*/  FFMA.FTZ R48, R2.reuse, UR5, R48 ;  /* 0x0000000502307c23 */ /* 0x048fe20008010030 */
[C---:B------:R-:W-:Y:S01]  /*fdc0*/  FFMA.FTZ R47, R2.reuse, UR5, R47 ;  /* 0x00000005022f7c23 */ /* 0x040fe2000801002f */
[----:B-1----:R-:W-:Y:S01]  /*fdd0*/  FFMA.FTZ R41, R2, UR5, R41 ;  /* 0x0000000502297c23 */ /* 0x002fe20008010029 */
[C---:B------:R-:W-:Y:S01]  /*fde0*/  VIADD R2, R0.reuse, 0xffffff71 ;  /* 0xffffff7100027836 */ /* 0x040fe20000000000 */
[----:B------:R-:W1:Y:S01]  /*fdf0*/  MUFU.TANH R40, R40 ;  /* 0x0000002800287308 */ /* 0x000e620000002400 */
[----:B------:R-:W-:-:S03]  /*fe00*/  IADD3 R0, PT, PT, R0, -0x87, RZ ;  /* 0xffffff7900007810 */ /* 0x000fc60007ffe0ff */
[----:B------:R-:W-:Y:S02]  /*fe10*/  I2FP.F32.U32 R23, R2 ;  /* 0x0000000200177245 */ /* 0x000fe40000201000 */
[----:B------:R-:W-:-:S03]  /*fe20*/  ISETP.GE.AND P6, PT, R2, R10, PT ;  /* 0x0000000a0200720c */ /* 0x000fc60003fc6270 */
[----:B------:R-:W-:Y:S01]  /*fe30*/  FFMA.FTZ R44, R23, UR5, R241 ;  /* 0x00000005172c7c23 */ /* 0x000fe200080100f1 */
[----:B------:R-:W-:Y:S01]  /*fe40*/  FSEL R241, R107, -INF , !P3 ;  /* 0xff8000006bf17808 */ /* 0x000fe20005800000 */
[C---:B------:R-:W-:Y:S01]  /*fe50*/  FFMA.FTZ R43, R23.reuse, UR5, R43 ;  /* 0x00000005172b7c23 */ /* 0x040fe2000801002b */
[-C--:B------:R-:W-:Y:S01]  /*fe60*/  ISETP.GE.AND P3, PT, R18, R10.reuse, PT ;  /* 0x0000000a1200720c */ /* 0x080fe20003f66270 */
[----:B--2---:R-:W-:Y:S01]  /*fe70*/  FFMA.FTZ R42, R23, UR5, R42 ;  /* 0x00000005172a7c23 */ /* 0x004fe2000801002a */
[----:B------:R-:W-:Y:S02]  /*fe80*/  FSEL R107, R102, -INF , !P4 ;  /* 0xff800000666b7808 */ /* 0x000fe40006000000 */
[-C--:B------:R-:W-:Y:S02]  /*fe90*/  ISETP.GE.AND P4, PT, R16, R10.reuse, PT ;  /* 0x0000000a1000720c */ /* 0x080fe40003f86270 */
[----:B------:R-:W-:Y:S01]  /*fea0*/  FSEL R102, R97, -INF , !P5 ;  /* 0xff80000061667808 */ /* 0x000fe20006800000 */
[----:B-1----:R-:W-:Y:S01]  /*feb0*/  FFMA.FTZ R40, R23, UR5, R40 ;  /* 0x0000000517287c23 */ /* 0x002fe20008010028 */
[----:B------:R-:W-:Y:S01]  /*fec0*/  FSEL R202, R91, -INF , !P3 ;  /* 0xff8000005bca7808 */ /* 0x000fe20005800000 */
[----:B------:R-:W-:Y:S01]  /*fed0*/  FMUL.FTZ R23, R77, UR4 ;  /* 0x000000044d177c20 */ /* 0x000fe20008410000 */
[-C--:B------:R-:W-:Y:S01]  /*fee0*/  ISETP.GE.AND P5, PT, R14, R10.reuse, PT ;  /* 0x0000000a0e00720c */ /* 0x080fe20003fa6270 */
[----:B------:R-:W-:Y:S01]  /*fef0*/  FMUL.FTZ R77, R252, UR4 ;  /* 0x00000004fc4d7c20 */ /* 0x000fe20008410000 */
[----:B------:R-:W-:-:S02]  /*ff00*/  ISETP.GE.AND P3, PT, R13, R10, PT ;  /* 0x0000000a0d00720c */ /* 0x000fc40003f66270 */
[----:B------:R-:W-:Y:S01]  /*ff10*/  FSEL R203, R75, -INF , !P4 ;  /* 0xff8000004bcb7808 */ /* 0x000fe20006000000 */
[----:B------:R-:W-:Y:S01]  /*ff20*/  MUFU.TANH R23, R23 ;  /* 0x0000001700177308 */ /* 0x000fe20000002400 */
[----:B------:R-:W-:Y:S02]  /*ff30*/  FSEL R63, R63, -INF , !P5 ;  /* 0xff8000003f3f7808 */ /* 0x000fe40006800000 */
[----:B------:R-:W-:Y:S02]  /*ff40*/  FSEL R75, R59, -INF , !P3 ;  /* 0xff8000003b4b7808 */ /* 0x000fe40005800000 */
[-C--:B------:R-:W-:Y:S01]  /*ff50*/  ISETP.GE.AND P4, PT, R8, R10.reuse, PT ;  /* 0x0000000a0800720c */ /* 0x080fe20003f86270 */
[----:B------:R-:W-:Y:S01]  /*ff60*/  STL [R1+0x74], R63 ;  /* 0x0000743f01007387 */ /* 0x000fe20000100800 */
[-C--:B------:R-:W-:Y:S01]  /*ff70*/  ISETP.GE.AND P5, PT, R6, R10.reuse, PT ;  /* 0x0000000a0600720c */ /* 0x080fe20003fa6270 */
[----:B------:R1:W-:Y:S01]  /*ff80*/  MUFU.TANH R59, R200 ;  /* 0x000000c8003b7308 */ /* 0x0003e20000002400 */
[----:B------:R-:W-:-:S02]  /*ff90*/  ISETP.GE.AND P3, PT, R5, R10, PT ;  /* 0x0000000a0500720c */ /* 0x000fc40003f66270 */
[----:B------:R-:W-:Y:S02]  /*ffa0*/  FSEL R91, R55, -INF , !P2 ;  /* 0xff800000375b7808 */ /* 0x000fe40005000000 */
[----:B------:R-:W-:Y:S02]  /*ffb0*/  FSEL R50, R50, -INF , !P4 ;  /* 0xff80000032327808 */ /* 0x000fe40006000000 */
[----:B------:R-:W-:Y:S01]  /*ffc0*/  FSEL R55, R38, -INF , !P3 ;  /* 0xff80000026377808 */ /* 0x000fe20005800000 */
[----:B------:R-:W2:Y:S01]  /*ffd0*/  MUFU.TANH R77, R77 ;  /* 0x0000004d004d7308 */ /* 0x000ea20000002400 */
[-C--:B------:R-:W-:Y:S02]  /*ffe0*/  ISETP.GE.AND P2, PT, R4, R10.reuse, PT ;  /* 0x0000000a0400720c */ /* 0x080fe40003f46270 */
[-C--:B------:R-:W-:Y:S02]  /*fff0*/  ISETP.GE.AND P4, PT, R3, R10.reuse, PT ;  /* 0x0000000a0300720c */ /* 0x080fe40003f86270 */
[----:B------:R-:W-:-:S02]  /*10000*/  ISETP.GE.AND P3, PT, R0, R10, PT ;  /* 0x0000000a0000720c */ /* 0x000fc40003f66270 */
[----:B------:R-:W-:Y:S02]  /*10010*/  FSEL R54, R54, -INF , !P2 ;  /* 0xff80000036367808 */ /* 0x000fe40005000000 */
[----:B------:R-:W-:Y:S02]  /*10020*/  ISETP.GE.AND P2, PT, R37, R9, PT ;  /* 0x000000092500720c */ /* 0x000fe40003f46270 */
[----:B-1----:R-:W-:Y:S02]  /*10030*/  FSEL R200, R39, -INF , !P5 ;  /* 0xff80000027c87808 */ /* 0x002fe40006800000 */
[----:B------:R-:W-:Y:S02]  /*10040*/  ISETP.GE.AND P5, PT, R36, R10, PT ;  /* 0x0000000a2400720c */ /* 0x000fe40003fa6270 */
[----:B------:R-:W-:Y:S02]  /*10050*/  I2FP.F32.U32 R10, R0 ;  /* 0x00000000000a7245 */ /* 0x000fe40000201000 */
[----:B------:R-:W-:-:S02]  /*10060*/  FSEL R49, R49, -INF , !P4 ;  /* 0xff80000031317808 */ /* 0x000fc40006000000 */
[----:B------:R-:W-:Y:S01]  /*10070*/  FSEL R226, R226, -INF , !P2 ;  /* 0xff800000e2e27808 */ /* 0x000fe20005000000 */
[C---:B------:R-:W-:Y:S01]  /*10080*/  FFMA.FTZ R39, R10.reuse, UR5, R79 ;  /* 0x000000050a277c23 */ /* 0x040fe2000801004f */
[-C--:B------:R-:W-:Y:S01]  /*10090*/  ISETP.GE.AND P4, PT, R35, R9.reuse, PT ;  /* 0x000000092300720c */ /* 0x080fe20003f86270 */
[----:B--2---:R-:W-:Y:S01]  /*100a0*/  FFMA.FTZ R38, R10, UR5, R77 ;  /* 0x000000050a267c23 */ /* 0x004fe2000801004d */
[----:B------:R-:W-:Y:S01]  /*100b0*/  FSEL R44, R44, -INF , !P6 ;  /* 0xff8000002c2c7808 */ /* 0x000fe20007000000 */
[C---:B------:R-:W-:Y:S01]  /*100c0*/  FFMA.FTZ R23, R10.reuse, UR5, R23 ;  /* 0x000000050a177c23 */ /* 0x040fe20008010017 */
[----:B------:R-:W-:Y:S01]  /*100d0*/  FSEL R39, R39, -INF , !P3 ;  /* 0xff80000027277808 */ /* 0x000fe20005800000 */
[----:B------:R-:W-:Y:S01]  /*100e0*/  FFMA.FTZ R10, R10, UR5, R59 ;  /* 0x000000050a0a7c23 */ /* 0x000fe2000801003b */
[-C--:B------:R-:W-:Y:S02]  /*100f0*/  ISETP.GE.AND P3, PT, R32, R9.reuse, PT ;  /* 0x000000092000720c */ /* 0x080fe40003f66270 */
[----:B------:R-:W-:Y:S01]  /*10100*/  ISETP.GE.AND P2, PT, R31, R9, PT ;  /* 0x000000091f00720c */ /* 0x000fe20003f46270 */
[----:B------:R1:W-:Y:S01]  /*10110*/  STL [R1+0x70], R39 ;  /* 0x0000702701007387 */ /* 0x0003e20000100800 */
[----:B------:R-:W-:-:S02]  /*10120*/  FSEL R209, R209, -INF , !P3 ;  /* 0xff800000d1d17808 */ /* 0x000fc40005800000 */
[-C--:B------:R-:W-:Y:S02]  /*10130*/  ISETP.GE.AND P3, PT, R27, R9.reuse, PT ;  /* 0x000000091b00720c */ /* 0x080fe40003f66270 */
[-C--:B------:R-:W-:Y:S02]  /*10140*/  ISETP.GE.AND P6, PT, R34, R9.reuse, PT ;  /* 0x000000092200720c */ /* 0x080fe40003fc6270 */
[----:B------:R-:W-:Y:S02]  /*10150*/  FSEL R122, R122, -INF , !P3 ;  /* 0xff8000007a7a7808 */ /* 0x000fe40005800000 */
[----:B------:R-:W-:Y:S02]  /*10160*/  FSEL R219, R219, -INF , !P4 ;  /* 0xff800000dbdb7808 */ /* 0x000fe40006000000 */
[----:B------:R-:W-:Y:S02]  /*10170*/  FSEL R205, R205, -INF , !P2 ;  /* 0xff800000cdcd7808 */ /* 0x000fe40005000000 */
[----:B------:R-:W-:-:S02]  /*10180*/  ISETP.GE.AND P3, PT, R21, R9, PT ;  /* 0x000000091500720c */ /* 0x000fc40003f66270 */
[----:B------:R-:W-:Y:S02]  /*10190*/  FSEL R201, R237, -INF , !P5 ;  /* 0xff800000edc97808 */ /* 0x000fe40006800000 */
[-C--:B------:R-:W-:Y:S02]  /*101a0*/  ISETP.GE.AND P4, PT, R30, R9.reuse, PT ;  /* 0x000000091e00720c */ /* 0x080fe40003f86270 */
[----:B------:R-:W-:Y:S02]  /*101b0*/  FSEL R216, R216, -INF , !P6 ;  /* 0xff800000d8d87808 */ /* 0x000fe40007000000 */
[-C--:B------:R-:W-:Y:S02]  /*101c0*/  ISETP.GE.AND P2, PT, R26, R9.reuse, PT ;  /* 0x000000091a00720c */ /* 0x080fe40003f46270 */
[-C--:B------:R-:W-:Y:S02]  /*101d0*/  ISETP.GE.AND P5, PT, R33, R9.reuse, PT ;  /* 0x000000092100720c */ /* 0x080fe40003fa6270 */
[----:B------:R-:W-:-:S02]  /*101e0*/  ISETP.GE.AND P6, PT, R29, R9, PT ;  /* 0x000000091d00720c */ /* 0x000fc40003fc6270 */
[----:B------:R-:W-:Y:S02]  /*101f0*/  FSEL R97, R104, -INF , !P3 ;  /* 0xff80000068617808 */ /* 0x000fe40005800000 */
[----:B------:R-:W-:Y:S02]  /*10200*/  FSEL R135, R135, -INF , !P4 ;  /* 0xff80000087877808 */ /* 0x000fe40006000000 */
[----:B------:R-:W-:Y:S02]  /*10210*/  FSEL R117, R117, -INF , !P2 ;  /* 0xff80000075757808 */ /* 0x000fe40005000000 */
[-C--:B------:R-:W-:Y:S02]  /*10220*/  ISETP.GE.AND P3, PT, R15, R9.reuse, PT ;  /* 0x000000090f00720c */ /* 0x080fe40003f66270 */
[----:B------:R-:W-:Y:S02]  /*10230*/  FSEL R212, R212, -INF , !P5 ;  /* 0xff800000d4d47808 */ /* 0x000fe40006800000 */
[----:B------:R-:W-:-:S02]  /*10240*/  ISETP.GE.AND P4, PT, R25, R9, PT ;  /* 0x000000091900720c */ /* 0x000fc40003f86270 */
[----:B------:R-:W-:Y:S02]  /*10250*/  FSEL R131, R131, -INF , !P6 ;  /* 0xff80000083837808 */ /* 0x000fe40007000000 */
[-C--:B------:R-:W-:Y:S02]  /*10260*/  ISETP.GE.AND P2, PT, R19, R9.reuse, PT ;  /* 0x000000091300720c */ /* 0x080fe40003f46270 */
[-C--:B------:R-:W-:Y:S02]  /*10270*/  ISETP.GE.AND P5, PT, R28, R9.reuse, PT ;  /* 0x000000091c00720c */ /* 0x080fe40003fa6270 */
[----:B------:R-:W-:Y:S02]  /*10280*/  ISETP.GE.AND P6, PT, R24, R9, PT ;  /* 0x000000091800720c */ /* 0x000fe40003fc6270 */
[----:B-1----:R-:W-:Y:S02]  /*10290*/  FSEL R39, R90, -INF , !P3 ;  /* 0xff8000005a277808 */ /* 0x002fe40005800000 */
[----:B------:R-:W-:-:S02]  /*102a0*/  FSEL R67, R114, -INF , !P4 ;  /* 0xff80000072437808 */ /* 0x000fc40006000000 */
[----:B------:R-:W-:Y:S01]  /*102b0*/  FSEL R100, R100, -INF , !P2 ;  /* 0xff80000064647808 */ /* 0x000fe20005000000 */
[----:B------:R1:W-:Y:S01]  /*102c0*/  STL [R1+0x2c], R39 ;  /* 0x00002c2701007387 */ /* 0x0003e20000100800 */
[----:B------:R-:W-:Y:S02]  /*102d0*/  FSEL R126, R126, -INF , !P5 ;  /* 0xff8000007e7e7808 */ /* 0x000fe40006800000 */
[-C--:B------:R-:W-:Y:S02]  /*102e0*/  ISETP.GE.AND P4, PT, R18, R9.reuse, PT ;  /* 0x000000091200720c */ /* 0x080fe40003f86270 */
[----:B------:R-:W-:Y:S02]  /*102f0*/  FSEL R110, R110, -INF , !P6 ;  /* 0xff8000006e6e7808 */ /* 0x000fe40007000000 */
[-C--:B------:R-:W-:Y:S02]  /*10300*/  ISETP.GE.AND P2, PT, R14, R9.reuse, PT ;  /* 0x000000090e00720c */ /* 0x080fe40003f46270 */
[----:B------:R-:W-:-:S02]  /*10310*/  ISETP.GE.AND P5, PT, R22, R9, PT ;  /* 0x000000091600720c */ /* 0x000fc40003fa6270 */
[-C--:B------:R-:W-:Y:S02]  /*10320*/  ISETP.GE.AND P6, PT, R17, R9.reuse, PT ;  /* 0x000000091100720c */ /* 0x080fe40003fc6270 */
[----:B------:R-:W-:Y:S02]  /*10330*/  FSEL R114, R98, -INF , !P4 ;  /* 0xff80000062727808 */ /* 0x000fe40006000000 */
[----:B------:R-:W-:Y:S02]  /*10340*/  FSEL R99, R106, -INF , !P5 ;  /* 0xff8000006a637808 */ /* 0x000fe40006800000 */
[-C--:B------:R-:W-:Y:S02]  /*10350*/  ISETP.GE.AND P4, PT, R13, R9.reuse, PT ;  /* 0x000000090d00720c */ /* 0x080fe40003f86270 */
[----:B------:R-:W-:Y:S02]  /*10360*/  FSEL R79, R95, -INF , !P6 ;  /* 0xff8000005f4f7808 */ /* 0x000fe40007000000 */
[----:B------:R-:W-:-:S02]  /*10370*/  ISETP.GE.AND P5, PT, R16, R9, PT ;  /* 0x000000091000720c */ /* 0x000fc40003fa6270 */
[-C--:B------:R-:W-:Y:S02]  /*10380*/  ISETP.GE.AND P6, PT, R12, R9.reuse, PT ;  /* 0x000000090c00720c */ /* 0x080fe40003fc6270 */
[----:B-1----:R-:W-:Y:S02]  /*10390*/  FSEL R39, R87, -INF , !P2 ;  /* 0xff80000057277808 */ /* 0x002fe40005000000 */
[----:B------:R-:W-:Y:S02]  /*103a0*/  FSEL R59, R84, -INF , !P4 ;  /* 0xff800000543b7808 */ /* 0x000fe40006000000 */
[----:B------:R-:W-:Y:S01]  /*103b0*/  FSEL R77, R94, -INF , !P5 ;  /* 0xff8000005e4d7808 */ /* 0x000fe20006800000 */
[----:B------:R1:W-:Y:S01]  /*103c0*/  STL [R1+0x28], R39 ;  /* 0x0000282701007387 */ /* 0x0003e20000100800 */
[-C--:B------:R-:W-:Y:S02]  /*103d0*/  ISETP.GE.AND P5, PT, R8, R9.reuse, PT ;  /* 0x000000090800720c */ /* 0x080fe40003fa6270 */
[-C--:B------:R-:W-:Y:S01]  /*103e0*/  ISETP.GE.AND P3, PT, R7, R9.reuse, PT ;  /* 0x000000090700720c */ /* 0x080fe20003f66270 */
[----:B------:R2:W-:Y:S01]  /*103f0*/  STL [R1+0x48], R59 ;  /* 0x0000483b01007387 */ /* 0x0005e20000100800 */
[----:B------:R-:W-:-:S02]  /*10400*/  ISETP.GE.AND P2, PT, R6, R9, PT ;  /* 0x000000090600720c */ /* 0x000fc40003f46270 */
[-C--:B------:R-:W-:Y:S02]  /*10410*/  ISETP.GE.AND P4, PT, R5, R9.reuse, PT ;  /* 0x000000090500720c */ /* 0x080fe40003f86270 */
[----:B-1----:R-:W-:Y:S02]  /*10420*/  FSEL R39, R80, -INF , !P6 ;  /* 0xff80000050277808 */ /* 0x002fe40007000000 */
[-C--:B------:R-:W-:Y:S02]  /*10430*/  ISETP.GE.AND P6, PT, R4, R9.reuse, PT ;  /* 0x000000090400720c */ /* 0x080fe40003fc6270 */
[----:B--2---:R-:W-:Y:S01]  /*10440*/  FSEL R59, R74, -INF , !P5 ;  /* 0xff8000004a3b7808 */ /* 0x004fe20006800000 */
[----:B------:R1:W-:Y:S01]  /*10450*/  STL [R1+0x44], R39 ;  /* 0x0000442701007387 */ /* 0x0003e20000100800 */
[----:B------:R-:W-:-:S03]  /*10460*/  ISETP.GE.AND P5, PT, R3, R9, PT ;  /* 0x000000090300720c */ /* 0x000fc60003fa6270 */
[----:B------:R2:W-:Y:S01]  /*10470*/  STL [R1+0x40], R59 ;  /* 0x0000403b01007387 */ /* 0x0005e20000100800 */
[----:B-1----:R-:W-:Y:S02]  /*10480*/  FSEL R39, R66, -INF , !P3 ;  /* 0xff80000042277808 */ /* 0x002fe40005800000 */
[-C--:B------:R-:W-:Y:S02]  /*10490*/  ISETP.GE.AND P3, PT, R2, R9.reuse, PT ;  /* 0x000000090200720c */ /* 0x080fe40003f66270 */
[----:B--2---:R-:W-:Y:S01]  /*104a0*/  FSEL R59, R62, -INF , !P2 ;  /* 0xff8000003e3b7808 */ /* 0x004fe20005000000 */
[----:B------:R1:W-:Y:S01]  /*104b0*/  STL [R1+0x3c], R39 ;  /* 0x00003c2701007387 */ /* 0x0003e20000100800 */
[----:B------:R-:W-:-:S03]  /*104c0*/  ISETP.GE.AND P2, PT, R36, R9, PT ;  /* 0x000000092400720c */ /* 0x000fc60003f46270 */
[----:B------:R-:W-:Y:S01]  /*104d0*/  STL [R1+0x38], R59 ;  /* 0x0000383b01007387 */ /* 0x000fe20000100800 */
        /* <DEDUP_REMOVED lines=9> */
[----:B------:R1:W-:Y:S01]  /*10570*/  STL [R1+0x58], R39 ;  /* 0x0000582701007387 */ /* 0x0003e20000100800 */
[----:B------:R-:W-:Y:S02]  /*10580*/  FSEL R37, R236, -INF , !P2 ;  /* 0xff800000ec257808 */ /* 0x000fe40005000000 */
[C---:B------:R-:W-:Y:S01]  /*10590*/  ISETP.GE.AND P3, PT, R35.reuse, R20, PT ;  /* 0x000000142300720c */ /* 0x040fe20003f66270 */
[----:B------:R2:W-:Y:S01]  /*105a0*/  STL [R1+0x54], R9 ;  /* 0x0000540901007387 */ /* 0x0005e20000100800 */
[----:B------:R-:W-:-:S02]  /*105b0*/  ISETP.GE.AND P2, PT, R35, R11, PT ;  /* 0x0000000b2300720c */ /* 0x000fc40003f46270 */
[----:B------:R-:W-:Y:S01]  /*105c0*/  FSEL R35, R225, -INF , !P6 ;  /* 0xff800000e1237808 */ /* 0x000fe20007000000 */
[----:B------:R3:W-:Y:S01]  /*105d0*/  STL [R1+0x50], R37 ;  /* 0x0000502501007387 */ /* 0x0007e20000100800 */
[----:B------:R-:W-:-:S04]  /*105e0*/  ISETP.GE.AND P6, PT, R34, R11, PT ;  /* 0x0000000b2200720c */ /* 0x000fc80003fc6270 */
[----:B-1----:R-:W-:Y:S02]  /*105f0*/  FSEL R39, R229, -INF , !P6 ;  /* 0xff800000e5277808 */ /* 0x002fe40007000000 */
[-C--:B------:R-:W-:Y:S02]  /*10600*/  ISETP.GE.AND P6, PT, R31, R20.reuse, PT ;  /* 0x000000141f00720c */ /* 0x080fe40003fc6270 */
[----:B--2---:R-:W-:Y:S02]  /*10610*/  FSEL R9, R38, -INF , !P4 ;  /* 0xff80000026097808 */ /* 0x004fe40006000000 */
[-C--:B------:R-:W-:Y:S02]  /*10620*/  ISETP.GE.AND P4, PT, R34, R20.reuse, PT ;  /* 0x000000142200720c */ /* 0x080fe40003f86270 */
[----:B---3--:R-:W-:Y:S01]  /*10630*/  FSEL R37, R223, -INF , !P5 ;  /* 0xff800000df257808 */ /* 0x008fe20006800000 */
[----:B------:R1:W-:Y:S01]  /*10640*/  STL [R1+0x4c], R9 ;  /* 0x00004c0901007387 */ /* 0x0003e20000100800 */
[----:B------:R-:W-:-:S02]  /*10650*/  ISETP.GE.AND P5, PT, R33, R20, PT ;  /* 0x000000142100720c */ /* 0x000fc40003fa6270 */
[----:B------:R-:W-:Y:S02]  /*10660*/  FSEL R34, R224, -INF , !P3 ;  /* 0xff800000e0227808 */ /* 0x000fe40005800000 */
[-C--:B------:R-:W-:Y:S02]  /*10670*/  ISETP.GE.AND P3, PT, R33, R11.reuse, PT ;  /* 0x0000000b2100720c */ /* 0x080fe40003f66270 */
[----:B------:R-:W-:Y:S02]  /*10680*/  FSEL R38, R222, -INF , !P2 ;  /* 0xff800000de267808 */ /* 0x000fe40005000000 */
[----:B------:R-:W-:Y:S02]  /*10690*/  FSEL R33, R235, -INF , !P4 ;  /* 0xff800000eb217808 */ /* 0x000fe40006000000 */
[C---:B------:R-:W-:Y:S02]  /*106a0*/  ISETP.GE.AND P2, PT, R32.reuse, R20, PT ;  /* 0x000000142000720c */ /* 0x040fe40003f46270 */
        /* <DEDUP_REMOVED lines=75> */
[C---:B------:R-:W-:Y:S02]  /*10b60*/  ISETP.GE.AND P4, PT, R7.reuse, R11, PT ;  /* 0x0000000b0700720c */ /* 0x040fe40003f86270 */
[-C--:B------:R-:W-:Y:S01]  /*10b70*/  ISETP.GE.AND P5, PT, R8, R20.reuse, PT ;  /* 0x000000140800720c */ /* 0x080fe20003fa6270 */
[----:B------:R1:W-:Y:S01]  /*10b80*/  STL [R1+0x24], R62 ;  /* 0x0000243e01007387 */ /* 0x0003e20000100800 */
[----:B------:R-:W-:Y:S02]  /*10b90*/  FSEL R76, R76, -INF , !P2 ;  /* 0xff8000004c4c7808 */ /* 0x000fe40005000000 */
[----:B------:R-:W-:-:S02]  /*10ba0*/  ISETP.GE.AND P2, PT, R7, R20, PT ;  /* 0x000000140700720c */ /* 0x000fc40003f46270 */
[----:B------:R-:W-:Y:S02]  /*10bb0*/  FSEL R58, R68, -INF , !P6 ;  /* 0xff800000443a7808 */ /* 0x000fe40007000000 */
[-C--:B------:R-:W-:Y:S02]  /*10bc0*/  ISETP.GE.AND P6, PT, R6, R20.reuse, PT ;  /* 0x000000140600720c */ /* 0x080fe40003fc6270 */
[----:B------:R-:W-:Y:S01]  /*10bd0*/  FSEL R59, R64, -INF , !P3 ;  /* 0xff800000403b7808 */ /* 0x000fe20005800000 */
[----:B------:R1:W-:Y:S01]  /*10be0*/  STL [R1+0x20], R58 ;  /* 0x0000203a01007387 */ /* 0x0003e20000100800 */
[----:B------:R-:W-:Y:S02]  /*10bf0*/  ISETP.GE.AND P3, PT, R5, R20, PT ;  /* 0x000000140500720c */ /* 0x000fe40003f66270 */
[----:B------:R-:W-:Y:S01]  /*10c00*/  FSEL R48, R60, -INF , !P4 ;  /* 0xff8000003c307808 */ /* 0x000fe20006000000 */
[----:B------:R1:W-:Y:S01]  /*10c10*/  STL [R1+0x1c], R59 ;  /* 0x00001c3b01007387 */ /* 0x0003e20000100800 */
[----:B------:R-:W-:-:S02]  /*10c20*/  FSEL R247, R73, -INF , !P5 ;  /* 0xff80000049f77808 */ /* 0x000fc40006800000 */
[----:B------:R-:W-:Y:S01]  /*10c30*/  ISETP.GE.AND P4, PT, R4, R20, PT ;  /* 0x000000140400720c */ /* 0x000fe20003f86270 */
[----:B------:R1:W-:Y:S01]  /*10c40*/  STL [R1+0x18], R48 ;  /* 0x0000183001007387 */ /* 0x0003e20000100800 */
        /* <DEDUP_REMOVED lines=12> */
[----:B------:R-:W-:-:S02]  /*10d10*/  FSEL R46, R46, -INF , !P6 ;  /* 0xff8000002e2e7808 */ /* 0x000fc40007000000 */
[----:B------:R-:W-:Y:S01]  /*10d20*/  FSEL R41, R41, -INF , !P3 ;  /* 0xff80000029297808 */ /* 0x000fe20005800000 */
[----:B------:R1:W-:Y:S01]  /*10d30*/  STL [R1+0xc], R43 ;  /* 0x00000c2b01007387 */ /* 0x0003e20000100800 */
[----:B------:R-:W-:Y:S02]  /*10d40*/  FSEL R40, R40, -INF , !P4 ;  /* 0xff80000028287808 */ /* 0x000fe40006000000 */
[-C--:B------:R-:W-:Y:S01]  /*10d50*/  ISETP.GE.AND P5, PT, R3, R20.reuse, PT ;  /* 0x000000140300720c */ /* 0x080fe20003fa6270 */
[----:B------:R1:W-:Y:S01]  /*10d60*/  STL [R1+0x10], R46 ;  /* 0x0000102e01007387 */ /* 0x0003e20000100800 */
[----:B------:R-:W-:Y:S02]  /*10d70*/  ISETP.GE.AND P2, PT, R2, R20, PT ;  /* 0x000000140200720c */ /* 0x000fe40003f46270 */
[----:B------:R-:W-:Y:S01]  /*10d80*/  FSEL R237, R47, -INF , !P5 ;  /* 0xff8000002fed7808 */ /* 0x000fe20006800000 */
[----:B------:R1:W-:Y:S01]  /*10d90*/  STL [R1+0x8], R41 ;  /* 0x0000082901007387 */ /* 0x0003e20000100800 */
[----:B------:R-:W-:-:S02]  /*10da0*/  ISETP.GE.AND P3, PT, R36, R11, PT ;  /* 0x0000000b2400720c */ /* 0x000fc40003f66270 */
[----:B------:R-:W-:Y:S01]  /*10db0*/  FSEL R242, R42, -INF , !P2 ;  /* 0xff8000002af27808 */ /* 0x000fe20005000000 */
[----:B------:R1:W-:Y:S01]  /*10dc0*/  STL [R1+0x4], R40 ;  /* 0x0000042801007387 */ /* 0x0003e20000100800 */
[-C--:B------:R-:W-:Y:S02]  /*10dd0*/  ISETP.GE.AND P6, PT, R36, R20.reuse, PT ;  /* 0x000000142400720c */ /* 0x080fe40003fc6270 */
[C---:B------:R-:W-:Y:S02]  /*10de0*/  ISETP.GE.AND P5, PT, R0.reuse, R20, PT ;  /* 0x000000140000720c */ /* 0x040fe40003fa6270 */
[----:B------:R-:W-:Y:S02]  /*10df0*/  ISETP.GE.AND P2, PT, R0, R11, PT ;  /* 0x0000000b0000720c */ /* 0x000fe40003f46270 */
[----:B------:R-:W-:Y:S02]  /*10e00*/  FSEL R252, R238, -INF , !P3 ;  /* 0xff800000eefc7808 */ /* 0x000fe40005800000 */
[----:B------:R-:W-:-:S02]  /*10e10*/  FSEL R240, R240, -INF , !P6 ;  /* 0xff800000f0f07808 */ /* 0x000fc40007000000 */
[----:B------:R-:W-:Y:S02]  /*10e20*/  FSEL R47, R23, -INF , !P5 ;  /* 0xff800000172f7808 */ /* 0x000fe40006800000 */
[----:B------:R-:W-:Y:S01]  /*10e30*/  FSEL R238, R10, -INF , !P2 ;  /* 0xff8000000aee7808 */ /* 0x000fe20005000000 */
[----:B------:R-:W-:Y:S06]  /*10e40*/  BRA.U !UP0, `(.L_x_621) ;  /* 0x0000000908307547 */ /* 0x000fec000b800000 */
[----:B------:R-:W2:Y:S04]  /*10e50*/  LDL R104, [R1+0x64] ;  /* 0x0000640001687983 */ /* 0x000ea80000100800 */
[----:B------:R-:W3:Y:S01]  /*10e60*/  LDL R106, [R1+0x60] ;  /* 0x00006000016a7983 */ /* 0x000ee20000100800 */
        /* <DEDUP_REMOVED lines=16> */
[----:B------:R-:W-:Y:S02]  /*10f70*/  @!P1 VIADD R0, R3, 0xfffffffd ;  /* 0xfffffffd03009836 */ /* 0x000fe40000000000 */
[----:B------:R-:W-:Y:S02]  /*10f80*/  IMAD.U32 R11, RZ, RZ, UR20 ;  /* 0x00000014ff0b7e24 */ /* 0x000fe4000f8e00ff */
[----:B------:R-:W-:-:S04]  /*10f90*/  @!P1 IMAD.WIDE.U32 R2, R0, UR10, RZ ;  /* 0x0000000a00029c25 */ /* 0x000fc8000f8e00ff */
[----:B------:R-:W-:Y:S02]  /*10fa0*/  @!P1 IMAD R0, R0, UR11, R3 ;  /* 0x0000000b00009c24 */ /* 0x000fe4000f8e0203 */
[----:B------:R-:W-:Y:S02]  /*10fb0*/  @!P1 IMAD R3, R4, UR11, R7 ;  /* 0x0000000b04039c24 */ /* 0x000fe4000f8e0207 */
[----:B------:R-:W-:Y:S01]  /*10fc0*/  @!P1 VIADD R11, R11, 0xfffffffd ;  /* 0xfffffffd0b0b9836 */ /* 0x000fe20000000000 */
[----:B------:R-:W-:Y:S01]  /*10fd0*/  @!P1 SHF.L.U64.HI R19, R2, 0x7, R0 ;  /* 0x0000000702139819 */ /* 0x000fe20000010200 */
[----:B-1----:R-:W-:-:S04]  /*10fe0*/  @!P1 IMAD.WIDE.U32 R8, R10, UR10, RZ ;  /* 0x0000000a0a089c25 */ /* 0x002fc8000f8e00ff */
[----:B------:R-:W-:Y:S02]  /*10ff0*/  @!P1 IMAD.SHL.U32 R16, R2, 0x80, RZ ;  /* 0x0000008002109824 */ /* 0x000fe400078e00ff */
[----:B------:R-:W-:-:S04]  /*11000*/  @!P1 IMAD.WIDE.U32 R4, R11, UR10, RZ ;  /* 0x0000000a0b049c25 */ /* 0x000fc8000f8e00ff */
[----:B------:R-:W-:Y:S02]  /*11010*/  @!P1 IMAD R10, R10, UR11, R9 ;  /* 0x0000000b0a0a9c24 */ /* 0x000fe4000f8e0209 */
[----:B------:R-:W-:Y:S02]  /*11020*/  @!P1 IMAD R11, R11, UR11, R5 ;  /* 0x0000000b0b0b9c24 */ /* 0x000fe4000f8e0205 */
[----:B------:R-:W-:Y:S01]  /*11030*/  @!P1 IMAD.SHL.U32 R15, R4, 0x80, RZ ;  /* 0x00000080040f9824 */ /* 0x000fe200078e00ff */
[----:B------:R-:W-:Y:S01]  /*11040*/  @!P1 SHF.L.U64.HI R7, R8, 0x7, R10 ;  /* 0x0000000708079819 */ /* 0x000fe2000001020a */
[----:B------:R-:W-:Y:S01]  /*11050*/  IMAD.U32 R9, RZ, RZ, UR10 ;  /* 0x0000000aff097e24 */ /* 0x000fe2000f8e00ff */
[----:B------:R-:W-:Y:S01]  /*11060*/  MOV R10, UR10 ;  /* 0x0000000a000a7c02 */ /* 0x000fe20008000f00 */
[----:B------:R-:W-:Y:S01]  /*11070*/  IMAD.U32 R0, RZ, RZ, UR20 ;  /* 0x00000014ff007e24 */ /* 0x000fe2000f8e00ff */
[----:B------:R-:W-:Y:S01]  /*11080*/  @!P1 SHF.L.U64.HI R18, R4, 0x7, R11 ;  /* 0x0000000704129819 */ /* 0x000fe2000001020b */
[----:B------:R-:W-:Y:S01]  /*11090*/  IMAD.U32 R11, RZ, RZ, UR11 ;  /* 0x0000000bff0b7e24 */ /* 0x000fe2000f8e00ff */
[----:B------:R-:W-:Y:S01]  /*110a0*/  @!P1 LEA R9, P3, R9, R16, 0x5 ;  /* 0x0000001009099211 */ /* 0x000fe200078628ff */
[----:B------:R-:W-:Y:S01]  /*110b0*/  @!P1 VIADD R0, R0, 0xfffffffd ;  /* 0xfffffffd00009836 */ /* 0x000fe20000000000 */
[----:B------:R-:W-:-:S02]  /*110c0*/  MOV R16, UR10 ;  /* 0x0000000a00107c02 */ /* 0x000fc40008000f00 */
[----:B--2---:R-:W-:-:S04]  /*110d0*/  @!P1 LEA R12, P2, R6, R104, 0x8 ;  /* 0x00000068060c9211 */ /* 0x004fc800078440ff */
[----:B---3--:R-:W-:Y:S01]  /*110e0*/  @!P1 LEA.HI.X R13, R6, R106, R3, 0x8, P2 ;  /* 0x0000006a060d9211 */ /* 0x008fe200010f4403 */
[----:B------:R-:W-:Y:S01]  /*110f0*/  @!P1 IMAD.WIDE.U32 R2, R14, UR10, RZ ;  /* 0x0000000a0e029c25 */ /* 0x000fe2000f8e00ff */
[----:B------:R-:W-:Y:S02]  /*11100*/  @!P1 SHF.L.U32 R6, R8, 0x7, RZ ;  /* 0x0000000708069819 */ /* 0x000fe400000006ff */
[----:B------:R-:W-:Y:S01]  /*11110*/  MOV R8, UR10 ;  /* 0x0000000a00087c02 */ /* 0x000fe20008000f00 */
[----:B------:R-:W-:Y:S01]  /*11120*/  @!P1 IMAD R14, R14, UR11, R3 ;  /* 0x0000000b0e0e9c24 */ /* 0x000fe2000f8e0203 */
[----:B------:R-:W-:Y:S01]  /*11130*/  @!P1 LEA R10, P2, R10, R15, 0x6 ;  /* 0x0000000f0a0a9211 */ /* 0x000fe200078430ff */
[----:B------:R-:W-:Y:S01]  /*11140*/  IMAD.U32 R15, RZ, RZ, UR11 ;  /* 0x0000000bff0f7e24 */ /* 0x000fe2000f8e00ff */
[----:B------:R-:W-:Y:S01]  /*11150*/  @!P1 LEA R8, P4, R8, R17, 0x4 ;  /* 0x0000001108089211 */ /* 0x000fe200078820ff */
[----:B------:R-:W-:Y:S01]  /*11160*/  @!PT LDS RZ, [RZ] ;  /* 0x00000000fffff984 */ /* 0x000fe20000000800 */
[----:B------:R-:W-:Y:S01]  /*11170*/  @!PT LDS RZ, [RZ] ;  /* 0x00000000fffff984 */ /* 0x000fe20000000800 */
[----:B------:R-:W-:Y:S01]  /*11180*/  @!PT LDS RZ, [RZ] ;  /* 0x00000000fffff984 */ /* 0x000fe20000000800 */
[----:B------:R1:W-:Y:S01]  /*11190*/  @!P1 LDGSTS.E.BYPASS.LTC128B.128 [R239+0x4000], desc[UR22][R12.64] ;  /* 0x040000000cef9fae */ /* 0x0003e2000b981a16 */
[----:B------:R-:W-:-:S02]  /*111a0*/  @!P1 SHF.L.U64.HI R5, R2, 0x7, R14 ;  /* 0x0000000702059819 */ /* 0x000fc4000001020e */
[----:B------:R-:W-:Y:S01]  /*111b0*/  MOV R14, UR10 ;  /* 0x0000000a000e7c02 */ /* 0x000fe20008000f00 */
[----:B------:R4:W-:Y:S01]  /*111c0*/  @P1 STS.128 [R239+0x4800], RZ ;  /* 0x004800ffef001388 */ /* 0x0009e20000000c00 */
[----:B------:R-:W-:Y:S01]  /*111d0*/  @!P1 SHF.L.U32 R4, R2, 0x7, RZ ;  /* 0x0000000702049819 */ /* 0x000fe200000006ff */
[----:B------:R-:W-:Y:S01]  /*111e0*/  @!P1 IMAD.WIDE.U32 R2, R0, UR10, RZ ;  /* 0x0000000a00029c25 */ /* 0x000fe2000f8e00ff */
[----:B------:R-:W-:Y:S02]  /*111f0*/  @!P1 LEA.HI.X R17, R14, R20, R11, 0x4, P4 ;  /* 0x000000140e119211 */ /* 0x000fe400020f240b */
[----:B------:R-:W-:Y:S01]  /*11200*/  @!P1 LEA.HI.X R15, R16, R19, R15, 0x5, P3 ;  /* 0x00000013100f9211 */ /* 0x000fe200018f2c0f */
[----:B------:R-:W-:Y:S01]  /*11210*/  @!P1 IMAD R0, R0, UR11, R3 ;  /* 0x0000000b00009c24 */ /* 0x000fe2000f8e0203 */
[----:B------:R-:W-:Y:S02]  /*11220*/  @!P1 LEA.HI.X R11, R14, R18, R11, 0x6, P2 ;  /* 0x000000120e0b9211 */ /* 0x000fe400010f340b */
[----:B------:R-:W-:-:S02]  /*11230*/  @!P1 LEA R18, P3, R8, R104, 0x1 ;  /* 0x0000006808129211 */ /* 0x000fc400078608ff */
[C---:B------:R-:W-:Y:S02]  /*11240*/  @!P1 LEA R16, P2, R9.reuse, R104, 0x1 ;  /* 0x0000006809109211 */ /* 0x040fe400078408ff */
[-C--:B------:R-:W-:Y:S02]  /*11250*/  @!P1 LEA.HI.X R19, R8, R106.reuse, R17, 0x1, P3 ;  /* 0x0000006a08139211 */ /* 0x080fe400018f0c11 */
[----:B------:R-:W-:Y:S02]  /*11260*/  MOV R8, UR10 ;  /* 0x0000000a00087c02 */ /* 0x000fe40008000f00 */
[----:B------:R-:W-:Y:S01]  /*11270*/  @!P1 SHF.L.U64.HI R3, R2, 0x7, R0 ;  /* 0x0000000702039819 */ /* 0x000fe20000010200 */
[----:B------:R-:W-:Y:S01]  /*11280*/  IMAD.U32 R0, RZ, RZ, UR10 ;  /* 0x0000000aff007e24 */ /* 0x000fe2000f8e00ff */
[----:B------:R-:W-:Y:S01]  /*11290*/  @!P1 LEA.HI.X R17, R9, R106, R15, 0x1, P2 ;  /* 0x0000006a09119211 */ /* 0x000fe200010f0c0f */
[----:B------:R-:W-:Y:S01]  /*112a0*/  IMAD.U32 R9, RZ, RZ, UR11 ;  /* 0x0000000bff097e24 */ /* 0x000fe2000f8e00ff */
[----:B------:R-:W-:Y:S01]  /*112b0*/  @!P1 LEA R14, P2, R10, R104, 0x1 ;  /* 0x000000680a0e9211 */ /* 0x000fe200078408ff */
        /* <DEDUP_REMOVED lines=11> */
[----:B-1----:R-:W-:Y:S01]  /*11370*/  @!P1 LEA R12, P4, R6, R104, 0x1 ;  /* 0x00000068060c9211 */ /* 0x002fe200078808ff */
        /* <DEDUP_REMOVED lines=55> */
.L_x_623:
[----:B------:R-:W-:Y:S05]  /*116f0*/  BSYNC.RECONVERGENT B0 ;  /* 0x0000000000007941 */ /* 0x000fea0003800200 */
.L_x_622:
[----:B------:R-:W0:Y:S02]  /*11700*/  LDGDEPBAR ;  /* 0x00000000000079af */ /* 0x000e240000000000 */
.L_x_621:
[----:B------:R-:W2:Y:S01]  /*11710*/  LDL.LU R4, [R1+0x78] ;  /* 0x0000780001047983 */ /* 0x000ea20000300800 */
[----:B-1----:R-:W-:Y:S02]  /*11720*/  FMNMX3.FTZ R2, R70, R35, R34, !PT ;  /* 0x0000002346027276 */ /* 0x002fe40007810022 */
[----:B------:R-:W-:Y:S01]  /*11730*/  FMNMX3.FTZ R0, R69, R37, R38, !PT ;  /* 0x0000002545007276 */ /* 0x000fe20007810026 */
[----:B------:R-:W4:Y:S01]  /*11740*/  LDL.LU R5, [R1+0x74] ;  /* 0x0000740001057983 */ /* 0x000f220000300800 */
[----:B------:R-:W-:Y:S02]  /*11750*/  FMNMX3.FTZ R2, R2, R33, R32, !PT ;  /* 0x0000002102027276 */ /* 0x000fe40007810020 */
[----:B------:R-:W-:Y:S01]  /*11760*/  FMNMX3.FTZ R0, R0, R39, R31, !PT ;  /* 0x0000002700007276 */ /* 0x000fe2000781001f */
[----:B------:R-:W3:Y:S01]  /*11770*/  LDL.LU R6, [R1] ;  /* 0x0000000001067983 */ /* 0x000ee20000300800 */
        /* <DEDUP_REMOVED lines=35> */
[----:B------:R1:W-:Y:S01]  /*119b0*/  STL [R1+0xf8], R237 ;  /* 0x0000f8ed01007387 */ /* 0x0003e20000100800 */
[----:B------:R-:W-:Y:S02]  /*119c0*/  FMNMX3.FTZ R2, R2, R237, R242, !PT ;  /* 0x000000ed02027276 */ /* 0x000fe400078100f2 */
[----:B------:R-:W-:Y:S01]  /*119d0*/  FMNMX3.FTZ R3, R0, R41, R40, !PT ;  /* 0x0000002900037276 */ /* 0x000fe20007810028 */
[----:B------:R1:W-:Y:S01]  /*119e0*/  STL [R1+0xf4], R242 ;  /* 0x0000f4f201007387 */ /* 0x0003e20000100800 */
[----:B------:R-:W-:-:S02]  /*119f0*/  FMNMX3.FTZ R0, R2, R240, R47, !PT ;  /* 0x000000f002007276 */ /* 0x000fc4000781002f */
[----:B------:R-:W-:Y:S01]  /*11a00*/  FMNMX3.FTZ R3, R3, R252, R238, !PT ;  /* 0x000000fc03037276 */ /* 0x000fe200078100ee */
[----:B------:R-:W-:Y:S01]  /*11a10*/  LDSM.16.MT88.4 R20, [R228+0x8000] ;  /* 0x00800000e414783b */ /* 0x000fe20000004200 */
[----:B------:R-:W-:Y:S02]  /*11a20*/  MOV R25, R203 ;  /* 0x000000cb00197202 */ /* 0x000fe40000000f00 */
[----:B------:R-:W-:Y:S02]  /*11a30*/  MOV R26, R81 ;  /* 0x00000051001a7202 */ /* 0x000fe40000000f00 */
[----:B------:R-:W-:Y:S02]  /*11a40*/  MOV R27, R202 ;  /* 0x000000ca001b7202 */ /* 0x000fe40000000f00 */
[----:B------:R-:W-:Y:S02]  /*11a50*/  MOV R103, R50 ;  /* 0x0000003200677202 */ /* 0x000fe40000000f00 */
[----:B------:R-:W-:-:S02]  /*11a60*/  MOV R98, R200 ;  /* 0x000000c800627202 */ /* 0x000fc40000000f00 */
[----:B------:R-:W-:Y:S02]  /*11a70*/  MOV R101, R45 ;  /* 0x0000002d00657202 */ /* 0x000fe40000000f00 */
[----:B------:R-:W-:Y:S02]  /*11a80*/  MOV R95, R54 ;  /* 0x00000036005f7202 */ /* 0x000fe40000000f00 */
[----:B------:R-:W-:Y:S01]  /*11a90*/  MOV R96, R55 ;  /* 0x0000003700607202 */ /* 0x000fe20000000f00 */
[----:B-1----:R-:W3:Y:S01]  /*11aa0*/  LDL.LU R237, [R1+0x44] ;  /* 0x0000440001ed7983 */ /* 0x002ee20000300800 */
[----:B------:R-:W-:Y:S02]  /*11ab0*/  MOV R73, R44 ;  /* 0x0000002c00497202 */ /* 0x000fe40000000f00 */
[----:B------:R-:W-:Y:S01]  /*11ac0*/  MOV R74, R49 ;  /* 0x00000031004a7202 */ /* 0x000fe20000000f00 */
[----:B------:R-:W3:Y:S01]  /*11ad0*/  LDL.LU R242, [R1+0x40] ;  /* 0x0000400001f27983 */ /* 0x000ee20000300800 */
[----:B------:R-:W-:-:S03]  /*11ae0*/  MOV R68, R201 ;  /* 0x000000c900447202 */ /* 0x000fc60000000f00 */
[----:B------:R-:W3:Y:S04]  /*11af0*/  LDL.LU R245, [R1+0x3c] ;  /* 0x00003c0001f57983 */ /* 0x000ee80000300800 */
[----:B------:R-:W3:Y:S04]  /*11b00*/  LDL.LU R243, [R1+0x38] ;  /* 0x0000380001f37983 */ /* 0x000ee80000300800 */
[----:B------:R-:W3:Y:S04]  /*11b10*/  LDL.LU R248, [R1+0x34] ;  /* 0x0000340001f87983 */ /* 0x000ee80000300800 */
[----:B------:R-:W3:Y:S04]  /*11b20*/  LDL.LU R246, [R1+0x30] ;  /* 0x0000300001f67983 */ /* 0x000ee80000300800 */
[----:B------:R-:W3:Y:S04]  /*11b30*/  LDL.LU R249, [R1+0x58] ;  /* 0x0000580001f97983 */ /* 0x000ee80000300800 */
[----:B------:R-:W3:Y:S04]  /*11b40*/  LDL.LU R247, [R1+0x54] ;  /* 0x0000540001f77983 */ /* 0x000ee80000300800 */
[----:B------:R-:W3:Y:S04]  /*11b50*/  LDL.LU R251, [R1+0x50] ;  /* 0x0000500001fb7983 */ /* 0x000ee80000300800 */
[----:B------:R-:W3:Y:S04]  /*11b60*/  LDL.LU R250, [R1+0x4c] ;  /* 0x00004c0001fa7983 */ /* 0x000ee80000300800 */
[----:B------:R1:W-:Y:S04]  /*11b70*/  STL [R1+0x100], R240 ;  /* 0x000100f001007387 */ /* 0x0003e80000100800 */
[----:B-1----:R-:W3:Y:S04]  /*11b80*/  LDL.LU R240, [R1+0x28] ;  /* 0x0000280001f07983 */ /* 0x002ee80000300800 */
[----:B------:R1:W-:Y:S04]  /*11b90*/  STL [R1+0xfc], R47 ;  /* 0x0000fc2f01007387 */ /* 0x0003e80000100800 */
[----:B-1----:R-:W3:Y:S04]  /*11ba0*/  LDL.LU R47, [R1+0x48] ;  /* 0x00004800012f7983 */ /* 0x002ee80000300800 */
[----:B------:R1:W-:Y:S04]  /*11bb0*/  STL [R1+0x108], R252 ;  /* 0x000108fc01007387 */ /* 0x0003e80000100800 */
[----:B-1----:R-:W3:Y:S04]  /*11bc0*/  LDL.LU R252, [R1+0x70] ;  /* 0x0000700001fc7983 */ /* 0x002ee80000300800 */
[----:B------:R1:W-:Y:S04]  /*11bd0*/  STL [R1+0x104], R238 ;  /* 0x000104ee01007387 */ /* 0x0003e80000100800 */
[----:B-1----:R-:W3:Y:S04]  /*11be0*/  LDL.LU R238, [R1+0x2c] ;  /* 0x00002c0001ee7983 */ /* 0x002ee80000300800 */
[----:B------:R-:W1:Y:S02]  /*11bf0*/  SHFL.BFLY PT, R2, R0, 0x2, 0x1f ;  /* 0x0c401f0000027f89 */ /* 0x000e6400000e0000 */
[----:B-1----:R-:W-:-:S02]  /*11c00*/  FMNMX.FTZ R2, R0, R2, !PT ;  /* 0x0000000200027209 */ /* 0x002fc40007810000 */
[----:B--2---:R-:W-:Y:S02]  /*11c10*/  MOV R24, R4 ;  /* 0x0000000400187202 */ /* 0x004fe40000000f00 */
[----:B------:R-:W1:Y:S01]  /*11c20*/  SHFL.BFLY PT, R4, R3, 0x2, 0x1f ;  /* 0x0c401f0003047f89 */ /* 0x000e6200000e0000 */
[----:B----4-:R-:W-:Y:S02]  /*11c30*/  MOV R11, R5 ;  /* 0x00000005000b7202 */ /* 0x010fe40000000f00 */
[----:B---3--:R-:W-:Y:S02]  /*11c40*/  MOV R64, R6 ;  /* 0x0000000600407202 */ /* 0x008fe40000000f00 */
[----:B-1----:R-:W-:Y:S02]  /*11c50*/  FMNMX.FTZ R0, R3, R4, !PT ;  /* 0x0000000403007209 */ /* 0x002fe40007810000 */
[----:B------:R-:W1:Y:S04]  /*11c60*/  SHFL.BFLY PT, R4, R2, 0x1, 0x1f ;  /* 0x0c201f0002047f89 */ /* 0x000e6800000e0000 */
[----:B------:R-:W2:Y:S01]  /*11c70*/  SHFL.BFLY PT, R3, R0, 0x1, 0x1f ;  /* 0x0c201f0000037f89 */ /* 0x000ea200000e0000 */
[----:B-1----:R-:W-:-:S02]  /*11c80*/  FMNMX.FTZ R222, R2, R4, !PT ;  /* 0x0000000402de7209 */ /* 0x002fc40007810000 */
[----:B------:R-:W-:Y:S02]  /*11c90*/  FMNMX3.FTZ R2, R72, R213, R210, !PT ;  /* 0x000000d548027276 */ /* 0x000fe400078100d2 */
[----:B--2---:R-:W-:Y:S02]  /*11ca0*/  FMNMX.FTZ R203, R0, R3, !PT ;  /* 0x0000000300cb7209 */ /* 0x004fe40007810000 */
[----:B------:R-:W-:Y:S02]  /*11cb0*/  FMNMX3.FTZ R2, R2, R207, R204, !PT ;  /* 0x000000cf02027276 */ /* 0x000fe400078100cc */
[----:B------:R-:W-:Y:S02]  /*11cc0*/  FMNMX3.FTZ R0, R71, R226, R219, !PT ;  /* 0x000000e247007276 */ /* 0x000fe400078100db */
[----:B------:R-:W-:Y:S02]  /*11cd0*/  FMNMX3.FTZ R2, R2, R132, R129, !PT ;  /* 0x0000008402027276 */ /* 0x000fe40007810081 */
[----:B------:R-:W-:-:S02]  /*11ce0*/  FMNMX3.FTZ R0, R0, R216, R212, !PT ;  /* 0x000000d800007276 */ /* 0x000fc400078100d4 */
[----:B------:R-:W-:Y:S02]  /*11cf0*/  FSETP.NEU.FTZ.AND P2, PT, R222, -INF , PT ;  /* 0xff800000de00780b */ /* 0x000fe40003f5d000 */
[----:B------:R-:W-:Y:S02]  /*11d00*/  FMNMX3.FTZ R2, R2, R127, R123, !PT ;  /* 0x0000007f02027276 */ /* 0x000fe4000781007b */
[----:B------:R-:W-:Y:S01]  /*11d10*/  FMNMX3.FTZ R0, R0, R209, R205, !PT ;  /* 0x000000d100007276 */ /* 0x000fe200078100cd */
[C---:B------:R-:W-:Y:S01]  /*11d20*/  FMUL.FTZ R8, R222.reuse, UR7 ;  /* 0x00000007de087c20 */ /* 0x040fe20008410000 */
[----:B------:R-:W-:Y:S02]  /*11d30*/  FSEL R4, R222, RZ, P2 ;  /* 0x000000ffde047208 */ /* 0x000fe40001000000 */
[----:B------:R-:W-:Y:S02]  /*11d40*/  FMNMX3.FTZ R2, R2, R119, R115, !PT ;  /* 0x0000007702027276 */ /* 0x000fe40007810073 */
[----:B------:R-:W-:Y:S01]  /*11d50*/  FMNMX3.FTZ R0, R0, R135, R131, !PT ;  /* 0x0000008700007276 */ /* 0x000fe20007810083 */
[----:B------:R-:W-:Y:S01]  /*11d60*/  FADD.FTZ R10, R70, -R4 ;  /* 0x80000004460a7221 */ /* 0x000fe20000010000 */
[----:B------:R-:W-:-:S02]  /*11d70*/  FSEL R8, R8, RZ, P2 ;  /* 0x000000ff08087208 */ /* 0x000fc40001000000 */
[----:B------:R-:W-:Y:S02]  /*11d80*/  FMNMX3.FTZ R4, R2, R111, R241, !PT ;  /* 0x0000006f02047276 */ /* 0x000fe400078100f1 */
[----:B------:R-:W-:Y:S02]  /*11d90*/  FMNMX3.FTZ R0, R0, R126, R122, !PT ;  /* 0x0000007e00007276 */ /* 0x000fe4000781007a */
[----:B------:R-:W-:Y:S01]  /*11da0*/  FMNMX3.FTZ R5, R4, R105, R107, !PT ;  /* 0x0000006904057276 */ /* 0x000fe2000781006b */
[--C-:B------:R-:W-:Y:S01]  /*11db0*/  FFMA.FTZ R4, R33, UR7, -R8.reuse ;  /* 0x0000000721047c23 */ /* 0x100fe20008010808 */
[----:B------:R-:W-:Y:S01]  /*11dc0*/  FMNMX3.FTZ R2, R0, R117, R67, !PT ;  /* 0x0000007500027276 */ /* 0x000fe20007810043 */
[----:B------:R-:W-:Y:S02]  /*11dd0*/  FFMA.FTZ R0, R34, UR7, -R8 ;  /* 0x0000000722007c23 */ /* 0x000fe40008010808 */
[----:B------:R1:W-:Y:S01]  /*11de0*/  MUFU.EX2 R65, R4 ;  /* 0x0000000400417308 */ /* 0x0003e20000000800 */
[----:B------:R-:W-:-:S03]  /*11df0*/  FMNMX3.FTZ R2, R2, R110, R99, !PT ;  /* 0x0000006e02027276 */ /* 0x000fc60007810063 */
[----:B------:R2:W-:Y:S01]  /*11e00*/  MUFU.EX2 R66, R0 ;  /* 0x0000000000427308 */ /* 0x0005e20000000800 */
[----:B------:R-:W-:Y:S02]  /*11e10*/  FMNMX3.FTZ R2, R2, R97, R100, !PT ;  /* 0x0000006102027276 */ /* 0x000fe40007810064 */
[----:B-1----:R-:W-:Y:S01]  /*11e20*/  FMNMX3.FTZ R4, R5, R64, R102, !PT ;  /* 0x0000004005047276 */ /* 0x002fe20007810066 */
[----:B--2---:R-:W-:-:S03]  /*11e30*/  FFMA.FTZ R0, R32, UR7, -R8 ;  /* 0x0000000720007c23 */ /* 0x004fc60008010808 */
[----:B------:R-:W-:Y:S01]  /*11e40*/  FMNMX3.FTZ R4, R4, R27, R26, !PT ;  /* 0x0000001b04047276 */ /* 0x000fe2000781001a */
[----:B------:R1:W2:Y:S01]  /*11e50*/  MUFU.EX2 R13, R0 ;  /* 0x00000000000d7308 */ /* 0x0002a20000000800 */
[----:B------:R-:W-:Y:S02]  /*11e60*/  FSETP.NEU.FTZ.AND P1, PT, R203, -INF , PT ;  /* 0xff800000cb00780b */ /* 0x000fe40003f3d000 */
[----:B-1----:R-:W-:Y:S02]  /*11e70*/  FMNMX3.FTZ R0, R2, R114, R79, !PT ;  /* 0x0000007202007276 */ /* 0x002fe4000781004f */
[----:B------:R-:W-:-:S04]  /*11e80*/  FMNMX3.FTZ R2, R4, R25, R24, !PT ;  /* 0x0000001904027276 */ /* 0x000fc80007810018 */
[----:B------:R-:W-:-:S04]  /*11e90*/  FMNMX3.FTZ R2, R2, R11, R75, !PT ;  /* 0x0000000b02027276 */ /* 0x000fc8000781004b */
[----:B------:R-:W-:Y:S01]  /*11ea0*/  FMNMX3.FTZ R2, R2, R91, R103, !PT ;  /* 0x0000005b02027276 */ /* 0x000fe20007810067 */
[----:B------:R-:W1:Y:S01]  /*11eb0*/  S2R R28, SR_TID.X ;  /* 0x00000000001c7919 */ /* 0x000e620000002100 */
[----:B------:R-:W-:Y:S02]  /*11ec0*/  FSEL R3, R203, RZ, P1 ;  /* 0x000000ffcb037208 */ /* 0x000fe40000800000 */
[----:B------:R-:W-:-:S04]  /*11ed0*/  FMNMX3.FTZ R2, R2, R101, R98, !PT ;  /* 0x0000006502027276 */ /* 0x000fc80007810062 */
[----:B------:R-:W-:Y:S01]  /*11ee0*/  FMNMX3.FTZ R2, R2, R96, R95, !PT ;  /* 0x0000006002027276 */ /* 0x000fe2000781005f */
[----:B------:R-:W-:Y:S01]  /*11ef0*/  FADD.FTZ R9, R69, -R3 ;  /* 0x8000000345097221 */ /* 0x000fe20000010000 */
[----:B------:R-:W-:Y:S02]  /*11f00*/  FFMA.FTZ R3, R35, UR7, -R8 ;  /* 0x0000000723037c23 */ /* 0x000fe40008010808 */
[----:B------:R-:W-:Y:S01]  /*11f10*/  FMNMX3.FTZ R2, R2, R74, R73, !PT ;  /* 0x0000004a02027276 */ /* 0x000fe20007810049 */
[----:B------:R-:W-:Y:S01]  /*11f20*/  FMUL.FTZ R9, R9, UR7 ;  /* 0x0000000709097c20 */ /* 0x000fe20008410000 */
[----:B------:R3:W-:Y:S01]  /*11f30*/  MUFU.EX2 R93, R3 ;  /* 0x00000003005d7308 */ /* 0x0007e20000000800 */
[----:B------:R-:W-:-:S03]  /*11f40*/  FMUL.FTZ R10, R10, UR7 ;  /* 0x000000070a0a7c20 */ /* 0x000fc60008410000 */
[----:B------:R4:W-:Y:S04]  /*11f50*/  MUFU.EX2 R62, R9 ;  /* 0x00000009003e7308 */ /* 0x0009e80000000800 */
[----:B------:R2:W-:Y:S01]  /*11f60*/  MUFU.EX2 R46, R10 ;  /* 0x0000000a002e7308 */ /* 0x0005e20000000800 */
[----:B---3--:R-:W-:-:S05]  /*11f70*/  FMUL.FTZ R3, R203, UR7 ;  /* 0x00000007cb037c20 */ /* 0x008fca0008410000 */
[----:B------:R-:W-:-:S05]  /*11f80*/  FSEL R3, R3, RZ, P1 ;  /* 0x000000ff03037208 */ /* 0x000fca0000800000 */
[--C-:B------:R-:W-:Y:S01]  /*11f90*/  FFMA.FTZ R6, R37, UR7, -R3.reuse ;  /* 0x0000000725067c23 */ /* 0x100fe20008010803 */
[--C-:B------:R-:W-:Y:S01]  /*11fa0*/  FFMA.FTZ R5, R38, UR7, -R3.reuse ;  /* 0x0000000726057c23 */ /* 0x100fe20008010803 */
[----:B------:R-:W-:Y:S02]  /*11fb0*/  FFMA.FTZ R4, R31, UR7, -R3 ;  /* 0x000000071f047c23 */ /* 0x000fe40008010803 */
[----:B------:R3:W1:Y:S01]  /*11fc0*/  MUFU.EX2 R14, R6 ;  /* 0x00000006000e7308 */ /* 0x0006620000000800 */
[----:B------:R-:W-:-:S03]  /*11fd0*/  IMAD.MOV.U32 R16, RZ, RZ, 0x20 ;  /* 0x00000020ff107424 */ /* 0x000fc600078e00ff */
[----:B------:R-:W1:Y:S01]  /*11fe0*/  MUFU.EX2 R15, R5 ;  /* 0x00000005000f7308 */ /* 0x000e620000000800 */
[----:B------:R-:W-:Y:S02]  /*11ff0*/  FMNMX3.FTZ R2, R2, R68, R252, !PT ;  /* 0x0000004402027276 */ /* 0x000fe400078100fc */
[----:B------:R-:W-:-:S04]  /*12000*/  FMNMX3.FTZ R0, R0, R77, R238, !PT ;  /* 0x0000004d00007276 */ /* 0x000fc800078100ee */
[----:B------:R-:W-:-:S04]  /*12010*/  FMNMX3.FTZ R0, R0, R240, R47, !PT ;  /* 0x000000f000007276 */ /* 0x000fc8000781002f */
[----:B------:R-:W-:-:S04]  /*12020*/  FMNMX3.FTZ R0, R0, R237, R242, !PT ;  /* 0x000000ed00007276 */ /* 0x000fc800078100f2 */
[----:B------:R-:W-:-:S04]  /*12030*/  FMNMX3.FTZ R0, R0, R245, R243, !PT ;  /* 0x000000f500007276 */ /* 0x000fc800078100f3 */
[----:B------:R-:W-:-:S04]  /*12040*/  FMNMX3.FTZ R0, R0, R248, R246, !PT ;  /* 0x000000f800007276 */ /* 0x000fc800078100f6 */
[----:B------:R-:W-:Y:S01]  /*12050*/  FMNMX3.FTZ R0, R0, R249, R247, !PT ;  /* 0x000000f900007276 */ /* 0x000fe200078100f7 */
[----:B----4-:R-:W4:Y:S03]  /*12060*/  SHFL.BFLY PT, R9, R2, 0x2, 0x1f ;  /* 0x0c401f0002097f89 */ /* 0x010f2600000e0000 */
[----:B------:R-:W-:-:S05]  /*12070*/  FMNMX3.FTZ R0, R0, R251, R250, !PT ;  /* 0x000000fb00007276 */ /* 0x000fca00078100fa */
[----:B--2---:R-:W2:Y:S01]  /*12080*/  SHFL.BFLY PT, R10, R0, 0x2, 0x1f ;  /* 0x0c401f00000a7f89 */ /* 0x004ea200000e0000 */
[----:B---3--:R-:W-:Y:S01]  /*12090*/  FFMA.FTZ R6, R39, UR7, -R3 ;  /* 0x0000000727067c23 */ /* 0x008fe20008010803 */
[----:B------:R-:W-:Y:S01]  /*120a0*/  MUFU.EX2 R78, R4 ;  /* 0x00000004004e7308 */ /* 0x000fe20000000800 */
[----:B------:R-:W-:-:S03]  /*120b0*/  IADD3 R7, PT, PT, R228, 0x8000, RZ ;  /* 0x00008000e4077810 */ /* 0x000fc60007ffe0ff */
[----:B------:R3:W3:Y:S01]  /*120c0*/  MUFU.EX2 R12, R6 ;  /* 0x00000006000c7308 */ /* 0x0006e20000000800 */
[----:B-1----:R-:W-:Y:S02]  /*120d0*/  LOP3.LUT P3, RZ, R28, 0x2, RZ, 0xc0, !PT ;  /* 0x000000021cff7812 */ /* 0x002fe4000786c0ff */
[----:B------:R-:W-:Y:S02]  /*120e0*/  IADD3 R60, PT, PT, R228, 0x8040, RZ ;  /* 0x00008040e43c7810 */ /* 0x000fe40007ffe0ff */
[----:B------:R-:W-:Y:S02]  /*120f0*/  @P0 IADD3 R60, PT, PT, R7, -0x40, RZ ;  /* 0xffffffc0073c0810 */ /* 0x000fe40007ffe0ff */
[----:B------:R-:W-:Y:S01]  /*12100*/  SEL R28, R16, 0xffffffe0, !P3 ;  /* 0xffffffe0101c7807 */ /* 0x000fe20005800000 */
[----:B------:R-:W-:Y:S01]  /*12110*/  STL [R1+0xc8], R222 ;  /* 0x0000c8de01007387 */ /* 0x000fe20000100800 */
[----:B----4-:R-:W-:-:S03]  /*12120*/  FMNMX.FTZ R2, R2, R9, !PT ;  /* 0x0000000902027209 */ /* 0x010fc60007810000 */
[----:B------:R-:W-:Y:S01]  /*12130*/  STL [R1+0xcc], R203 ;  /* 0x0000cccb01007387 */ /* 0x000fe20000100800 */
[----:B------:R-:W-:-:S03]  /*12140*/  IADD3 R200, PT, PT, R28, R60, RZ ;  /* 0x0000003c1cc87210 */ /* 0x000fc60007ffe0ff */
[----:B------:R-:W-:Y:S01]  /*12150*/  STL [R1+0xb8], R13 ;  /* 0x0000b80d01007387 */ /* 0x000fe20000100800 */
[----:B--2---:R-:W-:-:S03]  /*12160*/  FMNMX.FTZ R0, R0, R10, !PT ;  /* 0x0000000a00007209 */ /* 0x004fc60007810000 */
[----:B------:R-:W-:Y:S01]  /*12170*/  STL [R1+0xac], R14 ;  /* 0x0000ac0e01007387 */ /* 0x000fe20000100800 */
[----:B------:R-:W-:Y:S02]  /*12180*/  F2FP.BF16.F32.PACK_AB R5, R15, R14 ;  /* 0x0000000e0f05723e */ /* 0x000fe400000010ff */
[----:B---3--:R-:W-:Y:S01]  /*12190*/  F2FP.BF16.F32.PACK_AB R6, R13, R65 ;  /* 0x000000410d06723e */ /* 0x008fe200000010ff */
[----:B------:R-:W-:Y:S01]  /*121a0*/  STL [R1+0xb4], R15 ;  /* 0x0000b40f01007387 */ /* 0x000fe20000100800 */
[----:B------:R-:W-:-:S03]  /*121b0*/  F2FP.BF16.F32.PACK_AB R7, R78, R12 ;  /* 0x0000000c4e07723e */ /* 0x000fc600000010ff */
[----:B------:R-:W1:Y:S04]  /*121c0*/  SHFL.BFLY PT, R10, R2, 0x1, 0x1f ;  /* 0x0c201f00020a7f89 */ /* 0x000e6800000e0000 */
[----:B------:R-:W-:Y:S04]  /*121d0*/  STL [R1+0xb0], R12 ;  /* 0x0000b00c01007387 */ /* 0x000fe80000100800 */
[----:B------:R-:W-:Y:S04]  /*121e0*/  LDSM.16.MT88.4 R16, [R244+0x8000] ;  /* 0x00800000f410783b */ /* 0x000fe80000004200 */
[----:B------:R-:W-:Y:S04]  /*121f0*/  LDSM.16.MT88.4 R12, [R60] ;  /* 0x000000003c0c783b */ /* 0x000fe80000004200 */
[----:B------:R-:W-:Y:S04]  /*12200*/  LDSM.16.MT88.4 R28, [R200] ;  /* 0x00000000c81c783b */ /* 0x000fe80000004200 */
[----:B------:R-:W2:Y:S01]  /*12210*/  SHFL.BFLY PT, R9, R0, 0x1, 0x1f ;  /* 0x0c201f0000097f89 */ /* 0x000ea200000e0000 */
[----:B-1----:R-:W-:-:S04]  /*12220*/  FMNMX.FTZ R202, R2, R10, !PT ;  /* 0x0000000a02ca7209 */ /* 0x002fc80007810000 */
[C---:B------:R-:W-:Y:S01]  /*12230*/  FSETP.NEU.FTZ.AND P1, PT, R202.reuse, -INF , PT ;  /* 0xff800000ca00780b */ /* 0x040fe20003f3d000 */
[----:B------:R-:W-:Y:S01]  /*12240*/  FMUL.FTZ R2, R202, UR7 ;  /* 0x00000007ca027c20 */ /* 0x000fe20008410000 */
[----:B------:R-:W-:Y:S01]  /*12250*/  F2FP.BF16.F32.PACK_AB R4, R66, R93 ;  /* 0x0000005d4204723e */ /* 0x000fe200000010ff */
[-C--:B-----5:R-:W-:Y:S01]  /*12260*/  FMUL.FTZ R136, R136, R46.reuse ;  /* 0x0000002e88887220 */ /* 0x0a0fe20000410000 */
[----:B------:R-:W-:Y:S01]  /*12270*/  FMUL.FTZ R137, R137, R46 ;  /* 0x0000002e89897220 */ /* 0x000fe20000410000 */
[-C--:B------:R-:W-:Y:S01]  /*12280*/  FMUL.FTZ R138, R138, R62.reuse ;  /* 0x0000003e8a8a7220 */ /* 0x080fe20000410000 */
[----:B------:R-:W-:Y:S01]  /*12290*/  FMUL.FTZ R139, R139, R62 ;  /* 0x0000003e8b8b7220 */ /* 0x000fe20000410000 */
[-C--:B------:R-:W-:Y:S01]  /*122a0*/  FMUL.FTZ R144, R144, R46.reuse ;  /* 0x0000002e90907220 */ /* 0x080fe20000410000 */
[-C--:B------:R-:W-:Y:S01]  /*122b0*/  FMUL.FTZ R145, R145, R46.reuse ;  /* 0x0000002e91917220 */ /* 0x080fe20000410000 */
[-C--:B------:R-:W-:Y:S01]  /*122c0*/  FMUL.FTZ R156, R156, R46.reuse ;  /* 0x0000002e9c9c7220 */ /* 0x080fe20000410000 */
[-C--:B------:R-:W-:Y:S01]  /*122d0*/  FMUL.FTZ R157, R157, R46.reuse ;  /* 0x0000002e9d9d7220 */ /* 0x080fe20000410000 */
[----:B------:R-:W-:Y:S01]  /*122e0*/  FMUL.FTZ R160, R160, R46 ;  /* 0x0000002ea0a07220 */ /* 0x000fe20000410000 */
[----:B------:R-:W-:Y:S01]  /*122f0*/  FMUL.FTZ R146, R146, R62 ;  /* 0x0000003e92927220 */ /* 0x000fe20000410000 */
[----:B--2---:R-:W-:-:S02]  /*12300*/  FMNMX.FTZ R201, R0, R9, !PT ;  /* 0x0000000900c97209 */ /* 0x004fc40007810000 */
[----:B------:R-:W-:Y:S01]  /*12310*/  FSEL R0, R202, RZ, P1 ;  /* 0x000000ffca007208 */ /* 0x000fe20000800000 */
[----:B------:R-:W-:Y:S01]  /*12320*/  FMUL.FTZ R147, R147, R62 ;  /* 0x0000003e93937220 */ /* 0x000fe20000410000 */
[----:B------:R-:W-:Y:S01]  /*12330*/  FMUL.FTZ R161, R161, R46 ;  /* 0x0000002ea1a17220 */ /* 0x000fe20000410000 */
[-C--:B------:R-:W-:Y:S01]  /*12340*/  FMUL.FTZ R158, R158, R62.reuse ;  /* 0x0000003e9e9e7220 */ /* 0x080fe20000410000 */
        /* <DEDUP_REMOVED lines=37> */
[----:B------:R3:W-:Y:S01]  /*125a0*/  STL [R1+0xd0], R202 ;  /* 0x0000d0ca01007387 */ /* 0x0007e20000100800 */
[----:B------:R-:W-:Y:S01]  /*125b0*/  FADD.FTZ R6, R71, -R6 ;  /* 0x8000000647067221 */ /* 0x000fe20000010000 */
[----:B-1----:R-:W-:Y:S01]  /*125c0*/  FFMA.FTZ R4, R207, UR7, -R2 ;  /* 0x00000007cf047c23 */ /* 0x002fe20008010802 */
[----:B--2---:R-:W-:-:S04]  /*125d0*/  FFMA.FTZ R5, R226, UR7, -R0 ;  /* 0x00000007e2057c23 */ /* 0x004fc80008010800 */
[----:B------:R1:W-:Y:S01]  /*125e0*/  MUFU.EX2 R92, R5 ;  /* 0x00000005005c7308 */ /* 0x0003e20000000800 */
[----:B------:R-:W-:Y:S01]  /*125f0*/  FFMA.FTZ R7, R204, UR7, -R2 ;  /* 0x00000007cc077c23 */ /* 0x000fe20008010802 */
[----:B------:R-:W-:Y:S02]  /*12600*/  FMUL.FTZ R6, R6, UR7 ;  /* 0x0000000706067c20 */ /* 0x000fe40008410000 */
[----:B---3--:R2:W-:Y:S01]  /*12610*/  MUFU.EX2 R202, R4 ;  /* 0x0000000400ca7308 */ /* 0x0085e20000000800 */
[----:B-1----:R-:W-:-:S04]  /*12620*/  FMUL.FTZ R5, R9, UR7 ;  /* 0x0000000709057c20 */ /* 0x002fc80008410000 */
[----:B------:R1:W3:Y:S01]  /*12630*/  MUFU.EX2 R45, R5 ;  /* 0x00000005002d7308 */ /* 0x0002e20000000800 */
[----:B--2---:R-:W-:-:S04]  /*12640*/  FFMA.FTZ R4, R219, UR7, -R0 ;  /* 0x00000007db047c23 */ /* 0x004fc80008010800 */
[----:B------:R2:W-:Y:S01]  /*12650*/  MUFU.EX2 R174, R4 ;  /* 0x0000000400ae7308 */ /* 0x0005e20000000800 */
[----:B-1----:R-:W-:-:S03]  /*12660*/  FFMA.FTZ R5, R216, UR7, -R0 ;  /* 0x00000007d8057c23 */ /* 0x002fc60008010800 */
[----:B------:R-:W-:Y:S01]  /*12670*/  MUFU.EX2 R203, R7 ;  /* 0x0000000700cb7308 */ /* 0x000fe20000000800 */
[----:B--2---:R-:W-:-:S03]  /*12680*/  FFMA.FTZ R4, R212, UR7, -R0 ;  /* 0x00000007d4047c23 */ /* 0x004fc60008010800 */
[----:B------:R-:W1:Y:S04]  /*12690*/  MUFU.EX2 R44, R6 ;  /* 0x00000006002c7308 */ /* 0x000e680000000800 */
[----:B------:R2:W-:Y:S04]  /*126a0*/  MUFU.EX2 R175, R5 ;  /* 0x0000000500af7308 */ /* 0x0005e80000000800 */
[----:B------:R4:W4:Y:S01]  /*126b0*/  MUFU.EX2 R222, R4 ;  /* 0x0000000400de7308 */ /* 0x0009220000000800 */
[--C-:B------:R-:W-:Y:S01]  /*126c0*/  FFMA.FTZ R9, R231, UR7, -R8.reuse ;  /* 0x00000007e7097c23 */ /* 0x100fe20008010808 */
[-C--:B---3--:R-:W-:Y:S01]  /*126d0*/  FMUL.FTZ R140, R140, R45.reuse ;  /* 0x0000002d8c8c7220 */ /* 0x088fe20000410000 */
[-C--:B------:R-:W-:Y:S01]  /*126e0*/  FMUL.FTZ R141, R141, R45.reuse ;  /* 0x0000002d8d8d7220 */ /* 0x080fe20000410000 */
[-C--:B------:R-:W-:Y:S01]  /*126f0*/  FMUL.FTZ R148, R148, R45.reuse ;  /* 0x0000002d94947220 */ /* 0x080fe20000410000 */
[-C--:B------:R-:W-:Y:S01]  /*12700*/  FMUL.FTZ R149, R149, R45.reuse ;  /* 0x0000002d95957220 */ /* 0x080fe20000410000 */
[-C--:B-1----:R-:W-:Y:S01]  /*12710*/  FMUL.FTZ R142, R142, R44.reuse ;  /* 0x0000002c8e8e7220 */ /* 0x082fe20000410000 */
[----:B------:R-:W-:Y:S01]  /*12720*/  FMUL.FTZ R143, R143, R44 ;  /* 0x0000002c8f8f7220 */ /* 0x000fe20000410000 */
        /* <DEDUP_REMOVED lines=23> */
[----:B------:R-:W-:Y:S01]  /*128a0*/  HMMA.16816.F32.BF16 R80, R4, R20, R140 ;  /* 0x000000140450723c */ /* 0x000fe2000004188c */
[----:B------:R-:W-:Y:S01]  /*128b0*/  FFMA.FTZ R10, R220, UR7, -R8 ;  /* 0x00000007dc0a7c23 */ /* 0x000fe20008010808 */
[----:B------:R-:W-:Y:S01]  /*128c0*/  MOV R142, R27 ;  /* 0x0000001b008e7202 */ /* 0x000fe20000000f00 */
[----:B------:R-:W-:Y:S01]  /*128d0*/  IMAD.MOV.U32 R141, RZ, RZ, R26 ;  /* 0x000000ffff8d7224 */ /* 0x000fe200078e001a */
[----:B------:R-:W-:-:S02]  /*128e0*/  MOV R140, R25 ;  /* 0x00000019008c7202 */ /* 0x000fc40000000f00 */
[----:B------:R-:W-:Y:S02]  /*128f0*/  MOV R231, R24 ;  /* 0x0000001800e77202 */ /* 0x000fe40000000f00 */
[----:B------:R-:W-:Y:S01]  /*12900*/  HMMA.16816.F32.BF16 R148, R4, R22, R148 ;  /* 0x000000160494723c */ /* 0x000fe20000041894 */
[----:B------:R-:W2:Y:S01]  /*12910*/  LDSM.16.MT88.4 R24, [R228+0x8800] ;  /* 0x00880000e418783b */ /* 0x000ea20000004200 */
[----:B-1----:R-:W-:-:S03]  /*12920*/  FFMA.FTZ R9, R218, UR7, -R8 ;  /* 0x00000007da097c23 */ /* 0x002fc60008010808 */
[----:B------:R-:W1:Y:S01]  /*12930*/  LDSM.16.MT88.4 R20, [R244+0x8800] ;  /* 0x00880000f414783b */ /* 0x000e620000004200 */
[----:B------:R3:W-:Y:S02]  /*12940*/  MUFU.EX2 R161, R9 ;  /* 0x0000000900a17308 */ /* 0x0007e40000000800 */
[C---:B------:R-:W-:Y:S02]  /*12950*/  HMMA.16816.F32.BF16 R152, R4.reuse, R16, R152 ;  /* 0x000000100498723c */ /* 0x040fe40000041898 */
[----:B------:R4:W2:Y:S06]  /*12960*/  MUFU.EX2 R69, R10 ;  /* 0x0000000a00457308 */ /* 0x0008ac0000000800 */
[----:B------:R-:W-:Y:S01]  /*12970*/  HMMA.16816.F32.BF16 R164, R4, R18, R164 ;  /* 0x0000001204a4723c */ /* 0x000fe200000418a4 */
[----:B------:R-:W-:Y:S01]  /*12980*/  LDSM.16.MT88.4 R16, [R200+0x800] ;  /* 0x00080000c810783b */ /* 0x000fe20000004200 */
[----:B---3--:R-:W-:-:S06]  /*12990*/  FFMA.FTZ R9, R221, UR7, -R3 ;  /* 0x00000007dd097c23 */ /* 0x008fcc0008010803 */
[----:B------:R-:W-:Y:S01]  /*129a0*/  HMMA.16816.F32.BF16 R168, R4, R12, R168 ;  /* 0x0000000c04a8723c */ /* 0x000fe200000418a8 */
[----:B------:R3:W-:Y:S01]  /*129b0*/  MUFU.EX2 R207, R9 ;  /* 0x0000000900cf7308 */ /* 0x0007e20000000800 */
[----:B----4-:R-:W-:-:S06]  /*129c0*/  FFMA.FTZ R10, R214, UR7, -R8 ;  /* 0x00000007d60a7c23 */ /* 0x010fcc0008010808 */
[----:B------:R-:W-:Y:S01]  /*129d0*/  HMMA.16816.F32.BF16 R180, R4, R14, R180 ;  /* 0x0000000e04b4723c */ /* 0x000fe200000418b4 */
[----:B------:R-:W4:Y:S01]  /*129e0*/  LDSM.16.MT88.4 R12, [R60+0x800] ;  /* 0x000800003c0c783b */ /* 0x000f220000004200 */
[----:B------:R2:W-:Y:S01]  /*129f0*/  MUFU.EX2 R162, R10 ;  /* 0x0000000a00a27308 */ /* 0x0005e20000000800 */
[--C-:B---3--:R-:W-:Y:S01]  /*12a00*/  FFMA.FTZ R9, R211, UR7, -R3.reuse ;  /* 0x00000007d3097c23 */ /* 0x108fe20008010803 */
[-C--:B------:R-:W-:Y:S01]  /*12a10*/  FMUL.FTZ R184, R184, R45.reuse ;  /* 0x0000002db8b87220 */ /* 0x080fe20000410000 */
[-C--:B------:R-:W-:Y:S01]  /*12a20*/  FMUL.FTZ R185, R185, R45.reuse ;  /* 0x0000002db9b97220 */ /* 0x080fe20000410000 */
[-C--:B------:R-:W-:Y:S01]  /*12a30*/  FMUL.FTZ R186, R186, R44.reuse ;  /* 0x0000002cbaba7220 */ /* 0x080fe20000410000 */
[----:B------:R3:W-:Y:S01]  /*12a40*/  MUFU.EX2 R163, R9 ;  /* 0x0000000900a37308 */ /* 0x0007e20000000800 */
[-C--:B------:R-:W-:Y:S01]  /*12a50*/  FMUL.FTZ R187, R187, R44.reuse ;  /* 0x0000002cbbbb7220 */ /* 0x080fe20000410000 */
[-C--:B------:R-:W-:Y:S01]  /*12a60*/  FMUL.FTZ R196, R196, R45.reuse ;  /* 0x0000002dc4c47220 */ /* 0x080fe20000410000 */
[----:B------:R-:W-:Y:S01]  /*12a70*/  FMUL.FTZ R197, R197, R45 ;  /* 0x0000002dc5c57220 */ /* 0x000fe20000410000 */
[-C--:B------:R-:W-:Y:S01]  /*12a80*/  FMUL.FTZ R198, R198, R44.reuse ;  /* 0x0000002cc6c67220 */ /* 0x080fe20000410000 */
[----:B--2---:R-:W-:Y:S01]  /*12a90*/  FFMA.FTZ R10, R215, UR7, -R3 ;  /* 0x00000007d70a7c23 */ /* 0x004fe20008010803 */
[----:B------:R-:W-:Y:S01]  /*12aa0*/  FMUL.FTZ R199, R199, R44 ;  /* 0x0000002cc7c77220 */ /* 0x000fe20000410000 */
[----:B------:R-:W-:-:S02]  /*12ab0*/  MOV R226, R11 ;  /* 0x0000000b00e27202 */ /* 0x000fc40000000f00 */
[----:B------:R2:W-:Y:S01]  /*12ac0*/  MUFU.EX2 R232, R10 ;  /* 0x0000000a00e87308 */ /* 0x0005e20000000800 */
[--C-:B---3--:R-:W-:Y:S01]  /*12ad0*/  FFMA.FTZ R9, R132, UR7, -R2.reuse ;  /* 0x0000000784097c23 */ /* 0x108fe20008010802 */
[----:B------:R-:W-:Y:S03]  /*12ae0*/  HMMA.16816.F32.BF16 R184, R4, R28, R184 ;  /* 0x0000001c04b8723c */ /* 0x000fe600000418b8 */
[----:B------:R3:W-:Y:S01]  /*12af0*/  MUFU.EX2 R179, R9 ;  /* 0x0000000900b37308 */ /* 0x0007e20000000800 */
[----:B------:R-:W-:Y:S01]  /*12b00*/  FFMA.FTZ R11, R217, UR7, -R3 ;  /* 0x00000007d90b7c23 */ /* 0x000fe20008010803 */
[----:B--2---:R-:W-:-:S03]  /*12b10*/  FFMA.FTZ R10, R129, UR7, -R2 ;  /* 0x00000007810a7c23 */ /* 0x004fc60008010802 */
[----:B------:R-:W-:Y:S01]  /*12b20*/  HMMA.16816.F32.BF16 R28, R4, R30, R196 ;  /* 0x0000001e041c723c */ /* 0x000fe200000418c4 */
[----:B------:R2:W1:Y:S01]  /*12b30*/  MUFU.EX2 R212, R11 ;  /* 0x0000000b00d47308 */ /* 0x0004620000000800 */
[----:B---3--:R-:W-:-:S03]  /*12b40*/  FFMA.FTZ R9, R127, UR7, -R2 ;  /* 0x000000077f097c23 */ /* 0x008fc60008010802 */
[----:B------:R3:W4:Y:S04]  /*12b50*/  MUFU.EX2 R197, R10 ;  /* 0x0000000a00c57308 */ /* 0x0007280000000800 */
[----:B------:R1:W-:Y:S01]  /*12b60*/  MUFU.EX2 R204, R9 ;  /* 0x0000000900cc7308 */ /* 0x0003e20000000800 */
[----:B--2---:R-:W-:Y:S01]  /*12b70*/  FFMA.FTZ R11, R205, UR7, -R0 ;  /* 0x00000007cd0b7c23 */ /* 0x004fe20008010800 */
[----:B---3--:R-:W-:Y:S01]  /*12b80*/  FFMA.FTZ R10, R123, UR7, -R2 ;  /* 0x000000077b0a7c23 */ /* 0x008fe20008010802 */
[----:B-1----:R-:W-:-:S03]  /*12b90*/  FFMA.FTZ R9, R209, UR7, -R0 ;  /* 0x00000007d1097c23 */ /* 0x002fc60008010800 */
[----:B------:R1:W-:Y:S04]  /*12ba0*/  MUFU.EX2 R230, R10 ;  /* 0x0000000a00e67308 */ /* 0x0003e80000000800 */
[----:B------:R2:W-:Y:S01]  /*12bb0*/  MUFU.EX2 R173, R9 ;  /* 0x0000000900ad7308 */ /* 0x0005e20000000800 */
[----:B------:R-:W-:-:S03]  /*12bc0*/  MOV R214, R69 ;  /* 0x0000004500d67202 */ /* 0x000fc60000000f00 */
[----:B------:R-:W3:Y:S01]  /*12bd0*/  MUFU.EX2 R199, R11 ;  /* 0x0000000b00c77308 */ /* 0x000ee20000000800 */
[--C-:B-1----:R-:W-:Y:S01]  /*12be0*/  FFMA.FTZ R10, R135, UR7, -R0.reuse ;  /* 0x00000007870a7c23 */ /* 0x102fe20008010800 */
[----:B--2---:R-:W-:-:S03]  /*12bf0*/  FFMA.FTZ R9, R131, UR7, -R0 ;  /* 0x0000000783097c23 */ /* 0x004fc60008010800 */
[----:B------:R-:W-:Y:S04]  /*12c00*/  MUFU.EX2 R239, R10 ;  /* 0x0000000a00ef7308 */ /* 0x000fe80000000800 */
[----:B------:R1:W2:Y:S01]  /*12c10*/  MUFU.EX2 R234, R9 ;  /* 0x0000000900ea7308 */ /* 0x0002a20000000800 */
[----:B------:R-:W-:Y:S02]  /*12c20*/  F2FP.BF16.F32.PACK_AB R4, R214, R213 ;  /* 0x000000d5d604723e */ /* 0x000fe400000010ff */
[----:B------:R-:W-:Y:S02]  /*12c30*/  F2FP.BF16.F32.PACK_AB R5, R212, R207 ;  /* 0x000000cfd405723e */ /* 0x000fe400000010ff */
[----:B------:R-:W-:Y:S02]  /*12c40*/  F2FP.BF16.F32.PACK_AB R6, R162, R161 ;  /* 0x000000a1a206723e */ /* 0x000fe400000010ff */
[----:B------:R-:W-:-:S02]  /*12c50*/  F2FP.BF16.F32.PACK_AB R7, R163, R232 ;  /* 0x000000e8a307723e */ /* 0x000fc400000010ff */
[----:B------:R-:W-:Y:S02]  /*12c60*/  MOV R157, R74 ;  /* 0x0000004a009d7202 */ /* 0x000fe40000000f00 */
[----:B------:R-:W-:Y:S02]  /*12c70*/  MOV R177, R73 ;  /* 0x0000004900b17202 */ /* 0x000fe40000000f00 */
[----:B------:R-:W-:Y:S01]  /*12c80*/  MOV R178, R68 ;  /* 0x0000004400b27202 */ /* 0x000fe20000000f00 */
[----:B-1----:R-:W-:Y:S01]  /*12c90*/  FFMA.FTZ R9, R208, UR7, -R8 ;  /* 0x00000007d0097c23 */ /* 0x002fe20008010808 */
[----:B------:R-:W-:Y:S01]  /*12ca0*/  MOV R145, R75 ;  /* 0x0000004b00917202 */ /* 0x000fe20000000f00 */
[C---:B------:R-:W-:Y:S02]  /*12cb0*/  HMMA.16816.F32.BF16 R36, R4.reuse, R24, R36 ;  /* 0x000000180424723c */ /* 0x040fe40000041824 */
[----:B------:R1:W-:Y:S06]  /*12cc0*/  MUFU.EX2 R220, R9 ;  /* 0x0000000900dc7308 */ /* 0x0003ec0000000800 */
[----:B------:R-:W-:Y:S01]  /*12cd0*/  HMMA.16816.F32.BF16 R52, R4, R26, R52 ;  /* 0x0000001a0434723c */ /* 0x000fe20000041834 */
[----:B------:R-:W-:-:S07]  /*12ce0*/  MOV R159, R78 ;  /* 0x0000004e009f7202 */ /* 0x000fce0000000f00 */
[----:B------:R-:W-:Y:S01]  /*12cf0*/  HMMA.16816.F32.BF16 R48, R4, R20, R48 ;  /* 0x000000140430723c */ /* 0x000fe20000041830 */
[----:B-1----:R-:W-:-:S07]  /*12d00*/  FFMA.FTZ R9, R130, UR7, -R8 ;  /* 0x0000000782097c23 */ /* 0x002fce0008010808 */
[----:B------:R-:W-:Y:S01]  /*12d10*/  HMMA.16816.F32.BF16 R40, R4, R22, R40 ;  /* 0x000000160428723c */ /* 0x000fe20000041828 */
[----:B------:R-:W-:-:S07]  /*12d20*/  MOV R158, R76 ;  /* 0x0000004c009e7202 */ /* 0x000fce0000000f00 */
[----:B----4-:R-:W-:Y:S01]  /*12d30*/  HMMA.16816.F32.BF16 R32, R4, R12, R32 ;  /* 0x0000000c0420723c */ /* 0x010fe20000041820 */
[----:B------:R-:W-:-:S07]  /*12d40*/  MOV R143, R79 ;  /* 0x0000004f008f7202 */ /* 0x000fce0000000f00 */
[----:B------:R-:W-:Y:S01]  /*12d50*/  HMMA.16816.F32.BF16 R56, R4, R14, R56 ;  /* 0x0000000e0438723c */ /* 0x000fe20000041838 */
[----:B------:R-:W-:-:S07]  /*12d60*/  MOV R156, R77 ;  /* 0x0000004d009c7202 */ /* 0x000fce0000000f00 */
[C---:B------:R-:W-:Y:S01]  /*12d70*/  HMMA.16816.F32.BF16 R72, R4.reuse, R16, R188 ;  /* 0x000000100448723c */ /* 0x040fe200000418bc */
[----:B------:R1:W-:Y:S07]  /*12d80*/  MUFU.EX2 R208, R9 ;  /* 0x0000000900d07308 */ /* 0x0003ee0000000800 */
[----:B------:R-:W-:Y:S01]  /*12d90*/  HMMA.16816.F32.BF16 R68, R4, R18, R192 ;  /* 0x000000120444723c */ /* 0x000fe200000418c0 */
[----:B------:R-:W-:Y:S02]  /*12da0*/  F2FP.BF16.F32.PACK_AB R4, R197, R179 ;  /* 0x000000b3c504723e */ /* 0x000fe400000010ff */
[----:B---3--:R-:W-:-:S02]  /*12db0*/  F2FP.BF16.F32.PACK_AB R5, R199, R173 ;  /* 0x000000adc705723e */ /* 0x008fc400000010ff */
[----:B------:R-:W-:Y:S02]  /*12dc0*/  F2FP.BF16.F32.PACK_AB R6, R230, R204 ;  /* 0x000000cce606723e */ /* 0x000fe400000010ff */
[----:B--2---:R-:W-:Y:S01]  /*12dd0*/  F2FP.BF16.F32.PACK_AB R7, R234, R239 ;  /* 0x000000efea07723e */ /* 0x004fe200000010ff */
[----:B------:R-:W-:Y:S01]  /*12de0*/  FFMA.FTZ R10, R134, UR7, -R8 ;  /* 0x00000007860a7c23 */ /* 0x000fe20008010808 */
[----:B-1----:R-:W-:-:S05]  /*12df0*/  FFMA.FTZ R9, R206, UR7, -R3 ;  /* 0x00000007ce097c23 */ /* 0x002fca0008010803 */
[C---:B------:R-:W-:Y:S01]  /*12e00*/  HMMA.16816.F32.BF16 R80, R4.reuse, R24, R80 ;  /* 0x000000180450723c */ /* 0x040fe20000041850 */
[----:B------:R1:W2:Y:S07]  /*12e10*/  MUFU.EX2 R219, R10 ;  /* 0x0000000a00db7308 */ /* 0x0002ae0000000800 */
[C---:B------:R-:W-:Y:S01]  /*12e20*/  HMMA.16816.F32.BF16 R76, R4.reuse, R26, R148 ;  /* 0x0000001a044c723c */ /* 0x040fe20000041894 */
[----:B------:R-:W3:Y:S01]  /*12e30*/  LDSM.16.MT88.4 R24, [R228+0x9000] ;  /* 0x00900000e418783b */ /* 0x000ee20000004200 */
[----:B------:R4:W-:Y:S01]  /*12e40*/  MUFU.EX2 R221, R9 ;  /* 0x0000000900dd7308 */ /* 0x0009e20000000800 */
[----:B------:R-:W-:Y:S01]  /*12e50*/  FFMA.FTZ R11, R133, UR7, -R3 ;  /* 0x00000007850b7c23 */ /* 0x000fe20008010803 */
[----:B------:R-:W-:Y:S01]  /*12e60*/  MOV R176, R114 ;  /* 0x0000007200b07202 */ /* 0x000fe20000000f00 */
[----:B------:R-:W3:Y:S03]  /*12e70*/  LDL.LU R150, [R1+0x90] ;  /* 0x0000900001967983 */ /* 0x000ee60000300800 */
[----:B------:R-:W-:Y:S01]  /*12e80*/  HMMA.16816.F32.BF16 R168, R4, R12, R168 ;  /* 0x0000000c04a8723c */ /* 0x000fe200000418a8 */
[----:B-1----:R-:W-:-:S07]  /*12e90*/  FFMA.FTZ R10, R125, UR7, -R8 ;  /* 0x000000077d0a7c23 */ /* 0x002fce0008010808 */
[----:B------:R-:W-:Y:S01]  /*12ea0*/  HMMA.16816.F32.BF16 R180, R4, R14, R180 ;  /* 0x0000000e04b4723c */ /* 0x000fe200000418b4 */
[----:B------:R-:W1:Y:S01]  /*12eb0*/  LDSM.16.MT88.4 R12, [R60+0x1000] ;  /* 0x001000003c0c783b */ /* 0x000e620000004200 */
[----:B----4-:R-:W-:-:S06]  /*12ec0*/  FFMA.FTZ R9, R124, UR7, -R3 ;  /* 0x000000077c097c23 */ /* 0x010fcc0008010803 */
[C---:B------:R-:W-:Y:S08]  /*12ed0*/  HMMA.16816.F32.BF16 R152, R4.reuse, R20, R152 ;  /* 0x000000140498723c */ /* 0x040ff00000041898 */
[C---:B------:R-:W-:Y:S01]  /*12ee0*/  HMMA.16816.F32.BF16 R164, R4.reuse, R22, R164 ;  /* 0x0000001604a4723c */ /* 0x040fe200000418a4 */
[----:B------:R-:W4:Y:S07]  /*12ef0*/  LDSM.16.MT88.4 R20, [R244+0x9000] ;  /* 0x00900000f414783b */ /* 0x000f2e0000004200 */
[C---:B------:R-:W-:Y:S08]  /*12f00*/  HMMA.16816.F32.BF16 R184, R4.reuse, R16, R184 ;  /* 0x0000001004b8723c */ /* 0x040ff000000418b8 */
[----:B------:R-:W-:Y:S01]  /*12f10*/  HMMA.16816.F32.BF16 R28, R4, R18, R28 ;  /* 0x00000012041c723c */ /* 0x000fe2000004181c */
[----:B------:R-:W4:Y:S01]  /*12f20*/  LDSM.16.MT88.4 R16, [R200+0x1000] ;  /* 0x00100000c810783b */ /* 0x000f220000004200 */
[----:B------:R2:W-:Y:S01]  /*12f30*/  MUFU.EX2 R215, R10 ;  /* 0x0000000a00d77308 */ /* 0x0005e20000000800 */
[----:B------:R-:W-:-:S02]  /*12f40*/  MOV R147, R66 ;  /* 0x0000004200937202 */ /* 0x000fc40000000f00 */
[----:B------:R-:W-:Y:S01]  /*12f50*/  MOV R146, R65 ;  /* 0x0000004100927202 */ /* 0x000fe20000000f00 */
[----:B------:R1:W-:Y:S01]  /*12f60*/  MUFU.EX2 R210, R9 ;  /* 0x0000000900d27308 */ /* 0x0003e20000000800 */
[----:B------:R-:W-:Y:S01]  /*12f70*/  MOV R217, R64 ;  /* 0x0000004000d97202 */ /* 0x000fe20000000f00 */
[----:B------:R-:W4:Y:S01]  /*12f80*/  LDL.LU R151, [R1+0x8c] ;  /* 0x00008c0001977983 */ /* 0x000f220000300800 */
[----:B--2---:R-:W-:Y:S01]  /*12f90*/  FFMA.FTZ R10, R128, UR7, -R3 ;  /* 0x00000007800a7c23 */ /* 0x004fe20008010803 */
[----:B-1----:R-:W-:-:S03]  /*12fa0*/  FFMA.FTZ R9, R119, UR7, -R2 ;  /* 0x0000000777097c23 */ /* 0x002fc60008010802 */
[----:B------:R1:W-:Y:S04]  /*12fb0*/  MUFU.EX2 R205, R10 ;  /* 0x0000000a00cd7308 */ /* 0x0003e80000000800 */
[----:B------:R2:W-:Y:S04]  /*12fc0*/  MUFU.EX2 R198, R9 ;  /* 0x0000000900c67308 */ /* 0x0005e80000000800 */
[----:B------:R2:W2:Y:S01]  /*12fd0*/  MUFU.EX2 R218, R11 ;  /* 0x0000000b00da7308 */ /* 0x0004a20000000800 */
[--C-:B-1----:R-:W-:Y:S01]  /*12fe0*/  FFMA.FTZ R10, R115, UR7, -R2.reuse ;  /* 0x00000007730a7c23 */ /* 0x102fe20008010802 */
[----:B--2---:R-:W-:-:S03]  /*12ff0*/  FFMA.FTZ R9, R111, UR7, -R2 ;  /* 0x000000076f097c23 */ /* 0x004fc60008010802 */
[----:B------:R1:W2:Y:S04]  /*13000*/  MUFU.EX2 R149, R10 ;  /* 0x0000000a00957308 */ /* 0x0002a80000000800 */
[----:B------:R2:W-:Y:S01]  /*13010*/  MUFU.EX2 R216, R9 ;  /* 0x0000000900d87308 */ /* 0x0005e20000000800 */
[----:B------:R-:W-:Y:S01]  /*13020*/  FFMA.FTZ R11, R122, UR7, -R0 ;  /* 0x000000077a0b7c23 */ /* 0x000fe20008010800 */
[----:B-1----:R-:W-:Y:S01]  /*13030*/  FFMA.FTZ R10, R241, UR7, -R2 ;  /* 0x00000007f10a7c23 */ /* 0x002fe20008010802 */
[----:B--2---:R-:W-:-:S03]  /*13040*/  FFMA.FTZ R9, R126, UR7, -R0 ;  /* 0x000000077e097c23 */ /* 0x004fc60008010800 */
[----:B------:R1:W-:Y:S04]  /*13050*/  MUFU.EX2 R209, R10 ;  /* 0x0000000a00d17308 */ /* 0x0003e80000000800 */
[----:B------:R2:W-:Y:S04]  /*13060*/  MUFU.EX2 R196, R9 ;  /* 0x0000000900c47308 */ /* 0x0005e80000000800 */
[----:B------:R-:W4:Y:S01]  /*13070*/  MUFU.EX2 R148, R11 ;  /* 0x0000000b00947308 */ /* 0x000f220000000800 */
[--C-:B-1----:R-:W-:Y:S01]  /*13080*/  FFMA.FTZ R10, R117, UR7, -R0.reuse ;  /* 0x00000007750a7c23 */ /* 0x102fe20008010800 */
[----:B--2---:R-:W-:-:S03]  /*13090*/  FFMA.FTZ R9, R67, UR7, -R0 ;  /* 0x0000000743097c23 */ /* 0x004fc60008010800 */
[----:B------:R-:W-:Y:S04]  /*130a0*/  MUFU.EX2 R206, R10 ;  /* 0x0000000a00ce7308 */ /* 0x000fe80000000800 */
[----:B------:R-:W1:Y:S01]  /*130b0*/  MUFU.EX2 R211, R9 ;  /* 0x0000000900d37308 */ /* 0x000e620000000800 */
[----:B------:R-:W-:Y:S02]  /*130c0*/  F2FP.BF16.F32.PACK_AB R4, R219, R220 ;  /* 0x000000dcdb04723e */ /* 0x000fe400000010ff */
[----:B------:R-:W-:Y:S02]  /*130d0*/  F2FP.BF16.F32.PACK_AB R5, R218, R221 ;  /* 0x000000ddda05723e */ /* 0x000fe400000010ff */
[----:B------:R-:W-:Y:S02]  /*130e0*/  F2FP.BF16.F32.PACK_AB R6, R215, R208 ;  /* 0x000000d0d706723e */ /* 0x000fe400000010ff */
[----:B------:R-:W-:-:S02]  /*130f0*/  F2FP.BF16.F32.PACK_AB R7, R210, R205 ;  /* 0x000000cdd207723e */ /* 0x000fc400000010ff */
[----:B------:R-:W-:Y:S02]  /*13100*/  MOV R144, R91 ;  /* 0x0000005b00907202 */ /* 0x000fe40000000f00 */
[----:B------:R-:W-:Y:S02]  /*13110*/  MOV R189, R107 ;  /* 0x0000006b00bd7202 */ /* 0x000fe40000000f00 */
[----:B------:R-:W-:Y:S01]  /*13120*/  MOV R188, R105 ;  /* 0x0000006900bc7202 */ /* 0x000fe20000000f00 */
[C---:B---3--:R-:W-:Y:S08]  /*13130*/  HMMA.16816.F32.BF16 R112, R4.reuse, R26, R52 ;  /* 0x0000001a0470723c */ /* 0x048ff00000041834 */
[C---:B------:R-:W-:Y:S08]  /*13140*/  HMMA.16816.F32.BF16 R64, R4.reuse, R12, R32 ;  /* 0x0000000c0440723c */ /* 0x040ff00000041820 */
[C---:B------:R-:W-:Y:S08]  /*13150*/  HMMA.16816.F32.BF16 R104, R4.reuse, R24, R36 ;  /* 0x000000180468723c */ /* 0x040ff00000041824 */
[C---:B----4-:R-:W-:Y:S08]  /*13160*/  HMMA.16816.F32.BF16 R88, R4.reuse, R20, R48 ;  /* 0x000000140458723c */ /* 0x050ff00000041830 */
        /* <DEDUP_REMOVED lines=39> */
[----:B--2---:R-:W-:-:S07]  /*133e0*/  F2FP.BF16.F32.PACK_AB R7, R194, R190 ;  /* 0x000000bec207723e */ /* 0x004fce00000010ff */
        /* <DEDUP_REMOVED lines=8> */
[----:B------:R-:W-:-:S04]  /*13470*/  FFMA.FTZ R4, R188, UR7, -R2 ;  /* 0x00000007bc047c23 */ /* 0x000fc80008010802 */
[----:B------:R1:W-:Y:S02]  /*13480*/  MUFU.EX2 R186, R4 ;  /* 0x0000000400ba7308 */ /* 0x0003e40000000800 */
[--C-:B-1----:R-:W-:Y:S02]  /*13490*/  FFMA.FTZ R4, R217, UR7, -R2.reuse ;  /* 0x00000007d9047c23 */ /* 0x102fe40008010802 */
[----:B------:R-:W2:Y:S01]  /*134a0*/  LDL.LU R217, [R1+0x94] ;  /* 0x0000940001d97983 */ /* 0x000ea20000300800 */
[----:B------:R-:W-:Y:S01]  /*134b0*/  FFMA.FTZ R5, R189, UR7, -R2 ;  /* 0x00000007bd057c23 */ /* 0x000fe20008010802 */
[----:B------:R1:W-:Y:S04]  /*134c0*/  MUFU.EX2 R188, R4 ;  /* 0x0000000400bc7308 */ /* 0x0003e80000000800 */
[----:B------:R3:W-:Y:S01]  /*134d0*/  MUFU.EX2 R7, R5 ;  /* 0x0000000500077308 */ /* 0x0007e20000000800 */
[--C-:B------:R-:W-:Y:S01]  /*134e0*/  FFMA.FTZ R6, R99, UR7, -R0.reuse ;  /* 0x0000000763067c23 */ /* 0x100fe20008010800 */
[----:B-1----:R-:W-:Y:S01]  /*134f0*/  FFMA.FTZ R4, R110, UR7, -R0 ;  /* 0x000000076e047c23 */ /* 0x002fe20008010800 */
[----:B---3--:R-:W-:-:S03]  /*13500*/  FFMA.FTZ R5, R102, UR7, -R2 ;  /* 0x0000000766057c23 */ /* 0x008fc60008010802 */
[----:B------:R1:W-:Y:S04]  /*13510*/  MUFU.EX2 R185, R4 ;  /* 0x0000000400b97308 */ /* 0x0003e80000000800 */
[----:B------:R3:W4:Y:S04]  /*13520*/  MUFU.EX2 R192, R5 ;  /* 0x0000000500c07308 */ /* 0x0007280000000800 */
[----:B------:R4:W4:Y:S01]  /*13530*/  MUFU.EX2 R181, R6 ;  /* 0x0000000600b57308 */ /* 0x0009220000000800 */
[--C-:B-1----:R-:W-:Y:S01]  /*13540*/  FFMA.FTZ R4, R100, UR7, -R0.reuse ;  /* 0x0000000764047c23 */ /* 0x102fe20008010800 */
[----:B---3--:R-:W-:-:S03]  /*13550*/  FFMA.FTZ R5, R97, UR7, -R0 ;  /* 0x0000000761057c23 */ /* 0x008fc60008010800 */
[----:B------:R-:W-:Y:S04]  /*13560*/  MUFU.EX2 R193, R4 ;  /* 0x0000000400c17308 */ /* 0x000fe80000000800 */
[----:B------:R1:W3:Y:S01]  /*13570*/  MUFU.EX2 R189, R5 ;  /* 0x0000000500bd7308 */ /* 0x0002e20000000800 */
[----:B------:R-:W-:Y:S01]  /*13580*/  FFMA.FTZ R61, R150, R45, R61 ;  /* 0x0000002d963d7223 */ /* 0x000fe2000001003d */
[----:B------:R-:W-:Y:S01]  /*13590*/  FFMA.FTZ R150, R151, R44, R92 ;  /* 0x0000002c97967223 */ /* 0x000fe2000001005c */
[----:B----4-:R-:W-:Y:S01]  /*135a0*/  F2FP.BF16.F32.PACK_AB R6, R192, R188 ;  /* 0x000000bcc006723e */ /* 0x010fe200000010ff */
[--C-:B------:R-:W-:Y:S01]  /*135b0*/  FFMA.FTZ R9, R225, UR7, -R8.reuse ;  /* 0x00000007e1097c23 */ /* 0x100fe20008010808 */
[----:B------:R-:W-:Y:S01]  /*135c0*/  FFMA.FTZ R10, R223, UR7, -R8 ;  /* 0x00000007df0a7c23 */ /* 0x000fe20008010808 */
[----:B------:R-:W-:-:S02]  /*135d0*/  MOV R153, R141 ;  /* 0x0000008d00997202 */ /* 0x000fc40000000f00 */
[----:B------:R-:W-:Y:S02]  /*135e0*/  MOV R154, R140 ;  /* 0x0000008c009a7202 */ /* 0x000fe40000000f00 */
[----:B------:R-:W-:Y:S02]  /*135f0*/  MOV R152, R142 ;  /* 0x0000008e00987202 */ /* 0x000fe40000000f00 */
[----:B-1----:R-:W-:Y:S02]  /*13600*/  F2FP.BF16.F32.PACK_AB R5, R181, R185 ;  /* 0x000000b9b505723e */ /* 0x002fe400000010ff */
[----:B------:R-:W-:Y:S01]  /*13610*/  MOV R141, R176 ;  /* 0x000000b0008d7202 */ /* 0x000fe20000000f00 */
[----:B------:R-:W-:Y:S01]  /*13620*/  IMAD.MOV.U32 R176, RZ, RZ, R157 ;  /* 0x000000ffffb07224 */ /* 0x000fe200078e009d */
[----:B------:R-:W-:Y:S01]  /*13630*/  MOV R155, R231 ;  /* 0x000000e7009b7202 */ /* 0x000fe20000000f00 */
[----:B------:R1:W-:Y:S01]  /*13640*/  MUFU.EX2 R32, R9 ;  /* 0x0000000900207308 */ /* 0x0003e20000000800 */
[----:B------:R-:W-:-:S02]  /*13650*/  MOV R142, R143 ;  /* 0x0000008f008e7202 */ /* 0x000fc40000000f00 */
[----:B------:R-:W-:Y:S01]  /*13660*/  MOV R140, R158 ;  /* 0x0000009e008c7202 */ /* 0x000fe20000000f00 */
[----:B------:R4:W-:Y:S01]  /*13670*/  MUFU.EX2 R231, R10 ;  /* 0x0000000a00e77308 */ /* 0x0009e20000000800 */
[----:B------:R-:W-:Y:S02]  /*13680*/  MOV R143, R103 ;  /* 0x00000067008f7202 */ /* 0x000fe40000000f00 */
[----:B------:R-:W-:Y:S02]  /*13690*/  MOV R11, R101 ;  /* 0x00000065000b7202 */ /* 0x000fe40000000f00 */
[----:B------:R-:W-:Y:S02]  /*136a0*/  MOV R158, R96 ;  /* 0x00000060009e7202 */ /* 0x000fe40000000f00 */
[----:B------:R-:W-:Y:S01]  /*136b0*/  MOV R157, R95 ;  /* 0x0000005f009d7202 */ /* 0x000fe20000000f00 */
[----:B------:R-:W-:Y:S01]  /*136c0*/  FFMA.FTZ R170, R176, UR7, -R2 ;  /* 0x00000007b0aa7c23 */ /* 0x000fe20008010802 */
[----:B-1----:R-:W-:Y:S01]  /*136d0*/  FFMA.FTZ R9, R224, UR7, -R8 ;  /* 0x00000007e0097c23 */ /* 0x002fe20008010808 */
[----:B------:R-:W-:Y:S01]  /*136e0*/  FFMA.FTZ R176, R177, UR7, -R2 ;  /* 0x00000007b1b07c23 */ /* 0x000fe20008010802 */
[----:B----4-:R-:W-:-:S02]  /*136f0*/  FFMA.FTZ R10, R227, UR7, -R8 ;  /* 0x00000007e30a7c23 */ /* 0x010fc40008010808 */
[----:B------:R1:W-:Y:S01]  /*13700*/  MUFU.EX2 R241, R9 ;  /* 0x0000000900f17308 */ /* 0x0003e20000000800 */
[--C-:B------:R-:W-:Y:S01]  /*13710*/  FFMA.FTZ R145, R145, UR7, -R2.reuse ;  /* 0x0000000791917c23 */ /* 0x100fe20008010802 */
[--C-:B------:R-:W-:Y:S01]  /*13720*/  FFMA.FTZ R144, R144, UR7, -R2.reuse ;  /* 0x0000000790907c23 */ /* 0x100fe20008010802 */
[--C-:B------:R-:W-:Y:S01]  /*13730*/  FFMA.FTZ R143, R143, UR7, -R2.reuse ;  /* 0x000000078f8f7c23 */ /* 0x100fe20008010802 */
[----:B------:R4:W3:Y:S01]  /*13740*/  MUFU.EX2 R33, R10 ;  /* 0x0000000a00217308 */ /* 0x0008e20000000800 */
[--C-:B------:R-:W-:Y:S01]  /*13750*/  FFMA.FTZ R158, R158, UR7, -R2.reuse ;  /* 0x000000079e9e7c23 */ /* 0x100fe20008010802 */
[--C-:B------:R-:W-:Y:S01]  /*13760*/  FFMA.FTZ R157, R157, UR7, -R2.reuse ;  /* 0x000000079d9d7c23 */ /* 0x100fe20008010802 */
[--C-:B------:R-:W-:Y:S01]  /*13770*/  FFMA.FTZ R178, R178, UR7, -R2.reuse ;  /* 0x00000007b2b27c23 */ /* 0x100fe20008010802 */
[----:B------:R-:W-:Y:S02]  /*13780*/  FFMA.FTZ R177, R252, UR7, -R2 ;  /* 0x00000007fcb17c23 */ /* 0x000fe40008010802 */
[----:B------:R-:W3:Y:S01]  /*13790*/  LDL.LU R252, [R1+0x108] ;  /* 0x0001080001fc7983 */ /* 0x000ee20000300800 */
[----:B------:R-:W-:Y:S01]  /*137a0*/  MOV R167, R140 ;  /* 0x0000008c00a77202 */ /* 0x000fe20000000f00 */
[----:B-1----:R-:W-:Y:S01]  /*137b0*/  FFMA.FTZ R9, R229, UR7, -R3 ;  /* 0x00000007e5097c23 */ /* 0x002fe20008010803 */
[--C-:B------:R-:W-:Y:S01]  /*137c0*/  FFMA.FTZ R140, R237, UR7, -R0.reuse ;  /* 0x00000007ed8c7c23 */ /* 0x100fe20008010800 */
[--C-:B----4-:R-:W-:Y:S01]  /*137d0*/  FFMA.FTZ R10, R142, UR7, -R0.reuse ;  /* 0x000000078e0a7c23 */ /* 0x110fe20008010800 */
[--C-:B------:R-:W-:Y:S01]  /*137e0*/  FFMA.FTZ R142, R240, UR7, -R0.reuse ;  /* 0x00000007f08e7c23 */ /* 0x100fe20008010800 */
[----:B------:R1:W-:Y:S01]  /*137f0*/  MUFU.EX2 R225, R9 ;  /* 0x0000000900e17308 */ /* 0x0003e20000000800 */
[--C-:B------:R-:W-:Y:S01]  /*13800*/  FFMA.FTZ R63, R242, UR7, -R0.reuse ;  /* 0x00000007f23f7c23 */ /* 0x100fe20008010800 */
[--C-:B------:R-:W-:Y:S01]  /*13810*/  FFMA.FTZ R168, R249, UR7, -R0.reuse ;  /* 0x00000007f9a87c23 */ /* 0x100fe20008010800 */
[--C-:B------:R-:W-:Y:S01]  /*13820*/  FFMA.FTZ R169, R247, UR7, -R0.reuse ;  /* 0x00000007f7a97c23 */ /* 0x100fe20008010800 */
[--C-:B------:R-:W-:Y:S01]  /*13830*/  FFMA.FTZ R184, R251, UR7, -R0.reuse ;  /* 0x00000007fbb87c23 */ /* 0x100fe20008010800 */
[--C-:B------:R-:W-:Y:S01]  /*13840*/  FFMA.FTZ R171, R250, UR7, -R0.reuse ;  /* 0x00000007faab7c23 */ /* 0x100fe20008010800 */
[--C-:B-1----:R-:W-:Y:S01]  /*13850*/  FFMA.FTZ R9, R156, UR7, -R0.reuse ;  /* 0x000000079c097c23 */ /* 0x102fe20008010800 */
[----:B------:R-:W-:Y:S01]  /*13860*/  FFMA.FTZ R156, R243, UR7, -R0 ;  /* 0x00000007f39c7c23 */ /* 0x000fe20008010800 */
[----:B--2---:R-:W-:Y:S01]  /*13870*/  FFMA.FTZ R151, R217, R46, R93 ;  /* 0x0000002ed9977223 */ /* 0x004fe2000001005d */
[----:B------:R-:W-:-:S02]  /*13880*/  MOV R46, R7 ;  /* 0x00000007002e7202 */ /* 0x000fc40000000f00 */
[----:B---3--:R-:W-:Y:S02]  /*13890*/  F2FP.BF16.F32.PACK_AB R7, R193, R189 ;  /* 0x000000bdc107723e */ /* 0x008fe400000010ff */
[----:B------:R-:W-:Y:S02]  /*138a0*/  F2FP.BF16.F32.PACK_AB R4, R46, R186 ;  /* 0x000000ba2e04723e */ /* 0x000fe400000010ff */
[----:B------:R-:W-:Y:S02]  /*138b0*/  MOV R217, R159 ;  /* 0x0000009f00d97202 */ /* 0x000fe40000000f00 */
[----:B------:R-:W-:-:S03]  /*138c0*/  MOV R159, R98 ;  /* 0x00000062009f7202 */ /* 0x000fc60000000f00 */
[----:B------:R-:W-:Y:S02]  /*138d0*/  HMMA.16816.F32.BF16 R100, R4, R22, R76 ;  /* 0x000000160464723c */ /* 0x000fe4000004184c */
[----:B------:R-:W-:-:S06]  /*138e0*/  FFMA.FTZ R159, R159, UR7, -R2 ;  /* 0x000000079f9f7c23 */ /* 0x000fcc0008010802 */
[----:B------:R-:W-:Y:S01]  /*138f0*/  HMMA.16816.F32.BF16 R76, R4, R26, R28 ;  /* 0x0000001a044c723c */ /* 0x000fe2000004181c */
[--C-:B------:R-:W-:Y:S01]  /*13900*/  FFMA.FTZ R30, R153, UR7, -R2.reuse ;  /* 0x00000007991e7c23 */ /* 0x100fe20008010802 */
[--C-:B------:R-:W-:Y:S01]  /*13910*/  FFMA.FTZ R31, R152, UR7, -R2.reuse ;  /* 0x00000007981f7c23 */ /* 0x100fe20008010802 */
[--C-:B------:R-:W-:Y:S01]  /*13920*/  FFMA.FTZ R29, R154, UR7, -R2.reuse ;  /* 0x000000079a1d7c23 */ /* 0x100fe20008010802 */
[--C-:B------:R-:W-:Y:S01]  /*13930*/  FFMA.FTZ R28, R155, UR7, -R2.reuse ;  /* 0x000000079b1c7c23 */ /* 0x100fe20008010802 */
[----:B------:R-:W-:-:S03]  /*13940*/  FFMA.FTZ R153, R11, UR7, -R2 ;  /* 0x000000070b997c23 */ /* 0x000fc60008010802 */
[----:B------:R-:W-:Y:S01]  /*13950*/  HMMA.16816.F32.BF16 R84, R4, R14, R40 ;  /* 0x0000000e0454723c */ /* 0x000fe20000041828 */
[----:B------:R-:W-:Y:S01]  /*13960*/  FFMA.FTZ R43, R226, UR7, -R2 ;  /* 0x00000007e22b7c23 */ /* 0x000fe20008010802 */
[--C-:B------:R-:W-:Y:S01]  /*13970*/  FFMA.FTZ R2, R238, UR7, -R0.reuse ;  /* 0x00000007ee027c23 */ /* 0x100fe20008010800 */
[--C-:B------:R-:W-:Y:S01]  /*13980*/  FFMA.FTZ R11, R141, UR7, -R0.reuse ;  /* 0x000000078d0b7c23 */ /* 0x100fe20008010800 */
[----:B------:R-:W2:Y:S01]  /*13990*/  LDL.LU R238, [R1+0x104] ;  /* 0x0001040001ee7983 */ /* 0x000ea20000300800 */
[----:B------:R-:W-:-:S03]  /*139a0*/  FFMA.FTZ R141, R47, UR7, -R0 ;  /* 0x000000072f8d7c23 */ /* 0x000fc60008010800 */
[----:B------:R-:W3:Y:S01]  /*139b0*/  LDL.LU R240, [R1+0x100] ;  /* 0x0001000001f07983 */ /* 0x000ee20000300800 */
[----:B------:R-:W-:-:S03]  /*139c0*/  FFMA.FTZ R152, R245, UR7, -R0 ;  /* 0x00000007f5987c23 */ /* 0x000fc60008010800 */
[----:B------:R-:W4:Y:S01]  /*139d0*/  LDL.LU R47, [R1+0xfc] ;  /* 0x0000fc00012f7983 */ /* 0x000f220000300800 */
[----:B------:R-:W-:-:S03]  /*139e0*/  FFMA.FTZ R155, R248, UR7, -R0 ;  /* 0x00000007f89b7c23 */ /* 0x000fc60008010800 */
[----:B------:R-:W2:Y:S01]  /*139f0*/  LDL.LU R237, [R1+0xf8] ;  /* 0x0000f80001ed7983 */ /* 0x000ea20000300800 */
[----:B------:R-:W-:-:S03]  /*13a00*/  FFMA.FTZ R154, R246, UR7, -R0 ;  /* 0x00000007f69a7c23 */ /* 0x000fc60008010800 */
[----:B------:R-:W3:Y:S04]  /*13a10*/  LDL.LU R242, [R1+0xf4] ;  /* 0x0000f40001f27983 */ /* 0x000ee80000300800 */
[----:B------:R-:W2:Y:S04]  /*13a20*/  LDL.LU R245, [R1+0xf0] ;  /* 0x0000f00001f57983 */ /* 0x000ea80000300800 */
[----:B------:R-:W2:Y:S04]  /*13a30*/  LDL.LU R243, [R1+0xec] ;  /* 0x0000ec0001f37983 */ /* 0x000ea80000300800 */
[----:B------:R-:W4:Y:S04]  /*13a40*/  LDL.LU R248, [R1+0xe8] ;  /* 0x0000e80001f87983 */ /* 0x000f280000300800 */
[----:B------:R-:W3:Y:S04]  /*13a50*/  LDL.LU R246, [R1+0xe4] ;  /* 0x0000e40001f67983 */ /* 0x000ee80000300800 */
[----:B------:R-:W2:Y:S04]  /*13a60*/  LDL.LU R249, [R1+0xe0] ;  /* 0x0000e00001f97983 */ /* 0x000ea80000300800 */
[----:B------:R-:W4:Y:S04]  /*13a70*/  LDL.LU R247, [R1+0xdc] ;  /* 0x0000dc0001f77983 */ /* 0x000f280000300800 */
[----:B------:R-:W3:Y:S04]  /*13a80*/  LDL.LU R251, [R1+0xd8] ;  /* 0x0000d80001fb7983 */ /* 0x000ee80000300800 */
[----:B------:R-:W3:Y:S04]  /*13a90*/  LDL.LU R250, [R1+0xd4] ;  /* 0x0000d40001fa7983 */ /* 0x000ee80000300800 */
[----:B------:R-:W2:Y:S01]  /*13aa0*/  LDL.LU R34, [R1+0x24] ;  /* 0x0000240001227983 */ /* 0x000ea20000300800 */
[C---:B------:R-:W-:Y:S03]  /*13ab0*/  HMMA.16816.F32.BF16 R108, R4.reuse, R20, R80 ;  /* 0x00000014046c723c */ /* 0x040fe60000041850 */
[----:B------:R-:W1:Y:S05]  /*13ac0*/  LDSM.16.MT88.4 R20, [R228+0xa000] ;  /* 0x00a00000e414783b */ /* 0x000e6a0000004200 */
[C---:B------:R-:W-:Y:S08]  /*13ad0*/  HMMA.16816.F32.BF16 R96, R4.reuse, R16, R72 ;  /* 0x000000100460723c */ /* 0x040ff00000041848 */
[C---:B------:R-:W-:Y:S01]  /*13ae0*/  HMMA.16816.F32.BF16 R88, R4.reuse, R18, R68 ;  /* 0x000000120458723c */ /* 0x040fe20000041844 */
[----:B------:R-:W1:Y:S07]  /*13af0*/  LDSM.16.MT88.4 R16, [R244+0xa000] ;  /* 0x00a00000f410783b */ /* 0x000e6e0000004200 */
[C---:B------:R-:W-:Y:S01]  /*13b00*/  HMMA.16816.F32.BF16 R92, R4.reuse, R12, R48 ;  /* 0x0000000c045c723c */ /* 0x040fe20000041830 */
[----:B------:R-:W-:Y:S01]  /*13b10*/  MOV R44, R161 ;  /* 0x000000a1002c7202 */ /* 0x000fe20000000f00 */
[----:B------:R-:W-:Y:S06]  /*13b20*/  LDSM.16.MT88.4 R12, [R200+0x2000] ;  /* 0x00200000c80c783b */ /* 0x000fec0000004200 */
[----:B------:R-:W-:Y:S01]  /*13b30*/  HMMA.16816.F32.BF16 R80, R4, R24, R36 ;  /* 0x000000180450723c */ /* 0x000fe20000041824 */
[--C-:B------:R-:W-:Y:S01]  /*13b40*/  FFMA.FTZ R4, R233, UR7, -R3.reuse ;  /* 0x00000007e9047c23 */ /* 0x100fe20008010803 */
[--C-:B------:R-:W-:Y:S01]  /*13b50*/  FFMA.FTZ R5, R236, UR7, -R3.reuse ;  /* 0x00000007ec057c23 */ /* 0x100fe20008010803 */
[----:B------:R-:W-:Y:S01]  /*13b60*/  MOV R45, R160 ;  /* 0x000000a0002d7202 */ /* 0x000fe20000000f00 */
[----:B------:R-:W3:Y:S01]  /*13b70*/  LDSM.16.MT88.4 R24, [R60+0x2000] ;  /* 0x002000003c18783b */ /* 0x000ee20000004200 */
[----:B------:R1:W1:Y:S04]  /*13b80*/  MUFU.EX2 R229, R4 ;  /* 0x0000000400e57308 */ /* 0x0002680000000800 */
[----:B------:R1:W-:Y:S02]  /*13b90*/  MUFU.EX2 R227, R5 ;  /* 0x0000000500e37308 */ /* 0x0003e40000000800 */
[----:B-1----:R-:W-:-:S04]  /*13ba0*/  FFMA.FTZ R4, R235, UR7, -R3 ;  /* 0x00000007eb047c23 */ /* 0x002fc80008010803 */
[----:B------:R1:W1:Y:S01]  /*13bb0*/  MUFU.EX2 R226, R4 ;  /* 0x0000000400e27308 */ /* 0x0002620000000800 */
[----:B------:R-:W-:Y:S02]  /*13bc0*/  MOV R233, R33 ;  /* 0x0000002100e97202 */ /* 0x000fe40000000f00 */
[----:B------:R-:W-:Y:S02]  /*13bd0*/  MOV R236, R32 ;  /* 0x0000002000ec7202 */ /* 0x000fe40000000f00 */
[----:B------:R-:W-:Y:S02]  /*13be0*/  F2FP.BF16.F32.PACK_AB R5, R229, R225 ;  /* 0x000000e1e505723e */ /* 0x000fe400000010ff */
[----:B------:R-:W-:Y:S02]  /*13bf0*/  F2FP.BF16.F32.PACK_AB R6, R233, R241 ;  /* 0x000000f1e906723e */ /* 0x000fe400000010ff */
[----:B-1----:R-:W-:Y:S02]  /*13c00*/  F2FP.BF16.F32.PACK_AB R4, R231, R236 ;  /* 0x000000ece704723e */ /* 0x002fe400000010ff */
[----:B------:R-:W-:Y:S01]  /*13c10*/  F2FP.BF16.F32.PACK_AB R7, R226, R227 ;  /* 0x000000e3e207723e */ /* 0x000fe200000010ff */
[----:B------:R-:W-:Y:S01]  /*13c20*/  IMAD.MOV.U32 R39, RZ, RZ, R181 ;  /* 0x000000ffff277224 */ /* 0x000fe200078e00b5 */
[----:B------:R-:W-:-:S05]  /*13c30*/  MOV R36, R44 ;  /* 0x0000002c00247202 */ /* 0x000fca0000000f00 */
[----:B------:R-:W-:Y:S01]  /*13c40*/  HMMA.16816.F32.BF16 R72, R4, R20, R104 ;  /* 0x000000140448723c */ /* 0x000fe20000041868 */
[----:B------:R-:W4:Y:S01]  /*13c50*/  LDL.LU R104, [R1+0x20] ;  /* 0x0000200001687983 */ /* 0x000f220000300800 */
[----:B------:R-:W-:-:S06]  /*13c60*/  MOV R37, R45 ;  /* 0x0000002d00257202 */ /* 0x000fcc0000000f00 */
[C---:B------:R-:W-:Y:S08]  /*13c70*/  HMMA.16816.F32.BF16 R64, R4.reuse, R16, R116 ;  /* 0x000000100440723c */ /* 0x040ff00000041874 */
[----:B------:R-:W-:Y:S01]  /*13c80*/  HMMA.16816.F32.BF16 R68, R4, R22, R112 ;  /* 0x000000160444723c */ /* 0x000fe20000041870 */
[----:B--2---:R-:W-:Y:S02]  /*13c90*/  FFMA.FTZ R33, R34, UR7, -R3 ;  /* 0x0000000722217c23 */ /* 0x004fe40008010803 */
        /* <DEDUP_REMOVED lines=8> */
[----:B------:R-:W2:Y:S01]  /*13d20*/  LDL.LU R114, [R1+0x98] ;  /* 0x0000980001727983 */ /* 0x000ea20000300800 */
[----:B------:R-:W-:-:S02]  /*13d30*/  MOV R183, R220 ;  /* 0x000000dc00b77202 */ /* 0x000fc40000000f00 */
[----:B------:R-:W-:Y:S02]  /*13d40*/  MOV R164, R221 ;  /* 0x000000dd00a47202 */ /* 0x000fe40000000f00 */
[----:B------:R-:W-:Y:S02]  /*13d50*/  MOV R165, R149 ;  /* 0x0000009500a57202 */ /* 0x000fe40000000f00 */
[----:B------:R-:W-:Y:S02]  /*13d60*/  MOV R38, R182 ;  /* 0x000000b600267202 */ /* 0x000fe40000000f00 */
[----:B------:R-:W-:Y:S02]  /*13d70*/  MOV R166, R148 ;  /* 0x0000009400a67202 */ /* 0x000fe40000000f00 */
[----:B------:R-:W-:Y:S02]  /*13d80*/  MOV R182, R183 ;  /* 0x000000b700b67202 */ /* 0x000fe40000000f00 */
[----:B------:R-:W-:Y:S01]  /*13d90*/  MOV R183, R164 ;  /* 0x000000a400b77202 */ /* 0x000fe20000000f00 */
[----:B------:R-:W-:Y:S01]  /*13da0*/  HMMA.16816.F32.BF16 R56, R4, R18, R124 ;  /* 0x000000120438723c */ /* 0x000fe2000004187c */
[----:B------:R-:W-:-:S02]  /*13db0*/  MOV R164, R165 ;  /* 0x000000a500a47202 */ /* 0x000fc40000000f00 */
[----:B------:R-:W-:Y:S01]  /*13dc0*/  MOV R32, R167 ;  /* 0x000000a700207202 */ /* 0x000fe20000000f00 */
[----:B------:R-:W-:Y:S01]  /*13dd0*/  IMAD.MOV.U32 R167, RZ, RZ, R218 ;  /* 0x000000ffffa77224 */ /* 0x000fe200078e00da */
[----:B------:R-:W-:Y:S02]  /*13de0*/  MOV R165, R166 ;  /* 0x000000a600a57202 */ /* 0x000fe40000000f00 */
[----:B------:R-:W-:Y:S02]  /*13df0*/  MOV R48, R213 ;  /* 0x000000d500307202 */ /* 0x000fe40000000f00 */
[----:B------:R-:W-:Y:S02]  /*13e00*/  MOV R166, R219 ;  /* 0x000000db00a67202 */ /* 0x000fe40000000f00 */
[----:B------:R-:W-:Y:S02]  /*13e10*/  MOV R49, R207 ;  /* 0x000000cf00317202 */ /* 0x000fe40000000f00 */
[----:B------:R-:W-:-:S02]  /*13e20*/  MOV R51, R162 ;  /* 0x000000a200337202 */ /* 0x000fc40000000f00 */
[----:B------:R-:W-:Y:S02]  /*13e30*/  MOV R105, R48 ;  /* 0x0000003000697202 */ /* 0x000fe40000000f00 */
[----:B------:R-:W-:Y:S01]  /*13e40*/  MOV R106, R49 ;  /* 0x00000031006a7202 */ /* 0x000fe20000000f00 */
[----:B------:R-:W-:Y:S01]  /*13e50*/  MUFU.EX2 R224, R31 ;  /* 0x0000001f00e07308 */ /* 0x000fe20000000800 */
[----:B------:R-:W-:Y:S02]  /*13e60*/  MOV R107, R51 ;  /* 0x00000033006b7202 */ /* 0x000fe40000000f00 */
[----:B------:R-:W-:Y:S01]  /*13e70*/  MOV R115, R217 ;  /* 0x000000d900737202 */ /* 0x000fe20000000f00 */
[----:B------:R-:W1:Y:S04]  /*13e80*/  MUFU.EX2 R223, R30 ;  /* 0x0000001e00df7308 */ /* 0x000e680000000800 */
[----:B------:R-:W-:Y:S04]  /*13e90*/  MUFU.EX2 R221, R29 ;  /* 0x0000001d00dd7308 */ /* 0x000fe80000000800 */
[----:B------:R1:W-:Y:S01]  /*13ea0*/  MUFU.EX2 R220, R28 ;  /* 0x0000001c00dc7308 */ /* 0x0003e20000000800 */
[----:B----4-:R-:W-:Y:S01]  /*13eb0*/  FFMA.FTZ R0, R104, UR7, -R3 ;  /* 0x0000000768007c23 */ /* 0x010fe20008010803 */
[----:B------:R-:W-:-:S02]  /*13ec0*/  MOV R104, R105 ;  /* 0x0000006900687202 */ /* 0x000fc40000000f00 */
[----:B------:R-:W-:Y:S01]  /*13ed0*/  MUFU.EX2 R218, R11 ;  /* 0x0000000b00da7308 */ /* 0x000fe20000000800 */
[----:B------:R-:W-:-:S03]  /*13ee0*/  MOV R105, R106 ;  /* 0x0000006a00697202 */ /* 0x000fc60000000f00 */
[----:B------:R-:W4:Y:S01]  /*13ef0*/  MUFU.EX2 R219, R10 ;  /* 0x0000000a00db7308 */ /* 0x000f220000000800 */
[----:B------:R-:W-:-:S03]  /*13f00*/  MOV R106, R107 ;  /* 0x0000006b006a7202 */ /* 0x000fc60000000f00 */
[----:B------:R-:W-:Y:S01]  /*13f10*/  MUFU.EX2 R217, R9 ;  /* 0x0000000900d97308 */ /* 0x000fe20000000800 */
        /* <DEDUP_REMOVED lines=8> */
[--C-:B---3--:R-:W-:Y:S01]  /*13fa0*/  FFMA.FTZ R148, R246, UR7, -R8.reuse ;  /* 0x00000007f6947c23 */ /* 0x108fe20008010808 */
[----:B------:R-:W-:Y:S01]  /*13fb0*/  MOV R39, R46 ;  /* 0x0000002e00277202 */ /* 0x000fe20000000f00 */
[--C-:B------:R-:W-:Y:S01]  /*13fc0*/  FFMA.FTZ R162, R47, UR7, -R8.reuse ;  /* 0x000000072fa27c23 */ /* 0x100fe20008010808 */
[----:B------:R-:W-:Y:S01]  /*13fd0*/  MOV R235, R50 ;  /* 0x0000003200eb7202 */ /* 0x000fe20000000f00 */
[C---:B------:R-:W-:Y:S01]  /*13fe0*/  HMMA.16816.F32.BF16 R52, R4.reuse, R24, R120 ;  /* 0x000000180434723c */ /* 0x040fe20000041878 */
[----:B------:R-:W-:Y:S01]  /*13ff0*/  MOV R249, R36 ;  /* 0x0000002400f97202 */ /* 0x000fe20000000f00 */
[----:B--2---:R-:W-:Y:S01]  /*14000*/  FFMA.FTZ R124, R181, UR7, -R3 ;  /* 0x00000007b57c7c23 */ /* 0x004fe20008010803 */
        /* <DEDUP_REMOVED lines=11> */
[----:B------:R-:W-:Y:S01]  /*140c0*/  FFMA.FTZ R126, R118, UR7, -R3 ;  /* 0x00000007767e7c23 */ /* 0x000fe20008010803 */
[----:B------:R-:W2:Y:S01]  /*140d0*/  MUFU.EX2 R216, R2 ;  /* 0x0000000200d87308 */ /* 0x000ea20000000800 */
[----:B------:R-:W-:Y:S01]  /*140e0*/  MOV R247, R37 ;  /* 0x0000002500f77202 */ /* 0x000fe20000000f00 */
[C---:B------:R-:W-:Y:S01]  /*140f0*/  HMMA.16816.F32.BF16 R48, R4.reuse, R26, R132 ;  /* 0x0000001a0430723c */ /* 0x040fe20000041884 */
[----:B------:R-:W-:Y:S01]  /*14100*/  MOV R248, R38 ;  /* 0x0000002600f87202 */ /* 0x000fe20000000f00 */
[----:B------:R-:W-:Y:S01]  /*14110*/  FADD.FTZ R61, R172, R61 ;  /* 0x0000003dac3d7221 */ /* 0x000fe20000010000 */
[----:B------:R-:W-:Y:S01]  /*14120*/  MOV R246, R39 ;  /* 0x0000002700f67202 */ /* 0x000fe20000000f00 */
[--C-:B------:R-:W-:Y:S01]  /*14130*/  FFMA.FTZ R35, R251, UR7, -R8.reuse ;  /* 0x00000007fb237c23 */ /* 0x100fe20008010808 */
[----:B------:R-:W-:Y:S01]  /*14140*/  MOV R207, R146 ;  /* 0x0000009200cf7202 */ /* 0x000fe20000000f00 */
[--C-:B------:R-:W-:Y:S01]  /*14150*/  FFMA.FTZ R42, R250, UR7, -R8.reuse ;  /* 0x00000007fa2a7c23 */ /* 0x100fe20008010808 */
[----:B------:R-:W-:Y:S01]  /*14160*/  MOV R213, R147 ;  /* 0x0000009300d57202 */ /* 0x000fe20000000f00 */
[C---:B------:R-:W-:Y:S01]  /*14170*/  HMMA.16816.F32.BF16 R44, R4.reuse, R12, R136 ;  /* 0x0000000c042c723c */ /* 0x040fe20000041888 */
[----:B------:R-:W-:Y:S01]  /*14180*/  FFMA.FTZ R133, R112, UR7, -R3 ;  /* 0x0000000770857c23 */ /* 0x000fe20008010803 */
[--C-:B------:R-:W-:Y:S01]  /*14190*/  FFMA.FTZ R161, R242, UR7, -R8.reuse ;  /* 0x00000007f2a17c23 */ /* 0x100fe20008010808 */
[----:B------:R-:W-:Y:S01]  /*141a0*/  FFMA.FTZ R160, R240, UR7, -R8 ;  /* 0x00000007f0a07c23 */ /* 0x000fe20008010808 */
[----:B-1----:R-:W-:Y:S04]  /*141b0*/  LDSM.16.MT88.4 R28, [R60+0x2800] ;  /* 0x002800003c1c783b */ /* 0x002fe80000004200 */
[----:B------:R-:W-:Y:S01]  /*141c0*/  HMMA.16816.F32.BF16 R36, R4, R14, R128 ;  /* 0x0000000e0424723c */ /* 0x000fe20000041880 */
[----:B------:R-:W-:-:S02]  /*141d0*/  F2FP.BF16.F32.PACK_AB R4, R223, R224 ;  /* 0x000000e0df04723e */ /* 0x000fc400000010ff */
[----:B----4-:R-:W-:Y:S02]  /*141e0*/  F2FP.BF16.F32.PACK_AB R5, R219, R218 ;  /* 0x000000dadb05723e */ /* 0x010fe400000010ff */
[----:B------:R-:W-:Y:S02]  /*141f0*/  F2FP.BF16.F32.PACK_AB R6, R220, R221 ;  /* 0x000000dddc06723e */ /* 0x000fe400000010ff */
[----:B--2---:R-:W-:Y:S01]  /*14200*/  F2FP.BF16.F32.PACK_AB R7, R216, R217 ;  /* 0x000000d9d807723e */ /* 0x004fe200000010ff */
[----:B------:R-:W-:Y:S01]  /*14210*/  FFMA.FTZ R2, R114, R62, R113 ;  /* 0x0000003e72027223 */ /* 0x000fe20000010071 */
[----:B------:R-:W-:-:S05]  /*14220*/  MOV R62, R115 ;  /* 0x00000073003e7202 */ /* 0x000fca0000000f00 */
[----:B------:R-:W-:Y:S01]  /*14230*/  HMMA.16816.F32.BF16 R112, R4, R16, R96 ;  /* 0x000000100470723c */ /* 0x000fe20000041860 */
[----:B------:R-:W2:Y:S01]  /*14240*/  LDL.LU R16, [R1+0xb4] ;  /* 0x0000b40001107983 */ /* 0x000ea20000300800 */
[--C-:B------:R-:W-:Y:S01]  /*14250*/  FFMA.FTZ R132, R119, UR7, -R3.reuse ;  /* 0x0000000777847c23 */ /* 0x100fe20008010803 */
[--C-:B------:R-:W-:Y:S01]  /*14260*/  FFMA.FTZ R135, R252, UR7, -R3.reuse ;  /* 0x00000007fc877c23 */ /* 0x100fe20008010803 */
[----:B------:R-:W-:Y:S01]  /*14270*/  FFMA.FTZ R134, R238, UR7, -R3 ;  /* 0x00000007ee867c23 */ /* 0x000fe20008010803 */
[----:B------:R-:W-:Y:S02]  /*14280*/  MOV R17, R207 ;  /* 0x000000cf00117202 */ /* 0x000fe40000000f00 */
[----:B------:R-:W-:Y:S01]  /*14290*/  MOV R3, R213 ;  /* 0x000000d500037202 */ /* 0x000fe20000000f00 */
[----:B------:R-:W-:Y:S01]  /*142a0*/  FFMA.FTZ R147, R245, UR7, -R8 ;  /* 0x00000007f5937c23 */ /* 0x000fe20008010808 */
[----:B------:R-:W-:Y:S02]  /*142b0*/  MOV R245, R187 ;  /* 0x000000bb00f57202 */ /* 0x000fe40000000f00 */
[----:B------:R-:W-:Y:S01]  /*142c0*/  MOV R187, R208 ;  /* 0x000000d000bb7202 */ /* 0x000fe20000000f00 */
[----:B------:R-:W-:Y:S01]  /*142d0*/  FADD.FTZ R3, R3, R151 ;  /* 0x0000009703037221 */ /* 0x000fe20000010000 */
[----:B------:R1:W-:Y:S02]  /*142e0*/  MUFU.EX2 R208, R0 ;  /* 0x0000000000d07308 */ /* 0x0003e40000000800 */
[----:B-1----:R-:W-:-:S02]  /*142f0*/  FADD.FTZ R0, R202, R61 ;  /* 0x0000003dca007221 */ /* 0x002fc40000010000 */
[----:B------:R-:W3:Y:S01]  /*14300*/  LDL.LU R202, [R1+0xd0] ;  /* 0x0000d00001ca7983 */ /* 0x000ee20000300800 */
[----:B------:R1:W-:Y:S01]  /*14310*/  MUFU.EX2 R207, R143 ;  /* 0x0000008f00cf7308 */ /* 0x0003e20000000800 */
[----:B------:R-:W-:Y:S01]  /*14320*/  FADD.FTZ R0, R203, R0 ;  /* 0x00000000cb007221 */ /* 0x000fe20000010000 */
[----:B-1----:R-:W-:Y:S01]  /*14330*/  MOV R143, R222 ;  /* 0x000000de008f7202 */ /* 0x002fe20000000f00 */
[----:B------:R-:W-:Y:S01]  /*14340*/  FFMA.FTZ R146, R243, UR7, -R8 ;  /* 0x00000007f3927c23 */ /* 0x000fe20008010808 */
[----:B--2---:R-:W-:Y:S01]  /*14350*/  FADD.FTZ R2, R16, R2 ;  /* 0x0000000210027221 */ /* 0x004fe20000010000 */
[----:B------:R-:W-:Y:S02]  /*14360*/  MOV R16, R17 ;  /* 0x0000001100107202 */ /* 0x000fe40000000f00 */
[----:B------:R-:W-:Y:S02]  /*14370*/  MOV R17, R62 ;  /* 0x0000003e00117202 */ /* 0x000fe40000000f00 */
[----:B------:R-:W2:Y:S01]  /*14380*/  LDL.LU R62, [R1+0xb8] ;  /* 0x0000b800013e7983 */ /* 0x000ea20000300800 */
[----:B------:R-:W-:-:S03]  /*14390*/  FADD.FTZ R3, R16, R3 ;  /* 0x0000000310037221 */ /* 0x000fc60000010000 */
[----:B------:R-:W4:Y:S04]  /*143a0*/  LDL.LU R16, [R1+0xb0] ;  /* 0x0000b00001107983 */ /* 0x000f280000300800 */
[----:B------:R-:W3:Y:S04]  /*143b0*/  LDL.LU R203, [R1+0xcc] ;  /* 0x0000cc0001cb7983 */ /* 0x000ee80000300800 */
[----:B------:R-:W3:Y:S01]  /*143c0*/  LDL.LU R222, [R1+0xc8] ;  /* 0x0000c80001de7983 */ /* 0x000ee20000300800 */
[----:B------:R-:W-:Y:S01]  /*143d0*/  FFMA.FTZ R163, R237, UR7, -R8 ;  /* 0x00000007eda37c23 */ /* 0x000fe20008010808 */
[----:B------:R-:W-:Y:S01]  /*143e0*/  MOV R172, R104 ;  /* 0x0000006800ac7202 */ /* 0x000fe20000000f00 */
[----:B------:R-:W-:Y:S01]  /*143f0*/  HMMA.16816.F32.BF16 R108, R4, R20, R108 ;  /* 0x00000014046c723c */ /* 0x000fe2000004186c */
[----:B------:R-:W-:Y:S01]  /*14400*/  MOV R238, R105 ;  /* 0x0000006900ee7202 */ /* 0x000fe20000000f00 */
[----:B------:R-:W1:Y:S01]  /*14410*/  LDSM.16.MT88.4 R8, [R228+0xa800] ;  /* 0x00a80000e408783b */ /* 0x000e620000004200 */
[----:B------:R-:W-:-:S02]  /*14420*/  MOV R251, R106 ;  /* 0x0000006a00fb7202 */ /* 0x000fc40000000f00 */
[----:B------:R-:W-:-:S03]  /*14430*/  MOV R250, R107 ;  /* 0x0000006b00fa7202 */ /* 0x000fc60000000f00 */
[C---:B------:R-:W-:Y:S01]  /*14440*/  HMMA.16816.F32.BF16 R100, R4.reuse, R22, R100 ;  /* 0x000000160464723c */ /* 0x040fe20000041864 */
[----:B------:R-:W1:Y:S07]  /*14450*/  LDSM.16.MT88.4 R20, [R244+0xa800] ;  /* 0x00a80000f414783b */ /* 0x000e6e0000004200 */
[C---:B------:R-:W-:Y:S08]  /*14460*/  HMMA.16816.F32.BF16 R120, R4.reuse, R24, R92 ;  /* 0x000000180478723c */ /* 0x040ff0000004185c */
[----:B------:R-:W-:Y:S01]  /*14470*/  HMMA.16816.F32.BF16 R104, R4, R26, R84 ;  /* 0x0000001a0468723c */ /* 0x000fe20000041854 */
[----:B------:R-:W1:Y:S01]  /*14480*/  LDSM.16.MT88.4 R24, [R200+0x2800] ;  /* 0x00280000c818783b */ /* 0x000e620000004200 */
[----:B------:R-:W-:-:S02]  /*14490*/  MOV R237, R181 ;  /* 0x000000b500ed7202 */ /* 0x000fc40000000f00 */
[----:B------:R-:W-:Y:S02]  /*144a0*/  MOV R242, R182 ;  /* 0x000000b600f27202 */ /* 0x000fe40000000f00 */
[----:B------:R-:W-:Y:S02]  /*144b0*/  MOV R240, R183 ;  /* 0x000000b700f07202 */ /* 0x000fe40000000f00 */
[----:B------:R-:W-:Y:S02]  /*144c0*/  MOV R139, R164 ;  /* 0x000000a4008b7202 */ /* 0x000fe40000000f00 */
[----:B------:R-:W-:Y:S02]  /*144d0*/  MOV R138, R165 ;  /* 0x000000a5008a7202 */ /* 0x000fe40000000f00 */
[----:B------:R-:W-:Y:S01]  /*144e0*/  MOV R136, R167 ;  /* 0x000000a700887202 */ /* 0x000fe20000000f00 */
[----:B------:R-:W-:Y:S01]  /*144f0*/  MUFU.EX2 R213, R42 ;  /* 0x0000002a00d57308 */ /* 0x000fe20000000800 */
[----:B------:R-:W-:-:S02]  /*14500*/  MOV R181, R209 ;  /* 0x000000d100b57202 */ /* 0x000fc40000000f00 */
[----:B------:R-:W-:Y:S01]  /*14510*/  MOV R182, R211 ;  /* 0x000000d300b67202 */ /* 0x000fe20000000f00 */
[----:B------:R-:W-:Y:S01]  /*14520*/  MUFU.EX2 R209, R33 ;  /* 0x0000002100d17308 */ /* 0x000fe20000000800 */
[----:B------:R-:W-:Y:S02]  /*14530*/  MOV R183, R215 ;  /* 0x000000d700b77202 */ /* 0x000fe40000000f00 */
[----:B------:R-:W-:Y:S01]  /*14540*/  MOV R164, R214 ;  /* 0x000000d600a47202 */ /* 0x000fe20000000f00 */
[----:B------:R-:W-:Y:S01]  /*14550*/  MUFU.EX2 R215, R40 ;  /* 0x0000002800d77308 */ /* 0x000fe20000000800 */
[----:B------:R-:W-:Y:S02]  /*14560*/  MOV R165, R212 ;  /* 0x000000d400a57202 */ /* 0x000fe40000000f00 */
[----:B------:R-:W-:Y:S01]  /*14570*/  MOV R167, R210 ;  /* 0x000000d200a77202 */ /* 0x000fe20000000f00 */
[----:B------:R-:W1:Y:S04]  /*14580*/  MUFU.EX2 R212, R35 ;  /* 0x0000002300d47308 */ /* 0x000e680000000800 */
[----:B------:R-:W-:Y:S04]  /*14590*/  MUFU.EX2 R214, R41 ;  /* 0x0000002900d67308 */ /* 0x000fe80000000800 */
[----:B------:R-:W1:Y:S04]  /*145a0*/  MUFU.EX2 R211, R32 ;  /* 0x0000002000d37308 */ /* 0x000e680000000800 */
[----:B------:R-:W1:Y:S01]  /*145b0*/  MUFU.EX2 R210, R34 ;  /* 0x0000002200d27308 */ /* 0x000e620000000800 */
[----:B------:R-:W-:Y:S01]  /*145c0*/  IMAD.MOV.U32 R243, RZ, RZ, R180 ;  /* 0x000000fffff37224 */ /* 0x000fe200078e00b4 */
[----:B------:R-:W-:Y:S01]  /*145d0*/  MOV R137, R166 ;  /* 0x000000a600897202 */ /* 0x000fe20000000f00 */
[----:B------:R-:W-:Y:S01]  /*145e0*/  IMAD.MOV.U32 R166, RZ, RZ, R204 ;  /* 0x000000ffffa67224 */ /* 0x000fe200078e00cc */
[----:B------:R-:W-:Y:S01]  /*145f0*/  MOV R252, R206 ;  /* 0x000000ce00fc7202 */ /* 0x000fe20000000f00 */
[----:B------:R-:W-:Y:S01]  /*14600*/  MUFU.EX2 R204, R145 ;  /* 0x0000009100cc7308 */ /* 0x000fe20000000800 */
[----:B------:R-:W-:Y:S01]  /*14610*/  MOV R180, R205 ;  /* 0x000000cd00b47202 */ /* 0x000fe20000000f00 */
[C---:B------:R-:W-:Y:S02]  /*14620*/  HMMA.16816.F32.BF16 R116, R4.reuse, R18, R88 ;  /* 0x000000120474723c */ /* 0x040fe40000041858 */
[----:B------:R-:W1:Y:S04]  /*14630*/  MUFU.EX2 R205, R43 ;  /* 0x0000002b00cd7308 */ /* 0x000e680000000800 */
[----:B------:R-:W-:Y:S04]  /*14640*/  MUFU.EX2 R206, R144 ;  /* 0x0000009000ce7308 */ /* 0x000fe80000000800 */
[----:B------:R-:W-:Y:S01]  /*14650*/  MUFU.EX2 R129, R142 ;  /* 0x0000008e00817308 */ /* 0x000fe20000000800 */
[C---:B------:R-:W-:Y:S03]  /*14660*/  HMMA.16816.F32.BF16 R96, R4.reuse, R12, R80 ;  /* 0x0000000c0460723c */ /* 0x040fe60000041850 */
[----:B------:R-:W1:Y:S04]  /*14670*/  MUFU.EX2 R128, R141 ;  /* 0x0000008d00807308 */ /* 0x000e680000000800 */
[----:B------:R-:W-:Y:S01]  /*14680*/  MUFU.EX2 R130, R140 ;  /* 0x0000008c00827308 */ /* 0x000fe20000000800 */
[----:B------:R-:W-:Y:S03]  /*14690*/  HMMA.16816.F32.BF16 R88, R4, R14, R76 ;  /* 0x0000000e0458723c */ /* 0x000fe6000004184c */
[----:B------:R-:W1:Y:S02]  /*146a0*/  MUFU.EX2 R131, R63 ;  /* 0x0000003f00837308 */ /* 0x000e640000000800 */
[----:B-1----:R-:W-:-:S02]  /*146b0*/  F2FP.BF16.F32.PACK_AB R4, R213, R212 ;  /* 0x000000d4d504723e */ /* 0x002fc400000010ff */
[----:B------:R-:W-:Y:S02]  /*146c0*/  F2FP.BF16.F32.PACK_AB R5, R211, R209 ;  /* 0x000000d1d305723e */ /* 0x000fe400000010ff */
[----:B------:R-:W-:Y:S02]  /*146d0*/  F2FP.BF16.F32.PACK_AB R6, R215, R214 ;  /* 0x000000d6d706723e */ /* 0x000fe400000010ff */
[----:B------:R-:W-:Y:S01]  /*146e0*/  F2FP.BF16.F32.PACK_AB R7, R210, R208 ;  /* 0x000000d0d207723e */ /* 0x000fe200000010ff */
[----:B------:R-:W-:-:S06]  /*146f0*/  FADD.FTZ R12, R174, R150 ;  /* 0x00000096ae0c7221 */ /* 0x000fcc0000010000 */
        /* <DEDUP_REMOVED lines=14> */
[----:B------:R-:W-:Y:S04]  /*147e0*/  LDSM.16.MT88.4 R12, [R244+0xb000] ;  /* 0x00b00000f40c783b */ /* 0x000fe80000004200 */
[C---:B------:R-:W-:Y:S08]  /*147f0*/  HMMA.16816.F32.BF16 R44, R4.reuse, R8, R108 ;  /* 0x00000008042c723c */ /* 0x040ff0000004186c */
[C---:B------:R-:W-:Y:S01]  /*14800*/  HMMA.16816.F32.BF16 R40, R4.reuse, R10, R100 ;  /* 0x0000000a0428723c */ /* 0x040fe20000041864 */
[----:B------:R-:W-:Y:S07]  /*14810*/  LDSM.16.MT88.4 R8, [R60+0x3000] ;  /* 0x003000003c08783b */ /* 0x000fee0000004200 */
[C---:B------:R-:W-:Y:S08]  /*14820*/  HMMA.16816.F32.BF16 R32, R4.reuse, R20, R112 ;  /* 0x000000140420723c */ /* 0x040ff00000041870 */
[C---:B------:R-:W-:Y:S01]  /*14830*/  HMMA.16816.F32.BF16 R48, R4.reuse, R22, R116 ;  /* 0x000000160430723c */ /* 0x040fe20000041874 */
[----:B------:R-:W-:Y:S01]  /*14840*/  LDSM.16.MT88.4 R20, [R200+0x3000] ;  /* 0x00300000c814783b */ /* 0x000fe20000004200 */
[----:B------:R-:W-:Y:S04]  /*14850*/  MUFU.EX2 R102, R149 ;  /* 0x0000009500667308 */ /* 0x000fe80000000800 */
[----:B------:R1:W1:Y:S04]  /*14860*/  MUFU.EX2 R103, R148 ;  /* 0x0000009400677308 */ /* 0x0002680000000800 */
[----:B------:R-:W-:Y:S04]  /*14870*/  MUFU.EX2 R108, R147 ;  /* 0x00000093006c7308 */ /* 0x000fe80000000800 */
[----:B------:R-:W-:Y:S04]  /*14880*/  MUFU.EX2 R109, R146 ;  /* 0x00000092006d7308 */ /* 0x000fe80000000800 */
[----:B------:R-:W-:Y:S04]  /*14890*/  MUFU.EX2 R125, R125 ;  /* 0x0000007d007d7308 */ /* 0x000fe80000000800 */
[----:B------:R-:W1:Y:S04]  /*148a0*/  MUFU.EX2 R124, R124 ;  /* 0x0000007c007c7308 */ /* 0x000e680000000800 */
[----:B------:R-:W-:Y:S04]  /*148b0*/  MUFU.EX2 R127, R127 ;  /* 0x0000007f007f7308 */ /* 0x000fe80000000800 */
[----:B------:R-:W1:Y:S01]  /*148c0*/  MUFU.EX2 R126, R126 ;  /* 0x0000007e007e7308 */ /* 0x000e620000000800 */
[C---:B------:R-:W-:Y:S03]  /*148d0*/  HMMA.16816.F32.BF16 R56, R4.reuse, R28, R120 ;  /* 0x0000001c0438723c */ /* 0x040fe60000041878 */
[----:B------:R-:W-:Y:S05]  /*148e0*/  MUFU.EX2 R100, R158 ;  /* 0x0000009e00647308 */ /* 0x000fea0000000800 */
[C---:B------:R-:W-:Y:S01]  /*148f0*/  HMMA.16816.F32.BF16 R64, R4.reuse, R30, R104 ;  /* 0x0000001e0440723c */ /* 0x040fe20000041868 */
[----:B------:R-:W-:Y:S04]  /*14900*/  MUFU.EX2 R101, R157 ;  /* 0x0000009d00657308 */ /* 0x000fe80000000800 */
[----:B------:R-:W-:Y:S03]  /*14910*/  MUFU.EX2 R63, R152 ;  /* 0x00000098003f7308 */ /* 0x000fe60000000800 */
[C---:B------:R-:W-:Y:S01]  /*14920*/  HMMA.16816.F32.BF16 R88, R4.reuse, R26, R88 ;  /* 0x0000001a0458723c */ /* 0x040fe20000041858 */
[----:B------:R-:W-:Y:S01]  /*14930*/  FADD.FTZ R0, R179, R0 ;  /* 0x00000000b3007221 */ /* 0x000fe20000010000 */
[----:B----4-:R-:W-:Y:S01]  /*14940*/  FADD.FTZ R2, R16, R2 ;  /* 0x0000000210027221 */ /* 0x010fe20000010000 */
[----:B--2---:R-:W-:Y:S01]  /*14950*/  MOV R144, R62 ;  /* 0x0000003e00907202 */ /* 0x004fe20000000f00 */
[----:B------:R-:W2:Y:S04]  /*14960*/  LDSM.16.MT88.4 R16, [R228+0xb000] ;  /* 0x00b00000e410783b */ /* 0x000ea80000004200 */
[----:B------:R-:W-:Y:S01]  /*14970*/  HMMA.16816.F32.BF16 R28, R4, R24, R96 ;  /* 0x00000018041c723c */ /* 0x000fe20000041860 */
[----:B------:R-:W-:Y:S01]  /*14980*/  MUFU.EX2 R99, R153 ;  /* 0x0000009900637308 */ /* 0x000fe20000000800 */
[----:B------:R-:W-:Y:S01]  /*14990*/  FADD.FTZ R24, R143, R61 ;  /* 0x0000003d8f187221 */ /* 0x000fe20000010000 */
[----:B------:R-:W-:Y:S01]  /*149a0*/  MOV R117, R237 ;  /* 0x000000ed00757202 */ /* 0x000fe20000000f00 */
[----:B-1----:R-:W1:Y:S01]  /*149b0*/  LDSM.16.MT88.4 R148, [R228+0xb800] ;  /* 0x00b80000e494783b */ /* 0x002e620000004200 */
[----:B------:R-:W4:Y:S01]  /*149c0*/  MUFU.EX2 R98, R159 ;  /* 0x0000009f00627308 */ /* 0x000f220000000800 */
[----:B------:R-:W-:-:S03]  /*149d0*/  MOV R143, R144 ;  /* 0x00000090008f7202 */ /* 0x000fc60000000f00 */
[----:B------:R-:W3:Y:S04]  /*149e0*/  MUFU.EX2 R62, R156 ;  /* 0x0000009c003e7308 */ /* 0x000ee80000000800 */
[----:B------:R-:W-:Y:S04]  /*149f0*/  MUFU.EX2 R96, R155 ;  /* 0x0000009b00607308 */ /* 0x000fe80000000800 */
[----:B------:R-:W3:Y:S01]  /*14a00*/  MUFU.EX2 R97, R154 ;  /* 0x0000009a00617308 */ /* 0x000ee20000000800 */
[----:B------:R-:W-:Y:S02]  /*14a10*/  MOV R144, R145 ;  /* 0x0000009100907202 */ /* 0x000fe40000000f00 */
[----:B------:R-:W-:-:S02]  /*14a20*/  MOV R145, R172 ;  /* 0x000000ac00917202 */ /* 0x000fc40000000f00 */
[----:B------:R-:W-:Y:S02]  /*14a30*/  F2FP.BF16.F32.PACK_AB R4, R103, R102 ;  /* 0x000000666704723e */ /* 0x000fe400000010ff */
[----:B------:R-:W-:Y:S02]  /*14a40*/  F2FP.BF16.F32.PACK_AB R5, R124, R125 ;  /* 0x0000007d7c05723e */ /* 0x000fe400000010ff */
[----:B------:R-:W-:Y:S02]  /*14a50*/  F2FP.BF16.F32.PACK_AB R6, R109, R108 ;  /* 0x0000006c6d06723e */ /* 0x000fe400000010ff */
[----:B------:R-:W-:Y:S02]  /*14a60*/  F2FP.BF16.F32.PACK_AB R7, R126, R127 ;  /* 0x0000007f7e07723e */ /* 0x000fe400000010ff */
[----:B------:R-:W-:Y:S02]  /*14a70*/  MOV R172, R238 ;  /* 0x000000ee00ac7202 */ /* 0x000fe40000000f00 */
[----:B------:R-:W-:-:S02]  /*14a80*/  MOV R238, R187 ;  /* 0x000000bb00ee7202 */ /* 0x000fc40000000f00 */
[----:B------:R-:W-:Y:S02]  /*14a90*/  MOV R187, R180 ;  /* 0x000000b400bb7202 */ /* 0x000fe40000000f00 */
[----:B------:R-:W-:Y:S01]  /*14aa0*/  MOV R180, R181 ;  /* 0x000000b500b47202 */ /* 0x000fe20000000f00 */
[----:B------:R-:W-:Y:S01]  /*14ab0*/  IMAD.MOV.U32 R181, RZ, RZ, R182 ;  /* 0x000000ffffb57224 */ /* 0x000fe200078e00b6 */
[----:B------:R-:W-:Y:S01]  /*14ac0*/  MOV R182, R183 ;  /* 0x000000b700b67202 */ /* 0x000fe20000000f00 */
[----:B--2---:R-:W-:Y:S01]  /*14ad0*/  HMMA.16816.F32.BF16 R92, R4, R16, R92 ;  /* 0x00000010045c723c */ /* 0x004fe2000004185c */
[----:B------:R-:W-:Y:S01]  /*14ae0*/  MOV R183, R164 ;  /* 0x000000a400b77202 */ /* 0x000fe20000000f00 */
[----:B------:R-:W-:Y:S01]  /*14af0*/  FADD.FTZ R3, R143, R3 ;  /* 0x000000038f037221 */ /* 0x000fe20000010000 */
[----:B------:R-:W-:Y:S01]  /*14b00*/  MOV R164, R165 ;  /* 0x000000a500a47202 */ /* 0x000fe20000000f00 */
[----:B------:R-:W-:Y:S01]  /*14b10*/  FADD.FTZ R2, R144, R2 ;  /* 0x0000000290027221 */ /* 0x000fe20000010000 */
[----:B------:R-:W-:-:S03]  /*14b20*/  MOV R165, R166 ;  /* 0x000000a600a57202 */ /* 0x000fc60000000f00 */
[----:B------:R-:W-:Y:S01]  /*14b30*/  HMMA.16816.F32.BF16 R84, R4, R18, R84 ;  /* 0x000000120454723c */ /* 0x000fe20000041854 */
[----:B------:R-:W-:Y:S01]  /*14b40*/  MOV R166, R239 ;  /* 0x000000ef00a67202 */ /* 0x000fe20000000f00 */
[----:B------:R-:W-:Y:S01]  /*14b50*/  FADD.FTZ R25, R173, R24 ;  /* 0x00000018ad197221 */ /* 0x000fe20000010000 */
[----:B------:R-:W-:Y:S01]  /*14b60*/  MOV R174, R183 ;  /* 0x000000b700ae7202 */ /* 0x000fe20000000f00 */
[----:B------:R-:W-:-:S04]  /*14b70*/  FADD.FTZ R3, R145, R3 ;  /* 0x0000000391037221 */ /* 0x000fc80000010000 */
[----:B------:R-:W-:Y:S01]  /*14b80*/  HMMA.16816.F32.BF16 R80, R4, R12, R80 ;  /* 0x0000000c0450723c */ /* 0x000fe20000041850 */
[----:B------:R-:W-:Y:S01]  /*14b90*/  MOV R140, R164 ;  /* 0x000000a4008c7202 */ /* 0x000fe20000000f00 */
[----:B------:R-:W-:Y:S01]  /*14ba0*/  FADD.FTZ R24, R172, R2 ;  /* 0x00000002ac187221 */ /* 0x000fe20000010000 */
[----:B------:R-:W-:-:S05]  /*14bb0*/  MOV R141, R165 ;  /* 0x000000a5008d7202 */ /* 0x000fca0000000f00 */
[----:B------:R-:W-:Y:S01]  /*14bc0*/  HMMA.16816.F32.BF16 R76, R4, R14, R76 ;  /* 0x0000000e044c723c */ /* 0x000fe2000004184c */
[----:B------:R-:W-:Y:S01]  /*14bd0*/  MOV R142, R166 ;  /* 0x000000a6008e7202 */ /* 0x000fe20000000f00 */
[----:B------:R-:W-:-:S06]  /*14be0*/  FADD.FTZ R2, R197, R0 ;  /* 0x00000000c5027221 */ /* 0x000fcc0000010000 */
[----:B------:R-:W-:Y:S01]  /*14bf0*/  HMMA.16816.F32.BF16 R72, R4, R8, R72 ;  /* 0x000000080448723c */ /* 0x000fe20000041848 */
[----:B------:R-:W-:-:S07]  /*14c00*/  FADD.FTZ R0, R199, R25 ;  /* 0x00000019c7007221 */ /* 0x000fce0000010000 */
[----:B------:R-:W-:Y:S01]  /*14c10*/  HMMA.16816.F32.BF16 R68, R4, R10, R68 ;  /* 0x0000000a0444723c */ /* 0x000fe20000041844 */
[----:B------:R-:W-:-:S07]  /*14c20*/  MOV R122, R250 ;  /* 0x000000fa007a7202 */ /* 0x000fce0000000f00 */
[C---:B------:R-:W-:Y:S08]  /*14c30*/  HMMA.16816.F32.BF16 R52, R4.reuse, R20, R52 ;  /* 0x000000140434723c */ /* 0x040ff00000041834 */
[----:B------:R-:W-:Y:S01]  /*14c40*/  HMMA.16816.F32.BF16 R36, R4, R22, R36 ;  /* 0x000000160424723c */ /* 0x000fe20000041824 */
[----:B----4-:R-:W-:Y:S02]  /*14c50*/  F2FP.BF16.F32.PACK_AB R4, R98, R99 ;  /* 0x000000636204723e */ /* 0x010fe400000010ff */
[----:B------:R-:W-:-:S02]  /*14c60*/  MOV R123, R251 ;  /* 0x000000fb007b7202 */ /* 0x000fc40000000f00 */
[----:B------:R-:W-:Y:S02]  /*14c70*/  MOV R118, R242 ;  /* 0x000000f200767202 */ /* 0x000fe40000000f00 */
        /* <DEDUP_REMOVED lines=8> */
[----:B---3--:R-:W-:Y:S01]  /*14d00*/  F2FP.BF16.F32.PACK_AB R5, R62, R63 ;  /* 0x0000003f3e05723e */ /* 0x008fe200000010ff */
[----:B------:R2:W5:Y:S01]  /*14d10*/  LDL.LU R239, [R1+0xc4] ;  /* 0x0000c40001ef7983 */ /* 0x0005620000300800 */
[----:B------:R-:W-:Y:S02]  /*14d20*/  F2FP.BF16.F32.PACK_AB R6, R101, R100 ;  /* 0x000000646506723e */ /* 0x000fe400000010ff */
[----:B------:R-:W-:Y:S01]  /*14d30*/  F2FP.BF16.F32.PACK_AB R7, R97, R96 ;  /* 0x000000606107723e */ /* 0x000fe200000010ff */
[----:B------:R-:W-:-:S06]  /*14d40*/  FADD.FTZ R3, R174, R3 ;  /* 0x00000003ae037221 */ /* 0x000fcc0000010000 */
[----:B------:R-:W-:Y:S01]  /*14d50*/  HMMA.16816.F32.BF16 R56, R4, R8, R56 ;  /* 0x000000080438723c */ /* 0x000fe20000041838 */
[----:B------:R-:W-:Y:S01]  /*14d60*/  FADD.FTZ R8, R140, R24 ;  /* 0x000000188c087221 */ /* 0x000fe20000010000 */
[----:B------:R-:W-:-:S06]  /*14d70*/  FADD.FTZ R9, R142, R0 ;  /* 0x000000008e097221 */ /* 0x000fcc0000010000 */
[----:B------:R-:W-:Y:S01]  /*14d80*/  HMMA.16816.F32.BF16 R64, R4, R10, R64 ;  /* 0x0000000a0440723c */ /* 0x000fe20000041840 */
[----:B------:R-:W-:Y:S01]  /*14d90*/  FADD.FTZ R10, R141, R2 ;  /* 0x000000028d0a7221 */ /* 0x000fe20000010000 */
[----:B------:R-:W-:Y:S01]  /*14da0*/  FADD.FTZ R2, R122, R3 ;  /* 0x000000037a027221 */ /* 0x000fe20000010000 */
[----:B------:R-:W-:Y:S01]  /*14db0*/  FADD.FTZ R0, R232, R8 ;  /* 0x00000008e8007221 */ /* 0x000fe20000010000 */
[----:B------:R-:W-:Y:S01]  /*14dc0*/  MOV R145, R180 ;  /* 0x000000b400917202 */ /* 0x000fe20000000f00 */
[----:B------:R-:W-:-:S03]  /*14dd0*/  FADD.FTZ R3, R234, R9 ;  /* 0x00000009ea037221 */ /* 0x000fc60000010000 */
[----:B------:R-:W-:Y:S01]  /*14de0*/  HMMA.16816.F32.BF16 R28, R4, R20, R28 ;  /* 0x00000014041c723c */ /* 0x000fe2000004181c */
        /* <DEDUP_REMOVED lines=8> */
[----:B------:R-:W-:-:S05]  /*14e70*/  MOV R144, R181 ;  /* 0x000000b500907202 */ /* 0x000fca0000000f00 */
[----:B------:R-:W-:Y:S01]  /*14e80*/  HMMA.16816.F32.BF16 R40, R4, R18, R40 ;  /* 0x000000120428723c */ /* 0x000fe20000041828 */
[----:B------:R-:W-:-:S07]  /*14e90*/  MOV R121, R112 ;  /* 0x0000007000797202 */ /* 0x000fce0000000f00 */
[----:B------:R-:W-:Y:S01]  /*14ea0*/  HMMA.16816.F32.BF16 R32, R4, R12, R32 ;  /* 0x0000000c0420723c */ /* 0x000fe20000041820 */
[----:B------:R-:W-:-:S07]  /*14eb0*/  MOV R111, R238 ;  /* 0x000000ee006f7202 */ /* 0x000fce0000000f00 */
[C---:B------:R-:W-:Y:S01]  /*14ec0*/  HMMA.16816.F32.BF16 R48, R4.reuse, R14, R48 ;  /* 0x0000000e0430723c */ /* 0x040fe20000041830 */
[----:B------:R-:W-:Y:S01]  /*14ed0*/  IMAD.MOV.U32 R141, RZ, RZ, R145 ;  /* 0x000000ffff8d7224 */ /* 0x000fe200078e0091 */
[----:B------:R-:W-:Y:S01]  /*14ee0*/  MOV R143, R182 ;  /* 0x000000b6008f7202 */ /* 0x000fe20000000f00 */
[----:B------:R-:W-:Y:S01]  /*14ef0*/  IMAD.MOV.U32 R122, RZ, RZ, R113 ;  /* 0x000000ffff7a7224 */ /* 0x000fe200078e0071 */
[----:B------:R-:W-:Y:S02]  /*14f00*/  MOV R252, R245 ;  /* 0x000000f500fc7202 */ /* 0x000fe40000000f00 */
[----:B------:R-:W-:Y:S02]  /*14f10*/  MOV R240, R246 ;  /* 0x000000f600f07202 */ /* 0x000fe40000000f00 */
[----:B------:R-:W-:Y:S01]  /*14f20*/  MOV R242, R248 ;  /* 0x000000f800f27202 */ /* 0x000fe20000000f00 */
[----:B------:R-:W-:Y:S01]  /*14f30*/  HMMA.16816.F32.BF16 R20, R4, R22, R88 ;  /* 0x000000160414723c */ /* 0x000fe20000041858 */
        /* <DEDUP_REMOVED lines=85> */
[----:B------:R-:W3:Y:S01]  /*15490*/  LDSM.16.MT88.4 R164, [R244+0xb800] ;  /* 0x00b80000f4a4783b */ /* 0x000ee20000004200 */
[----:B------:R-:W-:Y:S01]  /*154a0*/  FADD.FTZ R4, R207, R4 ;  /* 0x00000004cf047221 */ /* 0x000fe20000010000 */
[----:B------:R-:W-:-:S02]  /*154b0*/  FADD.FTZ R3, R131, R3 ;  /* 0x0000000383037221 */ /* 0x000fc40000010000 */
[----:B------:R4:W2:Y:S01]  /*154c0*/  LDSM.16.MT88.4 R180, [R60+0x3800] ;  /* 0x003800003cb4783b */ /* 0x0008a20000004200 */
[----:B------:R-:W-:Y:S01]  /*154d0*/  FADD.FTZ R2, R215, R2 ;  /* 0x00000002d7027221 */ /* 0x000fe20000010000 */
[----:B------:R-:W-:Y:S02]  /*154e0*/  FADD.FTZ R0, R210, R0 ;  /* 0x00000000d2007221 */ /* 0x000fe40000010000 */
[----:B------:R-:W2:Y:S01]  /*154f0*/  LDSM.16.MT88.4 R12, [R200+0x3800] ;  /* 0x00380000c80c783b */ /* 0x000ea20000004200 */
        /* <DEDUP_REMOVED lines=9> */
[----:B------:R-:W3:Y:S01]  /*15590*/  MUFU.EX2 R132, R132 ;  /* 0x0000008400847308 */ /* 0x000ee20000000800 */
[----:B------:R-:W-:Y:S01]  /*155a0*/  FADD.FTZ R0, R124, R0 ;  /* 0x000000007c007221 */ /* 0x000fe20000010000 */
[----:B------:R-:W-:Y:S01]  /*155b0*/  FADD.FTZ R4, R100, R4 ;  /* 0x0000000464047221 */ /* 0x000fe20000010000 */
[----:B------:R1:W5:Y:S01]  /*155c0*/  LDL.LU R232, [R1+0xc0] ;  /* 0x0000c00001e87983 */ /* 0x0003620000300800 */
[----:B------:R-:W3:Y:S01]  /*155d0*/  MUFU.EX2 R11, R176 ;  /* 0x000000b0000b7308 */ /* 0x000ee20000000800 */
[----:B------:R-:W-:-:S03]  /*155e0*/  FADD.FTZ R3, R96, R3 ;  /* 0x0000000360037221 */ /* 0x000fc60000010000 */
[----:B------:R-:W3:Y:S01]  /*155f0*/  MUFU.EX2 R7, R169 ;  /* 0x000000a900077308 */ /* 0x000ee20000000800 */
[----:B------:R-:W-:-:S03]  /*15600*/  FADD.FTZ R2, R108, R2 ;  /* 0x000000026c027221 */ /* 0x000fc60000010000 */
[----:B----4-:R-:W4:Y:S01]  /*15610*/  MUFU.EX2 R60, R161 ;  /* 0x000000a1003c7308 */ /* 0x010f220000000800 */
[----:B------:R-:W-:-:S03]  /*15620*/  FADD.FTZ R0, R127, R0 ;  /* 0x000000007f007221 */ /* 0x000fc60000010000 */
[----:B------:R-:W2:Y:S01]  /*15630*/  MUFU.EX2 R133, R133 ;  /* 0x0000008500857308 */ /* 0x000ea20000000800 */
        /* <DEDUP_REMOVED lines=8> */
[----:B-1----:R-:W-:-:S03]  /*156c0*/  FADD.FTZ R4, R6, R4 ;  /* 0x0000000406047221 */ /* 0x002fc60000010000 */
[----:B------:R-:W1:Y:S01]  /*156d0*/  MUFU.EX2 R19, R177 ;  /* 0x000000b100137308 */ /* 0x000e620000000800 */
[----:B------:R-:W-:-:S03]  /*156e0*/  FADD.FTZ R3, R5, R3 ;  /* 0x0000000305037221 */ /* 0x000fc60000010000 */
[----:B------:R-:W1:Y:S01]  /*156f0*/  MUFU.EX2 R27, R162 ;  /* 0x000000a2001b7308 */ /* 0x000e620000000800 */
[----:B------:R-:W-:-:S03]  /*15700*/  FADD.FTZ R2, R26, R2 ;  /* 0x000000021a027221 */ /* 0x000fc60000010000 */
[----:B------:R-:W-:Y:S04]  /*15710*/  MUFU.EX2 R134, R134 ;  /* 0x0000008600867308 */ /* 0x000fe80000000800 */
[----:B------:R-:W1:Y:S01]  /*15720*/  MUFU.EX2 R18, R171 ;  /* 0x000000ab00127308 */ /* 0x000e620000000800 */
[----:B---3--:R-:W-:Y:S01]  /*15730*/  FADD.FTZ R0, R132, R0 ;  /* 0x0000000084007221 */ /* 0x008fe20000010000 */
[----:B------:R-:W-:Y:S01]  /*15740*/  FADD.FTZ R4, R11, R4 ;  /* 0x000000040b047221 */ /* 0x000fe20000010000 */
[----:B------:R-:W-:Y:S01]  /*15750*/  FADD.FTZ R3, R7, R3 ;  /* 0x0000000307037221 */ /* 0x000fe20000010000 */
[----:B----4-:R-:W-:Y:S01]  /*15760*/  FADD.FTZ R2, R60, R2 ;  /* 0x000000023c027221 */ /* 0x010fe20000010000 */
[----:B--2---:R-:W-:Y:S01]  /*15770*/  FADD.FTZ R0, R133, R0 ;  /* 0x0000000085007221 */ /* 0x004fe20000010000 */
[----:B------:R-:W-:Y:S01]  /*15780*/  FADD.FTZ R4, R17, R4 ;  /* 0x0000000411047221 */ /* 0x000fe20000010000 */
[----:B------:R-:W-:Y:S01]  /*15790*/  FADD.FTZ R3, R16, R3 ;  /* 0x0000000310037221 */ /* 0x000fe20000010000 */
[----:B------:R-:W-:Y:S01]  /*157a0*/  FADD.FTZ R2, R61, R2 ;  /* 0x000000023d027221 */ /* 0x000fe20000010000 */
[----:B------:R-:W-:Y:S01]  /*157b0*/  FADD.FTZ R0, R135, R0 ;  /* 0x0000000087007221 */ /* 0x000fe20000010000 */
[----:B-1----:R-:W-:Y:S01]  /*157c0*/  FADD.FTZ R4, R19, R4 ;  /* 0x0000000413047221 */ /* 0x002fe20000010000 */
[----:B------:R-:W-:Y:S01]  /*157d0*/  F2FP.BF16.F32.PACK_AB R192, R60, R26 ;  /* 0x0000001a3cc0723e */ /* 0x000fe200000010ff */
[----:B------:R-:W-:Y:S01]  /*157e0*/  FADD.FTZ R2, R27, R2 ;  /* 0x000000021b027221 */ /* 0x000fe20000010000 */
[----:B------:R-:W-:Y:S01]  /*157f0*/  F2FP.BF16.F32.PACK_AB R193, R133, R132 ;  /* 0x0000008485c1723e */ /* 0x000fe200000010ff */
[----:B------:R-:W-:Y:S01]  /*15800*/  FADD.FTZ R3, R18, R3 ;  /* 0x0000000312037221 */ /* 0x000fe20000010000 */
[----:B------:R-:W-:Y:S01]  /*15810*/  F2FP.BF16.F32.PACK_AB R194, R27, R61 ;  /* 0x0000003d1bc2723e */ /* 0x000fe200000010ff */
[----:B------:R1:W5:Y:S01]  /*15820*/  LDL.LU R230, [R1+0xbc] ;  /* 0x0000bc0001e67983 */ /* 0x0003620000300800 */
[----:B------:R-:W-:-:S02]  /*15830*/  F2FP.BF16.F32.PACK_AB R195, R134, R135 ;  /* 0x0000008786c3723e */ /* 0x000fc400000010ff */
[----:B------:R-:W-:Y:S02]  /*15840*/  F2FP.BF16.F32.PACK_AB R196, R11, R6 ;  /* 0x000000060bc4723e */ /* 0x000fe400000010ff */
[----:B------:R-:W-:Y:S02]  /*15850*/  F2FP.BF16.F32.PACK_AB R197, R7, R5 ;  /* 0x0000000507c5723e */ /* 0x000fe400000010ff */
[----:B------:R-:W-:Y:S02]  /*15860*/  F2FP.BF16.F32.PACK_AB R198, R19, R17 ;  /* 0x0000001113c6723e */ /* 0x000fe400000010ff */
[----:B------:R-:W-:Y:S01]  /*15870*/  F2FP.BF16.F32.PACK_AB R199, R18, R16 ;  /* 0x0000001012c7723e */ /* 0x000fe200000010ff */
[----:B------:R-:W-:Y:S01]  /*15880*/  FADD.FTZ R0, R134, R0 ;  /* 0x0000000086007221 */ /* 0x000fe20000010000 */
[----:B------:R1:W-:Y:S01]  /*15890*/  STL [R1+0x90], R4 ;  /* 0x0000900401007387 */ /* 0x0003e20000100800 */
[C---:B------:R-:W-:Y:S03]  /*158a0*/  HMMA.16816.F32.BF16 R136, R192.reuse, R148, R92 ;  /* 0x00000094c088723c */ /* 0x040fe6000004185c */
[----:B------:R1:W-:Y:S04]  /*158b0*/  STL [R1+0x8c], R3 ;  /* 0x00008c0301007387 */ /* 0x0003e80000100800 */
[----:B------:R1:W-:Y:S01]  /*158c0*/  STL [R1+0x94], R2 ;  /* 0x0000940201007387 */ /* 0x0003e20000100800 */
[C---:B------:R-:W-:Y:S01]  /*158d0*/  HMMA.16816.F32.BF16 R144, R192.reuse, R150, R84 ;  /* 0x00000096c090723c */ /* 0x040fe20000041854 */
[----:B------:R-:W2:Y:S02]  /*158e0*/  S2R R234, SR_TID.X ;  /* 0x0000000000ea7919 */ /* 0x000ea40000002100 */
[----:B------:R1:W-:Y:S05]  /*158f0*/  STL [R1+0x98], R0 ;  /* 0x0000980001007387 */ /* 0x0003ea0000100800 */
        /* <DEDUP_REMOVED lines=14> */
[----:B------:R-:W-:-:S02]  /*159e0*/  MOV R69, R203 ;  /* 0x000000cb00457202 */ /* 0x000fc40000000f00 */
[----:B------:R-:W-:Y:S02]  /*159f0*/  MOV R70, R222 ;  /* 0x000000de00467202 */ /* 0x000fe40000000f00 */
[----:B------:R-:W-:Y:S02]  /*15a00*/  MOV R71, R201 ;  /* 0x000000c900477202 */ /* 0x000fe40000000f00 */
[----:B------:R-:W-:Y:S01]  /*15a10*/  MOV R72, R202 ;  /* 0x000000ca00487202 */ /* 0x000fe20000000f00 */
[----:B-12---:R-:W-:-:S12]  /*15a20*/  UIADD3 UR12, UPT, UPT, UR20, -0x3, URZ ;  /* 0xfffffffd140c7890 */ /* 0x006fd8000fffe0ff */
.L_x_620:
        /* <DEDUP_REMOVED lines=18> */
[----:B------:R-:W3:Y:S01]  /*15b50*/  LDCU UR4, c[0x0][0x45c] ;  /* 0x00008b80ff0477ac */ /* 0x000ee20008000800 */
        /* <DEDUP_REMOVED lines=10> */
[----:B---3--:R-:W-:Y:S06]  /*15c00*/  BRA `(.L_x_625) ;  /* 0x0000000400807947 */ /* 0x008fec0003800000 */
.L_x_627:
[----:B------:R-:W2:Y:S01]  /*15c10*/  LDL R69, [R1+0x64] ;  /* 0x0000640001457983 */ /* 0x000ea20000100800 */
[----:B------:R-:W1:Y:S01]  /*15c20*/  LDC.64 R4, c[0x0][0x3b8] ;  /* 0x0000ee00ff047b82 */ /* 0x000e620000000a00 */
[----:B------:R-:W-:Y:S01]  /*15c30*/  ISETP.GE.AND P1, PT, R230, UR8, PT ;  /* 0x00000008e6007c0c */ /* 0x000fe2000bf26270 */
[----:B------:R-:W-:Y:S01]  /*15c40*/  UIADD3 UR9, UPT, UPT, UR12, -0x1, URZ ;  /* 0xffffffff0c097890 */ /* 0x000fe2000fffe0ff */
[----:B------:R-:W3:Y:S04]  /*15c50*/  LDL R72, [R1+0x88] ;  /* 0x0000880001487983 */ /* 0x000ee80000100800 */
[----:B------:R-:W4:Y:S01]  /*15c60*/  LDL R68, [R1+0x60] ;  /* 0x0000600001447983 */ /* 0x000f220000100800 */
[----:B-1----:R-:W-:Y:S04]  /*15c70*/  IMAD.WIDE.U32 R6, R4, UR9, RZ ;  /* 0x0000000904067c25 */ /* 0x002fe8000f8e00ff */
[C---:B------:R-:W-:Y:S02]  /*15c80*/  IMAD R7, R5.reuse, UR9, R7 ;  /* 0x0000000905077c24 */ /* 0x040fe4000f8e0207 */
[C---:B------:R-:W-:Y:S02]  /*15c90*/  IMAD.SHL.U32 R2, R6.reuse, 0x80, RZ ;  /* 0x0000008006027824 */ /* 0x040fe400078e00ff */
[----:B------:R-:W-:Y:S01]  /*15ca0*/  @!P2 IMAD R13, R5, 0x30, RZ ;  /* 0x00000030050da824 */ /* 0x000fe200078e02ff */
[----:B------:R-:W-:Y:S01]  /*15cb0*/  SHF.L.U64.HI R3, R6, 0x7, R7 ;  /* 0x0000000706037819 */ /* 0x000fe20000010207 */
[--C-:B------:R-:W-:Y:S01]  /*15cc0*/  @!P2 IMAD.MOV.U32 R20, RZ, RZ, R2.reuse ;  /* 0x000000ffff14a224 */ /* 0x100fe200078e0002 */
[CC--:B------:R-:W-:Y:S01]  /*15cd0*/  @!P2 LEA R8, P5, R4.reuse, R2.reuse, 0x4 ;  /* 0x000000020408a211 */ /* 0x0c0fe200078a20ff */
[--C-:B------:R-:W-:Y:S01]  /*15ce0*/  @!P2 IMAD.MOV.U32 R14, RZ, RZ, R2.reuse ;  /* 0x000000ffff0ea224 */ /* 0x100fe200078e0002 */
[CC--:B------:R-:W-:Y:S01]  /*15cf0*/  @!P2 LEA R9, P4, R4.reuse, R2.reuse, 0x5 ;  /* 0x000000020409a211 */ /* 0x0c0fe200078828ff */
[--C-:B------:R-:W-:Y:S01]  /*15d00*/  @!P2 IMAD.MOV.U32 R21, RZ, RZ, R3.reuse ;  /* 0x000000ffff15a224 */ /* 0x100fe200078e0003 */
[C---:B------:R-:W-:Y:S01]  /*15d10*/  @!P2 LEA R10, P3, R4.reuse, R2, 0x6 ;  /* 0x00000002040aa211 */ /* 0x040fe200078630ff */
[----:B------:R-:W-:Y:S01]  /*15d20*/  @!P2 IMAD.MOV.U32 R15, RZ, RZ, R3 ;  /* 0x000000ffff0fa224 */ /* 0x000fe200078e0003 */
[CC--:B------:R-:W-:Y:S01]  /*15d30*/  @!P2 LEA.HI.X R12, R4.reuse, R3.reuse, R5, 0x4, P5 ;  /* 0x00000003040ca211 */ /* 0x0c0fe200028f2405 */
[C---:B------:R-:W-:Y:S01]  /*15d40*/  @!P2 IMAD.WIDE.U32 R6, R4.reuse, 0x30, R2 ;  /* 0x000000300406a825 */ /* 0x040fe200078e0002 */
[CCC-:B------:R-:W-:Y:S02]  /*15d50*/  @!P2 LEA.HI.X R17, R4.reuse, R3.reuse, R5.reuse, 0x5, P4 ;  /* 0x000000030411a211 */ /* 0x1c0fe400020f2c05 */
[C---:B------:R-:W-:Y:S01]  /*15d60*/  @!P2 LEA.HI.X R26, R4.reuse, R3, R5, 0x6, P3 ;  /* 0x00000003041aa211 */ /* 0x040fe200018f3405 */
[C---:B------:R-:W-:Y:S04]  /*15d70*/  @!P2 IMAD.WIDE.U32 R20, R4.reuse, 0x60, R20 ;  /* 0x000000600414a825 */ /* 0x040fe800078e0014 */
[----:B------:R-:W-:Y:S04]  /*15d80*/  @!P2 IMAD.WIDE.U32 R14, R4, 0x70, R14 ;  /* 0x00000070040ea825 */ /* 0x000fe800078e000e */
[----:B------:R-:W-:Y:S01]  /*15d90*/  @!P2 IMAD.IADD R13, R13, 0x1, R7 ;  /* 0x000000010d0da824 */ /* 0x000fe200078e0207 */
[-C--:B--2---:R-:W-:Y:S02]  /*15da0*/  @!P1 LEA R25, P6, R2, R69.reuse, 0x1 ;  /* 0x0000004502199211 */ /* 0x084fe400078c08ff */
[-C--:B------:R-:W-:Y:S02]  /*15db0*/  @!P2 LEA R22, P3, R8, R69.reuse, 0x1 ;  /* 0x000000450816a211 */ /* 0x080fe400078608ff */
[----:B---3--:R-:W-:Y:S02]  /*15dc0*/  LOP3.LUT R11, R72, 0x1f8, RZ, 0xc0, !PT ;  /* 0x000001f8480b7812 */ /* 0x008fe400078ec0ff */
[-C--:B------:R-:W-:Y:S02]  /*15dd0*/  @!P2 LEA R18, P4, R9, R69.reuse, 0x1 ;  /* 0x000000450912a211 */ /* 0x080fe400078808ff */
[-CC-:B----4-:R-:W-:Y:S01]  /*15de0*/  @!P1 LEA.HI.X R24, R2, R68.reuse, R3.reuse, 0x1, P6 ;  /* 0x0000004402189211 */ /* 0x190fe200030f0c03 */
[----:B------:R-:W-:Y:S01]  /*15df0*/  @!P2 IMAD.WIDE.U32 R2, R4, 0x50, R2 ;  /* 0x000000500402a825 */ /* 0x000fe200078e0002 */
[----:B------:R-:W-:Y:S02]  /*15e00*/  LOP3.LUT R4, R11, 0x38, R234, 0x78, !PT ;  /* 0x000000380b047812 */ /* 0x000fe400078e78ea */
[-C--:B------:R-:W-:Y:S01]  /*15e10*/  @!P2 LEA.HI.X R23, R8, R68.reuse, R12, 0x1, P3 ;  /* 0x000000440817a211 */ /* 0x080fe200018f0c0c */
[C---:B------:R-:W-:Y:S01]  /*15e20*/  @!P2 IMAD R12, R5.reuse, 0x50, RZ ;  /* 0x00000050050ca824 */ /* 0x040fe200078e02ff */
[----:B------:R-:W-:Y:S01]  /*15e30*/  LOP3.LUT R4, R4, 0x1e00, R72, 0xf8, !PT ;  /* 0x00001e0004047812 */ /* 0x000fe200078ef848 */
[----:B------:R-:W-:Y:S01]  /*15e40*/  @!P2 IMAD R11, R5, 0x60, RZ ;  /* 0x00000060050ba824 */ /* 0x000fe200078e02ff */
[-C--:B------:R-:W-:Y:S01]  /*15e50*/  @!P2 LEA.HI.X R19, R9, R68.reuse, R17, 0x1, P4 ;  /* 0x000000440913a211 */ /* 0x080fe200020f0c11 */
[----:B------:R-:W-:Y:S01]  /*15e60*/  @!P2 IMAD R8, R5, 0x70, RZ ;  /* 0x000000700508a824 */ /* 0x000fe200078e02ff */
[----:B------:R-:W-:Y:S01]  /*15e70*/  LEA R239, R4, UR6, 0x1 ;  /* 0x0000000604ef7c11 */ /* 0x000fe2000f8e08ff */
[----:B------:R-:W-:Y:S01]  /*15e80*/  @!P1 IMAD.MOV.U32 R4, RZ, RZ, R25 ;  /* 0x000000ffff049224 */ /* 0x000fe200078e0019 */
[-C--:B------:R-:W-:Y:S01]  /*15e90*/  @!P2 LEA R16, P3, R10, R69.reuse, 0x1 ;  /* 0x000000450a10a211 */ /* 0x080fe200078608ff */
[----:B------:R-:W-:Y:S02]  /*15ea0*/  @!P1 IMAD.MOV.U32 R5, RZ, RZ, R24 ;  /* 0x000000ffff059224 */ /* 0x000fe400078e0018 */
[----:B------:R-:W-:Y:S01]  /*15eb0*/  @!P2 IMAD.IADD R7, R12, 0x1, R3 ;  /* 0x000000010c07a824 */ /* 0x000fe200078e0203 */
[-C--:B------:R-:W-:Y:S01]  /*15ec0*/  @!P2 LEA R12, P6, R6, R69.reuse, 0x1 ;  /* 0x00000045060ca211 */ /* 0x080fe200078c08ff */
[----:B------:R-:W-:Y:S01]  /*15ed0*/  @!P2 IMAD.IADD R3, R8, 0x1, R15 ;  /* 0x000000010803a824 */ /* 0x000fe200078e020f */
[----:B------:R-:W-:Y:S01]  /*15ee0*/  @!PT LDS RZ, [RZ] ;  /* 0x00000000fffff984 */ /* 0x000fe20000000800 */
[----:B------:R-:W-:Y:S01]  /*15ef0*/  @!PT LDS RZ, [RZ] ;  /* 0x00000000fffff984 */ /* 0x000fe20000000800 */
[----:B------:R-:W-:Y:S01]  /*15f00*/  @!PT LDS RZ, [RZ] ;  /* 0x00000000fffff984 */ /* 0x000fe20000000800 */
[----:B------:R1:W-:Y:S01]  /*15f10*/  @!P1 LDGSTS.E.BYPASS.LTC128B.128 [R239+0x4000], desc[UR22][R4.64] ;  /* 0x0400000004ef9fae */ /* 0x0003e2000b981a16 */
[-C--:B------:R-:W-:Y:S02]  /*15f20*/  @!P2 LEA.HI.X R17, R10, R68.reuse, R26, 0x1, P3 ;  /* 0x000000440a11a211 */ /* 0x080fe400018f0c1a */
[-C--:B------:R-:W-:Y:S01]  /*15f30*/  @!P2 LEA.HI.X R13, R6, R68.reuse, R13, 0x1, P6 ;  /* 0x00000044060da211 */ /* 0x080fe200030f0c0d */
[----:B------:R2:W-:Y:S01]  /*15f40*/  @P1 STS.128 [R239+0x4000], RZ ;  /* 0x004000ffef001388 */ /* 0x0005e20000000c00 */
[-C--:B------:R-:W-:Y:S02]  /*15f50*/  @!P2 LEA R10, P5, R2, R69.reuse, 0x1 ;  /* 0x00000045020aa211 */ /* 0x080fe400078a08ff */
[-C--:B------:R-:W-:Y:S01]  /*15f60*/  @!P2 LEA R8, P4, R20, R69.reuse, 0x1 ;  /* 0x000000451408a211 */ /* 0x080fe200078808ff */
        /* <DEDUP_REMOVED lines=11> */
[----:B-1----:R-:W-:Y:S03]  /*16020*/  @!P2 LEA R4, P3, R14, R69, 0x1 ;  /* 0x000000450e04a211 */ /* 0x002fe600078608ff */
[----:B------:R-:W-:Y:S01]  /*16030*/  @!PT LDS RZ, [RZ] ;  /* 0x00000000fffff984 */ /* 0x000fe20000000800 */
[----:B------:R-:W-:Y:S01]  /*16040*/  @!PT LDS RZ, [RZ] ;  /* 0x00000000fffff984 */ /* 0x000fe20000000800 */
[----:B------:R-:W-:Y:S01]  /*16050*/  @!PT LDS RZ, [RZ] ;  /* 0x00000000fffff984 */ /* 0x000fe20000000800 */
[----:B------:R2:W-:Y:S01]  /*16060*/  @!P2 LDGSTS.E.BYPASS.LTC128B.128 [R239+0x5800], desc[UR22][R12.64] ;  /* 0x058000000cefafae */ /* 0x0005e2000b981a16 */
[----:B------:R-:W-:Y:S01]  /*16070*/  @!P2 IMAD.IADD R5, R11, 0x1, R21 ;  /* 0x000000010b05a824 */ /* 0x000fe200078e0215 */
[-C--:B------:R-:W-:Y:S02]  /*16080*/  @!P2 LEA.HI.X R11, R2, R68.reuse, R7, 0x1, P5 ;  /* 0x00000044020ba211 */ /* 0x080fe400028f0c07 */
[----:B------:R2:W-:Y:S02]  /*16090*/  @P2 STS.128 [R239+0x6000], RZ ;  /* 0x006000ffef002388 */ /* 0x0005e40000000c00 */
[-C--:B------:R-:W-:Y:S02]  /*160a0*/  @!P2 LEA.HI.X R9, R20, R68.reuse, R5, 0x1, P4 ;  /* 0x000000441409a211 */ /* 0x080fe400020f0c05 */
        /* <DEDUP_REMOVED lines=22> */
.L_x_625:
[----:B--2---:R-:W2:Y:S01]  /*16210*/  LDL R16, [R1+0x6c] ;  /* 0x00006c0001107983 */ /* 0x004ea20000100800 */
[----:B------:R-:W-:Y:S01]  /*16220*/  ISETP.GE.AND P2, PT, R230, UR8, PT ;  /* 0x00000008e6007c0c */ /* 0x000fe2000bf46270 */
[----:B------:R-:W-:Y:S01]  /*16230*/  IMAD.WIDE.U32 R4, R240, UR12, RZ ;  /* 0x0000000cf0047c25 */ /* 0x000fe2000f8e00ff */
[----:B------:R-:W-:Y:S04]  /*16240*/  DEPBAR.LE SB0, 0x0 ;  /* 0x000080000000791a */ /* 0x000fe80000000000 */
[----:B------:R-:W3:Y:S01]  /*16250*/  LDL R24, [R1+0x68] ;  /* 0x0000680001187983 */ /* 0x000ee20000100800 */
[C---:B------:R-:W-:Y:S01]  /*16260*/  IMAD R5, R241.reuse, UR12, R5 ;  /* 0x0000000cf1057c24 */ /* 0x040fe2000f8e0205 */
[C---:B------:R-:W-:Y:S01]  /*16270*/  SHF.L.U32 R2, R4.reuse, 0x7, RZ ;  /* 0x0000000704027819 */ /* 0x040fe200000006ff */
[----:B------:R-:W-:Y:S01]  /*16280*/  UISETP.NE.AND UP0, UPT, UR12, URZ, UPT ;  /* 0x000000ff0c00728c */ /* 0x000fe2000bf05270 */
[----:B------:R-:W-:Y:S02]  /*16290*/  BAR.SYNC.DEFER_BLOCKING 0x0 ;  /* 0x0000000000007b1d */ /* 0x000fe40000010000 */
[----:B------:R-:W-:Y:S01]  /*162a0*/  SHF.L.U64.HI R3, R4, 0x7, R5 ;  /* 0x0000000704037819 */ /* 0x000fe20000010205 */
[C---:B------:R-:W-:Y:S01]  /*162b0*/  @!P2 IMAD R12, R241.reuse, 0x50, RZ ;  /* 0x00000050f10ca824 */ /* 0x040fe200078e02ff */
[CC--:B------:R-:W-:Y:S01]  /*162c0*/  @!P2 LEA R5, P0, R240.reuse, R2.reuse, 0x6 ;  /* 0x00000002f005a211 */ /* 0x0c0fe200078030ff */
[C---:B------:R-:W-:Y:S01]  /*162d0*/  @!P2 IMAD R13, R241.reuse, 0x60, RZ ;  /* 0x00000060f10da824 */ /* 0x040fe200078e02ff */
[CC--:B-1----:R-:W-:Y:S01]  /*162e0*/  @!P2 LEA R0, P4, R240.reuse, R2.reuse, 0x4 ;  /* 0x00000002f000a211 */ /* 0x0c2fe200078820ff */
[----:B------:R-:W-:Y:S01]  /*162f0*/  @!P2 IMAD R14, R241, 0x70, RZ ;  /* 0x00000070f10ea824 */ /* 0x000fe200078e02ff */
[CCC-:B------:R-:W-:Y:S02]  /*16300*/  @!P2 LEA.HI.X R8, R240.reuse, R3.reuse, R241.reuse, 0x6, P0 ;  /* 0x00000003f008a211 */ /* 0x1c0fe400000f34f1 */
[CCC-:B------:R-:W-:Y:S02]  /*16310*/  @!P2 LEA.HI.X R6, R240.reuse, R3.reuse, R241.reuse, 0x4, P4 ;  /* 0x00000003f006a211 */ /* 0x1c0fe400020f24f1 */
[C---:B------:R-:W-:Y:S02]  /*16320*/  @!P2 LEA R4, P3, R240.reuse, R2, 0x5 ;  /* 0x00000002f004a211 */ /* 0x040fe400078628ff */
[-C--:B------:R-:W-:Y:S02]  /*16330*/  @!P2 MOV R9, R3.reuse ;  /* 0x000000030009a202 */ /* 0x080fe40000000f00 */
[----:B------:R-:W-:Y:S02]  /*16340*/  @!P2 LEA.HI.X R7, R240, R3, R241, 0x5, P3 ;  /* 0x00000003f007a211 */ /* 0x000fe400018f2cf1 */
[CC--:B--2---:R-:W-:Y:S02]  /*16350*/  @!P2 LEA R22, P0, R5.reuse, R16.reuse, 0x1 ;  /* 0x000000100516a211 */ /* 0x0c4fe400078008ff */
[-C--:B------:R-:W-:Y:S02]  /*16360*/  @!P2 LEA R20, P4, R0, R16.reuse, 0x1 ;  /* 0x000000100014a211 */ /* 0x080fe400078808ff */
[----:B------:R-:W-:Y:S02]  /*16370*/  @!P2 LEA R18, P3, R4, R16, 0x1 ;  /* 0x000000100412a211 */ /* 0x000fe400078608ff */
[----:B---3--:R-:W-:Y:S02]  /*16380*/  @!P2 LEA.HI.X R23, R5, R24, R8, 0x1, P0 ;  /* 0x000000180517a211 */ /* 0x008fe400000f0c08 */
[----:B------:R-:W-:Y:S02]  /*16390*/  @!P1 LEA R10, P0, R2, R16, 0x1 ;  /* 0x00000010020a9211 */ /* 0x000fe400078008ff */
[-C--:B------:R-:W-:Y:S01]  /*163a0*/  @!P2 LEA.HI.X R21, R0, R24.reuse, R6, 0x1, P4 ;  /* 0x000000180015a211 */ /* 0x080fe200020f0c06 */
[----:B------:R-:W-:Y:S01]  /*163b0*/  @!P2 IMAD R0, R241, 0x30, RZ ;  /* 0x00000030f100a824 */ /* 0x000fe200078e02ff */
[-C--:B------:R-:W-:Y:S02]  /*163c0*/  @!P1 LEA.HI.X R11, R2, R24.reuse, R3, 0x1, P0 ;  /* 0x00000018020b9211 */ /* 0x080fe400000f0c03 */
[----:B------:R-:W-:Y:S01]  /*163d0*/  @!P2 LEA.HI.X R19, R4, R24, R7, 0x1, P3 ;  /* 0x000000180413a211 */ /* 0x000fe200018f0c07 */
[----:B------:R-:W-:Y:S01]  /*163e0*/  @!P2 IMAD.WIDE.U32 R4, R240, 0x30, R2 ;  /* 0x00000030f004a825 */ /* 0x000fe200078e0002 */
[-C--:B------:R-:W-:Y:S01]  /*163f0*/  @!P2 MOV R8, R2.reuse ;  /* 0x000000020008a202 */ /* 0x080fe20000000f00 */
[----:B------:R-:W-:Y:S01]  /*16400*/  @!PT LDS RZ, [RZ] ;  /* 0x00000000fffff984 */ /* 0x000fe20000000800 */
[----:B------:R-:W-:Y:S01]  /*16410*/  @!PT LDS RZ, [RZ] ;  /* 0x00000000fffff984 */ /* 0x000fe20000000800 */
[----:B------:R-:W-:Y:S01]  /*16420*/  @!PT LDS RZ, [RZ] ;  /* 0x00000000fffff984 */ /* 0x000fe20000000800 */
[----:B------:R1:W-:Y:S01]  /*16430*/  @!P1 LDGSTS.E.BYPASS.LTC128B.128 [R239+0x8000], desc[UR22][R10.64] ;  /* 0x080000000aef9fae */ /* 0x0003e2000b981a16 */
[----:B------:R-:W-:Y:S02]  /*16440*/  @!P2 MOV R6, R2 ;  /* 0x000000020006a202 */ /* 0x000fe40000000f00 */
[----:B------:R-:W-:Y:S01]  /*16450*/  @!P2 IADD3 R0, PT, PT, R0, R5, RZ ;  /* 0x000000050000a210 */ /* 0x000fe20007ffe0ff */
[C---:B------:R-:W-:Y:S01]  /*16460*/  @!P2 IMAD.WIDE.U32 R8, R240.reuse, 0x60, R8 ;  /* 0x00000060f008a825 */ /* 0x040fe200078e0008 */
[----:B------:R-:W-:Y:S03]  /*16470*/  @!P2 MOV R7, R3 ;  /* 0x000000030007a202 */ /* 0x000fe60000000f00 */
[----:B------:R-:W-:Y:S01]  /*16480*/  @P1 STS.128 [R239+0x8000], RZ ;  /* 0x008000ffef001388 */ /* 0x000fe20000000c00 */
[C---:B------:R-:W-:Y:S01]  /*16490*/  @!P2 IMAD.WIDE.U32 R2, R240.reuse, 0x50, R2 ;  /* 0x00000050f002a825 */ /* 0x040fe200078e0002 */
[----:B------:R-:W-:Y:S03]  /*164a0*/  @!P2 IADD3 R5, PT, PT, R13, R9, RZ ;  /* 0x000000090d05a210 */ /* 0x000fe60007ffe0ff */
[----:B------:R-:W-:Y:S01]  /*164b0*/  @!P2 IMAD.WIDE.U32 R6, R240, 0x70, R6 ;  /* 0x00000070f006a825 */ /* 0x000fe200078e0006 */
[----:B------:R-:W-:Y:S02]  /*164c0*/  @!P2 IADD3 R3, PT, PT, R12, R3, RZ ;  /* 0x000000030c03a210 */ /* 0x000fe40007ffe0ff */
[----:B------:R-:W-:Y:S01]  /*164d0*/  @P2 STS.128 [R239+0x8800], RZ ;  /* 0x008800ffef002388 */ /* 0x000fe20000000c00 */
[----:B------:R-:W-:Y:S02]  /*164e0*/  @!P2 LEA R12, P4, R2, R16, 0x1 ;  /* 0x00000010020ca211 */ /* 0x000fe400078808ff */
[----:B------:R-:W-:Y:S02]  /*164f0*/  @!P2 IADD3 R7, PT, PT, R14, R7, RZ ;  /* 0x000000070e07a210 */ /* 0x000fe40007ffe0ff */
[----:B------:R-:W-:Y:S02]  /*16500*/  @!P2 LEA.HI.X R13, R2, R24, R3, 0x1, P4 ;  /* 0x00000018020da211 */ /* 0x000fe400020f0c03 */
[-C--:B------:R-:W-:Y:S01]  /*16510*/  @!P2 LEA R14, P3, R8, R16.reuse, 0x1 ;  /* 0x00000010080ea211 */ /* 0x080fe200078608ff */
[----:B------:R-:W-:Y:S01]  /*16520*/  @!PT LDS RZ, [RZ] ;  /* 0x00000000fffff984 */ /* 0x000fe20000000800 */
[----:B------:R-:W-:Y:S01]  /*16530*/  @!PT LDS RZ, [RZ] ;  /* 0x00000000fffff984 */ /* 0x000fe20000000800 */
[----:B------:R-:W-:Y:S01]  /*16540*/  @!PT LDS RZ, [RZ] ;  /* 0x00000000fffff984 */ /* 0x000fe20000000800 */
[----:B------:R-:W-:Y:S01]  /*16550*/  @!P2 LDGSTS.E.BYPASS.LTC128B.128 [R239+0x8800], desc[UR22][R20.64] ;  /* 0x0880000014efafae */ /* 0x000fe2000b981a16 */
[----:B-1----:R-:W-:Y:S02]  /*16560*/  @!P2 LEA R10, P5, R4, R16, 0x1 ;  /* 0x00000010040aa211 */ /* 0x002fe400078a08ff */
[-C--:B------:R-:W-:Y:S02]  /*16570*/  @!P2 LEA.HI.X R15, R8, R24.reuse, R5, 0x1, P3 ;  /* 0x00000018080fa211 */ /* 0x080fe400018f0c05 */
[----:B------:R-:W-:Y:S03]  /*16580*/  @!P2 LEA.HI.X R11, R4, R24, R0, 0x1, P5 ;  /* 0x00000018040ba211 */ /* 0x000fe600028f0c00 */
[----:B------:R-:W-:Y:S01]  /*16590*/  @P2 STS.128 [R239+0x9000], RZ ;  /* 0x009000ffef002388 */ /* 0x000fe20000000c00 */
[----:B------:R-:W-:Y:S02]  /*165a0*/  SHF.L.U32 R0, R234, 0x3, RZ ;  /* 0x00000003ea007819 */ /* 0x000fe400000006ff */
[----:B------:R-:W-:Y:S02]  /*165b0*/  @!P2 LEA R16, P0, R6, R16, 0x1 ;  /* 0x000000100610a211 */ /* 0x000fe400078008ff */
[----:B------:R-:W-:Y:S02]  /*165c0*/  LOP3.LUT R230, R0, 0x38, RZ, 0xc0, !PT ;  /* 0x0000003800e67812 */ /* 0x000fe400078ec0ff */
[----:B------:R-:W-:Y:S01]  /*165d0*/  @!P2 LEA.HI.X R17, R6, R24, R7, 0x1, P0 ;  /* 0x000000180611a211 */ /* 0x000fe200000f0c07 */
[----:B------:R-:W-:Y:S01]  /*165e0*/  @!PT LDS RZ, [RZ] ;  /* 0x00000000fffff984 */ /* 0x000fe20000000800 */
[----:B------:R-:W-:Y:S01]  /*165f0*/  @!PT LDS RZ, [RZ] ;  /* 0x00000000fffff984 */ /* 0x000fe20000000800 */
[----:B------:R-:W-:Y:S01]  /*16600*/  @!PT LDS RZ, [RZ] ;  /* 0x00000000fffff984 */ /* 0x000fe20000000800 */
[----:B------:R-:W-:Y:S01]  /*16610*/  @!P2 LDGSTS.E.BYPASS.LTC128B.128 [R239+0x9000], desc[UR22][R18.64] ;  /* 0x0900000012efafae */ /* 0x000fe2000b981a16 */
[----:B------:R-:W-:Y:S07]  /*16620*/  LOP3.LUT P0, RZ, R234, 0x4, RZ, 0xc0, !PT ;  /* 0x00000004eaff7812 */ /* 0x000fee000780c0ff */
        /* <DEDUP_REMOVED lines=20> */
[----:B------:R1:W-:Y:S04]  /*16770*/  STL [R1+0x88], R0 ;  /* 0x0000880001007387 */ /* 0x0003e80000100800 */
[----:B------:R-:W-:Y:S08]  /*16780*/  @P2 STS.128 [R239+0xb800], RZ ;  /* 0x00b800ffef002388 */ /* 0x000ff00000000c00 */
[----:B------:R-:W-:Y:S01]  /*16790*/  @!PT LDS RZ, [RZ] ;  /* 0x00000000fffff984 */ /* 0x000fe20000000800 */
[----:B------:R-:W-:Y:S01]  /*167a0*/  @!PT LDS RZ, [RZ] ;  /* 0x00000000fffff984 */ /* 0x000fe20000000800 */
[----:B------:R-:W-:Y:S01]  /*167b0*/  @!PT LDS RZ, [RZ] ;  /* 0x00000000fffff984 */ /* 0x000fe20000000800 */
[----:B------:R2:W-:Y:S08]  /*167c0*/  @!P2 LDGSTS.E.BYPASS.LTC128B.128 [R239+0xb800], desc[UR22][R16.64] ;  /* 0x0b80000010efafae */ /* 0x0005f0000b981a16 */
[----:B------:R-:W-:Y:S01]  /*167d0*/  LDSM.16.M88.4 R128, [R232] ;  /* 0x00000000e880783b */ /* 0x000fe20000000200 */
[----:B-1----:R-:W-:Y:S07]  /*167e0*/  LOP3.LUT R0, R230, 0x1c0, R236, 0xf8, !PT ;  /* 0x000001c0e6007812 */ /* 0x002fee00078ef8ec */
[----:B------:R-:W-:Y:S01]  /*167f0*/  LDSM.16.M88.4 R124, [R232+0x2000] ;  /* 0x00200000e87c783b */ /* 0x000fe20000000200 */
[----:B------:R-:W-:Y:S04]  /*16800*/  LOP3.LUT R0, R0, R237, RZ, 0x3c, !PT ;  /* 0x000000ed00007212 */ /* 0x000fe800078e3cff */
[----:B------:R-:W-:Y:S03]  /*16810*/  LEA R0, R0, R235, 0x1 ;  /* 0x000000eb00007211 */ /* 0x000fe600078e08ff */
[----:B------:R-:W0:Y:S01]  /*16820*/  LDGDEPBAR ;  /* 0x00000000000079af */ /* 0x000e220000000000 */
[----:B------:R-:W-:Y:S07]  /*16830*/  IADD3 R2, PT, PT, R0, UR6, RZ ;  /* 0x0000000600027c10 */ /* 0x000fee000fffe0ff */
[----:B--2---:R-:W1:Y:S08]  /*16840*/  LDSM.16.M88.4 R16, [R0+UR6+0x4000] ;  /* 0x004000060010783b */ /* 0x004e700008000200 */
        /* <DEDUP_REMOVED lines=9> */
[----:B------:R3:W1:Y:S01]  /*168e0*/  LDSM.16.M88.4 R200, [R0+UR6+0x7800] ;  /* 0x0078000600c8783b */ /* 0x0006620008000200 */
[C---:B------:R-:W-:Y:S07]  /*168f0*/  HMMA.16816.F32.BF16 R16, R128.reuse, R18, RZ ;  /* 0x000000128010723c */ /* 0x040fee00000418ff */
[----:B------:R-:W-:Y:S01]  /*16900*/  LDSM.16.M88.4 R204, [R233] ;  /* 0x00000000e9cc783b */ /* 0x000fe20000000200 */
[-C--:B--2---:R-:W-:Y:S07]  /*16910*/  HMMA.16816.F32.BF16 R20, R128, R32.reuse, RZ ;  /* 0x000000208014723c */ /* 0x084fee00000418ff */
[----:B------:R-:W-:Y:S01]  /*16920*/  LDSM.16.M88.4 R212, [R233+0x2000] ;  /* 0x00200000e9d4783b */ /* 0x000fe20000000200 */
[C---:B------:R-:W-:Y:S02]  /*16930*/  HMMA.16816.F32.BF16 R24, R124.reuse, R32, RZ ;  /* 0x000000207c18723c */ /* 0x040fe400000418ff */
[----:B---3--:R-:W-:Y:S05]  /*16940*/  IADD3 R0, PT, PT, R2, R231, RZ ;  /* 0x000000e702007210 */ /* 0x008fea0007ffe0ff */
[----:B------:R-:W2:Y:S01]  /*16950*/  LDSM.16.M88.4 R208, [R0+0x4000] ;  /* 0x0040000000d0783b */ /* 0x000ea20000000200 */
[-C--:B------:R-:W-:Y:S07]  /*16960*/  HMMA.16816.F32.BF16 R28, R124, R34.reuse, RZ ;  /* 0x000000227c1c723c */ /* 0x080fee00000418ff */
[----:B------:R-:W3:Y:S01]  /*16970*/  LDSM.16.M88.4 R216, [R0+0x4800] ;  /* 0x0048000000d8783b */ /* 0x000ee20000000200 */
[C---:B------:R-:W-:Y:S07]  /*16980*/  HMMA.16816.F32.BF16 R32, R128.reuse, R34, RZ ;  /* 0x000000228020723c */ /* 0x040fee00000418ff */
[----:B------:R-:W3:Y:S01]  /*16990*/  LDSM.16.M88.4 R220, [R0+0x5000] ;  /* 0x0050000000dc783b */ /* 0x000ee20000000200 */
[-C--:B------:R-:W-:Y:S07]  /*169a0*/  HMMA.16816.F32.BF16 R36, R128, R48.reuse, RZ ;  /* 0x000000308024723c */ /* 0x080fee00000418ff */
[----:B------:R-:W-:Y:S01]  /*169b0*/  LDSM.16.M88.4 R224, [R0+0x6000] ;  /* 0x0060000000e0783b */ /* 0x000fe20000000200 */
        /* <DEDUP_REMOVED lines=29> */
[-C--:B---3--:R-:W-:Y:S08]  /*16b90*/  HMMA.16816.F32.BF16 R20, R204, R216.reuse, R20 ;  /* 0x000000d8cc14723c */ /* 0x088ff00000041814 */
[C---:B------:R-:W-:Y:S08]  /*16ba0*/  HMMA.16816.F32.BF16 R24, R212.reuse, R216, R24 ;  /* 0x000000d8d418723c */ /* 0x040ff00000041818 */
[-C--:B------:R-:W-:Y:S08]  /*16bb0*/  HMMA.16816.F32.BF16 R28, R212, R218.reuse, R28 ;  /* 0x000000dad41c723c */ /* 0x080ff0000004181c */
[C---:B------:R-:W-:Y:S01]  /*16bc0*/  HMMA.16816.F32.BF16 R32, R204.reuse, R218, R32 ;  /* 0x000000dacc20723c */ /* 0x040fe20000041820 */
[----:B------:R-:W3:Y:S07]  /*16bd0*/  LDSM.16.M88.4 R216, [R0+0x7000] ;  /* 0x0070000000d8783b */ /* 0x000eee0000000200 */
[-C--:B------:R-:W-:Y:S08]  /*16be0*/  HMMA.16816.F32.BF16 R36, R204, R220.reuse, R36 ;  /* 0x000000dccc24723c */ /* 0x080ff00000041824 */
[C---:B------:R-:W-:Y:S08]  /*16bf0*/  HMMA.16816.F32.BF16 R40, R212.reuse, R220, R40 ;  /* 0x000000dcd428723c */ /* 0x040ff00000041828 */
[-C--:B------:R-:W-:Y:S08]  /*16c00*/  HMMA.16816.F32.BF16 R44, R212, R222.reuse, R44 ;  /* 0x000000ded42c723c */ /* 0x080ff0000004182c */
[C---:B------:R-:W-:Y:S08]  /*16c10*/  HMMA.16816.F32.BF16 R48, R204.reuse, R222, R48 ;  /* 0x000000decc30723c */ /* 0x040ff00000041830 */
[-C--:B-1----:R-:W-:Y:S08]  /*16c20*/  HMMA.16816.F32.BF16 R52, R204, R200.reuse, R52 ;  /* 0x000000c8cc34723c */ /* 0x082ff00000041834 */
[C---:B------:R-:W-:Y:S08]  /*16c30*/  HMMA.16816.F32.BF16 R56, R212.reuse, R200, R56 ;  /* 0x000000c8d438723c */ /* 0x040ff00000041838 */
[-C--:B------:R-:W-:Y:S08]  /*16c40*/  HMMA.16816.F32.BF16 R60, R212, R202.reuse, R60 ;  /* 0x000000cad43c723c */ /* 0x080ff0000004183c */
[C---:B------:R-:W-:Y:S01]  /*16c50*/  HMMA.16816.F32.BF16 R64, R204.reuse, R202, R64 ;  /* 0x000000cacc40723c */ /* 0x040fe20000041840 */
[----:B------:R1:W4:Y:S07]  /*16c60*/  LDSM.16.M88.4 R200, [R0+0x7800] ;  /* 0x0078000000c8783b */ /* 0x00032e0000000200 */
[-C--:B------:R-:W-:Y:S08]  /*16c70*/  HMMA.16816.F32.BF16 R68, R204, R224.reuse, R68 ;  /* 0x000000e0cc44723c */ /* 0x080ff00000041844 */
[C---:B------:R-:W-:Y:S08]  /*16c80*/  HMMA.16816.F32.BF16 R72, R212.reuse, R224, R72 ;  /* 0x000000e0d448723c */ /* 0x040ff00000041848 */
[-C--:B------:R-:W-:Y:S03]  /*16c90*/  HMMA.16816.F32.BF16 R76, R212, R226.reuse, R76 ;  /* 0x000000e2d44c723c */ /* 0x080fe6000004184c */
[----:B-1----:R-:W-:Y:S04]  /*16ca0*/  SEL R0, R238, 0xffffffc0, !P0 ;  /* 0xffffffc0ee007807 */ /* 0x002fe80004000000 */
[-C--:B------:R-:W-:Y:S01]  /*16cb0*/  IADD3 R3, PT, PT, R232, R0.reuse, RZ ;  /* 0x00000000e8037210 */ /* 0x080fe20007ffe0ff */
[C---:B------:R-:W-:Y:S04]  /*16cc0*/  HMMA.16816.F32.BF16 R80, R204.reuse, R226, R80 ;  /* 0x000000e2cc50723c */ /* 0x040fe80000041850 */
[----:B------:R-:W-:Y:S01]  /*16cd0*/  LDSM.16.M88.4 R224, [R3+0x2000] ;  /* 0x0020000003e0783b */ /* 0x000fe20000000200 */
[----:B------:R-:W-:Y:S03]  /*16ce0*/  IADD3 R0, PT, PT, R2, R0, RZ ;  /* 0x0000000002007210 */ /* 0x000fe60007ffe0ff */
[-C--:B--2---:R-:W-:Y:S03]  /*16cf0*/  HMMA.16816.F32.BF16 R84, R204, R208.reuse, R84 ;  /* 0x000000d0cc54723c */ /* 0x084fe60000041854 */
[C---:B------:R-:W-:Y:S01]  /*16d00*/  IADD3 R2, PT, PT, R231.reuse, R0, RZ ;  /* 0x00000000e7027210 */ /* 0x040fe20007ffe0ff */
[----:B------:R-:W-:Y:S04]  /*16d10*/  LDSM.16.M88.4 R220, [R0+0x4000] ;  /* 0x0040000000dc783b */ /* 0x000fe80000000200 */
[C---:B------:R-:W-:Y:S08]  /*16d20*/  HMMA.16816.F32.BF16 R88, R212.reuse, R208, R88 ;  /* 0x000000d0d458723c */ /* 0x040ff00000041858 */
[-C--:B------:R-:W-:Y:S08]  /*16d30*/  HMMA.16816.F32.BF16 R92, R212, R210.reuse, R92 ;  /* 0x000000d2d45c723c */ /* 0x080ff0000004185c */
[C---:B------:R-:W-:Y:S01]  /*16d40*/  HMMA.16816.F32.BF16 R96, R204.reuse, R210, R96 ;  /* 0x000000d2cc60723c */ /* 0x040fe20000041860 */
[----:B------:R1:W2:Y:S07]  /*16d50*/  LDSM.16.M88.4 R208, [R3] ;  /* 0x0000000003d0783b */ /* 0x0002ae0000000200 */
[-C--:B---3--:R-:W-:Y:S08]  /*16d60*/  HMMA.16816.F32.BF16 R100, R204, R216.reuse, R100 ;  /* 0x000000d8cc64723c */ /* 0x088ff00000041864 */
[C---:B------:R-:W-:Y:S08]  /*16d70*/  HMMA.16816.F32.BF16 R104, R212.reuse, R216, R104 ;  /* 0x000000d8d468723c */ /* 0x040ff00000041868 */
[-C--:B------:R-:W-:Y:S03]  /*16d80*/  HMMA.16816.F32.BF16 R108, R212, R218.reuse, R108 ;  /* 0x000000dad46c723c */ /* 0x080fe6000004186c */
[----:B-1----:R-:W-:Y:S05]  /*16d90*/  IADD3 R3, PT, PT, R231, R3, RZ ;  /* 0x00000003e7037210 */ /* 0x002fea0007ffe0ff */
[C---:B------:R-:W-:Y:S01]  /*16da0*/  HMMA.16816.F32.BF16 R112, R204.reuse, R218, R112 ;  /* 0x000000dacc70723c */ /* 0x040fe20000041870 */
[----:B------:R-:W1:Y:S07]  /*16db0*/  LDSM.16.M88.4 R216, [R0+0x4800] ;  /* 0x0048000000d8783b */ /* 0x000e6e0000000200 */
[-C--:B----4-:R-:W-:Y:S08]  /*16dc0*/  HMMA.16816.F32.BF16 R116, R204, R200.reuse, R116 ;  /* 0x000000c8cc74723c */ /* 0x090ff00000041874 */
[C---:B------:R-:W-:Y:S08]  /*16dd0*/  HMMA.16816.F32.BF16 R120, R212.reuse, R200, R120 ;  /* 0x000000c8d478723c */ /* 0x040ff00000041878 */
[-C--:B------:R-:W-:Y:S01]  /*16de0*/  HMMA.16816.F32.BF16 R124, R212, R202.reuse, R124 ;  /* 0x000000cad47c723c */ /* 0x080fe2000004187c */
[----:B------:R-:W-:Y:S07]  /*16df0*/  LDSM.16.M88.4 R212, [R0+0x6000] ;  /* 0x0060000000d4783b */ /* 0x000fee0000000200 */
[----:B------:R-:W-:Y:S01]  /*16e00*/  HMMA.16816.F32.BF16 R128, R204, R202, R128 ;  /* 0x000000cacc80723c */ /* 0x000fe20000041880 */
[----:B------:R-:W3:Y:S07]  /*16e10*/  LDSM.16.M88.4 R200, [R0+0x5000] ;  /* 0x0050000000c8783b */ /* 0x000eee0000000200 */
[-C--:B--2---:R-:W-:Y:S01]  /*16e20*/  HMMA.16816.F32.BF16 R4, R208, R220.reuse, R4 ;  /* 0x000000dcd004723c */ /* 0x084fe20000041804 */
[----:B------:R-:W2:Y:S07]  /*16e30*/  LDSM.16.M88.4 R204, [R0+0x5800] ;  /* 0x0058000000cc783b */ /* 0x000eae0000000200 */
        /* <DEDUP_REMOVED lines=23> */
[----:B------:R-:W3:Y:S07]  /*16fb0*/  LDSM.16.M88.4 R212, [R3] ;  /* 0x0000000003d4783b */ /* 0x000eee0000000200 */
[-C--:B----4-:R-:W-:Y:S08]  /*16fc0*/  HMMA.16816.F32.BF16 R84, R208, R220.reuse, R84 ;  /* 0x000000dcd054723c */ /* 0x090ff00000041854 */
[C---:B------:R-:W-:Y:S08]  /*16fd0*/  HMMA.16816.F32.BF16 R88, R224.reuse, R220, R88 ;  /* 0x000000dce058723c */ /* 0x040ff00000041858 */
[-C--:B------:R-:W-:Y:S08]  /*16fe0*/  HMMA.16816.F32.BF16 R92, R224, R222.reuse, R92 ;  /* 0x000000dee05c723c */ /* 0x080ff0000004185c */
[C---:B------:R-:W-:Y:S01]  /*16ff0*/  HMMA.16816.F32.BF16 R96, R208.reuse, R222, R96 ;  /* 0x000000ded060723c */ /* 0x040fe20000041860 */
[----:B------:R-:W4:Y:S07]  /*17000*/  LDSM.16.M88.4 R220, [R3+0x2000] ;  /* 0x0020000003dc783b */ /* 0x000f2e0000000200 */
[-C--:B-1----:R-:W-:Y:S08]  /*17010*/  HMMA.16816.F32.BF16 R100, R208, R200.reuse, R100 ;  /* 0x000000c8d064723c */ /* 0x082ff00000041864 */
[C---:B------:R-:W-:Y:S08]  /*17020*/  HMMA.16816.F32.BF16 R104, R224.reuse, R200, R104 ;  /* 0x000000c8e068723c */ /* 0x040ff00000041868 */
[-C--:B------:R-:W-:Y:S08]  /*17030*/  HMMA.16816.F32.BF16 R108, R224, R202.reuse, R108 ;  /* 0x000000cae06c723c */ /* 0x080ff0000004186c */
[C---:B------:R-:W-:Y:S08]  /*17040*/  HMMA.16816.F32.BF16 R112, R208.reuse, R202, R112 ;  /* 0x000000cad070723c */ /* 0x040ff00000041870 */
[-C--:B--2---:R-:W-:Y:S08]  /*17050*/  HMMA.16816.F32.BF16 R116, R208, R204.reuse, R116 ;  /* 0x000000ccd074723c */ /* 0x084ff00000041874 */
[C---:B------:R-:W-:Y:S08]  /*17060*/  HMMA.16816.F32.BF16 R120, R224.reuse, R204, R120 ;  /* 0x000000cce078723c */ /* 0x040ff00000041878 */
[-C--:B------:R-:W-:Y:S08]  /*17070*/  HMMA.16816.F32.BF16 R124, R224, R206.reuse, R124 ;  /* 0x000000cee07c723c */ /* 0x080ff0000004187c */
[----:B------:R-:W-:Y:S08]  /*17080*/  HMMA.16816.F32.BF16 R128, R208, R206, R128 ;  /* 0x000000ced080723c */ /* 0x000ff00000041880 */
[-C--:B---3--:R-:W-:Y:S08]  /*17090*/  HMMA.16816.F32.BF16 R4, R212, R216.reuse, R4 ;  /* 0x000000d8d404723c */ /* 0x088ff00000041804 */
[C---:B----4-:R-:W-:Y:S08]  /*170a0*/  HMMA.16816.F32.BF16 R8, R220.reuse, R216, R8 ;  /* 0x000000d8dc08723c */ /* 0x050ff00000041808 */
        /* <DEDUP_REMOVED lines=21> */
[----:B------:R1:W-:Y:S10]  /*17200*/  MUFU.TANH R210, R7 ;  /* 0x0000000700d27308 */ /* 0x0003f40000002400 */
[----:B------:R-:W-:Y:S10]  /*17210*/  MUFU.TANH R247, R10 ;  /* 0x0000000a00f77308 */ /* 0x000ff40000002400 */
[----:B------:R-:W-:Y:S01]  /*17220*/  MUFU.TANH R225, R8 ;  /* 0x0000000800e17308 */ /* 0x000fe20000002400 */
[----:B-1----:R-:W1:Y:S09]  /*17230*/  LDSM.16.M88.4 R4, [R2+0x4800] ;  /* 0x004800000204783b */ /* 0x002e720000000200 */
[----:B------:R-:W-:Y:S10]  /*17240*/  MUFU.TANH R207, R11 ;  /* 0x0000000b00cf7308 */ /* 0x000ff40000002400 */
[----:B------:R2:W3:Y:S10]  /*17250*/  MUFU.TANH R243, R9 ;  /* 0x0000000900f37308 */ /* 0x0004f40000002400 */
[----:B------:R-:W4:Y:S10]  /*17260*/  MUFU.TANH R206, R19 ;  /* 0x0000001300ce7308 */ /* 0x000f340000002400 */
[----:B------:R-:W5:Y:S01]  /*17270*/  MUFU.TANH R201, R15 ;  /* 0x0000000f00c97308 */ /* 0x000f620000002400 */
        /* <DEDUP_REMOVED lines=27> */
[----:B------:R3:W-:Y:S01]  /*17430*/  MUFU.TANH R224, R31 ;  /* 0x0000001f00e07308 */ /* 0x0007e20000002400 */
[----:B------:R-:W-:Y:S01]  /*17440*/  FMUL.FTZ R35, R35, UR7 ;  /* 0x0000000723237c20 */ /* 0x000fe20008410000 */
[-C--:B------:R-:W-:Y:S03]  /*17450*/  HMMA.16816.F32.BF16 R44, R220, R10.reuse, R44 ;  /* 0x0000000adc2c723c */ /* 0x080fe6000004182c */
[----:B------:R-:W-:Y:S01]  /*17460*/  FMUL.FTZ R38, R38, UR7 ;  /* 0x0000000726267c20 */ /* 0x000fe20008410000 */
[----:B------:R-:W-:Y:S01]  /*17470*/  FMUL.FTZ R36, R36, UR7 ;  /* 0x0000000724247c20 */ /* 0x000fe20008410000 */
[----:B------:R-:W-:Y:S03]  /*17480*/  FMUL.FTZ R37, R37, UR7 ;  /* 0x0000000725257c20 */ /* 0x000fe60008410000 */
[----:B------:R-:W-:Y:S01]  /*17490*/  MUFU.TANH R26, R24 ;  /* 0x00000018001a7308 */ /* 0x000fe20000002400 */
[----:B------:R-:W-:Y:S01]  /*174a0*/  FMUL.FTZ R39, R39, UR7 ;  /* 0x0000000727277c20 */ /* 0x000fe20008410000 */
[C---:B------:R-:W-:Y:S01]  /*174b0*/  HMMA.16816.F32.BF16 R48, R212.reuse, R10, R48 ;  /* 0x0000000ad430723c */ /* 0x040fe20000041830 */
[----:B------:R-:W2:Y:S03]  /*174c0*/  LDSM.16.M88.4 R8, [R2+0x6000] ;  /* 0x006000000208783b */ /* 0x000ea60000000200 */
[----:B------:R-:W-:Y:S01]  /*174d0*/  FMUL.FTZ R43, R43, UR7 ;  /* 0x000000072b2b7c20 */ /* 0x000fe20008410000 */
[----:B------:R-:W-:Y:S03]  /*174e0*/  FMUL.FTZ R41, R41, UR7 ;  /* 0x0000000729297c20 */ /* 0x000fe60008410000 */
[----:B------:R4:W-:Y:S01]  /*174f0*/  MUFU.TANH R204, R36 ;  /* 0x0000002400cc7308 */ /* 0x0009e20000002400 */
[----:B------:R-:W-:Y:S01]  /*17500*/  FMUL.FTZ R40, R40, UR7 ;  /* 0x0000000728287c20 */ /* 0x000fe20008410000 */
[----:B---3--:R-:W-:Y:S01]  /*17510*/  MOV R31, R243 ;  /* 0x000000f3001f7202 */ /* 0x008fe20000000f00 */
[-C--:B-1----:R-:W-:Y:S03]  /*17520*/  HMMA.16816.F32.BF16 R52, R212, R4.reuse, R52 ;  /* 0x00000004d434723c */ /* 0x082fe60000041834 */
[----:B------:R-:W-:Y:S01]  /*17530*/  FMUL.FTZ R45, R45, UR7 ;  /* 0x000000072d2d7c20 */ /* 0x000fe20008410000 */
[----:B------:R-:W-:Y:S03]  /*17540*/  FMUL.FTZ R47, R47, UR7 ;  /* 0x000000072f2f7c20 */ /* 0x000fe60008410000 */
[----:B------:R5:W-:Y:S01]  /*17550*/  MUFU.TANH R24, R32 ;  /* 0x0000002000187308 */ /* 0x000be20000002400 */
[----:B------:R-:W-:Y:S01]  /*17560*/  FMUL.FTZ R42, R42, UR7 ;  /* 0x000000072a2a7c20 */ /* 0x000fe20008410000 */
[----:B------:R-:W-:Y:S01]  /*17570*/  FMUL.FTZ R44, R44, UR7 ;  /* 0x000000072c2c7c20 */ /* 0x000fe20008410000 */
[C---:B------:R-:W-:Y:S04]  /*17580*/  HMMA.16816.F32.BF16 R56, R220.reuse, R4, R56 ;  /* 0x00000004dc38723c */ /* 0x040fe80000041838 */
[----:B------:R-:W-:Y:S03]  /*17590*/  FMUL.FTZ R51, R51, UR7 ;  /* 0x0000000733337c20 */ /* 0x000fe60008410000 */
[----:B------:R-:W1:Y:S01]  /*175a0*/  MUFU.TANH R200, R29 ;  /* 0x0000001d00c87308 */ /* 0x000e620000002400 */
[----:B------:R-:W-:Y:S01]  /*175b0*/  FMUL.FTZ R50, R50, UR7 ;  /* 0x0000000732327c20 */ /* 0x000fe20008410000 */
[----:B----4-:R-:W-:Y:S01]  /*175c0*/  MOV R36, R206 ;  /* 0x000000ce00247202 */ /* 0x010fe20000000f00 */
[-C--:B------:R-:W-:Y:S03]  /*175d0*/  HMMA.16816.F32.BF16 R60, R220, R6.reuse, R60 ;  /* 0x00000006dc3c723c */ /* 0x080fe6000004183c */
[----:B------:R-:W-:Y:S01]  /*175e0*/  FMUL.FTZ R53, R53, UR7 ;  /* 0x0000000735357c20 */ /* 0x000fe20008410000 */
[----:B------:R-:W-:Y:S03]  /*175f0*/  FMUL.FTZ R52, R52, UR7 ;  /* 0x0000000734347c20 */ /* 0x000fe60008410000 */
[----:B------:R3:W-:Y:S01]  /*17600*/  MUFU.TANH R206, R37 ;  /* 0x0000002500ce7308 */ /* 0x0007e20000002400 */
[----:B------:R-:W-:Y:S01]  /*17610*/  FMUL.FTZ R54, R54, UR7 ;  /* 0x0000000736367c20 */ /* 0x000fe20008410000 */
[----:B-----5:R-:W-:Y:S01]  /*17620*/  MOV R32, R201 ;  /* 0x000000c900207202 */ /* 0x020fe20000000f00 */
[C---:B------:R-:W-:Y:S01]  /*17630*/  HMMA.16816.F32.BF16 R64, R212.reuse, R6, R64 ;  /* 0x00000006d440723c */ /* 0x040fe20000041840 */
[----:B------:R-:W4:Y:S03]  /*17640*/  LDSM.16.M88.4 R4, [R2+0x6800] ;  /* 0x006800000204783b */ /* 0x000f260000000200 */
[----:B------:R-:W-:Y:S03]  /*17650*/  FMUL.FTZ R56, R56, UR7 ;  /* 0x0000000738387c20 */ /* 0x000fe60008410000 */
[----:B------:R5:W-:Y:S01]  /*17660*/  MUFU.TANH R243, R53 ;  /* 0x0000003500f37308 */ /* 0x000be20000002400 */
[----:B------:R-:W-:Y:S01]  /*17670*/  FMUL.FTZ R58, R58, UR7 ;  /* 0x000000073a3a7c20 */ /* 0x000fe20008410000 */
[----:B------:R-:W-:Y:S01]  /*17680*/  FMUL.FTZ R55, R55, UR7 ;  /* 0x0000000737377c20 */ /* 0x000fe20008410000 */
[-C--:B--2---:R-:W-:Y:S03]  /*17690*/  HMMA.16816.F32.BF16 R68, R212, R8.reuse, R68 ;  /* 0x00000008d444723c */ /* 0x084fe60000041844 */
[----:B------:R-:W-:Y:S01]  /*176a0*/  FMUL.FTZ R61, R61, UR7 ;  /* 0x000000073d3d7c20 */ /* 0x000fe20008410000 */
[----:B------:R-:W-:Y:S03]  /*176b0*/  FMUL.FTZ R63, R63, UR7 ;  /* 0x000000073f3f7c20 */ /* 0x000fe60008410000 */
[----:B------:R1:W-:Y:S01]  /*176c0*/  MUFU.TANH R201, R43 ;  /* 0x0000002b00c97308 */ /* 0x0003e20000002400 */
[----:B------:R-:W-:Y:S01]  /*176d0*/  FMUL.FTZ R49, R49, UR7 ;  /* 0x0000000731317c20 */ /* 0x000fe20008410000 */
[----:B---3--:R-:W-:Y:S01]  /*176e0*/  MOV R37, R210 ;  /* 0x000000d200257202 */ /* 0x008fe20000000f00 */
[C---:B------:R-:W-:Y:S04]  /*176f0*/  HMMA.16816.F32.BF16 R72, R220.reuse, R8, R72 ;  /* 0x00000008dc48723c */ /* 0x040fe80000041848 */
[----:B------:R-:W-:Y:S03]  /*17700*/  FMUL.FTZ R48, R48, UR7 ;  /* 0x0000000730307c20 */ /* 0x000fe60008410000 */
[----:B------:R2:W-:Y:S01]  /*17710*/  MUFU.TANH R210, R39 ;  /* 0x0000002700d27308 */ /* 0x0005e20000002400 */
[----:B------:R-:W-:Y:S01]  /*17720*/  MOV R29, R207 ;  /* 0x000000cf001d7202 */ /* 0x000fe20000000f00 */
[----:B------:R-:W-:Y:S01]  /*17730*/  FMUL.FTZ R57, R57, UR7 ;  /* 0x0000000739397c20 */ /* 0x000fe20008410000 */
[-C--:B------:R-:W-:Y:S03]  /*17740*/  HMMA.16816.F32.BF16 R76, R220, R10.reuse, R76 ;  /* 0x0000000adc4c723c */ /* 0x080fe6000004184c */
[----:B-----5:R-:W-:Y:S01]  /*17750*/  SHF.L.U32 R53, R234, 0x1, RZ ;  /* 0x00000001ea357819 */ /* 0x020fe200000006ff */
[----:B------:R-:W-:Y:S03]  /*17760*/  FMUL.FTZ R70, R70, UR7 ;  /* 0x0000000746467c20 */ /* 0x000fe60008410000 */
[----:B------:R3:W-:Y:S01]  /*17770*/  MUFU.TANH R208, R51 ;  /* 0x0000003300d07308 */ /* 0x0007e20000002400 */
[----:B------:R-:W-:Y:S01]  /*17780*/  FMUL.FTZ R59, R59, UR7 ;  /* 0x000000073b3b7c20 */ /* 0x000fe20008410000 */
[----:B-1----:R-:W-:Y:S01]  /*17790*/  MOV R43, R200 ;  /* 0x000000c8002b7202 */ /* 0x002fe20000000f00 */
[----:B------:R-:W-:Y:S01]  /*177a0*/  STL [R1+0xa0], R53 ;  /* 0x0000a03501007387 */ /* 0x000fe20000100800 */
[C---:B------:R-:W-:Y:S03]  /*177b0*/  HMMA.16816.F32.BF16 R80, R212.reuse, R10, R80 ;  /* 0x0000000ad450723c */ /* 0x040fe60000041850 */
[----:B------:R-:W1:Y:S03]  /*177c0*/  LDSM.16.M88.4 R8, [R2+0x7000] ;  /* 0x007000000208783b */ /* 0x000e660000000200 */
[----:B------:R5:W-:Y:S01]  /*177d0*/  MUFU.TANH R211, R38 ;  /* 0x0000002600d37308 */ /* 0x000be20000002400 */
[----:B------:R-:W-:Y:S01]  /*177e0*/  FMUL.FTZ R73, R73, UR7 ;  /* 0x0000000749497c20 */ /* 0x000fe20008410000 */
[----:B--2---:R-:W-:Y:S01]  /*177f0*/  MOV R39, R203 ;  /* 0x000000cb00277202 */ /* 0x004fe20000000f00 */
[----:B------:R-:W-:Y:S01]  /*17800*/  FMUL.FTZ R65, R65, UR7 ;  /* 0x0000000741417c20 */ /* 0x000fe20008410000 */
[-C--:B----4-:R-:W-:Y:S03]  /*17810*/  HMMA.16816.F32.BF16 R84, R212, R4.reuse, R84 ;  /* 0x00000004d454723c */ /* 0x090fe60000041854 */
[----:B------:R-:W-:Y:S03]  /*17820*/  FMUL.FTZ R77, R77, UR7 ;  /* 0x000000074d4d7c20 */ /* 0x000fe60008410000 */
[----:B------:R-:W2:Y:S01]  /*17830*/  MUFU.TANH R226, R22 ;  /* 0x0000001600e27308 */ /* 0x000ea20000002400 */
[----:B------:R-:W-:Y:S01]  /*17840*/  FMUL.FTZ R78, R78, UR7 ;  /* 0x000000074e4e7c20 */ /* 0x000fe20008410000 */
[----:B---3--:R-:W-:Y:S01]  /*17850*/  MOV R51, R245 ;  /* 0x000000f500337202 */ /* 0x008fe20000000f00 */
[----:B------:R-:W-:Y:S01]  /*17860*/  FMUL.FTZ R76, R76, UR7 ;  /* 0x000000074c4c7c20 */ /* 0x000fe20008410000 */
[C---:B------:R-:W-:Y:S06]  /*17870*/  HMMA.16816.F32.BF16 R88, R220.reuse, R4, R88 ;  /* 0x00000004dc58723c */ /* 0x040fec0000041858 */
[----:B------:R3:W-:Y:S01]  /*17880*/  MUFU.TANH R203, R40 ;  /* 0x0000002800cb7308 */ /* 0x0007e20000002400 */
[----:B------:R-:W-:Y:S01]  /*17890*/  LOP3.LUT R4, R53, 0x6, RZ, 0xc0, !PT ;  /* 0x0000000635047812 */ /* 0x000fe200078ec0ff */
[----:B------:R-:W-:Y:S01]  /*178a0*/  FMUL.FTZ R80, R80, UR7 ;  /* 0x0000000750507c20 */ /* 0x000fe20008410000 */
[----:B-----5:R-:W-:Y:S01]  /*178b0*/  MOV R38, R202 ;  /* 0x000000ca00267202 */ /* 0x020fe20000000f00 */
[-C--:B------:R-:W-:Y:S02]  /*178c0*/  HMMA.16816.F32.BF16 R92, R220, R6.reuse, R92 ;  /* 0x00000006dc5c723c */ /* 0x080fe4000004185c */
[----:B------:R4:W-:Y:S01]  /*178d0*/  STL [R1+0x9c], R4 ;  /* 0x00009c0401007387 */ /* 0x0009e20000100800 */
[----:B------:R-:W-:Y:S03]  /*178e0*/  FMUL.FTZ R82, R82, UR7 ;  /* 0x0000000752527c20 */ /* 0x000fe60008410000 */
[----:B------:R2:W-:Y:S01]  /*178f0*/  MUFU.TANH R217, R45 ;  /* 0x0000002d00d97308 */ /* 0x0005e20000002400 */
[----:B------:R-:W-:Y:S01]  /*17900*/  FMUL.FTZ R33, R33, UR7 ;  /* 0x0000000721217c20 */ /* 0x000fe20008410000 */
[----:B------:R-:W-:Y:S01]  /*17910*/  FMUL.FTZ R62, R62, UR7 ;  /* 0x000000073e3e7c20 */ /* 0x000fe20008410000 */
[----:B------:R-:W-:Y:S01]  /*17920*/  FMUL.FTZ R60, R60, UR7 ;  /* 0x000000073c3c7c20 */ /* 0x000fe20008410000 */
[C---:B------:R-:W-:Y:S06]  /*17930*/  HMMA.16816.F32.BF16 R96, R212.reuse, R6, R96 ;  /* 0x00000006d460723c */ /* 0x040fec0000041860 */
[----:B------:R5:W-:Y:S01]  /*17940*/  MUFU.TANH R200, R47 ;  /* 0x0000002f00c87308 */ /* 0x000be20000002400 */
[----:B------:R-:W-:Y:S01]  /*17950*/  FMUL.FTZ R88, R88, UR7 ;  /* 0x0000000758587c20 */ /* 0x000fe20008410000 */
[----:B---3--:R-:W-:Y:S01]  /*17960*/  MOV R40, R0 ;  /* 0x0000000000287202 */ /* 0x008fe20000000f00 */
[----:B------:R-:W-:Y:S01]  /*17970*/  FMUL.FTZ R28, R28, UR7 ;  /* 0x000000071c1c7c20 */ /* 0x000fe20008410000 */
[----:B------:R-:W-:Y:S01]  /*17980*/  MOV R0, UR12 ;  /* 0x0000000c00007c02 */ /* 0x000fe20008000f00 */
[----:B------:R-:W-:Y:S01]  /*17990*/  FMUL.FTZ R46, R46, UR7 ;  /* 0x000000072e2e7c20 */ /* 0x000fe20008410000 */
[----:B------:R-:W-:Y:S01]  /*179a0*/  FMUL.FTZ R64, R64, UR7 ;  /* 0x0000000740407c20 */ /* 0x000fe20008410000 */
[----:B------:R-:W-:Y:S03]  /*179b0*/  FMUL.FTZ R94, R94, UR7 ;  /* 0x000000075e5e7c20 */ /* 0x000fe60008410000 */
[----:B------:R-:W-:Y:S01]  /*179c0*/  MUFU.TANH R251, R27 ;  /* 0x0000001b00fb7308 */ /* 0x000fe20000002400 */
[----:B------:R-:W-:Y:S01]  /*179d0*/  LEA R0, R0, R4, 0x7 ;  /* 0x0000000400007211 */ /* 0x000fe200078e38ff */
[----:B------:R-:W-:Y:S01]  /*179e0*/  FMUL.FTZ R92, R92, UR7 ;  /* 0x000000075c5c7c20 */ /* 0x000fe20008410000 */
[----:B--2---:R-:W-:Y:S01]  /*179f0*/  MOV R45, R226 ;  /* 0x000000e2002d7202 */ /* 0x004fe20000000f00 */
[-C--:B-1----:R-:W-:Y:S03]  /*17a00*/  HMMA.16816.F32.BF16 R100, R212, R8.reuse, R100 ;  /* 0x00000008d464723c */ /* 0x082fe60000041864 */
[C---:B------:R-:W-:Y:S03]  /*17a10*/  IADD3 R6, PT, PT, R0.reuse, 0x8, RZ ;  /* 0x0000000800067810 */ /* 0x040fe60007ffe0ff */
[----:B------:R-:W1:Y:S01]  /*17a20*/  MUFU.TANH R249, R21 ;  /* 0x0000001500f97308 */ /* 0x000e620000002400 */
[----:B------:R-:W-:Y:S01]  /*17a30*/  IADD3 R5, PT, PT, R0, 0x9, RZ ;  /* 0x0000000900057810 */ /* 0x000fe20007ffe0ff */
[----:B------:R-:W-:Y:S01]  /*17a40*/  FMUL.FTZ R96, R96, UR7 ;  /* 0x0000000760607c20 */ /* 0x000fe20008410000 */
[----:B------:R-:W-:Y:S01]  /*17a50*/  MOV R53, R45 ;  /* 0x0000002d00357202 */ /* 0x000fe20000000f00 */
[----:B------:R-:W-:Y:S01]  /*17a60*/  FMUL.FTZ R97, R97, UR7 ;  /* 0x0000000761617c20 */ /* 0x000fe20008410000 */
[----:B------:R-:W-:Y:S01]  /*17a70*/  I2FP.F32.U32 R5, R5 ;  /* 0x0000000500057245 */ /* 0x000fe20000201000 */
[----:B------:R-:W-:Y:S01]  /*17a80*/  FMUL.FTZ R99, R99, UR7 ;  /* 0x0000000763637c20 */ /* 0x000fe20008410000 */
[C---:B------:R-:W-:Y:S03]  /*17a90*/  HMMA.16816.F32.BF16 R104, R220.reuse, R8, R104 ;  /* 0x00000008dc68723c */ /* 0x040fe60000041868 */
[----:B------:R-:W-:Y:S01]  /*17aa0*/  MUFU.TANH R27, R33 ;  /* 0x00000021001b7308 */ /* 0x000fe20000002400 */
[C---:B------:R-:W-:Y:S01]  /*17ab0*/  FFMA.FTZ R32, R5.reuse, UR5, R32 ;  /* 0x0000000505207c23 */ /* 0x040fe20008010020 */
[----:B------:R-:W-:Y:S01]  /*17ac0*/  FFMA.FTZ R38, R5, UR5, R38 ;  /* 0x0000000505267c23 */ /* 0x000fe20008010026 */
[----:B-----5:R-:W-:Y:S01]  /*17ad0*/  MOV R47, R224 ;  /* 0x000000e0002f7202 */ /* 0x020fe20000000f00 */
[----:B------:R-:W-:Y:S01]  /*17ae0*/  FMUL.FTZ R95, R95, UR7 ;  /* 0x000000075f5f7c20 */ /* 0x000fe20008410000 */
[-C--:B------:R-:W-:Y:S05]  /*17af0*/  HMMA.16816.F32.BF16 R108, R220, R10.reuse, R108 ;  /* 0x0000000adc6c723c */ /* 0x080fea000004186c */
[----:B------:R1:W-:Y:S01]  /*17b00*/  MUFU.TANH R245, R52 ;  /* 0x0000003400f57308 */ /* 0x0003e20000002400 */
[----:B------:R-:W-:Y:S01]  /*17b10*/  FMUL.FTZ R102, R102, UR7 ;  /* 0x0000000766667c20 */ /* 0x000fe20008410000 */
[----:B------:R-:W-:Y:S01]  /*17b20*/  MOV R45, R47 ;  /* 0x0000002f002d7202 */ /* 0x000fe20000000f00 */
[----:B------:R-:W-:Y:S01]  /*17b30*/  FMUL.FTZ R98, R98, UR7 ;  /* 0x0000000762627c20 */ /* 0x000fe20008410000 */
[----:B------:R-:W-:Y:S01]  /*17b40*/  MOV R47, R43 ;  /* 0x0000002b002f7202 */ /* 0x000fe20000000f00 */
[----:B------:R-:W-:Y:S01]  /*17b50*/  FMUL.FTZ R103, R103, UR7 ;  /* 0x0000000767677c20 */ /* 0x000fe20008410000 */
[----:B------:R-:W-:Y:S04]  /*17b60*/  MOV R43, R39 ;  /* 0x00000027002b7202 */ /* 0x000fe80000000f00 */
[----:B------:R2:W3:Y:S01]  /*17b70*/  MUFU.TANH R205, R30 ;  /* 0x0000001e00cd7308 */ /* 0x0004e20000002400 */
[C---:B------:R-:W-:Y:S04]  /*17b80*/  HMMA.16816.F32.BF16 R112, R212.reuse, R10, R112 ;  /* 0x0000000ad470723c */ /* 0x040fe80000041870 */
[----:B------:R-:W-:Y:S01]  /*17b90*/  FFMA.FTZ R43, R5, UR5, R43 ;  /* 0x00000005052b7c23 */ /* 0x000fe2000801002b */
[----:B------:R-:W-:Y:S01]  /*17ba0*/  MOV R39, R37 ;  /* 0x0000002500277202 */ /* 0x000fe20000000f00 */
[----:B------:R-:W-:Y:S03]  /*17bb0*/  FMUL.FTZ R66, R66, UR7 ;  /* 0x0000000742427c20 */ /* 0x000fe60008410000 */
[----:B------:R3:W-:Y:S01]  /*17bc0*/  MUFU.TANH R207, R48 ;  /* 0x0000003000cf7308 */ /* 0x0007e20000002400 */
[----:B------:R-:W-:Y:S01]  /*17bd0*/  MOV R37, R36 ;  /* 0x0000002400257202 */ /* 0x000fe20000000f00 */
[----:B------:R-:W-:Y:S01]  /*17be0*/  FMUL.FTZ R67, R67, UR7 ;  /* 0x0000000743437c20 */ /* 0x000fe20008410000 */
[----:B-1----:R-:W-:Y:S01]  /*17bf0*/  MOV R52, R249 ;  /* 0x000000f900347202 */ /* 0x002fe20000000f00 */
[----:B------:R-:W-:Y:S01]  /*17c00*/  FMUL.FTZ R68, R68, UR7 ;  /* 0x0000000744447c20 */ /* 0x000fe20008410000 */
[----:B------:R-:W-:Y:S01]  /*17c10*/  MOV R36, R3 ;  /* 0x0000000300247202 */ /* 0x000fe20000000f00 */
[----:B------:R-:W-:Y:S01]  /*17c20*/  FFMA.FTZ R37, R5, UR5, R37 ;  /* 0x0000000505257c23 */ /* 0x000fe20008010025 */
[----:B------:R-:W-:Y:S03]  /*17c30*/  I2FP.F32.U32 R3, R0 ;  /* 0x0000000000037245 */ /* 0x000fe60000201000 */
[----:B------:R-:W-:Y:S01]  /*17c40*/  MUFU.TANH R250, R12 ;  /* 0x0000000c00fa7308 */ /* 0x000fe20000002400 */
[----:B------:R-:W-:Y:S01]  /*17c50*/  IADD3 R8, PT, PT, R0, 0x18, RZ ;  /* 0x0000001800087810 */ /* 0x000fe20007ffe0ff */
[----:B------:R-:W-:Y:S01]  /*17c60*/  FMUL.FTZ R74, R74, UR7 ;  /* 0x000000074a4a7c20 */ /* 0x000fe20008410000 */
[----:B--2---:R-:W-:Y:S01]  /*17c70*/  MOV R30, R247 ;  /* 0x000000f7001e7202 */ /* 0x004fe20000000f00 */
[----:B------:R-:W-:Y:S01]  /*17c80*/  FMUL.FTZ R72, R72, UR7 ;  /* 0x0000000748487c20 */ /* 0x000fe20008410000 */
[----:B------:R-:W-:Y:S01]  /*17c90*/  I2FP.F32.U32 R8, R8 ;  /* 0x0000000800087245 */ /* 0x000fe20000201000 */
[----:B------:R-:W-:Y:S01]  /*17ca0*/  FMUL.FTZ R69, R69, UR7 ;  /* 0x0000000745457c20 */ /* 0x000fe20008410000 */
[----:B------:R-:W-:Y:S03]  /*17cb0*/  MOV R33, R248 ;  /* 0x000000f800217202 */ /* 0x000fe60000000f00 */
[----:B------:R-:W1:Y:S01]  /*17cc0*/  MUFU.TANH R227, R18 ;  /* 0x0000001200e37308 */ /* 0x000e620000002400 */
[----:B------:R-:W-:Y:S01]  /*17cd0*/  FFMA.FTZ R30, R3, UR5, R30 ;  /* 0x00000005031e7c23 */ /* 0x000fe2000801001e */
[----:B---3--:R-:W-:Y:S01]  /*17ce0*/  MOV R48, R205 ;  /* 0x000000cd00307202 */ /* 0x008fe20000000f00 */
[----:B------:R-:W-:Y:S01]  /*17cf0*/  FMUL.FTZ R71, R71, UR7 ;  /* 0x0000000747477c20 */ /* 0x000fe20008410000 */
[C---:B----4-:R-:W-:Y:S01]  /*17d00*/  IADD3 R4, PT, PT, R0.reuse, 0x1, RZ ;  /* 0x0000000100047810 */ /* 0x050fe20007ffe0ff */
[----:B------:R-:W-:Y:S01]  /*17d10*/  FMUL.FTZ R75, R75, UR7 ;  /* 0x000000074b4b7c20 */ /* 0x000fe20008410000 */
[----:B------:R-:W-:Y:S01]  /*17d20*/  IADD3 R9, PT, PT, R0, 0x28, RZ ;  /* 0x0000002800097810 */ /* 0x000fe20007ffe0ff */
[----:B------:R-:W-:Y:S03]  /*17d30*/  FMUL.FTZ R85, R85, UR7 ;  /* 0x0000000755557c20 */ /* 0x000fe60008410000 */
[----:B------:R1:W-:Y:S01]  /*17d40*/  MUFU.TANH R202, R42 ;  /* 0x0000002a00ca7308 */ /* 0x0003e20000002400 */
[----:B------:R-:W-:Y:S01]  /*17d50*/  I2FP.F32.U32 R4, R4 ;  /* 0x0000000400047245 */ /* 0x000fe20000201000 */
[----:B------:R-:W-:Y:S01]  /*17d60*/  FMUL.FTZ R87, R87, UR7 ;  /* 0x0000000757577c20 */ /* 0x000fe20008410000 */
[----:B------:R-:W-:Y:S01]  /*17d70*/  FMUL.FTZ R91, R91, UR7 ;  /* 0x000000075b5b7c20 */ /* 0x000fe20008410000 */
[----:B------:R-:W-:Y:S01]  /*17d80*/  FMUL.FTZ R89, R89, UR7 ;  /* 0x0000000759597c20 */ /* 0x000fe20008410000 */
[----:B------:R-:W-:Y:S01]  /*17d90*/  FMUL.FTZ R79, R79, UR7 ;  /* 0x000000074f4f7c20 */ /* 0x000fe20008410000 */
[C---:B------:R-:W-:Y:S01]  /*17da0*/  FFMA.FTZ R36, R4.reuse, UR5, R36 ;  /* 0x0000000504247c23 */ /* 0x040fe20008010024 */
[C---:B------:R-:W-:Y:S03]  /*17db0*/  FFMA.FTZ R39, R4.reuse, UR5, R39 ;  /* 0x0000000504277c23 */ /* 0x040fe60008010027 */
[----:B------:R2:W-:Y:S01]  /*17dc0*/  MUFU.TANH R218, R44 ;  /* 0x0000002c00da7308 */ /* 0x0005e20000002400 */
[C---:B------:R-:W-:Y:S01]  /*17dd0*/  FFMA.FTZ R29, R4.reuse, UR5, R29 ;  /* 0x00000005041d7c23 */ /* 0x040fe2000801001d */
[----:B------:R-:W-:Y:S01]  /*17de0*/  FFMA.FTZ R31, R4, UR5, R31 ;  /* 0x00000005041f7c23 */ /* 0x000fe2000801001f */
[----:B------:R-:W-:Y:S01]  /*17df0*/  IADD3 R4, PT, PT, R0, 0x10, RZ ;  /* 0x0000001000047810 */ /* 0x000fe20007ffe0ff */
[----:B------:R-:W-:Y:S01]  /*17e00*/  FMUL.FTZ R81, R81, UR7 ;  /* 0x0000000751517c20 */ /* 0x000fe20008410000 */
[----:B------:R-:W-:Y:S01]  /*17e10*/  FMUL.FTZ R83, R83, UR7 ;  /* 0x0000000753537c20 */ /* 0x000fe20008410000 */
[----:B------:R-:W-:Y:S01]  /*17e20*/  FMUL.FTZ R93, R93, UR7 ;  /* 0x000000075d5d7c20 */ /* 0x000fe20008410000 */
[----:B------:R-:W-:Y:S03]  /*17e30*/  I2FP.F32.U32 R4, R4 ;  /* 0x0000000400047245 */ /* 0x000fe60000201000 */
[----:B------:R-:W-:Y:S01]  /*17e40*/  MUFU.TANH R252, R25 ;  /* 0x0000001900fc7308 */ /* 0x000fe20000002400 */
[----:B------:R-:W-:Y:S01]  /*17e50*/  FMUL.FTZ R84, R84, UR7 ;  /* 0x0000000754547c20 */ /* 0x000fe20008410000 */
[----:B-1----:R-:W-:Y:S01]  /*17e60*/  MOV R42, R227 ;  /* 0x000000e3002a7202 */ /* 0x002fe20000000f00 */
[----:B------:R-:W-:Y:S01]  /*17e70*/  FMUL.FTZ R86, R86, UR7 ;  /* 0x0000000756567c20 */ /* 0x000fe20008410000 */
[----:B------:R-:W-:Y:S01]  /*17e80*/  FMUL.FTZ R90, R90, UR7 ;  /* 0x000000075a5a7c20 */ /* 0x000fe20008410000 */
[----:B------:R-:W-:Y:S01]  /*17e90*/  FMUL.FTZ R100, R100, UR7 ;  /* 0x0000000764647c20 */ /* 0x000fe20008410000 */
[----:B------:R-:W-:Y:S01]  /*17ea0*/  FMUL.FTZ R106, R106, UR7 ;  /* 0x000000076a6a7c20 */ /* 0x000fe20008410000 */
[----:B------:R-:W-:Y:S03]  /*17eb0*/  FMUL.FTZ R104, R104, UR7 ;  /* 0x0000000768687c20 */ /* 0x000fe60008410000 */
[----:B------:R1:W-:Y:S01]  /*17ec0*/  MUFU.TANH R23, R34 ;  /* 0x0000002200177308 */ /* 0x0003e20000002400 */
[----:B------:R-:W-:Y:S01]  /*17ed0*/  FMUL.FTZ R101, R101, UR7 ;  /* 0x0000000765657c20 */ /* 0x000fe20008410000 */
[----:B--2---:R-:W-:Y:S01]  /*17ee0*/  MOV R44, R250 ;  /* 0x000000fa002c7202 */ /* 0x004fe20000000f00 */
[----:B------:R-:W-:Y:S01]  /*17ef0*/  FMUL.FTZ R107, R107, UR7 ;  /* 0x000000076b6b7c20 */ /* 0x000fe20008410000 */
[----:B------:R-:W-:Y:S01]  /*17f00*/  FMUL.FTZ R105, R105, UR7 ;  /* 0x0000000769697c20 */ /* 0x000fe20008410000 */
        /* <DEDUP_REMOVED lines=10> */
[----:B-1----:R-:W-:Y:S05]  /*17fb0*/  MOV R34, R225 ;  /* 0x000000e100227202 */ /* 0x002fea0000000f00 */
[C---:B------:R-:W-:Y:S04]  /*17fc0*/  FFMA.FTZ R34, R3.reuse, UR5, R34 ;  /* 0x0000000503227c23 */ /* 0x040fe80008010022 */
[----:B------:R-:W1:Y:S01]  /*17fd0*/  MUFU.TANH R12, R20 ;  /* 0x00000014000c7308 */ /* 0x000e620000002400 */
[----:B--2---:R-:W-:Y:S05]  /*17fe0*/  MOV R35, R244 ;  /* 0x000000f400237202 */ /* 0x004fea0000000f00 */
[C---:B------:R-:W-:Y:S04]  /*17ff0*/  FFMA.FTZ R35, R3.reuse, UR5, R35 ;  /* 0x0000000503237c23 */ /* 0x040fe80008010023 */
[----:B------:R2:W-:Y:S01]  /*18000*/  MUFU.TANH R249, R54 ;  /* 0x0000003600f97308 */ /* 0x0005e20000002400 */
[----:B---3--:R-:W-:Y:S05]  /*18010*/  MOV R41, R246 ;  /* 0x000000f600297202 */ /* 0x008fea0000000f00 */
[----:B------:R-:W-:Y:S04]  /*18020*/  FFMA.FTZ R41, R3, UR5, R41 ;  /* 0x0000000503297c23 */ /* 0x000fe80008010029 */
[----:B------:R1:W-:Y:S01]  /*18030*/  MUFU.TANH R248, R55 ;  /* 0x0000003700f87308 */ /* 0x0003e20000002400 */
[----:B------:R-:W-:Y:S05]  /*18040*/  I2FP.F32.U32 R3, R6 ;  /* 0x0000000600037245 */ /* 0x000fea0000201000 */
[C---:B------:R-:W-:Y:S01]  /*18050*/  FFMA.FTZ R33, R3.reuse, UR5, R33 ;  /* 0x0000000503217c23 */ /* 0x040fe20008010021 */
[C---:B------:R-:W-:Y:S03]  /*18060*/  FFMA.FTZ R44, R3.reuse, UR5, R44 ;  /* 0x00000005032c7c23 */ /* 0x040fe6000801002c */
[----:B------:R3:W4:Y:S01]  /*18070*/  MUFU.TANH R209, R50 ;  /* 0x0000003200d17308 */ /* 0x0007220000002400 */
[C---:B------:R-:W-:Y:S01]  /*18080*/  FFMA.FTZ R40, R3.reuse, UR5, R40 ;  /* 0x0000000503287c23 */ /* 0x040fe20008010028 */
[----:B--2---:R-:W-:Y:S01]  /*18090*/  MOV R54, R242 ;  /* 0x000000f200367202 */ /* 0x004fe20000000f00 */
[----:B------:R-:W-:Y:S01]  /*180a0*/  FFMA.FTZ R42, R3, UR5, R42 ;  /* 0x00000005032a7c23 */ /* 0x000fe2000801002a */
[----:B------:R-:W-:Y:S06]  /*180b0*/  IADD3 R3, PT, PT, R0, 0x11, RZ ;  /* 0x0000001100037810 */ /* 0x000fec0007ffe0ff */
[----:B------:R2:W-:Y:S01]  /*180c0*/  MUFU.TANH R205, R49 ;  /* 0x0000003100cd7308 */ /* 0x0005e20000002400 */
[----:B------:R-:W-:Y:S02]  /*180d0*/  I2FP.F32.U32 R3, R3 ;  /* 0x0000000300037245 */ /* 0x000fe40000201000 */
[----:B-1----:R-:W-:Y:S07]  /*180e0*/  MOV R55, R12 ;  /* 0x0000000c00377202 */ /* 0x002fee0000000f00 */
[----:B------:R1:W-:Y:S01]  /*180f0*/  MUFU.TANH R227, R56 ;  /* 0x0000003800e37308 */ /* 0x0003e20000002400 */
[----:B---3--:R-:W-:Y:S09]  /*18100*/  MOV R50, R252 ;  /* 0x000000fc00327202 */ /* 0x008ff20000000f00 */
[----:B------:R3:W-:Y:S01]  /*18110*/  MUFU.TANH R250, R61 ;  /* 0x0000003d00fa7308 */ /* 0x0007e20000002400 */
[----:B--2---:R-:W-:Y:S09]  /*18120*/  MOV R49, R251 ;  /* 0x000000fb00317202 */ /* 0x004ff20000000f00 */
[----:B------:R2:W-:Y:S01]  /*18130*/  MUFU.TANH R19, R88 ;  /* 0x0000005800137308 */ /* 0x0005e20000002400 */
[C---:B-1----:R-:W-:Y:S09]  /*18140*/  FFMA.FTZ R56, R4.reuse, UR5, R54 ;  /* 0x0000000504387c23 */ /* 0x042ff20008010036 */
[----:B------:R1:W-:Y:S01]  /*18150*/  MUFU.TANH R16, R96 ;  /* 0x0000006000107308 */ /* 0x0003e20000002400 */
[C---:B---3--:R-:W-:Y:S09]  /*18160*/  FFMA.FTZ R61, R4.reuse, UR5, R26 ;  /* 0x00000005043d7c23 */ /* 0x048ff2000801001a */
[----:B------:R3:W-:Y:S01]  /*18170*/  MUFU.TANH R226, R58 ;  /* 0x0000003a00e27308 */ /* 0x0007e20000002400 */
[C---:B--2---:R-:W-:Y:S09]  /*18180*/  FFMA.FTZ R88, R4.reuse, UR5, R55 ;  /* 0x0000000504587c23 */ /* 0x044ff20008010037 */
[----:B------:R2:W-:Y:S01]  /*18190*/  MUFU.TANH R219, R63 ;  /* 0x0000003f00db7308 */ /* 0x0005e20000002400 */
[----:B-1----:R-:W-:Y:S01]  /*181a0*/  FFMA.FTZ R96, R4, UR5, R53 ;  /* 0x0000000504607c23 */ /* 0x002fe20008010035 */
[C---:B------:R-:W-:Y:S08]  /*181b0*/  IADD3 R4, PT, PT, R0.reuse, 0x19, RZ ;  /* 0x0000001900047810 */ /* 0x040ff00007ffe0ff */
[----:B------:R1:W-:Y:S01]  /*181c0*/  MUFU.TANH R15, R97 ;  /* 0x00000061000f7308 */ /* 0x0003e20000002400 */
[C---:B---3--:R-:W-:Y:S09]  /*181d0*/  FFMA.FTZ R58, R3.reuse, UR5, R49 ;  /* 0x00000005033a7c23 */ /* 0x048ff20008010031 */
[----:B------:R3:W-:Y:S01]  /*181e0*/  MUFU.TANH R13, R99 ;  /* 0x00000063000d7308 */ /* 0x0007e20000002400 */
[C---:B--2---:R-:W-:Y:S09]  /*181f0*/  FFMA.FTZ R63, R3.reuse, UR5, R52 ;  /* 0x00000005033f7c23 */ /* 0x044ff20008010034 */
[----:B------:R2:W-:Y:S01]  /*18200*/  MUFU.TANH R225, R62 ;  /* 0x0000003e00e17308 */ /* 0x0005e20000002400 */
[C---:B-1----:R-:W-:Y:S09]  /*18210*/  FFMA.FTZ R97, R3.reuse, UR5, R51 ;  /* 0x0000000503617c23 */ /* 0x042ff20008010033 */
[----:B------:R1:W-:Y:S01]  /*18220*/  MUFU.TANH R252, R60 ;  /* 0x0000003c00fc7308 */ /* 0x0003e20000002400 */
[----:B---3--:R-:W-:Y:S01]  /*18230*/  FFMA.FTZ R99, R3, UR5, R50 ;  /* 0x0000000503637c23 */ /* 0x008fe20008010032 */
[----:B------:R-:W-:Y:S02]  /*18240*/  I2FP.F32.U32 R3, R4 ;  /* 0x0000000400037245 */ /* 0x000fe40000201000 */
[----:B------:R3:W5:Y:S01]  /*18250*/  LDSM.16.M88.4 R4, [R2+0x7800] ;  /* 0x007800000204783b */ /* 0x0007620000000200 */
[----:B------:R-:W-:Y:S05]  /*18260*/  DEPBAR.LE SB0, 0x0 ;  /* 0x000080000000791a */ /* 0x000fea0000000000 */
[----:B------:R4:W-:Y:S01]  /*18270*/  MUFU.TANH R20, R95 ;  /* 0x0000005f00147308 */ /* 0x0009e20000002400 */
[C---:B--2---:R-:W-:Y:S09]  /*18280*/  FFMA.FTZ R62, R3.reuse, UR5, R27 ;  /* 0x00000005033e7c23 */ /* 0x044ff2000801001b */
[----:B------:R2:W-:Y:S01]  /*18290*/  MUFU.TANH R17, R93 ;  /* 0x0000005d00117308 */ /* 0x0005e20000002400 */
[----:B------:R-:W-:Y:S01]  /*182a0*/  BAR.SYNC.DEFER_BLOCKING 0x0 ;  /* 0x0000000000007b1d */ /* 0x000fe20000010000 */
[C---:B-1----:R-:W-:Y:S08]  /*182b0*/  FFMA.FTZ R60, R3.reuse, UR5, R45 ;  /* 0x00000005033c7c23 */ /* 0x042ff0000801002d */
[----:B------:R-:W1:Y:S01]  /*182c0*/  MUFU.TANH R28, R28 ;  /* 0x0000001c001c7308 */ /* 0x000e620000002400 */
[C---:B----4-:R-:W-:Y:S01]  /*182d0*/  FFMA.FTZ R95, R3.reuse, UR5, R47 ;  /* 0x00000005035f7c23 */ /* 0x050fe2000801002f */
[C---:B---3--:R-:W-:Y:S04]  /*182e0*/  IADD3 R2, PT, PT, R0.reuse, 0x20, RZ ;  /* 0x0000002000027810 */ /* 0x048fe80007ffe0ff */
[----:B------:R-:W-:Y:S04]  /*182f0*/  I2FP.F32.U32 R2, R2 ;  /* 0x0000000200027245 */ /* 0x000fe80000201000 */
[----:B------:R3:W-:Y:S01]  /*18300*/  MUFU.TANH R251, R57 ;  /* 0x0000003900fb7308 */ /* 0x0007e20000002400 */
[----:B--2---:R-:W-:Y:S01]  /*18310*/  FFMA.FTZ R93, R3, UR5, R25 ;  /* 0x00000005035d7c23 */ /* 0x004fe20008010019 */
[----:B------:R-:W-:Y:S01]  /*18320*/  IADD3 R3, PT, PT, R0, 0x21, RZ ;  /* 0x0000002100037810 */ /* 0x000fe20007ffe0ff */
[C---:B------:R-:W-:Y:S01]  /*18330*/  FFMA.FTZ R204, R2.reuse, UR5, R204 ;  /* 0x0000000502cc7c23 */ /* 0x040fe200080100cc */
[C---:B------:R-:W-:Y:S01]  /*18340*/  FFMA.FTZ R211, R2.reuse, UR5, R211 ;  /* 0x0000000502d37c23 */ /* 0x040fe200080100d3 */
[C---:B------:R-:W-:Y:S01]  /*18350*/  FFMA.FTZ R202, R2.reuse, UR5, R202 ;  /* 0x0000000502ca7c23 */ /* 0x040fe200080100ca */
[----:B------:R-:W-:Y:S04]  /*18360*/  I2FP.F32.U32 R3, R3 ;  /* 0x0000000300037245 */ /* 0x000fe80000201000 */
[----:B------:R2:W-:Y:S01]  /*18370*/  MUFU.TANH R21, R94 ;  /* 0x0000005e00157308 */ /* 0x0005e20000002400 */
[----:B------:R-:W-:Y:S01]  /*18380*/  FFMA.FTZ R203, R2, UR5, R203 ;  /* 0x0000000502cb7c23 */ /* 0x000fe200080100cb */
[----:B------:R-:W-:Y:S01]  /*18390*/  I2FP.F32.U32 R2, R9 ;  /* 0x0000000900027245 */ /* 0x000fe20000201000 */
[-C--:B-----5:R-:W-:Y:S07]  /*183a0*/  HMMA.16816.F32.BF16 R116, R212, R4.reuse, R116 ;  /* 0x00000004d474723c */ /* 0x0a0fee0000041874 */
[----:B------:R4:W-:Y:S01]  /*183b0*/  MUFU.TANH R18, R92 ;  /* 0x0000005c00127308 */ /* 0x0009e20000002400 */
[----:B------:R-:W-:Y:S01]  /*183c0*/  IADD3 R9, PT, PT, R0, 0x38, RZ ;  /* 0x0000003800097810 */ /* 0x000fe20007ffe0ff */
[----:B---3--:R-:W-:Y:S01]  /*183d0*/  FFMA.FTZ R57, R8, UR5, R48 ;  /* 0x0000000508397c23 */ /* 0x008fe20008010030 */
[C---:B------:R-:W-:Y:S04]  /*183e0*/  HMMA.16816.F32.BF16 R120, R220.reuse, R4, R120 ;  /* 0x00000004dc78723c */ /* 0x040fe80000041878 */
[C---:B------:R-:W-:Y:S03]  /*183f0*/  IADD3 R5, PT, PT, R0.reuse, 0x50, RZ ;  /* 0x0000005000057810 */ /* 0x040fe60007ffe0ff */
[----:B------:R1:W-:Y:S01]  /*18400*/  MUFU.TANH R14, R98 ;  /* 0x00000062000e7308 */ /* 0x0003e20000002400 */
[----:B------:R-:W-:Y:S01]  /*18410*/  IADD3 R4, PT, PT, R0, 0x48, RZ ;  /* 0x0000004800047810 */ /* 0x000fe20007ffe0ff */
[C---:B--2---:R-:W-:Y:S01]  /*18420*/  FFMA.FTZ R94, R8.reuse, UR5, R23 ;  /* 0x00000005085e7c23 */ /* 0x044fe20008010017 */
[-C--:B------:R-:W-:Y:S03]  /*18430*/  HMMA.16816.F32.BF16 R124, R220, R6.reuse, R124 ;  /* 0x00000006dc7c723c */ /* 0x080fe6000004187c */
[C---:B------:R-:W-:Y:S01]  /*18440*/  FFMA.FTZ R206, R3.reuse, UR5, R206 ;  /* 0x0000000503ce7c23 */ /* 0x040fe200080100ce */
[C---:B------:R-:W-:Y:S03]  /*18450*/  FFMA.FTZ R210, R3.reuse, UR5, R210 ;  /* 0x0000000503d27c23 */ /* 0x040fe600080100d2 */
[----:B------:R-:W2:Y:S01]  /*18460*/  MUFU.TANH R46, R46 ;  /* 0x0000002e002e7308 */ /* 0x000ea20000002400 */
[C---:B------:R-:W-:Y:S01]  /*18470*/  FFMA.FTZ R201, R3.reuse, UR5, R201 ;  /* 0x0000000503c97c23 */ /* 0x040fe200080100c9 */
[----:B----4-:R-:W-:Y:S01]  /*18480*/  FFMA.FTZ R92, R8, UR5, R24 ;  /* 0x00000005085c7c23 */ /* 0x010fe20008010018 */
[----:B------:R-:W-:Y:S01]  /*18490*/  FFMA.FTZ R216, R3, UR5, R216 ;  /* 0x0000000503d87c23 */ /* 0x000fe200080100d8 */
[C---:B------:R-:W-:Y:S01]  /*184a0*/  FFMA.FTZ R218, R2.reuse, UR5, R218 ;  /* 0x0000000502da7c23 */ /* 0x040fe200080100da */
[C---:B------:R-:W-:Y:S01]  /*184b0*/  FFMA.FTZ R207, R2.reuse, UR5, R207 ;  /* 0x0000000502cf7c23 */ /* 0x040fe200080100cf */
[----:B------:R-:W-:Y:S01]  /*184c0*/  FFMA.FTZ R209, R2, UR5, R209 ;  /* 0x0000000502d17c23 */ /* 0x000fe200080100d1 */
[----:B------:R-:W-:Y:S03]  /*184d0*/  HMMA.16816.F32.BF16 R128, R212, R6, R128 ;  /* 0x00000006d480723c */ /* 0x000fe60000041880 */
[----:B------:R2:W-:Y:S01]  /*184e0*/  MUFU.TANH R12, R103 ;  /* 0x00000067000c7308 */ /* 0x0005e20000002400 */
[----:B-1----:R-:W-:Y:S01]  /*184f0*/  FFMA.FTZ R98, R8, UR5, R28 ;  /* 0x0000000508627c23 */ /* 0x002fe2000801001c */
[----:B------:R-:W-:Y:S01]  /*18500*/  IADD3 R8, PT, PT, R0, 0x29, RZ ;  /* 0x0000002900087810 */ /* 0x000fe20007ffe0ff */
[----:B------:R-:W-:Y:S01]  /*18510*/  FMUL.FTZ R116, R116, UR7 ;  /* 0x0000000774747c20 */ /* 0x000fe20008410000 */
[----:B------:R-:W-:Y:S01]  /*18520*/  IADD3 R6, PT, PT, R0, 0x61, RZ ;  /* 0x0000006100067810 */ /* 0x000fe20007ffe0ff */
[----:B------:R-:W-:Y:S05]  /*18530*/  FMUL.FTZ R118, R118, UR7 ;  /* 0x0000000776767c20 */ /* 0x000fea0008410000 */
[----:B------:R-:W1:Y:S01]  /*18540*/  MUFU.TANH R224, R59 ;  /* 0x0000003b00e07308 */ /* 0x000e620000002400 */
[----:B------:R-:W-:Y:S01]  /*18550*/  I2FP.F32.U32 R3, R8 ;  /* 0x0000000800037245 */ /* 0x000fe20000201000 */
[----:B------:R-:W-:Y:S01]  /*18560*/  FMUL.FTZ R120, R120, UR7 ;  /* 0x0000000778787c20 */ /* 0x000fe20008410000 */
[C---:B------:R-:W-:Y:S01]  /*18570*/  IADD3 R8, PT, PT, R0.reuse, 0x39, RZ ;  /* 0x0000003900087810 */ /* 0x040fe20007ffe0ff */
[----:B------:R-:W-:Y:S01]  /*18580*/  FMUL.FTZ R125, R125, UR7 ;  /* 0x000000077d7d7c20 */ /* 0x000fe20008410000 */
[----:B------:R-:W-:Y:S01]  /*18590*/  IADD3 R7, PT, PT, R0, 0x68, RZ ;  /* 0x0000006800077810 */ /* 0x000fe20007ffe0ff */
[C---:B------:R-:W-:Y:S01]  /*185a0*/  FFMA.FTZ R200, R3.reuse, UR5, R200 ;  /* 0x0000000503c87c23 */ /* 0x040fe200080100c8 */
[C---:B------:R-:W-:Y:S03]  /*185b0*/  FFMA.FTZ R217, R3.reuse, UR5, R217 ;  /* 0x0000000503d97c23 */ /* 0x040fe600080100d9 */
[----:B------:R-:W3:Y:S01]  /*185c0*/  MUFU.TANH R244, R64 ;  /* 0x0000004000f47308 */ /* 0x000ee20000002400 */
[C---:B------:R-:W-:Y:S01]  /*185d0*/  FFMA.FTZ R205, R3.reuse, UR5, R205 ;  /* 0x0000000503cd7c23 */ /* 0x040fe200080100cd */
[----:B--2---:R-:W-:Y:S01]  /*185e0*/  FFMA.FTZ R103, R2, UR5, R46 ;  /* 0x0000000502677c23 */ /* 0x004fe2000801002e */
[C---:B------:R-:W-:Y:S01]  /*185f0*/  IADD3 R2, PT, PT, R0.reuse, 0x30, RZ ;  /* 0x0000003000027810 */ /* 0x040fe20007ffe0ff */
[----:B------:R-:W-:Y:S01]  /*18600*/  FFMA.FTZ R208, R3, UR5, R208 ;  /* 0x0000000503d07c23 */ /* 0x000fe200080100d0 */
[----:B------:R-:W-:Y:S01]  /*18610*/  IADD3 R3, PT, PT, R0, 0x31, RZ ;  /* 0x0000003100037810 */ /* 0x000fe20007ffe0ff */
[----:B------:R-:W-:Y:S01]  /*18620*/  FMUL.FTZ R129, R129, UR7 ;  /* 0x0000000781817c20 */ /* 0x000fe20008410000 */
[----:B------:R-:W-:Y:S03]  /*18630*/  I2FP.F32.U32 R2, R2 ;  /* 0x0000000200027245 */ /* 0x000fe60000201000 */
[----:B------:R-:W2:Y:S01]  /*18640*/  MUFU.TANH R247, R66 ;  /* 0x0000004200f77308 */ /* 0x000ea20000002400 */
[----:B------:R-:W-:Y:S01]  /*18650*/  I2FP.F32.U32 R3, R3 ;  /* 0x0000000300037245 */ /* 0x000fe20000201000 */
[----:B------:R-:W-:Y:S01]  /*18660*/  FMUL.FTZ R131, R131, UR7 ;  /* 0x0000000783837c20 */ /* 0x000fe20008410000 */
[----:B------:R-:W-:Y:S01]  /*18670*/  FMUL.FTZ R124, R124, UR7 ;  /* 0x000000077c7c7c20 */ /* 0x000fe20008410000 */
[C---:B------:R-:W-:Y:S01]  /*18680*/  FFMA.FTZ R245, R2.reuse, UR5, R245 ;  /* 0x0000000502f57c23 */ /* 0x040fe200080100f5 */
[C---:B------:R-:W-:Y:S01]  /*18690*/  FFMA.FTZ R249, R2.reuse, UR5, R249 ;  /* 0x0000000502f97c23 */ /* 0x040fe200080100f9 */
[C---:B------:R-:W-:Y:S01]  /*186a0*/  FFMA.FTZ R226, R2.reuse, UR5, R226 ;  /* 0x0000000502e27c23 */ /* 0x040fe200080100e2 */
[----:B------:R-:W-:Y:S03]  /*186b0*/  FFMA.FTZ R227, R2, UR5, R227 ;  /* 0x0000000502e37c23 */ /* 0x000fe600080100e3 */
[----:B------:R-:W4:Y:S01]  /*186c0*/  MUFU.TANH R242, R65 ;  /* 0x0000004100f27308 */ /* 0x000f220000002400 */
[----:B------:R-:W-:Y:S01]  /*186d0*/  I2FP.F32.U32 R2, R9 ;  /* 0x0000000900027245 */ /* 0x000fe20000201000 */
[C---:B------:R-:W-:Y:S01]  /*186e0*/  FFMA.FTZ R243, R3.reuse, UR5, R243 ;  /* 0x0000000503f37c23 */ /* 0x040fe200080100f3 */
[C---:B------:R-:W-:Y:S01]  /*186f0*/  FFMA.FTZ R248, R3.reuse, UR5, R248 ;  /* 0x0000000503f87c23 */ /* 0x040fe200080100f8 */
[C---:B-1----:R-:W-:Y:S01]  /*18700*/  FFMA.FTZ R224, R3.reuse, UR5, R224 ;  /* 0x0000000503e07c23 */ /* 0x042fe200080100e0 */
[----:B------:R-:W-:Y:S01]  /*18710*/  FFMA.FTZ R251, R3, UR5, R251 ;  /* 0x0000000503fb7c23 */ /* 0x000fe200080100fb */
[----:B------:R-:W-:Y:S01]  /*18720*/  I2FP.F32.U32 R3, R8 ;  /* 0x0000000800037245 */ /* 0x000fe20000201000 */
[C---:B------:R-:W-:Y:S03]  /*18730*/  FFMA.FTZ R225, R2.reuse, UR5, R225 ;  /* 0x0000000502e17c23 */ /* 0x040fe600080100e1 */
[----:B------:R-:W1:Y:S01]  /*18740*/  MUFU.TANH R246, R67 ;  /* 0x0000004300f67308 */ /* 0x000e620000002400 */
[C---:B------:R-:W-:Y:S01]  /*18750*/  FFMA.FTZ R252, R2.reuse, UR5, R252 ;  /* 0x0000000502fc7c23 */ /* 0x040fe200080100fc */
[C---:B---3--:R-:W-:Y:S01]  /*18760*/  FFMA.FTZ R244, R2.reuse, UR5, R244 ;  /* 0x0000000502f47c23 */ /* 0x048fe200080100f4 */
[----:B--2---:R-:W-:Y:S01]  /*18770*/  FFMA.FTZ R247, R2, UR5, R247 ;  /* 0x0000000502f77c23 */ /* 0x004fe200080100f7 */
[----:B------:R-:W-:Y:S01]  /*18780*/  IADD3 R2, PT, PT, R0, 0x40, RZ ;  /* 0x0000004000027810 */ /* 0x000fe20007ffe0ff */
[C---:B------:R-:W-:Y:S01]  /*18790*/  FFMA.FTZ R219, R3.reuse, UR5, R219 ;  /* 0x0000000503db7c23 */ /* 0x040fe200080100db */
[C---:B------:R-:W-:Y:S01]  /*187a0*/  FFMA.FTZ R250, R3.reuse, UR5, R250 ;  /* 0x0000000503fa7c23 */ /* 0x040fe200080100fa */
[----:B------:R-:W-:Y:S03]  /*187b0*/  FMUL.FTZ R128, R128, UR7 ;  /* 0x0000000780807c20 */ /* 0x000fe60008410000 */
[----:B------:R-:W2:Y:S01]  /*187c0*/  MUFU.TANH R68, R68 ;  /* 0x0000004400447308 */ /* 0x000ea20000002400 */
[----:B------:R-:W-:Y:S01]  /*187d0*/  I2FP.F32.U32 R2, R2 ;  /* 0x0000000200027245 */ /* 0x000fe20000201000 */
[----:B----4-:R-:W-:Y:S01]  /*187e0*/  FFMA.FTZ R242, R3, UR5, R242 ;  /* 0x0000000503f27c23 */ /* 0x010fe200080100f2 */
[----:B------:R-:W-:Y:S01]  /*187f0*/  FMUL.FTZ R130, R130, UR7 ;  /* 0x0000000782827c20 */ /* 0x000fe20008410000 */
[----:B------:R-:W-:Y:S01]  /*18800*/  FMUL.FTZ R121, R121, UR7 ;  /* 0x0000000779797c20 */ /* 0x000fe20008410000 */
[----:B------:R-:W-:Y:S01]  /*18810*/  FMUL.FTZ R117, R117, UR7 ;  /* 0x0000000775757c20 */ /* 0x000fe20008410000 */
[----:B------:R-:W-:Y:S04]  /*18820*/  FMUL.FTZ R119, R119, UR7 ;  /* 0x0000000777777c20 */ /* 0x000fe80008410000 */
[----:B------:R-:W3:Y:S01]  /*18830*/  MUFU.TANH R70, R70 ;  /* 0x0000004600467308 */ /* 0x000ee20000002400 */
[----:B-1----:R-:W-:Y:S01]  /*18840*/  FFMA.FTZ R246, R3, UR5, R246 ;  /* 0x0000000503f67c23 */ /* 0x002fe200080100f6 */
[----:B------:R-:W-:Y:S04]  /*18850*/  IADD3 R3, PT, PT, R0, 0x41, RZ ;  /* 0x0000004100037810 */ /* 0x000fe80007ffe0ff */
[----:B------:R-:W-:Y:S04]  /*18860*/  I2FP.F32.U32 R3, R3 ;  /* 0x0000000300037245 */ /* 0x000fe80000201000 */
[----:B------:R-:W1:Y:S01]  /*18870*/  MUFU.TANH R74, R74 ;  /* 0x0000004a004a7308 */ /* 0x000e620000002400 */
[C---:B--2---:R-:W-:Y:S09]  /*18880*/  FFMA.FTZ R68, R2.reuse, UR5, R68 ;  /* 0x0000000502447c23 */ /* 0x044ff20008010044 */
[----:B------:R-:W2:Y:S01]  /*18890*/  MUFU.TANH R72, R72 ;  /* 0x0000004800487308 */ /* 0x000ea20000002400 */
[----:B---3--:R-:W-:Y:S01]  /*188a0*/  FFMA.FTZ R24, R2, UR5, R70 ;  /* 0x0000000502187c23 */ /* 0x008fe20008010046 */
[----:B------:R-:W-:Y:S04]  /*188b0*/  FMNMX3.FTZ R70, R133, R34, R31, !PT ;  /* 0x0000002285467276 */ /* 0x000fe8000781001f */
[----:B------:R3:W-:Y:S04]  /*188c0*/  STL [R1+0x5c], R24 ;  /* 0x00005c1801007387 */ /* 0x0007e80000100800 */
[----:B------:R-:W4:Y:S01]  /*188d0*/  MUFU.TANH R69, R69 ;  /* 0x0000004500457308 */ /* 0x000f220000002400 */
[----:B------:R-:W-:Y:S01]  /*188e0*/  FMNMX3.FTZ R70, R70, R44, R43, !PT ;  /* 0x0000002c46467276 */ /* 0x000fe2000781002b */
[----:B-1----:R-:W-:Y:S03]  /*188f0*/  FFMA.FTZ R45, R2, UR5, R74 ;  /* 0x00000005022d7c23 */ /* 0x002fe6000801004a */
[----:B------:R-:W-:Y:S05]  /*18900*/  FMNMX3.FTZ R70, R70, R61, R99, !PT ;  /* 0x0000003d46467276 */ /* 0x000fea0007810063 */
[----:B------:R-:W1:Y:S01]  /*18910*/  MUFU.TANH R71, R71 ;  /* 0x0000004700477308 */ /* 0x000e620000002400 */
[----:B------:R-:W-:Y:S01]  /*18920*/  FMNMX3.FTZ R70, R70, R98, R95, !PT ;  /* 0x0000006246467276 */ /* 0x000fe2000781005f */
[----:B--2---:R-:W-:Y:S01]  /*18930*/  FFMA.FTZ R28, R2, UR5, R72 ;  /* 0x00000005021c7c23 */ /* 0x004fe20008010048 */
[----:B------:R-:W-:Y:S02]  /*18940*/  I2FP.F32.U32 R2, R4 ;  /* 0x0000000400027245 */ /* 0x000fe40000201000 */
[----:B------:R-:W-:Y:S02]  /*18950*/  IADD3 R4, PT, PT, R0, 0x51, RZ ;  /* 0x0000005100047810 */ /* 0x000fe40007ffe0ff */
[----:B------:R-:W-:Y:S03]  /*18960*/  FMNMX3.FTZ R70, R70, R203, R216, !PT ;  /* 0x000000cb46467276 */ /* 0x000fe600078100d8 */
[----:B------:R-:W2:Y:S01]  /*18970*/  MUFU.TANH R75, R75 ;  /* 0x0000004b004b7308 */ /* 0x000ea20000002400 */
[C---:B----4-:R-:W-:Y:S01]  /*18980*/  FFMA.FTZ R53, R3.reuse, UR5, R69 ;  /* 0x0000000503357c23 */ /* 0x050fe20008010045 */
[----:B------:R-:W-:Y:S04]  /*18990*/  FMNMX3.FTZ R70, R70, R218, R217, !PT ;  /* 0x000000da46467276 */ /* 0x000fe800078100d9 */
[----:B------:R-:W-:Y:S04]  /*189a0*/  FMNMX3.FTZ R70, R70, R227, R251, !PT ;  /* 0x000000e346467276 */ /* 0x000fe800078100fb */
[----:B------:R-:W4:Y:S01]  /*189b0*/  MUFU.TANH R73, R73 ;  /* 0x0000004900497308 */ /* 0x000f220000002400 */
[C---:B-1----:R-:W-:Y:S01]  /*189c0*/  FFMA.FTZ R46, R3.reuse, UR5, R71 ;  /* 0x00000005032e7c23 */ /* 0x042fe20008010047 */
[----:B------:R-:W-:Y:S08]  /*189d0*/  FMNMX3.FTZ R70, R70, R252, R250, !PT ;  /* 0x000000fc46467276 */ /* 0x000ff000078100fa */
[----:B------:R-:W1:Y:S01]  /*189e0*/  MUFU.TANH R78, R78 ;  /* 0x0000004e004e7308 */ /* 0x000e620000002400 */
[----:B--2---:R-:W-:Y:S01]  /*189f0*/  FFMA.FTZ R47, R3, UR5, R75 ;  /* 0x00000005032f7c23 */ /* 0x004fe2000801004b */
[----:B------:R-:W-:Y:S08]  /*18a00*/  FMUL.FTZ R75, R123, UR7 ;  /* 0x000000077b4b7c20 */ /* 0x000ff00008410000 */
[----:B------:R-:W2:Y:S01]  /*18a10*/  MUFU.TANH R22, R76 ;  /* 0x0000004c00167308 */ /* 0x000ea20000002400 */
[----:B----4-:R-:W-:Y:S01]  /*18a20*/  FFMA.FTZ R26, R3, UR5, R73 ;  /* 0x00000005031a7c23 */ /* 0x010fe20008010049 */
[----:B------:R-:W-:Y:S04]  /*18a30*/  IADD3 R3, PT, PT, R0, 0x49, RZ ;  /* 0x0000004900037810 */ /* 0x000fe80007ffe0ff */
[----:B------:R3:W-:Y:S04]  /*18a40*/  STL [R1+0x34], R26 ;  /* 0x0000341a01007387 */ /* 0x0007e80000100800 */
[----:B------:R-:W4:Y:S01]  /*18a50*/  MUFU.TANH R80, R80 ;  /* 0x0000005000507308 */ /* 0x000f220000002400 */
[C---:B-1----:R-:W-:Y:S09]  /*18a60*/  FFMA.FTZ R48, R2.reuse, UR5, R78 ;  /* 0x0000000502307c23 */ /* 0x042ff2000801004e */
[----:B------:R-:W1:Y:S01]  /*18a70*/  MUFU.TANH R82, R82 ;  /* 0x0000005200527308 */ /* 0x000e620000002400 */
[----:B--2---:R-:W-:Y:S01]  /*18a80*/  FFMA.FTZ R22, R2, UR5, R22 ;  /* 0x0000000502167c23 */ /* 0x004fe20008010016 */
[----:B------:R-:W-:Y:S08]  /*18a90*/  FMUL.FTZ R76, R122, UR7 ;  /* 0x000000077a4c7c20 */ /* 0x000ff00008410000 */
[----:B------:R-:W2:Y:S01]  /*18aa0*/  MUFU.TANH R79, R79 ;  /* 0x0000004f004f7308 */ /* 0x000ea20000002400 */
[C---:B----4-:R-:W-:Y:S09]  /*18ab0*/  FFMA.FTZ R52, R2.reuse, UR5, R80 ;  /* 0x0000000502347c23 */ /* 0x050ff20008010050 */
[----:B------:R-:W4:Y:S01]  /*18ac0*/  MUFU.TANH R77, R77 ;  /* 0x0000004d004d7308 */ /* 0x000f220000002400 */
[----:B-1----:R-:W-:Y:S01]  /*18ad0*/  FFMA.FTZ R50, R2, UR5, R82 ;  /* 0x0000000502327c23 */ /* 0x002fe20008010052 */
[----:B------:R-:W-:Y:S02]  /*18ae0*/  I2FP.F32.U32 R2, R3 ;  /* 0x0000000300027245 */ /* 0x000fe40000201000 */
[----:B------:R-:W-:Y:S02]  /*18af0*/  I2FP.F32.U32 R3, R5 ;  /* 0x0000000500037245 */ /* 0x000fe40000201000 */
[----:B------:R-:W-:Y:S04]  /*18b00*/  IADD3 R5, PT, PT, R0, 0x60, RZ ;  /* 0x0000006000057810 */ /* 0x000fe80007ffe0ff */
[----:B------:R-:W1:Y:S01]  /*18b10*/  MUFU.TANH R81, R81 ;  /* 0x0000005100517308 */ /* 0x000e620000002400 */
[C---:B------:R-:W-:Y:S01]  /*18b20*/  FFMA.FTZ R19, R3.reuse, UR5, R19 ;  /* 0x0000000503137c23 */ /* 0x040fe20008010013 */
[----:B------:R-:W-:Y:S01]  /*18b30*/  I2FP.F32.U32 R5, R5 ;  /* 0x0000000500057245 */ /* 0x000fe20000201000 */
[C---:B--2---:R-:W-:Y:S07]  /*18b40*/  FFMA.FTZ R49, R2.reuse, UR5, R79 ;  /* 0x0000000502317c23 */ /* 0x044fee000801004f */
[----:B------:R-:W2:Y:S01]  /*18b50*/  MUFU.TANH R83, R83 ;  /* 0x0000005300537308 */ /* 0x000ea20000002400 */
[C---:B----4-:R-:W-:Y:S05]  /*18b60*/  FFMA.FTZ R23, R2.reuse, UR5, R77 ;  /* 0x0000000502177c23 */ /* 0x050fea000801004d */
[----:B------:R3:W-:Y:S04]  /*18b70*/  STL [R1+0x28], R23 ;  /* 0x0000281701007387 */ /* 0x0007e80000100800 */
[----:B------:R-:W4:Y:S01]  /*18b80*/  MUFU.TANH R84, R84 ;  /* 0x0000005400547308 */ /* 0x000f220000002400 */
[C---:B-1----:R-:W-:Y:S01]  /*18b90*/  FFMA.FTZ R81, R2.reuse, UR5, R81 ;  /* 0x0000000502517c23 */ /* 0x042fe20008010051 */
[----:B------:R3:W-:Y:S08]  /*18ba0*/  STL [R1+0x14], R19 ;  /* 0x0000141301007387 */ /* 0x0007f00000100800 */
[----:B------:R-:W1:Y:S01]  /*18bb0*/  MUFU.TANH R86, R86 ;  /* 0x0000005600567308 */ /* 0x000e620000002400 */
[----:B--2---:R-:W-:Y:S01]  /*18bc0*/  FFMA.FTZ R83, R2, UR5, R83 ;  /* 0x0000000502537c23 */ /* 0x004fe20008010053 */
[----:B------:R-:W-:Y:S01]  /*18bd0*/  I2FP.F32.U32 R2, R4 ;  /* 0x0000000400027245 */ /* 0x000fe20000201000 */
[----:B------:R-:W-:Y:S07]  /*18be0*/  FMUL.FTZ R4, R126, UR7 ;  /* 0x000000077e047c20 */ /* 0x000fee0008410000 */
[----:B------:R-:W2:Y:S01]  /*18bf0*/  MUFU.TANH R90, R90 ;  /* 0x0000005a005a7308 */ /* 0x000ea20000002400 */
[C---:B----4-:R-:W-:Y:S09]  /*18c00*/  FFMA.FTZ R84, R3.reuse, UR5, R84 ;  /* 0x0000000503547c23 */ /* 0x050ff20008010054 */
[----:B------:R-:W4:Y:S01]  /*18c10*/  MUFU.TANH R85, R85 ;  /* 0x0000005500557308 */ /* 0x000f220000002400 */
[C---:B-1----:R-:W-:Y:S01]  /*18c20*/  FFMA.FTZ R64, R3.reuse, UR5, R86 ;  /* 0x0000000503407c23 */ /* 0x042fe20008010056 */
[----:B------:R-:W-:Y:S08]  /*18c30*/  MOV R86, R81 ;  /* 0x0000005100567202 */ /* 0x000ff00000000f00 */
[----:B------:R-:W1:Y:S01]  /*18c40*/  MUFU.TANH R87, R87 ;  /* 0x0000005700577308 */ /* 0x000e620000002400 */
[----:B--2---:R-:W-:Y:S01]  /*18c50*/  FFMA.FTZ R222, R3, UR5, R90 ;  /* 0x0000000503de7c23 */ /* 0x004fe2000801005a */
[----:B------:R-:W-:Y:S02]  /*18c60*/  IADD3 R3, PT, PT, R0, 0x58, RZ ;  /* 0x0000005800037810 */ /* 0x000fe40007ffe0ff */
[----:B------:R-:W-:Y:S02]  /*18c70*/  MOV R90, R28 ;  /* 0x0000001c005a7202 */ /* 0x000fe40000000f00 */
[----:B------:R-:W-:Y:S04]  /*18c80*/  I2FP.F32.U32 R3, R3 ;  /* 0x0000000300037245 */ /* 0x000fe80000201000 */
[----:B------:R-:W2:Y:S01]  /*18c90*/  MUFU.TANH R91, R91 ;  /* 0x0000005b005b7308 */ /* 0x000ea20000002400 */
[----:B------:R-:W-:Y:S01]  /*18ca0*/  FMNMX3.FTZ R70, R70, R90, R26, !PT ;  /* 0x0000005a46467276 */ /* 0x000fe2000781001a */
[C---:B----4-:R-:W-:Y:S01]  /*18cb0*/  FFMA.FTZ R59, R2.reuse, UR5, R85 ;  /* 0x00000005023b7c23 */ /* 0x050fe20008010055 */
[C---:B------:R-:W-:Y:S01]  /*18cc0*/  FFMA.FTZ R126, R3.reuse, UR5, R21 ;  /* 0x00000005037e7c23 */ /* 0x040fe20008010015 */
[C---:B------:R-:W-:Y:S01]  /*18cd0*/  FFMA.FTZ R223, R3.reuse, UR5, R18 ;  /* 0x0000000503df7c23 */ /* 0x040fe20008010012 */
[C---:B------:R-:W-:Y:S01]  /*18ce0*/  FFMA.FTZ R51, R3.reuse, UR5, R16 ;  /* 0x0000000503337c23 */ /* 0x040fe20008010010 */
[----:B------:R-:W-:Y:S04]  /*18cf0*/  FFMA.FTZ R66, R3, UR5, R14 ;  /* 0x0000000503427c23 */ /* 0x000fe8000801000e */
[----:B------:R-:W4:Y:S01]  /*18d00*/  MUFU.TANH R89, R89 ;  /* 0x0000005900597308 */ /* 0x000f220000002400 */
[----:B------:R-:W-:Y:S01]  /*18d10*/  FMUL.FTZ R3, R127, UR7 ;  /* 0x000000077f037c20 */ /* 0x000fe20008410000 */
[C---:B-1----:R-:W-:Y:S01]  /*18d20*/  FFMA.FTZ R65, R2.reuse, UR5, R87 ;  /* 0x0000000502417c23 */ /* 0x042fe20008010057 */
[----:B------:R-:W-:Y:S07]  /*18d30*/  MOV R127, R68 ;  /* 0x00000044007f7202 */ /* 0x000fee0000000f00 */
[----:B------:R-:W1:Y:S01]  /*18d40*/  MUFU.TANH R100, R100 ;  /* 0x0000006400647308 */ /* 0x000e620000002400 */
[C---:B--2---:R-:W-:Y:S09]  /*18d50*/  FFMA.FTZ R221, R2.reuse, UR5, R91 ;  /* 0x0000000502dd7c23 */ /* 0x044ff2000801005b */
[----:B------:R-:W2:Y:S01]  /*18d60*/  MUFU.TANH R102, R102 ;  /* 0x0000006600667308 */ /* 0x000ea20000002400 */
[----:B----4-:R-:W-:Y:S01]  /*18d70*/  FFMA.FTZ R89, R2, UR5, R89 ;  /* 0x0000000502597c23 */ /* 0x010fe20008010059 */
[----:B------:R-:W-:Y:S04]  /*18d80*/  IADD3 R2, PT, PT, R0, 0x59, RZ ;  /* 0x0000005900027810 */ /* 0x000fe80007ffe0ff */
[----:B------:R-:W-:Y:S04]  /*18d90*/  I2FP.F32.U32 R2, R2 ;  /* 0x0000000200027245 */ /* 0x000fe80000201000 */
[----:B------:R-:W4:Y:S01]  /*18da0*/  MUFU.TANH R106, R106 ;  /* 0x0000006a006a7308 */ /* 0x000f220000002400 */
[C---:B-1----:R-:W-:Y:S01]  /*18db0*/  FFMA.FTZ R91, R5.reuse, UR5, R100 ;  /* 0x00000005055b7c23 */ /* 0x042fe20008010064 */
[C---:B------:R-:W-:Y:S01]  /*18dc0*/  FFMA.FTZ R11, R2.reuse, UR5, R15 ;  /* 0x00000005020b7c23 */ /* 0x040fe2000801000f */
[C---:B------:R-:W-:Y:S01]  /*18dd0*/  FFMA.FTZ R123, R2.reuse, UR5, R20 ;  /* 0x00000005027b7c23 */ /* 0x040fe20008010014 */
[C---:B------:R-:W-:Y:S01]  /*18de0*/  FFMA.FTZ R220, R2.reuse, UR5, R17 ;  /* 0x0000000502dc7c23 */ /* 0x040fe20008010011 */
[----:B------:R-:W-:Y:S05]  /*18df0*/  FFMA.FTZ R67, R2, UR5, R13 ;  /* 0x0000000502437c23 */ /* 0x000fea000801000d */
[----:B------:R-:W1:Y:S01]  /*18e00*/  MUFU.TANH R104, R104 ;  /* 0x0000006800687308 */ /* 0x000e620000002400 */
[----:B------:R3:W-:Y:S01]  /*18e10*/  STL [R1+0xc], R11 ;  /* 0x00000c0b01007387 */ /* 0x0007e20000100800 */
[C---:B--2---:R-:W-:Y:S01]  /*18e20*/  FFMA.FTZ R10, R5.reuse, UR5, R102 ;  /* 0x00000005050a7c23 */ /* 0x044fe20008010066 */
[----:B------:R-:W-:Y:S02]  /*18e30*/  I2FP.F32.U32 R2, R6 ;  /* 0x0000000600027245 */ /* 0x000fe40000201000 */
[----:B------:R-:W-:Y:S02]  /*18e40*/  IADD3 R6, PT, PT, R0, 0x69, RZ ;  /* 0x0000006900067810 */ /* 0x000fe40007ffe0ff */
[----:B------:R3:W-:Y:S03]  /*18e50*/  STL [R1+0x2c], R10 ;  /* 0x00002c0a01007387 */ /* 0x0007e60000100800 */
[----:B------:R-:W2:Y:S01]  /*18e60*/  MUFU.TANH R101, R101 ;  /* 0x0000006500657308 */ /* 0x000ea20000002400 */
[C---:B------:R-:W-:Y:S01]  /*18e70*/  FFMA.FTZ R54, R2.reuse, UR5, R12 ;  /* 0x0000000502367c23 */ /* 0x040fe2000801000c */
[C---:B----4-:R-:W-:Y:S08]  /*18e80*/  FFMA.FTZ R122, R5.reuse, UR5, R106 ;  /* 0x00000005057a7c23 */ /* 0x050ff0000801006a */
[----:B------:R-:W4:Y:S01]  /*18e90*/  MUFU.TANH R107, R107 ;  /* 0x0000006b006b7308 */ /* 0x000f220000002400 */
[----:B-1----:R-:W-:Y:S01]  /*18ea0*/  FFMA.FTZ R214, R5, UR5, R104 ;  /* 0x0000000505d67c23 */ /* 0x002fe20008010068 */
[----:B------:R-:W-:Y:S08]  /*18eb0*/  I2FP.F32.U32 R5, R7 ;  /* 0x0000000700057245 */ /* 0x000ff00000201000 */
[----:B------:R-:W1:Y:S01]  /*18ec0*/  MUFU.TANH R105, R105 ;  /* 0x0000006900697308 */ /* 0x000e620000002400 */
[C---:B--2---:R-:W-:Y:S09]  /*18ed0*/  FFMA.FTZ R101, R2.reuse, UR5, R101 ;  /* 0x0000000502657c23 */ /* 0x044ff20008010065 */
[----:B------:R-:W2:Y:S01]  /*18ee0*/  MUFU.TANH R114, R114 ;  /* 0x0000007200727308 */ /* 0x000ea20000002400 */
[C---:B----4-:R-:W-:Y:S09]  /*18ef0*/  FFMA.FTZ R104, R2.reuse, UR5, R107 ;  /* 0x0000000502687c23 */ /* 0x050ff2000801006b */
[----:B------:R-:W4:Y:S01]  /*18f00*/  MUFU.TANH R111, R111 ;  /* 0x0000006f006f7308 */ /* 0x000f220000002400 */
[----:B-1----:R-:W-:Y:S01]  /*18f10*/  FFMA.FTZ R213, R2, UR5, R105 ;  /* 0x0000000502d57c23 */ /* 0x002fe20008010069 */
[----:B------:R-:W-:Y:S02]  /*18f20*/  I2FP.F32.U32 R2, R6 ;  /* 0x0000000600027245 */ /* 0x000fe40000201000 */
[----:B------:R-:W-:Y:S02]  /*18f30*/  IADD3 R6, PT, PT, R0, 0x70, RZ ;  /* 0x0000007000067810 */ /* 0x000fe40007ffe0ff */
[----:B------:R-:W-:Y:S04]  /*18f40*/  MOV R105, R89 ;  /* 0x0000005900697202 */ /* 0x000fe80000000f00 */
[----:B------:R-:W1:Y:S01]  /*18f50*/  MUFU.TANH R109, R109 ;  /* 0x0000006d006d7308 */ /* 0x000e620000002400 */
[C---:B--2---:R-:W-:Y:S09]  /*18f60*/  FFMA.FTZ R55, R5.reuse, UR5, R114 ;  /* 0x0000000505377c23 */ /* 0x044ff20008010072 */
[----:B------:R-:W2:Y:S01]  /*18f70*/  MUFU.TANH R113, R113 ;  /* 0x0000007100717308 */ /* 0x000ea20000002400 */
[C---:B----4-:R-:W-:Y:S09]  /*18f80*/  FFMA.FTZ R111, R2.reuse, UR5, R111 ;  /* 0x00000005026f7c23 */ /* 0x050ff2000801006f */
[----:B------:R-:W4:Y:S01]  /*18f90*/  MUFU.TANH R115, R115 ;  /* 0x0000007300737308 */ /* 0x000f220000002400 */
[C---:B-1----:R-:W-:Y:S09]  /*18fa0*/  FFMA.FTZ R114, R2.reuse, UR5, R109 ;  /* 0x0000000502727c23 */ /* 0x042ff2000801006d */
[----:B------:R-:W1:Y:S01]  /*18fb0*/  MUFU.TANH R110, R110 ;  /* 0x0000006e006e7308 */ /* 0x000e620000002400 */
[----:B--2---:R-:W-:Y:S01]  /*18fc0*/  FFMA.FTZ R215, R2, UR5, R113 ;  /* 0x0000000502d77c23 */ /* 0x004fe20008010071 */
[----:B------:R-:W-:Y:S02]  /*18fd0*/  MOV R113, R101 ;  /* 0x0000006500717202 */ /* 0x000fe40000000f00 */
[----:B------:R-:W-:Y:S06]  /*18fe0*/  MOV R101, R22 ;  /* 0x0000001600657202 */ /* 0x000fec0000000f00 */
[----:B------:R-:W2:Y:S01]  /*18ff0*/  MUFU.TANH R108, R108 ;  /* 0x0000006c006c7308 */ /* 0x000ea20000002400 */
[----:B------:R-:W-:Y:S01]  /*19000*/  FMNMX3.FTZ R70, R70, R101, R23, !PT ;  /* 0x0000006546467276 */ /* 0x000fe20007810017 */
[----:B----4-:R-:W-:Y:S01]  /*19010*/  FFMA.FTZ R106, R2, UR5, R115 ;  /* 0x00000005026a7c23 */ /* 0x010fe20008010073 */
[----:B------:R-:W-:Y:S02]  /*19020*/  I2FP.F32.U32 R2, R6 ;  /* 0x0000000600027245 */ /* 0x000fe40000201000 */
[----:B------:R-:W-:Y:S02]  /*19030*/  IADD3 R6, PT, PT, R0, 0x78, RZ ;  /* 0x0000007800067810 */ /* 0x000fe40007ffe0ff */
[----:B------:R-:W-:Y:S03]  /*19040*/  FMNMX3.FTZ R70, R70, R19, R105, !PT ;  /* 0x0000001346467276 */ /* 0x000fe60007810069 */
[----:B------:R-:W4:Y:S01]  /*19050*/  MUFU.TANH R112, R112 ;  /* 0x0000007000707308 */ /* 0x000f220000002400 */
[C---:B-1----:R-:W-:Y:S01]  /*19060*/  FFMA.FTZ R110, R5.reuse, UR5, R110 ;  /* 0x00000005056e7c23 */ /* 0x042fe2000801006e */
[----:B------:R-:W-:Y:S04]  /*19070*/  FMNMX3.FTZ R70, R70, R223, R220, !PT ;  /* 0x000000df46467276 */ /* 0x000fe800078100dc */
[----:B------:R-:W-:Y:S04]  /*19080*/  FMNMX3.FTZ R70, R70, R214, R213, !PT ;  /* 0x000000d646467276 */ /* 0x000fe800078100d5 */
[----:B------:R-:W1:Y:S01]  /*19090*/  MUFU.TANH R116, R116 ;  /* 0x0000007400747308 */ /* 0x000e620000002400 */
[C---:B--2---:R-:W-:Y:S05]  /*190a0*/  FFMA.FTZ R212, R5.reuse, UR5, R108 ;  /* 0x0000000505d47c23 */ /* 0x044fea000801006c */
[----:B------:R-:W-:Y:S04]  /*190b0*/  FMNMX3.FTZ R70, R70, R212, R114, !PT ;  /* 0x000000d446467276 */ /* 0x000fe80007810072 */
[----:B------:R-:W2:Y:S01]  /*190c0*/  MUFU.TANH R118, R118 ;  /* 0x0000007600767308 */ /* 0x000ea20000002400 */
[----:B----4-:R-:W-:Y:S01]  /*190d0*/  FFMA.FTZ R112, R5, UR5, R112 ;  /* 0x0000000505707c23 */ /* 0x010fe20008010070 */
[C---:B------:R-:W-:Y:S02]  /*190e0*/  IADD3 R5, PT, PT, R0.reuse, 0x71, RZ ;  /* 0x0000007100057810 */ /* 0x040fe40007ffe0ff */
[----:B------:R-:W-:Y:S02]  /*190f0*/  IADD3 R0, PT, PT, R0, 0x79, RZ ;  /* 0x0000007900007810 */ /* 0x000fe40007ffe0ff */
[----:B------:R-:W-:Y:S04]  /*19100*/  I2FP.F32.U32 R5, R5 ;  /* 0x0000000500057245 */ /* 0x000fe80000201000 */
[----:B------:R-:W4:Y:S01]  /*19110*/  MUFU.TANH R76, R76 ;  /* 0x0000004c004c7308 */ /* 0x000f220000002400 */
[----:B------:R-:W-:Y:S01]  /*19120*/  I2FP.F32.U32 R0, R0 ;  /* 0x0000000000007245 */ /* 0x000fe20000201000 */
[C---:B-1----:R-:W-:Y:S08]  /*19130*/  FFMA.FTZ R116, R2.reuse, UR5, R116 ;  /* 0x0000000502747c23 */ /* 0x042ff00008010074 */
[----:B------:R-:W1:Y:S01]  /*19140*/  MUFU.TANH R120, R120 ;  /* 0x0000007800787308 */ /* 0x000e620000002400 */
[C---:B--2---:R-:W-:Y:S09]  /*19150*/  FFMA.FTZ R118, R2.reuse, UR5, R118 ;  /* 0x0000000502767c23 */ /* 0x044ff20008010076 */
[----:B------:R-:W2:Y:S01]  /*19160*/  MUFU.TANH R3, R3 ;  /* 0x0000000300037308 */ /* 0x000ea20000002400 */
[C---:B----4-:R-:W-:Y:S09]  /*19170*/  FFMA.FTZ R76, R2.reuse, UR5, R76 ;  /* 0x00000005024c7c23 */ /* 0x050ff2000801004c */
[----:B------:R-:W4:Y:S01]  /*19180*/  MUFU.TANH R125, R125 ;  /* 0x0000007d007d7308 */ /* 0x000f220000002400 */
[----:B-1----:R-:W-:Y:S01]  /*19190*/  FFMA.FTZ R120, R2, UR5, R120 ;  /* 0x0000000502787c23 */ /* 0x002fe20008010078 */
[----:B------:R-:W-:Y:S08]  /*191a0*/  I2FP.F32.U32 R2, R6 ;  /* 0x0000000600027245 */ /* 0x000ff00000201000 */
[----:B------:R-:W1:Y:S01]  /*191b0*/  MUFU.TANH R129, R129 ;  /* 0x0000008100817308 */ /* 0x000e620000002400 */
[----:B--2---:R-:W-:Y:S01]  /*191c0*/  FFMA.FTZ R73, R0, UR5, R3 ;  /* 0x0000000500497c23 */ /* 0x004fe20008010003 */
[----:B------:R-:W-:Y:S04]  /*191d0*/  FMNMX3.FTZ R3, R134, R35, R36, !PT ;  /* 0x0000002386037276 */ /* 0x000fe80007810024 */
[----:B------:R-:W-:Y:S04]  /*191e0*/  FMNMX3.FTZ R3, R3, R40, R38, !PT ;  /* 0x0000002803037276 */ /* 0x000fe80007810026 */
[----:B------:R-:W2:Y:S01]  /*191f0*/  MUFU.TANH R131, R131 ;  /* 0x0000008300837308 */ /* 0x000ea20000002400 */
[C---:B----4-:R-:W-:Y:S01]  /*19200*/  FFMA.FTZ R125, R0.reuse, UR5, R125 ;  /* 0x00000005007d7c23 */ /* 0x050fe2000801007d */
[----:B------:R-:W-:Y:S04]  /*19210*/  FMNMX3.FTZ R3, R3, R88, R63, !PT ;  /* 0x0000005803037276 */ /* 0x000fe8000781003f */
[----:B------:R-:W-:Y:S04]  /*19220*/  FMNMX3.FTZ R3, R3, R92, R62, !PT ;  /* 0x0000005c03037276 */ /* 0x000fe8000781003e */
[----:B------:R-:W4:Y:S01]  /*19230*/  MUFU.TANH R4, R4 ;  /* 0x0000000400047308 */ /* 0x000f220000002400 */
[C---:B-1----:R-:W-:Y:S01]  /*19240*/  FFMA.FTZ R129, R0.reuse, UR5, R129 ;  /* 0x0000000500817c23 */ /* 0x042fe20008010081 */
[----:B------:R-:W-:Y:S04]  /*19250*/  FMNMX3.FTZ R3, R3, R204, R206, !PT ;  /* 0x000000cc03037276 */ /* 0x000fe800078100ce */
[----:B------:R-:W-:Y:S04]  /*19260*/  FMNMX3.FTZ R3, R3, R207, R205, !PT ;  /* 0x000000cf03037276 */ /* 0x000fe800078100cd */
[----:B------:R-:W1:Y:S01]  /*19270*/  MUFU.TANH R124, R124 ;  /* 0x0000007c007c7308 */ /* 0x000e620000002400 */
[----:B--2---:R-:W-:Y:S01]  /*19280*/  FFMA.FTZ R131, R0, UR5, R131 ;  /* 0x0000000500837c23 */ /* 0x004fe20008010083 */
[----:B------:R-:W-:Y:S02]  /*19290*/  FMNMX3.FTZ R0, R132, R30, R29, !PT ;  /* 0x0000001e84007276 */ /* 0x000fe4000781001d */
[----:B------:R-:W-:Y:S02]  /*192a0*/  FMNMX3.FTZ R3, R3, R245, R243, !PT ;  /* 0x000000f503037276 */ /* 0x000fe400078100f3 */
[----:B------:R-:W-:Y:S04]  /*192b0*/  FMNMX3.FTZ R0, R0, R33, R32, !PT ;  /* 0x0000002100007276 */ /* 0x000fe80007810020 */
[----:B------:R-:W2:Y:S01]  /*192c0*/  MUFU.TANH R128, R128 ;  /* 0x0000008000807308 */ /* 0x000ea20000002400 */
[----:B------:R-:W-:Y:S01]  /*192d0*/  FMNMX3.FTZ R3, R3, R244, R242, !PT ;  /* 0x000000f403037276 */ /* 0x000fe200078100f2 */
[----:B----4-:R-:W-:Y:S01]  /*192e0*/  FFMA.FTZ R74, R2, UR5, R4 ;  /* 0x00000005024a7c23 */ /* 0x010fe20008010004 */
[----:B------:R-:W-:Y:S02]  /*192f0*/  FMNMX3.FTZ R0, R0, R56, R58, !PT ;  /* 0x0000003800007276 */ /* 0x000fe4000781003a */
[----:B------:R-:W-:Y:S02]  /*19300*/  FMNMX3.FTZ R3, R3, R127, R53, !PT ;  /* 0x0000007f03037276 */ /* 0x000fe40007810035 */
[----:B------:R-:W-:Y:S03]  /*19310*/  FMNMX3.FTZ R0, R0, R57, R60, !PT ;  /* 0x0000003900007276 */ /* 0x000fe6000781003c */
[----:B------:R-:W4:Y:S01]  /*19320*/  MUFU.TANH R130, R130 ;  /* 0x0000008200827308 */ /* 0x000f220000002400 */
[----:B------:R-:W-:Y:S01]  /*19330*/  FMNMX3.FTZ R3, R3, R52, R86, !PT ;  /* 0x0000003403037276 */ /* 0x000fe20007810056 */
[----:B-1----:R-:W-:Y:S01]  /*19340*/  FFMA.FTZ R124, R2, UR5, R124 ;  /* 0x00000005027c7c23 */ /* 0x002fe2000801007c */
[----:B------:R-:W-:Y:S02]  /*19350*/  FMNMX3.FTZ R0, R0, R202, R201, !PT ;  /* 0x000000ca00007276 */ /* 0x000fe400078100c9 */
[----:B------:R-:W-:Y:S02]  /*19360*/  FMNMX3.FTZ R3, R3, R84, R59, !PT ;  /* 0x0000005403037276 */ /* 0x000fe4000781003b */
[----:B------:R-:W-:Y:S03]  /*19370*/  FMNMX3.FTZ R0, R0, R103, R200, !PT ;  /* 0x0000006700007276 */ /* 0x000fe600078100c8 */
[----:B------:R-:W1:Y:S01]  /*19380*/  MUFU.TANH R75, R75 ;  /* 0x0000004b004b7308 */ /* 0x000e620000002400 */
[----:B------:R-:W-:Y:S01]  /*19390*/  FMNMX3.FTZ R3, R3, R51, R11, !PT ;  /* 0x0000003303037276 */ /* 0x000fe2000781000b */
[----:B--2---:R-:W-:Y:S01]  /*193a0*/  FFMA.FTZ R128, R2, UR5, R128 ;  /* 0x0000000502807c23 */ /* 0x004fe20008010080 */
[----:B------:R-:W-:Y:S02]  /*193b0*/  FMNMX3.FTZ R0, R0, R226, R224, !PT ;  /* 0x000000e200007276 */ /* 0x000fe400078100e0 */
[----:B------:R-:W-:Y:S02]  /*193c0*/  FMNMX3.FTZ R3, R3, R91, R113, !PT ;  /* 0x0000005b03037276 */ /* 0x000fe40007810071 */
[----:B------:R-:W-:Y:S03]  /*193d0*/  FMNMX3.FTZ R0, R0, R225, R219, !PT ;  /* 0x000000e100007276 */ /* 0x000fe600078100db */
        /* <DEDUP_REMOVED lines=8> */
[C---:B-1----:R-:W-:Y:S01]  /*19460*/  FFMA.FTZ R75, R5.reuse, UR5, R75 ;  /* 0x00000005054b7c23 */ /* 0x042fe2000801004b */
[----:B------:R-:W-:Y:S02]  /*19470*/  FMNMX3.FTZ R2, R2, R96, R97, !PT ;  /* 0x0000006002027276 */ /* 0x000fe40007810061 */
[----:B------:R-:W-:Y:S02]  /*19480*/  FMNMX3.FTZ R0, R0, R222, R221, !PT ;  /* 0x000000de00007276 */ /* 0x000fe400078100dd */
[----:B------:R-:W-:Y:S03]  /*19490*/  FMNMX3.FTZ R2, R2, R94, R93, !PT ;  /* 0x0000005e02027276 */ /* 0x000fe6000781005d */
[----:B------:R-:W1:Y:S01]  /*194a0*/  MUFU.TANH R119, R119 ;  /* 0x0000007700777308 */ /* 0x000e620000002400 */
[----:B------:R-:W-:Y:S01]  /*194b0*/  FMNMX3.FTZ R0, R0, R126, R123, !PT ;  /* 0x0000007e00007276 */ /* 0x000fe2000781007b */
[C---:B--2---:R-:W-:Y:S01]  /*194c0*/  FFMA.FTZ R121, R5.reuse, UR5, R121 ;  /* 0x0000000505797c23 */ /* 0x044fe20008010079 */
[----:B------:R-:W-:Y:S02]  /*194d0*/  FMNMX3.FTZ R2, R2, R211, R210, !PT ;  /* 0x000000d302027276 */ /* 0x000fe400078100d2 */
[----:B------:R-:W-:Y:S02]  /*194e0*/  FMNMX3.FTZ R0, R0, R122, R104, !PT ;  /* 0x0000007a00007276 */ /* 0x000fe40007810068 */
[----:B------:R-:W-:Y:S02]  /*194f0*/  FMNMX3.FTZ R2, R2, R209, R208, !PT ;  /* 0x000000d102027276 */ /* 0x000fe400078100d0 */
[----:B------:R-:W-:Y:S01]  /*19500*/  FMNMX3.FTZ R0, R0, R110, R111, !PT ;  /* 0x0000006e00007276 */ /* 0x000fe2000781006f */
[C---:B----4-:R-:W-:Y:S01]  /*19510*/  FFMA.FTZ R117, R5.reuse, UR5, R117 ;  /* 0x0000000505757c23 */ /* 0x050fe20008010075 */
[----:B------:R-:W-:Y:S02]  /*19520*/  FMNMX3.FTZ R2, R2, R249, R248, !PT ;  /* 0x000000f902027276 */ /* 0x000fe400078100f8 */
[----:B------:R-:W-:Y:S02]  /*19530*/  FMNMX3.FTZ R0, R0, R76, R75, !PT ;  /* 0x0000004c00007276 */ /* 0x000fe4000781004b */
[----:B------:R-:W-:Y:S02]  /*19540*/  FMNMX3.FTZ R2, R2, R247, R246, !PT ;  /* 0x000000f702027276 */ /* 0x000fe400078100f6 */
[----:B------:R-:W-:Y:S01]  /*19550*/  FMNMX3.FTZ R70, R70, R120, R121, !PT ;  /* 0x0000007846467276 */ /* 0x000fe20007810079 */
[----:B-1----:R-:W-:Y:S01]  /*19560*/  FFMA.FTZ R119, R5, UR5, R119 ;  /* 0x0000000505777c23 */ /* 0x002fe20008010077 */
[----:B------:R-:W-:Y:S02]  /*19570*/  FMNMX3.FTZ R2, R2, R24, R46, !PT ;  /* 0x0000001802027276 */ /* 0x000fe4000781002e */
[----:B------:R-:W-:Y:S02]  /*19580*/  FMNMX3.FTZ R27, R3, R116, R117, !PT ;  /* 0x00000074031b7276 */ /* 0x000fe40007810075 */
[----:B------:R-:W-:Y:S02]  /*19590*/  FMNMX3.FTZ R2, R2, R50, R83, !PT ;  /* 0x0000003202027276 */ /* 0x000fe40007810053 */
[----:B------:R-:W-:Y:S02]  /*195a0*/  FMNMX3.FTZ R0, R0, R74, R73, !PT ;  /* 0x0000004a00007276 */ /* 0x000fe40007810049 */
[----:B------:R-:W-:Y:S02]  /*195b0*/  FMNMX3.FTZ R2, R2, R64, R65, !PT ;  /* 0x0000004002027276 */ /* 0x000fe40007810041 */
[----:B------:R-:W-:Y:S02]  /*195c0*/  FMNMX3.FTZ R70, R70, R124, R125, !PT ;  /* 0x0000007c46467276 */ /* 0x000fe4000781007d */
[----:B------:R-:W-:Y:S04]  /*195d0*/  FMNMX3.FTZ R2, R2, R66, R67, !PT ;  /* 0x0000004202027276 */ /* 0x000fe80007810043 */
[----:B------:R-:W-:Y:S04]  /*195e0*/  FMNMX3.FTZ R2, R2, R10, R54, !PT ;  /* 0x0000000a02027276 */ /* 0x000fe80007810036 */
[----:B------:R-:W-:Y:S04]  /*195f0*/  FMNMX3.FTZ R2, R2, R55, R106, !PT ;  /* 0x0000003702027276 */ /* 0x000fe8000781006a */
[----:B------:R-:W-:Y:S01]  /*19600*/  FMNMX3.FTZ R28, R2, R118, R119, !PT ;  /* 0x00000076021c7276 */ /* 0x000fe20007810077 */
[----:B---3--:R-:W-:Y:S06]  /*19610*/  BRA.U.ANY UP0, `(.L_x_627) ;  /* 0xffffffc5007c7547 */ /* 0x008fec000b93ffff */
.L_x_626:
[----:B------:R-:W1:Y:S01]  /*19620*/  SHFL.BFLY PT, R2, R0, 0x2, 0x1f ;  /* 0x0c401f0000027f89 */ /* 0x000e6200000e0000 */
[----:B------:R-:W-:Y:S01]  /*19630*/  FMNMX3.FTZ R3, R27, R128, R129, !PT ;  /* 0x000000801b037276 */ /* 0x000fe20007810081 */
[----:B------:R-:W-:Y:S01]  /*19640*/  UISETP.NE.AND UP0, UPT, UR12, URZ, UPT ;  /* 0x000000ff0c00728c */ /* 0x000fe2000bf05270 */
[----:B--2---:R-:W-:Y:S05]  /*19650*/  FMNMX3.FTZ R4, R28, R130, R131, !PT ;  /* 0x000000821c047276 */ /* 0x004fea0007810083 */
[----:B------:R-:W2:Y:S01]  /*19660*/  SHFL.BFLY PT, R5, R70, 0x2, 0x1f ;  /* 0x0c401f0046057f89 */ /* 0x000ea200000e0000 */
[----:B------:R-:W-:Y:S01]  /*19670*/  MOV R27, R83 ;  /* 0x00000053001b7202 */ /* 0x000fe20000000f00 */
[----:B------:R-:W-:Y:S01]  /*19680*/  UIADD3 UR12, UPT, UPT, UR12, -0x1, URZ ;  /* 0xffffffff0c0c7890 */ /* 0x000fe2000fffe0ff */
[----:B------:R-:W-:Y:S05]  /*19690*/  MOV R28, R67 ;  /* 0x00000043001c7202 */ /* 0x000fea0000000f00 */
[----:B------:R-:W3:Y:S08]  /*196a0*/  SHFL.BFLY PT, R6, R3, 0x2, 0x1f ;  /* 0x0c401f0003067f89 */ /* 0x000ef000000e0000 */
[----:B------:R4:W5:Y:S04]  /*196b0*/  LDL R100, [R1+0xa8] ;  /* 0x0000a80001647983 */ /* 0x0009680000100800 */
[----:B------:R-:W4:Y:S08]  /*196c0*/  SHFL.BFLY PT, R7, R4, 0x2, 0x1f ;  /* 0x0c401f0004077f89 */ /* 0x000f3000000e0000 */
[----:B------:R-:W-:Y:S01]  /*196d0*/  LDSM.16.MT88.4 R20, [R228+0x8000] ;  /* 0x00800000e414783b */ /* 0x000fe20000004200 */
[----:B-1----:R-:W-:Y:S02]  /*196e0*/  FMNMX.FTZ R0, R0, R2, !PT ;  /* 0x0000000200007209 */ /* 0x002fe40007810000 */
[----:B--2---:R-:W-:Y:S05]  /*196f0*/  FMNMX.FTZ R70, R70, R5, !PT ;  /* 0x0000000546467209 */ /* 0x004fea0007810000 */
[----:B------:R-:W1:Y:S01]  /*19700*/  SHFL.BFLY PT, R2, R0, 0x1, 0x1f ;  /* 0x0c201f0000027f89 */ /* 0x000e6200000e0000 */
[----:B---3--:R-:W-:Y:S07]  /*19710*/  FMNMX.FTZ R6, R3, R6, !PT ;  /* 0x0000000603067209 */ /* 0x008fee0007810000 */
[----:B------:R-:W2:Y:S08]  /*19720*/  SHFL.BFLY PT, R3, R70, 0x1, 0x1f ;  /* 0x0c201f0046037f89 */ /* 0x000eb000000e0000 */
[----:B------:R-:W3:Y:S01]  /*19730*/  SHFL.BFLY PT, R72, R6, 0x1, 0x1f ;  /* 0x0c201f0006487f89 */ /* 0x000ee200000e0000 */
[----:B----4-:R-:W-:Y:S07]  /*19740*/  FMNMX.FTZ R7, R4, R7, !PT ;  /* 0x0000000704077209 */ /* 0x010fee0007810000 */
[----:B------:R-:W4:Y:S01]  /*19750*/  SHFL.BFLY PT, R71, R7, 0x1, 0x1f ;  /* 0x0c201f0007477f89 */ /* 0x000f2200000e0000 */
[----:B-1----:R-:W-:Y:S04]  /*19760*/  FMNMX.FTZ R69, R0, R2, !PT ;  /* 0x0000000200457209 */ /* 0x002fe80007810000 */
[C---:B------:R-:W-:Y:S01]  /*19770*/  FSETP.NEU.FTZ.AND P2, PT, R69.reuse, -INF , PT ;  /* 0xff8000004500780b */ /* 0x040fe20003f5d000 */
[C---:B------:R-:W-:Y:S01]  /*19780*/  FMUL.FTZ R78, R69.reuse, UR4 ;  /* 0x00000004454e7c20 */ /* 0x040fe20008410000 */
[----:B--2---:R-:W-:Y:S01]  /*19790*/  FMNMX.FTZ R70, R70, R3, !PT ;  /* 0x0000000346467209 */ /* 0x004fe20007810000 */
[----:B------:R-:W-:Y:S01]  /*197a0*/  FADD.FTZ R0, -R69, R132 ;  /* 0x0000008445007221 */ /* 0x000fe20000010100 */
[----:B---3--:R-:W-:Y:S02]  /*197b0*/  FMNMX.FTZ R72, R6, R72, !PT ;  /* 0x0000004806487209 */ /* 0x008fe40007810000 */
[----:B------:R-:W-:Y:S01]  /*197c0*/  FSEL R78, R78, RZ, P2 ;  /* 0x000000ff4e4e7208 */ /* 0x000fe20001000000 */
[C---:B------:R-:W-:Y:S01]  /*197d0*/  FMUL.FTZ R77, R70.reuse, UR4 ;  /* 0x00000004464d7c20 */ /* 0x040fe20008410000 */
[----:B------:R-:W-:Y:S01]  /*197e0*/  FSETP.NEU.FTZ.AND P2, PT, R70, -INF , PT ;  /* 0xff8000004600780b */ /* 0x000fe20003f5d000 */
[C---:B------:R-:W-:Y:S01]  /*197f0*/  FADD.FTZ R3, -R72.reuse, R134 ;  /* 0x0000008648037221 */ /* 0x040fe20000010100 */
[----:B------:R-:W-:Y:S01]  /*19800*/  FMUL.FTZ R79, R72, UR4 ;  /* 0x00000004484f7c20 */ /* 0x000fe20008410000 */
[--C-:B------:R-:W-:Y:S01]  /*19810*/  FFMA.FTZ R5, R30, UR4, -R78.reuse ;  /* 0x000000041e057c23 */ /* 0x100fe2000801084e */
[--C-:B------:R-:W-:Y:S01]  /*19820*/  FFMA.FTZ R4, R29, UR4, -R78.reuse ;  /* 0x000000041d047c23 */ /* 0x100fe2000801084e */
[----:B------:R-:W-:Y:S01]  /*19830*/  FSEL R77, R77, RZ, P2 ;  /* 0x000000ff4d4d7208 */ /* 0x000fe20001000000 */
[----:B------:R-:W-:Y:S01]  /*19840*/  FADD.FTZ R2, -R70, R133 ;  /* 0x0000008546027221 */ /* 0x000fe20000010100 */
[----:B------:R1:W-:Y:S01]  /*19850*/  MUFU.EX2 R134, R5 ;  /* 0x0000000500867308 */ /* 0x0003e20000000800 */
[----:B------:R-:W-:Y:S01]  /*19860*/  FSETP.NEU.FTZ.AND P2, PT, R72, -INF , PT ;  /* 0xff8000004800780b */ /* 0x000fe20003f5d000 */
[----:B------:R-:W-:Y:S01]  /*19870*/  FMUL.FTZ R0, R0, UR4 ;  /* 0x0000000400007c20 */ /* 0x000fe20008410000 */
[----:B----4-:R-:W-:Y:S07]  /*19880*/  FMNMX.FTZ R71, R7, R71, !PT ;  /* 0x0000004707477209 */ /* 0x010fee0007810000 */
[----:B------:R2:W3:Y:S01]  /*19890*/  MUFU.EX2 R132, R4 ;  /* 0x0000000400847308 */ /* 0x0004e20000000800 */
[----:B------:R-:W-:Y:S01]  /*198a0*/  FSEL R79, R79, RZ, P2 ;  /* 0x000000ff4f4f7208 */ /* 0x000fe20001000000 */
[----:B------:R-:W-:Y:S01]  /*198b0*/  FMUL.FTZ R3, R3, UR4 ;  /* 0x0000000403037c20 */ /* 0x000fe20008410000 */
[C---:B------:R-:W-:Y:S01]  /*198c0*/  FSETP.NEU.FTZ.AND P2, PT, R71.reuse, -INF , PT ;  /* 0xff8000004700780b */ /* 0x040fe20003f5d000 */
[----:B------:R-:W-:Y:S06]  /*198d0*/  FMUL.FTZ R102, R71, UR4 ;  /* 0x0000000447667c20 */ /* 0x000fec0008410000 */
[----:B------:R4:W4:Y:S01]  /*198e0*/  MUFU.EX2 R68, R0 ;  /* 0x0000000000447308 */ /* 0x0009220000000800 */
[----:B------:R-:W-:Y:S01]  /*198f0*/  FFMA.FTZ R6, R36, UR4, -R79 ;  /* 0x0000000424067c23 */ /* 0x000fe2000801084f */
[----:B------:R-:W-:Y:S01]  /*19900*/  FMUL.FTZ R2, R2, UR4 ;  /* 0x0000000402027c20 */ /* 0x000fe20008410000 */
[----:B------:R-:W-:Y:S07]  /*19910*/  MOV R30, R65 ;  /* 0x00000041001e7202 */ /* 0x000fee0000000f00 */
[----:B------:R-:W4:Y:S01]  /*19920*/  MUFU.EX2 R3, R3 ;  /* 0x0000000300037308 */ /* 0x000f220000000800 */
[--C-:B-1----:R-:W-:Y:S01]  /*19930*/  FFMA.FTZ R5, R33, UR4, -R78.reuse ;  /* 0x0000000421057c23 */ /* 0x102fe2000801084e */
[----:B------:R-:W-:Y:S01]  /*19940*/  FSEL R102, R102, RZ, P2 ;  /* 0x000000ff66667208 */ /* 0x000fe20001000000 */
[----:B------:R-:W5:Y:S07]  /*19950*/  LDL R33, [R1+0xa4] ;  /* 0x0000a40001217983 */ /* 0x000f6e0000100800 */
[----:B------:R-:W-:Y:S01]  /*19960*/  MUFU.EX2 R115, R6 ;  /* 0x0000000600737308 */ /* 0x000fe20000000800 */
[--C-:B--2---:R-:W-:Y:S01]  /*19970*/  FFMA.FTZ R4, R32, UR4, -R78.reuse ;  /* 0x0000000420047c23 */ /* 0x104fe2000801084e */
[----:B------:R-:W-:Y:S01]  /*19980*/  MOV R29, R64 ;  /* 0x00000040001d7202 */ /* 0x000fe20000000f00 */
[--C-:B------:R-:W-:Y:S07]  /*19990*/  FFMA.FTZ R57, R57, UR4, -R78.reuse ;  /* 0x0000000439397c23 */ /* 0x100fee000801084e */
[----:B------:R1:W-:Y:S01]  /*199a0*/  MUFU.EX2 R234, R5 ;  /* 0x0000000500ea7308 */ /* 0x0003e20000000800 */
[----:B---3--:R-:W-:Y:S01]  /*199b0*/  F2FP.BF16.F32.PACK_AB R65, R132, R134 ;  /* 0x000000868441723e */ /* 0x008fe200000010ff */
[----:B----4-:R-:W-:Y:S01]  /*199c0*/  FADD.FTZ R0, -R71, R135 ;  /* 0x0000008747007221 */ /* 0x010fe20000010100 */
[----:B------:R-:W-:Y:S07]  /*199d0*/  MOV R135, R66 ;  /* 0x0000004200877202 */ /* 0x000fee0000000f00 */
[----:B------:R2:W3:Y:S01]  /*199e0*/  MUFU.EX2 R25, R4 ;  /* 0x0000000400197308 */ /* 0x0004e20000000800 */
[----:B------:R-:W-:Y:S01]  /*199f0*/  FMUL.FTZ R10, R68, R138 ;  /* 0x0000008a440a7220 */ /* 0x000fe20000410000 */
[----:B------:R-:W-:Y:S01]  /*19a00*/  FMUL.FTZ R0, R0, UR4 ;  /* 0x0000000400007c20 */ /* 0x000fe20008410000 */
[C---:B------:R-:W-:Y:S07]  /*19a10*/  FMUL.FTZ R11, R68.reuse, R139 ;  /* 0x0000008b440b7220 */ /* 0x040fee0000410000 */
[----:B------:R-:W4:Y:S01]  /*19a20*/  MUFU.EX2 R2, R2 ;  /* 0x0000000200027308 */ /* 0x000f220000000800 */
[C---:B------:R-:W-:Y:S01]  /*19a30*/  FMUL.FTZ R15, R68.reuse, R147 ;  /* 0x00000093440f7220 */ /* 0x040fe20000410000 */
[----:B------:R-:W-:Y:S01]  /*19a40*/  FMUL.FTZ R14, R68, R146 ;  /* 0x00000092440e7220 */ /* 0x000fe20000410000 */
[C---:B------:R-:W-:Y:S07]  /*19a50*/  FMUL.FTZ R16, R3.reuse, R148 ;  /* 0x0000009403107220 */ /* 0x040fee0000410000 */
[----:B------:R-:W4:Y:S01]  /*19a60*/  MUFU.EX2 R0, R0 ;  /* 0x0000000000007308 */ /* 0x000f220000000800 */
[C---:B------:R-:W-:Y:S01]  /*19a70*/  FMUL.FTZ R17, R3.reuse, R149 ;  /* 0x0000009503117220 */ /* 0x040fe20000410000 */
[--C-:B-1----:R-:W-:Y:S01]  /*19a80*/  FFMA.FTZ R5, R34, UR4, -R77.reuse ;  /* 0x0000000422057c23 */ /* 0x102fe2000801084d */
[----:B------:R-:W-:Y:S01]  /*19a90*/  MOV R147, R55 ;  /* 0x0000003700937202 */ /* 0x000fe20000000f00 */
[----:B------:R-:W-:Y:S01]  /*19aa0*/  FMUL.FTZ R32, R3, R164 ;  /* 0x000000a403207220 */ /* 0x000fe20000410000 */
[----:B------:R-:W-:Y:S05]  /*19ab0*/  MOV R149, R53 ;  /* 0x0000003500957202 */ /* 0x000fea0000000f00 */
[----:B------:R1:W-:Y:S01]  /*19ac0*/  MUFU.EX2 R107, R5 ;  /* 0x00000005006b7308 */ /* 0x0003e20000000800 */
[----:B--2---:R-:W-:Y:S01]  /*19ad0*/  FFMA.FTZ R4, R31, UR4, -R77 ;  /* 0x000000041f047c23 */ /* 0x004fe2000801084d */
[----:B---3--:R-:W-:Y:S01]  /*19ae0*/  F2FP.BF16.F32.PACK_AB R67, R25, R234 ;  /* 0x000000ea1943723e */ /* 0x008fe200000010ff */
[----:B------:R-:W-:Y:S01]  /*19af0*/  FMUL.FTZ R31, R68, R163 ;  /* 0x000000a3441f7220 */ /* 0x000fe20000410000 */
[C---:B----4-:R-:W-:Y:S06]  /*19b00*/  FMUL.FTZ R9, R2.reuse, R137 ;  /* 0x0000008902097220 */ /* 0x050fec0000410000 */
[----:B------:R2:W3:Y:S01]  /*19b10*/  MUFU.EX2 R133, R4 ;  /* 0x0000000400857308 */ /* 0x0004e20000000800 */
[C---:B------:R-:W-:Y:S01]  /*19b20*/  FMUL.FTZ R13, R2.reuse, R145 ;  /* 0x00000091020d7220 */ /* 0x040fe20000410000 */
[----:B------:R-:W-:Y:S01]  /*19b30*/  FMUL.FTZ R12, R2, R144 ;  /* 0x00000090020c7220 */ /* 0x000fe20000410000 */
[C---:B------:R-:W-:Y:S01]  /*19b40*/  FMUL.FTZ R7, R0.reuse, R143 ;  /* 0x0000008f00077220 */ /* 0x040fe20000410000 */
[C---:B------:R-:W-:Y:S01]  /*19b50*/  FMUL.FTZ R6, R0.reuse, R142 ;  /* 0x0000008e00067220 */ /* 0x040fe20000410000 */
[C---:B------:R-:W-:Y:S01]  /*19b60*/  FMUL.FTZ R18, R0.reuse, R150 ;  /* 0x0000009600127220 */ /* 0x040fe20000410000 */
[C---:B------:R-:W-:Y:S01]  /*19b70*/  FMUL.FTZ R19, R0.reuse, R151 ;  /* 0x0000009700137220 */ /* 0x040fe20000410000 */
[----:B------:R-:W-:Y:S01]  /*19b80*/  MOV R145, R54 ;  /* 0x0000003600917202 */ /* 0x000fe20000000f00 */
[----:B------:R-:W-:Y:S01]  /*19b90*/  FMUL.FTZ R34, R0, R166 ;  /* 0x000000a600227220 */ /* 0x000fe20000410000 */
[--C-:B-1----:R-:W-:Y:S01]  /*19ba0*/  FFMA.FTZ R5, R35, UR4, -R79.reuse ;  /* 0x0000000423057c23 */ /* 0x102fe2000801084f */
[----:B------:R-:W-:Y:S01]  /*19bb0*/  MOV R138, R29 ;  /* 0x0000001d008a7202 */ /* 0x000fe20000000f00 */
[----:B------:R-:W-:Y:S01]  /*19bc0*/  FMUL.FTZ R29, R2, R161 ;  /* 0x000000a1021d7220 */ /* 0x000fe20000410000 */
[----:B------:R-:W-:Y:S01]  /*19bd0*/  MOV R142, R28 ;  /* 0x0000001c008e7202 */ /* 0x000fe20000000f00 */
[----:B------:R1:W4:Y:S01]  /*19be0*/  MUFU.EX2 R108, R5 ;  /* 0x00000005006c7308 */ /* 0x0003220000000800 */
[--C-:B--2---:R-:W-:Y:S01]  /*19bf0*/  FFMA.FTZ R4, R40, UR4, -R79.reuse ;  /* 0x0000000428047c23 */ /* 0x104fe2000801084f */
[----:B---3--:R-:W-:Y:S01]  /*19c00*/  F2FP.BF16.F32.PACK_AB R64, R133, R107 ;  /* 0x0000006b8540723e */ /* 0x008fe200000010ff */
[----:B------:R-:W-:Y:S01]  /*19c10*/  FMUL.FTZ R28, R2, R160 ;  /* 0x000000a0021c7220 */ /* 0x000fe20000410000 */
[----:B------:R-:W-:Y:S06]  /*19c20*/  FMUL.FTZ R35, R0, R167 ;  /* 0x000000a700237220 */ /* 0x000fec0000410000 */
[----:B------:R2:W-:Y:S01]  /*19c30*/  MUFU.EX2 R87, R4 ;  /* 0x0000000400577308 */ /* 0x0005e20000000800 */
[----:B------:R-:W-:Y:S01]  /*19c40*/  MOV R139, R101 ;  /* 0x00000065008b7202 */ /* 0x000fe20000000f00 */
[----:B------:R-:W-:Y:S01]  /*19c50*/  FMUL.FTZ R40, R2, R172 ;  /* 0x000000ac02287220 */ /* 0x000fe20000410000 */
[----:B------:R-:W-:Y:S01]  /*19c60*/  MOV R163, R84 ;  /* 0x0000005400a37202 */ /* 0x000fe20000000f00 */
[----:B------:R-:W-:Y:S01]  /*19c70*/  FFMA.FTZ R60, R60, UR4, -R78 ;  /* 0x000000043c3c7c23 */ /* 0x000fe2000801084e */
[----:B------:R-:W-:Y:S01]  /*19c80*/  MOV R160, R46 ;  /* 0x0000002e00a07202 */ /* 0x000fe20000000f00 */
[C---:B------:R-:W-:Y:S01]  /*19c90*/  FMUL.FTZ R46, R68.reuse, R178 ;  /* 0x000000b2442e7220 */ /* 0x040fe20000410000 */
[----:B------:R-:W-:Y:S01]  /*19ca0*/  MOV R144, R47 ;  /* 0x0000002f00907202 */ /* 0x000fe20000000f00 */
[----:B------:R-:W-:Y:S01]  /*19cb0*/  FMUL.FTZ R47, R68, R179 ;  /* 0x000000b3442f7220 */ /* 0x000fe20000410000 */
[----:B-1----:R-:W-:Y:S01]  /*19cc0*/  FFMA.FTZ R5, R38, UR4, -R79 ;  /* 0x0000000426057c23 */ /* 0x002fe2000801084f */
[----:B----4-:R-:W-:Y:S01]  /*19cd0*/  F2FP.BF16.F32.PACK_AB R80, R115, R108 ;  /* 0x0000006c7350723e */ /* 0x010fe200000010ff */
[--C-:B------:R-:W-:Y:S01]  /*19ce0*/  FFMA.FTZ R61, R61, UR4, -R77.reuse ;  /* 0x000000043d3d7c23 */ /* 0x100fe2000801084d */
[----:B------:R-:W-:Y:S01]  /*19cf0*/  MOV R146, R45 ;  /* 0x0000002d00927202 */ /* 0x000fe20000000f00 */
[----:B------:R1:W3:Y:S01]  /*19d00*/  MUFU.EX2 R8, R5 ;  /* 0x0000000500087308 */ /* 0x0002e20000000800 */
[--C-:B--2---:R-:W-:Y:S01]  /*19d10*/  FFMA.FTZ R4, R41, UR4, -R102.reuse ;  /* 0x0000000429047c23 */ /* 0x104fe20008010866 */
[C---:B------:R-:W-:Y:S01]  /*19d20*/  FMUL.FTZ R41, R2.reuse, R173 ;  /* 0x000000ad02297220 */ /* 0x040fe20000410000 */
[----:B------:R-:W-:Y:S01]  /*19d30*/  FMUL.FTZ R45, R2, R177 ;  /* 0x000000b1022d7220 */ /* 0x000fe20000410000 */
[----:B------:R-:W-:Y:S06]  /*19d40*/  MOV R137, R90 ;  /* 0x0000005a00897202 */ /* 0x000fec0000000f00 */
[----:B------:R2:W-:Y:S01]  /*19d50*/  MUFU.EX2 R109, R4 ;  /* 0x00000004006d7308 */ /* 0x0005e20000000800 */
[----:B------:R-:W-:Y:S01]  /*19d60*/  MOV R178, R145 ;  /* 0x0000009100b27202 */ /* 0x000fe20000000f00 */
[----:B------:R-:W-:Y:S01]  /*19d70*/  FFMA.FTZ R105, R105, UR4, -R77 ;  /* 0x0000000469697c23 */ /* 0x000fe2000801084d */
[----:B------:R-:W-:Y:S01]  /*19d80*/  MOV R179, R149 ;  /* 0x0000009500b37202 */ /* 0x000fe20000000f00 */
[--C-:B------:R-:W-:Y:S01]  /*19d90*/  FFMA.FTZ R113, R113, UR4, -R79.reuse ;  /* 0x0000000471717c23 */ /* 0x100fe2000801084f */
[--C-:B------:R-:W-:Y:S01]  /*19da0*/  FFMA.FTZ R128, R128, UR4, -R79.reuse ;  /* 0x0000000480807c23 */ /* 0x100fe2000801084f */
[----:B------:R-:W-:Y:S01]  /*19db0*/  FFMA.FTZ R129, R129, UR4, -R79 ;  /* 0x0000000481817c23 */ /* 0x000fe2000801084f */
[----:B------:R-:W-:Y:S01]  /*19dc0*/  MOV R177, R179 ;  /* 0x000000b300b17202 */ /* 0x000fe20000000f00 */
[--C-:B------:R-:W-:Y:S01]  /*19dd0*/  FFMA.FTZ R118, R118, UR4, -R102.reuse ;  /* 0x0000000476767c23 */ /* 0x100fe20008010866 */
[--C-:B-1----:R-:W-:Y:S01]  /*19de0*/  FFMA.FTZ R5, R39, UR4, -R102.reuse ;  /* 0x0000000427057c23 */ /* 0x102fe20008010866 */
[----:B---3--:R-:W-:Y:S01]  /*19df0*/  MOV R143, R8 ;  /* 0x00000008008f7202 */ /* 0x008fe20000000f00 */
[----:B------:R-:W-:Y:S01]  /*19e00*/  FMUL.FTZ R8, R2, R136 ;  /* 0x0000008802087220 */ /* 0x000fe20000410000 */
[----:B------:R-:W-:Y:S01]  /*19e10*/  MOV R136, R91 ;  /* 0x0000005b00887202 */ /* 0x000fe20000000f00 */
[----:B------:R1:W3:Y:S01]  /*19e20*/  MUFU.EX2 R85, R5 ;  /* 0x0000000500557308 */ /* 0x0002e20000000800 */
[--C-:B--2---:R-:W-:Y:S01]  /*19e30*/  FFMA.FTZ R4, R42, UR4, -R102.reuse ;  /* 0x000000042a047c23 */ /* 0x104fe20008010866 */
[----:B------:R-:W-:Y:S01]  /*19e40*/  F2FP.BF16.F32.PACK_AB R82, R143, R87 ;  /* 0x000000578f52723e */ /* 0x000fe200000010ff */
[----:B------:R-:W-:Y:S07]  /*19e50*/  FMUL.FTZ R42, R68, R174 ;  /* 0x000000ae442a7220 */ /* 0x000fee0000410000 */
[----:B------:R-:W-:Y:S01]  /*19e60*/  MUFU.EX2 R129, R129 ;  /* 0x0000008100817308 */ /* 0x000fe20000000800 */
[--C-:B------:R-:W-:Y:S01]  /*19e70*/  FFMA.FTZ R119, R119, UR4, -R102.reuse ;  /* 0x0000000477777c23 */ /* 0x100fe20008010866 */
[--C-:B------:R-:W-:Y:S08]  /*19e80*/  FFMA.FTZ R130, R130, UR4, -R102.reuse ;  /* 0x0000000482827c23 */ /* 0x100ff00008010866 */
[----:B------:R2:W-:Y:S10]  /*19e90*/  MUFU.EX2 R235, R4 ;  /* 0x0000000400eb7308 */ /* 0x0005f40000000800 */
[----:B------:R4:W-:Y:S01]  /*19ea0*/  MUFU.EX2 R174, R60 ;  /* 0x0000003c00ae7308 */ /* 0x0009e20000000800 */
[----:B-1----:R-:W-:Y:S01]  /*19eb0*/  FFMA.FTZ R5, R37, UR4, -R102 ;  /* 0x0000000425057c23 */ /* 0x002fe20008010866 */
[----:B---3--:R-:W-:Y:S01]  /*19ec0*/  F2FP.BF16.F32.PACK_AB R81, R85, R109 ;  /* 0x0000006d5551723e */ /* 0x008fe200000010ff */
[----:B------:R-:W1:Y:S01]  /*19ed0*/  LDSM.16.MT88.4 R36, [R229+0x8000] ;  /* 0x00800000e524783b */ /* 0x000e620000004200 */
[----:B------:R-:W-:Y:S06]  /*19ee0*/  MOV R161, R85 ;  /* 0x0000005500a17202 */ /* 0x000fec0000000f00 */
[----:B------:R3:W3:Y:S01]  /*19ef0*/  MUFU.EX2 R26, R5 ;  /* 0x00000005001a7308 */ /* 0x0006e20000000800 */
[----:B--2---:R-:W-:Y:S01]  /*19f00*/  FFMA.FTZ R4, R44, UR4, -R77 ;  /* 0x000000042c047c23 */ /* 0x004fe2000801084d */
[----:B------:R-:W-:Y:S08]  /*19f10*/  FMUL.FTZ R44, R2, R176 ;  /* 0x000000b0022c7220 */ /* 0x000ff00000410000 */
[----:B------:R-:W-:Y:S01]  /*19f20*/  MUFU.EX2 R113, R113 ;  /* 0x0000007100717308 */ /* 0x000fe20000000800 */
[----:B----4-:R-:W-:Y:S09]  /*19f30*/  FFMA.FTZ R60, R88, UR4, -R79 ;  /* 0x00000004583c7c23 */ /* 0x010ff2000801084f */
[----:B------:R2:W4:Y:S01]  /*19f40*/  MUFU.EX2 R89, R4 ;  /* 0x0000000400597308 */ /* 0x0005220000000800 */
[----:B---3--:R-:W-:Y:S01]  /*19f50*/  FFMA.FTZ R5, R43, UR4, -R77 ;  /* 0x000000042b057c23 */ /* 0x008fe2000801084d */
[----:B------:R-:W-:Y:S01]  /*19f60*/  F2FP.BF16.F32.PACK_AB R83, R26, R235 ;  /* 0x000000eb1a53723e */ /* 0x000fe200000010ff */
[C---:B------:R-:W-:Y:S07]  /*19f70*/  FMUL.FTZ R43, R68.reuse, R175 ;  /* 0x000000af442b7220 */ /* 0x040fee0000410000 */
[----:B------:R3:W-:Y:S10]  /*19f80*/  MUFU.EX2 R164, R60 ;  /* 0x0000003c00a47308 */ /* 0x0007f40000000800 */
[----:B------:R1:W1:Y:S01]  /*19f90*/  MUFU.EX2 R24, R5 ;  /* 0x0000000500187308 */ /* 0x0002620000000800 */
[C---:B--2---:R-:W-:Y:S01]  /*19fa0*/  FMUL.FTZ R4, R3.reuse, R140 ;  /* 0x0000008c03047220 */ /* 0x044fe20000410000 */
[----:B------:R-:W-:Y:S01]  /*19fb0*/  MOV R140, R30 ;  /* 0x0000001e008c7202 */ /* 0x000fe20000000f00 */
[C---:B------:R-:W-:Y:S01]  /*19fc0*/  FMUL.FTZ R30, R68.reuse, R162 ;  /* 0x000000a2441e7220 */ /* 0x040fe20000410000 */
[----:B------:R-:W-:Y:S01]  /*19fd0*/  MOV R162, R59 ;  /* 0x0000003b00a27202 */ /* 0x000fe20000000f00 */
[----:B------:R-:W-:Y:S01]  /*19fe0*/  FMUL.FTZ R59, R68, R191 ;  /* 0x000000bf443b7220 */ /* 0x000fe20000410000 */
[----:B----4-:R-:W-:Y:S04]  /*19ff0*/  MOV R167, R89 ;  /* 0x0000005900a77202 */ /* 0x010fe80000000f00 */
[----:B------:R-:W-:Y:S01]  /*1a000*/  MUFU.EX2 R128, R128 ;  /* 0x0000008000807308 */ /* 0x000fe20000000800 */
[--C-:B---3--:R-:W-:Y:S09]  /*1a010*/  FFMA.FTZ R60, R92, UR4, -R79.reuse ;  /* 0x000000045c3c7c23 */ /* 0x108ff2000801084f */
[----:B------:R-:W-:Y:S01]  /*1a020*/  MUFU.EX2 R118, R118 ;  /* 0x0000007600767308 */ /* 0x000fe20000000800 */
[C---:B-1----:R-:W-:Y:S01]  /*1a030*/  FMUL.FTZ R5, R3.reuse, R141 ;  /* 0x0000008d03057220 */ /* 0x042fe20000410000 */
[----:B------:R-:W-:Y:S02]  /*1a040*/  F2FP.BF16.F32.PACK_AB R66, R24, R89 ;  /* 0x000000591842723e */ /* 0x000fe400000010ff */
[----:B------:R-:W-:Y:S01]  /*1a050*/  LDSM.16.MT88.4 R88, [R228+0x8800] ;  /* 0x00880000e458783b */ /* 0x000fe20000004200 */
[----:B------:R-:W-:Y:S05]  /*1a060*/  MOV R141, R135 ;  /* 0x00000087008d7202 */ /* 0x000fea0000000f00 */
[----:B------:R-:W-:Y:S01]  /*1a070*/  MUFU.EX2 R119, R119 ;  /* 0x0000007700777308 */ /* 0x000fe20000000800 */
[----:B------:R-:W-:Y:S01]  /*1a080*/  MOV R135, R27 ;  /* 0x0000001b00877202 */ /* 0x000fe20000000f00 */
[-C--:B------:R-:W-:Y:S08]  /*1a090*/  HMMA.16816.F32.BF16 R4, R80, R20.reuse, R4 ;  /* 0x000000145004723c */ /* 0x080ff00000041804 */
[----:B------:R-:W-:Y:S01]  /*1a0a0*/  MUFU.EX2 R130, R130 ;  /* 0x0000008200827308 */ /* 0x000fe20000000800 */
[----:B------:R-:W-:Y:S01]  /*1a0b0*/  FMUL.FTZ R27, R68, R159 ;  /* 0x0000009f441b7220 */ /* 0x000fe20000410000 */
[----:B------:R-:W-:Y:S01]  /*1a0c0*/  MOV R159, R49 ;  /* 0x00000031009f7202 */ /* 0x000fe20000000f00 */
[C---:B------:R-:W-:Y:S01]  /*1a0d0*/  FMUL.FTZ R49, R3.reuse, R181 ;  /* 0x000000b503317220 */ /* 0x040fe20000410000 */
[C---:B------:R-:W-:Y:S04]  /*1a0e0*/  HMMA.16816.F32.BF16 R8, R64.reuse, R20, R8 ;  /* 0x000000144008723c */ /* 0x040fe80000041808 */
[C---:B------:R-:W-:Y:S01]  /*1a0f0*/  FMUL.FTZ R20, R3.reuse, R152 ;  /* 0x0000009803147220 */ /* 0x040fe20000410000 */
[C---:B------:R-:W-:Y:S01]  /*1a100*/  FMUL.FTZ R21, R3.reuse, R153 ;  /* 0x0000009903157220 */ /* 0x040fe20000410000 */
[----:B------:R-:W-:Y:S01]  /*1a110*/  MOV R153, R25 ;  /* 0x0000001900997202 */ /* 0x000fe20000000f00 */
[----:B------:R-:W-:Y:S01]  /*1a120*/  FMUL.FTZ R25, R2, R157 ;  /* 0x0000009d02197220 */ /* 0x000fe20000410000 */
[-C--:B------:R-:W-:Y:S03]  /*1a130*/  HMMA.16816.F32.BF16 R12, R64, R22.reuse, R12 ;  /* 0x00000016400c723c */ /* 0x080fe6000004180c */
[----:B------:R-:W-:Y:S01]  /*1a140*/  MOV R157, R51 ;  /* 0x00000033009d7202 */ /* 0x000fe20000000f00 */
[C---:B------:R-:W-:Y:S01]  /*1a150*/  FMUL.FTZ R51, R0.reuse, R183 ;  /* 0x000000b700337220 */ /* 0x040fe20000410000 */
[----:B------:R-:W-:Y:S01]  /*1a160*/  MOV R172, R153 ;  /* 0x0000009900ac7202 */ /* 0x000fe20000000f00 */
[----:B------:R1:W-:Y:S01]  /*1a170*/  MUFU.EX2 R183, R60 ;  /* 0x0000003c00b77308 */ /* 0x0003e20000000800 */
[----:B------:R-:W-:Y:S01]  /*1a180*/  MOV R152, R26 ;  /* 0x0000001a00987202 */ /* 0x000fe20000000f00 */
[C---:B------:R-:W-:Y:S04]  /*1a190*/  HMMA.16816.F32.BF16 R16, R80.reuse, R22, R16 ;  /* 0x000000165010723c */ /* 0x040fe80000041810 */
[C---:B------:R-:W-:Y:S01]  /*1a1a0*/  FMUL.FTZ R23, R0.reuse, R155 ;  /* 0x0000009b00177220 */ /* 0x040fe20000410000 */
[----:B------:R-:W-:Y:S01]  /*1a1b0*/  MOV R155, R52 ;  /* 0x00000034009b7202 */ /* 0x000fe20000000f00 */
[----:B------:R-:W-:Y:S01]  /*1a1c0*/  FMUL.FTZ R22, R0, R154 ;  /* 0x0000009a00167220 */ /* 0x000fe20000410000 */
[----:B------:R-:W-:Y:S01]  /*1a1d0*/  MOV R154, R24 ;  /* 0x00000018009a7202 */ /* 0x000fe20000000f00 */
[----:B------:R-:W-:Y:S01]  /*1a1e0*/  FMUL.FTZ R26, R68, R158 ;  /* 0x0000009e441a7220 */ /* 0x000fe20000410000 */
[----:B------:R-:W-:Y:S01]  /*1a1f0*/  MOV R158, R48 ;  /* 0x00000030009e7202 */ /* 0x000fe20000000f00 */
[C---:B------:R-:W-:Y:S01]  /*1a200*/  FMUL.FTZ R48, R3.reuse, R180 ;  /* 0x000000b403307220 */ /* 0x040fe20000410000 */
[----:B------:R-:W-:Y:S01]  /*1a210*/  FMUL.FTZ R24, R2, R156 ;  /* 0x0000009c02187220 */ /* 0x000fe20000410000 */
[----:B------:R-:W-:Y:S01]  /*1a220*/  MOV R156, R50 ;  /* 0x00000032009c7202 */ /* 0x000fe20000000f00 */
[-C--:B------:R-:W-:Y:S03]  /*1a230*/  HMMA.16816.F32.BF16 R20, R80, R36.reuse, R20 ;  /* 0x000000245014723c */ /* 0x080fe60000041814 */
[----:B------:R-:W-:Y:S01]  /*1a240*/  MOV R179, R156 ;  /* 0x0000009c00b37202 */ /* 0x000fe20000000f00 */
[----:B------:R-:W-:Y:S01]  /*1a250*/  FMUL.FTZ R50, R0, R182 ;  /* 0x000000b600327220 */ /* 0x000fe20000410000 */
[----:B------:R-:W-:Y:S01]  /*1a260*/  MOV R191, R158 ;  /* 0x0000009e00bf7202 */ /* 0x000fe20000000f00 */
[----:B-1----:R-:W-:Y:S01]  /*1a270*/  FMUL.FTZ R60, R2, R192 ;  /* 0x000000c0023c7220 */ /* 0x002fe20000410000 */
[----:B------:R-:W-:Y:S01]  /*1a280*/  MOV R173, R154 ;  /* 0x0000009a00ad7202 */ /* 0x000fe20000000f00 */
[C---:B------:R-:W-:Y:S04]  /*1a290*/  HMMA.16816.F32.BF16 R24, R64.reuse, R36, R24 ;  /* 0x000000244018723c */ /* 0x040fe80000041818 */
[C---:B------:R-:W-:Y:S01]  /*1a2a0*/  FMUL.FTZ R36, R3.reuse, R168 ;  /* 0x000000a803247220 */ /* 0x040fe20000410000 */
[----:B------:R-:W-:Y:S01]  /*1a2b0*/  MOV R168, R86 ;  /* 0x0000005600a87202 */ /* 0x000fe20000000f00 */
[----:B------:R-:W-:Y:S01]  /*1a2c0*/  FMUL.FTZ R37, R3, R169 ;  /* 0x000000a903257220 */ /* 0x000fe20000410000 */
[----:B------:R-:W-:Y:S01]  /*1a2d0*/  MOV R169, R87 ;  /* 0x0000005700a97202 */ /* 0x000fe20000000f00 */
[-C--:B------:R-:W-:Y:S03]  /*1a2e0*/  HMMA.16816.F32.BF16 R28, R64, R38.reuse, R28 ;  /* 0x00000026401c723c */ /* 0x080fe6000004181c */
[----:B-----5:R-:W-:Y:S01]  /*1a2f0*/  @P0 IADD3 R100, PT, PT, R33, -0x40, RZ ;  /* 0xffffffc021640810 */ /* 0x020fe20007ffe0ff */
[----:B------:R-:W-:Y:S02]  /*1a300*/  FMUL.FTZ R33, R3, R165 ;  /* 0x000000a503217220 */ /* 0x000fe40000410000 */
[----:B------:R1:W-:Y:S01]  /*1a310*/  MUFU.EX2 R165, R61 ;  /* 0x0000003d00a57308 */ /* 0x0003e20000000800 */
[----:B------:R-:W-:Y:S01]  /*1a320*/  IADD3 R101, PT, PT, R231, R100, RZ ;  /* 0x00000064e7657210 */ /* 0x000fe20007ffe0ff */
[----:B------:R-:W2:Y:S03]  /*1a330*/  LDSM.16.MT88.4 R52, [R100] ;  /* 0x000000006434783b */ /* 0x000ea60000004200 */
[C---:B------:R-:W-:Y:S04]  /*1a340*/  HMMA.16816.F32.BF16 R32, R80.reuse, R38, R32 ;  /* 0x000000265020723c */ /* 0x040fe80000041820 */
[C---:B------:R-:W-:Y:S01]  /*1a350*/  FMUL.FTZ R38, R0.reuse, R170 ;  /* 0x000000aa00267220 */ /* 0x040fe20000410000 */
[----:B------:R-:W-:Y:S01]  /*1a360*/  FMUL.FTZ R39, R0, R171 ;  /* 0x000000ab00277220 */ /* 0x000fe20000410000 */
[----:B------:R-:W3:Y:S01]  /*1a370*/  LDSM.16.MT88.4 R84, [R101] ;  /* 0x000000006554783b */ /* 0x000ee20000004200 */
[----:B------:R4:W-:Y:S01]  /*1a380*/  MUFU.EX2 R171, R57 ;  /* 0x0000003900ab7308 */ /* 0x0009e20000000800 */
[--C-:B-1----:R-:W-:Y:S01]  /*1a390*/  FFMA.FTZ R61, R63, UR4, -R79.reuse ;  /* 0x000000043f3d7c23 */ /* 0x102fe2000801084f */
[----:B------:R-:W-:Y:S08]  /*1a3a0*/  FMUL.FTZ R63, R68, R195 ;  /* 0x000000c3443f7220 */ /* 0x000ff00000410000 */
[----:B------:R1:W-:Y:S01]  /*1a3b0*/  MUFU.EX2 R166, R61 ;  /* 0x0000003d00a67308 */ /* 0x0003e20000000800 */
[C---:B----4-:R-:W-:Y:S01]  /*1a3c0*/  FMUL.FTZ R57, R2.reuse, R189 ;  /* 0x000000bd02397220 */ /* 0x050fe20000410000 */
[----:B------:R-:W-:Y:S01]  /*1a3d0*/  MOV R189, R146 ;  /* 0x0000009200bd7202 */ /* 0x000fe20000000f00 */
[----:B-1----:R-:W-:Y:S01]  /*1a3e0*/  FMUL.FTZ R61, R2, R193 ;  /* 0x000000c1023d7220 */ /* 0x002fe20000410000 */
[-C--:B--2---:R-:W-:Y:S08]  /*1a3f0*/  HMMA.16816.F32.BF16 R36, R80, R52.reuse, R36 ;  /* 0x000000345024723c */ /* 0x084ff00000041824 */
[C---:B------:R-:W-:Y:S04]  /*1a400*/  HMMA.16816.F32.BF16 R40, R64.reuse, R52, R40 ;  /* 0x000000344028723c */ /* 0x040fe80000041828 */
[--C-:B------:R-:W-:Y:S01]  /*1a410*/  FFMA.FTZ R52, R56, UR4, -R78.reuse ;  /* 0x0000000438347c23 */ /* 0x100fe2000801084e */
[----:B------:R-:W-:Y:S01]  /*1a420*/  FFMA.FTZ R56, R58, UR4, -R78 ;  /* 0x000000043a387c23 */ /* 0x000fe2000801084e */
[C---:B------:R-:W-:Y:S01]  /*1a430*/  FMUL.FTZ R53, R3.reuse, R185 ;  /* 0x000000b903357220 */ /* 0x040fe20000410000 */
[----:B------:R-:W-:Y:S01]  /*1a440*/  FMUL.FTZ R58, R68, R190 ;  /* 0x000000be443a7220 */ /* 0x000fe20000410000 */
[-C--:B------:R-:W-:Y:S01]  /*1a450*/  HMMA.16816.F32.BF16 R44, R64, R54.reuse, R44 ;  /* 0x00000036402c723c */ /* 0x080fe2000004182c */
[----:B------:R1:W-:Y:S02]  /*1a460*/  MUFU.EX2 R182, R52 ;  /* 0x0000003400b67308 */ /* 0x0003e40000000800 */
[----:B------:R-:W-:Y:S08]  /*1a470*/  MOV R190, R159 ;  /* 0x0000009f00be7202 */ /* 0x000ff00000000f00 */
[----:B------:R2:W4:Y:S01]  /*1a480*/  MUFU.EX2 R170, R56 ;  /* 0x0000003800aa7308 */ /* 0x0005220000000800 */
[----:B------:R-:W-:Y:S01]  /*1a490*/  MOV R185, R168 ;  /* 0x000000a800b97202 */ /* 0x000fe20000000f00 */
[C---:B------:R-:W-:Y:S04]  /*1a4a0*/  HMMA.16816.F32.BF16 R48, R80.reuse, R54, R48 ;  /* 0x000000365030723c */ /* 0x040fe80000041830 */
[C---:B------:R-:W-:Y:S01]  /*1a4b0*/  FMUL.FTZ R54, R0.reuse, R186 ;  /* 0x000000ba00367220 */ /* 0x040fe20000410000 */
[----:B------:R-:W-:Y:S01]  /*1a4c0*/  FMUL.FTZ R55, R0, R187 ;  /* 0x000000bb00377220 */ /* 0x000fe20000410000 */
[----:B------:R-:W-:Y:S01]  /*1a4d0*/  MOV R187, R163 ;  /* 0x000000a300bb7202 */ /* 0x000fe20000000f00 */
[----:B-1----:R-:W-:Y:S01]  /*1a4e0*/  FMUL.FTZ R52, R3, R184 ;  /* 0x000000b803347220 */ /* 0x002fe20000410000 */
[----:B------:R-:W-:Y:S02]  /*1a4f0*/  MOV R186, R160 ;  /* 0x000000a000ba7202 */ /* 0x000fe40000000f00 */
[----:B------:R-:W-:Y:S01]  /*1a500*/  MOV R168, R161 ;  /* 0x000000a100a87202 */ /* 0x000fe20000000f00 */
[----:B--2---:R-:W-:Y:S01]  /*1a510*/  FMUL.FTZ R56, R2, R188 ;  /* 0x000000bc02387220 */ /* 0x004fe20000410000 */
[----:B------:R-:W-:Y:S02]  /*1a520*/  MOV R188, R144 ;  /* 0x0000009000bc7202 */ /* 0x000fe40000000f00 */
[-C--:B---3--:R-:W-:Y:S08]  /*1a530*/  HMMA.16816.F32.BF16 R52, R80, R84.reuse, R52 ;  /* 0x000000545034723c */ /* 0x088ff00000041834 */
[C---:B------:R-:W-:Y:S04]  /*1a540*/  HMMA.16816.F32.BF16 R56, R64.reuse, R84, R56 ;  /* 0x000000544038723c */ /* 0x040fe80000041838 */
[--C-:B------:R-:W-:Y:S01]  /*1a550*/  FFMA.FTZ R84, R62, UR4, -R79.reuse ;  /* 0x000000043e547c23 */ /* 0x100fe2000801084f */
[--C-:B------:R-:W-:Y:S01]  /*1a560*/  FFMA.FTZ R85, R96, UR4, -R102.reuse ;  /* 0x0000000460557c23 */ /* 0x100fe20008010866 */
[----:B------:R-:W-:Y:S01]  /*1a570*/  FMUL.FTZ R62, R68, R194 ;  /* 0x000000c2443e7220 */ /* 0x000fe20000410000 */
[--C-:B------:R-:W-:Y:S01]  /*1a580*/  FFMA.FTZ R96, R206, UR4, -R79.reuse ;  /* 0x00000004ce607c23 */ /* 0x100fe2000801084f */
[----:B------:R1:W2:Y:S10]  /*1a590*/  MUFU.EX2 R175, R84 ;  /* 0x0000005400af7308 */ /* 0x0002b40000000800 */
[----:B------:R3:W-:Y:S01]  /*1a5a0*/  MUFU.EX2 R148, R85 ;  /* 0x0000005500947308 */ /* 0x0007e20000000800 */
[-C--:B------:R-:W-:Y:S03]  /*1a5b0*/  HMMA.16816.F32.BF16 R60, R64, R86.reuse, R60 ;  /* 0x00000056403c723c */ /* 0x080fe6000004183c */
[--C-:B------:R-:W-:Y:S01]  /*1a5c0*/  FFMA.FTZ R65, R93, UR4, -R102.reuse ;  /* 0x000000045d417c23 */ /* 0x100fe20008010866 */
[----:B------:R-:W-:Y:S01]  /*1a5d0*/  FMUL.FTZ R64, R3, R196 ;  /* 0x000000c403407220 */ /* 0x000fe20000410000 */
[C---:B------:R-:W-:Y:S01]  /*1a5e0*/  FMUL.FTZ R66, R0.reuse, R198 ;  /* 0x000000c600427220 */ /* 0x040fe20000410000 */
[----:B------:R-:W-:Y:S03]  /*1a5f0*/  FMUL.FTZ R67, R0, R199 ;  /* 0x000000c700437220 */ /* 0x000fe60000410000 */
[----:B------:R5:W-:Y:S01]  /*1a600*/  MUFU.EX2 R195, R65 ;  /* 0x0000004100c37308 */ /* 0x000be20000000800 */
[----:B----4-:R-:W-:Y:S01]  /*1a610*/  MOV R199, R170 ;  /* 0x000000aa00c77202 */ /* 0x010fe20000000f00 */
[--C-:B-1----:R-:W-:Y:S01]  /*1a620*/  FFMA.FTZ R84, R97, UR4, -R102.reuse ;  /* 0x0000000461547c23 */ /* 0x102fe20008010866 */
[----:B--2---:R-:W-:Y:S01]  /*1a630*/  MOV R196, R175 ;  /* 0x000000af00c47202 */ /* 0x004fe20000000f00 */
[----:B------:R-:W-:Y:S01]  /*1a640*/  FFMA.FTZ R97, R205, UR4, -R79 ;  /* 0x00000004cd617c23 */ /* 0x000fe2000801084f */
[----:B------:R-:W-:Y:S05]  /*1a650*/  MOV R198, R171 ;  /* 0x000000ab00c67202 */ /* 0x000fea0000000f00 */
[----:B------:R1:W2:Y:S01]  /*1a660*/  MUFU.EX2 R150, R84 ;  /* 0x0000005400967308 */ /* 0x0002a20000000800 */
[--C-:B---3--:R-:W-:Y:S01]  /*1a670*/  FFMA.FTZ R85, R94, UR4, -R102.reuse ;  /* 0x000000045e557c23 */ /* 0x108fe20008010866 */
[----:B------:R-:W-:Y:S08]  /*1a680*/  MOV R175, R155 ;  /* 0x0000009b00af7202 */ /* 0x000ff00000000f00 */
[----:B------:R3:W-:Y:S01]  /*1a690*/  MUFU.EX2 R180, R96 ;  /* 0x0000006000b47308 */ /* 0x0007e20000000800 */
[----:B------:R-:W-:Y:S02]  /*1a6a0*/  MOV R170, R152 ;  /* 0x0000009800aa7202 */ /* 0x000fe40000000f00 */
[----:B------:R-:W-:Y:S07]  /*1a6b0*/  MOV R171, R147 ;  /* 0x0000009300ab7202 */ /* 0x000fee0000000f00 */
[----:B------:R4:W2:Y:S01]  /*1a6c0*/  MUFU.EX2 R151, R85 ;  /* 0x0000005500977308 */ /* 0x0008a20000000800 */
[----:B-----5:R-:W-:Y:S01]  /*1a6d0*/  FMUL.FTZ R65, R3, R197 ;  /* 0x000000c503417220 */ /* 0x020fe20000410000 */
[----:B------:R-:W-:Y:S02]  /*1a6e0*/  MOV R197, R174 ;  /* 0x000000ae00c57202 */ /* 0x000fe40000000f00 */
[----:B------:R-:W-:Y:S06]  /*1a6f0*/  MOV R174, R167 ;  /* 0x000000a700ae7202 */ /* 0x000fec0000000f00 */
[----:B------:R5:W-:Y:S01]  /*1a700*/  MUFU.EX2 R176, R97 ;  /* 0x0000006100b07308 */ /* 0x000be20000000800 */
[--C-:B-1----:R-:W-:Y:S01]  /*1a710*/  FFMA.FTZ R84, R99, UR4, -R77.reuse ;  /* 0x0000000463547c23 */ /* 0x102fe2000801084d */
[----:B------:R-:W-:Y:S01]  /*1a720*/  MOV R184, R175 ;  /* 0x000000af00b87202 */ /* 0x000fe20000000f00 */
[----:B------:R-:W-:Y:S07]  /*1a730*/  HMMA.16816.F32.BF16 R64, R80, R86, R64 ;  /* 0x000000565040723c */ /* 0x000fee0000041840 */
[----:B------:R1:W1:Y:S01]  /*1a740*/  MUFU.EX2 R145, R84 ;  /* 0x0000005400917308 */ /* 0x0002620000000800 */
[----:B------:R-:W-:Y:S01]  /*1a750*/  F2FP.BF16.F32.PACK_AB R80, R166, R164 ;  /* 0x000000a4a650723e */ /* 0x000fe200000010ff */
[--C-:B---3--:R-:W-:Y:S01]  /*1a760*/  FFMA.FTZ R96, R211, UR4, -R102.reuse ;  /* 0x00000004d3607c23 */ /* 0x108fe20008010866 */
[----:B----4-:R-:W-:Y:S01]  /*1a770*/  FFMA.FTZ R85, R98, UR4, -R77 ;  /* 0x0000000462557c23 */ /* 0x010fe2000801084d */
[----:B------:R-:W-:Y:S01]  /*1a780*/  F2FP.BF16.F32.PACK_AB R82, R196, R183 ;  /* 0x000000b7c452723e */ /* 0x000fe200000010ff */
[----:B------:R-:W-:Y:S01]  /*1a790*/  FFMA.FTZ R98, R207, UR4, -R79 ;  /* 0x00000004cf627c23 */ /* 0x000fe2000801084f */
[----:B--2---:R-:W-:Y:S04]  /*1a7a0*/  F2FP.BF16.F32.PACK_AB R81, R150, R148 ;  /* 0x000000949651723e */ /* 0x004fe800000010ff */
[----:B------:R2:W-:Y:S01]  /*1a7b0*/  MUFU.EX2 R149, R85 ;  /* 0x0000005500957308 */ /* 0x0005e20000000800 */
[----:B------:R-:W-:Y:S01]  /*1a7c0*/  F2FP.BF16.F32.PACK_AB R83, R195, R151 ;  /* 0x00000097c353723e */ /* 0x000fe200000010ff */
[----:B-----5:R-:W-:Y:S01]  /*1a7d0*/  FFMA.FTZ R97, R210, UR4, -R102 ;  /* 0x00000004d2617c23 */ /* 0x020fe20008010866 */
[----:B------:R-:W-:Y:S07]  /*1a7e0*/  F2FP.BF16.F32.PACK_AB R87, R197, R198 ;  /* 0x000000c6c557723e */ /* 0x000fee00000010ff */
[----:B------:R3:W-:Y:S01]  /*1a7f0*/  MUFU.EX2 R181, R98 ;  /* 0x0000006200b57308 */ /* 0x0007e20000000800 */
[----:B------:R-:W-:Y:S01]  /*1a800*/  MOV R175, R169 ;  /* 0x000000a900af7202 */ /* 0x000fe20000000f00 */
[----:B-1----:R-:W-:Y:S01]  /*1a810*/  FFMA.FTZ R84, R95, UR4, -R77 ;  /* 0x000000045f547c23 */ /* 0x002fe2000801084d */
[----:B------:R-:W-:Y:S01]  /*1a820*/  MOV R169, R157 ;  /* 0x0000009d00a97202 */ /* 0x000fe20000000f00 */
[-C--:B------:R-:W-:Y:S01]  /*1a830*/  HMMA.16816.F32.BF16 R4, R80, R88.reuse, R4 ;  /* 0x000000585004723c */ /* 0x080fe20000041804 */
[----:B------:R-:W1:Y:S05]  /*1a840*/  LDSM.16.MT88.4 R92, [R229+0x8800] ;  /* 0x00880000e55c783b */ /* 0x000e6a0000004200 */
[----:B------:R4:W5:Y:S01]  /*1a850*/  MUFU.EX2 R194, R84 ;  /* 0x0000005400c27308 */ /* 0x0009620000000800 */
[----:B--2---:R-:W-:Y:S09]  /*1a860*/  F2FP.BF16.F32.PACK_AB R85, R199, R182 ;  /* 0x000000b6c755723e */ /* 0x004ff200000010ff */
[----:B------:R2:W-:Y:S01]  /*1a870*/  MUFU.EX2 R147, R96 ;  /* 0x0000006000937308 */ /* 0x0005e20000000800 */
[--C-:B---3--:R-:W-:Y:S09]  /*1a880*/  FFMA.FTZ R98, R244, UR4, -R79.reuse ;  /* 0x00000004f4627c23 */ /* 0x108ff2000801084f */
[----:B------:R3:W1:Y:S10]  /*1a890*/  MUFU.EX2 R152, R97 ;  /* 0x0000006100987308 */ /* 0x0006740000000800 */
[----:B------:R-:W-:Y:S01]  /*1a8a0*/  MUFU.EX2 R163, R98 ;  /* 0x0000006200a37308 */ /* 0x000fe20000000800 */
[----:B----4-:R-:W-:Y:S02]  /*1a8b0*/  F2FP.BF16.F32.PACK_AB R84, R145, R165 ;  /* 0x000000a59154723e */ /* 0x010fe400000010ff */
[----:B-----5:R-:W-:Y:S01]  /*1a8c0*/  F2FP.BF16.F32.PACK_AB R86, R194, R149 ;  /* 0x00000095c256723e */ /* 0x020fe200000010ff */
[--C-:B--2---:R-:W-:Y:S01]  /*1a8d0*/  FFMA.FTZ R96, R224, UR4, -R78.reuse ;  /* 0x00000004e0607c23 */ /* 0x104fe2000801084e */
[----:B------:R-:W-:Y:S02]  /*1a8e0*/  MOV R224, R177 ;  /* 0x000000b100e07202 */ /* 0x000fe40000000f00 */
[----:B------:R-:W-:Y:S03]  /*1a8f0*/  MOV R177, R107 ;  /* 0x0000006b00b17202 */ /* 0x000fe60000000f00 */
[C---:B------:R-:W-:Y:S01]  /*1a900*/  HMMA.16816.F32.BF16 R8, R84.reuse, R88, R8 ;  /* 0x000000585408723c */ /* 0x040fe20000041808 */
[----:B------:R2:W-:Y:S03]  /*1a910*/  MUFU.EX2 R207, R96 ;  /* 0x0000006000cf7308 */ /* 0x0005e60000000800 */
[----:B---3--:R-:W-:Y:S01]  /*1a920*/  FFMA.FTZ R97, R242, UR4, -R79 ;  /* 0x00000004f2617c23 */ /* 0x008fe2000801084f */
[--C-:B------:R-:W-:Y:S01]  /*1a930*/  FFMA.FTZ R107, R126, UR4, -R78.reuse ;  /* 0x000000047e6b7c23 */ /* 0x100fe2000801084e */
[----:B------:R-:W-:Y:S01]  /*1a940*/  FFMA.FTZ R126, R111, UR4, -R78 ;  /* 0x000000046f7e7c23 */ /* 0x000fe2000801084e */
[----:B------:R-:W-:Y:S01]  /*1a950*/  FFMA.FTZ R111, R220, UR4, -R77 ;  /* 0x00000004dc6f7c23 */ /* 0x000fe2000801084d */
[-C--:B------:R-:W-:Y:S03]  /*1a960*/  HMMA.16816.F32.BF16 R12, R84, R90.reuse, R12 ;  /* 0x0000005a540c723c */ /* 0x080fe6000004180c */
[----:B------:R3:W-:Y:S10]  /*1a970*/  MUFU.EX2 R206, R97 ;  /* 0x0000006100ce7308 */ /* 0x0007f40000000800 */
[----:B------:R-:W-:Y:S01]  /*1a980*/  MUFU.EX2 R111, R111 ;  /* 0x0000006f006f7308 */ /* 0x000fe20000000800 */
[----:B--2---:R-:W-:Y:S01]  /*1a990*/  FFMA.FTZ R96, R243, UR4, -R79 ;  /* 0x00000004f3607c23 */ /* 0x004fe2000801084f */
[C---:B------:R-:W-:Y:S01]  /*1a9a0*/  HMMA.16816.F32.BF16 R16, R80.reuse, R90, R16 ;  /* 0x0000005a5010723c */ /* 0x040fe20000041810 */
[----:B------:R-:W2:Y:S07]  /*1a9b0*/  LDSM.16.MT88.4 R88, [R100+0x800] ;  /* 0x000800006458783b */ /* 0x000eae0000004200 */
[----:B------:R-:W-:Y:S10]  /*1a9c0*/  MUFU.EX2 R126, R126 ;  /* 0x0000007e007e7308 */ /* 0x000ff40000000800 */
[----:B------:R4:W-:Y:S01]  /*1a9d0*/  MUFU.EX2 R205, R96 ;  /* 0x0000006000cd7308 */ /* 0x0009e20000000800 */
[--C-:B---3--:R-:W-:Y:S01]  /*1a9e0*/  FFMA.FTZ R97, R248, UR4, -R102.reuse ;  /* 0x00000004f8617c23 */ /* 0x108fe20008010866 */
[-C--:B-1----:R-:W-:Y:S08]  /*1a9f0*/  HMMA.16816.F32.BF16 R20, R80, R92.reuse, R20 ;  /* 0x0000005c5014723c */ /* 0x082ff00000041814 */
[C---:B------:R-:W-:Y:S04]  /*1aa00*/  HMMA.16816.F32.BF16 R24, R84.reuse, R92, R24 ;  /* 0x0000005c5418723c */ /* 0x040fe80000041818 */
[----:B----4-:R-:W-:Y:S04]  /*1aa10*/  FFMA.FTZ R96, R249, UR4, -R102 ;  /* 0x00000004f9607c23 */ /* 0x010fe80008010866 */
[-C--:B------:R-:W-:Y:S01]  /*1aa20*/  HMMA.16816.F32.BF16 R28, R84, R94.reuse, R28 ;  /* 0x0000005e541c723c */ /* 0x080fe2000004181c */
[----:B------:R-:W-:Y:S07]  /*1aa30*/  MUFU.EX2 R156, R96 ;  /* 0x00000060009c7308 */ /* 0x000fee0000000800 */
[C---:B------:R-:W-:Y:S01]  /*1aa40*/  HMMA.16816.F32.BF16 R32, R80.reuse, R94, R32 ;  /* 0x0000005e5020723c */ /* 0x040fe20000041820 */
[----:B------:R-:W1:Y:S07]  /*1aa50*/  LDSM.16.MT88.4 R92, [R101+0x800] ;  /* 0x00080000655c783b */ /* 0x000e6e0000004200 */
[-C--:B--2---:R-:W-:Y:S08]  /*1aa60*/  HMMA.16816.F32.BF16 R36, R80, R88.reuse, R36 ;  /* 0x000000585024723c */ /* 0x084ff00000041824 */
[C---:B------:R-:W-:Y:S04]  /*1aa70*/  HMMA.16816.F32.BF16 R40, R84.reuse, R88, R40 ;  /* 0x000000585428723c */ /* 0x040fe80000041828 */
[--C-:B------:R-:W-:Y:S01]  /*1aa80*/  FFMA.FTZ R89, R202, UR4, -R78.reuse ;  /* 0x00000004ca597c23 */ /* 0x100fe2000801084e */
[--C-:B------:R-:W-:Y:S03]  /*1aa90*/  FFMA.FTZ R88, R201, UR4, -R78.reuse ;  /* 0x00000004c9587c23 */ /* 0x100fe6000801084e */
[-C--:B------:R-:W-:Y:S01]  /*1aaa0*/  HMMA.16816.F32.BF16 R44, R84, R90.reuse, R44 ;  /* 0x0000005a542c723c */ /* 0x080fe2000004182c */
[----:B------:R2:W-:Y:S10]  /*1aab0*/  MUFU.EX2 R167, R89 ;  /* 0x0000005900a77308 */ /* 0x0005f40000000800 */
[----:B------:R3:W-:Y:S01]  /*1aac0*/  MUFU.EX2 R193, R88 ;  /* 0x0000005800c17308 */ /* 0x0007e20000000800 */
[C---:B------:R-:W-:Y:S04]  /*1aad0*/  HMMA.16816.F32.BF16 R48, R80.reuse, R90, R48 ;  /* 0x0000005a5030723c */ /* 0x040fe80000041830 */
[--C-:B--2---:R-:W-:Y:S04]  /*1aae0*/  FFMA.FTZ R89, R103, UR4, -R78.reuse ;  /* 0x0000000467597c23 */ /* 0x104fe8000801084e */
[-C--:B-1----:R-:W-:Y:S03]  /*1aaf0*/  HMMA.16816.F32.BF16 R52, R80, R92.reuse, R52 ;  /* 0x0000005c5034723c */ /* 0x082fe60000041834 */
[--C-:B---3--:R-:W-:Y:S01]  /*1ab00*/  FFMA.FTZ R88, R200, UR4, -R78.reuse ;  /* 0x00000004c8587c23 */ /* 0x108fe2000801084e */
[----:B------:R1:W-:Y:S01]  /*1ab10*/  MUFU.EX2 R192, R89 ;  /* 0x0000005900c07308 */ /* 0x0003e20000000800 */
[----:B------:R-:W-:Y:S01]  /*1ab20*/  MOV R103, R138 ;  /* 0x0000008a00677202 */ /* 0x000fe20000000f00 */
[----:B------:R-:W-:Y:S01]  /*1ab30*/  FFMA.FTZ R138, R75, UR4, -R78 ;  /* 0x000000044b8a7c23 */ /* 0x000fe2000801084e */
[----:B------:R-:W-:Y:S01]  /*1ab40*/  MOV R200, R185 ;  /* 0x000000b900c87202 */ /* 0x000fe20000000f00 */
[C---:B------:R-:W-:Y:S06]  /*1ab50*/  HMMA.16816.F32.BF16 R56, R84.reuse, R92, R56 ;  /* 0x0000005c5438723c */ /* 0x040fec0000041838 */
[----:B------:R2:W3:Y:S01]  /*1ab60*/  MUFU.EX2 R99, R88 ;  /* 0x0000005800637308 */ /* 0x0004e20000000800 */
[--C-:B------:R-:W-:Y:S01]  /*1ab70*/  FFMA.FTZ R93, R209, UR4, -R102.reuse ;  /* 0x00000004d15d7c23 */ /* 0x100fe20008010866 */
[----:B------:R-:W-:Y:S01]  /*1ab80*/  FFMA.FTZ R92, R208, UR4, -R102 ;  /* 0x00000004d05c7c23 */ /* 0x000fe20008010866 */
[----:B------:R-:W-:Y:S01]  /*1ab90*/  MOV R185, R109 ;  /* 0x0000006d00b97202 */ /* 0x000fe20000000f00 */
[--C-:B------:R-:W-:Y:S01]  /*1aba0*/  FFMA.FTZ R109, R222, UR4, -R78.reuse ;  /* 0x00000004de6d7c23 */ /* 0x100fe2000801084e */
[-C--:B------:R-:W-:Y:S05]  /*1abb0*/  HMMA.16816.F32.BF16 R60, R84, R94.reuse, R60 ;  /* 0x0000005e543c723c */ /* 0x080fea000004183c */
[----:B------:R4:W-:Y:S01]  /*1abc0*/  MUFU.EX2 R154, R93 ;  /* 0x0000005d009a7308 */ /* 0x0009e20000000800 */
[--C-:B-1----:R-:W-:Y:S01]  /*1abd0*/  FFMA.FTZ R89, R203, UR4, -R77.reuse ;  /* 0x00000004cb597c23 */ /* 0x102fe2000801084d */
[--C-:B------:R-:W-:Y:S08]  /*1abe0*/  FFMA.FTZ R85, R218, UR4, -R77.reuse ;  /* 0x00000004da557c23 */ /* 0x100ff0000801084d */
[----:B------:R-:W1:Y:S01]  /*1abf0*/  MUFU.EX2 R211, R92 ;  /* 0x0000005c00d37308 */ /* 0x000e620000000800 */
[----:B------:R-:W-:Y:S01]  /*1ac00*/  FFMA.FTZ R84, R217, UR4, -R77 ;  /* 0x00000004d9547c23 */ /* 0x000fe2000801084d */
[----:B--2---:R-:W-:Y:S01]  /*1ac10*/  FFMA.FTZ R88, R204, UR4, -R79 ;  /* 0x00000004cc587c23 */ /* 0x004fe2000801084f */
[----:B------:R-:W-:Y:S07]  /*1ac20*/  HMMA.16816.F32.BF16 R64, R80, R94, R64 ;  /* 0x0000005e5040723c */ /* 0x000fee0000041840 */
[----:B------:R-:W-:Y:S01]  /*1ac30*/  MUFU.EX2 R155, R89 ;  /* 0x00000059009b7308 */ /* 0x000fe20000000800 */
[----:B------:R-:W-:Y:S09]  /*1ac40*/  F2FP.BF16.F32.PACK_AB R81, R152, R147 ;  /* 0x000000939851723e */ /* 0x000ff200000010ff */
[----:B------:R2:W5:Y:S01]  /*1ac50*/  MUFU.EX2 R153, R88 ;  /* 0x0000005800997308 */ /* 0x0005620000000800 */
[----:B---3--:R-:W-:Y:S01]  /*1ac60*/  MOV R218, R99 ;  /* 0x0000006300da7202 */ /* 0x008fe20000000f00 */
[--C-:B----4-:R-:W-:Y:S01]  /*1ac70*/  FFMA.FTZ R93, R216, UR4, -R77.reuse ;  /* 0x00000004d85d7c23 */ /* 0x110fe2000801084d */
[----:B------:R-:W-:Y:S07]  /*1ac80*/  MOV R216, R176 ;  /* 0x000000b000d87202 */ /* 0x000fee0000000f00 */
[----:B------:R3:W-:Y:S01]  /*1ac90*/  MUFU.EX2 R146, R85 ;  /* 0x0000005500927308 */ /* 0x0007e20000000800 */
[----:B------:R-:W-:Y:S02]  /*1aca0*/  F2FP.BF16.F32.PACK_AB R87, R218, R192 ;  /* 0x000000c0da57723e */ /* 0x000fe400000010ff */
[----:B------:R-:W-:Y:S07]  /*1acb0*/  F2FP.BF16.F32.PACK_AB R82, R216, R181 ;  /* 0x000000b5d852723e */ /* 0x000fee00000010ff */
[----:B------:R4:W4:Y:S01]  /*1acc0*/  MUFU.EX2 R144, R93 ;  /* 0x0000005d00907308 */ /* 0x0009220000000800 */
[----:B-1----:R-:W-:Y:S02]  /*1acd0*/  F2FP.BF16.F32.PACK_AB R83, R211, R154 ;  /* 0x0000009ad353723e */ /* 0x002fe400000010ff */
[----:B------:R-:W-:Y:S07]  /*1ace0*/  MOV R176, R162 ;  /* 0x000000a200b07202 */ /* 0x000fee0000000f00 */
[----:B------:R1:W1:Y:S01]  /*1acf0*/  MUFU.EX2 R210, R84 ;  /* 0x0000005400d27308 */ /* 0x0002620000000800 */
[----:B------:R-:W-:Y:S01]  /*1ad00*/  MOV R217, R178 ;  /* 0x000000b200d97202 */ /* 0x000fe20000000f00 */
[----:B--2---:R-:W2:Y:S01]  /*1ad10*/  LDSM.16.MT88.4 R88, [R228+0x9000] ;  /* 0x00900000e458783b */ /* 0x004ea20000004200 */
[----:B-----5:R-:W-:Y:S07]  /*1ad20*/  F2FP.BF16.F32.PACK_AB R80, R180, R153 ;  /* 0x00000099b450723e */ /* 0x020fee00000010ff */
[----:B------:R5:W2:Y:S01]  /*1ad30*/  MUFU.EX2 R162, R97 ;  /* 0x0000006100a27308 */ /* 0x000aa20000000800 */
[----:B------:R-:W-:Y:S02]  /*1ad40*/  MOV R178, R171 ;  /* 0x000000ab00b27202 */ /* 0x000fe40000000f00 */
[----:B---3--:R-:W-:Y:S02]  /*1ad50*/  F2FP.BF16.F32.PACK_AB R85, R193, R167 ;  /* 0x000000a7c155723e */ /* 0x008fe400000010ff */
[----:B------:R-:W-:Y:S01]  /*1ad60*/  MOV R171, R106 ;  /* 0x0000006a00ab7202 */ /* 0x000fe20000000f00 */
[----:B----4-:R-:W3:Y:S01]  /*1ad70*/  LDSM.16.MT88.4 R92, [R229+0x9000] ;  /* 0x00900000e55c783b */ /* 0x010ee20000004200 */
[--C-:B------:R-:W-:Y:S01]  /*1ad80*/  FFMA.FTZ R106, R123, UR4, -R78.reuse ;  /* 0x000000047b6a7c23 */ /* 0x100fe2000801084e */
[--C-:B------:R-:W-:Y:S01]  /*1ad90*/  FFMA.FTZ R123, R214, UR4, -R77.reuse ;  /* 0x00000004d67b7c23 */ /* 0x100fe2000801084d */
[----:B-1----:R-:W-:Y:S02]  /*1ada0*/  F2FP.BF16.F32.PACK_AB R84, R144, R155 ;  /* 0x0000009b9054723e */ /* 0x002fe400000010ff */
[----:B------:R-:W-:Y:S03]  /*1adb0*/  F2FP.BF16.F32.PACK_AB R86, R210, R146 ;  /* 0x00000092d256723e */ /* 0x000fe600000010ff */
[----:B-----5:R-:W-:Y:S01]  /*1adc0*/  LDSM.16.MT88.4 R96, [R229+0x9800] ;  /* 0x00980000e560783b */ /* 0x020fe20000004200 */
[----:B------:R-:W-:Y:S01]  /*1add0*/  MUFU.EX2 R123, R123 ;  /* 0x0000007b007b7308 */ /* 0x000fe20000000800 */
[-C--:B--2---:R-:W-:Y:S08]  /*1ade0*/  HMMA.16816.F32.BF16 R4, R80, R88.reuse, R4 ;  /* 0x000000585004723c */ /* 0x084ff00000041804 */
        /* <DEDUP_REMOVED lines=11> */
[--C-:B------:R-:W-:Y:S01]  /*1aea0*/  FFMA.FTZ R89, R225, UR4, -R78.reuse ;  /* 0x00000004e1597c23 */ /* 0x100fe2000801084e */
[--C-:B------:R-:W-:Y:S01]  /*1aeb0*/  FFMA.FTZ R88, R226, UR4, -R78.reuse ;  /* 0x00000004e2587c23 */ /* 0x100fe2000801084e */
[----:B------:R-:W-:Y:S01]  /*1aec0*/  MOV R225, R127 ;  /* 0x0000007f00e17202 */ /* 0x000fe20000000f00 */
[--C-:B------:R-:W-:Y:S01]  /*1aed0*/  FFMA.FTZ R127, R110, UR4, -R78.reuse ;  /* 0x000000046e7f7c23 */ /* 0x100fe2000801084e */
[-C--:B------:R-:W-:Y:S01]  /*1aee0*/  HMMA.16816.F32.BF16 R44, R84, R90.reuse, R44 ;  /* 0x0000005a542c723c */ /* 0x080fe2000004182c */
[----:B------:R1:W-:Y:S02]  /*1aef0*/  MUFU.EX2 R208, R89 ;  /* 0x0000005900d07308 */ /* 0x0003e40000000800 */
[--C-:B------:R-:W-:Y:S01]  /*1af00*/  FFMA.FTZ R110, R223, UR4, -R77.reuse ;  /* 0x00000004df6e7c23 */ /* 0x100fe2000801084d */
[----:B------:R-:W-:Y:S07]  /*1af10*/  MOV R226, R184 ;  /* 0x000000b800e27202 */ /* 0x000fee0000000f00 */
[----:B------:R3:W-:Y:S01]  /*1af20*/  MUFU.EX2 R159, R88 ;  /* 0x00000058009f7308 */ /* 0x0007e20000000800 */
[----:B------:R-:W-:Y:S01]  /*1af30*/  MOV R184, R108 ;  /* 0x0000006c00b87202 */ /* 0x000fe20000000f00 */
[--C-:B------:R-:W-:Y:S01]  /*1af40*/  FFMA.FTZ R108, R221, UR4, -R78.reuse ;  /* 0x00000004dd6c7c23 */ /* 0x100fe2000801084e */
[C---:B------:R-:W-:Y:S07]  /*1af50*/  HMMA.16816.F32.BF16 R48, R80.reuse, R90, R48 ;  /* 0x0000005a5030723c */ /* 0x040fee0000041830 */
[----:B------:R-:W-:Y:S10]  /*1af60*/  MUFU.EX2 R110, R110 ;  /* 0x0000006e006e7308 */ /* 0x000ff40000000800 */
[----:B------:R-:W-:Y:S01]  /*1af70*/  MUFU.EX2 R127, R127 ;  /* 0x0000007f007f7308 */ /* 0x000fe20000000800 */
[--C-:B-1----:R-:W-:Y:S01]  /*1af80*/  FFMA.FTZ R89, R227, UR4, -R77.reuse ;  /* 0x00000004e3597c23 */ /* 0x102fe2000801084d */
[-C--:B--2---:R-:W-:Y:S03]  /*1af90*/  HMMA.16816.F32.BF16 R52, R80, R92.reuse, R52 ;  /* 0x0000005c5034723c */ /* 0x084fe60000041834 */
[----:B------:R-:W-:Y:S01]  /*1afa0*/  MOV R227, R137 ;  /* 0x0000008900e37202 */ /* 0x000fe20000000f00 */
[--C-:B---3--:R-:W-:Y:S01]  /*1afb0*/  FFMA.FTZ R88, R219, UR4, -R78.reuse ;  /* 0x00000004db587c23 */ /* 0x108fe2000801084e */
[----:B------:R-:W-:Y:S03]  /*1afc0*/  MOV R137, R136 ;  /* 0x0000008800897202 */ /* 0x000fe60000000f00 */
[----:B------:R-:W-:Y:S01]  /*1afd0*/  MUFU.EX2 R158, R89 ;  /* 0x00000059009e7308 */ /* 0x000fe20000000800 */
[----:B------:R-:W-:Y:S01]  /*1afe0*/  MOV R136, R141 ;  /* 0x0000008d00887202 */ /* 0x000fe20000000f00 */
[C---:B------:R-:W-:Y:S08]  /*1aff0*/  HMMA.16816.F32.BF16 R56, R84.reuse, R92, R56 ;  /* 0x0000005c5438723c */ /* 0x040ff00000041838 */
[----:B------:R1:W2:Y:S01]  /*1b000*/  MUFU.EX2 R209, R88 ;  /* 0x0000005800d17308 */ /* 0x0002a20000000800 */
[----:B------:R-:W-:Y:S01]  /*1b010*/  FFMA.FTZ R141, R74, UR4, -R78 ;  /* 0x000000044a8d7c23 */ /* 0x000fe2000801084e */
[--C-:B------:R-:W-:Y:S01]  /*1b020*/  FFMA.FTZ R74, R227, UR4, -R77.reuse ;  /* 0x00000004e34a7c23 */ /* 0x100fe2000801084d */
[--C-:B------:R-:W-:Y:S01]  /*1b030*/  FFMA.FTZ R93, R247, UR4, -R102.reuse ;  /* 0x00000004f75d7c23 */ /* 0x100fe20008010866 */
[----:B------:R-:W3:Y:S01]  /*1b040*/  LDL.LU R227, [R1+0x34] ;  /* 0x0000340001e37983 */ /* 0x000ee20000300800 */
[-C--:B------:R-:W-:Y:S05]  /*1b050*/  HMMA.16816.F32.BF16 R60, R84, R94.reuse, R60 ;  /* 0x0000005e543c723c */ /* 0x080fea000004183c */
[----:B------:R4:W-:Y:S01]  /*1b060*/  MUFU.EX2 R203, R93 ;  /* 0x0000005d00cb7308 */ /* 0x0009e20000000800 */
[----:B------:R-:W-:Y:S01]  /*1b070*/  FFMA.FTZ R92, R246, UR4, -R102 ;  /* 0x00000004f65c7c23 */ /* 0x000fe20008010866 */
[--C-:B------:R-:W-:Y:S01]  /*1b080*/  FFMA.FTZ R85, R252, UR4, -R77.reuse ;  /* 0x00000004fc557c23 */ /* 0x100fe2000801084d */
[----:B------:R-:W-:Y:S01]  /*1b090*/  FFMA.FTZ R84, R250, UR4, -R77 ;  /* 0x00000004fa547c23 */ /* 0x000fe2000801084d */
[----:B------:R-:W-:Y:S06]  /*1b0a0*/  MOV R219, R139 ;  /* 0x0000008b00db7202 */ /* 0x000fec0000000f00 */
[----:B------:R-:W5:Y:S01]  /*1b0b0*/  MUFU.EX2 R204, R92 ;  /* 0x0000005c00cc7308 */ /* 0x000f620000000800 */
[----:B------:R-:W-:Y:S09]  /*1b0c0*/  HMMA.16816.F32.BF16 R64, R80, R94, R64 ;  /* 0x0000005e5040723c */ /* 0x000ff20000041840 */
[----:B------:R5:W-:Y:S01]  /*1b0d0*/  MUFU.EX2 R161, R85 ;  /* 0x0000005500a17308 */ /* 0x000be20000000800 */
[----:B-1----:R-:W-:Y:S01]  /*1b0e0*/  FFMA.FTZ R88, R245, UR4, -R79 ;  /* 0x00000004f5587c23 */ /* 0x002fe2000801084f */
[----:B------:R-:W-:Y:S01]  /*1b0f0*/  F2FP.BF16.F32.PACK_AB R82, R206, R163 ;  /* 0x000000a3ce52723e */ /* 0x000fe200000010ff */
[--C-:B------:R-:W-:Y:S07]  /*1b100*/  FFMA.FTZ R139, R73, UR4, -R78.reuse ;  /* 0x00000004498b7c23 */ /* 0x100fee000801084e */
[----:B------:R-:W1:Y:S01]  /*1b110*/  MUFU.EX2 R202, R84 ;  /* 0x0000005400ca7308 */ /* 0x000e620000000800 */
[--C-:B----4-:R-:W-:Y:S01]  /*1b120*/  FFMA.FTZ R93, R251, UR4, -R77.reuse ;  /* 0x00000004fb5d7c23 */ /* 0x110fe2000801084d */
[----:B------:R-:W-:Y:S08]  /*1b130*/  F2FP.BF16.F32.PACK_AB R81, R162, R156 ;  /* 0x0000009ca251723e */ /* 0x000ff000000010ff */
[----:B------:R4:W4:Y:S01]  /*1b140*/  MUFU.EX2 R157, R88 ;  /* 0x00000058009d7308 */ /* 0x0009220000000800 */
[----:B--2---:R-:W-:Y:S02]  /*1b150*/  F2FP.BF16.F32.PACK_AB R87, R209, R208 ;  /* 0x000000d0d157723e */ /* 0x004fe400000010ff */
[----:B-----5:R-:W-:Y:S07]  /*1b160*/  F2FP.BF16.F32.PACK_AB R83, R204, R203 ;  /* 0x000000cbcc53723e */ /* 0x020fee00000010ff */
[----:B------:R-:W2:Y:S01]  /*1b170*/  MUFU.EX2 R160, R93 ;  /* 0x0000005d00a07308 */ /* 0x000ea20000000800 */
[----:B------:R-:W-:Y:S02]  /*1b180*/  MOV R245, R219 ;  /* 0x000000db00f57202 */ /* 0x000fe40000000f00 */
[----:B------:R-:W-:Y:S02]  /*1b190*/  F2FP.BF16.F32.PACK_AB R85, R207, R159 ;  /* 0x0000009fcf55723e */ /* 0x000fe400000010ff */
[----:B------:R-:W-:Y:S01]  /*1b1a0*/  MOV R219, R224 ;  /* 0x000000e000db7202 */ /* 0x000fe20000000f00 */
[--C-:B------:R-:W-:Y:S01]  /*1b1b0*/  FFMA.FTZ R75, R245, UR4, -R77.reuse ;  /* 0x00000004f54b7c23 */ /* 0x100fe2000801084d */
[----:B-1----:R-:W-:Y:S02]  /*1b1c0*/  F2FP.BF16.F32.PACK_AB R86, R202, R161 ;  /* 0x000000a1ca56723e */ /* 0x002fe400000010ff */
[----:B------:R-:W-:Y:S01]  /*1b1d0*/  MOV R224, R200 ;  /* 0x000000c800e07202 */ /* 0x000fe20000000f00 */
[----:B----4-:R-:W1:Y:S01]  /*1b1e0*/  LDSM.16.MT88.4 R88, [R228+0x9800] ;  /* 0x00980000e458783b */ /* 0x010e620000004200 */
[----:B------:R-:W-:Y:S02]  /*1b1f0*/  F2FP.BF16.F32.PACK_AB R80, R205, R157 ;  /* 0x0000009dcd50723e */ /* 0x000fe400000010ff */
[----:B--2---:R-:W-:Y:S05]  /*1b200*/  F2FP.BF16.F32.PACK_AB R84, R160, R158 ;  /* 0x0000009ea054723e */ /* 0x004fea00000010ff */
[----:B------:R-:W-:Y:S01]  /*1b210*/  LDSM.16.MT88.4 R92, [R101+0x1800] ;  /* 0x00180000655c783b */ /* 0x000fe20000004200 */
[-C--:B-1----:R-:W-:Y:S08]  /*1b220*/  HMMA.16816.F32.BF16 R4, R80, R88.reuse, R4 ;  /* 0x000000585004723c */ /* 0x082ff00000041804 */
[C---:B------:R-:W-:Y:S08]  /*1b230*/  HMMA.16816.F32.BF16 R8, R84.reuse, R88, R8 ;  /* 0x000000585408723c */ /* 0x040ff00000041808 */
[-C--:B------:R-:W-:Y:S08]  /*1b240*/  HMMA.16816.F32.BF16 R12, R84, R90.reuse, R12 ;  /* 0x0000005a540c723c */ /* 0x080ff0000004180c */
[C---:B------:R-:W-:Y:S01]  /*1b250*/  HMMA.16816.F32.BF16 R16, R80.reuse, R90, R16 ;  /* 0x0000005a5010723c */ /* 0x040fe20000041810 */
[----:B------:R-:W1:Y:S07]  /*1b260*/  LDSM.16.MT88.4 R88, [R100+0x1800] ;  /* 0x001800006458783b */ /* 0x000e6e0000004200 */
[-C--:B------:R-:W-:Y:S08]  /*1b270*/  HMMA.16816.F32.BF16 R20, R80, R96.reuse, R20 ;  /* 0x000000605014723c */ /* 0x080ff00000041814 */
[C---:B------:R-:W-:Y:S04]  /*1b280*/  HMMA.16816.F32.BF16 R24, R84.reuse, R96, R24 ;  /* 0x000000605418723c */ /* 0x040fe80000041818 */
[--C-:B------:R-:W-:Y:S01]  /*1b290*/  FFMA.FTZ R96, R189, UR4, -R78.reuse ;  /* 0x00000004bd607c23 */ /* 0x100fe2000801084e */
[----:B------:R-:W-:Y:S01]  /*1b2a0*/  MOV R189, R140 ;  /* 0x0000008c00bd7202 */ /* 0x000fe20000000f00 */
[--C-:B------:R-:W-:Y:S02]  /*1b2b0*/  FFMA.FTZ R140, R76, UR4, -R78.reuse ;  /* 0x000000044c8c7c23 */ /* 0x100fe4000801084e */
[-C--:B------:R-:W-:Y:S08]  /*1b2c0*/  HMMA.16816.F32.BF16 R28, R84, R98.reuse, R28 ;  /* 0x00000062541c723c */ /* 0x080ff0000004181c */
[C---:B------:R-:W-:Y:S08]  /*1b2d0*/  HMMA.16816.F32.BF16 R32, R80.reuse, R98, R32 ;  /* 0x000000625020723c */ /* 0x040ff00000041820 */
[-C--:B-1----:R-:W-:Y:S08]  /*1b2e0*/  HMMA.16816.F32.BF16 R36, R80, R88.reuse, R36 ;  /* 0x000000585024723c */ /* 0x082ff00000041824 */
[C---:B------:R-:W-:Y:S04]  /*1b2f0*/  HMMA.16816.F32.BF16 R40, R84.reuse, R88, R40 ;  /* 0x000000585428723c */ /* 0x040fe80000041828 */
[--C-:B------:R-:W-:Y:S01]  /*1b300*/  FFMA.FTZ R88, R188, UR4, -R78.reuse ;  /* 0x00000004bc587c23 */ /* 0x100fe2000801084e */
[----:B------:R-:W-:Y:S01]  /*1b310*/  MOV R188, R186 ;  /* 0x000000ba00bc7202 */ /* 0x000fe20000000f00 */
[--C-:B------:R-:W-:Y:S01]  /*1b320*/  FFMA.FTZ R89, R191, UR4, -R78.reuse ;  /* 0x00000004bf597c23 */ /* 0x100fe2000801084e */
[----:B------:R-:W-:Y:S01]  /*1b330*/  MOV R191, R187 ;  /* 0x000000bb00bf7202 */ /* 0x000fe20000000f00 */
[-C--:B------:R-:W-:Y:S01]  /*1b340*/  HMMA.16816.F32.BF16 R44, R84, R90.reuse, R44 ;  /* 0x0000005a542c723c */ /* 0x080fe2000004182c */
[----:B------:R-:W-:Y:S02]  /*1b350*/  MUFU.EX2 R201, R88 ;  /* 0x0000005800c97308 */ /* 0x000fe40000000800 */
[----:B------:R-:W-:Y:S08]  /*1b360*/  MOV R200, R191 ;  /* 0x000000bf00c87202 */ /* 0x000ff00000000f00 */
[----:B------:R-:W-:Y:S01]  /*1b370*/  MUFU.EX2 R191, R89 ;  /* 0x0000005900bf7308 */ /* 0x000fe20000000800 */
[----:B------:R-:W-:Y:S01]  /*1b380*/  MOV R187, R133 ;  /* 0x0000008500bb7202 */ /* 0x000fe20000000f00 */
[--C-:B------:R-:W-:Y:S01]  /*1b390*/  FFMA.FTZ R133, R122, UR4, -R78.reuse ;  /* 0x000000047a857c23 */ /* 0x100fe2000801084e */
[C---:B------:R-:W-:Y:S04]  /*1b3a0*/  HMMA.16816.F32.BF16 R48, R80.reuse, R90, R48 ;  /* 0x0000005a5030723c */ /* 0x040fe80000041830 */
[----:B------:R-:W-:Y:S01]  /*1b3b0*/  MOV R186, R132 ;  /* 0x0000008400ba7202 */ /* 0x000fe20000000f00 */
[--C-:B------:R-:W-:Y:S01]  /*1b3c0*/  FFMA.FTZ R90, R190, UR4, -R78.reuse ;  /* 0x00000004be5a7c23 */ /* 0x100fe2000801084e */
[----:B------:R-:W-:Y:S01]  /*1b3d0*/  FFMA.FTZ R132, R104, UR4, -R78 ;  /* 0x0000000468847c23 */ /* 0x000fe2000801084e */
[----:B------:R-:W-:Y:S01]  /*1b3e0*/  FFMA.FTZ R122, R213, UR4, -R77 ;  /* 0x00000004d57a7c23 */ /* 0x000fe2000801084d */
[-C--:B------:R-:W-:Y:S01]  /*1b3f0*/  HMMA.16816.F32.BF16 R52, R80, R92.reuse, R52 ;  /* 0x0000005c5034723c */ /* 0x080fe20000041834 */
[----:B------:R1:W2:Y:S10]  /*1b400*/  MUFU.EX2 R190, R96 ;  /* 0x0000006000be7308 */ /* 0x0002b40000000800 */
[----:B------:R-:W-:Y:S01]  /*1b410*/  MUFU.EX2 R133, R133 ;  /* 0x0000008500857308 */ /* 0x000fe20000000800 */
[C---:B------:R-:W-:Y:S09]  /*1b420*/  HMMA.16816.F32.BF16 R56, R84.reuse, R92, R56 ;  /* 0x0000005c5438723c */ /* 0x040ff20000041838 */
[----:B------:R-:W-:Y:S10]  /*1b430*/  MUFU.EX2 R132, R132 ;  /* 0x0000008400847308 */ /* 0x000ff40000000800 */
[----:B------:R-:W-:Y:S01]  /*1b440*/  MUFU.EX2 R122, R122 ;  /* 0x0000007a007a7308 */ /* 0x000fe20000000800 */
[----:B-1----:R-:W-:Y:S01]  /*1b450*/  FFMA.FTZ R96, R169, UR4, -R79 ;  /* 0x00000004a9607c23 */ /* 0x002fe2000801084f */
[-C--:B------:R-:W-:Y:S01]  /*1b460*/  HMMA.16816.F32.BF16 R60, R84, R94.reuse, R60 ;  /* 0x0000005e543c723c */ /* 0x080fe2000004183c */
[----:B------:R-:W1:Y:S07]  /*1b470*/  LDSM.16.MT88.4 R84, [R228+0xa000] ;  /* 0x00a00000e454783b */ /* 0x000e6e0000004200 */
[----:B------:R-:W-:Y:S01]  /*1b480*/  HMMA.16816.F32.BF16 R64, R80, R94, R64 ;  /* 0x0000005e5040723c */ /* 0x000fe20000041840 */
[----:B------:R-:W-:Y:S03]  /*1b490*/  LDSM.16.MT88.4 R92, [R100+0x2000] ;  /* 0x00200000645c783b */ /* 0x000fe60000004200 */
[----:B--2---:R-:W-:Y:S01]  /*1b4a0*/  F2FP.BF16.F32.PACK_AB R81, R201, R190 ;  /* 0x000000bec951723e */ /* 0x004fe200000010ff */
[--C-:B---3--:R-:W-:Y:S01]  /*1b4b0*/  FFMA.FTZ R73, R227, UR4, -R77.reuse ;  /* 0x00000004e3497c23 */ /* 0x108fe2000801084d */
[----:B------:R-:W-:Y:S02]  /*1b4c0*/  MOV R227, R225 ;  /* 0x000000e100e37202 */ /* 0x000fe40000000f00 */
[----:B------:R-:W-:Y:S02]  /*1b4d0*/  MOV R225, R226 ;  /* 0x000000e200e17202 */ /* 0x000fe40000000f00 */
[----:B------:R-:W-:Y:S02]  /*1b4e0*/  MOV R226, R188 ;  /* 0x000000bc00e27202 */ /* 0x000fe40000000f00 */
[----:B------:R-:W-:Y:S02]  /*1b4f0*/  MOV R188, R176 ;  /* 0x000000b000bc7202 */ /* 0x000fe40000000f00 */
[----:B------:R-:W-:Y:S02]  /*1b500*/  MOV R176, R179 ;  /* 0x000000b300b07202 */ /* 0x000fe40000000f00 */
[----:B------:R-:W2:Y:S04]  /*1b510*/  LDL.LU R179, [R1+0xc] ;  /* 0x00000c0001b37983 */ /* 0x000ea80000300800 */
[----:B------:R-:W3:Y:S02]  /*1b520*/  LDL.LU R245, [R1+0x28] ;  /* 0x0000280001f57983 */ /* 0x000ee40000300800 */
[--C-:B---3--:R-:W-:Y:S02]  /*1b530*/  FFMA.FTZ R78, R245, UR4, -R77.reuse ;  /* 0x00000004f54e7c23 */ /* 0x108fe4000801084d */
[----:B------:R-:W3:Y:S02]  /*1b540*/  LDL.LU R245, [R1+0x14] ;  /* 0x0000140001f57983 */ /* 0x000ee40000300800 */
[--C-:B---3--:R-:W-:Y:S01]  /*1b550*/  FFMA.FTZ R104, R245, UR4, -R77.reuse ;  /* 0x00000004f5687c23 */ /* 0x108fe2000801084d */
[----:B------:R-:W-:Y:S02]  /*1b560*/  MOV R245, R227 ;  /* 0x000000e300f57202 */ /* 0x000fe40000000f00 */
[----:B------:R-:W-:Y:S02]  /*1b570*/  MOV R227, R219 ;  /* 0x000000db00e37202 */ /* 0x000fe40000000f00 */
[----:B------:R-:W-:Y:S02]  /*1b580*/  MOV R219, R225 ;  /* 0x000000e100db7202 */ /* 0x000fe40000000f00 */
[----:B------:R-:W-:Y:S02]  /*1b590*/  MOV R225, R224 ;  /* 0x000000e000e17202 */ /* 0x000fe40000000f00 */
[----:B------:R-:W-:Y:S02]  /*1b5a0*/  MOV R224, R226 ;  /* 0x000000e200e07202 */ /* 0x000fe40000000f00 */
[----:B------:R-:W-:Y:S02]  /*1b5b0*/  MOV R226, R200 ;  /* 0x000000c800e27202 */ /* 0x000fe40000000f00 */
[----:B------:R-:W-:Y:S01]  /*1b5c0*/  MOV R248, R245 ;  /* 0x000000f500f87202 */ /* 0x000fe20000000f00 */
[----:B------:R3:W4:Y:S01]  /*1b5d0*/  MUFU.EX2 R200, R90 ;  /* 0x0000005a00c87308 */ /* 0x0007220000000800 */
[----:B------:R-:W-:Y:S02]  /*1b5e0*/  MOV R249, R227 ;  /* 0x000000e300f97202 */ /* 0x000fe40000000f00 */
[----:B------:R-:W-:Y:S02]  /*1b5f0*/  MOV R242, R219 ;  /* 0x000000db00f27202 */ /* 0x000fe40000000f00 */
[----:B------:R-:W-:Y:S02]  /*1b600*/  MOV R245, R226 ;  /* 0x000000e200f57202 */ /* 0x000fe40000000f00 */
[----:B------:R-:W-:Y:S02]  /*1b610*/  MOV R227, R188 ;  /* 0x000000bc00e37202 */ /* 0x000fe40000000f00 */
[----:B------:R-:W-:Y:S01]  /*1b620*/  MOV R226, R135 ;  /* 0x0000008700e27202 */ /* 0x000fe20000000f00 */
[----:B------:R5:W-:Y:S01]  /*1b630*/  MUFU.EX2 R188, R73 ;  /* 0x0000004900bc7308 */ /* 0x000be20000000800 */
[----:B------:R-:W-:Y:S01]  /*1b640*/  MOV R246, R242 ;  /* 0x000000f200f67202 */ /* 0x000fe20000000f00 */
[----:B------:R-:W-:Y:S01]  /*1b650*/  FFMA.FTZ R135, R114, UR4, -R77 ;  /* 0x0000000472877c23 */ /* 0x000fe2000801084d */
[----:B------:R-:W-:Y:S01]  /*1b660*/  MOV R242, R227 ;  /* 0x000000e300f27202 */ /* 0x000fe20000000f00 */
[----:B---3--:R-:W3:Y:S01]  /*1b670*/  LDSM.16.MT88.4 R88, [R229+0xa000] ;  /* 0x00a00000e558783b */ /* 0x008ee20000004200 */
[----:B------:R-:W-:Y:S02]  /*1b680*/  MOV R227, R226 ;  /* 0x000000e200e37202 */ /* 0x000fe40000000f00 */
[----:B------:R-:W-:Y:S03]  /*1b690*/  MOV R244, R225 ;  /* 0x000000e100f47202 */ /* 0x000fe60000000f00 */
[----:B------:R-:W-:Y:S01]  /*1b6a0*/  MUFU.EX2 R135, R135 ;  /* 0x0000008700877308 */ /* 0x000fe20000000800 */
[----:B--2---:R-:W-:Y:S02]  /*1b6b0*/  MOV R225, R179 ;  /* 0x000000b300e17202 */ /* 0x004fe40000000f00 */
[----:B------:R-:W-:Y:S01]  /*1b6c0*/  MOV R243, R224 ;  /* 0x000000e000f37202 */ /* 0x000fe20000000f00 */
[----:B------:R-:W2:Y:S06]  /*1b6d0*/  LDL.LU R226, [R1+0x2c] ;  /* 0x00002c0001e27983 */ /* 0x000eac0000300800 */
[----:B------:R1:W4:Y:S01]  /*1b6e0*/  MUFU.EX2 R179, R74 ;  /* 0x0000004a00b37308 */ /* 0x0003220000000800 */
[----:B------:R-:W-:Y:S01]  /*1b6f0*/  MOV R251, R249 ;  /* 0x000000f900fb7202 */ /* 0x000fe20000000f00 */
[--C-:B-----5:R-:W-:Y:S01]  /*1b700*/  FFMA.FTZ R73, R248, UR4, -R79.reuse ;  /* 0x00000004f8497c23 */ /* 0x120fe2000801084f */
[----:B------:R-:W-:Y:S02]  /*1b710*/  MOV R247, R244 ;  /* 0x000000f400f77202 */ /* 0x000fe40000000f00 */
[----:B------:R-:W-:Y:S02]  /*1b720*/  MOV R248, R243 ;  /* 0x000000f300f87202 */ /* 0x000fe40000000f00 */
[----:B------:R-:W-:Y:S02]  /*1b730*/  MOV R243, R225 ;  /* 0x000000e100f37202 */ /* 0x000fe40000000f00 */
[----:B------:R-:W-:Y:S02]  /*1b740*/  MOV R252, R246 ;  /* 0x000000f600fc7202 */ /* 0x000fe40000000f00 */
[----:B------:R-:W-:Y:S02]  /*1b750*/  MOV R225, R189 ;  /* 0x000000bd00e17202 */ /* 0x000fe40000000f00 */
[----:B------:R-:W-:Y:S01]  /*1b760*/  MOV R246, R248 ;  /* 0x000000f800f67202 */ /* 0x000fe20000000f00 */
[----:B-1----:R-:W-:Y:S01]  /*1b770*/  FFMA.FTZ R74, R251, UR4, -R79 ;  /* 0x00000004fb4a7c23 */ /* 0x002fe2000801084f */
[----:B------:R-:W-:Y:S01]  /*1b780*/  MOV R251, R247 ;  /* 0x000000f700fb7202 */ /* 0x000fe20000000f00 */
[----:B------:R-:W-:Y:S01]  /*1b790*/  MUFU.EX2 R189, R75 ;  /* 0x0000004b00bd7308 */ /* 0x000fe20000000800 */
[----:B------:R-:W-:Y:S02]  /*1b7a0*/  MOV R219, R176 ;  /* 0x000000b000db7202 */ /* 0x000fe40000000f00 */
[----:B------:R-:W-:Y:S02]  /*1b7b0*/  MOV R248, R242 ;  /* 0x000000f200f87202 */ /* 0x000fe40000000f00 */
[----:B------:R-:W-:Y:S01]  /*1b7c0*/  MOV R224, R137 ;  /* 0x0000008900e07202 */ /* 0x000fe20000000f00 */
[----:B------:R-:W-:Y:S01]  /*1b7d0*/  FFMA.FTZ R137, R120, UR4, -R77 ;  /* 0x0000000478897c23 */ /* 0x000fe2000801084d */
        /* <DEDUP_REMOVED lines=10> */
[----:B------:R-:W-:Y:S01]  /*1b880*/  MOV R176, R134 ;  /* 0x0000008600b07202 */ /* 0x000fe20000000f00 */
[--C-:B------:R-:W-:Y:S01]  /*1b890*/  FFMA.FTZ R134, R212, UR4, -R77.reuse ;  /* 0x00000004d4867c23 */ /* 0x100fe2000801084d */
[----:B------:R-:W-:Y:S01]  /*1b8a0*/  MOV R224, R136 ;  /* 0x0000008800e07202 */ /* 0x000fe20000000f00 */
[--C-:B------:R-:W-:Y:S01]  /*1b8b0*/  FFMA.FTZ R136, R121, UR4, -R77.reuse ;  /* 0x0000000479887c23 */ /* 0x100fe2000801084d */
[----:B------:R-:W-:Y:S01]  /*1b8c0*/  MOV R103, R142 ;  /* 0x0000008e00677202 */ /* 0x000fe20000000f00 */
[----:B------:R-:W-:Y:S01]  /*1b8d0*/  FFMA.FTZ R142, R124, UR4, -R77 ;  /* 0x000000047c8e7c23 */ /* 0x000fe2000801084d */
[----:B------:R-:W-:Y:S01]  /*1b8e0*/  MOV R247, R249 ;  /* 0x000000f900f77202 */ /* 0x000fe20000000f00 */
[--C-:B------:R-:W-:Y:S01]  /*1b8f0*/  FFMA.FTZ R124, R116, UR4, -R79.reuse ;  /* 0x00000004747c7c23 */ /* 0x100fe2000801084f */
[----:B------:R-:W-:Y:S01]  /*1b900*/  MOV R249, R244 ;  /* 0x000000f400f97202 */ /* 0x000fe20000000f00 */
[--C-:B------:R-:W-:Y:S01]  /*1b910*/  FFMA.FTZ R103, R103, UR4, -R102.reuse ;  /* 0x0000000467677c23 */ /* 0x100fe20008010866 */
[----:B------:R-:W-:Y:S01]  /*1b920*/  MOV R244, R245 ;  /* 0x000000f500f47202 */ /* 0x000fe20000000f00 */
[----:B------:R-:W-:Y:S01]  /*1b930*/  MUFU.EX2 R134, R134 ;  /* 0x0000008600867308 */ /* 0x000fe20000000800 */
[----:B------:R-:W-:Y:S02]  /*1b940*/  MOV R245, R219 ;  /* 0x000000db00f57202 */ /* 0x000fe40000000f00 */
[----:B------:R-:W-:Y:S07]  /*1b950*/  MOV R219, R224 ;  /* 0x000000e000db7202 */ /* 0x000fee0000000f00 */
[----:B------:R-:W-:Y:S01]  /*1b960*/  MUFU.EX2 R103, R103 ;  /* 0x0000006700677308 */ /* 0x000fe20000000800 */
[----:B------:R-:W-:Y:S02]  /*1b970*/  MOV R224, R217 ;  /* 0x000000d900e07202 */ /* 0x000fe40000000f00 */
[----:B------:R-:W-:Y:S07]  /*1b980*/  MOV R217, R171 ;  /* 0x000000ab00d97202 */ /* 0x000fee0000000f00 */
        /* <DEDUP_REMOVED lines=8> */
[----:B------:R-:W-:Y:S02]  /*1ba10*/  MOV R224, R217 ;  /* 0x000000d900e07202 */ /* 0x000fe40000000f00 */
[----:B------:R-:W-:Y:S02]  /*1ba20*/  MOV R217, R173 ;  /* 0x000000ad00d97202 */ /* 0x000fe40000000f00 */
[----:B------:R-:W-:Y:S01]  /*1ba30*/  MOV R173, R170 ;  /* 0x000000aa00ad7202 */ /* 0x000fe20000000f00 */
[--C-:B-1----:R-:W-:Y:S01]  /*1ba40*/  FFMA.FTZ R73, R252, UR4, -R79.reuse ;  /* 0x00000004fc497c23 */ /* 0x102fe2000801084f */
[----:B------:R-:W-:Y:S01]  /*1ba50*/  MOV R252, R246 ;  /* 0x000000f600fc7202 */ /* 0x000fe20000000f00 */
[----:B------:R-:W1:Y:S01]  /*1ba60*/  MUFU.EX2 R170, R74 ;  /* 0x0000004a00aa7308 */ /* 0x000e620000000800 */
        /* <DEDUP_REMOVED lines=8> */
[----:B------:R-:W-:Y:S01]  /*1baf0*/  MOV R246, R248 ;  /* 0x000000f800f67202 */ /* 0x000fe20000000f00 */
[--C-:B------:R-:W-:Y:S01]  /*1bb00*/  FFMA.FTZ R98, R252, UR4, -R79.reuse ;  /* 0x00000004fc627c23 */ /* 0x100fe2000801084f */
[----:B------:R-:W-:Y:S01]  /*1bb10*/  MOV R248, R242 ;  /* 0x000000f200f87202 */ /* 0x000fe20000000f00 */
[--C-:B------:R-:W-:Y:S01]  /*1bb20*/  FFMA.FTZ R97, R251, UR4, -R79.reuse ;  /* 0x00000004fb617c23 */ /* 0x100fe2000801084f */
[----:B------:R-:W-:Y:S01]  /*1bb30*/  MOV R242, R243 ;  /* 0x000000f300f27202 */ /* 0x000fe20000000f00 */
[----:B------:R-:W-:Y:S01]  /*1bb40*/  FFMA.FTZ R99, R246, UR4, -R79 ;  /* 0x00000004f6637c23 */ /* 0x000fe2000801084f */
[----:B----4-:R-:W-:Y:S02]  /*1bb50*/  F2FP.BF16.F32.PACK_AB R83, R200, R191 ;  /* 0x000000bfc853723e */ /* 0x010fe400000010ff */
[----:B------:R-:W-:Y:S02]  /*1bb60*/  F2FP.BF16.F32.PACK_AB R80, R188, R179 ;  /* 0x000000b3bc50723e */ /* 0x000fe400000010ff */
[----:B--2---:R-:W-:Y:S02]  /*1bb70*/  MOV R225, R226 ;  /* 0x000000e200e17202 */ /* 0x004fe40000000f00 */
[----:B------:R-:W-:Y:S02]  /*1bb80*/  MOV R226, R178 ;  /* 0x000000b200e27202 */ /* 0x000fe40000000f00 */
[----:B------:R-:W-:Y:S01]  /*1bb90*/  MOV R178, R143 ;  /* 0x0000008f00b27202 */ /* 0x000fe20000000f00 */
[----:B------:R-:W-:Y:S01]  /*1bba0*/  FFMA.FTZ R143, R125, UR4, -R77 ;  /* 0x000000047d8f7c23 */ /* 0x000fe2000801084d */
[--C-:B------:R-:W-:Y:S01]  /*1bbb0*/  FFMA.FTZ R77, R250, UR4, -R79.reuse ;  /* 0x00000004fa4d7c23 */ /* 0x100fe2000801084f */
[----:B------:R-:W-:Y:S01]  /*1bbc0*/  MOV R227, R225 ;  /* 0x000000e100e37202 */ /* 0x000fe20000000f00 */
[----:B------:R-:W2:Y:S01]  /*1bbd0*/  LDL.LU R250, [R1+0x5c] ;  /* 0x00005c0001fa7983 */ /* 0x000ea20000300800 */
[----:B------:R-:W-:Y:S01]  /*1bbe0*/  MOV R225, R226 ;  /* 0x000000e200e17202 */ /* 0x000fe20000000f00 */
[--C-:B------:R-:W-:Y:S01]  /*1bbf0*/  FFMA.FTZ R125, R117, UR4, -R79.reuse ;  /* 0x00000004757d7c23 */ /* 0x100fe2000801084f */
[----:B------:R-:W-:Y:S01]  /*1bc00*/  MOV R226, R178 ;  /* 0x000000b200e27202 */ /* 0x000fe20000000f00 */
[----:B------:R-:W4:Y:S01]  /*1bc10*/  LDL.LU R215, [R1+0x98] ;  /* 0x0000980001d77983 */ /* 0x000f220000300800 */
[----:B------:R-:W-:Y:S02]  /*1bc20*/  MOV R178, R172 ;  /* 0x000000ac00b27202 */ /* 0x000fe40000000f00 */
[----:B------:R-:W-:Y:S01]  /*1bc30*/  MOV R243, R227 ;  /* 0x000000e300f37202 */ /* 0x000fe20000000f00 */
[----:B------:R-:W5:Y:S01]  /*1bc40*/  LDL.LU R214, [R1+0x94] ;  /* 0x0000940001d67983 */ /* 0x000f620000300800 */
[----:B------:R-:W-:Y:S01]  /*1bc50*/  MOV R227, R225 ;  /* 0x000000e100e37202 */ /* 0x000fe20000000f00 */
[----:B------:R-:W-:Y:S01]  /*1bc60*/  MUFU.EX2 R125, R125 ;  /* 0x0000007d007d7308 */ /* 0x000fe20000000800 */
[----:B------:R-:W-:Y:S01]  /*1bc70*/  MOV R225, R178 ;  /* 0x000000b200e17202 */ /* 0x000fe20000000f00 */
[----:B------:R-:W3:Y:S01]  /*1bc80*/  LDL.LU R213, [R1+0x90] ;  /* 0x0000900001d57983 */ /* 0x000ee20000300800 */
[----:B------:R-:W-:Y:S07]  /*1bc90*/  MOV R172, R235 ;  /* 0x000000eb00ac7202 */ /* 0x000fee0000000f00 */
[----:B------:R1:W-:Y:S01]  /*1bca0*/  MUFU.EX2 R178, R73 ;  /* 0x0000004900b27308 */ /* 0x0003e20000000800 */
[----:B------:R-:W-:Y:S01]  /*1bcb0*/  LOP3.LUT R235, R236, 0x400, RZ, 0xc0, !PT ;  /* 0x00000400eceb7812 */ /* 0x000fe200078ec0ff */
[----:B------:R-:W5:Y:S01]  /*1bcc0*/  LDL.LU R212, [R1+0x8c] ;  /* 0x00008c0001d47983 */ /* 0x000f620000300800 */
[--C-:B-1----:R-:W-:Y:S01]  /*1bcd0*/  FFMA.FTZ R73, R248, UR4, -R102.reuse ;  /* 0x00000004f8497c23 */ /* 0x102fe20008010866 */
[--C-:B--2---:R-:W-:Y:S01]  /*1bce0*/  FFMA.FTZ R76, R250, UR4, -R102.reuse ;  /* 0x00000004fa4c7c23 */ /* 0x104fe20008010866 */
[----:B------:R-:W-:Y:S02]  /*1bcf0*/  MOV R250, R247 ;  /* 0x000000f700fa7202 */ /* 0x000fe40000000f00 */
[----:B------:R-:W-:Y:S03]  /*1bd00*/  MOV R247, R249 ;  /* 0x000000f900f77202 */ /* 0x000fe60000000f00 */
[----:B------:R1:W-:Y:S01]  /*1bd10*/  MUFU.EX2 R169, R76 ;  /* 0x0000004c00a97308 */ /* 0x0003e20000000800 */
[----:B------:R-:W-:Y:S01]  /*1bd20*/  MOV R249, R244 ;  /* 0x000000f400f97202 */ /* 0x000fe20000000f00 */
[--C-:B------:R-:W-:Y:S01]  /*1bd30*/  FFMA.FTZ R74, R250, UR4, -R102.reuse ;  /* 0x00000004fa4a7c23 */ /* 0x100fe20008010866 */
        /* <DEDUP_REMOVED lines=21> */
[----:B------:R-:W2:Y:S01]  /*1be90*/  S2R R234, SR_TID.X ;  /* 0x0000000000ea7919 */ /* 0x000ea20000002100 */
[----:B------:R-:W-:Y:S01]  /*1bea0*/  MOV R252, R249 ;  /* 0x000000f900fc7202 */ /* 0x000fe20000000f00 */
[----:B------:R-:W4:Y:S01]  /*1beb0*/  MUFU.EX2 R175, R77 ;  /* 0x0000004d00af7308 */ /* 0x000f220000000800 */
        /* <DEDUP_REMOVED lines=9> */
[----:B------:R4:W3:Y:S01]  /*1bf50*/  MUFU.EX2 R172, R78 ;  /* 0x0000004e00ac7308 */ /* 0x0008e20000000800 */
[----:B------:R-:W-:Y:S01]  /*1bf60*/  MOV R243, R174 ;  /* 0x000000ae00f37202 */ /* 0x000fe20000000f00 */
[--C-:B------:R-:W-:Y:S01]  /*1bf70*/  FFMA.FTZ R121, R249, UR4, -R102.reuse ;  /* 0x00000004f9797c23 */ /* 0x100fe20008010866 */
[----:B------:R-:W-:Y:S07]  /*1bf80*/  MOV R244, R168 ;  /* 0x000000a800f47202 */ /* 0x000fee0000000f00 */
[----:B------:R5:W-:Y:S01]  /*1bf90*/  MUFU.EX2 R174, R74 ;  /* 0x0000004a00ae7308 */ /* 0x000be20000000800 */
[----:B------:R-:W-:Y:S02]  /*1bfa0*/  MOV R251, R242 ;  /* 0x000000f200fb7202 */ /* 0x000fe40000000f00 */
[----:B------:R-:W-:Y:S07]  /*1bfb0*/  MOV R242, R115 ;  /* 0x0000007300f27202 */ /* 0x000fee0000000f00 */
[----:B------:R2:W2:Y:S01]  /*1bfc0*/  MUFU.EX2 R168, R75 ;  /* 0x0000004b00a87308 */ /* 0x0004a20000000800 */
[----:B------:R-:W-:Y:S01]  /*1bfd0*/  FFMA.FTZ R115, R112, UR4, -R79 ;  /* 0x0000000470737c23 */ /* 0x000fe2000801084f */
[----:B-1----:R-:W-:Y:S01]  /*1bfe0*/  F2FP.BF16.F32.PACK_AB R76, R170, R171 ;  /* 0x000000abaa4c723e */ /* 0x002fe200000010ff */
[--C-:B------:R-:W-:Y:S07]  /*1bff0*/  FFMA.FTZ R112, R246, UR4, -R102.reuse ;  /* 0x00000004f6707c23 */ /* 0x100fee0008010866 */
[----:B------:R1:W1:Y:S01]  /*1c000*/  MUFU.EX2 R173, R73 ;  /* 0x0000004900ad7308 */ /* 0x0002620000000800 */
[----:B------:R-:W-:Y:S02]  /*1c010*/  MOV R247, R185 ;  /* 0x000000b900f77202 */ /* 0x000fe40000000f00 */
[----:B----4-:R-:W-:Y:S07]  /*1c020*/  F2FP.BF16.F32.PACK_AB R78, R175, R178 ;  /* 0x000000b2af4e723e */ /* 0x010fee00000010ff */
[----:B------:R-:W-:Y:S01]  /*1c030*/  MUFU.EX2 R185, R99 ;  /* 0x0000006300b97308 */ /* 0x000fe20000000800 */
[----:B---3--:R-:W-:Y:S01]  /*1c040*/  F2FP.BF16.F32.PACK_AB R82, R172, R189 ;  /* 0x000000bdac52723e */ /* 0x008fe200000010ff */
[--C-:B-----5:R-:W-:Y:S01]  /*1c050*/  FFMA.FTZ R74, R252, UR4, -R102.reuse ;  /* 0x00000004fc4a7c23 */ /* 0x120fe20008010866 */
[----:B------:R-:W-:Y:S07]  /*1c060*/  MOV R246, R184 ;  /* 0x000000b800f67202 */ /* 0x000fee0000000f00 */
[----:B------:R-:W-:Y:S01]  /*1c070*/  MUFU.EX2 R115, R115 ;  /* 0x0000007300737308 */ /* 0x000fe20000000800 */
[----:B------:R-:W-:Y:S01]  /*1c080*/  MOV R248, R186 ;  /* 0x000000ba00f87202 */ /* 0x000fe20000000f00 */
[--C-:B--2---:R-:W-:Y:S01]  /*1c090*/  FFMA.FTZ R75, R251, UR4, -R102.reuse ;  /* 0x00000004fb4b7c23 */ /* 0x104fe20008010866 */
[----:B------:R-:W-:Y:S07]  /*1c0a0*/  F2FP.BF16.F32.PACK_AB R77, R168, R169 ;  /* 0x000000a9a84d723e */ /* 0x000fee00000010ff */
[----:B------:R-:W-:Y:S01]  /*1c0b0*/  MUFU.EX2 R184, R96 ;  /* 0x0000006000b87308 */ /* 0x000fe20000000800 */
[----:B------:R-:W-:Y:S01]  /*1c0c0*/  MOV R252, R176 ;  /* 0x000000b000fc7202 */ /* 0x000fe20000000f00 */
[--C-:B-1----:R-:W-:Y:S01]  /*1c0d0*/  FFMA.FTZ R73, R250, UR4, -R102.reuse ;  /* 0x00000004fa497c23 */ /* 0x102fe20008010866 */
[----:B------:R-:W-:Y:S07]  /*1c0e0*/  F2FP.BF16.F32.PACK_AB R79, R173, R174 ;  /* 0x000000aead4f723e */ /* 0x000fee00000010ff */
[----:B------:R-:W-:Y:S01]  /*1c0f0*/  MUFU.EX2 R176, R109 ;  /* 0x0000006d00b07308 */ /* 0x000fe20000000800 */
[----:B------:R-:W-:Y:S01]  /*1c100*/  FFMA.FTZ R102, R131, UR4, -R102 ;  /* 0x0000000483667c23 */ /* 0x000fe20008010866 */
[----:B------:R-:W-:Y:S01]  /*1c110*/  MOV R251, R177 ;  /* 0x000000b100fb7202 */ /* 0x000fe20000000f00 */
[----:B------:R-:W-:Y:S07]  /*1c120*/  FFMA.FTZ R68, R68, R215, R252 ;  /* 0x000000d744447223 */ /* 0x000fee00000100fc */
[----:B------:R-:W-:Y:S01]  /*1c130*/  MUFU.EX2 R109, R97 ;  /* 0x00000061006d7308 */ /* 0x000fe20000000800 */
[----:B------:R-:W-:Y:S01]  /*1c140*/  MOV R249, R187 ;  /* 0x000000bb00f97202 */ /* 0x000fe20000000f00 */
[-C--:B------:R-:W-:Y:S08]  /*1c150*/  HMMA.16816.F32.BF16 R4, R76, R84.reuse, R4 ;  /* 0x000000544c04723c */ /* 0x080ff00000041804 */
[----:B------:R-:W-:Y:S01]  /*1c160*/  MUFU.EX2 R186, R107 ;  /* 0x0000006b00ba7308 */ /* 0x000fe20000000800 */
[----:B------:R-:W-:Y:S09]  /*1c170*/  FFMA.FTZ R3, R3, R213, R246 ;  /* 0x000000d503037223 */ /* 0x000ff200000100f6 */
[----:B------:R1:W-:Y:S01]  /*1c180*/  MUFU.EX2 R107, R98 ;  /* 0x00000062006b7308 */ /* 0x0003e20000000800 */
[C---:B------:R-:W-:Y:S09]  /*1c190*/  HMMA.16816.F32.BF16 R8, R80.reuse, R84, R8 ;  /* 0x000000545008723c */ /* 0x040ff20000041808 */
[----:B------:R-:W2:Y:S01]  /*1c1a0*/  MUFU.EX2 R102, R102 ;  /* 0x0000006600667308 */ /* 0x000ea20000000800 */
[----:B------:R-:W-:Y:S09]  /*1c1b0*/  FADD.FTZ R3, R242, R3 ;  /* 0x00000003f2037221 */ /* 0x000ff20000010000 */
[----:B------:R-:W3:Y:S01]  /*1c1c0*/  MUFU.EX2 R177, R108 ;  /* 0x0000006c00b17308 */ /* 0x000ee20000000800 */
[-C--:B------:R-:W-:Y:S09]  /*1c1d0*/  HMMA.16816.F32.BF16 R12, R80, R86.reuse, R12 ;  /* 0x00000056500c723c */ /* 0x080ff2000004180c */
[----:B------:R-:W4:Y:S01]  /*1c1e0*/  MUFU.EX2 R187, R106 ;  /* 0x0000006a00bb7308 */ /* 0x000f220000000800 */
[----:B-1----:R-:W-:Y:S09]  /*1c1f0*/  LDSM.16.MT88.4 R96, [R100+0x2800] ;  /* 0x002800006460783b */ /* 0x002ff20000004200 */
[----:B------:R-:W-:Y:S01]  /*1c200*/  MUFU.EX2 R108, R104 ;  /* 0x00000068006c7308 */ /* 0x000fe20000000800 */
[C---:B------:R-:W-:Y:S09]  /*1c210*/  HMMA.16816.F32.BF16 R16, R76.reuse, R86, R16 ;  /* 0x000000564c10723c */ /* 0x040ff20000041810 */
[----:B------:R-:W-:Y:S01]  /*1c220*/  MUFU.EX2 R131, R105 ;  /* 0x0000006900837308 */ /* 0x000fe20000000800 */
[----:B------:R-:W1:Y:S09]  /*1c230*/  LDSM.16.MT88.4 R84, [R101+0x2000] ;  /* 0x002000006554783b */ /* 0x000e720000004200 */
[----:B------:R5:W-:Y:S01]  /*1c240*/  MUFU.EX2 R104, R73 ;  /* 0x0000004900687308 */ /* 0x000be20000000800 */
[-C--:B------:R-:W-:Y:S09]  /*1c250*/  HMMA.16816.F32.BF16 R20, R76, R88.reuse, R20 ;  /* 0x000000584c14723c */ /* 0x080ff20000041814 */
[----:B------:R-:W4:Y:S10]  /*1c260*/  MUFU.EX2 R106, R74 ;  /* 0x0000004a006a7308 */ /* 0x000f340000000800 */
[----:B------:R-:W-:Y:S01]  /*1c270*/  MUFU.EX2 R74, R142 ;  /* 0x0000008e004a7308 */ /* 0x000fe20000000800 */
[C---:B------:R-:W-:Y:S09]  /*1c280*/  HMMA.16816.F32.BF16 R24, R80.reuse, R88, R24 ;  /* 0x000000585018723c */ /* 0x040ff20000041818 */
[----:B------:R-:W4:Y:S01]  /*1c290*/  MUFU.EX2 R105, R75 ;  /* 0x0000004b00697308 */ /* 0x000f220000000800 */
[----:B-----5:R-:W-:Y:S01]  /*1c2a0*/  FFMA.FTZ R73, R2, R214, R251 ;  /* 0x000000d602497223 */ /* 0x020fe200000100fb */
[----:B------:R-:W-:Y:S08]  /*1c2b0*/  FFMA.FTZ R2, R0, R212, R247 ;  /* 0x000000d400027223 */ /* 0x000ff000000100f7 */
[----:B------:R-:W5:Y:S01]  /*1c2c0*/  MUFU.EX2 R75, R143 ;  /* 0x0000008f004b7308 */ /* 0x000f620000000800 */
[----:B------:R-:W-:Y:S01]  /*1c2d0*/  FADD.FTZ R0, R248, R68 ;  /* 0x00000044f8007221 */ /* 0x000fe20000010000 */
[-C--:B------:R-:W-:Y:S08]  /*1c2e0*/  HMMA.16816.F32.BF16 R28, R80, R90.reuse, R28 ;  /* 0x0000005a501c723c */ /* 0x080ff0000004181c */
[----:B------:R-:W-:Y:S01]  /*1c2f0*/  MUFU.EX2 R112, R112 ;  /* 0x0000007000707308 */ /* 0x000fe20000000800 */
[----:B------:R-:W-:Y:S01]  /*1c300*/  FADD.FTZ R73, R249, R73 ;  /* 0x00000049f9497221 */ /* 0x000fe20000010000 */
[----:B------:R-:W-:Y:S01]  /*1c310*/  FADD.FTZ R2, R244, R2 ;  /* 0x00000002f4027221 */ /* 0x000fe20000010000 */
[----:B------:R-:W-:Y:S07]  /*1c320*/  FADD.FTZ R68, R227, R3 ;  /* 0x00000003e3447221 */ /* 0x000fee0000010000 */
[----:B------:R-:W5:Y:S01]  /*1c330*/  MUFU.EX2 R116, R116 ;  /* 0x0000007400747308 */ /* 0x000f620000000800 */
[----:B------:R-:W-:Y:S01]  /*1c340*/  FADD.FTZ R73, R245, R73 ;  /* 0x00000049f5497221 */ /* 0x000fe20000010000 */
[C---:B------:R-:W-:Y:S01]  /*1c350*/  HMMA.16816.F32.BF16 R32, R76.reuse, R90, R32 ;  /* 0x0000005a4c20723c */ /* 0x040fe20000041820 */
[----:B------:R-:W5:Y:S07]  /*1c360*/  LDSM.16.MT88.4 R88, [R228+0xa800] ;  /* 0x00a80000e458783b */ /* 0x000f6e0000004200 */
[----:B------:R-:W-:Y:S01]  /*1c370*/  MUFU.EX2 R117, R117 ;  /* 0x0000007500757308 */ /* 0x000fe20000000800 */
[----:B------:R-:W-:Y:S01]  /*1c380*/  FADD.FTZ R68, R226, R68 ;  /* 0x00000044e2447221 */ /* 0x000fe20000010000 */
[----:B------:R-:W-:Y:S01]  /*1c390*/  FADD.FTZ R3, R219, R2 ;  /* 0x00000002db037221 */ /* 0x000fe20000010000 */
[----:B------:R-:W-:Y:S07]  /*1c3a0*/  FADD.FTZ R2, R224, R73 ;  /* 0x00000049e0027221 */ /* 0x000fee0000010000 */
[----:B------:R-:W5:Y:S01]  /*1c3b0*/  MUFU.EX2 R121, R121 ;  /* 0x0000007900797308 */ /* 0x000f620000000800 */
        /* <DEDUP_REMOVED lines=18> */
[----:B------:R-:W5:Y:S03]  /*1c4e0*/  LDSM.16.MT88.4 R92, [R229+0xa800] ;  /* 0x00a80000e55c783b */ /* 0x000f660000004200 */
[----:B------:R-:W-:Y:S01]  /*1c4f0*/  FADD.FTZ R3, R196, R68 ;  /* 0x00000044c4037221 */ /* 0x000fe20000010000 */
[----:B------:R-:W-:Y:S01]  /*1c500*/  F2FP.BF16.F32.PACK_AB R196, R125, R124 ;  /* 0x0000007c7dc4723e */ /* 0x000fe200000010ff */
[----:B------:R-:W-:Y:S01]  /*1c510*/  FADD.FTZ R0, R199, R0 ;  /* 0x00000000c7007221 */ /* 0x000fe20000010000 */
[----:B--2---:R-:W-:Y:S01]  /*1c520*/  F2FP.BF16.F32.PACK_AB R199, R102, R130 ;  /* 0x0000008266c7723e */ /* 0x004fe200000010ff */
[-C--:B-1----:R-:W-:Y:S01]  /*1c530*/  HMMA.16816.F32.BF16 R52, R76, R84.reuse, R52 ;  /* 0x000000544c34723c */ /* 0x082fe20000041834 */
[----:B------:R-:W-:Y:S02]  /*1c540*/  LDSM.16.MT88.4 R148, [R228+0xb800] ;  /* 0x00b80000e494783b */ /* 0x000fe40000004200 */
[----:B------:R-:W-:Y:S01]  /*1c550*/  FADD.FTZ R3, R153, R3 ;  /* 0x0000000399037221 */ /* 0x000fe20000010000 */
[----:B------:R-:W-:Y:S01]  /*1c560*/  FADD.FTZ R0, R198, R0 ;  /* 0x00000000c6007221 */ /* 0x000fe20000010000 */
[----:B------:R-:W-:Y:S01]  /*1c570*/  F2FP.BF16.F32.PACK_AB R198, R129, R128 ;  /* 0x0000008081c6723e */ /* 0x000fe200000010ff */
[----:B------:R-:W-:Y:S01]  /*1c580*/  FADD.FTZ R73, R195, R73 ;  /* 0x00000049c3497221 */ /* 0x000fe20000010000 */
[----:B------:R-:W-:Y:S01]  /*1c590*/  FADD.FTZ R68, R180, R3 ;  /* 0x00000003b4447221 */ /* 0x000fe20000010000 */
[C---:B------:R-:W-:Y:S04]  /*1c5a0*/  HMMA.16816.F32.BF16 R56, R80.reuse, R84, R56 ;  /* 0x000000545038723c */ /* 0x040fe80000041838 */
[----:B------:R-:W-:Y:S01]  /*1c5b0*/  FADD.FTZ R68, R181, R68 ;  /* 0x00000044b5447221 */ /* 0x000fe20000010000 */
[----:B------:R-:W-:Y:S01]  /*1c5c0*/  FADD.FTZ R0, R197, R0 ;  /* 0x00000000c5007221 */ /* 0x000fe20000010000 */
[----:B------:R-:W-:Y:S01]  /*1c5d0*/  LDSM.16.MT88.4 R180, [R100+0x3800] ;  /* 0x0038000064b4783b */ /* 0x000fe20000004200 */
[----:B------:R-:W-:Y:S01]  /*1c5e0*/  F2FP.BF16.F32.PACK_AB R197, R119, R118 ;  /* 0x0000007677c5723e */ /* 0x000fe200000010ff */
[-C--:B------:R-:W-:Y:S03]  /*1c5f0*/  HMMA.16816.F32.BF16 R60, R80, R86.reuse, R60 ;  /* 0x00000056503c723c */ /* 0x080fe6000004183c */
[----:B------:R-:W-:Y:S01]  /*1c600*/  FADD.FTZ R0, R167, R0 ;  /* 0x00000000a7007221 */ /* 0x000fe20000010000 */
[----:B---3--:R-:W-:Y:S01]  /*1c610*/  F2FP.BF16.F32.PACK_AB R81, R177, R176 ;  /* 0x000000b0b151723e */ /* 0x008fe200000010ff */
[----:B------:R-:W-:Y:S01]  /*1c620*/  FADD.FTZ R73, R147, R73 ;  /* 0x0000004993497221 */ /* 0x000fe20000010000 */
[----:B------:R-:W-:Y:S01]  /*1c630*/  LDSM.16.MT88.4 R164, [R229+0xb800] ;  /* 0x00b80000e5a4783b */ /* 0x000fe20000004200 */
[----:B----4-:R-:W-:Y:S01]  /*1c640*/  F2FP.BF16.F32.PACK_AB R83, R187, R186 ;  /* 0x000000babb53723e */ /* 0x010fe200000010ff */
        /* <DEDUP_REMOVED lines=11> */
[----:B------:R-:W-:Y:S02]  /*1c700*/  F2FP.BF16.F32.PACK_AB R82, R111, R110 ;  /* 0x0000006e6f52723e */ /* 0x000fe400000010ff */
[----:B-----5:R-:W-:Y:S01]  /*1c710*/  F2FP.BF16.F32.PACK_AB R194, R75, R74 ;  /* 0x0000004a4bc2723e */ /* 0x020fe200000010ff */
[-C--:B------:R-:W-:Y:S03]  /*1c720*/  HMMA.16816.F32.BF16 R4, R76, R88.reuse, R4 ;  /* 0x000000584c04723c */ /* 0x080fe60000041804 */
[----:B------:R-:W-:Y:S04]  /*1c730*/  FADD.FTZ R2, R144, R2 ;  /* 0x0000000290027221 */ /* 0x000fe80000010000 */
[----:B------:R-:W-:Y:S01]  /*1c740*/  FADD.FTZ R0, R146, R2 ;  /* 0x0000000292007221 */ /* 0x000fe20000010000 */
[C---:B------:R-:W-:Y:S04]  /*1c750*/  HMMA.16816.F32.BF16 R8, R80.reuse, R88, R8 ;  /* 0x000000585008723c */ /* 0x040fe80000041808 */
[----:B------:R-:W-:Y:S01]  /*1c760*/  FADD.FTZ R2, R154, R3 ;  /* 0x000000039a027221 */ /* 0x000fe20000010000 */
[----:B------:R-:W-:Y:S01]  /*1c770*/  FADD.FTZ R0, R210, R0 ;  /* 0x00000000d2007221 */ /* 0x000fe20000010000 */
[----:B------:R-:W-:Y:S02]  /*1c780*/  FADD.FTZ R3, R216, R68 ;  /* 0x00000044d8037221 */ /* 0x000fe40000010000 */
[-C--:B------:R-:W-:Y:S03]  /*1c790*/  HMMA.16816.F32.BF16 R12, R80, R90.reuse, R12 ;  /* 0x0000005a500c723c */ /* 0x080fe6000004180c */
[----:B------:R-:W-:Y:S01]  /*1c7a0*/  FADD.FTZ R2, R211, R2 ;  /* 0x00000002d3027221 */ /* 0x000fe20000010000 */
[----:B------:R-:W-:Y:S04]  /*1c7b0*/  FADD.FTZ R3, R157, R3 ;  /* 0x000000039d037221 */ /* 0x000fe80000010000 */
[C---:B------:R-:W-:Y:S01]  /*1c7c0*/  HMMA.16816.F32.BF16 R16, R76.reuse, R90, R16 ;  /* 0x0000005a4c10723c */ /* 0x040fe20000041810 */
[----:B------:R-:W2:Y:S03]  /*1c7d0*/  LDSM.16.MT88.4 R88, [R228+0xb000] ;  /* 0x00b00000e458783b */ /* 0x000ea60000004200 */
[----:B------:R-:W-:Y:S04]  /*1c7e0*/  FADD.FTZ R3, R205, R3 ;  /* 0x00000003cd037221 */ /* 0x000fe80000010000 */
        /* <DEDUP_REMOVED lines=11> */
[C---:B------:R-:W-:Y:S08]  /*1c8a0*/  HMMA.16816.F32.BF16 R56, R80.reuse, R84, R56 ;  /* 0x000000545038723c */ /* 0x040ff00000041838 */
[-C--:B------:R-:W-:Y:S03]  /*1c8b0*/  HMMA.16816.F32.BF16 R60, R80, R86.reuse, R60 ;  /* 0x00000056503c723c */ /* 0x080fe6000004183c */
[----:B------:R-:W-:Y:S02]  /*1c8c0*/  F2FP.BF16.F32.PACK_AB R81, R132, R133 ;  /* 0x000000858451723e */ /* 0x000fe400000010ff */
[----:B------:R-:W-:Y:S02]  /*1c8d0*/  F2FP.BF16.F32.PACK_AB R83, R126, R127 ;  /* 0x0000007f7e53723e */ /* 0x000fe400000010ff */
[----:B------:R-:W-:Y:S01]  /*1c8e0*/  F2FP.BF16.F32.PACK_AB R80, R122, R123 ;  /* 0x0000007b7a50723e */ /* 0x000fe200000010ff */
[----:B------:R-:W-:Y:S01]  /*1c8f0*/  HMMA.16816.F32.BF16 R64, R76, R86, R64 ;  /* 0x000000564c40723c */ /* 0x000fe20000041840 */
[----:B------:R-:W1:Y:S03]  /*1c900*/  LDSM.16.MT88.4 R84, [R101+0x3000] ;  /* 0x003000006554783b */ /* 0x000e660000004200 */
[----:B------:R-:W-:Y:S02]  /*1c910*/  F2FP.BF16.F32.PACK_AB R76, R113, R114 ;  /* 0x00000072714c723e */ /* 0x000fe400000010ff */
[----:B------:R-:W-:Y:S02]  /*1c920*/  F2FP.BF16.F32.PACK_AB R78, R120, R115 ;  /* 0x00000073784e723e */ /* 0x000fe400000010ff */
[----:B------:R-:W-:Y:S02]  /*1c930*/  F2FP.BF16.F32.PACK_AB R77, R116, R112 ;  /* 0x00000070744d723e */ /* 0x000fe400000010ff */
[----:B------:R-:W-:Y:S02]  /*1c940*/  F2FP.BF16.F32.PACK_AB R79, R121, R117 ;  /* 0x00000075794f723e */ /* 0x000fe400000010ff */
[----:B------:R-:W-:Y:S05]  /*1c950*/  F2FP.BF16.F32.PACK_AB R82, R135, R134 ;  /* 0x000000868752723e */ /* 0x000fea00000010ff */
[-C--:B--2---:R-:W-:Y:S08]  /*1c960*/  HMMA.16816.F32.BF16 R4, R76, R88.reuse, R4 ;  /* 0x000000584c04723c */ /* 0x084ff00000041804 */
[C---:B------:R-:W-:Y:S01]  /*1c970*/  HMMA.16816.F32.BF16 R8, R80.reuse, R88, R8 ;  /* 0x000000585008723c */ /* 0x040fe20000041808 */
[----:B------:R-:W-:Y:S10]  /*1c980*/  MUFU.EX2 R89, R140 ;  /* 0x0000008c00597308 */ /* 0x000ff40000000800 */
[----:B------:R-:W-:Y:S01]  /*1c990*/  MUFU.EX2 R88, R137 ;  /* 0x0000008900587308 */ /* 0x000fe20000000800 */
[-C--:B------:R-:W-:Y:S08]  /*1c9a0*/  HMMA.16816.F32.BF16 R12, R80, R90.reuse, R12 ;  /* 0x0000005a500c723c */ /* 0x080ff0000004180c */
[C---:B------:R-:W-:Y:S01]  /*1c9b0*/  HMMA.16816.F32.BF16 R16, R76.reuse, R90, R16 ;  /* 0x0000005a4c10723c */ /* 0x040fe20000041810 */
[----:B------:R-:W-:Y:S10]  /*1c9c0*/  MUFU.EX2 R91, R141 ;  /* 0x0000008d005b7308 */ /* 0x000ff40000000800 */
[----:B------:R-:W2:Y:S01]  /*1c9d0*/  MUFU.EX2 R90, R136 ;  /* 0x00000088005a7308 */ /* 0x000ea20000000800 */
[-C--:B---3--:R-:W-:Y:S08]  /*1c9e0*/  HMMA.16816.F32.BF16 R20, R76, R92.reuse, R20 ;  /* 0x0000005c4c14723c */ /* 0x088ff00000041814 */
[C---:B------:R-:W-:Y:S01]  /*1c9f0*/  HMMA.16816.F32.BF16 R24, R80.reuse, R92, R24 ;  /* 0x0000005c5018723c */ /* 0x040fe20000041818 */
[----:B------:R-:W3:Y:S03]  /*1ca00*/  MUFU.EX2 R93, R139 ;  /* 0x0000008b005d7308 */ /* 0x000ee60000000800 */
[----:B--2---:R-:W-:Y:S07]  /*1ca10*/  F2FP.BF16.F32.PACK_AB R192, R90, R88 ;  /* 0x000000585ac0723e */ /* 0x004fee00000010ff */
[----:B------:R-:W2:Y:S01]  /*1ca20*/  MUFU.EX2 R92, R138 ;  /* 0x0000008a005c7308 */ /* 0x000ea20000000800 */
[-C--:B------:R-:W-:Y:S03]  /*1ca30*/  HMMA.16816.F32.BF16 R28, R80, R94.reuse, R28 ;  /* 0x0000005e501c723c */ /* 0x080fe6000004181c */
[----:B---3--:R-:W-:Y:S05]  /*1ca40*/  F2FP.BF16.F32.PACK_AB R195, R93, R91 ;  /* 0x0000005b5dc3723e */ /* 0x008fea00000010ff */
[C---:B------:R-:W-:Y:S04]  /*1ca50*/  HMMA.16816.F32.BF16 R32, R76.reuse, R94, R32 ;  /* 0x0000005e4c20723c */ /* 0x040fe80000041820 */
[----:B--2---:R-:W-:Y:S04]  /*1ca60*/  F2FP.BF16.F32.PACK_AB R193, R92, R89 ;  /* 0x000000595cc1723e */ /* 0x004fe800000010ff */
[-C--:B----4-:R-:W-:Y:S08]  /*1ca70*/  HMMA.16816.F32.BF16 R36, R76, R96.reuse, R36 ;  /* 0x000000604c24723c */ /* 0x090ff00000041824 */
[C---:B------:R-:W-:Y:S08]  /*1ca80*/  HMMA.16816.F32.BF16 R40, R80.reuse, R96, R40 ;  /* 0x000000605028723c */ /* 0x040ff00000041828 */
[-C--:B------:R-:W-:Y:S08]  /*1ca90*/  HMMA.16816.F32.BF16 R44, R80, R98.reuse, R44 ;  /* 0x00000062502c723c */ /* 0x080ff0000004182c */
[C---:B------:R-:W-:Y:S08]  /*1caa0*/  HMMA.16816.F32.BF16 R48, R76.reuse, R98, R48 ;  /* 0x000000624c30723c */ /* 0x040ff00000041830 */
[-C--:B-1----:R-:W-:Y:S08]  /*1cab0*/  HMMA.16816.F32.BF16 R52, R76, R84.reuse, R52 ;  /* 0x000000544c34723c */ /* 0x082ff00000041834 */
[C---:B------:R-:W-:Y:S08]  /*1cac0*/  HMMA.16816.F32.BF16 R56, R80.reuse, R84, R56 ;  /* 0x000000545038723c */ /* 0x040ff00000041838 */
[-C--:B------:R-:W-:Y:S08]  /*1cad0*/  HMMA.16816.F32.BF16 R60, R80, R86.reuse, R60 ;  /* 0x00000056503c723c */ /* 0x080ff0000004183c */
[----:B------:R-:W-:Y:S08]  /*1cae0*/  HMMA.16816.F32.BF16 R64, R76, R86, R64 ;  /* 0x000000564c40723c */ /* 0x000ff00000041840 */
[-C--:B------:R-:W-:Y:S05]  /*1caf0*/  HMMA.16816.F32.BF16 R140, R196, R148.reuse, R4 ;  /* 0x00000094c48c723c */ /* 0x080fea0000041804 */
        /* <DEDUP_REMOVED lines=15> */
[----:B------:R-:W1:Y:S01]  /*1cbf0*/  LDSM.16.MT88.4 R4, [R101+0x3800] ;  /* 0x003800006504783b */ /* 0x000e620000004200 */
        /* <DEDUP_REMOVED lines=76> */
[----:B------:R2:W-:Y:S01]  /*1d0c0*/  STL [R1+0x98], R4 ;  /* 0x0000980401007387 */ /* 0x0005e20000100800 */
[----:B------:R-:W-:Y:S01]  /*1d0d0*/  FADD.FTZ R3, R75, R3 ;  /* 0x000000034b037221 */ /* 0x000fe20000010000 */
[----:B------:R-:W-:Y:S01]  /*1d0e0*/  FADD.FTZ R2, R129, R2 ;  /* 0x0000000281027221 */ /* 0x000fe20000010000 */
[----:B------:R-:W-:Y:S01]  /*1d0f0*/  FADD.FTZ R0, R102, R0 ;  /* 0x0000000066007221 */ /* 0x000fe20000010000 */
[----:B------:R-:W-:Y:S02]  /*1d100*/  HMMA.16816.F32.BF16 R196, R196, R6, R64 ;  /* 0x00000006c4c4723c */ /* 0x000fe40000041840 */
[----:B------:R2:W-:Y:S02]  /*1d110*/  STL [R1+0x94], R3 ;  /* 0x0000940301007387 */ /* 0x0005e40000100800 */
[----:B------:R-:W-:Y:S02]  /*1d120*/  MOV R133, R70 ;  /* 0x0000004600857202 */ /* 0x000fe40000000f00 */
[----:B------:R2:W-:Y:S01]  /*1d130*/  STL [R1+0x90], R2 ;  /* 0x0000900201007387 */ /* 0x0005e20000100800 */
[----:B------:R-:W-:Y:S02]  /*1d140*/  MOV R135, R71 ;  /* 0x0000004700877202 */ /* 0x000fe40000000f00 */
[----:B------:R-:W-:Y:S01]  /*1d150*/  MOV R134, R72 ;  /* 0x0000004800867202 */ /* 0x000fe20000000f00 */
[----:B------:R2:W-:Y:S01]  /*1d160*/  STL [R1+0x8c], R0 ;  /* 0x00008c0001007387 */ /* 0x0005e20000100800 */
[----:B------:R-:W-:Y:S09]  /*1d170*/  BRA.U UP0, `(.L_x_625) ;  /* 0xffffff9100247547 */ /* 0x000ff2000b83ffff */
.L_x_624:
[----:B--2---:R-:W2:Y:S01]  /*1d180*/  LDL.LU R4, [R1+0x90] ;  /* 0x0000900001047983 */ /* 0x004ea20000300800 */
[----:B------:R-:W-:Y:S01]  /*1d190*/  UISETP.NE.AND UP3, UPT, UR19, -0x1, UPT ;  /* 0xffffffff1300788c */ /* 0x000fe2000bf65270 */
[----:B------:R-:W-:Y:S01]  /*1d1a0*/  MOV R34, 0x10 ;  /* 0x0000001000227802 */ /* 0x000fe20000000f00 */
[----:B------:R-:W1:Y:S01]  /*1d1b0*/  S2UR UR9, SR_CTAID.Y ;  /* 0x00000000000979c3 */ /* 0x000e620000002600 */
[----:B-----5:R-:W3:Y:S01]  /*1d1c0*/  LDL.LU R10, [R1+0x8c] ;  /* 0x00008c00010a7983 */ /* 0x020ee20000300800 */
[----:B------:R-:W-:Y:S01]  /*1d1d0*/  LOP3.LUT P5, RZ, R234, 0x8, RZ, 0xc0, !PT ;  /* 0x00000008eaff7812 */ /* 0x000fe200078ac0ff */
[----:B------:R-:W4:Y:S02]  /*1d1e0*/  LDCU.U8 UR7, c[0x0][0x549] ;  /* 0x0000a920ff0777ac */ /* 0x000f240008000000 */
[----:B------:R-:W3:Y:S01]  /*1d1f0*/  LDL.LU R6, [R1+0x94] ;  /* 0x0000940001067983 */ /* 0x000ee20000300800 */
[----:B------:R-:W1:Y:S03]  /*1d200*/  LDCU.U8 UR8, c[0x0][0x548] ;  /* 0x0000a900ff0877ac */ /* 0x000e660008000000 */
[----:B------:R-:W3:Y:S01]  /*1d210*/  LDL.LU R5, [R1+0x98] ;  /* 0x0000980001057983 */ /* 0x000ee20000300800 */
[----:B------:R-:W1:Y:S03]  /*1d220*/  @!UP3 LDCU.64 UR4, c[0x0][0x400] ;  /* 0x00008000ff04b7ac */ /* 0x000e660008000a00 */
[----:B------:R-:W3:Y:S04]  /*1d230*/  LDL.LU R9, [R1+0x9c] ;  /* 0x00009c0001097983 */ /* 0x000ee80000300800 */
[----:B------:R-:W3:Y:S04]  /*1d240*/  LDL.LU R8, [R1+0xa0] ;  /* 0x0000a00001087983 */ /* 0x000ee80000300800 */
[----:B------:R-:W3:Y:S01]  /*1d250*/  LDL.LU R7, [R1+0x88] ;  /* 0x0000880001077983 */ /* 0x000ee20000300800 */
        /* <DEDUP_REMOVED lines=21> */
[----:B--2---:R-:W2:Y:S04]  /*1d3b0*/  SHFL.BFLY PT, R3, R4, 0x2, 0x1f ;  /* 0x0c401f0004037f89 */ /* 0x004ea800000e0000 */
[----:B---3--:R-:W3:Y:S04]  /*1d3c0*/  SHFL.BFLY PT, R2, R10, 0x2, 0x1f ;  /* 0x0c401f000a027f89 */ /* 0x008ee800000e0000 */
[----:B------:R-:W4:Y:S01]  /*1d3d0*/  SHFL.BFLY PT, R0, R6, 0x2, 0x1f ;  /* 0x0c401f0006007f89 */ /* 0x000f2200000e0000 */
[----:B--2---:R-:W-:Y:S01]  /*1d3e0*/  FADD.FTZ R3, R3, R4 ;  /* 0x0000000403037221 */ /* 0x004fe20000010000 */
[----:B------:R-:W-:-:S02]  /*1d3f0*/  MOV R40, R7 ;  /* 0x0000000700287202 */ /* 0x000fc40000000f00 */
[----:B------:R-:W2:Y:S01]  /*1d400*/  SHFL.BFLY PT, R4, R5, 0x2, 0x1f ;  /* 0x0c401f0005047f89 */ /* 0x000ea200000e0000 */
[----:B---3--:R-:W-:-:S03]  /*1d410*/  FADD.FTZ R2, R2, R10 ;  /* 0x0000000a02027221 */ /* 0x008fc60000010000 */
[----:B------:R-:W3:Y:S01]  /*1d420*/  SHFL.BFLY PT, R37, R3, 0x1, 0x1f ;  /* 0x0c201f0003257f89 */ /* 0x000ee200000e0000 */
[----:B----4-:R-:W-:-:S03]  /*1d430*/  FADD.FTZ R0, R0, R6 ;  /* 0x0000000600007221 */ /* 0x010fc60000010000 */
[----:B------:R-:W4:Y:S04]  /*1d440*/  SHFL.BFLY PT, R36, R2, 0x1, 0x1f ;  /* 0x0c201f0002247f89 */ /* 0x000f2800000e0000 */
[----:B------:R-:W1:Y:S01]  /*1d450*/  SHFL.BFLY PT, R38, R0, 0x1, 0x1f ;  /* 0x0c201f0000267f89 */ /* 0x000e6200000e0000 */
[----:B--2---:R-:W-:Y:S01]  /*1d460*/  FADD.FTZ R4, R4, R5 ;  /* 0x0000000504047221 */ /* 0x004fe20000010000 */
[----:B------:R-:W-:Y:S01]  /*1d470*/  SHF.L.U32 R5, R234, 0x5, RZ ;  /* 0x00000005ea057819 */ /* 0x000fe200000006ff */
[----:B---3--:R-:W-:-:S03]  /*1d480*/  FADD.FTZ R37, R3, R37 ;  /* 0x0000002503257221 */ /* 0x008fc60000010000 */
        /* <DEDUP_REMOVED lines=184> */
.L_x_628:
        /* <DEDUP_REMOVED lines=63> */
.L_x_630:
[----:B------:R-:W-:Y:S05]  /*1e400*/  BSYNC.RECONVERGENT B0 ;  /* 0x0000000000007941 */ /* 0x000fea0003800200 */
.L_x_629:
        /* <DEDUP_REMOVED lines=39> */
.L_x_632:
[----:B------:R-:W-:Y:S05]  /*1e680*/  BSYNC.RECONVERGENT B0 ;  /* 0x0000000000007941 */ /* 0x000fea0003800200 */
.L_x_631:
        /* <DEDUP_REMOVED lines=18> */
.L_x_634:
[----:B------:R-:W-:Y:S05]  /*1e7b0*/  BSYNC.RECONVERGENT B0 ;  /* 0x0000000000007941 */ /* 0x000fea0003800200 */
.L_x_633:
        /* <DEDUP_REMOVED lines=16> */
.L_x_636:
[----:B------:R-:W-:Y:S05]  /*1e8c0*/  BSYNC.RECONVERGENT B0 ;  /* 0x0000000000007941 */ /* 0x000fea0003800200 */
.L_x_635:
        /* <DEDUP_REMOVED lines=16> */
.L_x_638:
[----:B------:R-:W-:Y:S05]  /*1e9d0*/  BSYNC.RECONVERGENT B0 ;  /* 0x0000000000007941 */ /* 0x000fea0003800200 */
.L_x_637:
        /* <DEDUP_REMOVED lines=16> */
.L_x_640:
[----:B------:R-:W-:Y:S05]  /*1eae0*/  BSYNC.RECONVERGENT B0 ;  /* 0x0000000000007941 */ /* 0x000fea0003800200 */
.L_x_639:
        /* <DEDUP_REMOVED lines=16> */
.L_x_642:
[----:B------:R-:W-:Y:S05]  /*1ebf0*/  BSYNC.RECONVERGENT B0 ;  /* 0x0000000000007941 */ /* 0x000fea0003800200 */
.L_x_641:
        /* <DEDUP_REMOVED lines=16> */
.L_x_644:
[----:B------:R-:W-:Y:S05]  /*1ed00*/  BSYNC.RECONVERGENT B0 ;  /* 0x0000000000007941 */ /* 0x000fea0003800200 */
.L_x_643:
        /* <DEDUP_REMOVED lines=15> */
.L_x_645:
        /* <DEDUP_REMOVED lines=16> */
.L_x_1463:


//--------------------- .text._ZN5flash16flash_fwd_kernelI23Flash_fwd_kernel_traitsILi64ELi128ELi64ELi4ELb0ELb0EN7cutlass10bfloat16_tE19Flash_kernel_traitsILi64ELi128ELi64ELi4ES3_EELb1ELb1ELb0ELb0ELb0ELb0ELb0ELb0EEEvNS_16Flash_fwd_paramsE --------------------------
	.section	.text._ZN5flash16flash_fwd_kernelI23Flash_fwd_kernel_traitsILi64ELi128ELi64ELi4ELb0ELb0EN7cutlass10bfloat16_tE19Flash_kernel_traitsILi64ELi128ELi64ELi4ES3_EELb1ELb1ELb0ELb0ELb0ELb0ELb0ELb0EEEvNS_16Flash_fwd_paramsE,"ax",@progbits
	.align	128
        .global         _ZN5flash16flash_fwd_kernelI23Flash_fwd_kernel_traitsILi64ELi128ELi64ELi4ELb0ELb0EN7cutlass10bfloat16_tE19Flash_kernel_traitsILi64ELi128ELi64ELi4ES3_EELb1ELb1ELb0ELb0ELb0ELb0ELb0ELb0EEEvNS_16Flash_fwd_paramsE
        .type           _ZN5flash16flash_fwd_kernelI23Flash_fwd_kernel_traitsILi64ELi128ELi64ELi4ELb0ELb0EN7cutlass10bfloat16_tE19Flash_kernel_traitsILi64ELi128ELi64ELi4ES3_EELb1ELb1ELb0ELb0ELb0ELb0ELb0ELb0EEEvNS_16Flash_fwd_paramsE,@function
        .size           _ZN5flash16flash_fwd_kernelI23Flash_fwd_kernel_traitsILi64ELi128ELi64ELi4ELb0ELb0EN7cutlass10bfloat16_tE19Flash_kernel_traitsILi64ELi128ELi64ELi4ES3_EELb1ELb1ELb0ELb0ELb0ELb0ELb0ELb0EEEvNS_16Flash_fwd_paramsE,(.L_x_1464 - _ZN5flash16flash_fwd_kernelI23Flash_fwd_kernel_traitsILi64ELi128ELi64ELi4ELb0ELb0EN7cutlass10bfloat16_tE19Flash_kernel_traitsILi64ELi128ELi64ELi4ES3_EELb1ELb1ELb0ELb0ELb0ELb0ELb0ELb0EEEvNS_16Flash_fwd_paramsE)
        .other          _ZN5flash16flash_fwd_kernelI23Flash_fwd_kernel_traitsILi64ELi128ELi64ELi4ELb0ELb0EN7cutlass10bfloat16_tE19Flash_kernel_traitsILi64ELi128ELi64ELi4ES3_EELb1ELb1ELb0ELb0ELb0ELb0ELb0ELb0EEEvNS_16Flash_fwd_paramsE,@"STO_CUDA_ENTRY STV_DEFAULT"
_ZN5flash16flash_fwd_kernelI23Flash_fwd_kernel_traitsILi64ELi128ELi64ELi4ELb0ELb0EN7cutlass10bfloat16_tE19Flash_kernel_traitsILi64ELi128ELi64ELi4ES3_EELb1ELb1ELb0ELb0ELb0ELb0ELb0ELb0EEEvNS_16Flash_fwd_paramsE:
.text._ZN5flash16flash_fwd_kernelI23Flash_fwd_kernel_traitsILi64ELi128ELi64ELi4ELb0ELb0EN7cutlass10bfloat16_tE19Flash_kernel_traitsILi64ELi128ELi64ELi4ES3_EELb1ELb1ELb0ELb0ELb0ELb0ELb0ELb0EEEvNS_16Flash_fwd_paramsE:
[----:B------:R-:W-:Y:S01]  /*0000*/  LDC R1, c[0x0][0x37c] ;  /* 0x0000df00ff017b82 */ /* 0x000fe20000000800 */
[----:B------:R-:W1:Y:S07]  /*0010*/  LDCU.U8 UR4, c[0x0][0x524] ;  /* 0x0000a480ff0477ac */ /* 0x000e6e0008000000 */
[----:B------:R-:W2:Y:S01]  /*0020*/  LDC R120, c[0x0][0x518] ;  /* 0x00014600ff787b82 */ /* 0x000ea20000000800 */
[----:B------:R-:W3:Y:S01]  /*0030*/  LDCU.64 UR22, c[0x0][0x510] ;  /* 0x0000a200ff1677ac */ /* 0x000ee20008000a00 */
[----:B------:R-:W4:Y:S06]  /*0040*/  LDCU.64 UR20, c[0x0][0x358] ;  /* 0x00006b00ff1477ac */ /* 0x000f2c0008000a00 */
[----:B------:R-:W4:Y:S01]  /*0050*/  LDC R118, c[0x0][0x51c] ;  /* 0x00014700ff767b82 */ /* 0x000f220000000800 */
[----:B------:R-:W4:Y:S01]  /*0060*/  S2R R206, SR_CTAID.Z ;  /* 0x0000000000ce7919 */ /* 0x000f220000002700 */
[----:B------:R-:W4:Y:S01]  /*0070*/  LDCU.64 UR6, c[0x0][0x470] ;  /* 0x00008e00ff0677ac */ /* 0x000f220008000a00 */
[----:B-1----:R-:W-:Y:S01]  /*0080*/  ISETP.NE.AND P2, PT, RZ, UR4, PT ;  /* 0x00000004ff007c0c */ /* 0x002fe2000bf45270 */
[----:B------:R-:W1:Y:S04]  /*0090*/  S2R R0, SR_CTAID.X ;  /* 0x0000000000007919 */ /* 0x000e680000002500 */
[----:B------:R-:W1:Y:S01]  /*00a0*/  S2UR UR17, SR_CTAID.Y ;  /* 0x00000000001179c3 */ /* 0x000e620000002600 */
[----:B------:R-:W1:Y:S01]  /*00b0*/  LDCU.64 UR4, c[0x0][0x460] ;  /* 0x00008c00ff0477ac */ /* 0x000e620008000a00 */
[----:B---3--:R-:W-:-:S02]  /*00c0*/  IMAD.U32 R8, RZ, RZ, UR22 ;  /* 0x00000016ff087e24 */ /* 0x008fc4000f8e00ff */
[----:B------:R-:W-:-:S04]  /*00d0*/  IMAD.U32 R9, RZ, RZ, UR23 ;  /* 0x00000017ff097e24 */ /* 0x000fc8000f8e00ff */
[----:B--2---:R-:W-:Y:S02]  /*00e0*/  @P2 IMAD.MOV.U32 R2, RZ, RZ, R120 ;  /* 0x000000ffff022224 */ /* 0x004fe400078e0078 */
[----:B----4-:R-:W2:Y:S01]  /*00f0*/  @P2 LDG.E.64 R8, desc[UR20][R8.64] ;  /* 0x0000001408082981 */ /* 0x010ea2000c1e1b00 */
[----:B------:R-:W-:-:S05]  /*0100*/  @P2 IMAD.MOV.U32 R3, RZ, RZ, R118 ;  /* 0x000000ffff032224 */ /* 0x000fca00078e0076 */
[----:B------:R3:W4:Y:S01]  /*0110*/  @P2 LDG.E.64 R6, desc[UR20][R2.64] ;  /* 0x0000001402062981 */ /* 0x000722000c1e1b00 */
[----:B-1----:R-:W-:Y:S01]  /*0120*/  UISETP.NE.U32.AND UP0, UPT, UR4, URZ, UPT ;  /* 0x000000ff0400728c */ /* 0x002fe2000bf05070 */
[----:B------:R-:W-:Y:S01]  /*0130*/  ISETP.NE.U32.AND P5, PT, RZ, UR4, PT ;  /* 0x00000004ff007c0c */ /* 0x000fe2000bfa5070 */
[----:B------:R-:W1:Y:S02]  /*0140*/  S2R R205, SR_TID.X ;  /* 0x0000000000cd7919 */ /* 0x000e640000002100 */
[----:B------:R-:W-:Y:S01]  /*0150*/  UISETP.NE.AND.EX UP0, UPT, UR5, URZ, UPT, UP0 ;  /* 0x000000ff0500728c */ /* 0x000fe2000bf05300 */
[----:B------:R-:W-:Y:S01]  /*0160*/  ISETP.NE.AND.EX P5, PT, RZ, UR5, PT, P5 ;  /* 0x00000005ff007c0c */ /* 0x000fe2000bfa5350 */
[----:B------:R-:W4:Y:S01]  /*0170*/  LDCU.64 UR4, c[0x0][0x478] ;  /* 0x00008f00ff0477ac */ /* 0x000f220008000a00 */
[----:B------:R-:W-:Y:S01]  /*0180*/  ISETP.NE.U32.AND P4, PT, RZ, UR6, PT ;  /* 0x00000006ff007c0c */ /* 0x000fe2000bf85070 */
[----:B------:R-:W-:Y:S02]  /*0190*/  IMAD.U32 R10, RZ, RZ, UR17 ;  /* 0x00000011ff0a7e24 */ /* 0x000fe4000f8e00ff */
[----:B------:R-:W-:-:S02]  /*01a0*/  PLOP3.LUT P0, PT, PT, PT, UP0, 0x80, 0x8 ;  /* 0x000000000008781c */ /* 0x000fc40003f0f008 */
[----:B------:R-:W-:Y:S01]  /*01b0*/  LOP3.LUT R0, R206, UR17, R0, 0xfe, !PT ;  /* 0x00000011ce007c12 */ /* 0x000fe2000f8efe00 */
[----:B---3--:R-:W3:Y:S03]  /*01c0*/  LDC.64 R2, c[0x0][0x460] ;  /* 0x00011800ff027b82 */ /* 0x008ee60000000a00 */
[----:B-1----:R-:W-:-:S05]  /*01d0*/  LOP3.LUT P3, RZ, R0, R205, RZ, 0xfc, !PT ;  /* 0x000000cd00ff7212 */ /* 0x002fca000786fcff */
[----:B------:R-:W4:Y:S08]  /*01e0*/  @P2 LDC R0, c[0x0][0x520] ;  /* 0x00014800ff002b82 */ /* 0x000f300000000800 */
[----:B------:R-:W1:Y:S01]  /*01f0*/  @!P3 LDC.64 R4, c[0x0][0x528] ;  /* 0x00014a00ff04bb82 */ /* 0x000e620000000a00 */
[----:B------:R-:W-:Y:S01]  /*0200*/  ISETP.NE.AND.EX P4, PT, RZ, UR7, PT, P4 ;  /* 0x00000007ff007c0c */ /* 0x000fe2000bf85340 */
[----:B------:R-:W-:Y:S01]  /*0210*/  IMAD.SHL.U32 R10, R10, 0x4, RZ ;  /* 0x000000040a0a7824 */ /* 0x000fe200078e00ff */
[----:B--2---:R-:W-:-:S02]  /*0220*/  @P2 R2UR UR22, R8 ;  /* 0x00000000081622ca */ /* 0x004fc400000e0000 */
[----:B------:R-:W-:Y:S02]  /*0230*/  @P2 R2UR UR23, R9 ;  /* 0x00000000091722ca */ /* 0x000fe400000e0000 */
[----:B----4-:R-:W-:Y:S01]  /*0240*/  @P2 IADD3 R120, P1, PT, R6, R0, RZ ;  /* 0x0000000006782210 */ /* 0x010fe20007f3e0ff */
[----:B------:R-:W-:-:S04]  /*0250*/  IMAD.U32 R0, RZ, RZ, UR17 ;  /* 0x00000011ff007e24 */ /* 0x000fc8000f8e00ff */
[----:B------:R-:W-:Y:S02]  /*0260*/  @P2 IMAD.X R118, RZ, RZ, R7, P1 ;  /* 0x000000ffff762224 */ /* 0x000fe400008e0607 */
[----:B---3--:R-:W-:-:S04]  /*0270*/  IMAD.WIDE.U32 R6, R0, 0x4, R2 ;  /* 0x0000000400067825 */ /* 0x008fc800078e0002 */
[----:B------:R-:W-:Y:S02]  /*0280*/  @!P3 IMAD.MOV.U32 R2, RZ, RZ, R120 ;  /* 0x000000ffff02b224 */ /* 0x000fe400078e0078 */
[----:B------:R-:W-:Y:S02]  /*0290*/  @!P3 IMAD.MOV.U32 R3, RZ, RZ, R118 ;  /* 0x000000ffff03b224 */ /* 0x000fe400078e0076 */
[----:B------:R-:W-:Y:S02]  /*02a0*/  IMAD.U32 R8, RZ, RZ, UR22 ;  /* 0x00000016ff087e24 */ /* 0x000fe4000f8e00ff */
[----:B------:R-:W-:Y:S01]  /*02b0*/  IMAD.U32 R9, RZ, RZ, UR23 ;  /* 0x00000017ff097e24 */ /* 0x000fe2000f8e00ff */
[----:B-1----:R1:W-:Y:S04]  /*02c0*/  @!P3 STG.E.64 desc[UR20][R4.64+0x8], R2 ;  /* 0x000008020400b986 */ /* 0x0023e8000c101b14 */
[----:B------:R2:W-:Y:S01]  /*02d0*/  @!P3 STG.E.64 desc[UR20][R4.64], R8 ;  /* 0x000000080400b986 */ /* 0x0005e2000c101b14 */
[----:B------:R-:W-:-:S03]  /*02e0*/  ISETP.NE.U32.AND P3, PT, RZ, UR4, PT ;  /* 0x00000004ff007c0c */ /* 0x000fc6000bf65070 */
[----:B------:R-:W3:Y:S01]  /*02f0*/  @P0 LDG.E R0, desc[UR20][R6.64+0x4] ;  /* 0x0000041406000981 */ /* 0x000ee2000c1e1900 */
[----:B------:R-:W-:Y:S01]  /*0300*/  ISETP.NE.AND.EX P3, PT, RZ, UR5, PT, P3 ;  /* 0x00000005ff007c0c */ /* 0x000fe2000bf65330 */
[----:B-1----:R-:W-:Y:S02]  /*0310*/  IMAD.U32 R3, RZ, RZ, UR17 ;  /* 0x00000011ff037e24 */ /* 0x002fe4000f8e00ff */
[----:B------:R1:W4:Y:S01]  /*0320*/  @P5 LDG.E R2, desc[UR20][R6.64] ;  /* 0x0000001406025981 */ /* 0x000322000c1e1900 */
[----:B--2---:R-:W-:Y:S02]  /*0330*/  @P4 IADD3 R4, P2, PT, R10, UR6, RZ ;  /* 0x000000060a044c10 */ /* 0x004fe4000ff5e0ff */
[----:B------:R-:W-:-:S04]  /*0340*/  SHF.R.U32.HI R3, RZ, 0x1e, R3 ;  /* 0x0000001eff037819 */ /* 0x000fc80000011603 */
[----:B------:R-:W-:-:S03]  /*0350*/  @P4 IADD3.X R5, PT, PT, R3, UR7, RZ, P2, !PT ;  /* 0x0000000703054c10 */ /* 0x000fc600097fe4ff */
[----:B------:R-:W-:Y:S01]  /*0360*/  @P3 IADD3 R128, P1, PT, R10, UR4, RZ ;  /* 0x000000040a803c10 */ /* 0x000fe2000ff3e0ff */
[----:B------:R-:W2:Y:S01]  /*0370*/  LDCU.U8 UR4, c[0x0][0x532] ;  /* 0x0000a640ff0477ac */ /* 0x000ea20008000000 */
[----:B-1----:R-:W-:-:S06]  /*0380*/  IMAD.MOV.U32 R7, RZ, RZ, RZ ;  /* 0x000000ffff077224 */ /* 0x002fcc00078e00ff */
[----:B------:R1:W5:Y:S01]  /*0390*/  @P4 LDG.E R7, desc[UR20][R4.64] ;  /* 0x0000001404074981 */ /* 0x000362000c1e1900 */
[----:B--2---:R-:W-:Y:S01]  /*03a0*/  ISETP.NE.AND P2, PT, RZ, UR4, PT ;  /* 0x00000004ff007c0c */ /* 0x004fe2000bf45270 */
[----:B-1----:R-:W1:Y:S01]  /*03b0*/  LDC.64 R4, c[0x0][0x468] ;  /* 0x00011a00ff047b82 */ /* 0x002e620000000a00 */
[----:B------:R-:W-:Y:S01]  /*03c0*/  @P3 IADD3.X R129, PT, PT, R3, UR5, RZ, P1, !PT ;  /* 0x0000000503813c10 */ /* 0x000fe20008ffe4ff */
[----:B------:R-:W-:-:S04]  /*03d0*/  IMAD.MOV.U32 R8, RZ, RZ, -0x1 ;  /* 0xffffffffff087424 */ /* 0x000fc800078e00ff */
[----:B------:R2:W5:Y:S01]  /*03e0*/  @P3 LDG.E R128, desc[UR20][R128.64] ;  /* 0x0000001480803981 */ /* 0x000562000c1e1900 */
[----:B-1----:R-:W-:-:S04]  /*03f0*/  ISETP.EQ.U32.AND P4, PT, R4, RZ, PT ;  /* 0x000000ff0400720c */ /* 0x002fc80003f82070 */
[----:B------:R-:W-:Y:S02]  /*0400*/  ISETP.EQ.OR.EX P4, PT, R5, RZ, !P2, P4 ;  /* 0x000000ff0500720c */ /* 0x000fe40005782740 */
[----:B------:R-:W-:-:S05]  /*0410*/  IADD3 R10, P1, PT, R10, R4, RZ ;  /* 0x000000040a0a7210 */ /* 0x000fca0007f3e0ff */
[----:B------:R-:W-:-:S06]  /*0420*/  IMAD.X R11, R3, 0x1, R5, P1 ;  /* 0x00000001030b7824 */ /* 0x000fcc00008e0605 */
[----:B------:R2:W5:Y:S01]  /*0430*/  @!P4 LDG.E R8, desc[UR20][R10.64] ;  /* 0x000000140a08c981 */ /* 0x000562000c1e1900 */
[----:B------:R-:W1:Y:S01]  /*0440*/  S2UR UR24, SR_CTAID.X ;  /* 0x00000000001879c3 */ /* 0x000e620000002500 */
[----:B------:R-:W-:-:S04]  /*0450*/  ISETP.NE.U32.AND P1, PT, R4, RZ, PT ;  /* 0x000000ff0400720c */ /* 0x000fc80003f25070 */
[----:B------:R-:W-:Y:S01]  /*0460*/  ISETP.NE.AND.EX P1, PT, R5, RZ, PT, P1 ;  /* 0x000000ff0500720c */ /* 0x000fe20003f25310 */
[----:B------:R-:W2:Y:S01]  /*0470*/  @!UP0 LDCU UR19, c[0x0][0x434] ;  /* 0x00008680ff1387ac */ /* 0x000ea20008000800 */
[----:B------:R-:W-:-:S11]  /*0480*/  UMOV UR16, 0xffffffff ;  /* 0xffffffff00107882 */ /* 0x000fd60000000000 */
[----:B------:R-:W2:Y:S01]  /*0490*/  @!P1 LDC R4, c[0x0][0x438] ;  /* 0x00010e00ff049b82 */ /* 0x000ea20000000800 */
[----:B-1----:R-:W-:Y:S01]  /*04a0*/  USHF.L.U32 UR18, UR24, 0x7, URZ ;  /* 0x0000000718127899 */ /* 0x002fe200080006ff */
[----:B---3--:R-:W-:-:S06]  /*04b0*/  @P0 R2UR UR4, R0 ;  /* 0x00000000000402ca */ /* 0x008fcc00000e0000 */
[----:B------:R-:W1:Y:S01]  /*04c0*/  @!P3 LDC R0, c[0x0][0x43c] ;  /* 0x00010f00ff00bb82 */ /* 0x000e620000000800 */
[----:B----4-:R-:W-:-:S07]  /*04d0*/  @P5 R2UR UR16, R2 ;  /* 0x00000000021052ca */ /* 0x010fce00000e0000 */
[----:B------:R-:W3:Y:S06]  /*04e0*/  @!P3 LDC.64 R2, c[0x0][0x488] ;  /* 0x00012200ff02bb82 */ /* 0x000eec0000000a00 */
[----:B--2---:R-:W-:-:S04]  /*04f0*/  @UP0 UIADD3 UR19, UPT, UPT, UR4, -UR16, URZ ;  /* 0x8000001004130290 */ /* 0x004fc8000fffe0ff */
[----:B------:R-:W-:-:S06]  /*0500*/  UISETP.GT.AND UP0, UPT, UR19, UR18, UPT ;  /* 0x000000121300728c */ /* 0x000fcc000bf04270 */
[----:B------:R-:W-:Y:S01]  /*0510*/  PLOP3.LUT P0, PT, PT, PT, UP0, 0x80, 0x8 ;  /* 0x000000000008781c */ /* 0x000fe20003f0f008 */
[----:B------:R-:W-:-:S12]  /*0520*/  @!P1 BRA `(.L_x_646) ;  /* 0x00000000000c9947 */ /* 0x000fd80003800000 */
[----:B------:R-:W2:Y:S02]  /*0530*/  @P2 LDG.E R4, desc[UR20][R10.64+0x4] ;  /* 0x000004140a042981 */ /* 0x000ea4000c1e1900 */
[----:B--2--5:R-:W-:-:S06]  /*0540*/  @P2 IADD3 R4, PT, PT, R4, -R8, RZ ;  /* 0x8000000804042210 */ /* 0x024fcc0007ffe0ff */
[----:B------:R2:W5:Y:S02]  /*0550*/  @!P2 LDG.E R4, desc[UR20][R10.64] ;  /* 0x000000140a04a981 */ /* 0x000564000c1e1900 */
.L_x_646:
[----:B------:R-:W-:Y:S05]  /*0560*/  @!P0 EXIT ;  /* 0x000000000000894d */ /* 0x000fea0003800000 */
[----:B------:R-:W4:Y:S01]  /*0570*/  LDC R127, c[0x0][0x508] ;  /* 0x00014200ff7f7b82 */ /* 0x000f220000000800 */
[----:B---3--:R-:W-:Y:S01]  /*0580*/  @!P3 ISETP.NE.U32.AND P0, PT, R2, RZ, PT ;  /* 0x000000ff0200b20c */ /* 0x008fe20003f05070 */
[----:B-----5:R-:W-:Y:S01]  /*0590*/  @P3 IMAD.IADD R128, R128, 0x1, -R7 ;  /* 0x0000000180803824 */ /* 0x020fe200078e0a07 */
[----:B------:R-:W-:Y:S02]  /*05a0*/  UIADD3 UR4, UPT, UPT, UR24, 0x1, URZ ;  /* 0x0000000118047890 */ /* 0x000fe4000fffe0ff */
[----:B------:R-:W-:Y:S02]  /*05b0*/  @!P3 ISETP.NE.AND.EX P0, PT, R3, RZ, PT, P0 ;  /* 0x000000ff0300b20c */ /* 0x000fe40003f05300 */
[----:B------:R-:W-:Y:S02]  /*05c0*/  ULEA UR4, UR4, -UR19, 0x7 ;  /* 0x8000001304047291 */ /* 0x000fe4000f8e38ff */
[----:B-1----:R-:W-:-:S04]  /*05d0*/  @!P3 SEL R0, R0, RZ, P0 ;  /* 0x000000ff0000b207 */ /* 0x002fc80000000000 */
[----:B------:R-:W-:-:S05]  /*05e0*/  @!P3 IADD3 R128, PT, PT, R0, R4, -R7 ;  /* 0x000000040080b210 */ /* 0x000fca0007ffe807 */
[----:B------:R-:W-:-:S05]  /*05f0*/  VIADD R4, R128, 0x3f ;  /* 0x0000003f80047836 */ /* 0x000fca0000000000 */
[----:B------:R-:W-:Y:S02]  /*0600*/  SHF.R.S32.HI R3, RZ, 0x1f, R4 ;  /* 0x0000001fff037819 */ /* 0x000fe40000011404 */
[----:B----4-:R-:W-:Y:S02]  /*0610*/  IADD3 R2, PT, PT, R4, UR4, R127 ;  /* 0x0000000404027c10 */ /* 0x010fe4000fffe07f */
[----:B------:R-:W-:Y:S02]  /*0620*/  LEA.HI R3, R3, R4, RZ, 0x6 ;  /* 0x0000000403037211 */ /* 0x000fe400078f30ff */
[----:B------:R-:W-:Y:S02]  /*0630*/  SHF.R.S32.HI R0, RZ, 0x1f, R2 ;  /* 0x0000001fff007819 */ /* 0x000fe40000011402 */
[----:B------:R-:W-:Y:S02]  /*0640*/  SHF.R.S32.HI R3, RZ, 0x6, R3 ;  /* 0x00000006ff037819 */ /* 0x000fe40000011403 */
[----:B------:R-:W-:-:S04]  /*0650*/  LEA.HI R0, R0, R2, RZ, 0x6 ;  /* 0x0000000200007211 */ /* 0x000fc800078f30ff */
[----:B------:R-:W-:-:S04]  /*0660*/  SHF.R.S32.HI R0, RZ, 0x6, R0 ;  /* 0x00000006ff007819 */ /* 0x000fc80000011400 */
[----:B------:R-:W-:-:S04]  /*0670*/  VIMNMX R137, PT, PT, R3, R0, PT ;  /* 0x0000000003897248 */ /* 0x000fc80003fe0100 */
[----:B------:R-:W-:-:S13]  /*0680*/  ISETP.GT.AND P0, PT, R137, RZ, PT ;  /* 0x000000ff8900720c */ /* 0x000fda0003f04270 */
[----:B------:R-:W-:Y:S05]  /*0690*/  @P0 BRA `(.L_x_647) ;  /* 0x0000001000940947 */ /* 0x000fea0003800000 */
[----:B------:R-:W1:Y:S01]  /*06a0*/  LDC.U8 R0, c[0x0][0x549] ;  /* 0x00015240ff007b82 */ /* 0x000e620000000000 */
[----:B------:R-:W-:-:S06]  /*06b0*/  UISETP.NE.AND UP0, UPT, UR16, -0x1, UPT ;  /* 0xffffffff1000788c */ /* 0x000fcc000bf05270 */
[----:B------:R-:W-:Y:S01]  /*06c0*/  PLOP3.LUT P2, PT, PT, PT, UP0, 0x80, 0x8 ;  /* 0x000000000008781c */ /* 0x000fe20003f4f008 */
[----:B------:R-:W3:Y:S08]  /*06d0*/  LDC.U8 R9, c[0x0][0x548] ;  /* 0x00015200ff097b82 */ /* 0x000ef00000000000 */
[----:B------:R-:W4:Y:S01]  /*06e0*/  LDC R8, c[0x0][0x434] ;  /* 0x00010d00ff087b82 */ /* 0x000f220000000800 */
[----:B-1----:R-:W-:-:S07]  /*06f0*/  ISETP.NE.AND P1, PT, R0, RZ, PT ;  /* 0x000000ff0000720c */ /* 0x002fce0003f25270 */
[----:B------:R-:W2:Y:S01]  /*0700*/  @!P2 LDC.64 R6, c[0x0][0x400] ;  /* 0x00010000ff06ab82 */ /* 0x000ea20000000a00 */
[----:B---3--:R-:W-:-:S07]  /*0710*/  ISETP.NE.AND P0, PT, R9, RZ, !P1 ;  /* 0x000000ff0900720c */ /* 0x008fce0004f05270 */
[----:B------:R-:W1:Y:S08]  /*0720*/  @P2 LDC.64 R2, c[0x0][0x408] ;  /* 0x00010200ff022b82 */ /* 0x000e700000000a00 */
[----:B------:R-:W3:Y:S08]  /*0730*/  @P1 LDC.64 R4, c[0x0][0x430] ;  /* 0x00010c00ff041b82 */ /* 0x000ef00000000a00 */
[----:B------:R-:W4:Y:S01]  /*0740*/  @P1 LDC R0, c[0x0][0x430] ;  /* 0x00010c00ff001b82 */ /* 0x000f220000000800 */
[----:B--2---:R-:W-:-:S04]  /*0750*/  @!P2 IMAD.WIDE.U32 R10, R6, UR17, RZ ;  /* 0x00000011060aac25 */ /* 0x004fc8000f8e00ff */
[----:B------:R-:W-:Y:S02]  /*0760*/  @!P2 IMAD R7, R7, UR17, R11 ;  /* 0x000000110707ac24 */ /* 0x000fe4000f8e020b */
[----:B-1----:R-:W-:Y:S01]  /*0770*/  @P2 IMAD.WIDE.U32 R12, R2, UR16, RZ ;  /* 0x00000010020c2c25 */ /* 0x002fe2000f8e00ff */
[----:B------:R-:W-:-:S03]  /*0780*/  @P1 MOV R2, 0x1 ;  /* 0x0000000100021802 */ /* 0x000fc60000000f00 */
[----:B---3--:R-:W-:Y:S01]  /*0790*/  @P1 IMAD R4, R4, R5, RZ ;  /* 0x0000000504041224 */ /* 0x008fe200078e02ff */
[----:B------:R-:W-:Y:S06]  /*07a0*/  @P1 BRA `(.L_x_648) ;  /* 0x0000000000281947 */ /* 0x000fec0003800000 */
[----:B------:R-:W-:Y:S01]  /*07b0*/  ISETP.NE.AND P1, PT, R9, RZ, PT ;  /* 0x000000ff0900720c */ /* 0x000fe20003f25270 */
[----:B------:R-:W1:-:S12]  /*07c0*/  LDC R6, c[0x0][0x3e0] ;  /* 0x0000f800ff067b82 */ /* 0x000e580000000800 */
[----:B------:R-:W2:Y:S01]  /*07d0*/  @P1 LDC R4, c[0x0][0x454] ;  /* 0x00011500ff041b82 */ /* 0x000ea20000000800 */
[----:B----4-:R-:W-:Y:S02]  /*07e0*/  @P1 MOV R0, 0x1 ;  /* 0x0000000100001802 */ /* 0x010fe40000000f00 */
[----:B------:R-:W-:-:S05]  /*07f0*/  @!P1 MOV R0, 0x1 ;  /* 0x0000000100009802 */ /* 0x000fca0000000f00 */
[----:B------:R-:W1:Y:S08]  /*0800*/  @P1 LDC R2, c[0x0][0x454] ;  /* 0x00011500ff021b82 */ /* 0x000e700000000800 */
[----:B------:R-:W3:Y:S08]  /*0810*/  @!P1 LDC R5, c[0x0][0x434] ;  /* 0x00010d00ff059b82 */ /* 0x000ef00000000800 */
[----:B------:R-:W4:Y:S01]  /*0820*/  @!P1 LDC R4, c[0x0][0x434] ;  /* 0x00010d00ff049b82 */ /* 0x000f220000000800 */
[----:B-1----:R-:W-:-:S02]  /*0830*/  @P1 IMAD R2, R2, R6, RZ ;  /* 0x0000000602021224 */ /* 0x002fc400078e02ff */
[----:B--23--:R-:W-:-:S07]  /*0840*/  @!P1 IMAD R2, R5, R6, RZ ;  /* 0x0000000605029224 */ /* 0x00cfce00078e02ff */
.L_x_648:
[----:B------:R-:W1:Y:S01]  /*0850*/  LDCU UR6, c[0x0][0x440] ;  /* 0x00008800ff0677ac */ /* 0x000e620008000800 */
[----:B----4-:R-:W-:Y:S01]  /*0860*/  IMAD R6, R8, UR17, RZ ;  /* 0x0000001108067c24 */ /* 0x010fe2000f8e02ff */
[----:B------:R-:W-:Y:S01]  /*0870*/  BSSY.RECONVERGENT B0, `(.L_x_649) ;  /* 0x0000030000007945 */ /* 0x000fe20003800200 */
[----:B------:R-:W-:Y:S01]  /*0880*/  IMAD R4, R206, R4, RZ ;  /* 0x00000004ce047224 */ /* 0x000fe200078e02ff */
[----:B------:R-:W-:Y:S01]  /*0890*/  UISETP.NE.AND UP0, UPT, UR16, -0x1, UPT ;  /* 0xffffffff1000788c */ /* 0x000fe2000bf05270 */
[----:B------:R-:W-:Y:S01]  /*08a0*/  IMAD.SHL.U32 R5, R205, 0x8, RZ ;  /* 0x00000008cd057824 */ /* 0x000fe200078e00ff */
[----:B------:R-:W2:Y:S01]  /*08b0*/  LDCU.64 UR4, c[0x0][0x410] ;  /* 0x00008200ff0477ac */ /* 0x000ea20008000a00 */
[----:B------:R-:W-:Y:S01]  /*08c0*/  @!P0 IMAD R4, R2, UR17, R4 ;  /* 0x0000001102048c24 */ /* 0x000fe2000f8e0204 */
[----:B------:R-:W-:Y:S01]  /*08d0*/  SHF.R.U32.HI R205, RZ, 0x3, R205 ;  /* 0x00000003ffcd7819 */ /* 0x000fe200000116cd */
[----:B------:R-:W-:Y:S01]  /*08e0*/  @P2 IMAD R7, R3, UR16, R13 ;  /* 0x0000001003072c24 */ /* 0x000fe2000f8e020d */
[----:B------:R-:W-:Y:S01]  /*08f0*/  PLOP3.LUT P1, PT, PT, PT, UP0, 0x80, 0x8 ;  /* 0x000000000008781c */ /* 0x000fe20003f2f008 */
[----:B------:R-:W-:Y:S01]  /*0900*/  IMAD R2, R0, UR18, RZ ;  /* 0x0000001200027c24 */ /* 0x000fe2000f8e02ff */
[----:B------:R-:W-:Y:S01]  /*0910*/  LOP3.LUT R5, R5, 0x38, RZ, 0xc0, !PT ;  /* 0x0000003805057812 */ /* 0x000fe200078ec0ff */
[----:B------:R-:W-:Y:S01]  /*0920*/  @P2 IMAD.MOV.U32 R10, RZ, RZ, R12 ;  /* 0x000000ffff0a2224 */ /* 0x000fe200078e000c */
[----:B------:R-:W-:Y:S01]  /*0930*/  SEL R6, R6, UR16, !P1 ;  /* 0x0000001006067c07 */ /* 0x000fe2000c800000 */
[----:B------:R-:W-:Y:S01]  /*0940*/  UIADD3 UR19, UPT, UPT, -UR18, UR19, URZ ;  /* 0x0000001312137290 */ /* 0x000fe2000fffe1ff */
[----:B------:R-:W-:Y:S01]  /*0950*/  SHF.R.S32.HI R8, RZ, 0x1f, R4 ;  /* 0x0000001fff087819 */ /* 0x000fe20000011404 */
[----:B------:R-:W-:Y:S01]  /*0960*/  UIMAD.WIDE.U32 UR24, UR24, 0x80, URZ ;  /* 0x00000080181878a5 */ /* 0x000fe2000f8e00ff */
[----:B------:R-:W-:-:S02]  /*0970*/  SEL R3, R6, RZ, P0 ;  /* 0x000000ff06037207 */ /* 0x000fc40000000000 */
[----:B------:R-:W-:Y:S02]  /*0980*/  SHF.R.S32.HI R6, RZ, 0x1f, R6 ;  /* 0x0000001fff067819 */ /* 0x000fe40000011406 */
[C---:B-1----:R-:W-:Y:S02]  /*0990*/  ISETP.GE.AND P4, PT, R5.reuse, UR6, PT ;  /* 0x0000000605007c0c */ /* 0x042fe4000bf86270 */
[----:B------:R-:W-:Y:S02]  /*09a0*/  IADD3 R3, P3, P2, R2, R3, R4 ;  /* 0x0000000302037210 */ /* 0x000fe40007a7e004 */
[----:B------:R-:W-:Y:S02]  /*09b0*/  SEL R4, R6, RZ, P0 ;  /* 0x000000ff06047207 */ /* 0x000fe40000000000 */
[----:B------:R-:W-:Y:S02]  /*09c0*/  IADD3 R6, P0, PT, R5, R10, RZ ;  /* 0x0000000a05067210 */ /* 0x000fe40007f1e0ff */
[----:B------:R-:W-:-:S02]  /*09d0*/  ISETP.GE.OR P5, PT, R205, UR19, P4 ;  /* 0x00000013cd007c0c */ /* 0x000fc4000a7a6670 */
[----:B------:R-:W-:Y:S01]  /*09e0*/  SHF.R.S32.HI R2, RZ, 0x1f, R2 ;  /* 0x0000001fff027819 */ /* 0x000fe20000011402 */
[----:B------:R-:W-:Y:S01]  /*09f0*/  IMAD.X R7, RZ, RZ, R7, P0 ;  /* 0x000000ffff077224 */ /* 0x000fe200000e0607 */
[----:B------:R-:W-:Y:S01]  /*0a00*/  ISETP.NE.AND P1, PT, R5, RZ, PT ;  /* 0x000000ff0500720c */ /* 0x000fe20003f25270 */
[C---:B------:R-:W-:Y:S01]  /*0a10*/  VIADD R5, R205.reuse, 0x10 ;  /* 0x00000010cd057836 */ /* 0x040fe20000000000 */
[----:B------:R-:W-:Y:S01]  /*0a20*/  IADD3.X R2, PT, PT, R2, R4, R8, P3, P2 ;  /* 0x0000000402027210 */ /* 0x000fe20001fe4408 */
[C---:B--2---:R-:W-:Y:S01]  /*0a30*/  IMAD.WIDE.U32 R6, R206.reuse, UR4, R6 ;  /* 0x00000004ce067c25 */ /* 0x044fe2000f8e0006 */
[----:B------:R-:W-:Y:S02]  /*0a40*/  ISETP.GE.OR P3, PT, R205, UR19, P1 ;  /* 0x00000013cd007c0c */ /* 0x000fe40008f66670 */
[----:B------:R-:W-:Y:S01]  /*0a50*/  ISETP.GE.OR P0, PT, R5, UR19, P1 ;  /* 0x0000001305007c0c */ /* 0x000fe20008f06670 */
[----:B------:R-:W-:Y:S01]  /*0a60*/  VIADD R4, R205, 0x20 ;  /* 0x00000020cd047836 */ /* 0x000fe20000000000 */
[----:B------:R-:W-:Y:S01]  /*0a70*/  ISETP.GE.OR P2, PT, R5, UR19, P4 ;  /* 0x0000001305007c0c */ /* 0x000fe2000a746670 */
[----:B------:R-:W-:Y:S01]  /*0a80*/  IMAD R207, R206, UR5, R7 ;  /* 0x00000005cecf7c24 */ /* 0x000fe2000f8e0207 */
[----:B------:R-:W-:-:S02]  /*0a90*/  LOP3.LUT R9, R205, UR24, RZ, 0xfc, !PT ;  /* 0x00000018cd097c12 */ /* 0x000fc4000f8efcff */
[----:B------:R-:W-:Y:S01]  /*0aa0*/  ISETP.GE.OR P6, PT, R4, UR19, P1 ;  /* 0x0000001304007c0c */ /* 0x000fe20008fc6670 */
        /* <DEDUP_REMOVED lines=12> */
.L_x_650:
[----:B------:R-:W-:Y:S05]  /*0b70*/  BSYNC.RECONVERGENT B0 ;  /* 0x0000000000007941 */ /* 0x000fea0003800200 */
.L_x_649:
[----:B------:R-:W-:Y:S01]  /*0b80*/  BSSY.RECONVERGENT B0, `(.L_x_651) ;  /* 0x0000011000007945 */ /* 0x000fe20003800200 */
[----:B------:R-:W-:Y:S02]  /*0b90*/  ISETP.GE.OR P5, PT, R4, UR19, P4 ;  /* 0x0000001304007c0c */ /* 0x000fe4000a7a6670 */
[----:B------:R-:W-:Y:S01]  /*0ba0*/  IADD3 R15, PT, PT, R205, 0x30, RZ ;  /* 0x00000030cd0f7810 */ /* 0x000fe20007ffe0ff */
[----:B------:R-:W-:Y:S05]  /*0bb0*/  @P2 BRA `(.L_x_652) ;  /* 0x0000000000342947 */ /* 0x000fea0003800000 */
[----:B------:R-:W2:Y:S01]  /*0bc0*/  LDCU.64 UR6, c[0x0][0x408] ;  /* 0x00008100ff0677ac */ /* 0x000ea20008000a00 */
[----:B------:R-:W-:Y:S01]  /*0bd0*/  IADD3 R10, P2, PT, R9, 0x10, RZ ;  /* 0x00000010090a7810 */ /* 0x000fe20007f5e0ff */
[----:B-1----:R-:W-:Y:S01]  /*0be0*/  IMAD.MOV.U32 R12, RZ, RZ, R6 ;  /* 0x000000ffff0c7224 */ /* 0x002fe200078e0006 */
        /* <DEDUP_REMOVED lines=10> */
.L_x_652:
[----:B------:R-:W-:Y:S05]  /*0c90*/  BSYNC.RECONVERGENT B0 ;  /* 0x0000000000007941 */ /* 0x000fea0003800200 */
.L_x_651:
[----:B------:R-:W-:Y:S01]  /*0ca0*/  BSSY.RECONVERGENT B0, `(.L_x_653) ;  /* 0x0000011000007945 */ /* 0x000fe20003800200 */
[----:B------:R-:W-:Y:S02]  /*0cb0*/  ISETP.GE.OR P2, PT, R15, UR19, P4 ;  /* 0x000000130f007c0c */ /* 0x000fe4000a746670 */
[----:B------:R-:W-:Y:S01]  /*0cc0*/  IADD3 R14, PT, PT, R205, 0x40, RZ ;  /* 0x00000040cd0e7810 */ /* 0x000fe20007ffe0ff */
[----:B------:R-:W-:Y:S05]  /*0cd0*/  @P5 BRA `(.L_x_654) ;  /* 0x0000000000345947 */ /* 0x000fea0003800000 */
[----:B------:R-:W3:Y:S01]  /*0ce0*/  LDCU.64 UR6, c[0x0][0x408] ;  /* 0x00008100ff0677ac */ /* 0x000ee20008000a00 */
[----:B--2---:R-:W-:Y:S01]  /*0cf0*/  IADD3 R10, P5, PT, R9, 0x20, RZ ;  /* 0x00000020090a7810 */ /* 0x004fe20007fbe0ff */
[----:B-1----:R-:W-:Y:S01]  /*0d00*/  IMAD.MOV.U32 R12, RZ, RZ, R6 ;  /* 0x000000ffff0c7224 */ /* 0x002fe200078e0006 */
        /* <DEDUP_REMOVED lines=10> */
.L_x_654:
[----:B------:R-:W-:Y:S05]  /*0db0*/  BSYNC.RECONVERGENT B0 ;  /* 0x0000000000007941 */ /* 0x000fea0003800200 */
.L_x_653:
[----:B------:R-:W-:Y:S01]  /*0dc0*/  BSSY.RECONVERGENT B0, `(.L_x_655) ;  /* 0x0000011000007945 */ /* 0x000fe20003800200 */
[----:B------:R-:W-:Y:S02]  /*0dd0*/  ISETP.GE.OR P5, PT, R14, UR19, P4 ;  /* 0x000000130e007c0c */ /* 0x000fe4000a7a6670 */
[----:B-1----:R-:W-:Y:S01]  /*0de0*/  IADD3 R13, PT, PT, R205, 0x50, RZ ;  /* 0x00000050cd0d7810 */ /* 0x002fe20007ffe0ff */
[----:B------:R-:W-:Y:S05]  /*0df0*/  @P2 BRA `(.L_x_656) ;  /* 0x0000000000342947 */ /* 0x000fea0003800000 */
[----:B------:R-:W1:Y:S01]  /*0e00*/  LDCU.64 UR6, c[0x0][0x408] ;  /* 0x00008100ff0677ac */ /* 0x000e620008000a00 */
[----:B--23--:R-:W-:Y:S01]  /*0e10*/  IADD3 R10, P2, PT, R9, 0x30, RZ ;  /* 0x00000030090a7810 */ /* 0x00cfe20007f5e0ff */
        /* <DEDUP_REMOVED lines=11> */
.L_x_656:
[----:B------:R-:W-:Y:S05]  /*0ed0*/  BSYNC.RECONVERGENT B0 ;  /* 0x0000000000007941 */ /* 0x000fea0003800200 */
.L_x_655:
[----:B------:R-:W-:Y:S01]  /*0ee0*/  BSSY.RECONVERGENT B0, `(.L_x_657) ;  /* 0x0000012000007945 */ /* 0x000fe20003800200 */
[----:B------:R-:W-:Y:S01]  /*0ef0*/  ISETP.GE.OR P2, PT, R13, UR19, P4 ;  /* 0x000000130d007c0c */ /* 0x000fe2000a746670 */
[C---:B------:R-:W-:Y:S01]  /*0f00*/  VIADD R12, R205.reuse, 0x60 ;  /* 0x00000060cd0c7836 */ /* 0x040fe20000000000 */
[----:B-123--:R-:W-:Y:S01]  /*0f10*/  IADD3 R11, PT, PT, R205, 0x70, RZ ;  /* 0x00000070cd0b7810 */ /* 0x00efe20007ffe0ff */
        /* <DEDUP_REMOVED lines=14> */
.L_x_658:
[----:B------:R-:W-:Y:S05]  /*1000*/  BSYNC.RECONVERGENT B0 ;  /* 0x0000000000007941 */ /* 0x000fea0003800200 */
.L_x_657:
[----:B------:R-:W-:Y:S01]  /*1010*/  BSSY.RECONVERGENT B0, `(.L_x_659) ;  /* 0x0000011000007945 */ /* 0x000fe20003800200 */
[----:B------:R-:W-:Y:S02]  /*1020*/  ISETP.GE.OR P5, PT, R12, UR19, P4 ;  /* 0x000000130c007c0c */ /* 0x000fe4000a7a6670 */
[----:B------:R-:W-:Y:S01]  /*1030*/  ISETP.GE.OR P4, PT, R11, UR19, P4 ;  /* 0x000000130b007c0c */ /* 0x000fe2000a786670 */
[----:B------:R-:W-:-:S12]  /*1040*/  @P2 BRA `(.L_x_660) ;  /* 0x0000000000342947 */ /* 0x000fd80003800000 */
        /* <DEDUP_REMOVED lines=13> */
.L_x_660:
[----:B------:R-:W-:Y:S05]  /*1120*/  BSYNC.RECONVERGENT B0 ;  /* 0x0000000000007941 */ /* 0x000fea0003800200 */
.L_x_659:
        /* <DEDUP_REMOVED lines=15> */
.L_x_662:
[----:B------:R-:W-:Y:S05]  /*1220*/  BSYNC.RECONVERGENT B0 ;  /* 0x0000000000007941 */ /* 0x000fea0003800200 */
.L_x_661:
        /* <DEDUP_REMOVED lines=14> */
[----:B------:R4:W-:Y:S02]  /*1310*/  STG.E.128 desc[UR20][R6.64], RZ ;  /* 0x000000ff06007986 */ /* 0x0009e4000c101d14 */
.L_x_664:
[----:B------:R-:W-:Y:S05]  /*1320*/  BSYNC.RECONVERGENT B0 ;  /* 0x0000000000007941 */ /* 0x000fea0003800200 */
.L_x_663:
[----:B------:R-:W-:Y:S04]  /*1330*/  BSSY.RECONVERGENT B0, `(.L_x_665) ;  /* 0x000000a000007945 */ /* 0x000fe80003800200 */
[----:B------:R-:W-:Y:S05]  /*1340*/  @P3 BRA `(.L_x_666) ;  /* 0x0000000000203947 */ /* 0x000fea0003800000 */
[----:B------:R-:W5:Y:S01]  /*1350*/  LDCU.64 UR4, c[0x0][0x420] ;  /* 0x00008400ff0477ac */ /* 0x000f620008000a00 */
[----:B----4-:R-:W-:-:S05]  /*1360*/  IMAD R6, R205, R0, RZ ;  /* 0x00000000cd067224 */ /* 0x010fca00078e02ff */
[----:B------:R-:W-:-:S04]  /*1370*/  IADD3 R7, P2, PT, R6, R3, RZ ;  /* 0x0000000306077210 */ /* 0x000fc80007f5e0ff */
[----:B------:R-:W-:Y:S02]  /*1380*/  LEA.HI.X.SX32 R6, R6, R2, 0x1, P2 ;  /* 0x0000000206067211 */ /* 0x000fe400010f0eff */
[----:B-----5:R-:W-:-:S04]  /*1390*/  LEA R8, P2, R7, UR4, 0x2 ;  /* 0x0000000407087c11 */ /* 0x020fc8000f8410ff */
[----:B------:R-:W-:Y:S01]  /*13a0*/  LEA.HI.X R9, R7, UR5, R6, 0x2, P2 ;  /* 0x0000000507097c11 */ /* 0x000fe200090f1406 */
[----:B------:R-:W-:-:S05]  /*13b0*/  IMAD.MOV.U32 R6, RZ, RZ, 0x7f800000 ;  /* 0x7f800000ff067424 */ /* 0x000fca00078e00ff */
[----:B------:R4:W-:Y:S03]  /*13c0*/  STG.E desc[UR20][R8.64], R6 ;  /* 0x0000000608007986 */ /* 0x0009e6000c101914 */
.L_x_666:
[----:B------:R-:W-:Y:S05]  /*13d0*/  BSYNC.RECONVERGENT B0 ;  /* 0x0000000000007941 */ /* 0x000fea0003800200 */
.L_x_665:
        /* <DEDUP_REMOVED lines=8> */
[----:B------:R-:W-:-:S05]  /*1460*/  IMAD R5, R5, R0, RZ ;  /* 0x0000000005057224 */ /* 0x000fca00078e02ff */
[----:B----4-:R-:W-:-:S04]  /*1470*/  IADD3 R6, P0, PT, R5, R3, RZ ;  /* 0x0000000305067210 */ /* 0x010fc80007f1e0ff */
[----:B------:R-:W-:Y:S02]  /*1480*/  LEA.HI.X.SX32 R5, R5, R2, 0x1, P0 ;  /* 0x0000000205057211 */ /* 0x000fe400000f0eff */
[----:B-----5:R-:W-:-:S04]  /*1490*/  LEA R8, P0, R6, UR4, 0x2 ;  /* 0x0000000406087c11 */ /* 0x020fc8000f8010ff */
[----:B------:R-:W-:Y:S01]  /*14a0*/  LEA.HI.X R9, R6, UR5, R5, 0x2, P0 ;  /* 0x0000000506097c11 */ /* 0x000fe200080f1405 */
[----:B------:R-:W-:-:S05]  /*14b0*/  IMAD.MOV.U32 R5, RZ, RZ, 0x7f800000 ;  /* 0x7f800000ff057424 */ /* 0x000fca00078e00ff */
[----:B------:R4:W-:Y:S03]  /*14c0*/  STG.E desc[UR20][R8.64], R5 ;  /* 0x0000000508007986 */ /* 0x0009e6000c101914 */
.L_x_668:
[----:B------:R-:W-:Y:S05]  /*14d0*/  BSYNC.RECONVERGENT B0 ;  /* 0x0000000000007941 */ /* 0x000fea0003800200 */
.L_x_667:
[----:B------:R-:W-:Y:S04]  /*14e0*/  BSSY.RECONVERGENT B0, `(.L_x_669) ;  /* 0x000000a000007945 */ /* 0x000fe80003800200 */
[----:B------:R-:W-:Y:S05]  /*14f0*/  @P6 BRA `(.L_x_670) ;  /* 0x0000000000206947 */ /* 0x000fea0003800000 */
        /* <DEDUP_REMOVED lines=8> */
.L_x_670:
[----:B------:R-:W-:Y:S05]  /*1580*/  BSYNC.RECONVERGENT B0 ;  /* 0x0000000000007941 */ /* 0x000fea0003800200 */
.L_x_669:
        /* <DEDUP_REMOVED lines=10> */
.L_x_672:
[----:B------:R-:W-:Y:S05]  /*1630*/  BSYNC.RECONVERGENT B0 ;  /* 0x0000000000007941 */ /* 0x000fea0003800200 */
.L_x_671:
        /* <DEDUP_REMOVED lines=10> */
.L_x_674:
[----:B------:R-:W-:Y:S05]  /*16e0*/  BSYNC.RECONVERGENT B0 ;  /* 0x0000000000007941 */ /* 0x000fea0003800200 */
.L_x_673:
        /* <DEDUP_REMOVED lines=10> */
.L_x_676:
[----:B------:R-:W-:Y:S05]  /*1790*/  BSYNC.RECONVERGENT B0 ;  /* 0x0000000000007941 */ /* 0x000fea0003800200 */
.L_x_675:
        /* <DEDUP_REMOVED lines=10> */
.L_x_678:
[----:B------:R-:W-:Y:S05]  /*1840*/  BSYNC.RECONVERGENT B0 ;  /* 0x0000000000007941 */ /* 0x000fea0003800200 */
.L_x_677:
[----:B------:R-:W-:Y:S05]  /*1850*/  @P1 EXIT ;  /* 0x000000000000194d */ /* 0x000fea0003800000 */
[----:B------:R-:W5:Y:S01]  /*1860*/  LDCU.64 UR4, c[0x0][0x420] ;  /* 0x00008400ff0477ac */ /* 0x000f620008000a00 */
[----:B------:R-:W-:-:S05]  /*1870*/  IMAD R0, R11, R0, RZ ;  /* 0x000000000b007224 */ /* 0x000fca00078e02ff */
[----:B------:R-:W-:-:S04]  /*1880*/  IADD3 R3, P0, PT, R0, R3, RZ ;  /* 0x0000000300037210 */ /* 0x000fc80007f1e0ff */
[----:B------:R-:W-:Y:S02]  /*1890*/  LEA.HI.X.SX32 R0, R0, R2, 0x1, P0 ;  /* 0x0000000200007211 */ /* 0x000fe400000f0eff */
[----:B-----5:R-:W-:-:S04]  /*18a0*/  LEA R2, P0, R3, UR4, 0x2 ;  /* 0x0000000403027c11 */ /* 0x020fc8000f8010ff */
[----:B------:R-:W-:Y:S01]  /*18b0*/  LEA.HI.X R3, R3, UR5, R0, 0x2, P0 ;  /* 0x0000000503037c11 */ /* 0x000fe200080f1400 */
[----:B------:R-:W-:-:S05]  /*18c0*/  IMAD.MOV.U32 R0, RZ, RZ, 0x7f800000 ;  /* 0x7f800000ff007424 */ /* 0x000fca00078e00ff */
[----:B------:R-:W-:Y:S01]  /*18d0*/  STG.E desc[UR20][R2.64], R0 ;  /* 0x0000000002007986 */ /* 0x000fe2000c101914 */
[----:B------:R-:W-:Y:S05]  /*18e0*/  EXIT ;  /* 0x000000000000794d */ /* 0x000fea0003800000 */
.L_x_647:
[----:B------:R-:W-:Y:S01]  /*18f0*/  UISETP.NE.AND UP0, UPT, UR16, -0x1, UPT ;  /* 0xffffffff1000788c */ /* 0x000fe2000bf05270 */
[----:B------:R-:W-:-:S05]  /*1900*/  ISETP.NE.AND P2, PT, R8, -0x1, PT ;  /* 0xffffffff0800780c */ /* 0x000fca0003f45270 */
[----:B------:R-:W-:-:S13]  /*1910*/  PLOP3.LUT P0, PT, PT, PT, UP0, 0x80, 0x8 ;  /* 0x000000000008781c */ /* 0x000fda0003f0f008 */
[----:B------:R-:W2:Y:S08]  /*1920*/  @!P0 LDC.64 R4, c[0x0][0x398] ;  /* 0x0000e600ff048b82 */ /* 0x000eb00000000a00 */
[----:B------:R-:W1:Y:S01]  /*1930*/  @P0 LDC.64 R2, c[0x0][0x3b0] ;  /* 0x0000ec00ff020b82 */ /* 0x000e620000000a00 */
[----:B--2---:R-:W-:-:S04]  /*1940*/  @!P0 IMAD.WIDE.U32 R10, R4, UR17, RZ ;  /* 0x00000011040a8c25 */ /* 0x004fc8000f8e00ff */
[----:B------:R-:W-:Y:S02]  /*1950*/  @!P0 IMAD R0, R5, UR17, R11 ;  /* 0x0000001105008c24 */ /* 0x000fe4000f8e020b */
[----:B-1----:R-:W-:-:S04]  /*1960*/  @P0 IMAD.WIDE.U32 R12, R2, UR16, RZ ;  /* 0x00000010020c0c25 */ /* 0x002fc8000f8e00ff */
[----:B------:R-:W-:Y:S01]  /*1970*/  @P0 IMAD R0, R3, UR16, R13 ;  /* 0x0000001003000c24 */ /* 0x000fe2000f8e020d */
[----:B------:R-:W-:Y:S01]  /*1980*/  @P0 MOV R10, R12 ;  /* 0x0000000c000a0202 */ /* 0x000fe20000000f00 */
[----:B------:R-:W-:Y:S06]  /*1990*/  @P2 BRA `(.L_x_679) ;  /* 0x00000000003c2947 */ /* 0x000fec0003800000 */
[----:B------:R-:W1:Y:S01]  /*19a0*/  LDCU.64 UR4, c[0x0][0x3b8] ;  /* 0x00007700ff0477ac */ /* 0x000e620008000a00 */
[----:B------:R-:W-:Y:S01]  /*19b0*/  SHF.R.S32.HI R2, RZ, 0x1f, R7 ;  /* 0x0000001fff027819 */ /* 0x000fe20000011407 */
[----:B------:R-:W2:Y:S01]  /*19c0*/  LDCU.64 UR6, c[0x0][0x3a0] ;  /* 0x00007400ff0677ac */ /* 0x000ea20008000a00 */
[----:B-1----:R-:W-:Y:S02]  /*19d0*/  MOV R138, UR4 ;  /* 0x00000004008a7c02 */ /* 0x002fe40008000f00 */
[----:B------:R-:W-:Y:S02]  /*19e0*/  MOV R139, UR5 ;  /* 0x00000005008b7c02 */ /* 0x000fe40008000f00 */
[----:B--2---:R-:W-:Y:S01]  /*19f0*/  MOV R3, UR7 ;  /* 0x0000000700037c02 */ /* 0x004fe20008000f00 */
[-C--:B------:R-:W-:Y:S02]  /*1a00*/  IMAD R2, R2, R138.reuse, RZ ;  /* 0x0000008a02027224 */ /* 0x080fe400078e02ff */
[----:B------:R-:W-:-:S04]  /*1a10*/  IMAD.WIDE.U32 R4, R7, R138, RZ ;  /* 0x0000008a07047225 */ /* 0x000fc800078e00ff */
[----:B------:R-:W-:-:S05]  /*1a20*/  IMAD R2, R7, R139, R2 ;  /* 0x0000008b07027224 */ /* 0x000fca00078e0202 */
[----:B------:R-:W-:Y:S02]  /*1a30*/  IADD3 R5, PT, PT, R5, R2, RZ ;  /* 0x0000000205057210 */ /* 0x000fe40007ffe0ff */
[----:B------:R-:W-:-:S05]  /*1a40*/  MOV R2, UR6 ;  /* 0x0000000600027c02 */ /* 0x000fca0008000f00 */
[----:B------:R-:W-:-:S04]  /*1a50*/  IMAD.WIDE.U32 R4, R2, UR17, R4 ;  /* 0x0000001102047c25 */ /* 0x000fc8000f8e0004 */
[----:B------:R-:W-:Y:S01]  /*1a60*/  IMAD R3, R3, UR17, R5 ;  /* 0x0000001103037c24 */ /* 0x000fe2000f8e0205 */
[----:B------:R-:W-:Y:S01]  /*1a70*/  MOV R6, R4 ;  /* 0x0000000400067202 */ /* 0x000fe20000000f00 */
[----:B------:R-:W-:Y:S06]  /*1a80*/  BRA `(.L_x_680) ;  /* 0x0000000000187947 */ /* 0x000fec0003800000 */
.L_x_679:
[----:B------:R-:W1:Y:S01]  /*1a90*/  LDC.64 R138, c[0x0][0x3b8] ;  /* 0x0000ee00ff8a7b82 */ /* 0x000e620000000a00 */
[----:B------:R-:W-:-:S05]  /*1aa0*/  IADD3 R4, PT, PT, R7, R8, RZ ;  /* 0x0000000807047210 */ /* 0x000fca0007ffe0ff */
[C---:B-1----:R-:W-:Y:S02]  /*1ab0*/  IMAD R3, R4.reuse, R139, RZ ;  /* 0x0000008b04037224 */ /* 0x042fe400078e02ff */
[----:B------:R-:W-:-:S05]  /*1ac0*/  IMAD.WIDE.U32 R4, R4, R138, RZ ;  /* 0x0000008a04047225 */ /* 0x000fca00078e00ff */
[----:B------:R-:W-:Y:S02]  /*1ad0*/  IADD3 R3, PT, PT, R5, R3, RZ ;  /* 0x0000000305037210 */ /* 0x000fe40007ffe0ff */
[----:B------:R-:W-:-:S07]  /*1ae0*/  MOV R6, R4 ;  /* 0x0000000400067202 */ /* 0x000fce0000000f00 */
.L_x_680:
[----:B------:R-:W1:Y:S02]  /*1af0*/  LDC R4, c[0x0][0x3e8] ;  /* 0x0000fa00ff047b82 */ /* 0x000e640000000800 */
[----:B-1----:R-:W-:-:S04]  /*1b00*/  IABS R9, R4 ;  /* 0x0000000400097213 */ /* 0x002fc80000000000 */
[----:B------:R-:W1:Y:S08]  /*1b10*/  I2F.RP R12, R9 ;  /* 0x00000009000c7306 */ /* 0x000e700000209400 */
[----:B-1----:R-:W1:Y:S02]  /*1b20*/  MUFU.RCP R12, R12 ;  /* 0x0000000c000c7308 */ /* 0x002e640000001000 */
[----:B-1----:R-:W-:-:S06]  /*1b30*/  VIADD R12, R12, 0xffffffe ;  /* 0x0ffffffe0c0c7836 */ /* 0x002fcc0000000000 */
[----:B------:R-:W1:Y:S02]  /*1b40*/  F2I.FTZ.U32.TRUNC.NTZ R13, R12 ;  /* 0x0000000c000d7305 */ /* 0x000e64000021f000 */
[----:B-1----:R-:W-:Y:S01]  /*1b50*/  IMAD.MOV R2, RZ, RZ, -R13 ;  /* 0x000000ffff027224 */ /* 0x002fe200078e0a0d */
[----:B------:R-:W-:-:S03]  /*1b60*/  MOV R12, RZ ;  /* 0x000000ff000c7202 */ /* 0x000fc60000000f00 */
[----:B------:R-:W-:Y:S01]  /*1b70*/  IMAD R5, R2, R9, RZ ;  /* 0x0000000902057224 */ /* 0x000fe200078e02ff */
[----:B------:R-:W-:-:S03]  /*1b80*/  IABS R2, R206 ;  /* 0x000000ce00027213 */ /* 0x000fc60000000000 */
        /* <DEDUP_REMOVED lines=10> */
[----:B------:R-:W-:-:S04]  /*1c30*/  LOP3.LUT R2, R206, R4, RZ, 0x3c, !PT ;  /* 0x00000004ce027212 */ /* 0x000fc800078e3cff */
[----:B------:R-:W-:-:S07]  /*1c40*/  ISETP.GE.AND P0, PT, R2, RZ, PT ;  /* 0x000000ff0200720c */ /* 0x000fce0003f06270 */
[----:B------:R-:W-:-:S05]  /*1c50*/  @P3 IADD3 R11, PT, PT, R11, 0x1, RZ ;  /* 0x000000010b0b3810 */ /* 0x000fca0007ffe0ff */
[----:B------:R-:W-:-:S05]  /*1c60*/  IMAD.MOV.U32 R2, RZ, RZ, R11 ;  /* 0x000000ffff027224 */ /* 0x000fca00078e000b */
[----:B------:R-:W-:Y:S02]  /*1c70*/  @!P0 IADD3 R2, PT, PT, -R2, RZ, RZ ;  /* 0x000000ff02028210 */ /* 0x000fe40007ffe1ff */
[----:B------:R-:W-:Y:S01]  /*1c80*/  @!P1 LOP3.LUT R2, RZ, R4, RZ, 0x33, !PT ;  /* 0x00000004ff029212 */ /* 0x000fe200078e33ff */
        /* <DEDUP_REMOVED lines=11> */
[----:B------:R-:W-:Y:S01]  /*1d40*/  MOV R4, UR7 ;  /* 0x0000000700047c02 */ /* 0x000fe20008000f00 */
[----:B------:R-:W-:-:S04]  /*1d50*/  IMAD.WIDE.U32 R8, R5, UR17, R8 ;  /* 0x0000001105087c25 */ /* 0x000fc8000f8e0008 */
[----:B------:R-:W-:Y:S01]  /*1d60*/  IMAD R4, R4, UR17, R9 ;  /* 0x0000001104047c24 */ /* 0x000fe2000f8e0209 */
[----:B------:R-:W-:Y:S06]  /*1d70*/  BRA `(.L_x_682) ;  /* 0x0000000000147947 */ /* 0x000fec0003800000 */
.L_x_681:
[----:B------:R-:W1:Y:S01]  /*1d80*/  LDC.64 R192, c[0x0][0x3c0] ;  /* 0x0000f000ffc07b82 */ /* 0x000e620000000a00 */
[----:B------:R-:W-:-:S05]  /*1d90*/  IADD3 R8, PT, PT, R7, R8, RZ ;  /* 0x0000000807087210 */ /* 0x000fca0007ffe0ff */
[C---:B-1----:R-:W-:Y:S02]  /*1da0*/  IMAD R4, R8.reuse, R193, RZ ;  /* 0x000000c108047224 */ /* 0x042fe400078e02ff */
[----:B------:R-:W-:-:S05]  /*1db0*/  IMAD.WIDE.U32 R8, R8, R192, RZ ;  /* 0x000000c008087225 */ /* 0x000fca00078e00ff */
[----:B------:R-:W-:-:S07]  /*1dc0*/  IADD3 R4, PT, PT, R9, R4, RZ ;  /* 0x0000000409047210 */ /* 0x000fce0007ffe0ff */
.L_x_682:
[C---:B------:R-:W-:Y:S01]  /*1dd0*/  IMAD.SHL.U32 R207, R205.reuse, 0x8, RZ ;  /* 0x00000008cdcf7824 */ /* 0x040fe200078e00ff */
[----:B------:R-:W1:Y:S01]  /*1de0*/  LDCU.128 UR8, c[0x0][0x3d0] ;  /* 0x00007a00ff0877ac */ /* 0x000e620008000c00 */
[----:B------:R-:W-:Y:S01]  /*1df0*/  SHF.R.U32.HI R200, RZ, 0x3, R205 ;  /* 0x00000003ffc87819 */ /* 0x000fe200000116cd */
[----:B------:R-:W-:Y:S01]  /*1e00*/  IMAD.SHL.U32 R190, R205, 0x40, RZ ;  /* 0x00000040cdbe7824 */ /* 0x000fe200078e00ff */
[----:B------:R-:W-:Y:S01]  /*1e10*/  SHF.R.S32.HI R201, RZ, 0x1f, R2 ;  /* 0x0000001fffc97819 */ /* 0x000fe20000011402 */
[----:B------:R-:W2:Y:S01]  /*1e20*/  S2UR UR5, SR_CgaCtaId ;  /* 0x00000000000579c3 */ /* 0x000ea20000008800 */
[----:B------:R-:W-:Y:S01]  /*1e30*/  LOP3.LUT R199, R207, 0x38, RZ, 0xc0, !PT ;  /* 0x00000038cfc77812 */ /* 0x000fe200078ec0ff */
[----:B------:R-:W3:Y:S01]  /*1e40*/  LDCU.64 UR12, c[0x0][0x390] ;  /* 0x00007200ff0c77ac */ /* 0x000ee20008000a00 */
[----:B------:R-:W-:Y:S01]  /*1e50*/  BSSY.RECONVERGENT B0, `(.L_x_683) ;  /* 0x000003e000007945 */ /* 0x000fe20003800200 */
[----:B------:R-:W-:Y:S02]  /*1e60*/  LOP3.LUT R117, R190, 0x200, RZ, 0xc0, !PT ;  /* 0x00000200be757812 */ /* 0x000fe400078ec0ff */
[C---:B------:R-:W-:Y:S01]  /*1e70*/  IADD3 R6, P1, PT, R199.reuse, R6, RZ ;  /* 0x00000006c7067210 */ /* 0x040fe20007f3e0ff */
[----:B------:R-:W4:Y:S01]  /*1e80*/  LDCU.64 UR14, c[0x0][0x388] ;  /* 0x00007100ff0e77ac */ /* 0x000f220008000a00 */
[----:B------:R-:W-:-:S03]  /*1e90*/  IADD3 R8, P0, PT, R199, R8, RZ ;  /* 0x00000008c7087210 */ /* 0x000fc60007f1e0ff */
[----:B------:R-:W-:Y:S01]  /*1ea0*/  IMAD.X R7, RZ, RZ, R3, P1 ;  /* 0x000000ffff077224 */ /* 0x000fe200008e0603 */
[----:B------:R-:W-:Y:S01]  /*1eb0*/  LOP3.LUT R3, R207, 0x1f8, RZ, 0xc0, !PT ;  /* 0x000001f8cf037812 */ /* 0x000fe200078ec0ff */
[----:B------:R-:W-:Y:S01]  /*1ec0*/  IMAD.X R9, RZ, RZ, R4, P0 ;  /* 0x000000ffff097224 */ /* 0x000fe200000e0604 */
[----:B------:R-:W-:Y:S01]  /*1ed0*/  LOP3.LUT R4, R190, 0x1c0, RZ, 0xc0, !PT ;  /* 0x000001c0be047812 */ /* 0x000fe200078ec0ff */
[----:B------:R-:W-:Y:S01]  /*1ee0*/  IMAD.WIDE.U32 R6, R200, R138, R6 ;  /* 0x0000008ac8067225 */ /* 0x000fe200078e0006 */
[----:B------:R-:W-:Y:S01]  /*1ef0*/  LOP3.LUT R3, R3, 0x38, R205, 0x78, !PT ;  /* 0x0000003803037812 */ /* 0x000fe200078e78cd */
[----:B------:R-:W5:Y:S01]  /*1f00*/  LDCU.64 UR6, c[0x0][0x3c8] ;  /* 0x00007900ff0677ac */ /* 0x000f620008000a00 */
[----:B------:R-:W-:Y:S01]  /*1f10*/  LOP3.LUT R4, R4, 0x38, R207, 0xf8, !PT ;  /* 0x0000003804047812 */ /* 0x000fe200078ef8cf */
[C---:B------:R-:W-:Y:S01]  /*1f20*/  IMAD.WIDE.U32 R8, R200.reuse, R192, R8 ;  /* 0x000000c0c8087225 */ /* 0x040fe200078e0008 */
[----:B------:R-:W-:Y:S01]  /*1f30*/  LOP3.LUT R207, R3, 0x1e00, R207, 0xf8, !PT ;  /* 0x00001e0003cf7812 */ /* 0x000fe200078ef8cf */
[----:B------:R-:W-:Y:S01]  /*1f40*/  UMOV UR4, 0x400 ;  /* 0x0000040000047882 */ /* 0x000fe20000000000 */
[----:B------:R-:W-:Y:S01]  /*1f50*/  IADD3 R10, P0, PT, R199, R10, RZ ;  /* 0x0000000ac70a7210 */ /* 0x000fe20007f1e0ff */
[----:B-1----:R-:W-:Y:S01]  /*1f60*/  IMAD R203, R201, UR8, RZ ;  /* 0x00000008c9cb7c24 */ /* 0x002fe2000f8e02ff */
[----:B--2---:R-:W-:Y:S01]  /*1f70*/  ULEA UR5, UR5, UR4, 0x18 ;  /* 0x0000000405057291 */ /* 0x004fe2000f8ec0ff */
[----:B------:R-:W-:-:S02]  /*1f80*/  IMAD R7, R200, R139, R7 ;  /* 0x0000008bc8077224 */ /* 0x000fc400078e0207 */
[----:B------:R-:W-:Y:S02]  /*1f90*/  IMAD R201, R201, UR10, RZ ;  /* 0x0000000ac9c97c24 */ /* 0x000fe4000f8e02ff */
[----:B------:R-:W-:Y:S01]  /*1fa0*/  IMAD R9, R200, R193, R9 ;  /* 0x000000c1c8097224 */ /* 0x000fe200078e0209 */
[----:B------:R-:W-:Y:S01]  /*1fb0*/  LEA R207, R207, UR5, 0x1 ;  /* 0x00000005cfcf7c11 */ /* 0x000fe2000f8e08ff */
[C---:B------:R-:W-:Y:S02]  /*1fc0*/  IMAD R203, R2.reuse, UR9, R203 ;  /* 0x0000000902cb7c24 */ /* 0x040fe4000f8e02cb */
[----:B------:R-:W-:-:S04]  /*1fd0*/  IMAD.WIDE.U32 R6, R2, UR8, R6 ;  /* 0x0000000802067c25 */ /* 0x000fc8000f8e0006 */
[----:B------:R-:W-:Y:S01]  /*1fe0*/  IMAD R201, R2, UR11, R201 ;  /* 0x0000000b02c97c24 */ /* 0x000fe2000f8e02c9 */
[----:B----4-:R-:W-:Y:S01]  /*1ff0*/  LEA R204, P2, R6, UR14, 0x1 ;  /* 0x0000000e06cc7c11 */ /* 0x010fe2000f8408ff */
[----:B------:R-:W-:Y:S01]  /*2000*/  IMAD.WIDE.U32 R2, R2, UR10, R8 ;  /* 0x0000000a02027c25 */ /* 0x000fe2000f8e0008 */
[----:B------:R-:W-:-:S03]  /*2010*/  UIADD3 UR10, UPT, UPT, -UR18, UR19, URZ ;  /* 0x00000013120a7290 */ /* 0x000fc6000fffe1ff */
[----:B------:R-:W-:Y:S01]  /*2020*/  IMAD.X R11, RZ, RZ, R0, P0 ;  /* 0x000000ffff0b7224 */ /* 0x000fe200000e0600 */
[----:B---3--:R-:W-:Y:S01]  /*2030*/  LEA R202, P1, R2, UR12, 0x1 ;  /* 0x0000000c02ca7c11 */ /* 0x008fe2000f8208ff */
[----:B------:R-:W-:Y:S01]  /*2040*/  IMAD.IADD R201, R3, 0x1, R201 ;  /* 0x0000000103c97824 */ /* 0x000fe200078e02c9 */
[----:B------:R-:W-:Y:S01]  /*2050*/  ISETP.GE.AND P0, PT, R200, UR10, PT ;  /* 0x0000000ac8007c0c */ /* 0x000fe2000bf06270 */
[----:B------:R-:W-:Y:S02]  /*2060*/  IMAD.IADD R203, R7, 0x1, R203 ;  /* 0x0000000107cb7824 */ /* 0x000fe400078e02cb */
[----:B-----5:R-:W-:Y:S01]  /*2070*/  IMAD.WIDE.U32 R10, R206, UR6, R10 ;  /* 0x00000006ce0a7c25 */ /* 0x020fe2000f8e000a */
[----:B------:R-:W-:Y:S01]  /*2080*/  LEA.HI.X R201, R2, UR13, R201, 0x1, P1 ;  /* 0x0000000d02c97c11 */ /* 0x000fe200088f0cc9 */
[----:B------:R-:W-:Y:S01]  /*2090*/  UIMAD.WIDE.U32 UR12, UR24, 0x80, URZ ;  /* 0x00000080180c78a5 */ /* 0x000fe2000f8e00ff */
[----:B------:R-:W-:Y:S01]  /*20a0*/  SHF.R.U32.HI R2, RZ, 0x1, R205 ;  /* 0x00000001ff027819 */ /* 0x000fe200000116cd */
[----:B------:R-:W-:Y:S01]  /*20b0*/  IMAD R13, R206, UR7, R11 ;  /* 0x00000007ce0d7c24 */ /* 0x000fe2000f8e020b */
[----:B------:R-:W-:-:S02]  /*20c0*/  LEA.HI.X R203, R6, UR15, R203, 0x1, P2 ;  /* 0x0000000f06cb7c11 */ /* 0x000fc400090f0ccb */
[----:B------:R-:W-:Y:S02]  /*20d0*/  LOP3.LUT R116, R4, 0x8, R2, 0x78, !PT ;  /* 0x0000000804747812 */ /* 0x000fe400078e7802 */
        /* <DEDUP_REMOVED lines=20> */
.L_x_685:
[----:B------:R1:W-:Y:S02]  /*2220*/  STS.128 [R207], RZ ;  /* 0x000000ffcf007388 */ /* 0x0003e40000000c00 */
.L_x_684:
[----:B------:R-:W-:Y:S05]  /*2230*/  BSYNC.RECONVERGENT B0 ;  /* 0x0000000000007941 */ /* 0x000fea0003800200 */
.L_x_683:
[C---:B------:R-:W-:Y:S01]  /*2240*/  VIADD R197, R200.reuse, 0x10 ;  /* 0x00000010c8c57836 */ /* 0x040fe20000000000 */
[----:B------:R-:W-:Y:S01]  /*2250*/  IADD3 R119, PT, PT, R137, -0x1, RZ ;  /* 0xffffffff89777810 */ /* 0x000fe20007ffe0ff */
[C---:B------:R-:W-:Y:S01]  /*2260*/  VIADD R0, R200.reuse, 0x70 ;  /* 0x00000070c8007836 */ /* 0x040fe20000000000 */
[C---:B------:R-:W-:Y:S01]  /*2270*/  IADD3 R196, PT, PT, R200.reuse, 0x20, RZ ;  /* 0x00000020c8c47810 */ /* 0x040fe20007ffe0ff */
[C---:B------:R-:W-:Y:S01]  /*2280*/  VIADD R5, R200.reuse, 0x50 ;  /* 0x00000050c8057836 */ /* 0x040fe20000000000 */
[----:B------:R-:W-:Y:S01]  /*2290*/  ISETP.GE.AND P1, PT, R197, UR10, PT ;  /* 0x0000000ac5007c0c */ /* 0x000fe2000bf26270 */
[C---:B------:R-:W-:Y:S01]  /*22a0*/  VIADD R3, R200.reuse, 0x60 ;  /* 0x00000060c8037836 */ /* 0x040fe20000000000 */
[----:B------:R-:W-:Y:S01]  /*22b0*/  BSSY.RECONVERGENT B0, `(.L_x_686) ;  /* 0x0000020000007945 */ /* 0x000fe20003800200 */
[----:B------:R-:W-:Y:S01]  /*22c0*/  VIADD R195, R200, 0x30 ;  /* 0x00000030c8c37836 */ /* 0x000fe20000000000 */
[----:B------:R-:W-:Y:S01]  /*22d0*/  ISETP.GE.AND P2, PT, R0, UR10, PT ;  /* 0x0000000a00007c0c */ /* 0x000fe2000bf46270 */
[----:B------:R-:W-:Y:S01]  /*22e0*/  VIADD R194, R200, 0x40 ;  /* 0x00000040c8c27836 */ /* 0x000fe20000000000 */
[----:B------:R-:W-:Y:S01]  /*22f0*/  ISETP.GE.AND P4, PT, R5, UR10, PT ;  /* 0x0000000a05007c0c */ /* 0x000fe2000bf86270 */
[----:B------:R-:W-:Y:S01]  /*2300*/  IMAD R0, R119, -0x40, R128 ;  /* 0xffffffc077007824 */ /* 0x000fe200078e0280 */
[----:B------:R-:W-:-:S02]  /*2310*/  ISETP.GE.AND P3, PT, R3, UR10, PT ;  /* 0x0000000a03007c0c */ /* 0x000fc4000bf66270 */
[----:B------:R-:W-:Y:S02]  /*2320*/  ISETP.GE.AND P0, PT, R196, UR10, PT ;  /* 0x0000000ac4007c0c */ /* 0x000fe4000bf06270 */
[----:B------:R-:W-:Y:S02]  /*2330*/  ISETP.GE.AND P6, PT, R195, UR10, PT ;  /* 0x0000000ac3007c0c */ /* 0x000fe4000bfc6270 */
[----:B------:R-:W-:Y:S02]  /*2340*/  ISETP.GE.AND P5, PT, R194, UR10, PT ;  /* 0x0000000ac2007c0c */ /* 0x000fe4000bfa6270 */
[----:B------:R-:W-:Y:S01]  /*2350*/  SHF.L.U64.HI R122, R138, 0x6, R139 ;  /* 0x000000068a7a7819 */ /* 0x000fe2000001028b */
[----:B------:R-:W-:Y:S10]  /*2360*/  @P1 BRA `(.L_x_687) ;  /* 0x0000000000501947 */ /* 0x000ff40003800000 */
[----:B------:R-:W3:Y:S02]  /*2370*/  LDCU UR4, c[0x0][0x440] ;  /* 0x00008800ff0477ac */ /* 0x000ee40008000800 */
[----:B---3--:R-:W-:-:S13]  /*2380*/  ISETP.GE.AND P1, PT, R199, UR4, PT ;  /* 0x00000004c7007c0c */ /* 0x008fda000bf26270 */
[----:B------:R3:W-:Y:S01]  /*2390*/  @P1 STS.128 [R207+0x800], RZ ;  /* 0x000800ffcf001388 */ /* 0x0007e20000000c00 */
[----:B------:R-:W-:Y:S05]  /*23a0*/  @P1 BRA `(.L_x_687) ;  /* 0x0000000000401947 */ /* 0x000fea0003800000 */
[----:B------:R-:W4:Y:S01]  /*23b0*/  LDCU.64 UR8, c[0x0][0x3b0] ;  /* 0x00007600ff0877ac */ /* 0x000f220008000a00 */
[----:B------:R-:W-:Y:S01]  /*23c0*/  IADD3 R3, P1, PT, R198, 0x10, RZ ;  /* 0x00000010c6037810 */ /* 0x000fe20007f3e0ff */
[----:B------:R-:W-:Y:S01]  /*23d0*/  IMAD.MOV.U32 R6, RZ, RZ, R10 ;  /* 0x000000ffff067224 */ /* 0x000fe200078e000a */
[----:B------:R-:W-:Y:S01]  /*23e0*/  MOV R7, R13 ;  /* 0x0000000d00077202 */ /* 0x000fe20000000f00 */
[----:B------:R-:W2:Y:S02]  /*23f0*/  LDCU.64 UR6, c[0x0][0x380] ;  /* 0x00007000ff0677ac */ /* 0x000ea40008000a00 */
[----:B------:R-:W-:-:S04]  /*2400*/  IMAD.X R5, RZ, RZ, UR13, P1 ;  /* 0x0000000dff057e24 */ /* 0x000fc800088e06ff */
[----:B----4-:R-:W-:Y:S02]  /*2410*/  IMAD R5, R5, UR8, RZ ;  /* 0x0000000805057c24 */ /* 0x010fe4000f8e02ff */
        /* <DEDUP_REMOVED lines=9> */
.L_x_687:
[----:B------:R-:W-:Y:S05]  /*24b0*/  BSYNC.RECONVERGENT B0 ;  /* 0x0000000000007941 */ /* 0x000fea0003800200 */
.L_x_686:
[----:B------:R-:W-:Y:S01]  /*24c0*/  SHF.L.U32 R123, R138, 0x6, RZ ;  /* 0x000000068a7b7819 */ /* 0x000fe200000006ff */
[----:B------:R-:W-:Y:S01]  /*24d0*/  BSSY.RECONVERGENT B0, `(.L_x_688) ;  /* 0x0000019000007945 */ /* 0x000fe20003800200 */
[----:B------:R-:W-:Y:S01]  /*24e0*/  ISETP.GE.AND P1, PT, R200, R0, PT ;  /* 0x00000000c800720c */ /* 0x000fe20003f26270 */
[-C--:B--2-4-:R-:W-:Y:S02]  /*24f0*/  IMAD R8, R122, R119.reuse, RZ ;  /* 0x000000777a087224 */ /* 0x094fe400078e02ff */
[----:B------:R-:W-:Y:S01]  /*2500*/  IMAD.WIDE.U32 R6, R123, R119, RZ ;  /* 0x000000777b067225 */ /* 0x000fe200078e00ff */
[----:B------:R-:W-:Y:S05]  /*2510*/  @P0 BRA `(.L_x_689) ;  /* 0x0000000000500947 */ /* 0x000fea0003800000 */
[----:B------:R-:W2:Y:S02]  /*2520*/  LDCU UR4, c[0x0][0x440] ;  /* 0x00008800ff0477ac */ /* 0x000ea40008000800 */
[----:B--2---:R-:W-:-:S13]  /*2530*/  ISETP.GE.AND P0, PT, R199, UR4, PT ;  /* 0x00000004c7007c0c */ /* 0x004fda000bf06270 */
[----:B------:R2:W-:Y:S01]  /*2540*/  @P0 STS.128 [R207+0x1000], RZ ;  /* 0x001000ffcf000388 */ /* 0x0005e20000000c00 */
        /* <DEDUP_REMOVED lines=17> */
.L_x_689:
[----:B------:R-:W-:Y:S05]  /*2660*/  BSYNC.RECONVERGENT B0 ;  /* 0x0000000000007941 */ /* 0x000fea0003800200 */
.L_x_688:
        /* <DEDUP_REMOVED lines=10> */
[----:B------:R-:W4:Y:S02]  /*2710*/  LDCU.64 UR6, c[0x0][0x380] ;  /* 0x00007000ff0677ac */ /* 0x000f240008000a00 */
[----:B------:R-:W-:-:S04]  /*2720*/  IMAD.X R3, RZ, RZ, UR13, P0 ;  /* 0x0000000dff037e24 */ /* 0x000fc800080e06ff */
[----:B-----5:R-:W-:Y:S02]  /*2730*/  IMAD R3, R3, UR8, RZ ;  /* 0x0000000803037c24 */ /* 0x020fe4000f8e02ff */
        /* <DEDUP_REMOVED lines=9> */
.L_x_691:
[----:B------:R-:W-:Y:S05]  /*27d0*/  BSYNC.RECONVERGENT B0 ;  /* 0x0000000000007941 */ /* 0x000fea0003800200 */
.L_x_690:
        /* <DEDUP_REMOVED lines=22> */
.L_x_693:
[----:B------:R-:W-:Y:S05]  /*2940*/  BSYNC.RECONVERGENT B0 ;  /* 0x0000000000007941 */ /* 0x000fea0003800200 */
.L_x_692:
        /* <DEDUP_REMOVED lines=22> */
.L_x_695:
[----:B------:R-:W-:Y:S05]  /*2ab0*/  BSYNC.RECONVERGENT B0 ;  /* 0x0000000000007941 */ /* 0x000fea0003800200 */
.L_x_694:
        /* <DEDUP_REMOVED lines=22> */
.L_x_697:
[----:B------:R-:W-:Y:S05]  /*2c20*/  BSYNC.RECONVERGENT B0 ;  /* 0x0000000000007941 */ /* 0x000fea0003800200 */
.L_x_696:
        /* <DEDUP_REMOVED lines=21> */
.L_x_699:
[----:B------:R-:W-:Y:S05]  /*2d80*/  BSYNC.RECONVERGENT B0 ;  /* 0x0000000000007941 */ /* 0x000fea0003800200 */
.L_x_698:
[----:B------:R-:W-:Y:S01]  /*2d90*/  BSSY.RECONVERGENT B0, `(.L_x_700) ;  /* 0x000000e000007945 */ /* 0x000fe20003800200 */
[----:B------:R-:W-:-:S03]  /*2da0*/  IADD3 R11, PT, PT, R7, R8, RZ ;  /* 0x00000008070b7210 */ /* 0x000fc60007ffe0ff */
[----:B------:R-:W-:Y:S05]  /*2db0*/  @P1 BRA `(.L_x_701) ;  /* 0x00000000002c1947 */ /* 0x000fea0003800000 */
[----:B------:R-:W5:Y:S02]  /*2dc0*/  LDCU UR4, c[0x0][0x440] ;  /* 0x00008800ff0477ac */ /* 0x000f640008000800 */
[----:B-----5:R-:W-:-:S13]  /*2dd0*/  ISETP.GE.AND P0, PT, R199, UR4, PT ;  /* 0x00000004c7007c0c */ /* 0x020fda000bf06270 */
[----:B------:R-:W-:Y:S05]  /*2de0*/  @P0 BRA `(.L_x_702) ;  /* 0x00000000001c0947 */ /* 0x000fea0003800000 */
[----:B------:R-:W-:-:S04]  /*2df0*/  LEA R8, P0, R6, R204, 0x1 ;  /* 0x000000cc06087211 */ /* 0x000fc800078008ff */
[----:B------:R-:W-:-:S05]  /*2e00*/  LEA.HI.X R9, R6, R203, R11, 0x1, P0 ;  /* 0x000000cb06097211 */ /* 0x000fca00000f0c0b */
[----:B------:R-:W-:Y:S01]  /*2e10*/  @!PT LDS RZ, [RZ] ;  /* 0x00000000fffff984 */ /* 0x000fe20000000800 */
[----:B------:R-:W-:Y:S01]  /*2e20*/  @!PT LDS RZ, [RZ] ;  /* 0x00000000fffff984 */ /* 0x000fe20000000800 */
[----:B------:R-:W-:Y:S01]  /*2e30*/  @!PT LDS RZ, [RZ] ;  /* 0x00000000fffff984 */ /* 0x000fe20000000800 */
[----:B------:R1:W-:Y:S01]  /*2e40*/  LDGSTS.E.BYPASS.LTC128B.128 [R207+0x4000], desc[UR20][R8.64] ;  /* 0x0400000008cf7fae */ /* 0x0003e2000b981a14 */
[----:B------:R-:W-:Y:S05]  /*2e50*/  BRA `(.L_x_701) ;  /* 0x0000000000047947 */ /* 0x000fea0003800000 */
.L_x_702:
[----:B------:R1:W-:Y:S02]  /*2e60*/  STS.128 [R207+0x4000], RZ ;  /* 0x004000ffcf007388 */ /* 0x0003e40000000c00 */
.L_x_701:
[----:B------:R-:W-:Y:S05]  /*2e70*/  BSYNC.RECONVERGENT B0 ;  /* 0x0000000000007941 */ /* 0x000fea0003800200 */
.L_x_700:
[----:B------:R-:W1:Y:S01]  /*2e80*/  LDC R3, c[0x0][0x3e0] ;  /* 0x0000f800ff037b82 */ /* 0x000e620000000800 */
[-C--:B------:R-:W-:Y:S01]  /*2e90*/  ISETP.GE.AND P0, PT, R197, R0.reuse, PT ;  /* 0x00000000c500720c */ /* 0x080fe20003f06270 */
[----:B------:R-:W-:Y:S01]  /*2ea0*/  BSSY.RECONVERGENT B0, `(.L_x_703) ;  /* 0x0000012000007945 */ /* 0x000fe20003800200 */
[-C--:B------:R-:W-:Y:S01]  /*2eb0*/  ISETP.GE.AND P3, PT, R196, R0.reuse, PT ;  /* 0x00000000c400720c */ /* 0x080fe20003f66270 */
[C---:B------:R-:W-:Y:S01]  /*2ec0*/  IMAD.SHL.U32 R125, R138.reuse, 0x10, RZ ;  /* 0x000000108a7d7824 */ /* 0x040fe200078e00ff */
[----:B------:R-:W-:Y:S02]  /*2ed0*/  ISETP.GE.AND P2, PT, R195, R0, PT ;  /* 0x00000000c300720c */ /* 0x000fe40003f46270 */
[----:B------:R-:W-:-:S07]  /*2ee0*/  SHF.L.U64.HI R124, R138, 0x4, R139 ;  /* 0x000000048a7c7819 */ /* 0x000fce000001028b */
[----:B------:R-:W-:Y:S05]  /*2ef0*/  @P0 BRA `(.L_x_704) ;  /* 0x0000000000300947 */ /* 0x000fea0003800000 */
[----:B------:R-:W5:Y:S02]  /*2f00*/  LDCU UR4, c[0x0][0x440] ;  /* 0x00008800ff0477ac */ /* 0x000f640008000800 */
[----:B-----5:R-:W-:-:S13]  /*2f10*/  ISETP.GE.AND P0, PT, R199, UR4, PT ;  /* 0x00000004c7007c0c */ /* 0x020fda000bf06270 */
[----:B------:R1:W-:Y:S01]  /*2f20*/  @P0 STS.128 [R207+0x4800], RZ ;  /* 0x004800ffcf000388 */ /* 0x0003e20000000c00 */
[----:B------:R-:W-:Y:S05]  /*2f30*/  @P0 BRA `(.L_x_704) ;  /* 0x0000000000200947 */ /* 0x000fea0003800000 */
[----:B-1----:R-:W-:-:S05]  /*2f40*/  IADD3 R8, P0, PT, R125, R6, RZ ;  /* 0x000000067d087210 */ /* 0x002fca0007f1e0ff */
[----:B------:R-:W-:Y:S01]  /*2f50*/  IMAD.X R5, R124, 0x1, R11, P0 ;  /* 0x000000017c057824 */ /* 0x000fe200000e060b */
[----:B--2---:R-:W-:-:S04]  /*2f60*/  LEA R12, P0, R8, R204, 0x1 ;  /* 0x000000cc080c7211 */ /* 0x004fc800078008ff */
[----:B------:R-:W-:-:S05]  /*2f70*/  LEA.HI.X R13, R8, R203, R5, 0x1, P0 ;  /* 0x000000cb080d7211 */ /* 0x000fca00000f0c05 */
[----:B------:R-:W-:Y:S01]  /*2f80*/  @!PT LDS RZ, [RZ] ;  /* 0x00000000fffff984 */ /* 0x000fe20000000800 */
[----:B------:R-:W-:Y:S01]  /*2f90*/  @!PT LDS RZ, [RZ] ;  /* 0x00000000fffff984 */ /* 0x000fe20000000800 */
[----:B------:R-:W-:Y:S01]  /*2fa0*/  @!PT LDS RZ, [RZ] ;  /* 0x00000000fffff984 */ /* 0x000fe20000000800 */
[----:B------:R1:W-:Y:S04]  /*2fb0*/  LDGSTS.E.BYPASS.LTC128B.128 [R207+0x4800], desc[UR20][R12.64] ;  /* 0x048000000ccf7fae */ /* 0x0003e8000b981a14 */
.L_x_704:
[----:B------:R-:W-:Y:S05]  /*2fc0*/  BSYNC.RECONVERGENT B0 ;  /* 0x0000000000007941 */ /* 0x000fea0003800200 */
.L_x_703:
[----:B------:R-:W-:Y:S04]  /*2fd0*/  BSSY.RECONVERGENT B0, `(.L_x_705) ;  /* 0x000000e000007945 */ /* 0x000fe80003800200 */
[----:B------:R-:W-:Y:S05]  /*2fe0*/  @P3 BRA `(.L_x_706) ;  /* 0x0000000000303947 */ /* 0x000fea0003800000 */
[----:B------:R-:W5:Y:S02]  /*2ff0*/  LDCU UR4, c[0x0][0x440] ;  /* 0x00008800ff0477ac */ /* 0x000f640008000800 */
[----:B-----5:R-:W-:-:S13]  /*3000*/  ISETP.GE.AND P0, PT, R199, UR4, PT ;  /* 0x00000004c7007c0c */ /* 0x020fda000bf06270 */
[----:B------:R1:W-:Y:S01]  /*3010*/  @P0 STS.128 [R207+0x5000], RZ ;  /* 0x005000ffcf000388 */ /* 0x0003e20000000c00 */
[----:B------:R-:W-:Y:S05]  /*3020*/  @P0 BRA `(.L_x_706) ;  /* 0x0000000000200947 */ /* 0x000fea0003800000 */
[----:B-1----:R-:W-:-:S04]  /*3030*/  LEA R8, P0, R138, R6, 0x5 ;  /* 0x000000068a087211 */ /* 0x002fc800078028ff */
[----:B------:R-:W-:Y:S02]  /*3040*/  LEA.HI.X R5, R138, R11, R139, 0x5, P0 ;  /* 0x0000000b8a057211 */ /* 0x000fe400000f2c8b */
[----:B--2---:R-:W-:-:S04]  /*3050*/  LEA R12, P0, R8, R204, 0x1 ;  /* 0x000000cc080c7211 */ /* 0x004fc800078008ff */
[----:B------:R-:W-:-:S05]  /*3060*/  LEA.HI.X R13, R8, R203, R5, 0x1, P0 ;  /* 0x000000cb080d7211 */ /* 0x000fca00000f0c05 */
[----:B------:R-:W-:Y:S01]  /*3070*/  @!PT LDS RZ, [RZ] ;  /* 0x00000000fffff984 */ /* 0x000fe20000000800 */
[----:B------:R-:W-:Y:S01]  /*3080*/  @!PT LDS RZ, [RZ] ;  /* 0x00000000fffff984 */ /* 0x000fe20000000800 */
[----:B------:R-:W-:Y:S01]  /*3090*/  @!PT LDS RZ, [RZ] ;  /* 0x00000000fffff984 */ /* 0x000fe20000000800 */
[----:B------:R1:W-:Y:S04]  /*30a0*/  LDGSTS.E.BYPASS.LTC128B.128 [R207+0x5000], desc[UR20][R12.64] ;  /* 0x050000000ccf7fae */ /* 0x0003e8000b981a14 */
.L_x_706:
[----:B------:R-:W-:Y:S05]  /*30b0*/  BSYNC.RECONVERGENT B0 ;  /* 0x0000000000007941 */ /* 0x000fea0003800200 */
.L_x_705:
[----:B------:R-:W-:Y:S04]  /*30c0*/  BSSY.RECONVERGENT B0, `(.L_x_707) ;  /* 0x0000010000007945 */ /* 0x000fe80003800200 */
[----:B------:R-:W-:Y:S05]  /*30d0*/  @P2 BRA `(.L_x_708) ;  /* 0x0000000000382947 */ /* 0x000fea0003800000 */
[----:B------:R-:W5:Y:S02]  /*30e0*/  LDCU UR4, c[0x0][0x440] ;  /* 0x00008800ff0477ac */ /* 0x000f640008000800 */
[----:B-----5:R-:W-:-:S13]  /*30f0*/  ISETP.GE.AND P0, PT, R199, UR4, PT ;  /* 0x00000004c7007c0c */ /* 0x020fda000bf06270 */
[----:B------:R1:W-:Y:S01]  /*3100*/  @P0 STS.128 [R207+0x5800], RZ ;  /* 0x005800ffcf000388 */ /* 0x0003e20000000c00 */
[----:B------:R-:W-:Y:S05]  /*3110*/  @P0 BRA `(.L_x_708) ;  /* 0x0000000000280947 */ /* 0x000fea0003800000 */
[----:B------:R-:W-:Y:S01]  /*3120*/  MOV R10, R6 ;  /* 0x00000006000a7202 */ /* 0x000fe20000000f00 */
[----:B------:R-:W-:-:S04]  /*3130*/  IMAD R5, R139, 0x30, RZ ;  /* 0x000000308b057824 */ /* 0x000fc800078e02ff */
[----:B------:R-:W-:-:S05]  /*3140*/  IMAD.WIDE.U32 R10, R138, 0x30, R10 ;  /* 0x000000308a0a7825 */ /* 0x000fca00078e000a */
[----:B------:R-:W-:Y:S02]  /*3150*/  IADD3 R5, PT, PT, R11, R5, RZ ;  /* 0x000000050b057210 */ /* 0x000fe40007ffe0ff */
[----:B------:R-:W-:-:S04]  /*3160*/  LEA R6, P0, R10, R204, 0x1 ;  /* 0x000000cc0a067211 */ /* 0x000fc800078008ff */
[----:B------:R-:W-:-:S05]  /*3170*/  LEA.HI.X R7, R10, R203, R5, 0x1, P0 ;  /* 0x000000cb0a077211 */ /* 0x000fca00000f0c05 */
[----:B------:R-:W-:Y:S01]  /*3180*/  @!PT LDS RZ, [RZ] ;  /* 0x00000000fffff984 */ /* 0x000fe20000000800 */
[----:B------:R-:W-:Y:S01]  /*3190*/  @!PT LDS RZ, [RZ] ;  /* 0x00000000fffff984 */ /* 0x000fe20000000800 */
[----:B------:R-:W-:Y:S01]  /*31a0*/  @!PT LDS RZ, [RZ] ;  /* 0x00000000fffff984 */ /* 0x000fe20000000800 */
[----:B------:R1:W-:Y:S04]  /*31b0*/  LDGSTS.E.BYPASS.LTC128B.128 [R207+0x5800], desc[UR20][R6.64] ;  /* 0x0580000006cf7fae */ /* 0x0003e8000b981a14 */
.L_x_708:
[----:B------:R-:W-:Y:S05]  /*31c0*/  BSYNC.RECONVERGENT B0 ;  /* 0x0000000000007941 */ /* 0x000fea0003800200 */
.L_x_707:
[----:B------:R-:W5:Y:S01]  /*31d0*/  S2R R121, SR_CTAID.X ;  /* 0x0000000000797919 */ /* 0x000f620000002500 */
[----:B------:R-:W2:Y:S01]  /*31e0*/  LDC.U8 R126, c[0x0][0x4f8] ;  /* 0x00013e00ff7e7b82 */ /* 0x000ea20000000000 */
[----:B-1----:R-:W-:Y:S01]  /*31f0*/  IMAD.U32 R7, RZ, RZ, UR18 ;  /* 0x00000012ff077e24 */ /* 0x002fe2000f8e00ff */
[----:B------:R-:W-:Y:S01]  /*3200*/  LOP3.LUT R2, R2, 0x1f0, RZ, 0xc0, !PT ;  /* 0x000001f002027812 */ /* 0x000fe200078ec0ff */
[----:B------:R-:W0:Y:S01]  /*3210*/  LDGDEPBAR ;  /* 0x00000000000079af */ /* 0x000e220000000000 */
[----:B------:R-:W-:Y:S01]  /*3220*/  SHF.R.U32.HI R8, RZ, 0x2, R205 ;  /* 0x00000002ff087819 */ /* 0x000fe200000116cd */
[----:B------:R-:W-:Y:S01]  /*3230*/  IMAD R6, R3, UR17, R206 ;  /* 0x0000001103067c24 */ /* 0x000fe2000f8e02ce */
[----:B------:R-:W-:Y:S01]  /*3240*/  IADD3 R7, PT, PT, R2, 0x1, R7 ;  /* 0x0000000102077810 */ /* 0x000fe20007ffe007 */
[----:B------:R-:W-:Y:S01]  /*3250*/  IMAD.SHL.U32 R2, R192, 0x40, RZ ;  /* 0x00000040c0027824 */ /* 0x000fe200078e00ff */
[----:B------:R-:W-:Y:S01]  /*3260*/  LOP3.LUT R8, R8, 0x7, RZ, 0xc0, !PT ;  /* 0x0000000708087812 */ /* 0x000fe200078ec0ff */
[----:B------:R-:W-:Y:S01]  /*3270*/  IMAD.SHL.U32 R6, R6, 0x20, RZ ;  /* 0x0000002006067824 */ /* 0x000fe200078e00ff */
[----:B------:R-:W-:Y:S01]  /*3280*/  LOP3.LUT R3, R205, 0x1f, RZ, 0xc0, !PT ;  /* 0x0000001fcd037812 */ /* 0x000fe200078ec0ff */
[----:B------:R-:W-:Y:S01]  /*3290*/  BSSY.RECONVERGENT B0, `(.L_x_709) ;  /* 0x000001c000007945 */ /* 0x000fe20003800200 */
[----:B------:R-:W-:-:S02]  /*32a0*/  SHF.L.U64.HI R5, R192, 0x6, R193 ;  /* 0x00000006c0057819 */ /* 0x000fc400000102c1 */
[----:B------:R-:W-:Y:S02]  /*32b0*/  IADD3 R7, PT, PT, R7, -UR19, R8 ;  /* 0x8000001307077c10 */ /* 0x000fe4000fffe008 */
[----:B------:R-:W-:Y:S01]  /*32c0*/  IADD3 R120, P2, P0, R6, R120, R3 ;  /* 0x0000007806787210 */ /* 0x000fe2000785e003 */
[-C--:B------:R-:W-:Y:S01]  /*32d0*/  IMAD R5, R5, R119.reuse, RZ ;  /* 0x0000007705057224 */ /* 0x080fe200078e02ff */
[----:B------:R-:W-:Y:S01]  /*32e0*/  SHF.R.U32.HI R8, RZ, 0x5, R205 ;  /* 0x00000005ff087819 */ /* 0x000fe200000116cd */
[----:B------:R-:W-:Y:S01]  /*32f0*/  IMAD.WIDE.U32 R2, R2, R119, RZ ;  /* 0x0000007702027225 */ /* 0x000fe200078e00ff */
[----:B------:R-:W-:Y:S02]  /*3300*/  SHF.R.S32.HI R6, RZ, 0x1f, R6 ;  /* 0x0000001fff067819 */ /* 0x000fe40000011406 */
[----:B------:R-:W-:Y:S01]  /*3310*/  IADD3 R127, PT, PT, R7, R127, R128 ;  /* 0x0000007f077f7210 */ /* 0x000fe20007ffe080 */
[----:B------:R-:W-:Y:S01]  /*3320*/  IMAD.IADD R5, R3, 0x1, R5 ;  /* 0x0000000103057824 */ /* 0x000fe200078e0205 */
[----:B------:R-:W-:Y:S01]  /*3330*/  IADD3.X R118, PT, PT, R6, R118, RZ, P2, P0 ;  /* 0x0000007606767210 */ /* 0x000fe200017e04ff */
[----:B------:R-:W-:-:S04]  /*3340*/  DEPBAR.LE SB0, 0x0 ;  /* 0x000080000000791a */ /* 0x000fc80000000000 */
[----:B-----5:R-:W-:Y:S01]  /*3350*/  IMAD R121, R121, 0x8, R8 ;  /* 0x0000000879797824 */ /* 0x020fe200078e0208 */
[----:B------:R-:W-:Y:S06]  /*3360*/  BAR.SYNC.DEFER_BLOCKING 0x0 ;  /* 0x0000000000007b1d */ /* 0x000fec0000010000 */
[----:B------:R-:W-:Y:S05]  /*3370*/  @P1 BRA `(.L_x_710) ;  /* 0x0000000000301947 */ /* 0x000fea0003800000 */
[----:B------:R-:W1:Y:S02]  /*3380*/  LDCU UR4, c[0x0][0x440] ;  /* 0x00008800ff0477ac */ /* 0x000e640008000800 */
[----:B-1----:R-:W-:-:S13]  /*3390*/  ISETP.GE.AND P0, PT, R199, UR4, PT ;  /* 0x00000004c7007c0c */ /* 0x002fda000bf06270 */
        /* <DEDUP_REMOVED lines=8> */
.L_x_711:
[----:B------:R1:W-:Y:S01]  /*3420*/  STS.128 [R207+0x6000], RZ ;  /* 0x006000ffcf007388 */ /* 0x0003e20000000c00 */
[----:B------:R-:W-:Y:S05]  /*3430*/  BRA `(.L_x_712) ;  /* 0x0000000000047947 */ /* 0x000fea0003800000 */
.L_x_710:
[----:B------:R1:W-:Y:S02]  /*3440*/  STS.128 [R207+0x6000], RZ ;  /* 0x006000ffcf007388 */ /* 0x0003e40000000c00 */
.L_x_712:
[----:B------:R-:W-:Y:S05]  /*3450*/  BSYNC.RECONVERGENT B0 ;  /* 0x0000000000007941 */ /* 0x000fea0003800200 */
.L_x_709:
[-C--:B------:R-:W-:Y:S01]  /*3460*/  ISETP.GE.AND P0, PT, R197, R0.reuse, PT ;  /* 0x00000000c500720c */ /* 0x080fe20003f06270 */
[----:B-1----:R-:W-:Y:S01]  /*3470*/  IMAD.SHL.U32 R6, R205, 0x20, RZ ;  /* 0x00000020cd067824 */ /* 0x002fe200078e00ff */
[-C--:B------:R-:W-:Y:S01]  /*3480*/  ISETP.GE.AND P2, PT, R196, R0.reuse, PT ;  /* 0x00000000c400720c */ /* 0x080fe20003f46270 */
[----:B------:R-:W-:Y:S01]  /*3490*/  BSSY.RECONVERGENT B0, `(.L_x_713) ;  /* 0x0000017000007945 */ /* 0x000fe20003800200 */
[----:B------:R-:W-:Y:S02]  /*34a0*/  ISETP.GE.AND P1, PT, R195, R0, PT ;  /* 0x00000000c300720c */ /* 0x000fe40003f26270 */
[----:B------:R-:W-:Y:S02]  /*34b0*/  LOP3.LUT R0, R4, 0x8, R205, 0x78, !PT ;  /* 0x0000000804007812 */ /* 0x000fe400078e78cd */
[----:B------:R-:W-:Y:S02]  /*34c0*/  LOP3.LUT R190, R190, 0x400, RZ, 0xc0, !PT ;  /* 0x00000400bebe7812 */ /* 0x000fe400078ec0ff */
[----:B------:R-:W-:-:S03]  /*34d0*/  LOP3.LUT R6, R117, 0x7c00, R6, 0xf8, !PT ;  /* 0x00007c0075067812 */ /* 0x000fc600078ef806 */
[----:B------:R1:W-:Y:S01]  /*34e0*/  @P0 STS.128 [R207+0x6800], RZ ;  /* 0x006800ffcf000388 */ /* 0x0003e20000000c00 */
[----:B------:R-:W-:Y:S02]  /*34f0*/  IMAD R190, R0, 0x2, R190 ;  /* 0x0000000200be7824 */ /* 0x000fe400078e02be */
[----:B------:R-:W-:Y:S01]  /*3500*/  IMAD.IADD R191, R116, 0x1, R6 ;  /* 0x0000000174bf7824 */ /* 0x000fe200078e0206 */
[----:B------:R-:W-:Y:S06]  /*3510*/  @P0 BRA `(.L_x_714) ;  /* 0x0000000000380947 */ /* 0x000fec0003800000 */
[----:B------:R-:W5:Y:S02]  /*3520*/  LDCU UR4, c[0x0][0x440] ;  /* 0x00008800ff0477ac */ /* 0x000f640008000800 */
[----:B-----5:R-:W-:-:S13]  /*3530*/  ISETP.GE.AND P0, PT, R199, UR4, PT ;  /* 0x00000004c7007c0c */ /* 0x020fda000bf06270 */
[----:B------:R1:W-:Y:S01]  /*3540*/  @P0 STS.128 [R207+0x6800], RZ ;  /* 0x006800ffcf000388 */ /* 0x0003e20000000c00 */
[----:B------:R-:W-:Y:S05]  /*3550*/  @P0 BRA `(.L_x_714) ;  /* 0x0000000000280947 */ /* 0x000fea0003800000 */
[----:B------:R-:W-:-:S04]  /*3560*/  IMAD.WIDE.U32 R6, R192, 0x10, RZ ;  /* 0x00000010c0067825 */ /* 0x000fc800078e00ff */
[----:B------:R-:W-:Y:S01]  /*3570*/  IMAD.SHL.U32 R0, R193, 0x10, RZ ;  /* 0x00000010c1007824 */ /* 0x000fe200078e00ff */
[----:B------:R-:W-:-:S04]  /*3580*/  IADD3 R6, P0, PT, R2, R6, RZ ;  /* 0x0000000602067210 */ /* 0x000fc80007f1e0ff */
[----:B------:R-:W-:Y:S02]  /*3590*/  IADD3.X R0, PT, PT, R5, R7, R0, P0, !PT ;  /* 0x0000000705007210 */ /* 0x000fe400007fe400 */
[----:B------:R-:W-:-:S04]  /*35a0*/  LEA R8, P0, R6, R202, 0x1 ;  /* 0x000000ca06087211 */ /* 0x000fc800078008ff */
[----:B------:R-:W-:-:S05]  /*35b0*/  LEA.HI.X R9, R6, R201, R0, 0x1, P0 ;  /* 0x000000c906097211 */ /* 0x000fca00000f0c00 */
[----:B------:R-:W-:Y:S01]  /*35c0*/  @!PT LDS RZ, [RZ] ;  /* 0x00000000fffff984 */ /* 0x000fe20000000800 */
[----:B------:R-:W-:Y:S01]  /*35d0*/  @!PT LDS RZ, [RZ] ;  /* 0x00000000fffff984 */ /* 0x000fe20000000800 */
[----:B------:R-:W-:Y:S01]  /*35e0*/  @!PT LDS RZ, [RZ] ;  /* 0x00000000fffff984 */ /* 0x000fe20000000800 */
[----:B------:R1:W-:Y:S04]  /*35f0*/  LDGSTS.E.BYPASS.LTC128B.128 [R207+0x6800], desc[UR20][R8.64] ;  /* 0x0680000008cf7fae */ /* 0x0003e8000b981a14 */
.L_x_714:
[----:B------:R-:W-:Y:S05]  /*3600*/  BSYNC.RECONVERGENT B0 ;  /* 0x0000000000007941 */ /* 0x000fea0003800200 */
.L_x_713:
        /* <DEDUP_REMOVED lines=8> */
[----:B------:R-:W-:-:S04]  /*3690*/  LEA R6, P0, R192, R2, 0x5 ;  /* 0x00000002c0067211 */ /* 0x000fc800078028ff */
[----:B------:R-:W-:Y:S02]  /*36a0*/  LEA.HI.X R0, R192, R5, R193, 0x5, P0 ;  /* 0x00000005c0007211 */ /* 0x000fe400000f2cc1 */
[----:B-1----:R-:W-:-:S04]  /*36b0*/  LEA R8, P0, R6, R202, 0x1 ;  /* 0x000000ca06087211 */ /* 0x002fc800078008ff */
[----:B------:R-:W-:-:S05]  /*36c0*/  LEA.HI.X R9, R6, R201, R0, 0x1, P0 ;  /* 0x000000c906097211 */ /* 0x000fca00000f0c00 */
[----:B------:R-:W-:Y:S01]  /*36d0*/  @!PT LDS RZ, [RZ] ;  /* 0x00000000fffff984 */ /* 0x000fe20000000800 */
[----:B------:R-:W-:Y:S01]  /*36e0*/  @!PT LDS RZ, [RZ] ;  /* 0x00000000fffff984 */ /* 0x000fe20000000800 */
[----:B------:R-:W-:Y:S01]  /*36f0*/  @!PT LDS RZ, [RZ] ;  /* 0x00000000fffff984 */ /* 0x000fe20000000800 */
[----:B------:R1:W-:Y:S04]  /*3700*/  LDGSTS.E.BYPASS.LTC128B.128 [R207+0x7000], desc[UR20][R8.64] ;  /* 0x0700000008cf7fae */ /* 0x0003e8000b981a14 */
.L_x_716:
[----:B------:R-:W-:Y:S05]  /*3710*/  BSYNC.RECONVERGENT B0 ;  /* 0x0000000000007941 */ /* 0x000fea0003800200 */
.L_x_715:
[----:B------:R1:W-:Y:S01]  /*3720*/  @P1 STS.128 [R207+0x7800], RZ ;  /* 0x007800ffcf001388 */ /* 0x0003e20000000c00 */
        /* <DEDUP_REMOVED lines=16> */
.L_x_718:
[----:B------:R-:W-:Y:S05]  /*3830*/  BSYNC.RECONVERGENT B0 ;  /* 0x0000000000007941 */ /* 0x000fea0003800200 */
.L_x_717:
[----:B------:R-:W-:Y:S01]  /*3840*/  LDSM.16.M88.4 R68, [R191] ;  /* 0x00000000bf44783b */ /* 0x000fe20000000200 */
[----:B------:R-:W-:Y:S01]  /*3850*/  R2P PR, R205, 0x6 ;  /* 0x00000006cd007804 */ /* 0x000fe20000000000 */
[----:B------:R-:W-:Y:S01]  /*3860*/  IMAD.MOV.U32 R0, RZ, RZ, 0x20 ;  /* 0x00000020ff007424 */ /* 0x000fe200078e00ff */
[----:B------:R-:W-:Y:S01]  /*3870*/  ISETP.NE.AND P6, PT, R137, 0x1, PT ;  /* 0x000000018900780c */ /* 0x000fe20003fc5270 */
[----:B------:R-:W5:Y:S01]  /*3880*/  LDSM.16.M88.4 R88, [R190+UR5+0x4000] ;  /* 0x00400005be58783b */ /* 0x000f620008000200 */
[----:B-1----:R-:W-:Y:S01]  /*3890*/  VIADD R3, R190, UR5 ;  /* 0x00000005be037c36 */ /* 0x002fe20008000000 */
[----:B--2---:R-:W-:Y:S01]  /*38a0*/  SHF.L.U32 R208, R126, 0x10, RZ ;  /* 0x000000107ed07819 */ /* 0x004fe200000006ff */
[----:B------:R-:W-:Y:S01]  /*38b0*/  IMAD.MOV.U32 R2, RZ, RZ, 0x40 ;  /* 0x00000040ff027424 */ /* 0x000fe200078e00ff */
[----:B------:R-:W1:Y:S01]  /*38c0*/  LDSM.16.M88.4 R4, [R191+0x2000] ;  /* 0x00200000bf04783b */ /* 0x000e620000000200 */
[----:B------:R-:W-:Y:S01]  /*38d0*/  SEL R0, R0, 0xffffffe0, !P1 ;  /* 0xffffffe000007807 */ /* 0x000fe20004800000 */
[----:B------:R-:W-:Y:S01]  /*38e0*/  IMAD.SHL.U32 R132, R205, 0x2, RZ ;  /* 0x00000002cd847824 */ /* 0x000fe200078e00ff */
[----:B------:R-:W-:Y:S01]  /*38f0*/  VIMNMX R216, PT, PT, R127, R128, PT ;  /* 0x000000807fd87248 */ /* 0x000fe20003fe0100 */
[----:B------:R-:W2:Y:S01]  /*3900*/  LDSM.16.M88.4 R84, [R190+UR5+0x4800] ;  /* 0x00480005be54783b */ /* 0x000ea20008000200 */
[----:B------:R-:W-:Y:S01]  /*3910*/  SEL R2, R2, 0xffffffc0, !P2 ;  /* 0xffffffc002027807 */ /* 0x000fe20005000000 */
[--C-:B------:R-:W-:Y:S01]  /*3920*/  IMAD.IADD R185, R3, 0x1, R0.reuse ;  /* 0x0000000103b97824 */ /* 0x100fe200078e0200 */
[----:B------:R-:W-:Y:S01]  /*3930*/  LOP3.LUT R132, R132, 0x6, RZ, 0xc0, !PT ;  /* 0x0000000684847812 */ /* 0x000fe200078ec0ff */
[----:B------:R-:W4:Y:S01]  /*3940*/  LDSM.16.M88.4 R76, [R190+UR5+0x5000] ;  /* 0x00500005be4c783b */ /* 0x000f220008000200 */
[----:B------:R-:W-:Y:S01]  /*3950*/  IMAD.IADD R189, R191, 0x1, R0 ;  /* 0x00000001bfbd7824 */ /* 0x000fe200078e0200 */
[----:B------:R-:W-:Y:S01]  /*3960*/  IADD3 R184, PT, PT, R3, R2, RZ ;  /* 0x0000000203b87210 */ /* 0x000fe20007ffe0ff */
[----:B------:R-:W-:Y:S01]  /*3970*/  IMAD.IADD R188, R191, 0x1, R2 ;  /* 0x00000001bfbc7824 */ /* 0x000fe200078e0202 */
[----:B------:R-:W3:Y:S01]  /*3980*/  LDSM.16.M88.4 R92, [R190+UR5+0x5800] ;  /* 0x00580005be5c783b */ /* 0x000ee20008000200 */
[----:B------:R-:W-:Y:S01]  /*3990*/  VIADDMNMX R215, R127, 0x8, R128, PT ;  /* 0x000000087fd77846 */ /* 0x000fe20003800180 */
[----:B------:R-:W-:Y:S01]  /*39a0*/  IMAD R3, R119, 0x40, R132 ;  /* 0x0000004077037824 */ /* 0x000fe200078e0284 */
[C---:B------:R-:W-:Y:S01]  /*39b0*/  VIADDMNMX R214, R127.reuse, 0x40, R128, PT ;  /* 0x000000407fd67846 */ /* 0x040fe20003800180 */
[----:B------:R-:W-:Y:S01]  /*39c0*/  LDSM.16.M88.4 R56, [R185+0x4000] ;  /* 0x00400000b938783b */ /* 0x000fe20000000200 */
[C---:B------:R-:W-:Y:S01]  /*39d0*/  IMAD.IADD R187, R0.reuse, 0x1, R188 ;  /* 0x0000000100bb7824 */ /* 0x040fe200078e02bc */
[----:B------:R-:W-:Y:S01]  /*39e0*/  VIADDMNMX R209, R127, 0x48, R128, PT ;  /* 0x000000487fd17846 */ /* 0x000fe20003800180 */
[----:B------:R-:W-:Y:S01]  /*39f0*/  IMAD.IADD R183, R0, 0x1, R184 ;  /* 0x0000000100b77824 */ /* 0x000fe200078e02b8 */
[----:B------:R-:W3:Y:S01]  /*3a00*/  LDSM.16.M88.4 R60, [R189+0x2000] ;  /* 0x00200000bd3c783b */ /* 0x000ee20000000200 */
[----:B------:R-:W-:-:S03]  /*3a10*/  LOP3.LUT R208, R126, 0xff0000, R208, 0xf8, !PT ;  /* 0x00ff00007ed07812 */ /* 0x000fc600078ef8d0 */
[----:B------:R-:W3:Y:S04]  /*3a20*/  LDSM.16.M88.4 R52, [R185+0x4800] ;  /* 0x00480000b934783b */ /* 0x000ee80000000200 */
[----:B------:R-:W3:Y:S04]  /*3a30*/  LDSM.16.M88.4 R48, [R185+0x5000] ;  /* 0x00500000b930783b */ /* 0x000ee80000000200 */
[----:B------:R-:W3:Y:S04]  /*3a40*/  LDSM.16.M88.4 R64, [R185+0x5800] ;  /* 0x00580000b940783b */ /* 0x000ee80000000200 */
[----:B------:R-:W3:Y:S01]  /*3a50*/  LDSM.16.M88.4 R44, [R189] ;  /* 0x00000000bd2c783b */ /* 0x000ee20000000200 */
[-C--:B-----5:R-:W-:Y:S03]  /*3a60*/  HMMA.16816.F32.BF16 R40, R68, R88.reuse, RZ ;  /* 0x000000584428723c */ /* 0x0a0fe600000418ff */
[----:B------:R-:W-:Y:S04]  /*3a70*/  LDSM.16.M88.4 R108, [R188+0x2000] ;  /* 0x00200000bc6c783b */ /* 0x000fe80000000200 */
[----:B------:R-:W5:Y:S01]  /*3a80*/  LDSM.16.M88.4 R104, [R184+0x4000] ;  /* 0x00400000b868783b */ /* 0x000f620000000200 */
[C---:B-1----:R-:W-:Y:S03]  /*3a90*/  HMMA.16816.F32.BF16 R36, R4.reuse, R88, RZ ;  /* 0x000000580424723c */ /* 0x042fe600000418ff */
[----:B------:R-:W1:Y:S04]  /*3aa0*/  LDSM.16.M88.4 R100, [R184+0x4800] ;  /* 0x00480000b864783b */ /* 0x000e680000000200 */
[----:B------:R-:W1:Y:S01]  /*3ab0*/  LDSM.16.M88.4 R96, [R184+0x5000] ;  /* 0x00500000b860783b */ /* 0x000e620000000200 */
[C---:B------:R-:W-:Y:S03]  /*3ac0*/  HMMA.16816.F32.BF16 R32, R4.reuse, R90, RZ ;  /* 0x0000005a0420723c */ /* 0x040fe600000418ff */
[----:B------:R-:W-:Y:S04]  /*3ad0*/  LDSM.16.M88.4 R112, [R188] ;  /* 0x00000000bc70783b */ /* 0x000fe80000000200 */
[----:B------:R-:W0:Y:S01]  /*3ae0*/  LDGDEPBAR ;  /* 0x00000000000079af */ /* 0x000e220000000000 */
[C---:B--2---:R-:W-:Y:S08]  /*3af0*/  HMMA.16816.F32.BF16 R24, R4.reuse, R84, RZ ;  /* 0x000000540418723c */ /* 0x044ff000000418ff */
[C---:B----4-:R-:W-:Y:S08]  /*3b00*/  HMMA.16816.F32.BF16 R16, R4.reuse, R76, RZ ;  /* 0x0000004c0410723c */ /* 0x050ff000000418ff */
[C---:B------:R-:W-:Y:S08]  /*3b10*/  HMMA.16816.F32.BF16 R20, R4.reuse, R86, RZ ;  /* 0x000000560414723c */ /* 0x040ff000000418ff */
[----:B------:R-:W-:Y:S08]  /*3b20*/  HMMA.16816.F32.BF16 R12, R4, R78, RZ ;  /* 0x0000004e040c723c */ /* 0x000ff000000418ff */
[C---:B------:R-:W-:Y:S08]  /*3b30*/  HMMA.16816.F32.BF16 R28, R68.reuse, R84, RZ ;  /* 0x00000054441c723c */ /* 0x040ff000000418ff */
[C---:B------:R-:W-:Y:S08]  /*3b40*/  HMMA.16816.F32.BF16 R80, R68.reuse, R76, RZ ;  /* 0x0000004c4450723c */ /* 0x040ff000000418ff */
[----:B------:R-:W-:Y:S08]  /*3b50*/  HMMA.16816.F32.BF16 R88, R68, R90, RZ ;  /* 0x0000005a4458723c */ /* 0x000ff000000418ff */
[----:B---3--:R-:W-:Y:S08]  /*3b60*/  HMMA.16816.F32.BF16 R8, R4, R92, RZ ;  /* 0x0000005c0408723c */ /* 0x008ff000000418ff */
[C---:B------:R-:W-:Y:S08]  /*3b70*/  HMMA.16816.F32.BF16 R84, R68.reuse, R86, RZ ;  /* 0x000000564454723c */ /* 0x040ff000000418ff */
[C---:B------:R-:W-:Y:S08]  /*3b80*/  HMMA.16816.F32.BF16 R76, R68.reuse, R78, RZ ;  /* 0x0000004e444c723c */ /* 0x040ff000000418ff */
[----:B------:R-:W-:Y:S08]  /*3b90*/  HMMA.16816.F32.BF16 R72, R68, R92, RZ ;  /* 0x0000005c4448723c */ /* 0x000ff000000418ff */
[-C--:B------:R-:W-:Y:S08]  /*3ba0*/  HMMA.16816.F32.BF16 R4, R4, R94.reuse, RZ ;  /* 0x0000005e0404723c */ /* 0x080ff000000418ff */
[----:B------:R-:W-:Y:S01]  /*3bb0*/  HMMA.16816.F32.BF16 R68, R68, R94, RZ ;  /* 0x0000005e4444723c */ /* 0x000fe200000418ff */
[----:B------:R-:W2:Y:S07]  /*3bc0*/  LDSM.16.M88.4 R92, [R184+0x5800] ;  /* 0x00580000b85c783b */ /* 0x000eae0000000200 */
        /* <DEDUP_REMOVED lines=9> */
[C---:B------:R-:W-:Y:S08]  /*3c60*/  HMMA.16816.F32.BF16 R40, R44.reuse, R56, R40 ;  /* 0x000000382c28723c */ /* 0x040ff00000041828 */
[C---:B------:R-:W-:Y:S08]  /*3c70*/  HMMA.16816.F32.BF16 R28, R44.reuse, R52, R28 ;  /* 0x000000342c1c723c */ /* 0x040ff0000004181c */
[C---:B------:R-:W-:Y:S08]  /*3c80*/  HMMA.16816.F32.BF16 R80, R44.reuse, R48, R80 ;  /* 0x000000302c50723c */ /* 0x040ff00000041850 */
[C---:B------:R-:W-:Y:S08]  /*3c90*/  HMMA.16816.F32.BF16 R72, R44.reuse, R64, R72 ;  /* 0x000000402c48723c */ /* 0x040ff00000041848 */
[C---:B------:R-:W-:Y:S01]  /*3ca0*/  HMMA.16816.F32.BF16 R88, R44.reuse, R58, R88 ;  /* 0x0000003a2c58723c */ /* 0x040fe20000041858 */
[----:B------:R-:W3:Y:S07]  /*3cb0*/  LDSM.16.M88.4 R56, [R183+0x4000] ;  /* 0x00400000b738783b */ /* 0x000eee0000000200 */
[C---:B------:R-:W-:Y:S01]  /*3cc0*/  HMMA.16816.F32.BF16 R84, R44.reuse, R54, R84 ;  /* 0x000000362c54723c */ /* 0x040fe20000041854 */
[----:B------:R-:W4:Y:S07]  /*3cd0*/  LDSM.16.M88.4 R52, [R183+0x4800] ;  /* 0x00480000b734783b */ /* 0x000f2e0000000200 */
[C---:B------:R-:W-:Y:S01]  /*3ce0*/  HMMA.16816.F32.BF16 R76, R44.reuse, R50, R76 ;  /* 0x000000322c4c723c */ /* 0x040fe2000004184c */
[----:B------:R-:W4:Y:S07]  /*3cf0*/  LDSM.16.M88.4 R48, [R183+0x5000] ;  /* 0x00500000b730783b */ /* 0x000f2e0000000200 */
[----:B------:R-:W-:Y:S01]  /*3d00*/  HMMA.16816.F32.BF16 R68, R44, R66, R68 ;  /* 0x000000422c44723c */ /* 0x000fe20000041844 */
[----:B------:R-:W4:Y:S04]  /*3d10*/  LDSM.16.M88.4 R44, [R183+0x5800] ;  /* 0x00580000b72c783b */ /* 0x000f280000000200 */
[----:B------:R-:W4:Y:S01]  /*3d20*/  LDSM.16.M88.4 R64, [R187] ;  /* 0x00000000bb40783b */ /* 0x000f220000000200 */
[----:B------:R-:W-:-:S04]  /*3d30*/  DEPBAR.LE SB0, 0x0 ;  /* 0x000080000000791a */ /* 0x000fc80000000000 */
[C---:B-----5:R-:W-:Y:S08]  /*3d40*/  HMMA.16816.F32.BF16 R36, R108.reuse, R104, R36 ;  /* 0x000000686c24723c */ /* 0x060ff00000041824 */
[C---:B-1----:R-:W-:Y:S08]  /*3d50*/  HMMA.16816.F32.BF16 R24, R108.reuse, R100, R24 ;  /* 0x000000646c18723c */ /* 0x042ff00000041818 */
[C---:B------:R-:W-:Y:S08]  /*3d60*/  HMMA.16816.F32.BF16 R16, R108.reuse, R96, R16 ;  /* 0x000000606c10723c */ /* 0x040ff00000041810 */
[C---:B--2---:R-:W-:Y:S08]  /*3d70*/  HMMA.16816.F32.BF16 R8, R108.reuse, R92, R8 ;  /* 0x0000005c6c08723c */ /* 0x044ff00000041808 */
        /* <DEDUP_REMOVED lines=12> */
[C---:B---3--:R-:W-:Y:S08]  /*3e40*/  HMMA.16816.F32.BF16 R36, R60.reuse, R56, R36 ;  /* 0x000000383c24723c */ /* 0x048ff00000041824 */
[C---:B------:R-:W-:Y:S08]  /*3e50*/  HMMA.16816.F32.BF16 R32, R60.reuse, R58, R32 ;  /* 0x0000003a3c20723c */ /* 0x040ff00000041820 */
[C---:B----4-:R-:W-:Y:S08]  /*3e60*/  HMMA.16816.F32.BF16 R24, R60.reuse, R52, R24 ;  /* 0x000000343c18723c */ /* 0x050ff00000041818 */
        /* <DEDUP_REMOVED lines=14> */
[----:B------:R-:W-:-:S13]  /*3f50*/  @!P6 BRA `(.L_x_719) ;  /* 0x0000000000bce947 */ /* 0x000fda0003800000 */
[----:B------:R-:W1:Y:S01]  /*3f60*/  LDCU UR4, c[0x0][0x440] ;  /* 0x00008800ff0477ac */ /* 0x000e620008000800 */
[----:B------:R-:W-:Y:S01]  /*3f70*/  VIADD R44, R137, 0xfffffffe ;  /* 0xfffffffe892c7836 */ /* 0x000fe20000000000 */
[----:B------:R-:W-:Y:S03]  /*3f80*/  BSSY.RECONVERGENT B0, `(.L_x_720) ;  /* 0x000002b000007945 */ /* 0x000fe60003800200 */
[-C--:B------:R-:W-:Y:S02]  /*3f90*/  IMAD R48, R122, R44.reuse, RZ ;  /* 0x0000002c7a307224 */ /* 0x080fe400078e02ff */
[----:B------:R-:W-:-:S04]  /*3fa0*/  IMAD.WIDE.U32 R44, R123, R44, RZ ;  /* 0x0000002c7b2c7225 */ /* 0x000fc800078e00ff */
[----:B------:R-:W-:Y:S01]  /*3fb0*/  IMAD.IADD R49, R45, 0x1, R48 ;  /* 0x000000012d317824 */ /* 0x000fe200078e0230 */
[C---:B-1----:R-:W-:Y:S02]  /*3fc0*/  ISETP.GE.AND P0, PT, R199.reuse, UR4, PT ;  /* 0x00000004c7007c0c */ /* 0x042fe4000bf06270 */
[----:B------:R-:W-:-:S11]  /*3fd0*/  ISETP.GE.AND P1, PT, R199, UR4, PT ;  /* 0x00000004c7007c0c */ /* 0x000fd6000bf26270 */
[-C--:B------:R-:W-:Y:S02]  /*3fe0*/  @!P0 IADD3 R125, P3, PT, R125, R44.reuse, RZ ;  /* 0x0000002c7d7d8210 */ /* 0x080fe40007f7e0ff */
[----:B------:R-:W-:Y:S02]  /*3ff0*/  @!P0 LEA R46, P2, R138, R44, 0x5 ;  /* 0x0000002c8a2e8211 */ /* 0x000fe400078428ff */
[-C--:B------:R-:W-:Y:S01]  /*4000*/  @!P1 LEA R50, P4, R44, R204.reuse, 0x1 ;  /* 0x000000cc2c329211 */ /* 0x080fe200078808ff */
[----:B------:R-:W-:Y:S01]  /*4010*/  @!P0 IMAD.X R124, R124, 0x1, R49, P3 ;  /* 0x000000017c7c8824 */ /* 0x000fe200018e0631 */
[-C--:B------:R-:W-:Y:S02]  /*4020*/  @!P0 LEA R54, P3, R125, R204.reuse, 0x1 ;  /* 0x000000cc7d368211 */ /* 0x080fe400078608ff */
[----:B------:R-:W-:Y:S02]  /*4030*/  @!P0 LEA.HI.X R47, R138, R49, R139, 0x5, P2 ;  /* 0x000000318a2f8211 */ /* 0x000fe400010f2c8b */
[----:B------:R-:W-:-:S02]  /*4040*/  @!P0 LEA R52, P2, R46, R204, 0x1 ;  /* 0x000000cc2e348211 */ /* 0x000fc400078408ff */
[-C--:B------:R-:W-:Y:S02]  /*4050*/  @!P1 LEA.HI.X R51, R44, R203.reuse, R49, 0x1, P4 ;  /* 0x000000cb2c339211 */ /* 0x080fe400020f0c31 */
[-C--:B------:R-:W-:Y:S02]  /*4060*/  @!P0 LEA.HI.X R55, R125, R203.reuse, R124, 0x1, P3 ;  /* 0x000000cb7d378211 */ /* 0x080fe400018f0c7c */
[----:B------:R-:W-:Y:S01]  /*4070*/  @!P0 LEA.HI.X R53, R46, R203, R47, 0x1, P2 ;  /* 0x000000cb2e358211 */ /* 0x000fe200010f0c2f */
[----:B------:R-:W-:Y:S01]  /*4080*/  @!PT LDS RZ, [RZ] ;  /* 0x00000000fffff984 */ /* 0x000fe20000000800 */
[----:B------:R-:W-:Y:S01]  /*4090*/  @!PT LDS RZ, [RZ] ;  /* 0x00000000fffff984 */ /* 0x000fe20000000800 */
[----:B------:R-:W-:Y:S01]  /*40a0*/  @!PT LDS RZ, [RZ] ;  /* 0x00000000fffff984 */ /* 0x000fe20000000800 */
[----:B------:R1:W-:Y:S04]  /*40b0*/  @!P1 LDGSTS.E.BYPASS.LTC128B.128 [R207+0x4000], desc[UR20][R50.64] ;  /* 0x0400000032cf9fae */ /* 0x0003e8000b981a14 */
[----:B------:R1:W-:Y:S04]  /*40c0*/  @P1 STS.128 [R207+0x4000], RZ ;  /* 0x004000ffcf001388 */ /* 0x0003e80000000c00 */
        /* <DEDUP_REMOVED lines=22> */
.L_x_721:
[----:B------:R-:W-:Y:S05]  /*4230*/  BSYNC.RECONVERGENT B0 ;  /* 0x0000000000007941 */ /* 0x000fea0003800200 */
.L_x_720:
[----:B------:R-:W0:Y:S02]  /*4240*/  LDGDEPBAR ;  /* 0x00000000000079af */ /* 0x000e240000000000 */
.L_x_719:
[C---:B------:R-:W-:Y:S01]  /*4250*/  VIADD R45, R3.reuse, 0x8 ;  /* 0x00000008032d7836 */ /* 0x040fe20000000000 */
[----:B------:R-:W-:Y:S01]  /*4260*/  UIADD3 UR4, UPT, UPT, UR23, -0x4498517b, URZ ;  /* 0xbb67ae8517047890 */ /* 0x000fe2000fffe0ff */
[----:B------:R-:W-:Y:S01]  /*4270*/  VIADD R44, R3, 0x9 ;  /* 0x00000009032c7836 */ /* 0x000fe20000000000 */
[----:B------:R-:W-:Y:S01]  /*4280*/  UIADD3 UR14, UPT, UPT, UR22, -0x61c88647, URZ ;  /* 0x9e3779b9160e7890 */ /* 0x000fe2000fffe0ff */
[----:B------:R-:W-:Y:S01]  /*4290*/  VIADD R236, R121, 0x4 ;  /* 0x0000000479ec7836 */ /* 0x000fe20000000000 */
[----:B------:R-:W-:Y:S01]  /*42a0*/  ISETP.GE.AND P3, PT, R45, R216, PT ;  /* 0x000000d82d00720c */ /* 0x000fe20003f66270 */
[----:B------:R-:W-:Y:S01]  /*42b0*/  IMAD.WIDE.U32 R238, R121, -0x326172a9, RZ ;  /* 0xcd9e8d5779ee7825 */ /* 0x000fe200078e00ff */
[C---:B------:R-:W-:Y:S01]  /*42c0*/  ISETP.GE.AND P2, PT, R45.reuse, R215, PT ;  /* 0x000000d72d00720c */ /* 0x040fe20003f46270 */
[----:B------:R-:W-:Y:S01]  /*42d0*/  UIADD3 UR11, UPT, UPT, UR22, 0x3c6ef372, URZ ;  /* 0x3c6ef372160b7890 */ /* 0x000fe2000fffe0ff */
[C---:B------:R-:W-:Y:S01]  /*42e0*/  ISETP.GE.AND P1, PT, R45.reuse, R214, PT ;  /* 0x000000d62d00720c */ /* 0x040fe20003f26270 */
[----:B------:R-:W-:Y:S01]  /*42f0*/  IMAD.WIDE.U32 R236, R236, -0x326172a9, RZ ;  /* 0xcd9e8d57ecec7825 */ /* 0x000fe200078e00ff */
[----:B------:R-:W-:Y:S01]  /*4300*/  ISETP.GE.AND P0, PT, R45, R209, PT ;  /* 0x000000d12d00720c */ /* 0x000fe20003f06270 */
[----:B------:R-:W-:Y:S01]  /*4310*/  UIADD3 UR15, UPT, UPT, UR23, 0x76cf5d0a, URZ ;  /* 0x76cf5d0a170f7890 */ /* 0x000fe2000fffe0ff */
[C---:B------:R-:W-:Y:S01]  /*4320*/  ISETP.GE.AND P4, PT, R44.reuse, R215, PT ;  /* 0x000000d72c00720c */ /* 0x040fe20003f86270 */
[----:B------:R-:W-:Y:S01]  /*4330*/  VIADD R45, R3, 0x10 ;  /* 0x00000010032d7836 */ /* 0x000fe20000000000 */
[----:B------:R-:W-:Y:S01]  /*4340*/  ISETP.GE.AND P5, PT, R44, R216, PT ;  /* 0x000000d82c00720c */ /* 0x000fe20003fa6270 */
[----:B------:R-:W-:Y:S01]  /*4350*/  IMAD.WIDE.U32 R224, R120, -0x2daee0ad, RZ ;  /* 0xd2511f5378e07825 */ /* 0x000fe200078e00ff */
[----:B------:R-:W-:Y:S01]  /*4360*/  FSEL R88, R88, -INF , !P3 ;  /* 0xff80000058587808 */ /* 0x000fe20005800000 */
[----:B------:R-:W3:Y:S01]  /*4370*/  LDCU UR19, c[0x0][0x45c] ;  /* 0x00008b80ff1377ac */ /* 0x000ee20008000800 */
[----:B--2---:R-:W-:Y:S01]  /*4380*/  FSEL R47, R90, -INF , !P2 ;  /* 0xff8000005a2f7808 */ /* 0x004fe20005000000 */
[----:B------:R-:W-:Y:S01]  /*4390*/  IMAD.IADD R186, R117, 0x1, R116 ;  /* 0x0000000175ba7824 */ /* 0x000fe200078e0274 */
[C---:B------:R-:W-:Y:S01]  /*43a0*/  ISETP.GE.AND P3, PT, R44.reuse, R214, PT ;  /* 0x000000d62c00720c */ /* 0x040fe20003f66270 */
[----:B------:R-:W-:Y:S01]  /*43b0*/  UIADD3 UR8, UPT, UPT, UR22, 0x78dde6e4, URZ ;  /* 0x78dde6e416087890 */ /* 0x000fe2000fffe0ff */
[----:B------:R-:W-:Y:S01]  /*43c0*/  ISETP.GE.AND P2, PT, R44, R209, PT ;  /* 0x000000d12c00720c */ /* 0x000fe20003f46270 */
[----:B------:R-:W-:Y:S01]  /*43d0*/  UIADD3 UR9, UPT, UPT, UR22, -0x255992d5, URZ ;  /* 0xdaa66d2b16097890 */ /* 0x000fe2000fffe0ff */
[----:B------:R-:W-:Y:S01]  /*43e0*/  FSEL R44, R32, -INF , !P1 ;  /* 0xff800000202c7808 */ /* 0x000fe20004800000 */
[----:B------:R-:W-:Y:S01]  /*43f0*/  VIADD R32, R3, 0x11 ;  /* 0x0000001103207836 */ /* 0x000fe20000000000 */
[----:B------:R-:W-:Y:S01]  /*4400*/  FSEL R46, R91, -INF , !P4 ;  /* 0xff8000005b2e7808 */ /* 0x000fe20006000000 */
[----:B------:R-:W-:Y:S01]  /*4410*/  UIADD3 UR25, UPT, UPT, UR23, -0x56f99767, URZ ;  /* 0xa906689917197890 */ /* 0x000fe2000fffe0ff */
[----:B------:R-:W-:Y:S01]  /*4420*/  FSEL R48, R89, -INF , !P5 ;  /* 0xff80000059307808 */ /* 0x000fe20006800000 */
[----:B------:R-:W-:Y:S01]  /*4430*/  UIADD3 UR26, UPT, UPT, UR23, -0x126145ec, URZ ;  /* 0xed9eba14171a7890 */ /* 0x000fe2000fffe0ff */
[C---:B------:R-:W-:Y:S01]  /*4440*/  ISETP.GE.AND P4, PT, R45.reuse, R215, PT ;  /* 0x000000d72d00720c */ /* 0x040fe20003f86270 */
[----:B------:R-:W-:Y:S01]  /*4450*/  UIADD3 UR6, UPT, UPT, UR22, -0x4ab325aa, URZ ;  /* 0xb54cda5616067890 */ /* 0x000fe2000fffe0ff */
[----:B-1----:R-:W-:Y:S01]  /*4460*/  FSEL R50, R34, -INF , !P0 ;  /* 0xff80000022327808 */ /* 0x002fe20004000000 */
[----:B------:R-:W-:Y:S01]  /*4470*/  UIADD3 UR7, UPT, UPT, UR22, 0x1715609d, URZ ;  /* 0x1715609d16077890 */ /* 0x000fe2000fffe0ff */
[C---:B------:R-:W-:Y:S01]  /*4480*/  ISETP.GE.AND P5, PT, R45.reuse, R216, PT ;  /* 0x000000d82d00720c */ /* 0x040fe20003fa6270 */
[----:B------:R-:W-:Y:S01]  /*4490*/  UIADD3 UR24, UPT, UPT, UR23, 0x646e171e, URZ ;  /* 0x646e171e17187890 */ /* 0x000fe2000fffe0ff */
[----:B------:R-:W-:Y:S01]  /*44a0*/  ISETP.GE.AND P0, PT, R45, R209, PT ;  /* 0x000000d12d00720c */ /* 0x000fe20003f06270 */
[----:B------:R-:W-:Y:S01]  /*44b0*/  IMAD.MOV.U32 R217, RZ, RZ, -0x1 ;  /* 0xffffffffffd97424 */ /* 0x000fe200078e00ff */
[----:B------:R-:W-:Y:S01]  /*44c0*/  FSEL R51, R33, -INF , !P3 ;  /* 0xff80000021337808 */ /* 0x000fe20005800000 */
[----:B------:R-:W-:Y:S01]  /*44d0*/  VIADD R33, R3, 0x18 ;  /* 0x0000001803217836 */ /* 0x000fe20000000000 */
[----:B------:R-:W-:-:S02]  /*44e0*/  FSEL R49, R35, -INF , !P2 ;  /* 0xff80000023317808 */ /* 0x000fc40005000000 */
[----:B------:R-:W-:Y:S02]  /*44f0*/  ISETP.GE.AND P1, PT, R45, R214, PT ;  /* 0x000000d62d00720c */ /* 0x000fe40003f26270 */
[C---:B------:R-:W-:Y:S02]  /*4500*/  ISETP.GE.AND P3, PT, R32.reuse, R216, PT ;  /* 0x000000d82000720c */ /* 0x040fe40003f66270 */
[----:B------:R-:W-:Y:S02]  /*4510*/  ISETP.GE.AND P2, PT, R32, R215, PT ;  /* 0x000000d72000720c */ /* 0x000fe40003f46270 */
[----:B------:R-:W-:Y:S02]  /*4520*/  FSEL R61, R30, -INF , !P4 ;  /* 0xff8000001e3d7808 */ /* 0x000fe40006000000 */
[----:B------:R-:W-:Y:S02]  /*4530*/  FSEL R62, R28, -INF , !P5 ;  /* 0xff8000001c3e7808 */ /* 0x000fe40006800000 */
[----:B------:R-:W-:Y:S01]  /*4540*/  FSEL R30, R26, -INF , !P0 ;  /* 0xff8000001a1e7808 */ /* 0x000fe20004000000 */
[----:B------:R-:W-:Y:S01]  /*4550*/  VIADD R26, R3, 0x19 ;  /* 0x00000019031a7836 */ /* 0x000fe20000000000 */
[----:B------:R-:W-:-:S02]  /*4560*/  ISETP.GE.AND P5, PT, R32, R214, PT ;  /* 0x000000d62000720c */ /* 0x000fc40003fa6270 */
[----:B------:R-:W-:Y:S02]  /*4570*/  ISETP.GE.AND P4, PT, R32, R209, PT ;  /* 0x000000d12000720c */ /* 0x000fe40003f86270 */
[----:B------:R-:W-:Y:S02]  /*4580*/  FSEL R63, R29, -INF , !P3 ;  /* 0xff8000001d3f7808 */ /* 0x000fe40005800000 */
[----:B------:R-:W-:Y:S02]  /*4590*/  FSEL R143, R31, -INF , !P2 ;  /* 0xff8000001f8f7808 */ /* 0x000fe40005000000 */
[----:B------:R-:W-:Y:S01]  /*45a0*/  FSEL R32, R24, -INF , !P1 ;  /* 0xff80000018207808 */ /* 0x000fe20004800000 */
[----:B------:R-:W-:Y:S01]  /*45b0*/  VIADD R24, R3, 0x20 ;  /* 0x0000002003187836 */ /* 0x000fe20000000000 */
[C---:B------:R-:W-:Y:S02]  /*45c0*/  ISETP.GE.AND P3, PT, R33.reuse, R216, PT ;  /* 0x000000d82100720c */ /* 0x040fe40003f66270 */
[----:B------:R-:W-:-:S02]  /*45d0*/  ISETP.GE.AND P2, PT, R33, R215, PT ;  /* 0x000000d72100720c */ /* 0x000fc40003f46270 */
[C---:B------:R-:W-:Y:S02]  /*45e0*/  ISETP.GE.AND P1, PT, R33.reuse, R214, PT ;  /* 0x000000d62100720c */ /* 0x040fe40003f26270 */
[----:B------:R-:W-:Y:S02]  /*45f0*/  ISETP.GE.AND P0, PT, R33, R209, PT ;  /* 0x000000d12100720c */ /* 0x000fe40003f06270 */
[----:B------:R-:W-:Y:S02]  /*4600*/  FSEL R33, R25, -INF , !P5 ;  /* 0xff80000019217808 */ /* 0x000fe40006800000 */
[----:B------:R-:W-:Y:S02]  /*4610*/  FSEL R28, R27, -INF , !P4 ;  /* 0xff8000001b1c7808 */ /* 0x000fe40006000000 */
[C---:B------:R-:W-:Y:S02]  /*4620*/  ISETP.GE.AND P5, PT, R26.reuse, R216, PT ;  /* 0x000000d81a00720c */ /* 0x040fe40003fa6270 */
[----:B------:R-:W-:-:S02]  /*4630*/  ISETP.GE.AND P4, PT, R26, R215, PT ;  /* 0x000000d71a00720c */ /* 0x000fc40003f86270 */
[----:B------:R-:W-:Y:S02]  /*4640*/  FSEL R145, R84, -INF , !P3 ;  /* 0xff80000054917808 */ /* 0x000fe40005800000 */
[----:B------:R-:W-:Y:S02]  /*4650*/  FSEL R144, R86, -INF , !P2 ;  /* 0xff80000056907808 */ /* 0x000fe40005000000 */
[----:B------:R-:W-:Y:S02]  /*4660*/  FSEL R158, R85, -INF , !P5 ;  /* 0xff800000559e7808 */ /* 0x000fe40006800000 */
[----:B------:R-:W-:Y:S02]  /*4670*/  FSEL R66, R87, -INF , !P4 ;  /* 0xff80000057427808 */ /* 0x000fe40006000000 */
[----:B------:R-:W-:Y:S01]  /*4680*/  FSEL R31, R22, -INF , !P0 ;  /* 0xff800000161f7808 */ /* 0x000fe20004000000 */
[----:B------:R-:W-:Y:S01]  /*4690*/  VIADD R22, R3, 0x21 ;  /* 0x0000002103167836 */ /* 0x000fe20000000000 */
[----:B------:R-:W-:-:S02]  /*46a0*/  ISETP.GE.AND P3, PT, R26, R214, PT ;  /* 0x000000d61a00720c */ /* 0x000fc40003f66270 */
[----:B------:R-:W-:Y:S02]  /*46b0*/  ISETP.GE.AND P2, PT, R26, R209, PT ;  /* 0x000000d11a00720c */ /* 0x000fe40003f46270 */
[C---:B------:R-:W-:Y:S02]  /*46c0*/  ISETP.GE.AND P5, PT, R24.reuse, R216, PT ;  /* 0x000000d81800720c */ /* 0x040fe40003fa6270 */
[----:B------:R-:W-:Y:S02]  /*46d0*/  ISETP.GE.AND P4, PT, R24, R215, PT ;  /* 0x000000d71800720c */ /* 0x000fe40003f86270 */
[----:B------:R-:W-:Y:S01]  /*46e0*/  FSEL R34, R20, -INF , !P1 ;  /* 0xff80000014227808 */ /* 0x000fe20004800000 */
[----:B------:R-:W-:Y:S01]  /*46f0*/  VIADD R20, R3, 0x28 ;  /* 0x0000002803147836 */ /* 0x000fe20000000000 */
[C---:B------:R-:W-:Y:S02]  /*4700*/  ISETP.GE.AND P0, PT, R24.reuse, R214, PT ;  /* 0x000000d61800720c */ /* 0x040fe40003f06270 */
[----:B------:R-:W-:-:S02]  /*4710*/  ISETP.GE.AND P1, PT, R24, R209, PT ;  /* 0x000000d11800720c */ /* 0x000fc40003f26270 */
[----:B------:R-:W-:Y:S02]  /*4720*/  FSEL R35, R21, -INF , !P3 ;  /* 0xff80000015237808 */ /* 0x000fe40005800000 */
[----:B------:R-:W-:Y:S02]  /*4730*/  FSEL R29, R23, -INF , !P2 ;  /* 0xff800000171d7808 */ /* 0x000fe40005000000 */
[----:B------:R-:W-:Y:S02]  /*4740*/  FSEL R167, R80, -INF , !P5 ;  /* 0xff80000050a77808 */ /* 0x000fe40006800000 */
[----:B------:R-:W-:Y:S02]  /*4750*/  FSEL R162, R82, -INF , !P4 ;  /* 0xff80000052a27808 */ /* 0x000fe40006000000 */
[C---:B------:R-:W-:Y:S02]  /*4760*/  ISETP.GE.AND P3, PT, R22.reuse, R216, PT ;  /* 0x000000d81600720c */ /* 0x040fe40003f66270 */
[----:B------:R-:W-:-:S02]  /*4770*/  ISETP.GE.AND P2, PT, R22, R215, PT ;  /* 0x000000d71600720c */ /* 0x000fc40003f46270 */
[C---:B------:R-:W-:Y:S02]  /*4780*/  ISETP.GE.AND P5, PT, R22.reuse, R214, PT ;  /* 0x000000d61600720c */ /* 0x040fe40003fa6270 */
[----:B------:R-:W-:Y:S02]  /*4790*/  ISETP.GE.AND P4, PT, R22, R209, PT ;  /* 0x000000d11600720c */ /* 0x000fe40003f86270 */
[----:B------:R-:W-:Y:S01]  /*47a0*/  FSEL R22, R16, -INF , !P0 ;  /* 0xff80000010167808 */ /* 0x000fe20004000000 */
[C---:B------:R-:W-:Y:S01]  /*47b0*/  VIADD R16, R3.reuse, 0x30 ;  /* 0x0000003003107836 */ /* 0x040fe20000000000 */
[----:B------:R-:W-:Y:S01]  /*47c0*/  FSEL R24, R18, -INF , !P1 ;  /* 0xff80000012187808 */ /* 0x000fe20004800000 */
[----:B------:R-:W-:Y:S01]  /*47d0*/  VIADD R18, R3, 0x29 ;  /* 0x0000002903127836 */ /* 0x000fe20000000000 */
[C---:B------:R-:W-:Y:S02]  /*47e0*/  ISETP.GE.AND P0, PT, R20.reuse, R215, PT ;  /* 0x000000d71400720c */ /* 0x040fe40003f06270 */
[----:B------:R-:W-:-:S02]  /*47f0*/  ISETP.GE.AND P1, PT, R20, R209, PT ;  /* 0x000000d11400720c */ /* 0x000fc40003f26270 */
[----:B------:R-:W-:Y:S02]  /*4800*/  FSEL R165, R81, -INF , !P3 ;  /* 0xff80000051a57808 */ /* 0x000fe40005800000 */
[----:B------:R-:W-:Y:S02]  /*4810*/  FSEL R154, R83, -INF , !P2 ;  /* 0xff800000539a7808 */ /* 0x000fe40005000000 */
[C---:B------:R-:W-:Y:S02]  /*4820*/  ISETP.GE.AND P3, PT, R20.reuse, R216, PT ;  /* 0x000000d81400720c */ /* 0x040fe40003f66270 */
[----:B------:R-:W-:Y:S02]  /*4830*/  ISETP.GE.AND P2, PT, R20, R214, PT ;  /* 0x000000d61400720c */ /* 0x000fe40003f46270 */
[----:B------:R-:W-:Y:S02]  /*4840*/  FSEL R163, R78, -INF , !P0 ;  /* 0xff8000004ea37808 */ /* 0x000fe40004000000 */
[----:B------:R-:W-:Y:S01]  /*4850*/  FSEL R20, R14, -INF , !P1 ;  /* 0xff8000000e147808 */ /* 0x000fe20004800000 */
[----:B------:R-:W-:Y:S01]  /*4860*/  VIADD R14, R3, 0x31 ;  /* 0x00000031030e7836 */ /* 0x000fe20000000000 */
[----:B------:R-:W-:-:S02]  /*4870*/  ISETP.GE.AND P0, PT, R18, R209, PT ;  /* 0x000000d11200720c */ /* 0x000fc40003f06270 */
[----:B------:R-:W-:Y:S02]  /*4880*/  FSEL R26, R17, -INF , !P5 ;  /* 0xff800000111a7808 */ /* 0x000fe40006800000 */
[----:B------:R-:W-:Y:S02]  /*4890*/  ISETP.GE.AND P5, PT, R18, R216, PT ;  /* 0x000000d81200720c */ /* 0x000fe40003fa6270 */
[----:B------:R-:W-:Y:S01]  /*48a0*/  FSEL R23, R12, -INF , !P2 ;  /* 0xff8000000c177808 */ /* 0x000fe20005000000 */
[----:B------:R-:W-:Y:S01]  /*48b0*/  VIADD R12, R3, 0x1 ;  /* 0x00000001030c7836 */ /* 0x000fe20000000000 */
[----:B------:R-:W-:Y:S02]  /*48c0*/  FSEL R21, R15, -INF , !P0 ;  /* 0xff8000000f157808 */ /* 0x000fe40004000000 */
[----:B------:R-:W-:Y:S02]  /*48d0*/  ISETP.GE.AND P0, PT, R14, R215, PT ;  /* 0x000000d70e00720c */ /* 0x000fe40003f06270 */
[----:B------:R-:W-:-:S02]  /*48e0*/  FSEL R25, R19, -INF , !P4 ;  /* 0xff80000013197808 */ /* 0x000fc40006000000 */
[----:B------:R-:W-:Y:S02]  /*48f0*/  FSEL R168, R77, -INF , !P5 ;  /* 0xff8000004da87808 */ /* 0x000fe40006800000 */
[----:B------:R-:W-:Y:S02]  /*4900*/  ISETP.GE.AND P4, PT, R18, R215, PT ;  /* 0x000000d71200720c */ /* 0x000fe40003f86270 */
[C---:B------:R-:W-:Y:S02]  /*4910*/  ISETP.GE.AND P5, PT, R16.reuse, R216, PT ;  /* 0x000000d81000720c */ /* 0x040fe40003fa6270 */
[C---:B------:R-:W-:Y:S02]  /*4920*/  ISETP.GE.AND P2, PT, R16.reuse, R214, PT ;  /* 0x000000d61000720c */ /* 0x040fe40003f46270 */
[----:B------:R-:W-:Y:S02]  /*4930*/  FSEL R58, R75, -INF , !P0 ;  /* 0xff8000004b3a7808 */ /* 0x000fe40004000000 */
[----:B------:R-:W-:-:S02]  /*4940*/  ISETP.GE.AND P1, PT, R16, R209, PT ;  /* 0x000000d11000720c */ /* 0x000fc40003f26270 */
[----:B------:R-:W-:Y:S02]  /*4950*/  ISETP.GE.AND P0, PT, R12, R216, PT ;  /* 0x000000d80c00720c */ /* 0x000fe40003f06270 */
[----:B------:R-:W-:Y:S02]  /*4960*/  FSEL R169, R76, -INF , !P3 ;  /* 0xff8000004ca97808 */ /* 0x000fe40005800000 */
[----:B------:R-:W-:Y:S02]  /*4970*/  FSEL R166, R79, -INF , !P4 ;  /* 0xff8000004fa67808 */ /* 0x000fe40006000000 */
[----:B------:R-:W-:Y:S02]  /*4980*/  FSEL R64, R72, -INF , !P5 ;  /* 0xff80000048407808 */ /* 0x000fe40006800000 */
[----:B------:R-:W-:Y:S02]  /*4990*/  FSEL R150, R8, -INF , !P2 ;  /* 0xff80000008967808 */ /* 0x000fe40005000000 */
[----:B------:R-:W-:-:S02]  /*49a0*/  ISETP.GE.AND P3, PT, R18, R214, PT ;  /* 0x000000d61200720c */ /* 0x000fc40003f66270 */
[----:B------:R-:W-:Y:S02]  /*49b0*/  ISETP.GE.AND P4, PT, R16, R215, PT ;  /* 0x000000d71000720c */ /* 0x000fe40003f86270 */
[-C--:B------:R-:W-:Y:S02]  /*49c0*/  ISETP.GE.AND P5, PT, R14, R214.reuse, PT ;  /* 0x000000d60e00720c */ /* 0x080fe40003fa6270 */
[----:B------:R-:W-:Y:S02]  /*49d0*/  FSEL R149, R10, -INF , !P1 ;  /* 0xff8000000a957808 */ /* 0x000fe40004800000 */
[----:B------:R-:W-:Y:S02]  /*49e0*/  FSEL R8, R41, -INF , !P0 ;  /* 0xff80000029087808 */ /* 0x000fe40004000000 */
[-C--:B------:R-:W-:Y:S02]  /*49f0*/  ISETP.GE.AND P1, PT, R12, R214.reuse, PT ;  /* 0x000000d60c00720c */ /* 0x080fe40003f26270 */
[----:B------:R-:W-:-:S02]  /*4a00*/  ISETP.GE.AND P0, PT, R3, R214, PT ;  /* 0x000000d60300720c */ /* 0x000fc40003f06270 */
[----:B------:R-:W-:Y:S02]  /*4a10*/  FSEL R27, R13, -INF , !P3 ;  /* 0xff8000000d1b7808 */ /* 0x000fe40005800000 */
[----:B------:R-:W-:Y:S02]  /*4a20*/  FSEL R59, R74, -INF , !P4 ;  /* 0xff8000004a3b7808 */ /* 0x000fe40006000000 */
[----:B------:R-:W-:Y:S01]  /*4a30*/  FSEL R151, R9, -INF , !P5 ;  /* 0xff80000009977808 */ /* 0x000fe20006800000 */
[----:B------:R-:W-:Y:S01]  /*4a40*/  VIADD R9, R3, 0x38 ;  /* 0x0000003803097836 */ /* 0x000fe20000000000 */
[C---:B------:R-:W-:Y:S02]  /*4a50*/  ISETP.GE.AND P3, PT, R14.reuse, R216, PT ;  /* 0x000000d80e00720c */ /* 0x040fe40003f66270 */
[----:B------:R-:W-:Y:S02]  /*4a60*/  ISETP.GE.AND P4, PT, R14, R209, PT ;  /* 0x000000d10e00720c */ /* 0x000fe40003f86270 */
[----:B------:R-:W-:-:S02]  /*4a70*/  FSEL R37, R37, -INF , !P1 ;  /* 0xff80000025257808 */ /* 0x000fc40004800000 */
[----:B------:R-:W-:Y:S02]  /*4a80*/  FSEL R36, R36, -INF , !P0 ;  /* 0xff80000024247808 */ /* 0x000fe40004000000 */
[----:B------:R-:W-:Y:S02]  /*4a90*/  ISETP.GE.AND P2, PT, R12, R215, PT ;  /* 0x000000d70c00720c */ /* 0x000fe40003f46270 */
[----:B------:R-:W-:Y:S02]  /*4aa0*/  FSEL R60, R73, -INF , !P3 ;  /* 0xff800000493c7808 */ /* 0x000fe40005800000 */
[----:B------:R-:W-:Y:S02]  /*4ab0*/  FSEL R148, R11, -INF , !P4 ;  /* 0xff8000000b947808 */ /* 0x000fe40006000000 */
[----:B------:R-:W-:Y:S02]  /*4ac0*/  FMNMX3.FTZ R15, R36, R37, R44, !PT ;  /* 0x00000025240f7276 */ /* 0x000fe4000781002c */
[----:B------:R-:W-:-:S02]  /*4ad0*/  ISETP.GE.AND P3, PT, R12, R209, PT ;  /* 0x000000d10c00720c */ /* 0x000fc40003f66270 */
[----:B------:R-:W-:Y:S02]  /*4ae0*/  ISETP.GE.AND P4, PT, R3, R215, PT ;  /* 0x000000d70300720c */ /* 0x000fe40003f86270 */
[----:B------:R-:W-:Y:S02]  /*4af0*/  FSEL R43, R43, -INF , !P2 ;  /* 0xff8000002b2b7808 */ /* 0x000fe40005000000 */
[-C--:B------:R-:W-:Y:S02]  /*4b00*/  ISETP.GE.AND P1, PT, R9, R216.reuse, PT ;  /* 0x000000d80900720c */ /* 0x080fe40003f26270 */
[C---:B------:R-:W-:Y:S02]  /*4b10*/  ISETP.GE.AND P2, PT, R3.reuse, R209, PT ;  /* 0x000000d10300720c */ /* 0x040fe40003f46270 */
[C---:B------:R-:W-:Y:S01]  /*4b20*/  ISETP.GE.AND P5, PT, R3.reuse, R216, PT ;  /* 0x000000d80300720c */ /* 0x040fe20003fa6270 */
[----:B------:R-:W-:Y:S01]  /*4b30*/  VIADD R3, R3, 0x39 ;  /* 0x0000003903037836 */ /* 0x000fe20000000000 */
[----:B------:R-:W-:-:S02]  /*4b40*/  FMNMX3.FTZ R15, R15, R51, R32, !PT ;  /* 0x000000330f0f7276 */ /* 0x000fc40007810020 */
[----:B------:R-:W-:Y:S02]  /*4b50*/  FSEL R42, R42, -INF , !P4 ;  /* 0xff8000002a2a7808 */ /* 0x000fe40006000000 */
[----:B------:R-:W-:Y:S02]  /*4b60*/  FSEL R39, R39, -INF , !P3 ;  /* 0xff80000027277808 */ /* 0x000fe40005800000 */
[----:B------:R-:W-:Y:S02]  /*4b70*/  FSEL R142, R68, -INF , !P1 ;  /* 0xff800000448e7808 */ /* 0x000fe40004800000 */
[C---:B------:R-:W-:Y:S02]  /*4b80*/  ISETP.GE.AND P3, PT, R9.reuse, R215, PT ;  /* 0x000000d70900720c */ /* 0x040fe40003f66270 */
[C---:B------:R-:W-:Y:S02]  /*4b90*/  ISETP.GE.AND P4, PT, R9.reuse, R214, PT ;  /* 0x000000d60900720c */ /* 0x040fe40003f86270 */
[----:B------:R-:W-:-:S02]  /*4ba0*/  ISETP.GE.AND P1, PT, R9, R209, PT ;  /* 0x000000d10900720c */ /* 0x000fc40003f26270 */
[----:B------:R-:W-:Y:S02]  /*4bb0*/  FSEL R14, R38, -INF , !P2 ;  /* 0xff800000260e7808 */ /* 0x000fe40005000000 */
[----:B------:R-:W-:Y:S02]  /*4bc0*/  FSEL R9, R40, -INF , !P5 ;  /* 0xff80000028097808 */ /* 0x000fe40006800000 */
        /* <DEDUP_REMOVED lines=8> */
[----:B------:R-:W-:Y:S02]  /*4c50*/  FSEL R65, R70, -INF , !P3 ;  /* 0xff80000046417808 */ /* 0x000fe40005800000 */
[----:B------:R-:W-:-:S02]  /*4c60*/  FMNMX3.FTZ R16, R16, R63, R145, !PT ;  /* 0x0000003f10107276 */ /* 0x000fc40007810091 */
[----:B------:R-:W-:Y:S02]  /*4c70*/  ISETP.GE.AND P3, PT, R3, R214, PT ;  /* 0x000000d60300720c */ /* 0x000fe40003f66270 */
[----:B------:R-:W-:Y:S02]  /*4c80*/  FSEL R155, R4, -INF , !P4 ;  /* 0xff800000049b7808 */ /* 0x000fe40006000000 */
[----:B------:R-:W-:Y:S02]  /*4c90*/  FMNMX3.FTZ R15, R15, R27, R150, !PT ;  /* 0x0000001b0f0f7276 */ /* 0x000fe40007810096 */
[----:B------:R-:W-:Y:S02]  /*4ca0*/  FMNMX3.FTZ R13, R13, R29, R24, !PT ;  /* 0x0000001d0d0d7276 */ /* 0x000fe40007810018 */
[----:B------:R-:W-:Y:S02]  /*4cb0*/  ISETP.GE.AND P0, PT, R3, R216, PT ;  /* 0x000000d80300720c */ /* 0x000fe40003f06270 */
[----:B------:R-:W-:-:S02]  /*4cc0*/  FMNMX3.FTZ R16, R16, R158, R167, !PT ;  /* 0x0000009e10107276 */ /* 0x000fc400078100a7 */
[----:B------:R-:W-:Y:S02]  /*4cd0*/  FSEL R157, R5, -INF , !P3 ;  /* 0xff800000059d7808 */ /* 0x000fe40005800000 */
[----:B------:R-:W-:Y:S02]  /*4ce0*/  FMNMX3.FTZ R15, R15, R151, R155, !PT ;  /* 0x000000970f0f7276 */ /* 0x000fe4000781009b */
[----:B------:R-:W-:Y:S02]  /*4cf0*/  FMNMX3.FTZ R13, R13, R25, R20, !PT ;  /* 0x000000190d0d7276 */ /* 0x000fe40007810014 */
[----:B------:R-:W-:Y:S02]  /*4d00*/  FSEL R141, R69, -INF , !P0 ;  /* 0xff800000458d7808 */ /* 0x000fe40004000000 */
[----:B------:R-:W-:Y:S02]  /*4d10*/  FMNMX3.FTZ R16, R16, R165, R169, !PT ;  /* 0x000000a510107276 */ /* 0x000fe400078100a9 */
[----:B------:R-:W-:-:S02]  /*4d20*/  ISETP.GE.AND P0, PT, R3, R209, PT ;  /* 0x000000d10300720c */ /* 0x000fc40003f06270 */
[----:B------:R-:W-:Y:S02]  /*4d30*/  FMNMX.FTZ R15, R157, R15, !PT ;  /* 0x0000000f9d0f7209 */ /* 0x000fe40007810000 */
[----:B------:R-:W-:Y:S02]  /*4d40*/  FSEL R152, R6, -INF , !P1 ;  /* 0xff80000006987808 */ /* 0x000fe40004800000 */
[----:B------:R-:W-:Y:S02]  /*4d50*/  FMNMX3.FTZ R13, R13, R21, R149, !PT ;  /* 0x000000150d0d7276 */ /* 0x000fe40007810095 */
[----:B------:R-:W-:Y:S02]  /*4d60*/  FMNMX3.FTZ R16, R16, R168, R64, !PT ;  /* 0x000000a810107276 */ /* 0x000fe40007810040 */
[----:B------:R-:W-:Y:S02]  /*4d70*/  FSEL R153, R7, -INF , !P0 ;  /* 0xff80000007997808 */ /* 0x000fe40004000000 */
[----:B------:R-:W1:Y:S01]  /*4d80*/  SHFL.BFLY PT, R7, R15, 0x2, 0x1f ;  /* 0x0c401f000f077f89 */ /* 0x000e6200000e0000 */
[----:B------:R-:W-:-:S02]  /*4d90*/  FMNMX3.FTZ R13, R13, R148, R152, !PT ;  /* 0x000000940d0d7276 */ /* 0x000fc40007810098 */
[----:B------:R-:W-:Y:S02]  /*4da0*/  FMNMX3.FTZ R5, R42, R43, R47, !PT ;  /* 0x0000002b2a057276 */ /* 0x000fe4000781002f */
[----:B------:R-:W-:Y:S02]  /*4db0*/  FMNMX3.FTZ R16, R16, R60, R142, !PT ;  /* 0x0000003c10107276 */ /* 0x000fe4000781008e */
[----:B------:R-:W-:Y:S02]  /*4dc0*/  FMNMX.FTZ R13, R153, R13, !PT ;  /* 0x0000000d990d7209 */ /* 0x000fe40007810000 */
[----:B------:R-:W-:Y:S02]  /*4dd0*/  FMNMX3.FTZ R5, R5, R46, R61, !PT ;  /* 0x0000002e05057276 */ /* 0x000fe4000781003d */
[----:B------:R-:W-:Y:S01]  /*4de0*/  FMNMX.FTZ R16, R141, R16, !PT ;  /* 0x000000108d107209 */ /* 0x000fe20007810000 */
[----:B------:R-:W2:Y:S01]  /*4df0*/  SHFL.BFLY PT, R4, R13, 0x2, 0x1f ;  /* 0x0c401f000d047f89 */ /* 0x000ea200000e0000 */
[----:B------:R-:W-:-:S02]  /*4e00*/  LOP3.LUT R222, R118, UR22, R239, 0x96, !PT ;  /* 0x0000001676de7c12 */ /* 0x000fc4000f8e96ef */
[----:B------:R-:W-:Y:S01]  /*4e10*/  LOP3.LUT R212, R118, UR22, R237, 0x96, !PT ;  /* 0x0000001676d47c12 */ /* 0x000fe2000f8e96ed */
[----:B------:R-:W4:Y:S01]  /*4e20*/  SHFL.BFLY PT, R6, R16, 0x2, 0x1f ;  /* 0x0c401f0010067f89 */ /* 0x000f2200000e0000 */
[----:B------:R-:W-:Y:S01]  /*4e30*/  FMNMX3.FTZ R5, R5, R143, R144, !PT ;  /* 0x0000008f05057276 */ /* 0x000fe20007810090 */
[----:B------:R-:W-:Y:S01]  /*4e40*/  IMAD.WIDE.U32 R222, R222, -0x2daee0ad, RZ ;  /* 0xd2511f53dede7825 */ /* 0x000fe200078e00ff */
[----:B------:R-:W-:Y:S02]  /*4e50*/  ISETP.GE.AND P5, PT, R3, R215, PT ;  /* 0x000000d70300720c */ /* 0x000fe40003fa6270 */
[----:B------:R-:W-:Y:S01]  /*4e60*/  FMNMX3.FTZ R5, R5, R66, R162, !PT ;  /* 0x0000004205057276 */ /* 0x000fe200078100a2 */
[----:B------:R-:W-:Y:S01]  /*4e70*/  IMAD.SHL.U32 R3, R119, 0x2, RZ ;  /* 0x0000000277037824 */ /* 0x000fe200078e00ff */
[----:B------:R-:W-:Y:S01]  /*4e80*/  LOP3.LUT R218, R224, UR4, R223, 0x96, !PT ;  /* 0x00000004e0da7c12 */ /* 0x000fe2000f8e96df */
[----:B------:R-:W-:Y:S01]  /*4e90*/  IMAD.WIDE.U32 R212, R212, -0x2daee0ad, RZ ;  /* 0xd2511f53d4d47825 */ /* 0x000fe200078e00ff */
[----:B------:R-:W-:-:S02]  /*4ea0*/  FMNMX3.FTZ R5, R5, R154, R163, !PT ;  /* 0x0000009a05057276 */ /* 0x000fc400078100a3 */
[----:B------:R-:W-:Y:S01]  /*4eb0*/  LOP3.LUT R40, R3, UR23, R225, 0x96, !PT ;  /* 0x0000001703287c12 */ /* 0x000fe2000f8e96e1 */
[----:B------:R-:W-:Y:S01]  /*4ec0*/  IMAD.WIDE.U32 R218, R218, -0x326172a9, RZ ;  /* 0xcd9e8d57dada7825 */ /* 0x000fe200078e00ff */
[----:B------:R-:W-:Y:S01]  /*4ed0*/  LOP3.LUT R210, R224, UR4, R213, 0x96, !PT ;  /* 0x00000004e0d27c12 */ /* 0x000fe2000f8e96d5 */
[----:B------:R-:W-:Y:S01]  /*4ee0*/  UIADD3 UR4, UPT, UPT, UR23, 0x32370b8f, URZ ;  /* 0x32370b8f17047890 */ /* 0x000fe2000fffe0ff */
[----:B------:R-:W-:Y:S01]  /*4ef0*/  FMNMX3.FTZ R5, R5, R166, R59, !PT ;  /* 0x000000a605057276 */ /* 0x000fe2000781003b */
[----:B------:R-:W-:Y:S01]  /*4f00*/  IMAD.WIDE.U32 R40, R40, -0x326172a9, RZ ;  /* 0xcd9e8d5728287825 */ /* 0x000fe200078e00ff */
[----:B-1----:R-:W-:Y:S02]  /*4f10*/  FMNMX.FTZ R7, R15, R7, !PT ;  /* 0x000000070f077209 */ /* 0x002fe40007810000 */
[----:B------:R-:W-:Y:S01]  /*4f20*/  FSEL R140, R71, -INF , !P5 ;  /* 0xff800000478c7808 */ /* 0x000fe20006800000 */
[----:B------:R-:W-:Y:S01]  /*4f30*/  IMAD.WIDE.U32 R210, R210, -0x326172a9, RZ ;  /* 0xcd9e8d57d2d27825 */ /* 0x000fe200078e00ff */
[----:B------:R-:W-:Y:S01]  /*4f40*/  FMNMX3.FTZ R5, R5, R58, R65, !PT ;  /* 0x0000003a05057276 */ /* 0x000fe20007810041 */
[----:B------:R-:W1:Y:S01]  /*4f50*/  SHFL.BFLY PT, R134, R7, 0x1, 0x1f ;  /* 0x0c201f0007867f89 */ /* 0x000e6200000e0000 */
[--C-:B------:R-:W-:Y:S01]  /*4f60*/  LOP3.LUT R11, R238, UR14, R41.reuse, 0x96, !PT ;  /* 0x0000000eee0b7c12 */ /* 0x100fe2000f8e9629 */
[----:B------:R-:W-:Y:S01]  /*4f70*/  VIADD R170, R3, 0x1 ;  /* 0x0000000103aa7836 */ /* 0x000fe20000000000 */
[----:B------:R-:W-:-:S02]  /*4f80*/  LOP3.LUT R10, R236, UR14, R41, 0x96, !PT ;  /* 0x0000000eec0a7c12 */ /* 0x000fc4000f8e9629 */
[C---:B------:R-:W-:Y:S01]  /*4f90*/  LOP3.LUT R174, R40.reuse, UR11, R219, 0x96, !PT ;  /* 0x0000000b28ae7c12 */ /* 0x040fe2000f8e96db */
[----:B------:R-:W-:Y:S01]  /*4fa0*/  IMAD.WIDE.U32 R160, R11, -0x2daee0ad, RZ ;  /* 0xd2511f530ba07825 */ /* 0x000fe200078e00ff */
[----:B------:R-:W-:Y:S02]  /*4fb0*/  LOP3.LUT R40, R40, UR11, R211, 0x96, !PT ;  /* 0x0000000b28287c12 */ /* 0x000fe4000f8e96d3 */
[----:B------:R-:W-:Y:S01]  /*4fc0*/  FMNMX.FTZ R5, R140, R5, !PT ;  /* 0x000000058c057209 */ /* 0x000fe20007810000 */
[----:B------:R-:W-:Y:S01]  /*4fd0*/  IMAD.WIDE.U32 R174, R174, -0x2daee0ad, RZ ;  /* 0xd2511f53aeae7825 */ /* 0x000fe200078e00ff */
[----:B--2---:R-:W-:Y:S02]  /*4fe0*/  FMNMX.FTZ R4, R13, R4, !PT ;  /* 0x000000040d047209 */ /* 0x004fe40007810000 */
[----:B----4-:R-:W-:Y:S01]  /*4ff0*/  FMNMX.FTZ R6, R16, R6, !PT ;  /* 0x0000000610067209 */ /* 0x010fe20007810000 */
[----:B------:R-:W-:Y:S01]  /*5000*/  IMAD.WIDE.U32 R10, R10, -0x2daee0ad, RZ ;  /* 0xd2511f530a0a7825 */ /* 0x000fe200078e00ff */
[----:B------:R-:W2:Y:S01]  /*5010*/  SHFL.BFLY PT, R135, R5, 0x2, 0x1f ;  /* 0x0c401f0005877f89 */ /* 0x000ea200000e0000 */
[----:B------:R-:W-:-:S02]  /*5020*/  LOP3.LUT R12, R222, UR15, R161, 0x96, !PT ;  /* 0x0000000fde0c7c12 */ /* 0x000fc4000f8e96a1 */
[----:B------:R-:W-:Y:S01]  /*5030*/  IMAD.WIDE.U32 R40, R40, -0x2daee0ad, RZ ;  /* 0xd2511f5328287825 */ /* 0x000fe200078e00ff */
[----:B------:R-:W-:Y:S01]  /*5040*/  LOP3.LUT R160, R160, UR4, R175, 0x96, !PT ;  /* 0x00000004a0a07c12 */ /* 0x000fe2000f8e96af */
[----:B------:R-:W4:Y:S01]  /*5050*/  SHFL.BFLY PT, R133, R4, 0x1, 0x1f ;  /* 0x0c201f0004857f89 */ /* 0x000f2200000e0000 */
[----:B------:R-:W-:Y:S01]  /*5060*/  LOP3.LUT R11, R212, UR15, R11, 0x96, !PT ;  /* 0x0000000fd40b7c12 */ /* 0x000fe2000f8e960b */
[----:B------:R-:W-:Y:S01]  /*5070*/  IMAD.WIDE.U32 R12, R12, -0x326172a9, RZ ;  /* 0xcd9e8d570c0c7825 */ /* 0x000fe200078e00ff */
[----:B------:R-:W-:Y:S01]  /*5080*/  LOP3.LUT R10, R10, UR4, R41, 0x96, !PT ;  /* 0x000000040a0a7c12 */ /* 0x000fe2000f8e9629 */
[----:B------:R-:W5:Y:S01]  /*5090*/  SHFL.BFLY PT, R136, R6, 0x1, 0x1f ;  /* 0x0c201f0006887f89 */ /* 0x000f6200000e0000 */
[----:B-1----:R-:W-:Y:S01]  /*50a0*/  FMNMX.FTZ R134, R7, R134, !PT ;  /* 0x0000008607867209 */ /* 0x002fe20007810000 */
[----:B------:R-:W-:Y:S01]  /*50b0*/  IMAD.WIDE.U32 R160, R160, -0x326172a9, RZ ;  /* 0xcd9e8d57a0a07825 */ /* 0x000fe200078e00ff */
[----:B------:R-:W-:Y:S02]  /*50c0*/  LOP3.LUT R13, R218, UR9, R13, 0x96, !PT ;  /* 0x00000009da0d7c12 */ /* 0x000fe4000f8e960d */
[----:B------:R-:W-:Y:S01]  /*50d0*/  FSETP.NEU.FTZ.AND P0, PT, R134, -INF , PT ;  /* 0xff8000008600780b */ /* 0x000fe20003f1d000 */
[----:B------:R-:W-:Y:S01]  /*50e0*/  IMAD.WIDE.U32 R18, R11, -0x326172a9, RZ ;  /* 0xcd9e8d570b127825 */ /* 0x000fe200078e00ff */
[----:B------:R-:W-:-:S03]  /*50f0*/  LOP3.LUT R172, R12, UR8, R161, 0x96, !PT ;  /* 0x000000080cac7c12 */ /* 0x000fc6000f8e96a1 */
[----:B---3--:R-:W-:Y:S01]  /*5100*/  FMUL.FTZ R164, R134, UR19 ;  /* 0x0000001386a47c20 */ /* 0x008fe20008410000 */
[----:B------:R-:W-:Y:S01]  /*5110*/  LEA R186, R186, UR5, 0x1 ;  /* 0x00000005baba7c11 */ /* 0x000fe2000f8e08ff */
[----:B------:R-:W-:Y:S01]  /*5120*/  IMAD.WIDE.U32 R10, R10, -0x326172a9, RZ ;  /* 0xcd9e8d570a0a7825 */ /* 0x000fe200078e00ff */
[----:B------:R-:W-:Y:S02]  /*5130*/  LOP3.LUT R12, R210, UR9, R19, 0x96, !PT ;  /* 0x00000009d20c7c12 */ /* 0x000fe4000f8e9613 */
[----:B------:R-:W-:Y:S01]  /*5140*/  FSEL R164, R164, RZ, P0 ;  /* 0x000000ffa4a47208 */ /* 0x000fe20000000000 */
[----:B------:R-:W-:Y:S01]  /*5150*/  IMAD.WIDE.U32 R52, R13, -0x2daee0ad, RZ ;  /* 0xd2511f530d347825 */ /* 0x000fe200078e00ff */
[----:B------:R-:W-:Y:S01]  /*5160*/  LOP3.LUT R18, R18, UR8, R11, 0x96, !PT ;  /* 0x0000000812127c12 */ /* 0x000fe2000f8e960b */
[----:B------:R-:W-:Y:S01]  /*5170*/  LDSM.16.MT88.4 R116, [R186+0x6000] ;  /* 0x00600000ba74783b */ /* 0x000fe20000004200 */
[----:B--2---:R-:W-:Y:S01]  /*5180*/  FMNMX.FTZ R135, R5, R135, !PT ;  /* 0x0000008705877209 */ /* 0x004fe20007810000 */
[----:B------:R-:W-:-:S04]  /*5190*/  IMAD.WIDE.U32 R16, R12, -0x2daee0ad, RZ ;  /* 0xd2511f530c107825 */ /* 0x000fc800078e00ff */
[--C-:B------:R-:W-:Y:S01]  /*51a0*/  FFMA.FTZ R37, R37, UR19, -R164.reuse ;  /* 0x0000001325257c23 */ /* 0x100fe200080108a4 */
[----:B----4-:R-:W-:Y:S01]  /*51b0*/  FMNMX.FTZ R133, R4, R133, !PT ;  /* 0x0000008504857209 */ /* 0x010fe20007810000 */
[----:B------:R-:W-:Y:S01]  /*51c0*/  FFMA.FTZ R38, R44, UR19, -R164 ;  /* 0x000000132c267c23 */ /* 0x000fe200080108a4 */
[----:B------:R-:W-:Y:S01]  /*51d0*/  IMAD.WIDE.U32 R18, R18, -0x2daee0ad, RZ ;  /* 0xd2511f5312127825 */ /* 0x000fe200078e00ff */
[----:B------:R-:W-:Y:S01]  /*51e0*/  LOP3.LUT R12, R40, UR26, R17, 0x96, !PT ;  /* 0x0000001a280c7c12 */ /* 0x000fe2000f8e9611 */
[----:B------:R1:W-:Y:S01]  /*51f0*/  MUFU.EX2 R44, R37 ;  /* 0x00000025002c7308 */ /* 0x0003e20000000800 */
[----:B-----5:R-:W-:Y:S01]  /*5200*/  FMNMX.FTZ R136, R6, R136, !PT ;  /* 0x0000008806887209 */ /* 0x020fe20007810000 */
[C---:B------:R-:W-:Y:S01]  /*5210*/  FMUL.FTZ R156, R133.reuse, UR19 ;  /* 0x00000013859c7c20 */ /* 0x040fe20008410000 */
[----:B------:R-:W-:Y:S01]  /*5220*/  LOP3.LUT R5, R16, UR25, R19, 0x96, !PT ;  /* 0x0000001910057c12 */ /* 0x000fe2000f8e9613 */
[----:B------:R-:W-:Y:S01]  /*5230*/  IMAD.WIDE.U32 R12, R12, -0x326172a9, RZ ;  /* 0xcd9e8d570c0c7825 */ /* 0x000fe200078e00ff */
[----:B------:R-:W-:Y:S01]  /*5240*/  FSETP.NEU.FTZ.AND P0, PT, R133, -INF , PT ;  /* 0xff8000008500780b */ /* 0x000fe20003f1d000 */
[----:B------:R-:W2:Y:S01]  /*5250*/  SHFL.BFLY PT, R16, R135, 0x1, 0x1f ;  /* 0x0c201f0087107f89 */ /* 0x000ea200000e0000 */
[----:B------:R-:W-:Y:S01]  /*5260*/  MUFU.EX2 R38, R38 ;  /* 0x0000002600267308 */ /* 0x000fe20000000800 */
[----:B------:R-:W-:Y:S01]  /*5270*/  IMAD.WIDE.U32 R6, R5, -0x326172a9, RZ ;  /* 0xcd9e8d5705067825 */ /* 0x000fe200078e00ff */
[----:B------:R-:W-:-:S03]  /*5280*/  FSEL R156, R156, RZ, P0 ;  /* 0x000000ff9c9c7208 */ /* 0x000fc60000000000 */
[----:B------:R-:W-:Y:S01]  /*5290*/  FFMA.FTZ R45, R36, UR19, -R164 ;  /* 0x00000013242d7c23 */ /* 0x000fe200080108a4 */
[----:B------:R-:W-:Y:S01]  /*52a0*/  FMUL.FTZ R147, R136, UR19 ;  /* 0x0000001388937c20 */ /* 0x000fe20008410000 */
[----:B------:R-:W-:Y:S01]  /*52b0*/  IMAD.MOV.U32 R4, RZ, RZ, R6 ;  /* 0x000000ffff047224 */ /* 0x000fe200078e0006 */
[C---:B------:R-:W-:Y:S01]  /*52c0*/  PRMT R5, R6.reuse, 0x7773, RZ ;  /* 0x0000777306057816 */ /* 0x040fe200000000ff */
[----:B-1----:R-:W-:Y:S01]  /*52d0*/  FFMA.FTZ R37, R51, UR19, -R164 ;  /* 0x0000001333257c23 */ /* 0x002fe200080108a4 */
[----:B------:R-:W-:Y:S01]  /*52e0*/  PRMT R103, R6, 0x7772, RZ ;  /* 0x0000777206677816 */ /* 0x000fe200000000ff */
[--C-:B------:R-:W-:Y:S01]  /*52f0*/  FFMA.FTZ R41, R14, UR19, -R156.reuse ;  /* 0x000000130e297c23 */ /* 0x100fe2000801089c */
[----:B------:R-:W-:Y:S01]  /*5300*/  LOP3.LUT R101, R12, UR6, R7, 0x96, !PT ;  /* 0x000000060c657c12 */ /* 0x000fe2000f8e9607 */
[--C-:B------:R-:W-:Y:S01]  /*5310*/  FFMA.FTZ R40, R39, UR19, -R156.reuse ;  /* 0x0000001327287c23 */ /* 0x100fe2000801089c */
[----:B------:R-:W-:Y:S01]  /*5320*/  PRMT R103, R103, 0x5410, R5 ;  /* 0x0000541067677816 */ /* 0x000fe20000000005 */
[----:B------:R-:W1:Y:S01]  /*5330*/  MUFU.EX2 R37, R37 ;  /* 0x0000002500257308 */ /* 0x000e620000000800 */
[C---:B------:R-:W-:Y:S01]  /*5340*/  LOP3.LUT R5, R101.reuse, 0xffff, RZ, 0xc0, !PT ;  /* 0x0000ffff65057812 */ /* 0x040fe200078ec0ff */
[----:B------:R-:W-:Y:S01]  /*5350*/  IMAD.WIDE.U32 R172, R172, -0x2daee0ad, RZ ;  /* 0xd2511f53acac7825 */ /* 0x000fe200078e00ff */
[----:B------:R-:W-:Y:S01]  /*5360*/  LOP3.LUT R100, R101, 0xff, RZ, 0xc0, !PT ;  /* 0x000000ff65647812 */ /* 0x000fe200078ec0ff */
[----:B------:R-:W-:Y:S01]  /*5370*/  MUFU.EX2 R41, R41 ;  /* 0x0000002900297308 */ /* 0x000fe20000000800 */
[----:B------:R-:W-:Y:S01]  /*5380*/  SHF.R.U32.HI R5, RZ, 0x8, R5 ;  /* 0x00000008ff057819 */ /* 0x000fe20000011605 */
[--C-:B------:R-:W-:Y:S01]  /*5390*/  FFMA.FTZ R36, R50, UR19, -R156.reuse ;  /* 0x0000001332247c23 */ /* 0x100fe2000801089c */
[----:B------:R-:W-:Y:S01]  /*53a0*/  PRMT R12, R6, 0x7771, RZ ;  /* 0x00007771060c7816 */ /* 0x000fe200000000ff */
[----:B------:R-:W3:Y:S01]  /*53b0*/  MUFU.EX2 R40, R40 ;  /* 0x0000002800287308 */ /* 0x000ee20000000800 */
[----:B------:R-:W-:Y:S01]  /*53c0*/  LOP3.LUT R4, R4, 0xff, RZ, 0xc0, !PT ;  /* 0x000000ff04047812 */ /* 0x000fe200078ec0ff */
[----:B------:R-:W-:Y:S01]  /*53d0*/  FFMA.FTZ R49, R49, UR19, -R156 ;  /* 0x0000001331317c23 */ /* 0x000fe2000801089c */
[--C-:B------:R-:W-:Y:S01]  /*53e0*/  PRMT R100, R100, 0x5410, R5.reuse ;  /* 0x0000541064647816 */ /* 0x100fe20000000005 */
[----:B------:R-:W-:Y:S01]  /*53f0*/  IMAD.IADD R181, R2, 0x1, R186 ;  /* 0x0000000102b57824 */ /* 0x000fe200078e02ba */
[----:B------:R-:W-:Y:S01]  /*5400*/  PRMT R5, R101, 0x7632, R5 ;  /* 0x0000763265057816 */ /* 0x000fe20000000005 */
[----:B------:R-:W-:Y:S01]  /*5410*/  MUFU.EX2 R36, R36 ;  /* 0x0000002400247308 */ /* 0x000fe20000000800 */
[----:B------:R-:W-:Y:S01]  /*5420*/  PRMT R12, R4, 0x5410, R12 ;  /* 0x00005410040c7816 */ /* 0x000fe2000000000c */
[C---:B------:R-:W-:Y:S01]  /*5430*/  IMAD.IADD R182, R0.reuse, 0x1, R186 ;  /* 0x0000000100b67824 */ /* 0x040fe200078e02ba */
[----:B------:R-:W-:Y:S01]  /*5440*/  SHF.R.U32.HI R101, RZ, 0x18, R101 ;  /* 0x00000018ff657819 */ /* 0x000fe20000011665 */
[----:B------:R-:W4:Y:S01]  /*5450*/  MUFU.EX2 R2, R49 ;  /* 0x0000003100027308 */ /* 0x000f220000000800 */
[----:B------:R-:W-:Y:S01]  /*5460*/  LOP3.LUT R5, R5, 0xff, RZ, 0xc0, !PT ;  /* 0x000000ff05057812 */ /* 0x000fe200078ec0ff */
[----:B------:R-:W-:Y:S01]  /*5470*/  IMAD.IADD R180, R0, 0x1, R181 ;  /* 0x0000000100b47824 */ /* 0x000fe200078e02b5 */
[----:B------:R-:W-:Y:S01]  /*5480*/  LOP3.LUT R11, R52, UR25, R173, 0x96, !PT ;  /* 0x00000019340b7c12 */ /* 0x000fe2000f8e96ad */
[----:B------:R-:W5:Y:S01]  /*5490*/  MUFU.EX2 R45, R45 ;  /* 0x0000002d002d7308 */ /* 0x000f620000000800 */
[----:B------:R-:W-:Y:S01]  /*54a0*/  PRMT R101, R5, 0x5410, R101 ;  /* 0x0000541005657816 */ /* 0x000fe20000000065 */
[----:B------:R-:W5:Y:S01]  /*54b0*/  LDSM.16.MT88.4 R80, [R182+0x6000] ;  /* 0x00600000b650783b */ /* 0x000f620000004200 */
[--C-:B------:R-:W-:Y:S01]  /*54c0*/  HSET2.LE.AND R102, R12, R208.reuse, PT ;  /* 0x000000d00c667233 */ /* 0x100fe20003803000 */
[----:B------:R-:W-:Y:S01]  /*54d0*/  IMAD.WIDE.U32 R50, R11, -0x326172a9, RZ ;  /* 0xcd9e8d570b327825 */ /* 0x000fe200078e00ff */
[----:B-1----:R-:W-:Y:S01]  /*54e0*/  F2FP.BF16.F32.PACK_AB R14, R37, R38 ;  /* 0x00000026250e723e */ /* 0x002fe200000010ff */
[----:B------:R-:W1:Y:S01]  /*54f0*/  LDSM.16.MT88.4 R108, [R181+0x6000] ;  /* 0x00600000b56c783b */ /* 0x000e620000004200 */
[----:B--2---:R-:W-:Y:S01]  /*5500*/  FMNMX.FTZ R135, R135, R16, !PT ;  /* 0x0000001087877209 */ /* 0x004fe20007810000 */
[--C-:B------:R-:W-:Y:S01]  /*5510*/  FFMA.FTZ R56, R30, UR19, -R156.reuse ;  /* 0x000000131e387c23 */ /* 0x100fe2000801089c */
[----:B------:R-:W-:Y:S01]  /*5520*/  FSETP.NEU.FTZ.AND P0, PT, R136, -INF , PT ;  /* 0xff8000008800780b */ /* 0x000fe20003f1d000 */
[----:B------:R-:W-:Y:S01]  /*5530*/  FFMA.FTZ R57, R28, UR19, -R156 ;  /* 0x000000131c397c23 */ /* 0x000fe2000801089c */
[--C-:B------:R-:W-:Y:S01]  /*5540*/  HSET2.LE.AND R101, R101, R208.reuse, PT ;  /* 0x000000d065657233 */ /* 0x100fe20003803000 */
[----:B------:R-:W-:Y:S01]  /*5550*/  FMUL.FTZ R146, R135, UR19 ;  /* 0x0000001387927c20 */ /* 0x000fe20008410000 */
[----:B------:R-:W-:Y:S01]  /*5560*/  LOP3.LUT R102, R14, R102, RZ, 0xc0, !PT ;  /* 0x000000660e667212 */ /* 0x000fe200078ec0ff */
[----:B------:R-:W-:Y:S01]  /*5570*/  IMAD.MOV.U32 R14, RZ, RZ, R50 ;  /* 0x000000ffff0e7224 */ /* 0x000fe200078e0032 */
[----:B---3--:R-:W-:Y:S01]  /*5580*/  F2FP.BF16.F32.PACK_AB R0, R40, R41 ;  /* 0x000000292800723e */ /* 0x008fe200000010ff */
[----:B------:R-:W-:Y:S01]  /*5590*/  FFMA.FTZ R55, R29, UR19, -R156 ;  /* 0x000000131d377c23 */ /* 0x000fe2000801089c */
[----:B------:R-:W-:Y:S01]  /*55a0*/  FSEL R147, R147, RZ, P0 ;  /* 0x000000ff93937208 */ /* 0x000fe20000000000 */
[----:B------:R-:W-:Y:S01]  /*55b0*/  MUFU.EX2 R56, R56 ;  /* 0x0000003800387308 */ /* 0x000fe20000000800 */
[----:B------:R-:W-:Y:S01]  /*55c0*/  LOP3.LUT R103, R103, 0xff00ff, RZ, 0xc0, !PT ;  /* 0x00ff00ff67677812 */ /* 0x000fe200078ec0ff */
[----:B------:R-:W-:Y:S01]  /*55d0*/  FFMA.FTZ R22, R22, UR19, -R164 ;  /* 0x0000001316167c23 */ /* 0x000fe200080108a4 */
[----:B------:R-:W-:Y:S01]  /*55e0*/  FSETP.NEU.FTZ.AND P0, PT, R135, -INF , PT ;  /* 0xff8000008700780b */ /* 0x000fe20003f1d000 */
[----:B------:R-:W-:Y:S01]  /*55f0*/  FFMA.FTZ R54, R9, UR19, -R147 ;  /* 0x0000001309367c23 */ /* 0x000fe20008010893 */
[----:B------:R-:W-:Y:S01]  /*5600*/  LOP3.LUT R174, R174, UR26, R53, 0x96, !PT ;  /* 0x0000001aaeae7c12 */ /* 0x000fe2000f8e9635 */
[--C-:B------:R-:W-:Y:S01]  /*5610*/  FFMA.FTZ R53, R8, UR19, -R147.reuse ;  /* 0x0000001308357c23 */ /* 0x100fe20008010893 */
[----:B------:R-:W-:Y:S01]  /*5620*/  LOP3.LUT R101, R0, R101, RZ, 0xc0, !PT ;  /* 0x0000006500657212 */ /* 0x000fe200078ec0ff */
[--C-:B------:R-:W-:Y:S01]  /*5630*/  FFMA.FTZ R52, R88, UR19, -R147.reuse ;  /* 0x0000001358347c23 */ /* 0x100fe20008010893 */
[----:B------:R-:W-:Y:S01]  /*5640*/  PRMT R0, R50, 0x7771, RZ ;  /* 0x0000777132007816 */ /* 0x000fe200000000ff */
[----:B------:R-:W-:Y:S01]  /*5650*/  IMAD.WIDE.U32 R174, R174, -0x326172a9, RZ ;  /* 0xcd9e8d57aeae7825 */ /* 0x000fe200078e00ff */
[----:B------:R-:W-:Y:S01]  /*5660*/  LOP3.LUT R14, R14, 0xff, RZ, 0xc0, !PT ;  /* 0x000000ff0e0e7812 */ /* 0x000fe200078ec0ff */
[----:B------:R-:W-:Y:S01]  /*5670*/  MUFU.EX2 R54, R54 ;  /* 0x0000003600367308 */ /* 0x000fe20000000800 */
[----:B------:R-:W-:Y:S01]  /*5680*/  FSEL R146, R146, RZ, P0 ;  /* 0x000000ff92927208 */ /* 0x000fe20000000000 */
[----:B------:R-:W-:Y:S01]  /*5690*/  FFMA.FTZ R39, R48, UR19, -R147 ;  /* 0x0000001330277c23 */ /* 0x000fe20008010893 */
[--C-:B------:R-:W-:Y:S01]  /*56a0*/  HSET2.LE.AND R103, R103, R208.reuse, PT ;  /* 0x000000d067677233 */ /* 0x100fe20003803000 */
[----:B------:R-:W-:Y:S01]  /*56b0*/  MUFU.EX2 R53, R53 ;  /* 0x0000003500357308 */ /* 0x000fe20000000800 */
[----:B----4-:R-:W-:Y:S01]  /*56c0*/  F2FP.BF16.F32.PACK_AB R12, R2, R36 ;  /* 0x00000024020c723e */ /* 0x010fe200000010ff */
[----:B------:R-:W-:Y:S01]  /*56d0*/  FFMA.FTZ R49, R47, UR19, -R146 ;  /* 0x000000132f317c23 */ /* 0x000fe20008010892 */
[----:B------:R-:W-:Y:S01]  /*56e0*/  PRMT R9, R14, 0x5410, R0 ;  /* 0x000054100e097816 */ /* 0x000fe20000000000 */
[----:B------:R-:W-:Y:S01]  /*56f0*/  FFMA.FTZ R0, R46, UR19, -R146 ;  /* 0x000000132e007c23 */ /* 0x000fe20008010892 */
[----:B------:R-:W-:Y:S01]  /*5700*/  LOP3.LUT R103, R12, R103, RZ, 0xc0, !PT ;  /* 0x000000670c677212 */ /* 0x000fe200078ec0ff */
[----:B------:R-:W-:Y:S01]  /*5710*/  MUFU.EX2 R52, R52 ;  /* 0x0000003400347308 */ /* 0x000fe20000000800 */
[----:B------:R-:W-:Y:S01]  /*5720*/  PRMT R15, R50, 0x7773, RZ ;  /* 0x00007773320f7816 */ /* 0x000fe200000000ff */
[----:B------:R-:W-:Y:S01]  /*5730*/  FFMA.FTZ R48, R32, UR19, -R164 ;  /* 0x0000001320307c23 */ /* 0x000fe200080108a4 */
[----:B------:R-:W-:Y:S01]  /*5740*/  PRMT R11, R50, 0x7772, RZ ;  /* 0x00007772320b7816 */ /* 0x000fe200000000ff */
[----:B------:R-:W-:Y:S01]  /*5750*/  MUFU.EX2 R49, R49 ;  /* 0x0000003100317308 */ /* 0x000fe20000000800 */
[----:B------:R-:W-:Y:S01]  /*5760*/  LOP3.LUT R12, R174, UR6, R51, 0x96, !PT ;  /* 0x00000006ae0c7c12 */ /* 0x000fe2000f8e9633 */
[--C-:B------:R-:W-:Y:S01]  /*5770*/  FFMA.FTZ R51, R42, UR19, -R146.reuse ;  /* 0x000000132a337c23 */ /* 0x100fe20008010892 */
[--C-:B------:R-:W-:Y:S01]  /*5780*/  HSET2.LE.AND R100, R100, R208.reuse, PT ;  /* 0x000000d064647233 */ /* 0x100fe20003803000 */
[----:B------:R-:W2:Y:S01]  /*5790*/  MUFU.EX2 R0, R0 ;  /* 0x0000000000007308 */ /* 0x000ea20000000800 */
[----:B-----5:R-:W-:Y:S01]  /*57a0*/  F2FP.BF16.F32.PACK_AB R4, R44, R45 ;  /* 0x0000002d2c04723e */ /* 0x020fe200000010ff */
[----:B------:R-:W-:Y:S01]  /*57b0*/  FFMA.FTZ R50, R43, UR19, -R146 ;  /* 0x000000132b327c23 */ /* 0x000fe20008010892 */
[----:B------:R-:W-:Y:S01]  /*57c0*/  PRMT R11, R11, 0x5410, R15 ;  /* 0x000054100b0b7816 */ /* 0x000fe2000000000f */
[----:B------:R-:W-:Y:S01]  /*57d0*/  MUFU.EX2 R51, R51 ;  /* 0x0000003300337308 */ /* 0x000fe20000000800 */
[----:B------:R-:W-:Y:S01]  /*57e0*/  LOP3.LUT R15, R12, 0xffff, RZ, 0xc0, !PT ;  /* 0x0000ffff0c0f7812 */ /* 0x000fe200078ec0ff */
[--C-:B------:R-:W-:Y:S01]  /*57f0*/  FFMA.FTZ R43, R34, UR19, -R164.reuse ;  /* 0x00000013222b7c23 */ /* 0x100fe200080108a4 */
[----:B------:R-:W-:Y:S01]  /*5800*/  LOP3.LUT R100, R4, R100, RZ, 0xc0, !PT ;  /* 0x0000006404647212 */ /* 0x000fe200078ec0ff */
[----:B------:R-:W3:Y:S01]  /*5810*/  MUFU.EX2 R50, R50 ;  /* 0x0000003200327308 */ /* 0x000ee20000000800 */
[----:B------:R-:W4:Y:S01]  /*5820*/  LDSM.16.MT88.4 R4, [R180+0x6000] ;  /* 0x00600000b404783b */ /* 0x000f220000004200 */
[----:B------:R-:W-:Y:S01]  /*5830*/  LOP3.LUT R8, R12, 0xff, RZ, 0xc0, !PT ;  /* 0x000000ff0c087812 */ /* 0x000fe200078ec0ff */
[--C-:B------:R-:W-:Y:S01]  /*5840*/  FFMA.FTZ R42, R35, UR19, -R164.reuse ;  /* 0x00000013232a7c23 */ /* 0x100fe200080108a4 */
[----:B------:R-:W-:Y:S01]  /*5850*/  SHF.R.U32.HI R15, RZ, 0x8, R15 ;  /* 0x00000008ff0f7819 */ /* 0x000fe2000001160f */
[----:B------:R-:W5:Y:S01]  /*5860*/  MUFU.EX2 R39, R39 ;  /* 0x0000002700277308 */ /* 0x000f620000000800 */
[----:B------:R-:W-:Y:S01]  /*5870*/  LOP3.LUT R11, R11, 0xff00ff, RZ, 0xc0, !PT ;  /* 0x00ff00ff0b0b7812 */ /* 0x000fe200078ec0ff */
[----:B------:R-:W-:Y:S01]  /*5880*/  FFMA.FTZ R47, R33, UR19, -R164 ;  /* 0x00000013212f7c23 */ /* 0x000fe200080108a4 */
[----:B------:R-:W-:Y:S01]  /*5890*/  PRMT R8, R8, 0x5410, R15 ;  /* 0x0000541008087816 */ /* 0x000fe2000000000f */
[----:B------:R-:W5:Y:S01]  /*58a0*/  MUFU.EX2 R57, R57 ;  /* 0x0000003900397308 */ /* 0x000f620000000800 */
[----:B------:R-:W-:Y:S01]  /*58b0*/  PRMT R14, R12, 0x7632, R14 ;  /* 0x000076320c0e7816 */ /* 0x000fe2000000000e */
[----:B------:R-:W-:Y:S01]  /*58c0*/  FFMA.FTZ R46, R31, UR19, -R156 ;  /* 0x000000131f2e7c23 */ /* 0x000fe2000801089c */
[--C-:B------:R-:W-:Y:S01]  /*58d0*/  HSET2.LE.AND R98, R9, R208.reuse, PT ;  /* 0x000000d009627233 */ /* 0x100fe20003803000 */
[----:B------:R-:W-:Y:S01]  /*58e0*/  MUFU.EX2 R43, R43 ;  /* 0x0000002b002b7308 */ /* 0x000fe20000000800 */
[----:B------:R-:W-:Y:S01]  /*58f0*/  LOP3.LUT R9, R10, UR7, R13, 0x96, !PT ;  /* 0x000000070a097c12 */ /* 0x000fe2000f8e960d */
[----:B------:R-:W-:Y:S01]  /*5900*/  LDSM.16.MT88.4 R32, [R181+0x6800] ;  /* 0x00680000b520783b */ /* 0x000fe20000004200 */
[--C-:B------:R-:W-:Y:S01]  /*5910*/  HSET2.LE.AND R11, R11, R208.reuse, PT ;  /* 0x000000d00b0b7233 */ /* 0x100fe20003803000 */
[----:B------:R-:W5:Y:S01]  /*5920*/  MUFU.EX2 R42, R42 ;  /* 0x0000002a002a7308 */ /* 0x000f620000000800 */
[--C-:B------:R-:W-:Y:S01]  /*5930*/  HSET2.LE.AND R96, R8, R208.reuse, PT ;  /* 0x000000d008607233 */ /* 0x100fe20003803000 */
[C---:B------:R-:W-:Y:S01]  /*5940*/  HMMA.16816.F32.BF16 R124, R100.reuse, R116, RZ ;  /* 0x00000074647c723c */ /* 0x040fe200000418ff */
[----:B--2---:R-:W-:Y:S01]  /*5950*/  F2FP.BF16.F32.PACK_AB R99, R0, R49 ;  /* 0x000000310063723e */ /* 0x004fe200000010ff */
[----:B------:R-:W-:Y:S01]  /*5960*/  MUFU.EX2 R48, R48 ;  /* 0x0000003000307308 */ /* 0x000fe20000000800 */
[----:B------:R-:W-:Y:S01]  /*5970*/  F2FP.BF16.F32.PACK_AB R10, R53, R54 ;  /* 0x00000036350a723e */ /* 0x000fe200000010ff */
[----:B------:R-:W-:Y:S01]  /*5980*/  FFMA.FTZ R158, R158, UR19, -R147 ;  /* 0x000000139e9e7c23 */ /* 0x000fe20008010893 */
[----:B------:R-:W-:Y:S01]  /*5990*/  SHF.R.U32.HI R12, RZ, 0x18, R12 ;  /* 0x00000018ff0c7819 */ /* 0x000fe2000001160c */
[----:B------:R-:W2:Y:S01]  /*59a0*/  MUFU.EX2 R47, R47 ;  /* 0x0000002f002f7308 */ /* 0x000ea20000000800 */
[----:B------:R-:W-:Y:S01]  /*59b0*/  LOP3.LUT R14, R14, 0xff, RZ, 0xc0, !PT ;  /* 0x000000ff0e0e7812 */ /* 0x000fe200078ec0ff */
[C---:B------:R-:W-:Y:S01]  /*59c0*/  HMMA.16816.F32.BF16 R72, R100.reuse, R80, RZ ;  /* 0x000000506448723c */ /* 0x040fe200000418ff */
[----:B------:R-:W-:Y:S01]  /*59d0*/  LOP3.LUT R99, R99, R11, RZ, 0xc0, !PT ;  /* 0x0000000b63637212 */ /* 0x000fe200078ec0ff */
[----:B------:R-:W-:Y:S01]  /*59e0*/  MUFU.EX2 R46, R46 ;  /* 0x0000002e002e7308 */ /* 0x000fe20000000800 */
[----:B------:R-:W-:Y:S01]  /*59f0*/  LOP3.LUT R96, R10, R96, RZ, 0xc0, !PT ;  /* 0x000000600a607212 */ /* 0x000fe200078ec0ff */
[----:B------:R-:W-:Y:S01]  /*5a00*/  IMAD.WIDE.U32 R10, R9, -0x2daee0ad, RZ ;  /* 0xd2511f53090a7825 */ /* 0x000fe200078e00ff */
[----:B------:R-:W-:Y:S01]  /*5a10*/  PRMT R12, R14, 0x5410, R12 ;  /* 0x000054100e0c7816 */ /* 0x000fe2000000000c */
[----:B------:R-:W2:Y:S01]  /*5a20*/  MUFU.EX2 R55, R55 ;  /* 0x0000003700377308 */ /* 0x000ea20000000800 */
[----:B---3--:R-:W-:Y:S01]  /*5a30*/  F2FP.BF16.F32.PACK_AB R8, R50, R51 ;  /* 0x000000333208723e */ /* 0x008fe200000010ff */
[----:B------:R-:W-:Y:S01]  /*5a40*/  IMAD.MOV.U32 R9, RZ, RZ, R10 ;  /* 0x000000ffff097224 */ /* 0x000fe200078e000a */
[----:B------:R-:W-:Y:S01]  /*5a50*/  LOP3.LUT R18, R18, UR24, R11, 0x96, !PT ;  /* 0x0000001812127c12 */ /* 0x000fe2000f8e960b */
[C---:B-1----:R-:W-:Y:S01]  /*5a60*/  HMMA.16816.F32.BF16 R88, R100.reuse, R108, RZ ;  /* 0x0000006c6458723c */ /* 0x042fe200000418ff */
[--C-:B------:R-:W-:Y:S01]  /*5a70*/  HSET2.LE.AND R97, R12, R208.reuse, PT ;  /* 0x000000d00c617233 */ /* 0x100fe20003803000 */
[--C-:B------:R-:W-:Y:S01]  /*5a80*/  FFMA.FTZ R63, R63, UR19, -R147.reuse ;  /* 0x000000133f3f7c23 */ /* 0x100fe20008010893 */
[----:B------:R-:W-:Y:S01]  /*5a90*/  PRMT R19, R10, 0x7771, RZ ;  /* 0x000077710a137816 */ /* 0x000fe200000000ff */
[----:B------:R-:W1:Y:S01]  /*5aa0*/  LDSM.16.MT88.4 R12, [R186+0x6800] ;  /* 0x00680000ba0c783b */ /* 0x000e620000004200 */
[----:B------:R-:W-:Y:S01]  /*5ab0*/  LOP3.LUT R9, R9, 0xff, RZ, 0xc0, !PT ;  /* 0x000000ff09097812 */ /* 0x000fe200078ec0ff */
[--C-:B------:R-:W-:Y:S01]  /*5ac0*/  FFMA.FTZ R173, R66, UR19, -R146.reuse ;  /* 0x0000001342ad7c23 */ /* 0x100fe20008010892 */
[----:B------:R-:W-:Y:S01]  /*5ad0*/  LOP3.LUT R97, R8, R97, RZ, 0xc0, !PT ;  /* 0x0000006108617212 */ /* 0x000fe200078ec0ff */
[C---:B----4-:R-:W-:Y:S01]  /*5ae0*/  HMMA.16816.F32.BF16 R92, R100.reuse, R4, RZ ;  /* 0x00000004645c723c */ /* 0x050fe200000418ff */
[C---:B------:R-:W-:Y:S01]  /*5af0*/  PRMT R8, R10.reuse, 0x7773, RZ ;  /* 0x000077730a087816 */ /* 0x040fe200000000ff */
[----:B------:R-:W-:Y:S01]  /*5b00*/  MUFU.EX2 R63, R63 ;  /* 0x0000003f003f7308 */ /* 0x000fe20000000800 */
[----:B------:R-:W-:Y:S01]  /*5b10*/  PRMT R17, R10, 0x7772, RZ ;  /* 0x000077720a117816 */ /* 0x000fe200000000ff */
[----:B------:R-:W-:Y:S01]  /*5b20*/  FFMA.FTZ R168, R168, UR19, -R147 ;  /* 0x00000013a8a87c23 */ /* 0x000fe20008010893 */
[----:B-----5:R-:W-:Y:S01]  /*5b30*/  F2FP.BF16.F32.PACK_AB R16, R39, R52 ;  /* 0x000000342710723e */ /* 0x020fe200000010ff */
[--C-:B------:R-:W-:Y:S01]  /*5b40*/  FFMA.FTZ R163, R163, UR19, -R146.reuse ;  /* 0x00000013a3a37c23 */ /* 0x100fe20008010892 */
[----:B------:R-:W-:Y:S01]  /*5b50*/  PRMT R29, R18, 0x7632, R29 ;  /* 0x00007632121d7816 */ /* 0x000fe2000000001d */
[C---:B------:R-:W-:Y:S01]  /*5b60*/  HMMA.16816.F32.BF16 R120, R100.reuse, R118, RZ ;  /* 0x000000766478723c */ /* 0x040fe200000418ff */
[----:B------:R-:W-:Y:S01]  /*5b70*/  PRMT R19, R9, 0x5410, R19 ;  /* 0x0000541009137816 */ /* 0x000fe20000000013 */
[----:B------:R-:W-:Y:S01]  /*5b80*/  FFMA.FTZ R162, R162, UR19, -R146 ;  /* 0x00000013a2a27c23 */ /* 0x000fe20008010892 */
[----:B------:R-:W-:Y:S01]  /*5b90*/  PRMT R17, R17, 0x5410, R8 ;  /* 0x0000541011117816 */ /* 0x000fe20000000008 */
[----:B------:R-:W-:Y:S01]  /*5ba0*/  FFMA.FTZ R166, R166, UR19, -R146 ;  /* 0x00000013a6a67c23 */ /* 0x000fe20008010892 */
[----:B------:R-:W-:Y:S01]  /*5bb0*/  LOP3.LUT R98, R16, R98, RZ, 0xc0, !PT ;  /* 0x0000006210627212 */ /* 0x000fe200078ec0ff */
[----:B------:R-:W-:Y:S01]  /*5bc0*/  MUFU.EX2 R163, R163 ;  /* 0x000000a300a37308 */ /* 0x000fe20000000800 */
[----:B------:R-:W-:Y:S01]  /*5bd0*/  SHF.R.U32.HI R28, RZ, 0x18, R18 ;  /* 0x00000018ff1c7819 */ /* 0x000fe20000011612 */
[----:B------:R-:W-:Y:S01]  /*5be0*/  HMMA.16816.F32.BF16 R76, R100, R82, RZ ;  /* 0x00000052644c723c */ /* 0x000fe200000418ff */
[----:B------:R-:W-:Y:S01]  /*5bf0*/  LOP3.LUT R29, R29, 0xff, RZ, 0xc0, !PT ;  /* 0x000000ff1d1d7812 */ /* 0x000fe200078ec0ff */
[----:B------:R-:W-:Y:S01]  /*5c00*/  MUFU.EX2 R162, R162 ;  /* 0x000000a200a27308 */ /* 0x000fe20000000800 */
[C---:B------:R-:W-:Y:S01]  /*5c10*/  LOP3.LUT R16, R18.reuse, 0xffff, RZ, 0xc0, !PT ;  /* 0x0000ffff12107812 */ /* 0x040fe200078ec0ff */
[--C-:B------:R-:W-:Y:S01]  /*5c20*/  FFMA.FTZ R155, R155, UR19, -R164.reuse ;  /* 0x000000139b9b7c23 */ /* 0x100fe200080108a4 */
[----:B------:R-:W-:Y:S01]  /*5c30*/  LOP3.LUT R8, R18, 0xff, RZ, 0xc0, !PT ;  /* 0x000000ff12087812 */ /* 0x000fe200078ec0ff */
[--C-:B------:R-:W-:Y:S01]  /*5c40*/  FFMA.FTZ R150, R150, UR19, -R164.reuse ;  /* 0x0000001396967c23 */ /* 0x100fe200080108a4 */
[--C-:B------:R-:W-:Y:S01]  /*5c50*/  HSET2.LE.AND R18, R19, R208.reuse, PT ;  /* 0x000000d013127233 */ /* 0x100fe20003803000 */
[----:B------:R-:W-:Y:S01]  /*5c60*/  HMMA.16816.F32.BF16 R104, R96, R4, RZ ;  /* 0x000000046068723c */ /* 0x000fe200000418ff */
[----:B------:R-:W-:Y:S01]  /*5c70*/  LOP3.LUT R19, R17, 0xff00ff, RZ, 0xc0, !PT ;  /* 0x00ff00ff11137812 */ /* 0x000fe200078ec0ff */
[----:B------:R-:W-:Y:S01]  /*5c80*/  FFMA.FTZ R151, R151, UR19, -R164 ;  /* 0x0000001397977c23 */ /* 0x000fe200080108a4 */
[----:B------:R-:W-:Y:S01]  /*5c90*/  PRMT R17, R29, 0x5410, R28 ;  /* 0x000054101d117816 */ /* 0x000fe2000000001c */
[----:B------:R-:W-:Y:S01]  /*5ca0*/  MUFU.EX2 R155, R155 ;  /* 0x0000009b009b7308 */ /* 0x000fe20000000800 */
[----:B------:R-:W-:Y:S01]  /*5cb0*/  SHF.R.U32.HI R16, RZ, 0x8, R16 ;  /* 0x00000008ff107819 */ /* 0x000fe20000011610 */
[----:B------:R-:W-:Y:S01]  /*5cc0*/  FADD.FTZ R53, R54, R53 ;  /* 0x0000003536357221 */ /* 0x000fe20000010000 */
[----:B------:R-:W-:Y:S01]  /*5cd0*/  LOP3.LUT R170, R170, UR23, R225, 0x96, !PT ;  /* 0x00000017aaaa7c12 */ /* 0x000fe2000f8e96e1 */
[----:B------:R-:W-:Y:S01]  /*5ce0*/  HMMA.16816.F32.BF16 R112, R100, R110, RZ ;  /* 0x0000006e6470723c */ /* 0x000fe200000418ff */
[----:B------:R-:W-:Y:S01]  /*5cf0*/  PRMT R16, R8, 0x5410, R16 ;  /* 0x0000541008107816 */ /* 0x000fe20000000010 */
[----:B------:R-:W-:Y:S01]  /*5d00*/  MUFU.EX2 R150, R150 ;  /* 0x0000009600967308 */ /* 0x000fe20000000800 */
[--C-:B------:R-:W-:Y:S01]  /*5d10*/  HSET2.LE.AND R17, R17, R208.reuse, PT ;  /* 0x000000d011117233 */ /* 0x100fe20003803000 */
[----:B------:R-:W-:Y:S01]  /*5d20*/  IMAD.WIDE.U32 R170, R170, -0x326172a9, RZ ;  /* 0xcd9e8d57aaaa7825 */ /* 0x000fe200078e00ff */
[----:B------:R-:W-:Y:S01]  /*5d30*/  F2FP.BF16.F32.PACK_AB R4, R57, R56 ;  /* 0x000000383904723e */ /* 0x000fe200000010ff */
[----:B------:R-:W3:Y:S01]  /*5d40*/  LDSM.16.MT88.4 R8, [R182+0x6800] ;  /* 0x00680000b608783b */ /* 0x000ee20000004200 */
[----:B------:R-:W-:Y:S01]  /*5d50*/  F2FP.BF16.F32.PACK_AB R30, R42, R43 ;  /* 0x0000002b2a1e723e */ /* 0x000fe200000010ff */
[C---:B------:R-:W-:Y:S01]  /*5d60*/  HMMA.16816.F32.BF16 R128, R96.reuse, R116, RZ ;  /* 0x000000746080723c */ /* 0x040fe200000418ff */
[--C-:B------:R-:W-:Y:S01]  /*5d70*/  HSET2.LE.AND R16, R16, R208.reuse, PT ;  /* 0x000000d010107233 */ /* 0x100fe20003803000 */
[----:B------:R-:W-:Y:S01]  /*5d80*/  MUFU.EX2 R151, R151 ;  /* 0x0000009700977308 */ /* 0x000fe20000000800 */
[----:B------:R-:W-:Y:S01]  /*5d90*/  LOP3.LUT R17, R4, R17, RZ, 0xc0, !PT ;  /* 0x0000001104117212 */ /* 0x000fe200078ec0ff */
[----:B------:R-:W-:Y:S01]  /*5da0*/  FADD.FTZ R50, R51, R50 ;  /* 0x0000003233327221 */ /* 0x000fe20000010000 */
[----:B--2---:R-:W-:Y:S01]  /*5db0*/  F2FP.BF16.F32.PACK_AB R5, R47, R48 ;  /* 0x000000302f05723e */ /* 0x004fe200000010ff */
[----:B------:R-:W-:Y:S01]  /*5dc0*/  FADD.FTZ R44, R45, R44 ;  /* 0x0000002c2d2c7221 */ /* 0x000fe20000010000 */
[----:B------:R-:W-:Y:S01]  /*5dd0*/  LOP3.LUT R4, R236, UR14, R171, 0x96, !PT ;  /* 0x0000000eec047c12 */ /* 0x000fe2000f8e96ab */
[C---:B------:R-:W-:Y:S01]  /*5de0*/  HMMA.16816.F32.BF16 R68, R96.reuse, R80, RZ ;  /* 0x000000506044723c */ /* 0x040fe200000418ff */
[----:B------:R-:W-:Y:S01]  /*5df0*/  LOP3.LUT R161, R170, UR11, R211, 0x96, !PT ;  /* 0x0000000baaa17c12 */ /* 0x000fe2000f8e96d3 */
[----:B------:R-:W-:Y:S01]  /*5e00*/  FADD.FTZ R40, R41, R40 ;  /* 0x0000002829287221 */ /* 0x000fe20000010000 */
[----:B------:R-:W-:Y:S01]  /*5e10*/  LOP3.LUT R176, R160, UR7, R175, 0x96, !PT ;  /* 0x00000007a0b07c12 */ /* 0x000fe2000f8e96af */
[----:B------:R-:W-:Y:S01]  /*5e20*/  FADD.FTZ R53, R52, R53 ;  /* 0x0000003534357221 */ /* 0x000fe20000010000 */
[----:B------:R-:W-:Y:S01]  /*5e30*/  LOP3.LUT R18, R30, R18, RZ, 0xc0, !PT ;  /* 0x000000121e127212 */ /* 0x000fe200078ec0ff */
[----:B------:R-:W-:Y:S01]  /*5e40*/  IMAD.WIDE.U32 R160, R161, -0x2daee0ad, RZ ;  /* 0xd2511f53a1a07825 */ /* 0x000fe200078e00ff */
[----:B------:R-:W2:Y:S01]  /*5e50*/  LDSM.16.MT88.4 R28, [R180+0x6800] ;  /* 0x00680000b41c783b */ /* 0x000ea20000004200 */
[----:B------:R-:W-:Y:S01]  /*5e60*/  LOP3.LUT R16, R5, R16, RZ, 0xc0, !PT ;  /* 0x0000001005107212 */ /* 0x000fe200078ec0ff */
[----:B------:R-:W-:Y:S01]  /*5e70*/  HMMA.16816.F32.BF16 R84, R96, R108, RZ ;  /* 0x0000006c6054723c */ /* 0x000fe200000418ff */
[----:B------:R-:W-:Y:S01]  /*5e80*/  IMAD.WIDE.U32 R4, R4, -0x2daee0ad, RZ ;  /* 0xd2511f5304047825 */ /* 0x000fe200078e00ff */
[----:B------:R-:W-:-:S03]  /*5e90*/  HSET2.LE.AND R19, R19, R208, PT ;  /* 0x000000d013137233 */ /* 0x000fc60003803000 */
[----:B------:R-:W-:Y:S01]  /*5ea0*/  FADD.FTZ R50, R49, R50 ;  /* 0x0000003231327221 */ /* 0x000fe20000010000 */
[----:B------:R-:W-:Y:S01]  /*5eb0*/  F2FP.BF16.F32.PACK_AB R67, R55, R46 ;  /* 0x0000002e3743723e */ /* 0x000fe200000010ff */
[----:B------:R-:W-:Y:S01]  /*5ec0*/  IMAD.WIDE.U32 R176, R176, -0x2daee0ad, RZ ;  /* 0xd2511f53b0b07825 */ /* 0x000fe200078e00ff */
[----:B------:R-:W-:-:S03]  /*5ed0*/  LOP3.LUT R174, R4, UR4, R161, 0x96, !PT ;  /* 0x0000000404ae7c12 */ /* 0x000fc6000f8e96a1 */
[----:B------:R-:W-:Y:S01]  /*5ee0*/  FFMA.FTZ R161, R143, UR19, -R146 ;  /* 0x000000138fa17c23 */ /* 0x000fe20008010892 */
[C---:B------:R-:W-:Y:S01]  /*5ef0*/  HMMA.16816.F32.BF16 R116, R96.reuse, R118, RZ ;  /* 0x000000766074723c */ /* 0x040fe200000418ff */
[----:B------:R-:W-:Y:S01]  /*5f00*/  LOP3.LUT R19, R67, R19, RZ, 0xc0, !PT ;  /* 0x0000001343137212 */ /* 0x000fe200078ec0ff */
[--C-:B------:R-:W-:Y:S01]  /*5f10*/  FFMA.FTZ R67, R62, UR19, -R147.reuse ;  /* 0x000000133e437c23 */ /* 0x100fe20008010893 */
[----:B------:R-:W-:Y:S01]  /*5f20*/  PRMT R4, R176, 0x7773, RZ ;  /* 0x00007773b0047816 */ /* 0x000fe200000000ff */
[----:B------:R-:W-:Y:S01]  /*5f30*/  FFMA.FTZ R62, R145, UR19, -R147 ;  /* 0x00000013913e7c23 */ /* 0x000fe20008010893 */
[----:B------:R-:W-:Y:S01]  /*5f40*/  LOP3.LUT R172, R172, UR24, R177, 0x96, !PT ;  /* 0x00000018acac7c12 */ /* 0x000fe2000f8e96b1 */
[----:B------:R4:W-:Y:S01]  /*5f50*/  MUFU.EX2 R143, R173 ;  /* 0x000000ad008f7308 */ /* 0x0009e20000000800 */
[----:B------:R-:W-:Y:S01]  /*5f60*/  LOP3.LUT R159, R212, UR15, R5, 0x96, !PT ;  /* 0x0000000fd49f7c12 */ /* 0x000fe2000f8e9605 */
[C---:B------:R-:W-:Y:S01]  /*5f70*/  HMMA.16816.F32.BF16 R80, R96.reuse, R82, RZ ;  /* 0x000000526050723c */ /* 0x040fe200000418ff */
[----:B------:R-:W-:Y:S01]  /*5f80*/  LOP3.LUT R145, R172, 0xffff, RZ, 0xc0, !PT ;  /* 0x0000ffffac917812 */ /* 0x000fe200078ec0ff */
[----:B------:R-:W5:Y:S01]  /*5f90*/  MUFU.EX2 R67, R67 ;  /* 0x0000004300437308 */ /* 0x000f620000000800 */
[----:B------:R-:W-:Y:S01]  /*5fa0*/  PRMT R5, R176, 0x7771, RZ ;  /* 0x00007771b0057816 */ /* 0x000fe200000000ff */
[----:B------:R-:W-:Y:S01]  /*5fb0*/  IMAD.WIDE.U32 R174, R174, -0x326172a9, RZ ;  /* 0xcd9e8d57aeae7825 */ /* 0x000fe200078e00ff */
[----:B------:R-:W-:Y:S01]  /*5fc0*/  LOP3.LUT R220, R170, UR11, R219, 0x96, !PT ;  /* 0x0000000baadc7c12 */ /* 0x000fe2000f8e96db */
[----:B------:R-:W3:Y:S02]  /*5fd0*/  MUFU.EX2 R62, R62 ;  /* 0x0000003e003e7308 */ /* 0x000ee40000000800 */
[----:B------:R-:W-:Y:S01]  /*5fe0*/  FADD.FTZ R44, R38, R44 ;  /* 0x0000002c262c7221 */ /* 0x000fe20000010000 */
[----:B------:R-:W-:Y:S01]  /*5ff0*/  HMMA.16816.F32.BF16 R108, R96, R110, RZ ;  /* 0x0000006e606c723c */ /* 0x000fe200000418ff */
[----:B------:R-:W-:Y:S01]  /*6000*/  FADD.FTZ R40, R36, R40 ;  /* 0x0000002824287221 */ /* 0x000fe20000010000 */
[----:B------:R-:W-:-:S04]  /*6010*/  IMAD.WIDE.U32 R220, R220, -0x2daee0ad, RZ ;  /* 0xd2511f53dcdc7825 */ /* 0x000fc800078e00ff */
[----:B------:R-:W-:Y:S01]  /*6020*/  FADD.FTZ R53, R39, R53 ;  /* 0x0000003527357221 */ /* 0x000fe20000010000 */
[----:B----4-:R-:W-:Y:S01]  /*6030*/  SHF.R.U32.HI R173, RZ, 0x8, R145 ;  /* 0x00000008ffad7819 */ /* 0x010fe20000011691 */
[----:B------:R-:W-:Y:S01]  /*6040*/  FADD.FTZ R50, R0, R50 ;  /* 0x0000003200327221 */ /* 0x000fe20000010000 */
[----:B------:R-:W-:Y:S01]  /*6050*/  MUFU.EX2 R145, R161 ;  /* 0x000000a100917308 */ /* 0x000fe20000000800 */
[----:B------:R-:W-:Y:S01]  /*6060*/  FADD.FTZ R44, R37, R44 ;  /* 0x0000002c252c7221 */ /* 0x000fe20000010000 */
[-C--:B------:R-:W-:Y:S01]  /*6070*/  HMMA.16816.F32.BF16 R100, R100, R6.reuse, RZ ;  /* 0x000000066464723c */ /* 0x080fe200000418ff */
[----:B------:R-:W-:Y:S01]  /*6080*/  FADD.FTZ R40, R2, R40 ;  /* 0x0000002802287221 */ /* 0x000fe20000010000 */
[----:B-----5:R-:W-:Y:S01]  /*6090*/  FADD.FTZ R53, R67, R53 ;  /* 0x0000003543357221 */ /* 0x020fe20000010000 */
[----:B------:R-:W-:Y:S01]  /*60a0*/  FADD.FTZ R44, R48, R44 ;  /* 0x0000002c302c7221 */ /* 0x000fe20000010000 */
[----:B------:R-:W-:Y:S01]  /*60b0*/  FFMA.FTZ R142, R142, UR19, -R147 ;  /* 0x000000138e8e7c23 */ /* 0x000fe20008010893 */
[----:B------:R-:W-:Y:S01]  /*60c0*/  FADD.FTZ R40, R56, R40 ;  /* 0x0000002838287221 */ /* 0x000fe20000010000 */
[----:B------:R-:W-:Y:S01]  /*60d0*/  FADD.FTZ R53, R63, R53 ;  /* 0x000000353f357221 */ /* 0x000fe20000010000 */
[----:B------:R-:W-:Y:S01]  /*60e0*/  FADD.FTZ R44, R47, R44 ;  /* 0x0000002c2f2c7221 */ /* 0x000fe20000010000 */
[----:B------:R-:W-:Y:S01]  /*60f0*/  HMMA.16816.F32.BF16 R96, R96, R6, RZ ;  /* 0x000000066060723c */ /* 0x000fe200000418ff */
[----:B------:R-:W-:Y:S01]  /*6100*/  PRMT R7, R176, 0x7772, RZ ;  /* 0x00007772b0077816 */ /* 0x000fe200000000ff */
[----:B------:R-:W-:-:S02]  /*6110*/  IMAD.MOV.U32 R6, RZ, RZ, R176 ;  /* 0x000000ffff067224 */ /* 0x000fc400078e00b0 */
[----:B------:R-:W-:Y:S01]  /*6120*/  FADD.FTZ R40, R57, R40 ;  /* 0x0000002839287221 */ /* 0x000fe20000010000 */
[----:B------:R-:W-:Y:S01]  /*6130*/  FFMA.FTZ R59, R59, UR19, -R146 ;  /* 0x000000133b3b7c23 */ /* 0x000fe20008010892 */
[----:B------:R-:W-:Y:S01]  /*6140*/  PRMT R4, R7, 0x5410, R4 ;  /* 0x0000541007047816 */ /* 0x000fe20000000004 */
[----:B------:R-:W-:Y:S01]  /*6150*/  FFMA.FTZ R7, R61, UR19, -R146 ;  /* 0x000000133d077c23 */ /* 0x000fe20008010892 */
[----:B------:R-:W-:Y:S01]  /*6160*/  LOP3.LUT R6, R6, 0xff, RZ, 0xc0, !PT ;  /* 0x000000ff06067812 */ /* 0x000fe200078ec0ff */
[----:B------:R4:W5:Y:S01]  /*6170*/  MUFU.EX2 R61, R158 ;  /* 0x0000009e003d7308 */ /* 0x0009620000000800 */
[----:B------:R-:W-:Y:S01]  /*6180*/  LOP3.LUT R4, R4, 0xff00ff, RZ, 0xc0, !PT ;  /* 0x00ff00ff04047812 */ /* 0x000fe200078ec0ff */
[C---:B-1----:R-:W-:Y:S01]  /*6190*/  HMMA.16816.F32.BF16 R124, R16.reuse, R12, R124 ;  /* 0x0000000c107c723c */ /* 0x042fe2000004187c */
[----:B------:R-:W-:Y:S01]  /*61a0*/  PRMT R5, R6, 0x5410, R5 ;  /* 0x0000541006057816 */ /* 0x000fe20000000005 */
[----:B---3--:R-:W-:Y:S01]  /*61b0*/  FADD.FTZ R53, R62, R53 ;  /* 0x000000353e357221 */ /* 0x008fe20000010000 */
[----:B------:R-:W-:Y:S01]  /*61c0*/  FADD.FTZ R44, R43, R44 ;  /* 0x0000002c2b2c7221 */ /* 0x000fe20000010000 */
[----:B------:R-:W-:Y:S01]  /*61d0*/  FADD.FTZ R40, R46, R40 ;  /* 0x000000282e287221 */ /* 0x000fe20000010000 */
[----:B------:R-:W-:Y:S01]  /*61e0*/  FFMA.FTZ R64, R64, UR19, -R147 ;  /* 0x0000001340407c23 */ /* 0x000fe20008010893 */
[----:B------:R-:W-:Y:S01]  /*61f0*/  HSET2.LE.AND R6, R5, R208, PT ;  /* 0x000000d005067233 */ /* 0x000fe20003803000 */
[----:B------:R-:W-:Y:S01]  /*6200*/  FADD.FTZ R44, R42, R44 ;  /* 0x0000002c2a2c7221 */ /* 0x000fe20000010000 */
[C---:B------:R-:W-:Y:S01]  /*6210*/  HMMA.16816.F32.BF16 R72, R16.reuse, R8, R72 ;  /* 0x000000081048723c */ /* 0x040fe20000041848 */
[----:B------:R-:W-:Y:S01]  /*6220*/  FADD.FTZ R40, R55, R40 ;  /* 0x0000002837287221 */ /* 0x000fe20000010000 */
[----:B----4-:R-:W-:Y:S01]  /*6230*/  FFMA.FTZ R158, R144, UR19, -R146 ;  /* 0x00000013909e7c23 */ /* 0x010fe20008010892 */
[----:B-----5:R-:W-:Y:S01]  /*6240*/  FADD.FTZ R53, R61, R53 ;  /* 0x000000353d357221 */ /* 0x020fe20000010000 */
[----:B------:R1:W3:Y:S04]  /*6250*/  MUFU.EX2 R144, R7 ;  /* 0x0000000700907308 */ /* 0x0002e80000000800 */
[C---:B------:R-:W-:Y:S01]  /*6260*/  HMMA.16816.F32.BF16 R88, R16.reuse, R32, R88 ;  /* 0x000000201058723c */ /* 0x040fe20000041858 */
[----:B------:R4:W5:Y:S07]  /*6270*/  MUFU.EX2 R66, R158 ;  /* 0x0000009e00427308 */ /* 0x00096e0000000800 */
[----:B--2---:R-:W-:Y:S01]  /*6280*/  HMMA.16816.F32.BF16 R92, R16, R28, R92 ;  /* 0x0000001c105c723c */ /* 0x004fe2000004185c */
[----:B-1----:R-:W-:Y:S01]  /*6290*/  LOP3.LUT R7, R172, 0xff, RZ, 0xc0, !PT ;  /* 0x000000ffac077812 */ /* 0x002fe200078ec0ff */
[----:B---3--:R-:W-:Y:S01]  /*62a0*/  FADD.FTZ R50, R144, R50 ;  /* 0x0000003290327221 */ /* 0x008fe20000010000 */
[----:B------:R-:W-:-:S02]  /*62b0*/  F2FP.BF16.F32.PACK_AB R161, R145, R144 ;  /* 0x0000009091a1723e */ /* 0x000fc400000010ff */
[----:B----4-:R-:W-:-:S03]  /*62c0*/  PRMT R158, R172, 0x7632, R158 ;  /* 0x00007632ac9e7816 */ /* 0x010fc6000000009e */
[C---:B------:R-:W-:Y:S01]  /*62d0*/  HMMA.16816.F32.BF16 R120, R16.reuse, R14, R120 ;  /* 0x0000000e1078723c */ /* 0x040fe20000041878 */
[----:B------:R-:W-:Y:S01]  /*62e0*/  PRMT R173, R7, 0x5410, R173 ;  /* 0x0000541007ad7816 */ /* 0x000fe200000000ad */
[----:B------:R-:W-:Y:S01]  /*62f0*/  FADD.FTZ R50, R145, R50 ;  /* 0x0000003291327221 */ /* 0x000fe20000010000 */
[----:B------:R-:W-:Y:S02]  /*6300*/  SHF.R.U32.HI R172, RZ, 0x18, R172 ;  /* 0x00000018ffac7819 */ /* 0x000fe400000116ac */
[----:B------:R-:W-:Y:S01]  /*6310*/  LOP3.LUT R158, R158, 0xff, RZ, 0xc0, !PT ;  /* 0x000000ff9e9e7812 */ /* 0x000fe200078ec0ff */
[----:B-----5:R-:W-:Y:S01]  /*6320*/  FADD.FTZ R50, R66, R50 ;  /* 0x0000003242327221 */ /* 0x020fe20000010000 */
[--C-:B------:R-:W-:Y:S01]  /*6330*/  HSET2.LE.AND R7, R4, R208.reuse, PT ;  /* 0x000000d004077233 */ /* 0x100fe20003803000 */
[----:B------:R-:W-:Y:S01]  /*6340*/  HMMA.16816.F32.BF16 R76, R16, R10, R76 ;  /* 0x0000000a104c723c */ /* 0x000fe2000004184c */
[----:B------:R-:W-:Y:S01]  /*6350*/  PRMT R158, R158, 0x5410, R172 ;  /* 0x000054109e9e7816 */ /* 0x000fe200000000ac */
[----:B------:R-:W-:Y:S01]  /*6360*/  FADD.FTZ R50, R143, R50 ;  /* 0x000000328f327221 */ /* 0x000fe20000010000 */
[----:B------:R-:W-:-:S02]  /*6370*/  HSET2.LE.AND R4, R173, R208, PT ;  /* 0x000000d0ad047233 */ /* 0x000fc40003803000 */
[----:B------:R-:W-:Y:S01]  /*6380*/  F2FP.BF16.F32.PACK_AB R173, R143, R66 ;  /* 0x000000428fad723e */ /* 0x000fe200000010ff */
[----:B------:R-:W-:Y:S01]  /*6390*/  FADD.FTZ R50, R162, R50 ;  /* 0x00000032a2327221 */ /* 0x000fe20000010000 */
[----:B------:R-:W-:Y:S01]  /*63a0*/  F2FP.BF16.F32.PACK_AB R172, R63, R67 ;  /* 0x000000433fac723e */ /* 0x000fe200000010ff */
[----:B------:R-:W-:Y:S01]  /*63b0*/  HMMA.16816.F32.BF16 R112, R16, R34, R112 ;  /* 0x000000221070723c */ /* 0x000fe20000041870 */
[----:B------:R-:W-:Y:S02]  /*63c0*/  LOP3.LUT R7, R173, R7, RZ, 0xc0, !PT ;  /* 0x00000007ad077212 */ /* 0x000fe400078ec0ff */
[----:B------:R-:W-:Y:S01]  /*63d0*/  LOP3.LUT R4, R172, R4, RZ, 0xc0, !PT ;  /* 0x00000004ac047212 */ /* 0x000fe200078ec0ff */
[----:B------:R-:W-:Y:S01]  /*63e0*/  IMAD.WIDE.U32 R172, R159, -0x326172a9, RZ ;  /* 0xcd9e8d579fac7825 */ /* 0x000fe200078e00ff */
[----:B------:R-:W-:-:S03]  /*63f0*/  HSET2.LE.AND R5, R158, R208, PT ;  /* 0x000000d09e057233 */ /* 0x000fc60003803000 */
[----:B------:R-:W-:Y:S01]  /*6400*/  FFMA.FTZ R159, R25, UR19, -R156 ;  /* 0x00000013199f7c23 */ /* 0x000fe2000801089c */
[----:B------:R-:W-:Y:S01]  /*6410*/  F2FP.BF16.F32.PACK_AB R158, R61, R62 ;  /* 0x0000003e3d9e723e */ /* 0x000fe200000010ff */
[----:B------:R-:W-:Y:S01]  /*6420*/  HMMA.16816.F32.BF16 R100, R16, R30, R100 ;  /* 0x0000001e1064723c */ /* 0x000fe20000041864 */
[----:B------:R-:W-:Y:S02]  /*6430*/  LOP3.LUT R17, R238, UR14, R171, 0x96, !PT ;  /* 0x0000000eee117c12 */ /* 0x000fe4000f8e96ab */
[----:B------:R-:W-:Y:S01]  /*6440*/  LOP3.LUT R16, R210, UR9, R173, 0x96, !PT ;  /* 0x00000009d2107c12 */ /* 0x000fe2000f8e96ad */
[----:B------:R-:W-:Y:S01]  /*6450*/  MUFU.EX2 R159, R159 ;  /* 0x0000009f009f7308 */ /* 0x000fe20000000800 */
[----:B------:R-:W-:Y:S01]  /*6460*/  LOP3.LUT R172, R172, UR8, R175, 0x96, !PT ;  /* 0x00000008acac7c12 */ /* 0x000fe2000f8e96af */
[----:B------:R-:W-:Y:S01]  /*6470*/  IMAD.WIDE.U32 R176, R17, -0x2daee0ad, RZ ;  /* 0xd2511f5311b07825 */ /* 0x000fe200078e00ff */
[----:B------:R-:W-:-:S03]  /*6480*/  LOP3.LUT R6, R158, R6, RZ, 0xc0, !PT ;  /* 0x000000069e067212 */ /* 0x000fc600078ec0ff */
[----:B------:R-:W-:Y:S01]  /*6490*/  FFMA.FTZ R158, R21, UR19, -R156 ;  /* 0x00000013159e7c23 */ /* 0x000fe2000801089c */
[----:B------:R-:W-:Y:S01]  /*64a0*/  LOP3.LUT R5, R161, R5, RZ, 0xc0, !PT ;  /* 0x00000005a1057212 */ /* 0x000fe200078ec0ff */
[----:B------:R-:W-:Y:S01]  /*64b0*/  IMAD.WIDE.U32 R16, R16, -0x2daee0ad, RZ ;  /* 0xd2511f5310107825 */ /* 0x000fe200078e00ff */
[----:B------:R-:W-:-:S03]  /*64c0*/  LOP3.LUT R176, R176, UR4, R221, 0x96, !PT ;  /* 0x00000004b0b07c12 */ /* 0x000fc6000f8e96dd */
[----:B------:R-:W-:Y:S01]  /*64d0*/  FFMA.FTZ R161, R26, UR19, -R164 ;  /* 0x000000131aa17c23 */ /* 0x000fe200080108a4 */
[----:B------:R-:W-:Y:S01]  /*64e0*/  IMAD.WIDE.U32 R172, R172, -0x2daee0ad, RZ ;  /* 0xd2511f53acac7825 */ /* 0x000fe200078e00ff */
[----:B------:R-:W-:Y:S01]  /*64f0*/  LOP3.LUT R178, R160, UR26, R17, 0x96, !PT ;  /* 0x0000001aa0b27c12 */ /* 0x000fe2000f8e9611 */
[C---:B------:R-:W-:Y:S01]  /*6500*/  HMMA.16816.F32.BF16 R128, R4.reuse, R12, R128 ;  /* 0x0000000c0480723c */ /* 0x040fe20000041880 */
[----:B------:R-:W-:Y:S01]  /*6510*/  LOP3.LUT R12, R222, UR15, R177, 0x96, !PT ;  /* 0x0000000fde0c7c12 */ /* 0x000fe2000f8e96b1 */
[----:B------:R-:W-:Y:S01]  /*6520*/  IMAD.WIDE.U32 R176, R176, -0x326172a9, RZ ;  /* 0xcd9e8d57b0b07825 */ /* 0x000fe200078e00ff */
[----:B------:R-:W-:Y:S03]  /*6530*/  MUFU.EX2 R158, R158 ;  /* 0x0000009e009e7308 */ /* 0x000fe60000000800 */
[--C-:B------:R-:W-:Y:S01]  /*6540*/  FFMA.FTZ R160, R24, UR19, -R156.reuse ;  /* 0x0000001318a07c23 */ /* 0x100fe2000801089c */
[----:B------:R-:W-:Y:S01]  /*6550*/  IMAD.WIDE.U32 R170, R12, -0x326172a9, RZ ;  /* 0xcd9e8d570caa7825 */ /* 0x000fe200078e00ff */
[----:B------:R-:W-:Y:S01]  /*6560*/  MUFU.EX2 R161, R161 ;  /* 0x000000a100a17308 */ /* 0x000fe20000000800 */
[C---:B------:R-:W-:Y:S01]  /*6570*/  HMMA.16816.F32.BF16 R68, R4.reuse, R8, R68 ;  /* 0x000000080444723c */ /* 0x040fe20000041844 */
[----:B------:R-:W-:Y:S01]  /*6580*/  LOP3.LUT R8, R16, UR25, R173, 0x96, !PT ;  /* 0x0000001910087c12 */ /* 0x000fe2000f8e96ad */
[----:B------:R-:W-:Y:S01]  /*6590*/  IMAD.WIDE.U32 R178, R178, -0x326172a9, RZ ;  /* 0xcd9e8d57b2b27825 */ /* 0x000fe200078e00ff */
[----:B------:R-:W-:Y:S01]  /*65a0*/  LOP3.LUT R171, R218, UR9, R171, 0x96, !PT ;  /* 0x00000009daab7c12 */ /* 0x000fe2000f8e96ab */
[----:B------:R-:W1:Y:S01]  /*65b0*/  MUFU.EX2 R160, R160 ;  /* 0x000000a000a07308 */ /* 0x000e620000000800 */
[----:B------:R-:W-:Y:S01]  /*65c0*/  LOP3.LUT R170, R170, UR8, R177, 0x96, !PT ;  /* 0x00000008aaaa7c12 */ /* 0x000fe2000f8e96b1 */
[----:B------:R-:W-:Y:S01]  /*65d0*/  IMAD.WIDE.U32 R12, R8, -0x326172a9, RZ ;  /* 0xcd9e8d57080c7825 */ /* 0x000fe200078e00ff */
[----:B------:R-:W-:Y:S01]  /*65e0*/  LOP3.LUT R174, R174, UR7, R179, 0x96, !PT ;  /* 0x00000007aeae7c12 */ /* 0x000fe2000f8e96b3 */
[C---:B------:R-:W-:Y:S02]  /*65f0*/  HMMA.16816.F32.BF16 R84, R4.reuse, R32, R84 ;  /* 0x000000200454723c */ /* 0x040fe40000041854 */
[----:B------:R-:W-:Y:S01]  /*6600*/  FFMA.FTZ R32, R20, UR19, -R156 ;  /* 0x0000001314207c23 */ /* 0x000fe2000801089c */
[----:B------:R-:W-:Y:S01]  /*6610*/  FFMA.FTZ R33, R27, UR19, -R164 ;  /* 0x000000131b217c23 */ /* 0x000fe200080108a4 */
[----:B------:R-:W-:Y:S01]  /*6620*/  LOP3.LUT R9, R178, UR6, R13, 0x96, !PT ;  /* 0x00000006b2097c12 */ /* 0x000fe2000f8e960d */
[----:B------:R-:W-:Y:S01]  /*6630*/  IMAD.MOV.U32 R13, RZ, RZ, R12 ;  /* 0x000000ffff0d7224 */ /* 0x000fe200078e000c */
[C---:B------:R-:W-:Y:S01]  /*6640*/  PRMT R16, R12.reuse, 0x7773, RZ ;  /* 0x000077730c107816 */ /* 0x040fe200000000ff */
[----:B------:R-:W-:Y:S01]  /*6650*/  IMAD.WIDE.U32 R226, R171, -0x2daee0ad, RZ ;  /* 0xd2511f53abe27825 */ /* 0x000fe200078e00ff */
[C---:B------:R-:W-:Y:S01]  /*6660*/  PRMT R8, R12.reuse, 0x7772, RZ ;  /* 0x000077720c087816 */ /* 0x040fe200000000ff */
[----:B------:R-:W-:Y:S01]  /*6670*/  MUFU.EX2 R32, R32 ;  /* 0x0000002000207308 */ /* 0x000fe20000000800 */
[C---:B------:R-:W-:Y:S01]  /*6680*/  HMMA.16816.F32.BF16 R104, R4.reuse, R28, R104 ;  /* 0x0000001c0468723c */ /* 0x040fe20000041868 */
[----:B------:R-:W-:Y:S01]  /*6690*/  FFMA.FTZ R28, R23, UR19, -R164 ;  /* 0x00000013171c7c23 */ /* 0x000fe200080108a4 */
[----:B------:R-:W-:Y:S01]  /*66a0*/  PRMT R12, R12, 0x7771, RZ ;  /* 0x000077710c0c7816 */ /* 0x000fe200000000ff */
[----:B------:R2:W3:Y:S01]  /*66b0*/  MUFU.EX2 R29, R22 ;  /* 0x00000016001d7308 */ /* 0x0004e20000000800 */
[----:B------:R-:W-:Y:S01]  /*66c0*/  LOP3.LUT R13, R13, 0xff, RZ, 0xc0, !PT ;  /* 0x000000ff0d0d7812 */ /* 0x000fe200078ec0ff */
[----:B------:R-:W-:Y:S01]  /*66d0*/  IMAD.WIDE.U32 R170, R170, -0x2daee0ad, RZ ;  /* 0xd2511f53aaaa7825 */ /* 0x000fe200078e00ff */
[----:B------:R-:W-:Y:S01]  /*66e0*/  PRMT R8, R8, 0x5410, R16 ;  /* 0x0000541008087816 */ /* 0x000fe20000000010 */
[----:B------:R-:W4:Y:S01]  /*66f0*/  MUFU.EX2 R28, R28 ;  /* 0x0000001c001c7308 */ /* 0x000f220000000800 */
[C---:B------:R-:W-:Y:S01]  /*6700*/  HMMA.16816.F32.BF16 R80, R4.reuse, R10, R80 ;  /* 0x0000000a0450723c */ /* 0x040fe20000041850 */
[C---:B------:R-:W-:Y:S01]  /*6710*/  LOP3.LUT R16, R9.reuse, 0xffff, RZ, 0xc0, !PT ;  /* 0x0000ffff09107812 */ /* 0x040fe200078ec0ff */
[----:B------:R-:W-:Y:S01]  /*6720*/  IMAD.WIDE.U32 R174, R174, -0x2daee0ad, RZ ;  /* 0xd2511f53aeae7825 */ /* 0x000fe200078e00ff */
[----:B------:R-:W-:Y:S01]  /*6730*/  PRMT R11, R9, 0x7632, R11 ;  /* 0x00007632090b7816 */ /* 0x000fe2000000000b */
[----:B------:R-:W5:Y:S01]  /*6740*/  MUFU.EX2 R33, R33 ;  /* 0x0000002100217308 */ /* 0x000f620000000800 */
[----:B------:R-:W-:Y:S01]  /*6750*/  PRMT R27, R13, 0x5410, R12 ;  /* 0x000054100d1b7816 */ /* 0x000fe2000000000c */
[----:B-1----:R-:W-:Y:S01]  /*6760*/  FADD.FTZ R40, R160, R40 ;  /* 0x00000028a0287221 */ /* 0x002fe20000010000 */
[----:B------:R-:W-:Y:S01]  /*6770*/  LOP3.LUT R10, R8, 0xff00ff, RZ, 0xc0, !PT ;  /* 0x00ff00ff080a7812 */ /* 0x000fe200078ec0ff */
[C---:B------:R-:W-:Y:S01]  /*6780*/  HMMA.16816.F32.BF16 R108, R4.reuse, R34, R108 ;  /* 0x00000022046c723c */ /* 0x040fe2000004186c */
[----:B------:R-:W-:Y:S01]  /*6790*/  LOP3.LUT R173, R9, 0xff, RZ, 0xc0, !PT ;  /* 0x000000ff09ad7812 */ /* 0x000fe200078ec0ff */
[----:B--2---:R-:W-:Y:S01]  /*67a0*/  LDSM.16.MT88.4 R20, [R186+0x7000] ;  /* 0x00700000ba14783b */ /* 0x004fe20000004200 */
[----:B------:R-:W-:Y:S01]  /*67b0*/  SHF.R.U32.HI R16, RZ, 0x8, R16 ;  /* 0x00000008ff107819 */ /* 0x000fe20000011610 */
[----:B---3--:R-:W-:Y:S01]  /*67c0*/  FADD.FTZ R44, R29, R44 ;  /* 0x0000002c1d2c7221 */ /* 0x008fe20000010000 */
[----:B------:R-:W-:Y:S01]  /*67d0*/  SHF.R.U32.HI R24, RZ, 0x18, R9 ;  /* 0x00000018ff187819 */ /* 0x000fe20000011609 */
[----:B------:R-:W-:Y:S01]  /*67e0*/  FADD.FTZ R40, R159, R40 ;  /* 0x000000289f287221 */ /* 0x000fe20000010000 */
[----:B------:R-:W-:Y:S01]  /*67f0*/  LOP3.LUT R8, R11, 0xff, RZ, 0xc0, !PT ;  /* 0x000000ff0b087812 */ /* 0x000fe200078ec0ff */
[C---:B------:R-:W-:Y:S01]  /*6800*/  HMMA.16816.F32.BF16 R116, R4.reuse, R14, R116 ;  /* 0x0000000e0474723c */ /* 0x040fe20000041874 */
[--C-:B------:R-:W-:Y:S01]  /*6810*/  HSET2.LE.AND R26, R27, R208.reuse, PT ;  /* 0x000000d01b1a7233 */ /* 0x100fe20003803000 */
[----:B------:R-:W1:Y:S01]  /*6820*/  LDSM.16.MT88.4 R12, [R181+0x7000] ;  /* 0x00700000b50c783b */ /* 0x000e620000004200 */
[----:B------:R-:W-:Y:S01]  /*6830*/  HSET2.LE.AND R27, R10, R208, PT ;  /* 0x000000d00a1b7233 */ /* 0x000fe20003803000 */
[----:B------:R-:W-:Y:S01]  /*6840*/  FADD.FTZ R44, R161, R44 ;  /* 0x0000002ca12c7221 */ /* 0x000fe20000010000 */
[----:B------:R-:W-:Y:S01]  /*6850*/  LOP3.LUT R226, R226, UR25, R171, 0x96, !PT ;  /* 0x00000019e2e27c12 */ /* 0x000fe2000f8e96ab */
[----:B------:R-:W-:Y:S01]  /*6860*/  FADD.FTZ R40, R32, R40 ;  /* 0x0000002820287221 */ /* 0x000fe20000010000 */
[----:B------:R-:W-:Y:S01]  /*6870*/  PRMT R173, R173, 0x5410, R16 ;  /* 0x00005410adad7816 */ /* 0x000fe20000000010 */
[----:B------:R-:W-:Y:S01]  /*6880*/  HMMA.16816.F32.BF16 R96, R4, R30, R96 ;  /* 0x0000001e0460723c */ /* 0x000fe20000041860 */
[----:B------:R-:W-:Y:S01]  /*6890*/  F2FP.BF16.F32.PACK_AB R25, R158, R32 ;  /* 0x000000209e19723e */ /* 0x000fe200000010ff */
[----:B------:R-:W2:Y:S01]  /*68a0*/  LDSM.16.MT88.4 R16, [R182+0x7000] ;  /* 0x00700000b610783b */ /* 0x000ea20000004200 */
[----:B------:R-:W-:Y:S01]  /*68b0*/  PRMT R24, R8, 0x5410, R24 ;  /* 0x0000541008187816 */ /* 0x000fe20000000018 */
[----:B------:R-:W-:Y:S01]  /*68c0*/  FFMA.FTZ R31, R165, UR19, -R147 ;  /* 0x00000013a51f7c23 */ /* 0x000fe20008010893 */
[----:B------:R-:W-:Y:S01]  /*68d0*/  LOP3.LUT R220, R220, UR26, R227, 0x96, !PT ;  /* 0x0000001adcdc7c12 */ /* 0x000fe2000f8e96e3 */
[----:B------:R-:W-:Y:S01]  /*68e0*/  IMAD.WIDE.U32 R226, R226, -0x326172a9, RZ ;  /* 0xcd9e8d57e2e27825 */ /* 0x000fe200078e00ff */
[----:B------:R-:W-:-:S03]  /*68f0*/  LOP3.LUT R27, R25, R27, RZ, 0xc0, !PT ;  /* 0x0000001b191b7212 */ /* 0x000fc600078ec0ff */
[--C-:B------:R-:W-:Y:S01]  /*6900*/  FFMA.FTZ R30, R167, UR19, -R147.reuse ;  /* 0x00000013a71e7c23 */ /* 0x100fe20008010893 */
[--C-:B------:R-:W-:Y:S01]  /*6910*/  HSET2.LE.AND R173, R173, R208.reuse, PT ;  /* 0x000000d0adad7233 */ /* 0x100fe20003803000 */
[----:B------:R-:W-:Y:S01]  /*6920*/  IMAD.MOV.U32 R6, RZ, RZ, R226 ;  /* 0x000000ffff067224 */ /* 0x000fe200078e00e2 */
[--C-:B------:R-:W-:Y:S01]  /*6930*/  HSET2.LE.AND R25, R24, R208.reuse, PT ;  /* 0x000000d018197233 */ /* 0x100fe20003803000 */
[----:B------:R-:W-:Y:S01]  /*6940*/  IMAD.WIDE.U32 R220, R220, -0x326172a9, RZ ;  /* 0xcd9e8d57dcdc7825 */ /* 0x000fe200078e00ff */
[----:B------:R-:W-:Y:S01]  /*6950*/  F2FP.BF16.F32.PACK_AB R35, R161, R29 ;  /* 0x0000001da123723e */ /* 0x000fe200000010ff */
[----:B------:R-:W3:Y:S01]  /*6960*/  MUFU.EX2 R30, R30 ;  /* 0x0000001e001e7308 */ /* 0x000ee20000000800 */
[----:B------:R-:W-:Y:S01]  /*6970*/  F2FP.BF16.F32.PACK_AB R34, R159, R160 ;  /* 0x000000a09f22723e */ /* 0x000fe200000010ff */
[----:B----4-:R-:W-:Y:S01]  /*6980*/  FADD.FTZ R44, R28, R44 ;  /* 0x0000002c1c2c7221 */ /* 0x010fe20000010000 */
[----:B-----5:R-:W-:Y:S01]  /*6990*/  F2FP.BF16.F32.PACK_AB R9, R33, R28 ;  /* 0x0000001c2109723e */ /* 0x020fe200000010ff */
[----:B------:R-:W4:Y:S01]  /*69a0*/  MUFU.EX2 R31, R31 ;  /* 0x0000001f001f7308 */ /* 0x000f220000000800 */
[----:B------:R-:W-:Y:S01]  /*69b0*/  LOP3.LUT R24, R35, R173, RZ, 0xc0, !PT ;  /* 0x000000ad23187212 */ /* 0x000fe200078ec0ff */
[----:B------:R-:W-:Y:S01]  /*69c0*/  FADD.FTZ R44, R33, R44 ;  /* 0x0000002c212c7221 */ /* 0x000fe20000010000 */
[----:B------:R-:W-:Y:S01]  /*69d0*/  LOP3.LUT R25, R34, R25, RZ, 0xc0, !PT ;  /* 0x0000001922197212 */ /* 0x000fe200078ec0ff */
[----:B------:R-:W-:Y:S01]  /*69e0*/  FFMA.FTZ R34, R169, UR19, -R147 ;  /* 0x00000013a9227c23 */ /* 0x000fe20008010893 */
[----:B------:R-:W-:Y:S01]  /*69f0*/  PRMT R35, R226, 0x7772, RZ ;  /* 0x00007772e2237816 */ /* 0x000fe200000000ff */
[----:B------:R-:W-:Y:S01]  /*6a00*/  FADD.FTZ R40, R158, R40 ;  /* 0x000000289e287221 */ /* 0x000fe20000010000 */
[----:B------:R-:W-:Y:S01]  /*6a10*/  PRMT R5, R226, 0x7773, RZ ;  /* 0x00007773e2057816 */ /* 0x000fe200000000ff */
[----:B------:R-:W-:Y:S01]  /*6a20*/  FADD.FTZ R44, R150, R44 ;  /* 0x0000002c962c7221 */ /* 0x000fe20000010000 */
[----:B------:R-:W-:Y:S01]  /*6a30*/  LOP3.LUT R26, R9, R26, RZ, 0xc0, !PT ;  /* 0x0000001a091a7212 */ /* 0x000fe200078ec0ff */
[----:B------:R-:W5:Y:S01]  /*6a40*/  MUFU.EX2 R34, R34 ;  /* 0x0000002200227308 */ /* 0x000f620000000800 */
[----:B------:R-:W-:Y:S01]  /*6a50*/  LOP3.LUT R7, R6, 0xff, RZ, 0xc0, !PT ;  /* 0x000000ff06077812 */ /* 0x000fe200078ec0ff */
[----:B------:R-:W5:Y:S01]  /*6a60*/  LDSM.16.MT88.4 R8, [R180+0x7000] ;  /* 0x00700000b408783b */ /* 0x000f620000004200 */
[----:B------:R-:W-:Y:S01]  /*6a70*/  LOP3.LUT R6, R220, UR6, R227, 0x96, !PT ;  /* 0x00000006dc067c12 */ /* 0x000fe2000f8e96e3 */
[----:B------:R-:W-:Y:S01]  /*6a80*/  FFMA.FTZ R220, R153, UR19, -R156 ;  /* 0x0000001399dc7c23 */ /* 0x000fe2000801089c */
[----:B------:R-:W-:Y:S01]  /*6a90*/  PRMT R5, R35, 0x5410, R5 ;  /* 0x0000541023057816 */ /* 0x000fe20000000005 */
[C---:B-1----:R-:W-:Y:S01]  /*6aa0*/  HMMA.16816.F32.BF16 R88, R24.reuse, R12, R88 ;  /* 0x0000000c1858723c */ /* 0x042fe20000041858 */
[----:B------:R1:W5:Y:S01]  /*6ab0*/  MUFU.EX2 R35, R168 ;  /* 0x000000a800237308 */ /* 0x0003620000000800 */
[----:B------:R-:W-:Y:S01]  /*6ac0*/  LOP3.LUT R165, R6, 0xffff, RZ, 0xc0, !PT ;  /* 0x0000ffff06a57812 */ /* 0x000fe200078ec0ff */
[----:B------:R-:W-:Y:S01]  /*6ad0*/  FFMA.FTZ R227, R141, UR19, -R147 ;  /* 0x000000138de37c23 */ /* 0x000fe20008010893 */
[----:B------:R-:W-:Y:S01]  /*6ae0*/  PRMT R4, R226, 0x7771, RZ ;  /* 0x00007771e2047816 */ /* 0x000fe200000000ff */
[----:B------:R4:W-:Y:S01]  /*6af0*/  MUFU.EX2 R141, R142 ;  /* 0x0000008e008d7308 */ /* 0x0009e20000000800 */
[----:B------:R-:W-:Y:S01]  /*6b00*/  PRMT R167, R6, 0x7632, R167 ;  /* 0x0000763206a77816 */ /* 0x000fe200000000a7 */
[----:B------:R-:W-:Y:S01]  /*6b10*/  FFMA.FTZ R226, R140, UR19, -R146 ;  /* 0x000000138ce27c23 */ /* 0x000fe20008010892 */
[----:B------:R-:W-:Y:S01]  /*6b20*/  PRMT R4, R7, 0x5410, R4 ;  /* 0x0000541007047816 */ /* 0x000fe20000000004 */
[C---:B--2---:R-:W-:Y:S01]  /*6b30*/  HMMA.16816.F32.BF16 R72, R24.reuse, R16, R72 ;  /* 0x000000101848723c */ /* 0x044fe20000041848 */
[----:B------:R-:W-:Y:S01]  /*6b40*/  LOP3.LUT R7, R6, 0xff, RZ, 0xc0, !PT ;  /* 0x000000ff06077812 */ /* 0x000fe200078ec0ff */
[----:B------:R-:W-:Y:S01]  /*6b50*/  MUFU.EX2 R227, R227 ;  /* 0x000000e300e37308 */ /* 0x000fe20000000800 */
[----:B------:R-:W-:Y:S01]  /*6b60*/  SHF.R.U32.HI R6, RZ, 0x18, R6 ;  /* 0x00000018ff067819 */ /* 0x000fe20000011606 */
[----:B---3--:R-:W-:Y:S01]  /*6b70*/  FADD.FTZ R53, R30, R53 ;  /* 0x000000351e357221 */ /* 0x008fe20000010000 */
[----:B------:R-:W-:Y:S01]  /*6b80*/  LOP3.LUT R167, R167, 0xff, RZ, 0xc0, !PT ;  /* 0x000000ffa7a77812 */ /* 0x000fe200078ec0ff */
[----:B-1----:R-:W-:Y:S01]  /*6b90*/  FFMA.FTZ R168, R154, UR19, -R146 ;  /* 0x000000139aa87c23 */ /* 0x002fe20008010892 */
[----:B------:R-:W-:Y:S01]  /*6ba0*/  HSET2.LE.AND R4, R4, R208, PT ;  /* 0x000000d004047233 */ /* 0x000fe20003803000 */
[----:B------:R1:W-:Y:S01]  /*6bb0*/  MUFU.EX2 R154, R166 ;  /* 0x000000a6009a7308 */ /* 0x0003e20000000800 */
[----:B------:R-:W-:Y:S01]  /*6bc0*/  LOP3.LUT R5, R5, 0xff00ff, RZ, 0xc0, !PT ;  /* 0x00ff00ff05057812 */ /* 0x000fe200078ec0ff */
[C---:B------:R-:W-:Y:S01]  /*6bd0*/  HMMA.16816.F32.BF16 R124, R24.reuse, R20, R124 ;  /* 0x00000014187c723c */ /* 0x040fe2000004187c */
[----:B------:R-:W-:Y:S01]  /*6be0*/  PRMT R167, R167, 0x5410, R6 ;  /* 0x00005410a7a77816 */ /* 0x000fe20000000006 */
[----:B----4-:R-:W-:Y:S01]  /*6bf0*/  FFMA.FTZ R142, R65, UR19, -R146 ;  /* 0x00000013418e7c23 */ /* 0x010fe20008010892 */
[----:B------:R-:W-:Y:S01]  /*6c00*/  F2FP.BF16.F32.PACK_AB R169, R31, R30 ;  /* 0x0000001e1fa9723e */ /* 0x000fe200000010ff */
[----:B------:R-:W-:Y:S01]  /*6c10*/  MUFU.EX2 R220, R220 ;  /* 0x000000dc00dc7308 */ /* 0x000fe20000000800 */
[----:B------:R-:W-:Y:S01]  /*6c20*/  LOP3.LUT R176, R176, UR7, R221, 0x96, !PT ;  /* 0x00000007b0b07c12 */ /* 0x000fe2000f8e96dd */
[----:B------:R-:W-:Y:S01]  /*6c30*/  FFMA.FTZ R221, R157, UR19, -R164 ;  /* 0x000000139ddd7c23 */ /* 0x000fe200080108a4 */
[----:B------:R-:W-:Y:S01]  /*6c40*/  LOP3.LUT R172, R172, UR24, R175, 0x96, !PT ;  /* 0x00000018acac7c12 */ /* 0x000fe2000f8e96af */
[----:B------:R-:W-:Y:S01]  /*6c50*/  HMMA.16816.F32.BF16 R120, R24, R22, R120 ;  /* 0x000000161878723c */ /* 0x000fe20000041878 */
[----:B------:R-:W-:Y:S01]  /*6c60*/  F2FP.BF16.F32.PACK_AB R153, R151, R150 ;  /* 0x000000969799723e */ /* 0x000fe200000010ff */
[----:B------:R-:W-:Y:S01]  /*6c70*/  IMAD.WIDE.U32 R176, R176, -0x2daee0ad, RZ ;  /* 0xd2511f53b0b07825 */ /* 0x000fe200078e00ff */
[----:B------:R-:W-:Y:S01]  /*6c80*/  MUFU.EX2 R226, R226 ;  /* 0x000000e200e27308 */ /* 0x000fe20000000800 */
[----:B-1----:R-:W-:-:S02]  /*6c90*/  SHF.R.U32.HI R166, RZ, 0x8, R165 ;  /* 0x00000008ffa67819 */ /* 0x002fc400000116a5 */
[----:B------:R-:W-:Y:S01]  /*6ca0*/  FADD.FTZ R53, R31, R53 ;  /* 0x000000351f357221 */ /* 0x000fe20000010000 */
[----:B------:R-:W-:Y:S01]  /*6cb0*/  FADD.FTZ R44, R151, R44 ;  /* 0x0000002c972c7221 */ /* 0x000fe20000010000 */
[----:B------:R-:W1:Y:S01]  /*6cc0*/  MUFU.EX2 R165, R168 ;  /* 0x000000a800a57308 */ /* 0x000e620000000800 */
[----:B------:R-:W-:Y:S01]  /*6cd0*/  PRMT R7, R7, 0x5410, R166 ;  /* 0x0000541007077816 */ /* 0x000fe200000000a6 */
[C---:B-----5:R-:W-:Y:S01]  /*6ce0*/  HMMA.16816.F32.BF16 R92, R24.reuse, R8, R92 ;  /* 0x00000008185c723c */ /* 0x060fe2000004185c */
[----:B------:R-:W-:Y:S01]  /*6cf0*/  LOP3.LUT R170, R170, UR24, R177, 0x96, !PT ;  /* 0x00000018aaaa7c12 */ /* 0x000fe2000f8e96b1 */
[----:B------:R-:W-:Y:S01]  /*6d00*/  MUFU.EX2 R221, R221 ;  /* 0x000000dd00dd7308 */ /* 0x000fe20000000800 */
[----:B------:R-:W-:Y:S01]  /*6d10*/  FADD.FTZ R53, R34, R53 ;  /* 0x0000003522357221 */ /* 0x000fe20000010000 */
[----:B------:R-:W-:Y:S01]  /*6d20*/  FADD.FTZ R44, R155, R44 ;  /* 0x0000002c9b2c7221 */ /* 0x000fe20000010000 */
[C---:B------:R-:W-:Y:S02]  /*6d30*/  LOP3.LUT R65, R170.reuse, 0xffff, RZ, 0xc0, !PT ;  /* 0x0000ffffaa417812 */ /* 0x040fe400078ec0ff */
[----:B------:R-:W-:Y:S01]  /*6d40*/  PRMT R140, R170, 0x7632, R140 ;  /* 0x00007632aa8c7816 */ /* 0x000fe2000000008c */
[----:B------:R-:W-:Y:S01]  /*6d50*/  HMMA.16816.F32.BF16 R76, R24, R18, R76 ;  /* 0x00000012184c723c */ /* 0x000fe2000004184c */
[----:B------:R-:W-:-:S02]  /*6d60*/  FADD.FTZ R53, R35, R53 ;  /* 0x0000003523357221 */ /* 0x000fc40000010000 */
[----:B------:R-:W-:Y:S01]  /*6d70*/  LOP3.LUT R140, R140, 0xff, RZ, 0xc0, !PT ;  /* 0x000000ff8c8c7812 */ /* 0x000fe200078ec0ff */
[----:B-1----:R-:W-:Y:S01]  /*6d80*/  FADD.FTZ R50, R165, R50 ;  /* 0x00000032a5327221 */ /* 0x002fe20000010000 */
[----:B------:R-:W-:Y:S02]  /*6d90*/  F2FP.BF16.F32.PACK_AB R168, R35, R34 ;  /* 0x0000002223a8723e */ /* 0x000fe400000010ff */
[----:B------:R-:W-:Y:S01]  /*6da0*/  F2FP.BF16.F32.PACK_AB R166, R165, R162 ;  /* 0x000000a2a5a6723e */ /* 0x000fe200000010ff */
[C---:B------:R-:W-:Y:S01]  /*6db0*/  HMMA.16816.F32.BF16 R112, R24.reuse, R14, R112 ;  /* 0x0000000e1870723c */ /* 0x040fe20000041870 */
[----:B------:R-:W-:Y:S01]  /*6dc0*/  LOP3.LUT R6, R168, R4, RZ, 0xc0, !PT ;  /* 0x00000004a8067212 */ /* 0x000fe200078ec0ff */
[----:B------:R-:W-:Y:S01]  /*6dd0*/  FADD.FTZ R50, R163, R50 ;  /* 0x00000032a3327221 */ /* 0x000fe20000010000 */
[--C-:B------:R-:W-:Y:S02]  /*6de0*/  HSET2.LE.AND R4, R5, R208.reuse, PT ;  /* 0x000000d005047233 */ /* 0x100fe40003803000 */
[--C-:B------:R-:W-:Y:S01]  /*6df0*/  HSET2.LE.AND R168, R7, R208.reuse, PT ;  /* 0x000000d007a87233 */ /* 0x100fe20003803000 */
[C---:B------:R-:W-:Y:S01]  /*6e00*/  FADD.FTZ R50, R154.reuse, R50 ;  /* 0x000000329a327221 */ /* 0x040fe20000010000 */
[----:B------:R-:W-:Y:S01]  /*6e10*/  F2FP.BF16.F32.PACK_AB R7, R154, R163 ;  /* 0x000000a39a07723e */ /* 0x000fe200000010ff */
[----:B------:R-:W-:Y:S01]  /*6e20*/  HMMA.16816.F32.BF16 R100, R24, R10, R100 ;  /* 0x0000000a1864723c */ /* 0x000fe20000041864 */
[----:B------:R-:W-:-:S02]  /*6e30*/  HSET2.LE.AND R5, R167, R208, PT ;  /* 0x000000d0a7057233 */ /* 0x000fc40003803000 */
[----:B------:R-:W-:Y:S02]  /*6e40*/  LOP3.LUT R7, R7, R4, RZ, 0xc0, !PT ;  /* 0x0000000407077212 */ /* 0x000fe400078ec0ff */
[----:B------:R-:W-:Y:S02]  /*6e50*/  LOP3.LUT R4, R169, R168, RZ, 0xc0, !PT ;  /* 0x000000a8a9047212 */ /* 0x000fe400078ec0ff */
[----:B------:R-:W-:Y:S02]  /*6e60*/  LOP3.LUT R5, R166, R5, RZ, 0xc0, !PT ;  /* 0x00000005a6057212 */ /* 0x000fe400078ec0ff */
[C---:B------:R-:W-:Y:S02]  /*6e70*/  PRMT R25, R174.reuse, 0x7771, RZ ;  /* 0x00007771ae197816 */ /* 0x040fe400000000ff */
[----:B------:R-:W-:-:S03]  /*6e80*/  PRMT R24, R174, 0x7773, RZ ;  /* 0x00007773ae187816 */ /* 0x000fc600000000ff */
[----:B------:R-:W-:Y:S01]  /*6e90*/  HMMA.16816.F32.BF16 R68, R4, R16, R68 ;  /* 0x000000100444723c */ /* 0x000fe20000041844 */
[----:B------:R-:W-:Y:S01]  /*6ea0*/  IMAD.MOV.U32 R16, RZ, RZ, R174 ;  /* 0x000000ffff107224 */ /* 0x000fe200078e00ae */
[----:B------:R-:W-:-:S04]  /*6eb0*/  PRMT R17, R174, 0x7772, RZ ;  /* 0x00007772ae117816 */ /* 0x000fc800000000ff */
[----:B------:R-:W-:Y:S02]  /*6ec0*/  LOP3.LUT R16, R16, 0xff, RZ, 0xc0, !PT ;  /* 0x000000ff10107812 */ /* 0x000fe400078ec0ff */
[C---:B------:R-:W-:Y:S01]  /*6ed0*/  HMMA.16816.F32.BF16 R84, R4.reuse, R12, R84 ;  /* 0x0000000c0454723c */ /* 0x040fe20000041854 */
[--C-:B------:R-:W-:Y:S01]  /*6ee0*/  FFMA.FTZ R13, R149, UR19, -R156.reuse ;  /* 0x00000013950d7c23 */ /* 0x100fe2000801089c */
[--C-:B------:R-:W-:Y:S01]  /*6ef0*/  FFMA.FTZ R12, R148, UR19, -R156.reuse ;  /* 0x00000013940c7c23 */ /* 0x100fe2000801089c */
[----:B------:R-:W-:Y:S01]  /*6f00*/  FFMA.FTZ R149, R152, UR19, -R156 ;  /* 0x0000001398957c23 */ /* 0x000fe2000801089c */
[----:B------:R-:W-:Y:S01]  /*6f10*/  PRMT R25, R16, 0x5410, R25 ;  /* 0x0000541010197816 */ /* 0x000fe20000000019 */
[----:B------:R1:W2:Y:S01]  /*6f20*/  MUFU.EX2 R148, R13 ;  /* 0x0000000d00947308 */ /* 0x0002a20000000800 */
[----:B------:R-:W-:Y:S02]  /*6f30*/  PRMT R24, R17, 0x5410, R24 ;  /* 0x0000541011187816 */ /* 0x000fe40000000018 */
[----:B------:R-:W-:Y:S01]  /*6f40*/  HMMA.16816.F32.BF16 R108, R4, R14, R108 ;  /* 0x0000000e046c723c */ /* 0x000fe2000004186c */
[C---:B------:R-:W-:Y:S01]  /*6f50*/  LOP3.LUT R15, R172.reuse, 0xffff, RZ, 0xc0, !PT ;  /* 0x0000ffffac0f7812 */ /* 0x040fe200078ec0ff */
[----:B------:R-:W3:Y:S01]  /*6f60*/  MUFU.EX2 R152, R12 ;  /* 0x0000000c00987308 */ /* 0x000ee20000000800 */
[----:B------:R-:W-:-:S02]  /*6f70*/  LOP3.LUT R14, R172, 0xff, RZ, 0xc0, !PT ;  /* 0x000000ffac0e7812 */ /* 0x000fc400078ec0ff */
[----:B------:R-:W-:Y:S01]  /*6f80*/  SHF.R.U32.HI R15, RZ, 0x8, R15 ;  /* 0x00000008ff0f7819 */ /* 0x000fe2000001160f */
[----:B------:R-:W4:Y:S01]  /*6f90*/  MUFU.EX2 R149, R149 ;  /* 0x0000009500957308 */ /* 0x000f220000000800 */
[----:B------:R-:W-:Y:S01]  /*6fa0*/  HSET2.LE.AND R26, R25, R208, PT ;  /* 0x000000d0191a7233 */ /* 0x000fe20003803000 */
[C---:B------:R-:W-:Y:S01]  /*6fb0*/  HMMA.16816.F32.BF16 R104, R4.reuse, R8, R104 ;  /* 0x000000080468723c */ /* 0x040fe20000041868 */
[----:B------:R-:W-:Y:S02]  /*6fc0*/  PRMT R25, R14, 0x5410, R15 ;  /* 0x000054100e197816 */ /* 0x000fe4000000000f */
[----:B-1----:R-:W-:Y:S01]  /*6fd0*/  PRMT R13, R172, 0x7632, R13 ;  /* 0x00007632ac0d7816 */ /* 0x002fe2000000000d */
[----:B--2---:R-:W-:Y:S01]  /*6fe0*/  FADD.FTZ R40, R148, R40 ;  /* 0x0000002894287221 */ /* 0x004fe20000010000 */
[----:B------:R-:W-:Y:S02]  /*6ff0*/  SHF.R.U32.HI R172, RZ, 0x18, R172 ;  /* 0x00000018ffac7819 */ /* 0x000fe400000116ac */
[----:B------:R-:W-:Y:S01]  /*7000*/  LOP3.LUT R13, R13, 0xff, RZ, 0xc0, !PT ;  /* 0x000000ff0d0d7812 */ /* 0x000fe200078ec0ff */
[----:B------:R-:W-:Y:S01]  /*7010*/  HMMA.16816.F32.BF16 R128, R4, R20, R128 ;  /* 0x000000140480723c */ /* 0x000fe20000041880 */
[----:B------:R-:W-:Y:S01]  /*7020*/  LOP3.LUT R27, R24, 0xff00ff, RZ, 0xc0, !PT ;  /* 0x00ff00ff181b7812 */ /* 0x000fe200078ec0ff */
[----:B---3--:R-:W-:Y:S01]  /*7030*/  FADD.FTZ R40, R152, R40 ;  /* 0x0000002898287221 */ /* 0x008fe20000010000 */
[----:B------:R-:W-:-:S02]  /*7040*/  PRMT R24, R13, 0x5410, R172 ;  /* 0x000054100d187816 */ /* 0x000fc400000000ac */
[--C-:B------:R-:W-:Y:S01]  /*7050*/  HSET2.LE.AND R9, R25, R208.reuse, PT ;  /* 0x000000d019097233 */ /* 0x100fe20003803000 */
[----:B----4-:R-:W-:Y:S01]  /*7060*/  FADD.FTZ R40, R149, R40 ;  /* 0x0000002895287221 */ /* 0x010fe20000010000 */
[C---:B------:R-:W-:Y:S01]  /*7070*/  F2FP.BF16.F32.PACK_AB R12, R221.reuse, R155 ;  /* 0x0000009bdd0c723e */ /* 0x040fe200000010ff */
[C---:B------:R-:W-:Y:S01]  /*7080*/  HMMA.16816.F32.BF16 R116, R4.reuse, R22, R116 ;  /* 0x000000160474723c */ /* 0x040fe20000041874 */
[--C-:B------:R-:W-:Y:S01]  /*7090*/  HSET2.LE.AND R25, R24, R208.reuse, PT ;  /* 0x000000d018197233 */ /* 0x100fe20003803000 */
[----:B------:R-:W1:Y:S01]  /*70a0*/  LDSM.16.MT88.4 R20, [R186+0x7800] ;  /* 0x00780000ba14783b */ /* 0x000e620000004200 */
[----:B------:R-:W-:Y:S01]  /*70b0*/  F2FP.BF16.F32.PACK_AB R8, R152, R148 ;  /* 0x000000949808723e */ /* 0x000fe200000010ff */
[----:B------:R-:W-:Y:S01]  /*70c0*/  FADD.FTZ R221, R221, R44 ;  /* 0x0000002cdddd7221 */ /* 0x000fe20000010000 */
[----:B------:R-:W-:Y:S02]  /*70d0*/  LOP3.LUT R26, R12, R26, RZ, 0xc0, !PT ;  /* 0x0000001a0c1a7212 */ /* 0x000fe400078ec0ff */
[----:B------:R-:W-:Y:S01]  /*70e0*/  LOP3.LUT R24, R153, R9, RZ, 0xc0, !PT ;  /* 0x0000000999187212 */ /* 0x000fe200078ec0ff */
[C---:B------:R-:W-:Y:S01]  /*70f0*/  HMMA.16816.F32.BF16 R80, R4.reuse, R18, R80 ;  /* 0x000000120450723c */ /* 0x040fe20000041850 */
[----:B------:R-:W-:Y:S01]  /*7100*/  LOP3.LUT R25, R8, R25, RZ, 0xc0, !PT ;  /* 0x0000001908197212 */ /* 0x000fe200078ec0ff */
[----:B------:R-:W2:Y:S01]  /*7110*/  LDSM.16.MT88.4 R16, [R182+0x7800] ;  /* 0x00780000b610783b */ /* 0x000ea20000004200 */
[----:B------:R-:W-:Y:S01]  /*7120*/  FFMA.FTZ R153, R60, UR19, -R147 ;  /* 0x000000133c997c23 */ /* 0x000fe20008010893 */
[----:B------:R-:W-:Y:S01]  /*7130*/  HSET2.LE.AND R27, R27, R208, PT ;  /* 0x000000d01b1b7233 */ /* 0x000fe20003803000 */
[----:B------:R-:W3:Y:S01]  /*7140*/  MUFU.EX2 R60, R64 ;  /* 0x00000040003c7308 */ /* 0x000ee20000000800 */
[----:B------:R-:W4:Y:S01]  /*7150*/  LDSM.16.MT88.4 R12, [R181+0x7800] ;  /* 0x00780000b50c783b */ /* 0x000f220000004200 */
[----:B------:R-:W-:Y:S01]  /*7160*/  F2FP.BF16.F32.PACK_AB R156, R220, R149 ;  /* 0x00000095dc9c723e */ /* 0x000fe200000010ff */
[----:B------:R-:W-:Y:S01]  /*7170*/  HMMA.16816.F32.BF16 R96, R4, R10, R96 ;  /* 0x0000000a0460723c */ /* 0x000fe20000041860 */
[C---:B------:R-:W-:Y:S01]  /*7180*/  PRMT R5, R176.reuse, 0x7773, RZ ;  /* 0x00007773b0057816 */ /* 0x040fe200000000ff */
[----:B------:R-:W5:Y:S01]  /*7190*/  LDSM.16.MT88.4 R8, [R180+0x7800] ;  /* 0x00780000b408783b */ /* 0x000f620000004200 */
[C---:B------:R-:W-:Y:S01]  /*71a0*/  PRMT R7, R176.reuse, 0x7772, RZ ;  /* 0x00007772b0077816 */ /* 0x040fe200000000ff */
[----:B------:R-:W-:Y:S01]  /*71b0*/  IMAD.MOV.U32 R6, RZ, RZ, R176 ;  /* 0x000000ffff067224 */ /* 0x000fe200078e00b0 */
[----:B------:R-:W-:Y:S01]  /*71c0*/  PRMT R4, R176, 0x7771, RZ ;  /* 0x00007771b0047816 */ /* 0x000fe200000000ff */
[----:B------:R-:W1:Y:S01]  /*71d0*/  MUFU.EX2 R64, R153 ;  /* 0x0000009900407308 */ /* 0x000e620000000800 */
[----:B------:R-:W-:Y:S01]  /*71e0*/  PRMT R5, R7, 0x5410, R5 ;  /* 0x0000541007057816 */ /* 0x000fe20000000005 */
[----:B------:R-:W-:Y:S01]  /*71f0*/  FFMA.FTZ R7, R58, UR19, -R146 ;  /* 0x000000133a077c23 */ /* 0x000fe20008010892 */
[----:B------:R-:W-:Y:S01]  /*7200*/  LOP3.LUT R6, R6, 0xff, RZ, 0xc0, !PT ;  /* 0x000000ff06067812 */ /* 0x000fe200078ec0ff */
[----:B------:R-:W1:Y:S01]  /*7210*/  MUFU.EX2 R58, R59 ;  /* 0x0000003b003a7308 */ /* 0x000e620000000800 */
[----:B------:R-:W-:Y:S01]  /*7220*/  LOP3.LUT R5, R5, 0xff00ff, RZ, 0xc0, !PT ;  /* 0x00ff00ff05057812 */ /* 0x000fe200078ec0ff */
[----:B---3--:R-:W-:Y:S01]  /*7230*/  FADD.FTZ R53, R60, R53 ;  /* 0x000000353c357221 */ /* 0x008fe20000010000 */
[----:B------:R-:W-:Y:S01]  /*7240*/  PRMT R4, R6, 0x5410, R4 ;  /* 0x0000541006047816 */ /* 0x000fe20000000004 */
[----:B------:R3:W3:Y:S01]  /*7250*/  MUFU.EX2 R59, R142 ;  /* 0x0000008e003b7308 */ /* 0x0006e20000000800 */
[----:B------:R-:W-:Y:S01]  /*7260*/  LOP3.LUT R6, R170, 0xff, RZ, 0xc0, !PT ;  /* 0x000000ffaa067812 */ /* 0x000fe200078ec0ff */
[----:B------:R-:W-:Y:S01]  /*7270*/  FADD.FTZ R220, R220, R40 ;  /* 0x00000028dcdc7221 */ /* 0x000fe20000010000 */
[----:B------:R-:W-:-:S02]  /*7280*/  SHF.R.U32.HI R170, RZ, 0x18, R170 ;  /* 0x00000018ffaa7819 */ /* 0x000fc400000116aa */
[----:B------:R-:W-:Y:S01]  /*7290*/  HSET2.LE.AND R4, R4, R208, PT ;  /* 0x000000d004047233 */ /* 0x000fe20003803000 */
[----:B-1----:R-:W-:Y:S01]  /*72a0*/  FADD.FTZ R53, R64, R53 ;  /* 0x0000003540357221 */ /* 0x002fe20000010000 */
[----:B------:R-:W-:Y:S02]  /*72b0*/  PRMT R140, R140, 0x5410, R170 ;  /* 0x000054108c8c7816 */ /* 0x000fe400000000aa */
[----:B------:R-:W-:Y:S01]  /*72c0*/  LOP3.LUT R27, R156, R27, RZ, 0xc0, !PT ;  /* 0x0000001b9c1b7212 */ /* 0x000fe200078ec0ff */
[----:B------:R-:W-:Y:S01]  /*72d0*/  FADD.FTZ R50, R58, R50 ;  /* 0x000000323a327221 */ /* 0x000fe20000010000 */
[----:B------:R-:W-:Y:S01]  /*72e0*/  FADD.FTZ R53, R141, R53 ;  /* 0x000000358d357221 */ /* 0x000fe20000010000 */
[----:B---3--:R-:W-:Y:S02]  /*72f0*/  SHF.R.U32.HI R142, RZ, 0x8, R65 ;  /* 0x00000008ff8e7819 */ /* 0x008fe40000011641 */
[----:B------:R1:W3:Y:S01]  /*7300*/  MUFU.EX2 R65, R7 ;  /* 0x0000000700417308 */ /* 0x0002e20000000800 */
[----:B------:R-:W-:Y:S01]  /*7310*/  F2FP.BF16.F32.PACK_AB R146, R226, R59 ;  /* 0x0000003be292723e */ /* 0x000fe200000010ff */
[----:B------:R-:W-:Y:S01]  /*7320*/  HMMA.16816.F32.BF16 R124, R24, R20, R124 ;  /* 0x00000014187c723c */ /* 0x000fe2000004187c */
[----:B------:R-:W-:-:S07]  /*7330*/  PRMT R142, R6, 0x5410, R142 ;  /* 0x00005410068e7816 */ /* 0x000fce000000008e */
[C---:B------:R-:W-:Y:S01]  /*7340*/  HMMA.16816.F32.BF16 R120, R24.reuse, R22, R120 ;  /* 0x000000161878723c */ /* 0x040fe20000041878 */
[----:B-1----:R-:W-:Y:S01]  /*7350*/  F2FP.BF16.F32.PACK_AB R7, R227, R141 ;  /* 0x0000008de307723e */ /* 0x002fe200000010ff */
[----:B---3--:R-:W-:Y:S01]  /*7360*/  FADD.FTZ R50, R65, R50 ;  /* 0x0000003241327221 */ /* 0x008fe20000010000 */
[----:B------:R-:W-:Y:S02]  /*7370*/  FADD.FTZ R227, R227, R53 ;  /* 0x00000035e3e37221 */ /* 0x000fe40000010000 */
[----:B------:R-:W-:Y:S01]  /*7380*/  LOP3.LUT R6, R7, R4, RZ, 0xc0, !PT ;  /* 0x0000000407067212 */ /* 0x000fe200078ec0ff */
[----:B------:R-:W-:Y:S01]  /*7390*/  FADD.FTZ R50, R59, R50 ;  /* 0x000000323b327221 */ /* 0x000fe20000010000 */
[--C-:B------:R-:W-:Y:S01]  /*73a0*/  HSET2.LE.AND R7, R5, R208.reuse, PT ;  /* 0x000000d005077233 */ /* 0x100fe20003803000 */
[----:B--2---:R-:W-:Y:S01]  /*73b0*/  HMMA.16816.F32.BF16 R72, R24, R16, R72 ;  /* 0x000000101848723c */ /* 0x004fe20000041848 */
[--C-:B------:R-:W-:Y:S01]  /*73c0*/  HSET2.LE.AND R4, R142, R208.reuse, PT ;  /* 0x000000d08e047233 */ /* 0x100fe20003803000 */
[----:B------:R-:W-:Y:S01]  /*73d0*/  FADD.FTZ R226, R226, R50 ;  /* 0x00000032e2e27221 */ /* 0x000fe20000010000 */
[----:B------:R-:W-:-:S02]  /*73e0*/  HSET2.LE.AND R5, R140, R208, PT ;  /* 0x000000d08c057233 */ /* 0x000fc40003803000 */
[----:B------:R-:W-:Y:S02]  /*73f0*/  F2FP.BF16.F32.PACK_AB R142, R64, R60 ;  /* 0x0000003c408e723e */ /* 0x000fe400000010ff */
[----:B------:R-:W-:Y:S01]  /*7400*/  F2FP.BF16.F32.PACK_AB R140, R65, R58 ;  /* 0x0000003a418c723e */ /* 0x000fe200000010ff */
[----:B------:R-:W-:Y:S01]  /*7410*/  HMMA.16816.F32.BF16 R76, R24, R18, R76 ;  /* 0x00000012184c723c */ /* 0x000fe2000004184c */
[----:B------:R-:W-:Y:S02]  /*7420*/  LOP3.LUT R7, R146, R7, RZ, 0xc0, !PT ;  /* 0x0000000792077212 */ /* 0x000fe400078ec0ff */
[----:B------:R-:W-:Y:S02]  /*7430*/  LOP3.LUT R4, R142, R4, RZ, 0xc0, !PT ;  /* 0x000000048e047212 */ /* 0x000fe400078ec0ff */
[----:B------:R-:W-:-:S03]  /*7440*/  LOP3.LUT R5, R140, R5, RZ, 0xc0, !PT ;  /* 0x000000058c057212 */ /* 0x000fc600078ec0ff */
[C---:B----4-:R-:W-:Y:S08]  /*7450*/  HMMA.16816.F32.BF16 R88, R24.reuse, R12, R88 ;  /* 0x0000000c1858723c */ /* 0x050ff00000041858 */
[C---:B------:R-:W-:Y:S08]  /*7460*/  HMMA.16816.F32.BF16 R112, R24.reuse, R14, R112 ;  /* 0x0000000e1870723c */ /* 0x040ff00000041870 */
[C---:B-----5:R-:W-:Y:S08]  /*7470*/  HMMA.16816.F32.BF16 R92, R24.reuse, R8, R92 ;  /* 0x00000008185c723c */ /* 0x060ff0000004185c */
        /* <DEDUP_REMOVED lines=9> */
[----:B------:R-:W-:-:S04]  /*7510*/  NOP ;  /* 0x0000000000007918 */ /* 0x000fc80000000000 */
[----:B------:R-:W-:-:S15]  /*7520*/  @!P6 BRA `(.L_x_722) ;  /* 0x00000084004ce947 */ /* 0x000fde0003800000 */
[----:B------:R-:W1:Y:S01]  /*7530*/  LDCU UR4, c[0x0][0x440] ;  /* 0x00008800ff0477ac */ /* 0x000e620008000800 */
[----:B------:R-:W-:Y:S01]  /*7540*/  VIADD R0, R137, 0xfffffffe ;  /* 0xfffffffe89007836 */ /* 0x000fe20000000000 */
[----:B------:R-:W-:-:S04]  /*7550*/  DEPBAR.LE SB0, 0x0 ;  /* 0x000080000000791a */ /* 0x000fc80000000000 */
[C---:B------:R-:W-:Y:S01]  /*7560*/  IMAD.WIDE.U32 R4, R0.reuse, R192, RZ ;  /* 0x000000c000047225 */ /* 0x040fe200078e00ff */
[----:B------:R-:W-:Y:S01]  /*7570*/  BAR.SYNC.DEFER_BLOCKING 0x0 ;  /* 0x0000000000007b1d */ /* 0x000fe20000010000 */
[----:B------:R-:W-:Y:S02]  /*7580*/  ISETP.GE.U32.AND P6, PT, R137, 0x3, PT ;  /* 0x000000038900780c */ /* 0x000fe40003fc6070 */
[----:B------:R-:W-:Y:S02]  /*7590*/  IMAD R0, R0, R193, R5 ;  /* 0x000000c100007224 */ /* 0x000fe400078e0205 */
[----:B------:R-:W-:Y:S02]  /*75a0*/  IMAD.SHL.U32 R6, R4, 0x40, RZ ;  /* 0x0000004004067824 */ /* 0x000fe400078e00ff */
[----:B------:R-:W-:Y:S01]  /*75b0*/  IMAD.WIDE.U32 R8, R192, 0x20, RZ ;  /* 0x00000020c0087825 */ /* 0x000fe200078e00ff */
[----:B------:R-:W-:Y:S02]  /*75c0*/  SHF.L.U64.HI R7, R4, 0x6, R0 ;  /* 0x0000000604077819 */ /* 0x000fe40000010200 */
[----:B-1----:R-:W-:Y:S01]  /*75d0*/  ISETP.GE.AND P0, PT, R199, UR4, PT ;  /* 0x00000004c7007c0c */ /* 0x002fe2000bf06270 */
[----:B------:R-:W-:-:S12]  /*75e0*/  IMAD.SHL.U32 R4, R193, 0x20, RZ ;  /* 0x00000020c1047824 */ /* 0x000fd800078e00ff */
[----:B------:R-:W-:Y:S01]  /*75f0*/  @!P0 LEA R2, P2, R192, R6, 0x4 ;  /* 0x00000006c0028211 */ /* 0x000fe200078420ff */
[----:B------:R-:W-:Y:S01]  /*7600*/  @P0 STS.128 [R207+0x6000], RZ ;  /* 0x006000ffcf000388 */ /* 0x000fe20000000c00 */
[----:B------:R-:W-:Y:S02]  /*7610*/  @!P0 IADD3 R5, P1, PT, R6, R8, RZ ;  /* 0x0000000806058210 */ /* 0x000fe40007f3e0ff */
[----:B------:R-:W-:Y:S02]  /*7620*/  @!P0 LEA.HI.X R0, R192, R7, R193, 0x4, P2 ;  /* 0x00000007c0008211 */ /* 0x000fe400010f24c1 */
[-C--:B------:R-:W-:Y:S02]  /*7630*/  @!P0 LEA R10, P2, R2, R202.reuse, 0x1 ;  /* 0x000000ca020a8211 */ /* 0x080fe400078408ff */
[----:B------:R-:W-:Y:S02]  /*7640*/  @!P0 LEA R12, P3, R6, R202, 0x1 ;  /* 0x000000ca060c8211 */ /* 0x000fe400078608ff */
[----:B------:R-:W-:-:S02]  /*7650*/  @!P0 IADD3.X R4, PT, PT, R7, R9, R4, P1, !PT ;  /* 0x0000000907048210 */ /* 0x000fc40000ffe404 */
[-C--:B------:R-:W-:Y:S01]  /*7660*/  @!P0 LEA.HI.X R11, R2, R201.reuse, R0, 0x1, P2 ;  /* 0x000000c9020b8211 */ /* 0x080fe200010f0c00 */
[----:B------:R-:W-:Y:S01]  /*7670*/  @!P0 IMAD R0, R193, 0x30, RZ ;  /* 0x00000030c1008824 */ /* 0x000fe200078e02ff */
[--C-:B------:R-:W-:Y:S01]  /*7680*/  @!P0 LEA.HI.X R13, R6, R201, R7.reuse, 0x1, P3 ;  /* 0x000000c9060d8211 */ /* 0x100fe200018f0c07 */
[----:B------:R-:W-:Y:S01]  /*7690*/  @!P0 IMAD.WIDE.U32 R6, R192, 0x30, R6 ;  /* 0x00000030c0068825 */ /* 0x000fe200078e0006 */
[----:B------:R-:W-:-:S03]  /*76a0*/  @!P0 LEA R8, P1, R5, R202, 0x1 ;  /* 0x000000ca05088211 */ /* 0x000fc600078208ff */
[----:B------:R-:W-:Y:S01]  /*76b0*/  @!P0 IMAD.IADD R0, R0, 0x1, R7 ;  /* 0x0000000100008824 */ /* 0x000fe200078e0207 */
[----:B------:R-:W-:Y:S01]  /*76c0*/  @!P0 LEA.HI.X R9, R5, R201, R4, 0x1, P1 ;  /* 0x000000c905098211 */ /* 0x000fe200008f0c04 */
[----:B------:R-:W-:Y:S01]  /*76d0*/  @!PT LDS RZ, [RZ] ;  /* 0x00000000fffff984 */ /* 0x000fe20000000800 */
[----:B------:R-:W-:Y:S01]  /*76e0*/  @!PT LDS RZ, [RZ] ;  /* 0x00000000fffff984 */ /* 0x000fe20000000800 */
[----:B------:R-:W-:Y:S01]  /*76f0*/  @!PT LDS RZ, [RZ] ;  /* 0x00000000fffff984 */ /* 0x000fe20000000800 */
[----:B------:R1:W-:Y:S01]  /*7700*/  @!P0 LDGSTS.E.BYPASS.LTC128B.128 [R207+0x6000], desc[UR20][R12.64] ;  /* 0x060000000ccf8fae */ /* 0x0003e2000b981a14 */
[----:B------:R-:W-:-:S03]  /*7710*/  @!P0 LEA R4, P1, R6, R202, 0x1 ;  /* 0x000000ca06048211 */ /* 0x000fc600078208ff */
[----:B------:R-:W-:Y:S01]  /*7720*/  @P0 STS.128 [R207+0x6800], RZ ;  /* 0x006800ffcf000388 */ /* 0x000fe20000000c00 */
[----:B------:R-:W-:-:S03]  /*7730*/  @!P0 LEA.HI.X R5, R6, R201, R0, 0x1, P1 ;  /* 0x000000c906058211 */ /* 0x000fc600008f0c00 */
        /* <DEDUP_REMOVED lines=13> */
[----:B------:R3:W-:Y:S04]  /*7810*/  @!P0 LDGSTS.E.BYPASS.LTC128B.128 [R207+0x7800], desc[UR20][R4.64] ;  /* 0x0780000004cf8fae */ /* 0x0007e8000b981a14 */
[----:B------:R-:W-:Y:S04]  /*7820*/  LDSM.16.M88.4 R56, [R191] ;  /* 0x00000000bf38783b */ /* 0x000fe80000000200 */
[----:B------:R-:W4:Y:S04]  /*7830*/  LDSM.16.M88.4 R156, [R190+UR5+0x4000] ;  /* 0x00400005be9c783b */ /* 0x000f280008000200 */
[----:B------:R-:W5:Y:S04]  /*7840*/  LDSM.16.M88.4 R60, [R191+0x2000] ;  /* 0x00200000bf3c783b */ /* 0x000f680000000200 */
[----:B------:R-:W1:Y:S04]  /*7850*/  LDSM.16.M88.4 R148, [R190+UR5+0x4800] ;  /* 0x00480005be94783b */ /* 0x000e680008000200 */
[----:B------:R-:W2:Y:S04]  /*7860*/  LDSM.16.M88.4 R140, [R190+UR5+0x5000] ;  /* 0x00500005be8c783b */ /* 0x000ea80008000200 */
[----:B------:R-:W3:Y:S04]  /*7870*/  LDSM.16.M88.4 R164, [R190+UR5+0x5800] ;  /* 0x00580005bea4783b */ /* 0x000ee80008000200 */
[----:B------:R-:W-:Y:S04]  /*7880*/  LDSM.16.M88.4 R48, [R185+0x4000] ;  /* 0x00400000b930783b */ /* 0x000fe80000000200 */
[----:B------:R-:W3:Y:S04]  /*7890*/  LDSM.16.M88.4 R52, [R189+0x2000] ;  /* 0x00200000bd34783b */ /* 0x000ee80000000200 */
[----:B------:R-:W3:Y:S04]  /*78a0*/  LDSM.16.M88.4 R44, [R185+0x4800] ;  /* 0x00480000b92c783b */ /* 0x000ee80000000200 */
[----:B------:R-:W3:Y:S04]  /*78b0*/  LDSM.16.M88.4 R40, [R185+0x5000] ;  /* 0x00500000b928783b */ /* 0x000ee80000000200 */
[----:B------:R-:W3:Y:S04]  /*78c0*/  LDSM.16.M88.4 R36, [R185+0x5800] ;  /* 0x00580000b924783b */ /* 0x000ee80000000200 */
[----:B------:R-:W3:Y:S01]  /*78d0*/  LDSM.16.M88.4 R32, [R189] ;  /* 0x00000000bd20783b */ /* 0x000ee20000000200 */
[-C--:B----4-:R-:W-:Y:S03]  /*78e0*/  HMMA.16816.F32.BF16 R160, R56, R156.reuse, RZ ;  /* 0x0000009c38a0723c */ /* 0x090fe600000418ff */
[----:B------:R-:W-:Y:S04]  /*78f0*/  LDSM.16.M88.4 R228, [R188+0x2000] ;  /* 0x00200000bce4783b */ /* 0x000fe80000000200 */
[----:B------:R-:W4:Y:S01]  /*7900*/  LDSM.16.M88.4 R176, [R184+0x4000] ;  /* 0x00400000b8b0783b */ /* 0x000f220000000200 */
[C---:B-----5:R-:W-:Y:S03]  /*7910*/  HMMA.16816.F32.BF16 R28, R60.reuse, R156, RZ ;  /* 0x0000009c3c1c723c */ /* 0x060fe600000418ff */
[----:B------:R-:W5:Y:S04]  /*7920*/  LDSM.16.M88.4 R172, [R184+0x4800] ;  /* 0x00480000b8ac783b */ /* 0x000f680000000200 */
[----:B------:R-:W5:Y:S01]  /*7930*/  LDSM.16.M88.4 R168, [R184+0x5000] ;  /* 0x00500000b8a8783b */ /* 0x000f620000000200 */
[C---:B------:R-:W-:Y:S03]  /*7940*/  HMMA.16816.F32.BF16 R24, R60.reuse, R158, RZ ;  /* 0x0000009e3c18723c */ /* 0x040fe600000418ff */
[----:B------:R-:W-:Y:S04]  /*7950*/  LDSM.16.M88.4 R232, [R188] ;  /* 0x00000000bce8783b */ /* 0x000fe80000000200 */
[----:B------:R-:W0:Y:S01]  /*7960*/  LDGDEPBAR ;  /* 0x00000000000079af */ /* 0x000e220000000000 */
[C---:B-1----:R-:W-:Y:S08]  /*7970*/  HMMA.16816.F32.BF16 R20, R60.reuse, R148, RZ ;  /* 0x000000943c14723c */ /* 0x042ff000000418ff */
[C---:B--2---:R-:W-:Y:S08]  /*7980*/  HMMA.16816.F32.BF16 R12, R60.reuse, R140, RZ ;  /* 0x0000008c3c0c723c */ /* 0x044ff000000418ff */
        /* <DEDUP_REMOVED lines=11> */
[----:B------:R-:W1:Y:S07]  /*7a40*/  LDSM.16.M88.4 R164, [R184+0x5800] ;  /* 0x00580000b8a4783b */ /* 0x000e6e0000000200 */
        /* <DEDUP_REMOVED lines=8> */
[----:B------:R-:W-:Y:S07]  /*7ad0*/  LDSM.16.M88.4 R52, [R187] ;  /* 0x00000000bb34783b */ /* 0x000fee0000000200 */
[C---:B------:R-:W-:Y:S08]  /*7ae0*/  HMMA.16816.F32.BF16 R160, R32.reuse, R48, R160 ;  /* 0x0000003020a0723c */ /* 0x040ff000000418a0 */
[C---:B------:R-:W-:Y:S08]  /*7af0*/  HMMA.16816.F32.BF16 R152, R32.reuse, R44, R152 ;  /* 0x0000002c2098723c */ /* 0x040ff00000041898 */
[C---:B------:R-:W-:Y:S08]  /*7b00*/  HMMA.16816.F32.BF16 R144, R32.reuse, R40, R144 ;  /* 0x000000282090723c */ /* 0x040ff00000041890 */
[C---:B------:R-:W-:Y:S08]  /*7b10*/  HMMA.16816.F32.BF16 R64, R32.reuse, R36, R64 ;  /* 0x000000242040723c */ /* 0x040ff00000041840 */
[C---:B------:R-:W-:Y:S01]  /*7b20*/  HMMA.16816.F32.BF16 R156, R32.reuse, R50, R156 ;  /* 0x00000032209c723c */ /* 0x040fe2000004189c */
[----:B------:R-:W-:Y:S07]  /*7b30*/  LDSM.16.M88.4 R48, [R187+0x2000] ;  /* 0x00200000bb30783b */ /* 0x000fee0000000200 */
[C---:B------:R-:W-:Y:S01]  /*7b40*/  HMMA.16816.F32.BF16 R148, R32.reuse, R46, R148 ;  /* 0x0000002e2094723c */ /* 0x040fe20000041894 */
[----:B------:R-:W2:Y:S07]  /*7b50*/  LDSM.16.M88.4 R44, [R183+0x4000] ;  /* 0x00400000b72c783b */ /* 0x000eae0000000200 */
[C---:B------:R-:W-:Y:S01]  /*7b60*/  HMMA.16816.F32.BF16 R140, R32.reuse, R42, R140 ;  /* 0x0000002a208c723c */ /* 0x040fe2000004188c */
[----:B------:R-:W3:Y:S07]  /*7b70*/  LDSM.16.M88.4 R40, [R183+0x4800] ;  /* 0x00480000b728783b */ /* 0x000eee0000000200 */
[----:B------:R-:W-:Y:S01]  /*7b80*/  HMMA.16816.F32.BF16 R56, R32, R38, R56 ;  /* 0x000000262038723c */ /* 0x000fe20000041838 */
[----:B------:R-:W3:Y:S04]  /*7b90*/  LDSM.16.M88.4 R36, [R183+0x5000] ;  /* 0x00500000b724783b */ /* 0x000ee80000000200 */
[----:B------:R-:W3:Y:S01]  /*7ba0*/  LDSM.16.M88.4 R32, [R183+0x5800] ;  /* 0x00580000b720783b */ /* 0x000ee20000000200 */
[----:B------:R-:W-:-:S04]  /*7bb0*/  DEPBAR.LE SB0, 0x0 ;  /* 0x000080000000791a */ /* 0x000fc80000000000 */
[C---:B----4-:R-:W-:Y:S08]  /*7bc0*/  HMMA.16816.F32.BF16 R28, R228.reuse, R176, R28 ;  /* 0x000000b0e41c723c */ /* 0x050ff0000004181c */
[C---:B-----5:R-:W-:Y:S08]  /*7bd0*/  HMMA.16816.F32.BF16 R20, R228.reuse, R172, R20 ;  /* 0x000000ace414723c */ /* 0x060ff00000041814 */
[C---:B------:R-:W-:Y:S08]  /*7be0*/  HMMA.16816.F32.BF16 R12, R228.reuse, R168, R12 ;  /* 0x000000a8e40c723c */ /* 0x040ff0000004180c */
[C---:B-1----:R-:W-:Y:S08]  /*7bf0*/  HMMA.16816.F32.BF16 R4, R228.reuse, R164, R4 ;  /* 0x000000a4e404723c */ /* 0x042ff00000041804 */
        /* <DEDUP_REMOVED lines=12> */
[C---:B--2---:R-:W-:Y:S08]  /*7cc0*/  HMMA.16816.F32.BF16 R28, R48.reuse, R44, R28 ;  /* 0x0000002c301c723c */ /* 0x044ff0000004181c */
[C---:B------:R-:W-:Y:S08]  /*7cd0*/  HMMA.16816.F32.BF16 R24, R48.reuse, R46, R24 ;  /* 0x0000002e3018723c */ /* 0x040ff00000041818 */
[C---:B---3--:R-:W-:Y:S08]  /*7ce0*/  HMMA.16816.F32.BF16 R20, R48.reuse, R40, R20 ;  /* 0x000000283014723c */ /* 0x048ff00000041814 */
        /* <DEDUP_REMOVED lines=15> */
[C---:B------:R-:W-:Y:S01]  /*7de0*/  @!P0 VIADD R32, R137.reuse, 0xfffffffd ;  /* 0xfffffffd89208836 */ /* 0x040fe20000000000 */
[----:B------:R1:W-:Y:S01]  /*7df0*/  @P0 STS.128 [R207+0x4000], RZ ;  /* 0x004000ffcf000388 */ /* 0x0003e20000000c00 */
[----:B------:R-:W-:Y:S01]  /*7e00*/  @!P0 VIADD R2, R137, 0xfffffffd ;  /* 0xfffffffd89028836 */ /* 0x000fe20000000000 */
[----:B------:R-:W-:Y:S01]  /*7e10*/  BSSY.RECONVERGENT B0, `(.L_x_724) ;  /* 0x0000034000007945 */ /* 0x000fe20003800200 */
[----:B------:R-:W-:-:S04]  /*7e20*/  @!P0 IMAD.WIDE.U32 R36, R32, R138, RZ ;  /* 0x0000008a20248225 */ /* 0x000fc800078e00ff */
[----:B------:R-:W-:Y:S02]  /*7e30*/  @!P0 IMAD R32, R32, R139, R37 ;  /* 0x0000008b20208224 */ /* 0x000fe400078e0225 */
[----:B------:R-:W-:-:S03]  /*7e40*/  @!P0 IMAD.WIDE.U32 R38, R2, R138, RZ ;  /* 0x0000008a02268225 */ /* 0x000fc600078e00ff */
[C---:B------:R-:W-:Y:S01]  /*7e50*/  @!P0 SHF.L.U64.HI R32, R36.reuse, 0x6, R32 ;  /* 0x0000000624208819 */ /* 0x040fe20000010220 */
[----:B------:R-:W-:Y:S02]  /*7e60*/  @!P0 VIADD R34, R137, 0xfffffffd ;  /* 0xfffffffd89228836 */ /* 0x000fe40000000000 */
[----:B------:R-:W-:Y:S02]  /*7e70*/  @!P0 IMAD.SHL.U32 R33, R36, 0x40, RZ ;  /* 0x0000004024218824 */ /* 0x000fe400078e00ff */
[----:B------:R-:W-:Y:S02]  /*7e80*/  @!P0 IMAD R2, R2, R139, R39 ;  /* 0x0000008b02028224 */ /* 0x000fe400078e0227 */
[----:B------:R-:W-:Y:S01]  /*7e90*/  @!P0 IMAD.SHL.U32 R0, R38, 0x40, RZ ;  /* 0x0000004026008824 */ /* 0x000fe200078e00ff */
[----:B------:R-:W-:Y:S01]  /*7ea0*/  @!P0 LEA R33, P2, R138, R33, 0x4 ;  /* 0x000000218a218211 */ /* 0x000fe200078420ff */
[----:B------:R-:W-:Y:S01]  /*7eb0*/  @!P0 IMAD.WIDE.U32 R36, R34, R138, RZ ;  /* 0x0000008a22248225 */ /* 0x000fe200078e00ff */
[----:B------:R-:W-:-:S02]  /*7ec0*/  @!P0 SHF.L.U64.HI R2, R38, 0x6, R2 ;  /* 0x0000000626028819 */ /* 0x000fc40000010202 */
[----:B------:R-:W-:Y:S01]  /*7ed0*/  @!P0 LEA R0, P1, R138, R0, 0x5 ;  /* 0x000000008a008211 */ /* 0x000fe200078228ff */
[----:B------:R-:W-:Y:S01]  /*7ee0*/  @!P0 IMAD R34, R34, R139, R37 ;  /* 0x0000008b22228224 */ /* 0x000fe200078e0225 */
[----:B------:R-:W-:Y:S02]  /*7ef0*/  @!P0 LEA R38, P3, R36, R204, 0x7 ;  /* 0x000000cc24268211 */ /* 0x000fe400078638ff */
[C-C-:B------:R-:W-:Y:S02]  /*7f00*/  @!P0 LEA.HI.X R32, R138.reuse, R32, R139.reuse, 0x4, P2 ;  /* 0x000000208a208211 */ /* 0x140fe400010f248b */
[----:B------:R-:W-:Y:S02]  /*7f10*/  @!P0 LEA R42, P2, R33, R204, 0x1 ;  /* 0x000000cc212a8211 */ /* 0x000fe400078408ff */
        /* <DEDUP_REMOVED lines=21> */
[----:B------:R-:W-:-:S05]  /*8070*/  IADD3 R0, PT, PT, R137, -0x3, RZ ;  /* 0xfffffffd89007810 */ /* 0x000fca0007ffe0ff */
[----:B------:R-:W-:-:S04]  /*8080*/  IMAD.WIDE.U32 R32, R0, R138, RZ ;  /* 0x0000008a00207225 */ /* 0x000fc800078e00ff */
[----:B------:R-:W-:Y:S01]  /*8090*/  IMAD R0, R0, R139, R33 ;  /* 0x0000008b00007224 */ /* 0x000fe200078e0221 */
[----:B------:R-:W-:-:S04]  /*80a0*/  SHF.L.U32 R34, R32, 0x6, RZ ;  /* 0x0000000620227819 */ /* 0x000fc800000006ff */
[----:B------:R-:W-:Y:S01]  /*80b0*/  SHF.L.U64.HI R35, R32, 0x6, R0 ;  /* 0x0000000620237819 */ /* 0x000fe20000010200 */
[----:B------:R-:W-:Y:S02]  /*80c0*/  IMAD R0, R139, 0x30, RZ ;  /* 0x000000308b007824 */ /* 0x000fe400078e02ff */
        /* <DEDUP_REMOVED lines=8> */
.L_x_725:
[----:B------:R-:W-:Y:S05]  /*8150*/  BSYNC.RECONVERGENT B0 ;  /* 0x0000000000007941 */ /* 0x000fea0003800200 */
.L_x_724:
[----:B------:R-:W0:Y:S02]  /*8160*/  LDGDEPBAR ;  /* 0x00000000000079af */ /* 0x000e240000000000 */
.L_x_723:
[----:B------:R-:W-:Y:S01]  /*8170*/  IMAD R0, R137, 0x40, R132 ;  /* 0x0000004089007824 */ /* 0x000fe200078e0284 */
[----:B------:R-:W-:Y:S02]  /*8180*/  UIADD3 UR4, UPT, UPT, UR23, 0x32370b8f, URZ ;  /* 0x32370b8f17047890 */ /* 0x000fe4000fffe0ff */
[----:B------:R-:W-:Y:S01]  /*8190*/  UIADD3 UR15, UPT, UPT, UR23, 0x76cf5d0a, URZ ;  /* 0x76cf5d0a170f7890 */ /* 0x000fe2000fffe0ff */
[C---:B--2---:R-:W-:Y:S02]  /*81a0*/  VIADD R32, R0.reuse, 0xffffff80 ;  /* 0xffffff8000207836 */ /* 0x044fe40000000000 */
[C---:B------:R-:W-:Y:S02]  /*81b0*/  VIADD R2, R0.reuse, 0xffffff81 ;  /* 0xffffff8100027836 */ /* 0x040fe40000000000 */
[----:B------:R-:W-:Y:S01]  /*81c0*/  VIADD R34, R0, 0xffffff89 ;  /* 0xffffff8900227836 */ /* 0x000fe20000000000 */
[C---:B------:R-:W-:Y:S02]  /*81d0*/  ISETP.GE.AND P5, PT, R32.reuse, R216, PT ;  /* 0x000000d82000720c */ /* 0x040fe40003fa6270 */
[----:B------:R-:W-:-:S02]  /*81e0*/  ISETP.GE.AND P2, PT, R32, R215, PT ;  /* 0x000000d72000720c */ /* 0x000fc40003f46270 */
[----:B------:R-:W-:Y:S02]  /*81f0*/  ISETP.GE.AND P1, PT, R2, R216, PT ;  /* 0x000000d80200720c */ /* 0x000fe40003f26270 */
[----:B-1----:R-:W-:Y:S02]  /*8200*/  FSEL R38, R160, -INF , !P5 ;  /* 0xff800000a0267808 */ /* 0x002fe40006800000 */
[----:B------:R-:W-:Y:S02]  /*8210*/  FSEL R45, R162, -INF , !P2 ;  /* 0xff800000a22d7808 */ /* 0x000fe40005000000 */
[----:B------:R-:W-:Y:S02]  /*8220*/  FSEL R39, R161, -INF , !P1 ;  /* 0xff800000a1277808 */ /* 0x000fe40004800000 */
[C---:B------:R-:W-:Y:S02]  /*8230*/  ISETP.GE.AND P5, PT, R2.reuse, R215, PT ;  /* 0x000000d70200720c */ /* 0x040fe40003fa6270 */
[----:B------:R-:W-:-:S02]  /*8240*/  ISETP.GE.AND P2, PT, R2, R214, PT ;  /* 0x000000d60200720c */ /* 0x000fc40003f46270 */
[-C--:B------:R-:W-:Y:S01]  /*8250*/  ISETP.GE.AND P1, PT, R2, R209.reuse, PT ;  /* 0x000000d10200720c */ /* 0x080fe20003f26270 */
[----:B------:R-:W-:Y:S01]  /*8260*/  VIADD R2, R0, 0xffffff88 ;  /* 0xffffff8800027836 */ /* 0x000fe20000000000 */
[C---:B------:R-:W-:Y:S02]  /*8270*/  ISETP.GE.AND P4, PT, R32.reuse, R214, PT ;  /* 0x000000d62000720c */ /* 0x040fe40003f86270 */
[----:B------:R-:W-:Y:S02]  /*8280*/  ISETP.GE.AND P3, PT, R32, R209, PT ;  /* 0x000000d12000720c */ /* 0x000fe40003f66270 */
[----:B------:R-:W-:Y:S02]  /*8290*/  FSEL R46, R163, -INF , !P5 ;  /* 0xff800000a32e7808 */ /* 0x000fe40006800000 */
[----:B------:R-:W-:Y:S01]  /*82a0*/  FSEL R33, R31, -INF , !P1 ;  /* 0xff8000001f217808 */ /* 0x000fe20004800000 */
[----:B------:R-:W-:Y:S01]  /*82b0*/  VIADD R31, R0, 0xffffff90 ;  /* 0xffffff90001f7836 */ /* 0x000fe20000000000 */
[----:B------:R-:W-:-:S02]  /*82c0*/  ISETP.GE.AND P5, PT, R2, R216, PT ;  /* 0x000000d80200720c */ /* 0x000fc40003fa6270 */
[----:B------:R-:W-:Y:S02]  /*82d0*/  ISETP.GE.AND P1, PT, R34, R216, PT ;  /* 0x000000d82200720c */ /* 0x000fe40003f26270 */
[----:B------:R-:W-:Y:S02]  /*82e0*/  FSEL R32, R28, -INF , !P4 ;  /* 0xff8000001c207808 */ /* 0x000fe40006000000 */
[----:B------:R-:W-:Y:S01]  /*82f0*/  FSEL R28, R30, -INF , !P3 ;  /* 0xff8000001e1c7808 */ /* 0x000fe20005800000 */
[----:B------:R-:W-:Y:S01]  /*8300*/  VIADD R30, R0, 0xffffff91 ;  /* 0xffffff91001e7836 */ /* 0x000fe20000000000 */
[----:B------:R-:W-:Y:S02]  /*8310*/  FSEL R29, R29, -INF , !P2 ;  /* 0xff8000001d1d7808 */ /* 0x000fe40005000000 */
[C---:B------:R-:W-:Y:S02]  /*8320*/  ISETP.GE.AND P3, PT, R2.reuse, R215, PT ;  /* 0x000000d70200720c */ /* 0x040fe40003f66270 */
        /* <DEDUP_REMOVED lines=8> */
[----:B------:R-:W-:Y:S02]  /*83b0*/  FSEL R27, R27, -INF , !P1 ;  /* 0xff8000001b1b7808 */ /* 0x000fe40004800000 */
[CC--:B------:R-:W-:Y:S02]  /*83c0*/  ISETP.GE.AND P5, PT, R31.reuse, R216.reuse, PT ;  /* 0x000000d81f00720c */ /* 0x0c0fe40003fa6270 */
[----:B------:R-:W-:Y:S02]  /*83d0*/  ISETP.GE.AND P2, PT, R31, R215, PT ;  /* 0x000000d71f00720c */ /* 0x000fe40003f46270 */
[----:B------:R-:W-:Y:S02]  /*83e0*/  ISETP.GE.AND P1, PT, R30, R216, PT ;  /* 0x000000d81e00720c */ /* 0x000fe40003f26270 */
[----:B------:R-:W-:-:S02]  /*83f0*/  FSEL R156, R152, -INF , !P5 ;  /* 0xff800000989c7808 */ /* 0x000fc40006800000 */
[----:B------:R-:W-:Y:S02]  /*8400*/  FSEL R164, R154, -INF , !P2 ;  /* 0xff8000009aa47808 */ /* 0x000fe40005000000 */
[----:B------:R-:W-:Y:S02]  /*8410*/  FSEL R163, R153, -INF , !P1 ;  /* 0xff80000099a37808 */ /* 0x000fe40004800000 */
[C---:B------:R-:W-:Y:S02]  /*8420*/  ISETP.GE.AND P5, PT, R30.reuse, R215, PT ;  /* 0x000000d71e00720c */ /* 0x040fe40003fa6270 */
[C---:B------:R-:W-:Y:S02]  /*8430*/  ISETP.GE.AND P2, PT, R30.reuse, R214, PT ;  /* 0x000000d61e00720c */ /* 0x040fe40003f46270 */
[----:B------:R-:W-:Y:S01]  /*8440*/  ISETP.GE.AND P1, PT, R30, R209, PT ;  /* 0x000000d11e00720c */ /* 0x000fe20003f26270 */
[----:B------:R-:W-:Y:S01]  /*8450*/  VIADD R30, R0, 0xffffff99 ;  /* 0xffffff99001e7836 */ /* 0x000fe20000000000 */
[----:B------:R-:W-:-:S02]  /*8460*/  FSEL R47, R158, -INF , !P3 ;  /* 0xff8000009e2f7808 */ /* 0x000fc40005800000 */
[-C--:B------:R-:W-:Y:S02]  /*8470*/  ISETP.GE.AND P3, PT, R34, R214.reuse, PT ;  /* 0x000000d62200720c */ /* 0x080fe40003f66270 */
[----:B------:R-:W-:Y:S02]  /*8480*/  FSEL R24, R24, -INF , !P4 ;  /* 0xff80000018187808 */ /* 0x000fe40006000000 */
[----:B------:R-:W-:Y:S02]  /*8490*/  FSEL R168, R23, -INF , !P1 ;  /* 0xff80000017a87808 */ /* 0x000fe40004800000 */
[----:B------:R-:W-:Y:S02]  /*84a0*/  ISETP.GE.AND P4, PT, R31, R214, PT ;  /* 0x000000d61f00720c */ /* 0x000fe40003f86270 */
[----:B------:R-:W-:Y:S02]  /*84b0*/  ISETP.GE.AND P1, PT, R30, R216, PT ;  /* 0x000000d81e00720c */ /* 0x000fe40003f26270 */
[----:B------:R-:W-:-:S02]  /*84c0*/  FSEL R25, R25, -INF , !P3 ;  /* 0xff80000019197808 */ /* 0x000fc40005800000 */
[-C--:B------:R-:W-:Y:S01]  /*84d0*/  ISETP.GE.AND P3, PT, R31, R209.reuse, PT ;  /* 0x000000d11f00720c */ /* 0x080fe20003f66270 */
[----:B------:R-:W-:Y:S01]  /*84e0*/  VIADD R31, R0, 0xffffff98 ;  /* 0xffffff98001f7836 */ /* 0x000fe20000000000 */
[----:B------:R-:W-:Y:S01]  /*84f0*/  FSEL R132, R20, -INF , !P4 ;  /* 0xff80000014847808 */ /* 0x000fe20006000000 */
[----:B------:R-:W-:Y:S01]  /*8500*/  VIADD R20, R0, 0xffffffa1 ;  /* 0xffffffa100147836 */ /* 0x000fe20000000000 */
[----:B------:R-:W-:Y:S02]  /*8510*/  FSEL R162, R149, -INF , !P1 ;  /* 0xff80000095a27808 */ /* 0x000fe40004800000 */
[----:B------:R-:W-:Y:S02]  /*8520*/  ISETP.GE.AND P1, PT, R30, R209, PT ;  /* 0x000000d11e00720c */ /* 0x000fe40003f26270 */
[----:B------:R-:W-:Y:S02]  /*8530*/  FSEL R167, R22, -INF , !P3 ;  /* 0xff80000016a77808 */ /* 0x000fe40005800000 */
[----:B------:R-:W-:-:S02]  /*8540*/  FSEL R165, R155, -INF , !P5 ;  /* 0xff8000009ba57808 */ /* 0x000fc40006800000 */
[----:B------:R-:W-:Y:S02]  /*8550*/  ISETP.GE.AND P3, PT, R31, R215, PT ;  /* 0x000000d71f00720c */ /* 0x000fe40003f66270 */
[----:B------:R-:W-:Y:S02]  /*8560*/  FSEL R169, R19, -INF , !P1 ;  /* 0xff80000013a97808 */ /* 0x000fe40004800000 */
[C---:B------:R-:W-:Y:S02]  /*8570*/  ISETP.GE.AND P5, PT, R31.reuse, R216, PT ;  /* 0x000000d81f00720c */ /* 0x040fe40003fa6270 */
[----:B------:R-:W-:Y:S02]  /*8580*/  ISETP.GE.AND P4, PT, R31, R214, PT ;  /* 0x000000d61f00720c */ /* 0x000fe40003f86270 */
[----:B------:R-:W-:Y:S02]  /*8590*/  ISETP.GE.AND P1, PT, R20, R216, PT ;  /* 0x000000d81400720c */ /* 0x000fe40003f26270 */
[----:B------:R-:W-:-:S02]  /*85a0*/  FSEL R161, R150, -INF , !P3 ;  /* 0xff80000096a17808 */ /* 0x000fc40005800000 */
[----:B------:R-:W-:Y:S01]  /*85b0*/  FSEL R172, R21, -INF , !P2 ;  /* 0xff80000015ac7808 */ /* 0x000fe20005000000 */
[----:B------:R-:W-:Y:S01]  /*85c0*/  VIADD R21, R0, 0xffffffa0 ;  /* 0xffffffa000157836 */ /* 0x000fe20000000000 */
[----:B------:R-:W-:Y:S02]  /*85d0*/  FSEL R155, R148, -INF , !P5 ;  /* 0xff800000949b7808 */ /* 0x000fe40006800000 */
[----:B------:R-:W-:Y:S01]  /*85e0*/  FSEL R150, R16, -INF , !P4 ;  /* 0xff80000010967808 */ /* 0x000fe20006000000 */
[----:B------:R-:W-:Y:S01]  /*85f0*/  VIADD R16, R0, 0xffffffa9 ;  /* 0xffffffa900107836 */ /* 0x000fe20000000000 */
[----:B------:R-:W-:Y:S02]  /*8600*/  FSEL R145, R145, -INF , !P1 ;  /* 0xff80000091917808 */ /* 0x000fe40004800000 */
[----:B------:R-:W-:Y:S02]  /*8610*/  ISETP.GE.AND P5, PT, R30, R215, PT ;  /* 0x000000d71e00720c */ /* 0x000fe40003fa6270 */
[----:B------:R-:W-:-:S02]  /*8620*/  ISETP.GE.AND P1, PT, R20, R209, PT ;  /* 0x000000d11400720c */ /* 0x000fc40003f26270 */
[----:B------:R-:W-:Y:S02]  /*8630*/  ISETP.GE.AND P3, PT, R30, R214, PT ;  /* 0x000000d61e00720c */ /* 0x000fe40003f66270 */
[----:B------:R-:W-:Y:S02]  /*8640*/  FSEL R166, R151, -INF , !P5 ;  /* 0xff80000097a67808 */ /* 0x000fe40006800000 */
[----:B------:R-:W-:Y:S02]  /*8650*/  FSEL R153, R15, -INF , !P1 ;  /* 0xff8000000f997808 */ /* 0x000fe40004800000 */
[----:B------:R-:W-:Y:S02]  /*8660*/  ISETP.GE.AND P2, PT, R31, R209, PT ;  /* 0x000000d11f00720c */ /* 0x000fe40003f46270 */
[C---:B------:R-:W-:Y:S02]  /*8670*/  ISETP.GE.AND P5, PT, R21.reuse, R216, PT ;  /* 0x000000d81500720c */ /* 0x040fe40003fa6270 */
[----:B------:R-:W-:-:S02]  /*8680*/  ISETP.GE.AND P4, PT, R21, R214, PT ;  /* 0x000000d61500720c */ /* 0x000fc40003f86270 */
[----:B------:R-:W-:Y:S01]  /*8690*/  FSEL R149, R17, -INF , !P3 ;  /* 0xff80000011957808 */ /* 0x000fe20005800000 */
[----:B------:R-:W-:Y:S01]  /*86a0*/  VIADD R17, R0, 0xffffffa8 ;  /* 0xffffffa800117836 */ /* 0x000fe20000000000 */
[----:B------:R-:W-:Y:S02]  /*86b0*/  ISETP.GE.AND P1, PT, R16, R216, PT ;  /* 0x000000d81000720c */ /* 0x000fe40003f26270 */
[----:B------:R-:W-:Y:S02]  /*86c0*/  ISETP.GE.AND P3, PT, R21, R209, PT ;  /* 0x000000d11500720c */ /* 0x000fe40003f66270 */
[----:B------:R-:W-:Y:S02]  /*86d0*/  FSEL R148, R18, -INF , !P2 ;  /* 0xff80000012947808 */ /* 0x000fe40005000000 */
[----:B------:R-:W-:Y:S02]  /*86e0*/  FSEL R144, R144, -INF , !P5 ;  /* 0xff80000090907808 */ /* 0x000fe40006800000 */
[----:B------:R-:W-:Y:S01]  /*86f0*/  FSEL R154, R12, -INF , !P4 ;  /* 0xff8000000c9a7808 */ /* 0x000fe20006000000 */
[----:B------:R-:W-:Y:S01]  /*8700*/  VIADD R12, R0, 0xffffffb1 ;  /* 0xffffffb1000c7836 */ /* 0x000fe20000000000 */
[----:B------:R-:W-:-:S02]  /*8710*/  FSEL R141, R141, -INF , !P1 ;  /* 0xff8000008d8d7808 */ /* 0x000fc40004800000 */
[-C--:B------:R-:W-:Y:S02]  /*8720*/  ISETP.GE.AND P2, PT, R21, R215.reuse, PT ;  /* 0x000000d71500720c */ /* 0x080fe40003f46270 */
[----:B------:R-:W-:Y:S02]  /*8730*/  ISETP.GE.AND P5, PT, R20, R215, PT ;  /* 0x000000d71400720c */ /* 0x000fe40003fa6270 */
[----:B------:R-:W-:Y:S02]  /*8740*/  FSEL R151, R14, -INF , !P3 ;  /* 0xff8000000e977808 */ /* 0x000fe40005800000 */
[----:B------:R-:W-:Y:S02]  /*8750*/  ISETP.GE.AND P1, PT, R16, R209, PT ;  /* 0x000000d11000720c */ /* 0x000fe40003f26270 */
[----:B------:R-:W-:Y:S02]  /*8760*/  ISETP.GE.AND P3, PT, R17, R215, PT ;  /* 0x000000d71100720c */ /* 0x000fe40003f66270 */
[----:B------:R-:W-:-:S02]  /*8770*/  FSEL R146, R146, -INF , !P2 ;  /* 0xff80000092927808 */ /* 0x000fc40005000000 */
[----:B------:R-:W-:Y:S02]  /*8780*/  FSEL R147, R147, -INF , !P5 ;  /* 0xff80000093937808 */ /* 0x000fe40006800000 */
[----:B------:R-:W-:Y:S02]  /*8790*/  FSEL R157, R11, -INF , !P1 ;  /* 0xff8000000b9d7808 */ /* 0x000fe40004800000 */
[----:B------:R-:W-:Y:S02]  /*87a0*/  ISETP.GE.AND P2, PT, R20, R214, PT ;  /* 0x000000d61400720c */ /* 0x000fe40003f46270 */
[-C--:B------:R-:W-:Y:S02]  /*87b0*/  ISETP.GE.AND P5, PT, R17, R216.reuse, PT ;  /* 0x000000d81100720c */ /* 0x080fe40003fa6270 */
[----:B------:R-:W-:Y:S02]  /*87c0*/  FSEL R142, R142, -INF , !P3 ;  /* 0xff8000008e8e7808 */ /* 0x000fe40005800000 */
[----:B------:R-:W-:-:S02]  /*87d0*/  ISETP.GE.AND P1, PT, R12, R216, PT ;  /* 0x000000d80c00720c */ /* 0x000fc40003f26270 */
[----:B------:R-:W-:Y:S02]  /*87e0*/  ISETP.GE.AND P3, PT, R16, R214, PT ;  /* 0x000000d61000720c */ /* 0x000fe40003f66270 */
[----:B------:R-:W-:Y:S01]  /*87f0*/  FSEL R152, R13, -INF , !P2 ;  /* 0xff8000000d987808 */ /* 0x000fe20005000000 */
[----:B------:R-:W-:Y:S01]  /*8800*/  VIADD R13, R0, 0xffffffb0 ;  /* 0xffffffb0000d7836 */ /* 0x000fe20000000000 */
[----:B------:R-:W-:Y:S02]  /*8810*/  FSEL R140, R140, -INF , !P5 ;  /* 0xff8000008c8c7808 */ /* 0x000fe40006800000 */
[----:B------:R-:W-:Y:S02]  /*8820*/  FSEL R65, R65, -INF , !P1 ;  /* 0xff80000041417808 */ /* 0x000fe40004800000 */
[----:B------:R-:W-:Y:S02]  /*8830*/  ISETP.GE.AND P2, PT, R17, R209, PT ;  /* 0x000000d11100720c */ /* 0x000fe40003f46270 */
[----:B------:R-:W-:-:S02]  /*8840*/  ISETP.GE.AND P5, PT, R16, R215, PT ;  /* 0x000000d71000720c */ /* 0x000fc40003fa6270 */
[----:B------:R-:W-:Y:S02]  /*8850*/  FSEL R160, R9, -INF , !P3 ;  /* 0xff80000009a07808 */ /* 0x000fe40005800000 */
[----:B------:R-:W-:Y:S02]  /*8860*/  ISETP.GE.AND P1, PT, R12, R209, PT ;  /* 0x000000d10c00720c */ /* 0x000fe40003f26270 */
[----:B------:R-:W-:Y:S02]  /*8870*/  LEA R9, R137, 0xfffffffc, 0x1 ;  /* 0xfffffffc89097811 */ /* 0x000fe400078e08ff */
[----:B------:R-:W-:Y:S02]  /*8880*/  FSEL R143, R143, -INF , !P5 ;  /* 0xff8000008f8f7808 */ /* 0x000fe40006800000 */
[----:B------:R-:W-:Y:S01]  /*8890*/  FSEL R159, R10, -INF , !P2 ;  /* 0xff8000000a9f7808 */ /* 0x000fe20005000000 */
[----:B------:R-:W-:Y:S01]  /*88a0*/  VIADD R10, R0, 0xffffffb8 ;  /* 0xffffffb8000a7836 */ /* 0x000fe20000000000 */
[----:B------:R-:W-:-:S02]  /*88b0*/  FSEL R49, R7, -INF , !P1 ;  /* 0xff80000007317808 */ /* 0x000fc40004800000 */
[----:B------:R-:W-:Y:S02]  /*88c0*/  ISETP.GE.AND P4, PT, R17, R214, PT ;  /* 0x000000d61100720c */ /* 0x000fe40003f86270 */
[C---:B------:R-:W-:Y:S02]  /*88d0*/  ISETP.GE.AND P5, PT, R13.reuse, R216, PT ;  /* 0x000000d80d00720c */ /* 0x040fe40003fa6270 */
[----:B------:R-:W-:Y:S02]  /*88e0*/  ISETP.GE.AND P2, PT, R13, R215, PT ;  /* 0x000000d70d00720c */ /* 0x000fe40003f46270 */
[----:B------:R-:W-:Y:S02]  /*88f0*/  LOP3.LUT R9, R9, UR23, R225, 0x96, !PT ;  /* 0x0000001709097c12 */ /* 0x000fe4000f8e96e1 */
[----:B------:R-:W-:Y:S02]  /*8900*/  FMNMX3.FTZ R7, R136, R38, R39, !PT ;  /* 0x0000002688077276 */ /* 0x000fe40007810027 */
[----:B------:R-:W-:Y:S01]  /*8910*/  FSEL R158, R8, -INF , !P4 ;  /* 0xff800000089e7808 */ /* 0x000fe20006000000 */
[----:B------:R-:W-:Y:S01]  /*8920*/  VIADD R8, R0, 0xffffffb9 ;  /* 0xffffffb900087836 */ /* 0x000fe20000000000 */
[----:B------:R-:W-:Y:S01]  /*8930*/  FSEL R64, R64, -INF , !P5 ;  /* 0xff80000040407808 */ /* 0x000fe20006800000 */
[----:B------:R-:W-:Y:S01]  /*8940*/  IMAD.WIDE.U32 R228, R9, -0x326172a9, RZ ;  /* 0xcd9e8d5709e47825 */ /* 0x000fe200078e00ff */
[----:B------:R-:W-:-:S02]  /*8950*/  FSEL R66, R66, -INF , !P2 ;  /* 0xff80000042427808 */ /* 0x000fc40005000000 */
[----:B------:R-:W-:Y:S02]  /*8960*/  FMNMX3.FTZ R7, R7, R2, R36, !PT ;  /* 0x0000000207077276 */ /* 0x000fe40007810024 */
[----:B------:R-:W-:Y:S02]  /*8970*/  ISETP.GE.AND P3, PT, R13, R209, PT ;  /* 0x000000d10d00720c */ /* 0x000fe40003f66270 */
[C---:B------:R-:W-:Y:S02]  /*8980*/  ISETP.GE.AND P5, PT, R12.reuse, R215, PT ;  /* 0x000000d70c00720c */ /* 0x040fe40003fa6270 */
[----:B------:R-:W-:Y:S02]  /*8990*/  ISETP.GE.AND P2, PT, R12, R214, PT ;  /* 0x000000d60c00720c */ /* 0x000fe40003f46270 */
[----:B------:R-:W-:Y:S02]  /*89a0*/  FMNMX3.FTZ R7, R7, R156, R163, !PT ;  /* 0x0000009c07077276 */ /* 0x000fe400078100a3 */
[----:B------:R-:W-:-:S02]  /*89b0*/  FSEL R67, R67, -INF , !P5 ;  /* 0xff80000043437808 */ /* 0x000fc40006800000 */
[----:B------:R-:W-:Y:S02]  /*89c0*/  FSEL R50, R6, -INF , !P3 ;  /* 0xff80000006327808 */ /* 0x000fe40005800000 */
[----:B------:R-:W-:Y:S02]  /*89d0*/  FSEL R53, R5, -INF , !P2 ;  /* 0xff80000005357808 */ /* 0x000fe40005000000 */
[CC--:B------:R-:W-:Y:S02]  /*89e0*/  ISETP.GE.AND P5, PT, R10.reuse, R216.reuse, PT ;  /* 0x000000d80a00720c */ /* 0x0c0fe40003fa6270 */
[----:B------:R-:W-:Y:S02]  /*89f0*/  ISETP.GE.AND P3, PT, R10, R215, PT ;  /* 0x000000d70a00720c */ /* 0x000fe40003f66270 */
[----:B------:R-:W-:Y:S02]  /*8a00*/  ISETP.GE.AND P1, PT, R8, R216, PT ;  /* 0x000000d80800720c */ /* 0x000fe40003f26270 */
[----:B------:R-:W-:-:S02]  /*8a10*/  LOP3.LUT R5, R236, UR14, R229, 0x96, !PT ;  /* 0x0000000eec057c12 */ /* 0x000fc4000f8e96e5 */
[----:B------:R-:W-:Y:S02]  /*8a20*/  FMNMX3.FTZ R7, R7, R155, R162, !PT ;  /* 0x0000009b07077276 */ /* 0x000fe400078100a2 */
[----:B------:R-:W-:Y:S01]  /*8a30*/  FSEL R56, R56, -INF , !P5 ;  /* 0xff80000038387808 */ /* 0x000fe20006800000 */
[----:B------:R-:W-:Y:S01]  /*8a40*/  IMAD.WIDE.U32 R230, R5, -0x2daee0ad, RZ ;  /* 0xd2511f5305e67825 */ /* 0x000fe200078e00ff */
[----:B------:R-:W-:Y:S02]  /*8a50*/  FSEL R58, R58, -INF , !P3 ;  /* 0xff8000003a3a7808 */ /* 0x000fe40005800000 */
[----:B------:R-:W-:Y:S02]  /*8a60*/  FSEL R57, R57, -INF , !P1 ;  /* 0xff80000039397808 */ /* 0x000fe40004800000 */
[C---:B------:R-:W-:Y:S02]  /*8a70*/  ISETP.GE.AND P5, PT, R8.reuse, R215, PT ;  /* 0x000000d70800720c */ /* 0x040fe40003fa6270 */
[----:B------:R-:W-:-:S02]  /*8a80*/  ISETP.GE.AND P3, PT, R8, R214, PT ;  /* 0x000000d60800720c */ /* 0x000fc40003f66270 */
[----:B------:R-:W-:Y:S02]  /*8a90*/  ISETP.GE.AND P1, PT, R8, R209, PT ;  /* 0x000000d10800720c */ /* 0x000fe40003f26270 */
        /* <DEDUP_REMOVED lines=15> */
[----:B------:R-:W-:Y:S01]  /*8b90*/  ISETP.GE.AND P4, PT, R13, R214, PT ;  /* 0x000000d60d00720c */ /* 0x000fe20003f86270 */
[----:B------:R-:W1:Y:S01]  /*8ba0*/  SHFL.BFLY PT, R11, R7, 0x2, 0x1f ;  /* 0x0c401f00070b7f89 */ /* 0x000e6200000e0000 */
[----:B------:R-:W-:-:S02]  /*8bb0*/  FMNMX3.FTZ R5, R5, R154, R152, !PT ;  /* 0x0000009a05057276 */ /* 0x000fc40007810098 */
[----:B------:R-:W-:Y:S02]  /*8bc0*/  FMNMX3.FTZ R12, R12, R161, R166, !PT ;  /* 0x000000a10c0c7276 */ /* 0x000fe400078100a6 */
[----:B------:R-:W-:Y:S02]  /*8bd0*/  FMNMX3.FTZ R8, R8, R151, R153, !PT ;  /* 0x0000009708087276 */ /* 0x000fe40007810099 */
[----:B------:R-:W-:Y:S02]  /*8be0*/  FSEL R52, R4, -INF , !P4 ;  /* 0xff80000004347808 */ /* 0x000fe40006000000 */
[C---:B------:R-:W-:Y:S02]  /*8bf0*/  ISETP.GE.AND P4, PT, R10.reuse, R214, PT ;  /* 0x000000d60a00720c */ /* 0x040fe40003f86270 */
[----:B------:R-:W-:Y:S02]  /*8c00*/  ISETP.GE.AND P2, PT, R10, R209, PT ;  /* 0x000000d10a00720c */ /* 0x000fe40003f46270 */
[----:B------:R-:W-:-:S02]  /*8c10*/  FMNMX3.FTZ R5, R5, R158, R160, !PT ;  /* 0x0000009e05057276 */ /* 0x000fc400078100a0 */
[----:B------:R-:W-:Y:S02]  /*8c20*/  FMNMX3.FTZ R12, R12, R146, R147, !PT ;  /* 0x000000920c0c7276 */ /* 0x000fe40007810093 */
[----:B------:R-:W-:Y:S02]  /*8c30*/  FMNMX3.FTZ R8, R8, R159, R157, !PT ;  /* 0x0000009f08087276 */ /* 0x000fe4000781009d */
[----:B------:R-:W-:Y:S02]  /*8c40*/  FSEL R60, R60, -INF , !P4 ;  /* 0xff8000003c3c7808 */ /* 0x000fe40006000000 */
[----:B------:R-:W-:Y:S02]  /*8c50*/  FSEL R62, R62, -INF , !P2 ;  /* 0xff8000003e3e7808 */ /* 0x000fe40005000000 */
[----:B------:R-:W-:Y:S02]  /*8c60*/  FSEL R61, R61, -INF , !P3 ;  /* 0xff8000003d3d7808 */ /* 0x000fe40005800000 */
[----:B------:R-:W-:-:S02]  /*8c70*/  FSEL R63, R63, -INF , !P1 ;  /* 0xff8000003f3f7808 */ /* 0x000fc40004800000 */
[----:B------:R-:W-:Y:S02]  /*8c80*/  FMNMX3.FTZ R5, R5, R52, R53, !PT ;  /* 0x0000003405057276 */ /* 0x000fe40007810035 */
[----:B------:R-:W-:Y:S02]  /*8c90*/  FMNMX3.FTZ R12, R12, R142, R143, !PT ;  /* 0x0000008e0c0c7276 */ /* 0x000fe4000781008f */
[----:B------:R-:W-:Y:S02]  /*8ca0*/  FMNMX3.FTZ R8, R8, R50, R49, !PT ;  /* 0x0000003208087276 */ /* 0x000fe40007810031 */
[----:B------:R-:W-:Y:S02]  /*8cb0*/  FSEL R59, R59, -INF , !P5 ;  /* 0xff8000003b3b7808 */ /* 0x000fe40006800000 */
[----:B------:R-:W-:Y:S02]  /*8cc0*/  FMNMX3.FTZ R5, R5, R60, R61, !PT ;  /* 0x0000003c05057276 */ /* 0x000fe4000781003d */
[----:B------:R-:W-:-:S02]  /*8cd0*/  FMNMX3.FTZ R12, R12, R66, R67, !PT ;  /* 0x000000420c0c7276 */ /* 0x000fc40007810043 */
[----:B------:R-:W-:Y:S01]  /*8ce0*/  FMNMX3.FTZ R8, R8, R62, R63, !PT ;  /* 0x0000003e08087276 */ /* 0x000fe2000781003f */
[----:B------:R-:W2:Y:S01]  /*8cf0*/  SHFL.BFLY PT, R10, R5, 0x2, 0x1f ;  /* 0x0c401f00050a7f89 */ /* 0x000ea200000e0000 */
[----:B------:R-:W-:Y:S02]  /*8d00*/  LOP3.LUT R4, R238, UR14, R229, 0x96, !PT ;  /* 0x0000000eee047c12 */ /* 0x000fe4000f8e96e5 */
[----:B------:R-:W-:Y:S01]  /*8d10*/  LOP3.LUT R176, R228, UR11, R219, 0x96, !PT ;  /* 0x0000000be4b07c12 */ /* 0x000fe2000f8e96db */
[----:B------:R-:W3:Y:S01]  /*8d20*/  SHFL.BFLY PT, R13, R8, 0x2, 0x1f ;  /* 0x0c401f00080d7f89 */ /* 0x000ee200000e0000 */
[----:B------:R-:W-:Y:S01]  /*8d30*/  FMNMX3.FTZ R12, R12, R58, R59, !PT ;  /* 0x0000003a0c0c7276 */ /* 0x000fe2000781003b */
[----:B------:R-:W-:Y:S01]  /*8d40*/  IMAD.WIDE.U32 R178, R4, -0x2daee0ad, RZ ;  /* 0xd2511f5304b27825 */ /* 0x000fe200078e00ff */
[----:B-1----:R-:W-:Y:S02]  /*8d50*/  FMNMX.FTZ R11, R7, R11, !PT ;  /* 0x0000000b070b7209 */ /* 0x002fe40007810000 */
[----:B------:R-:W-:Y:S01]  /*8d60*/  LOP3.LUT R4, R212, UR15, R231, 0x96, !PT ;  /* 0x0000000fd4047c12 */ /* 0x000fe2000f8e96e7 */
[----:B------:R-:W-:Y:S01]  /*8d70*/  IMAD.WIDE.U32 R176, R176, -0x2daee0ad, RZ ;  /* 0xd2511f53b0b07825 */ /* 0x000fe200078e00ff */
[----:B------:R-:W1:Y:S01]  /*8d80*/  SHFL.BFLY PT, R9, R12, 0x2, 0x1f ;  /* 0x0c401f000c097f89 */ /* 0x000e6200000e0000 */
[----:B------:R-:W-:-:S02]  /*8d90*/  LOP3.LUT R170, R222, UR15, R179, 0x96, !PT ;  /* 0x0000000fdeaa7c12 */ /* 0x000fc4000f8e96b3 */
[----:B------:R-:W-:Y:S01]  /*8da0*/  IMAD.WIDE.U32 R174, R4, -0x326172a9, RZ ;  /* 0xcd9e8d5704ae7825 */ /* 0x000fe200078e00ff */
[----:B------:R-:W-:Y:S01]  /*8db0*/  LOP3.LUT R178, R178, UR4, R177, 0x96, !PT ;  /* 0x00000004b2b27c12 */ /* 0x000fe2000f8e96b1 */
[----:B------:R-:W4:Y:S01]  /*8dc0*/  SHFL.BFLY PT, R242, R11, 0x1, 0x1f ;  /* 0x0c201f000bf27f89 */ /* 0x000f2200000e0000 */
[----:B------:R-:W-:Y:S01]  /*8dd0*/  LOP3.LUT R228, R228, UR11, R211, 0x96, !PT ;  /* 0x0000000be4e47c12 */ /* 0x000fe2000f8e96d3 */
[----:B------:R-:W-:Y:S01]  /*8de0*/  IMAD.WIDE.U32 R170, R170, -0x326172a9, RZ ;  /* 0xcd9e8d57aaaa7825 */ /* 0x000fe200078e00ff */
[----:B------:R-:W-:-:S03]  /*8df0*/  LOP3.LUT R14, R210, UR9, R175, 0x96, !PT ;  /* 0x00000009d20e7c12 */ /* 0x000fc6000f8e96af */
[----:B------:R-:W-:Y:S01]  /*8e00*/  IMAD.WIDE.U32 R178, R178, -0x326172a9, RZ ;  /* 0xcd9e8d57b2b27825 */ /* 0x000fe200078e00ff */
[----:B------:R-:W-:Y:S02]  /*8e10*/  LOP3.LUT R4, R218, UR9, R171, 0x96, !PT ;  /* 0x00000009da047c12 */ /* 0x000fe4000f8e96ab */
[----:B--2---:R-:W-:Y:S01]  /*8e20*/  FMNMX.FTZ R10, R5, R10, !PT ;  /* 0x0000000a050a7209 */ /* 0x004fe20007810000 */
[----:B------:R-:W-:Y:S01]  /*8e30*/  IMAD.WIDE.U32 R228, R228, -0x2daee0ad, RZ ;  /* 0xd2511f53e4e47825 */ /* 0x000fe200078e00ff */
[----:B------:R-:W-:Y:S02]  /*8e40*/  LOP3.LUT R170, R170, UR8, R179, 0x96, !PT ;  /* 0x00000008aaaa7c12 */ /* 0x000fe4000f8e96b3 */
[----:B---3--:R-:W-:Y:S01]  /*8e50*/  FMNMX.FTZ R13, R8, R13, !PT ;  /* 0x0000000d080d7209 */ /* 0x008fe20007810000 */
[----:B------:R-:W-:Y:S01]  /*8e60*/  IMAD.WIDE.U32 R16, R4, -0x2daee0ad, RZ ;  /* 0xd2511f5304107825 */ /* 0x000fe200078e00ff */
[----:B------:R-:W2:Y:S01]  /*8e70*/  SHFL.BFLY PT, R240, R10, 0x1, 0x1f ;  /* 0x0c201f000af07f89 */ /* 0x000ea200000e0000 */
[----:B------:R-:W-:-:S02]  /*8e80*/  LOP3.LUT R230, R230, UR4, R229, 0x96, !PT ;  /* 0x00000004e6e67c12 */ /* 0x000fc4000f8e96e5 */
[----:B------:R-:W-:Y:S01]  /*8e90*/  IMAD.WIDE.U32 R170, R170, -0x2daee0ad, RZ ;  /* 0xd2511f53aaaa7825 */ /* 0x000fe200078e00ff */
[----:B-1----:R-:W-:Y:S02]  /*8ea0*/  FMNMX.FTZ R9, R12, R9, !PT ;  /* 0x000000090c097209 */ /* 0x002fe40007810000 */
[----:B------:R-:W-:Y:S01]  /*8eb0*/  LOP3.LUT R176, R176, UR26, R17, 0x96, !PT ;  /* 0x0000001ab0b07c12 */ /* 0x000fe2000f8e9611 */
[----:B------:R-:W1:Y:S01]  /*8ec0*/  SHFL.BFLY PT, R12, R13, 0x1, 0x1f ;  /* 0x0c201f000d0c7f89 */ /* 0x000e6200000e0000 */
[----:B------:R-:W-:Y:S01]  /*8ed0*/  LOP3.LUT R4, R16, UR25, R171, 0x96, !PT ;  /* 0x0000001910047c12 */ /* 0x000fe2000f8e96ab */
[----:B------:R-:W-:Y:S01]  /*8ee0*/  IMAD.WIDE.U32 R230, R230, -0x326172a9, RZ ;  /* 0xcd9e8d57e6e67825 */ /* 0x000fe200078e00ff */
[----:B----4-:R-:W-:Y:S01]  /*8ef0*/  FMNMX.FTZ R242, R11, R242, !PT ;  /* 0x000000f20bf27209 */ /* 0x010fe20007810000 */
[----:B------:R-:W3:Y:S02]  /*8f00*/  SHFL.BFLY PT, R241, R9, 0x1, 0x1f ;  /* 0x0c201f0009f17f89 */ /* 0x000ee400000e0000 */
[----:B------:R-:W-:Y:S01]  /*8f10*/  IMAD.WIDE.U32 R176, R176, -0x326172a9, RZ ;  /* 0xcd9e8d57b0b07825 */ /* 0x000fe200078e00ff */
[----:B------:R-:W-:-:S03]  /*8f20*/  FSETP.NEU.FTZ.AND P4, PT, R242, -INF , PT ;  /* 0xff800000f200780b */ /* 0x000fc60003f9d000 */
[----:B------:R-:W-:Y:S01]  /*8f30*/  FMUL.FTZ R40, R242, UR19 ;  /* 0x00000013f2287c20 */ /* 0x000fe20008410000 */
[----:B------:R-:W-:Y:S01]  /*8f40*/  LOP3.LUT R174, R174, UR8, R231, 0x96, !PT ;  /* 0x00000008aeae7c12 */ /* 0x000fe2000f8e96e7 */
[----:B------:R-:W-:Y:S01]  /*8f50*/  IMAD.WIDE.U32 R18, R4, -0x326172a9, RZ ;  /* 0xcd9e8d5704127825 */ /* 0x000fe200078e00ff */
[----:B------:R-:W-:Y:S02]  /*8f60*/  FSEL R23, R242, RZ, P4 ;  /* 0x000000fff2177208 */ /* 0x000fe40002000000 */
[----:B------:R-:W-:Y:S01]  /*8f70*/  FSEL R40, R40, RZ, P4 ;  /* 0x000000ff28287208 */ /* 0x000fe20002000000 */
[----:B------:R-:W-:Y:S01]  /*8f80*/  IMAD.WIDE.U32 R14, R14, -0x2daee0ad, RZ ;  /* 0xd2511f530e0e7825 */ /* 0x000fe200078e00ff */
[----:B------:R-:W-:-:S03]  /*8f90*/  LOP3.LUT R20, R176, UR6, R19, 0x96, !PT ;  /* 0x00000006b0147c12 */ /* 0x000fc6000f8e9613 */
[----:B------:R-:W-:Y:S01]  /*8fa0*/  FADD.FTZ R23, R136, -R23 ;  /* 0x8000001788177221 */ /* 0x000fe20000010000 */
[----:B--2---:R-:W-:Y:S01]  /*8fb0*/  FMNMX.FTZ R240, R10, R240, !PT ;  /* 0x000000f00af07209 */ /* 0x004fe20007810000 */
[----:B------:R-:W-:Y:S01]  /*8fc0*/  IMAD.WIDE.U32 R174, R174, -0x2daee0ad, RZ ;  /* 0xd2511f53aeae7825 */ /* 0x000fe200078e00ff */
[----:B------:R-:W-:-:S03]  /*8fd0*/  LOP3.LUT R21, R20, 0xffff, RZ, 0xc0, !PT ;  /* 0x0000ffff14157812 */ /* 0x000fc600078ec0ff */
[----:B------:R-:W-:Y:S01]  /*8fe0*/  FFMA.FTZ R37, R36, UR19, -R40 ;  /* 0x0000001324257c23 */ /* 0x000fe20008010828 */
[----:B------:R-:W-:Y:S01]  /*8ff0*/  LOP3.LUT R11, R20, 0xff, RZ, 0xc0, !PT ;  /* 0x000000ff140b7812 */ /* 0x000fe200078ec0ff */
[----:B------:R-:W-:Y:S01]  /*9000*/  FMUL.FTZ R55, R240, UR19 ;  /* 0x00000013f0377c20 */ /* 0x000fe20008410000 */
[----:B------:R-:W-:Y:S01]  /*9010*/  SHF.R.U32.HI R21, RZ, 0x8, R21 ;  /* 0x00000008ff157819 */ /* 0x000fe20000011615 */
[----:B------:R-:W-:Y:S01]  /*9020*/  IMAD.MOV.U32 R16, RZ, RZ, R18 ;  /* 0x000000ffff107224 */ /* 0x000fe200078e0012 */
[----:B------:R-:W-:Y:S01]  /*9030*/  LOP3.LUT R228, R228, UR26, R15, 0x96, !PT ;  /* 0x0000001ae4e47c12 */ /* 0x000fe2000f8e960f */
[----:B------:R-:W-:Y:S01]  /*9040*/  MUFU.EX2 R37, R37 ;  /* 0x0000002500257308 */ /* 0x000fe20000000800 */
[----:B------:R-:W-:Y:S01]  /*9050*/  PRMT R21, R11, 0x5410, R21 ;  /* 0x000054100b157816 */ /* 0x000fe20000000015 */
[----:B------:R-:W-:Y:S01]  /*9060*/  FFMA.FTZ R11, R2, UR19, -R40 ;  /* 0x00000013020b7c23 */ /* 0x000fe20008010828 */
[----:B-1----:R-:W-:Y:S01]  /*9070*/  FMNMX.FTZ R2, R13, R12, !PT ;  /* 0x0000000c0d027209 */ /* 0x002fe20007810000 */
[----:B------:R-:W-:Y:S01]  /*9080*/  IMAD.WIDE.U32 R228, R228, -0x326172a9, RZ ;  /* 0xcd9e8d57e4e47825 */ /* 0x000fe200078e00ff */
[----:B------:R-:W-:-:S03]  /*9090*/  LOP3.LUT R6, R14, UR25, R175, 0x96, !PT ;  /* 0x000000190e067c12 */ /* 0x000fc6000f8e96af */
[----:B------:R-:W-:Y:S01]  /*90a0*/  FFMA.FTZ R155, R155, UR19, -R40 ;  /* 0x000000139b9b7c23 */ /* 0x000fe20008010828 */
[----:B------:R-:W-:Y:S01]  /*90b0*/  FSETP.NEU.FTZ.AND P2, PT, R240, -INF , PT ;  /* 0xff800000f000780b */ /* 0x000fe20003f5d000 */
[C---:B------:R-:W-:Y:S01]  /*90c0*/  FMUL.FTZ R54, R2.reuse, UR19 ;  /* 0x0000001302367c20 */ /* 0x040fe20008410000 */
[----:B------:R-:W-:Y:S01]  /*90d0*/  FSETP.NEU.FTZ.AND P1, PT, R2, -INF , PT ;  /* 0xff8000000200780b */ /* 0x000fe20003f3d000 */
[----:B------:R-:W-:Y:S01]  /*90e0*/  IMAD.WIDE.U32 R14, R6, -0x326172a9, RZ ;  /* 0xcd9e8d57060e7825 */ /* 0x000fe200078e00ff */
[----:B------:R-:W-:-:S03]  /*90f0*/  FSEL R55, R55, RZ, P2 ;  /* 0x000000ff37377208 */ /* 0x000fc60001000000 */
[----:B------:R-:W-:Y:S01]  /*9100*/  FFMA.FTZ R162, R162, UR19, -R40 ;  /* 0x00000013a2a27c23 */ /* 0x000fe20008010828 */
[----:B------:R-:W-:Y:S01]  /*9110*/  FSEL R54, R54, RZ, P1 ;  /* 0x000000ff36367208 */ /* 0x000fe20000800000 */
[----:B------:R-:W-:Y:S01]  /*9120*/  IMAD.MOV.U32 R17, RZ, RZ, R14 ;  /* 0x000000ffff117224 */ /* 0x000fe200078e000e */
[----:B---3--:R-:W-:Y:S01]  /*9130*/  FMNMX.FTZ R241, R9, R241, !PT ;  /* 0x000000f109f17209 */ /* 0x008fe20007810000 */
[--C-:B------:R-:W-:Y:S01]  /*9140*/  FFMA.FTZ R31, R32, UR19, -R55.reuse ;  /* 0x00000013201f7c23 */ /* 0x100fe20008010837 */
[----:B------:R-:W-:Y:S01]  /*9150*/  PRMT R10, R20, 0x7632, R10 ;  /* 0x00007632140a7816 */ /* 0x000fe2000000000a */
[----:B------:R-:W-:Y:S01]  /*9160*/  FFMA.FTZ R30, R29, UR19, -R55 ;  /* 0x000000131d1e7c23 */ /* 0x000fe20008010837 */
[----:B------:R-:W-:Y:S01]  /*9170*/  LOP3.LUT R5, R228, UR6, R15, 0x96, !PT ;  /* 0x00000006e4057c12 */ /* 0x000fe2000f8e960f */
[--C-:B------:R-:W-:Y:S01]  /*9180*/  FFMA.FTZ R34, R26, UR19, -R54.reuse ;  /* 0x000000131a227c23 */ /* 0x100fe20008010836 */
[C---:B------:R-:W-:Y:S01]  /*9190*/  PRMT R6, R14.reuse, 0x7771, RZ ;  /* 0x000077710e067816 */ /* 0x040fe200000000ff */
[--C-:B------:R-:W-:Y:S01]  /*91a0*/  FFMA.FTZ R27, R27, UR19, -R54.reuse ;  /* 0x000000131b1b7c23 */ /* 0x100fe20008010836 */
[C---:B------:R-:W-:Y:S01]  /*91b0*/  PRMT R15, R14.reuse, 0x7773, RZ ;  /* 0x000077730e0f7816 */ /* 0x040fe200000000ff */
[----:B------:R-:W-:Y:S01]  /*91c0*/  FMUL.FTZ R44, R241, UR19 ;  /* 0x00000013f12c7c20 */ /* 0x000fe20008410000 */
[----:B------:R-:W-:Y:S01]  /*91d0*/  PRMT R7, R14, 0x7772, RZ ;  /* 0x000077720e077816 */ /* 0x000fe200000000ff */
[----:B------:R-:W-:Y:S01]  /*91e0*/  FFMA.FTZ R35, R33, UR19, -R54 ;  /* 0x0000001321237c23 */ /* 0x000fe20008010836 */
[C---:B------:R-:W-:Y:S01]  /*91f0*/  PRMT R14, R18.reuse, 0x7773, RZ ;  /* 0x00007773120e7816 */ /* 0x040fe200000000ff */
[----:B------:R-:W-:Y:S01]  /*9200*/  MUFU.EX2 R31, R31 ;  /* 0x0000001f001f7308 */ /* 0x000fe20000000800 */
[----:B------:R-:W-:Y:S01]  /*9210*/  PRMT R51, R18, 0x7772, RZ ;  /* 0x0000777212337816 */ /* 0x000fe200000000ff */
[--C-:B------:R-:W-:Y:S01]  /*9220*/  FFMA.FTZ R29, R24, UR19, -R55.reuse ;  /* 0x00000013181d7c23 */ /* 0x100fe20008010837 */
[----:B------:R-:W-:Y:S01]  /*9230*/  SHF.R.U32.HI R20, RZ, 0x18, R20 ;  /* 0x00000018ff147819 */ /* 0x000fe20000011614 */
[----:B------:R-:W1:Y:S01]  /*9240*/  MUFU.EX2 R30, R30 ;  /* 0x0000001e001e7308 */ /* 0x000e620000000800 */
[----:B------:R-:W-:Y:S01]  /*9250*/  LOP3.LUT R10, R10, 0xff, RZ, 0xc0, !PT ;  /* 0x000000ff0a0a7812 */ /* 0x000fe200078ec0ff */
[--C-:B------:R-:W-:Y:S01]  /*9260*/  FFMA.FTZ R25, R25, UR19, -R55.reuse ;  /* 0x0000001319197c23 */ /* 0x100fe20008010837 */
[----:B------:R-:W-:Y:S01]  /*9270*/  FSETP.NEU.FTZ.AND P3, PT, R241, -INF , PT ;  /* 0xff800000f100780b */ /* 0x000fe20003f7d000 */
[----:B------:R-:W-:Y:S01]  /*9280*/  MUFU.EX2 R34, R34 ;  /* 0x0000002200227308 */ /* 0x000fe20000000800 */
[--C-:B------:R-:W-:Y:S01]  /*9290*/  PRMT R51, R51, 0x5410, R14.reuse ;  /* 0x0000541033337816 */ /* 0x100fe2000000000e */
[--C-:B------:R-:W-:Y:S01]  /*92a0*/  FFMA.FTZ R150, R150, UR19, -R55.reuse ;  /* 0x0000001396967c23 */ /* 0x100fe20008010837 */
[C---:B------:R-:W-:Y:S01]  /*92b0*/  LOP3.LUT R8, R5.reuse, 0xffff, RZ, 0xc0, !PT ;  /* 0x0000ffff05087812 */ /* 0x040fe200078ec0ff */
[----:B------:R2:W3:Y:S01]  /*92c0*/  MUFU.EX2 R36, R27 ;  /* 0x0000001b00247308 */ /* 0x0004e20000000800 */
[----:B------:R-:W-:Y:S01]  /*92d0*/  PRMT R14, R5, 0x7632, R14 ;  /* 0x00007632050e7816 */ /* 0x000fe2000000000e */
[----:B------:R-:W-:Y:S01]  /*92e0*/  FFMA.FTZ R149, R149, UR19, -R55 ;  /* 0x0000001395957c23 */ /* 0x000fe20008010837 */
[----:B------:R-:W-:Y:S01]  /*92f0*/  PRMT R20, R10, 0x5410, R20 ;  /* 0x000054100a147816 */ /* 0x000fe20000000014 */
[--C-:B------:R-:W-:Y:S01]  /*9300*/  FFMA.FTZ R10, R28, UR19, -R54.reuse ;  /* 0x000000131c0a7c23 */ /* 0x100fe20008010836 */
[----:B------:R-:W-:Y:S01]  /*9310*/  FSEL R41, R2, RZ, P1 ;  /* 0x000000ff02297208 */ /* 0x000fe20000800000 */
[----:B------:R-:W-:Y:S01]  /*9320*/  MUFU.EX2 R35, R35 ;  /* 0x0000002300237308 */ /* 0x000fe20000000800 */
[----:B------:R-:W-:Y:S01]  /*9330*/  FSEL R44, R44, RZ, P3 ;  /* 0x000000ff2c2c7208 */ /* 0x000fe20001800000 */
[----:B------:R-:W-:Y:S01]  /*9340*/  FFMA.FTZ R136, R168, UR19, -R54 ;  /* 0x00000013a8887c23 */ /* 0x000fe20008010836 */
[----:B------:R-:W-:Y:S01]  /*9350*/  PRMT R7, R7, 0x5410, R15 ;  /* 0x0000541007077816 */ /* 0x000fe2000000000f */
[----:B------:R-:W-:Y:S01]  /*9360*/  MUFU.EX2 R33, R10 ;  /* 0x0000000a00217308 */ /* 0x000fe20000000800 */
[----:B------:R-:W-:Y:S01]  /*9370*/  LOP3.LUT R15, R5, 0xff, RZ, 0xc0, !PT ;  /* 0x000000ff050f7812 */ /* 0x000fe200078ec0ff */
[----:B------:R-:W-:Y:S01]  /*9380*/  FADD.FTZ R41, R133, -R41 ;  /* 0x8000002985297221 */ /* 0x000fe20000010000 */
[----:B------:R-:W-:Y:S01]  /*9390*/  SHF.R.U32.HI R5, RZ, 0x18, R5 ;  /* 0x00000018ff057819 */ /* 0x000fe20000011605 */
[----:B------:R-:W-:Y:S01]  /*93a0*/  MUFU.EX2 R32, R11 ;  /* 0x0000000b00207308 */ /* 0x000fe20000000800 */
[----:B------:R-:W-:Y:S01]  /*93b0*/  SHF.R.U32.HI R8, RZ, 0x8, R8 ;  /* 0x00000008ff087819 */ /* 0x000fe20000011608 */
[--C-:B------:R-:W-:Y:S01]  /*93c0*/  FFMA.FTZ R133, R47, UR19, -R44.reuse ;  /* 0x000000132f857c23 */ /* 0x100fe2000801082c */
[----:B------:R-:W-:Y:S01]  /*93d0*/  LOP3.LUT R14, R14, 0xff, RZ, 0xc0, !PT ;  /* 0x000000ff0e0e7812 */ /* 0x000fe200078ec0ff */
[----:B------:R-:W-:Y:S01]  /*93e0*/  MUFU.EX2 R29, R29 ;  /* 0x0000001d001d7308 */ /* 0x000fe20000000800 */
[----:B------:R-:W-:Y:S01]  /*93f0*/  FSEL R9, R240, RZ, P2 ;  /* 0x000000fff0097208 */ /* 0x000fe20001000000 */
[----:B------:R-:W-:Y:S01]  /*9400*/  FFMA.FTZ R47, R43, UR19, -R44 ;  /* 0x000000132b2f7c23 */ /* 0x000fe2000801082c */
[----:B------:R-:W-:Y:S01]  /*9410*/  PRMT R8, R15, 0x5410, R8 ;  /* 0x000054100f087816 */ /* 0x000fe20000000008 */
[----:B------:R4:W-:Y:S01]  /*9420*/  MUFU.EX2 R28, R25 ;  /* 0x00000019001c7308 */ /* 0x0009e20000000800 */
[----:B------:R-:W-:Y:S01]  /*9430*/  PRMT R5, R14, 0x5410, R5 ;  /* 0x000054100e057816 */ /* 0x000fe20000000005 */
[----:B------:R-:W-:Y:S01]  /*9440*/  FADD.FTZ R9, R134, -R9 ;  /* 0x8000000986097221 */ /* 0x000fe20000010000 */
[----:B------:R-:W-:Y:S01]  /*9450*/  LOP3.LUT R7, R7, 0xff00ff, RZ, 0xc0, !PT ;  /* 0x00ff00ff07077812 */ /* 0x000fe200078ec0ff */
[----:B------:R5:W-:Y:S01]  /*9460*/  MUFU.EX2 R43, R133 ;  /* 0x00000085002b7308 */ /* 0x000be20000000800 */
[----:B------:R-:W-:Y:S01]  /*9470*/  PRMT R4, R18, 0x7771, RZ ;  /* 0x0000777112047816 */ /* 0x000fe200000000ff */
[----:B------:R-:W-:Y:S01]  /*9480*/  FMUL.FTZ R9, R9, UR19 ;  /* 0x0000001309097c20 */ /* 0x000fe20008410000 */
[----:B------:R-:W-:Y:S01]  /*9490*/  LOP3.LUT R17, R17, 0xff, RZ, 0xc0, !PT ;  /* 0x000000ff11117812 */ /* 0x000fe200078ec0ff */
[----:B------:R-:W3:Y:S01]  /*94a0*/  LDSM.16.MT88.4 R12, [R182+0x6000] ;  /* 0x00600000b60c783b */ /* 0x000ee20000004200 */
[----:B------:R-:W-:Y:S01]  /*94b0*/  LOP3.LUT R16, R16, 0xff, RZ, 0xc0, !PT ;  /* 0x000000ff10107812 */ /* 0x000fe200078ec0ff */
[----:B------:R-:W3:Y:S01]  /*94c0*/  MUFU.EX2 R42, R9 ;  /* 0x00000009002a7308 */ /* 0x000ee20000000800 */
[--C-:B------:R-:W-:Y:S01]  /*94d0*/  HSET2.LE.AND R8, R8, R208.reuse, PT ;  /* 0x000000d008087233 */ /* 0x100fe20003803000 */
[----:B------:R-:W-:Y:S01]  /*94e0*/  FMUL.FTZ R41, R41, UR19 ;  /* 0x0000001329297c20 */ /* 0x000fe20008410000 */
[--C-:B--2---:R-:W-:Y:S01]  /*94f0*/  HSET2.LE.AND R27, R7, R208.reuse, PT ;  /* 0x000000d0071b7233 */ /* 0x104fe20003803000 */
[----:B------:R-:W-:Y:S01]  /*9500*/  MUFU.EX2 R150, R150 ;  /* 0x0000009600967308 */ /* 0x000fe20000000800 */
[--C-:B----4-:R-:W-:Y:S01]  /*9510*/  HSET2.LE.AND R25, R5, R208.reuse, PT ;  /* 0x000000d005197233 */ /* 0x110fe20003803000 */
[----:B------:R-:W-:Y:S01]  /*9520*/  FFMA.FTZ R161, R161, UR19, -R44 ;  /* 0x00000013a1a17c23 */ /* 0x000fe2000801082c */
[----:B------:R-:W-:Y:S01]  /*9530*/  PRMT R6, R17, 0x5410, R6 ;  /* 0x0000541011067816 */ /* 0x000fe20000000006 */
[----:B-----5:R-:W-:Y:S01]  /*9540*/  FFMA.FTZ R133, R45, UR19, -R44 ;  /* 0x000000132d857c23 */ /* 0x020fe2000801082c */
[----:B------:R-:W-:Y:S01]  /*9550*/  PRMT R4, R16, 0x5410, R4 ;  /* 0x0000541010047816 */ /* 0x000fe20000000004 */
[----:B------:R2:W-:Y:S01]  /*9560*/  MUFU.EX2 R45, R47 ;  /* 0x0000002f002d7308 */ /* 0x0005e20000000800 */
[----:B-1----:R-:W-:Y:S01]  /*9570*/  F2FP.BF16.F32.PACK_AB R24, R30, R31 ;  /* 0x0000001f1e18723e */ /* 0x002fe200000010ff */
[----:B------:R-:W-:Y:S01]  /*9580*/  LDSM.16.MT88.4 R16, [R186+0x6000] ;  /* 0x00600000ba10783b */ /* 0x000fe20000004200 */
[----:B---3--:R-:W-:Y:S01]  /*9590*/  F2FP.BF16.F32.PACK_AB R5, R36, R34 ;  /* 0x000000222405723e */ /* 0x008fe200000010ff */
[----:B------:R-:W1:Y:S01]  /*95a0*/  MUFU.EX2 R41, R41 ;  /* 0x0000002900297308 */ /* 0x000e620000000800 */
[----:B------:R-:W-:Y:S01]  /*95b0*/  LOP3.LUT R24, R24, R8, RZ, 0xc0, !PT ;  /* 0x0000000818187212 */ /* 0x000fe200078ec0ff */
[----:B------:R-:W-:Y:S01]  /*95c0*/  FMUL.FTZ R72, R72, R42 ;  /* 0x0000002a48487220 */ /* 0x000fe20000410000 */
[----:B------:R-:W-:Y:S01]  /*95d0*/  LOP3.LUT R27, R5, R27, RZ, 0xc0, !PT ;  /* 0x0000001b051b7212 */ /* 0x000fe200078ec0ff */
[----:B------:R-:W3:Y:S01]  /*95e0*/  LDSM.16.MT88.4 R8, [R181+0x6000] ;  /* 0x00600000b508783b */ /* 0x000ee20000004200 */
[--C-:B------:R-:W-:Y:S01]  /*95f0*/  HSET2.LE.AND R6, R6, R208.reuse, PT ;  /* 0x000000d006067233 */ /* 0x100fe20003803000 */
[--C-:B------:R-:W-:Y:S01]  /*9600*/  FFMA.FTZ R5, R38, UR19, -R40.reuse ;  /* 0x0000001326057c23 */ /* 0x100fe20008010828 */
[----:B------:R-:W-:Y:S01]  /*9610*/  F2FP.BF16.F32.PACK_AB R7, R35, R33 ;  /* 0x000000212307723e */ /* 0x000fe200000010ff */
[----:B------:R-:W-:Y:S01]  /*9620*/  FFMA.FTZ R38, R39, UR19, -R40 ;  /* 0x0000001327267c23 */ /* 0x000fe20008010828 */
[--C-:B------:R-:W-:Y:S01]  /*9630*/  HSET2.LE.AND R4, R4, R208.reuse, PT ;  /* 0x000000d004047233 */ /* 0x100fe20003803000 */
[----:B--2---:R-:W-:Y:S01]  /*9640*/  FFMA.FTZ R47, R46, UR19, -R44 ;  /* 0x000000132e2f7c23 */ /* 0x004fe2000801082c */
[----:B------:R-:W-:Y:S01]  /*9650*/  F2FP.BF16.F32.PACK_AB R26, R28, R29 ;  /* 0x0000001d1c1a723e */ /* 0x000fe200000010ff */
[----:B------:R2:W-:Y:S01]  /*9660*/  MUFU.EX2 R39, R5 ;  /* 0x0000000500277308 */ /* 0x0005e20000000800 */
[----:B------:R-:W-:Y:S01]  /*9670*/  F2FP.BF16.F32.PACK_AB R22, R37, R32 ;  /* 0x000000202516723e */ /* 0x000fe200000010ff */
[----:B------:R-:W-:Y:S01]  /*9680*/  FMUL.FTZ R73, R73, R42 ;  /* 0x0000002a49497220 */ /* 0x000fe20000410000 */
[----:B------:R-:W-:Y:S01]  /*9690*/  LOP3.LUT R51, R51, 0xff00ff, RZ, 0xc0, !PT ;  /* 0x00ff00ff33337812 */ /* 0x000fe200078ec0ff */
[----:B------:R4:W-:Y:S01]  /*96a0*/  MUFU.EX2 R46, R133 ;  /* 0x00000085002e7308 */ /* 0x0009e20000000800 */
[----:B------:R-:W-:Y:S01]  /*96b0*/  FSEL R48, R241, RZ, P3 ;  /* 0x000000fff1307208 */ /* 0x000fe20001800000 */
[----:B-1----:R-:W-:Y:S01]  /*96c0*/  FMUL.FTZ R74, R74, R41 ;  /* 0x000000294a4a7220 */ /* 0x002fe20000410000 */
[----:B------:R-:W-:Y:S01]  /*96d0*/  LOP3.LUT R25, R7, R25, RZ, 0xc0, !PT ;  /* 0x0000001907197212 */ /* 0x000fe200078ec0ff */
[----:B------:R-:W-:Y:S01]  /*96e0*/  MUFU.EX2 R38, R38 ;  /* 0x0000002600267308 */ /* 0x000fe20000000800 */
[----:B------:R-:W-:Y:S01]  /*96f0*/  LOP3.LUT R26, R26, R6, RZ, 0xc0, !PT ;  /* 0x000000061a1a7212 */ /* 0x000fe200078ec0ff */
[----:B------:R-:W-:Y:S01]  /*9700*/  FADD.FTZ R48, R135, -R48 ;  /* 0x8000003087307221 */ /* 0x000fe20000010000 */
[----:B------:R-:W-:Y:S01]  /*9710*/  LOP3.LUT R22, R22, R4, RZ, 0xc0, !PT ;  /* 0x0000000416167212 */ /* 0x000fe200078ec0ff */
[----:B------:R-:W1:Y:S01]  /*9720*/  MUFU.EX2 R47, R47 ;  /* 0x0000002f002f7308 */ /* 0x000e620000000800 */
[----:B------:R-:W-:Y:S01]  /*9730*/  HSET2.LE.AND R51, R51, R208, PT ;  /* 0x000000d033337233 */ /* 0x000fe20003803000 */
[----:B--2---:R-:W2:Y:S01]  /*9740*/  LDSM.16.MT88.4 R4, [R180+0x6000] ;  /* 0x00600000b404783b */ /* 0x004ea20000004200 */
[----:B------:R-:W-:Y:S01]  /*9750*/  LOP3.LUT R228, R230, UR7, R229, 0x96, !PT ;  /* 0x00000007e6e47c12 */ /* 0x000fe2000f8e96e5 */
[----:B------:R-:W-:Y:S01]  /*9760*/  FMUL.FTZ R75, R75, R41 ;  /* 0x000000294b4b7220 */ /* 0x000fe20000410000 */
[-C--:B------:R-:W-:Y:S01]  /*9770*/  FMUL.FTZ R88, R88, R42.reuse ;  /* 0x0000002a58587220 */ /* 0x080fe20000410000 */
[----:B----4-:R-:W-:Y:S01]  /*9780*/  FMUL.FTZ R133, R23, UR19 ;  /* 0x0000001317857c20 */ /* 0x010fe20008410000 */
[----:B------:R-:W-:Y:S01]  /*9790*/  F2FP.BF16.F32.PACK_AB R23, R45, R43 ;  /* 0x0000002b2d17723e */ /* 0x000fe200000010ff */
[----:B------:R-:W-:Y:S01]  /*97a0*/  FMUL.FTZ R89, R89, R42 ;  /* 0x0000002a59597220 */ /* 0x000fe20000410000 */
[-C--:B------:R-:W-:Y:S01]  /*97b0*/  FMUL.FTZ R90, R90, R41.reuse ;  /* 0x000000295a5a7220 */ /* 0x080fe20000410000 */
[----:B------:R-:W-:Y:S01]  /*97c0*/  FMUL.FTZ R91, R91, R41 ;  /* 0x000000295b5b7220 */ /* 0x000fe20000410000 */
[----:B------:R-:W-:Y:S01]  /*97d0*/  LOP3.LUT R23, R23, R51, RZ, 0xc0, !PT ;  /* 0x0000003317177212 */ /* 0x000fe200078ec0ff */
[----:B------:R-:W-:Y:S01]  /*97e0*/  FMUL.FTZ R51, R48, UR19 ;  /* 0x0000001330337c20 */ /* 0x000fe20008410000 */
[----:B------:R-:W-:Y:S01]  /*97f0*/  FFMA.FTZ R135, R148, UR19, -R54 ;  /* 0x0000001394877c23 */ /* 0x000fe20008010836 */
[----:B------:R4:W5:Y:S01]  /*9800*/  MUFU.EX2 R48, R133 ;  /* 0x0000008500307308 */ /* 0x0009620000000800 */
[----:B-1----:R-:W-:Y:S01]  /*9810*/  F2FP.BF16.F32.PACK_AB R134, R47, R46 ;  /* 0x0000002e2f86723e */ /* 0x002fe200000010ff */
[----:B------:R-:W-:-:S04]  /*9820*/  IMAD.WIDE.U32 R228, R228, -0x2daee0ad, RZ ;  /* 0xd2511f53e4e47825 */ /* 0x000fc800078e00ff */
[-C--:B------:R-:W-:Y:S01]  /*9830*/  FMUL.FTZ R124, R124, R42.reuse ;  /* 0x0000002a7c7c7220 */ /* 0x080fe20000410000 */
[----:B------:R-:W1:Y:S01]  /*9840*/  MUFU.EX2 R51, R51 ;  /* 0x0000003300337308 */ /* 0x000e620000000800 */
        /* <DEDUP_REMOVED lines=9> */
[--C-:B----4-:R-:W-:Y:S01]  /*98e0*/  HSET2.LE.AND R133, R21, R208.reuse, PT ;  /* 0x000000d015857233 */ /* 0x110fe20003803000 */
[-C--:B-----5:R-:W-:Y:S01]  /*98f0*/  FMUL.FTZ R68, R68, R48.reuse ;  /* 0x0000003044447220 */ /* 0x0a0fe20000410000 */
[----:B------:R-:W-:Y:S01]  /*9900*/  HSET2.LE.AND R21, R20, R208, PT ;  /* 0x000000d014157233 */ /* 0x000fe20003803000 */
[-C--:B------:R-:W-:Y:S01]  /*9910*/  FMUL.FTZ R69, R69, R48.reuse ;  /* 0x0000003045457220 */ /* 0x080fe20000410000 */
[----:B------:R-:W-:Y:S01]  /*9920*/  F2FP.BF16.F32.PACK_AB R20, R38, R39 ;  /* 0x000000272614723e */ /* 0x000fe200000010ff */
[-C--:B-1----:R-:W-:Y:S01]  /*9930*/  FMUL.FTZ R70, R70, R51.reuse ;  /* 0x0000003346467220 */ /* 0x082fe20000410000 */
[----:B------:R-:W-:Y:S01]  /*9940*/  FMUL.FTZ R71, R71, R51 ;  /* 0x0000003347477220 */ /* 0x000fe20000410000 */
[----:B------:R-:W-:Y:S01]  /*9950*/  LOP3.LUT R21, R134, R21, RZ, 0xc0, !PT ;  /* 0x0000001586157212 */ /* 0x000fe200078ec0ff */
[-C--:B------:R-:W-:Y:S01]  /*9960*/  FMUL.FTZ R84, R84, R48.reuse ;  /* 0x0000003054547220 */ /* 0x080fe20000410000 */
[----:B------:R-:W-:Y:S01]  /*9970*/  LOP3.LUT R20, R20, R133, RZ, 0xc0, !PT ;  /* 0x0000008514147212 */ /* 0x000fe200078ec0ff */
[----:B------:R-:W-:Y:S01]  /*9980*/  FMUL.FTZ R85, R85, R48 ;  /* 0x0000003055557220 */ /* 0x000fe20000410000 */
[-C--:B------:R-:W-:Y:S01]  /*9990*/  FMUL.FTZ R86, R86, R51.reuse ;  /* 0x0000003356567220 */ /* 0x080fe20000410000 */
[----:B------:R-:W-:Y:S01]  /*99a0*/  FMUL.FTZ R87, R87, R51 ;  /* 0x0000003357577220 */ /* 0x000fe20000410000 */
[----:B------:R-:W-:Y:S01]  /*99b0*/  FFMA.FTZ R134, R169, UR19, -R54 ;  /* 0x00000013a9867c23 */ /* 0x000fe20008010836 */
[-C--:B------:R-:W-:Y:S01]  /*99c0*/  FMUL.FTZ R78, R78, R41.reuse ;  /* 0x000000294e4e7220 */ /* 0x080fe20000410000 */
[-C--:B------:R-:W-:Y:S01]  /*99d0*/  HMMA.16816.F32.BF16 R72, R24, R12.reuse, R72 ;  /* 0x0000000c1848723c */ /* 0x080fe20000041848 */
        /* <DEDUP_REMOVED lines=13> */
[----:B------:R-:W-:Y:S01]  /*9ab0*/  HMMA.16816.F32.BF16 R68, R20, R12, R68 ;  /* 0x0000000c1444723c */ /* 0x000fe20000041844 */
[----:B------:R-:W-:Y:S01]  /*9ac0*/  FFMA.FTZ R133, R132, UR19, -R55 ;  /* 0x0000001384857c23 */ /* 0x000fe20008010837 */
[-C--:B------:R-:W-:Y:S01]  /*9ad0*/  FMUL.FTZ R108, R108, R48.reuse ;  /* 0x000000306c6c7220 */ /* 0x080fe20000410000 */
[----:B------:R-:W-:Y:S01]  /*9ae0*/  FMUL.FTZ R109, R109, R48 ;  /* 0x000000306d6d7220 */ /* 0x000fe20000410000 */
[-C--:B------:R-:W-:Y:S01]  /*9af0*/  FMUL.FTZ R110, R110, R51.reuse ;  /* 0x000000336e6e7220 */ /* 0x080fe20000410000 */
[----:B------:R-:W-:Y:S01]  /*9b00*/  FMUL.FTZ R111, R111, R51 ;  /* 0x000000336f6f7220 */ /* 0x000fe20000410000 */
[----:B------:R-:W-:-:S02]  /*9b10*/  IMAD.MOV.U32 R12, RZ, RZ, R228 ;  /* 0x000000ffff0c7224 */ /* 0x000fc400078e00e4 */
[----:B------:R-:W-:Y:S01]  /*9b20*/  FFMA.FTZ R132, R172, UR19, -R55 ;  /* 0x00000013ac847c23 */ /* 0x000fe20008010837 */
[-C--:B---3--:R-:W-:Y:S01]  /*9b30*/  HMMA.16816.F32.BF16 R88, R24, R8.reuse, R88 ;  /* 0x000000081858723c */ /* 0x088fe20000041858 */
[----:B------:R-:W-:Y:S01]  /*9b40*/  FFMA.FTZ R148, R167, UR19, -R54 ;  /* 0x00000013a7947c23 */ /* 0x000fe20008010836 */
[----:B------:R-:W-:Y:S01]  /*9b50*/  PRMT R13, R228, 0x7773, RZ ;  /* 0x00007773e40d7816 */ /* 0x000fe200000000ff */
[----:B------:R-:W1:Y:S01]  /*9b60*/  MUFU.EX2 R149, R149 ;  /* 0x0000009500957308 */ /* 0x000e620000000800 */
[----:B------:R-:W-:Y:S01]  /*9b70*/  LOP3.LUT R174, R174, UR24, R229, 0x96, !PT ;  /* 0x00000018aeae7c12 */ /* 0x000fe2000f8e96e5 */
[-C--:B------:R-:W-:Y:S01]  /*9b80*/  FMUL.FTZ R104, R104, R48.reuse ;  /* 0x0000003068687220 */ /* 0x080fe20000410000 */
[----:B------:R-:W-:Y:S01]  /*9b90*/  LOP3.LUT R12, R12, 0xff, RZ, 0xc0, !PT ;  /* 0x000000ff0c0c7812 */ /* 0x000fe200078ec0ff */
[----:B------:R-:W-:Y:S01]  /*9ba0*/  MUFU.EX2 R135, R135 ;  /* 0x0000008700877308 */ /* 0x000fe20000000800 */
[----:B------:R-:W-:Y:S01]  /*9bb0*/  HMMA.16816.F32.BF16 R84, R20, R8, R84 ;  /* 0x000000081454723c */ /* 0x000fe20000041854 */
[C---:B------:R-:W-:Y:S01]  /*9bc0*/  PRMT R9, R228.reuse, 0x7772, RZ ;  /* 0x00007772e4097816 */ /* 0x040fe200000000ff */
[-C--:B------:R-:W-:Y:S01]  /*9bd0*/  FMUL.FTZ R105, R105, R48.reuse ;  /* 0x0000003069697220 */ /* 0x080fe20000410000 */
[----:B------:R-:W3:Y:S01]  /*9be0*/  MUFU.EX2 R134, R134 ;  /* 0x0000008600867308 */ /* 0x000ee20000000800 */
[----:B------:R-:W-:Y:S01]  /*9bf0*/  PRMT R8, R228, 0x7771, RZ ;  /* 0x00007771e4087816 */ /* 0x000fe200000000ff */
[-C--:B------:R-:W-:Y:S01]  /*9c00*/  FMUL.FTZ R106, R106, R51.reuse ;  /* 0x000000336a6a7220 */ /* 0x080fe20000410000 */
[----:B------:R-:W-:Y:S01]  /*9c10*/  PRMT R9, R9, 0x5410, R13 ;  /* 0x0000541009097816 */ /* 0x000fe2000000000d */
[----:B------:R-:W-:Y:S01]  /*9c20*/  MUFU.EX2 R133, R133 ;  /* 0x0000008500857308 */ /* 0x000fe20000000800 */
[C---:B------:R-:W-:Y:S01]  /*9c30*/  HMMA.16816.F32.BF16 R124, R24.reuse, R16, R124 ;  /* 0x00000010187c723c */ /* 0x040fe2000004187c */
[----:B------:R-:W-:Y:S01]  /*9c40*/  PRMT R8, R12, 0x5410, R8 ;  /* 0x000054100c087816 */ /* 0x000fe20000000008 */
[-C--:B------:R-:W-:Y:S01]  /*9c50*/  FMUL.FTZ R107, R107, R51.reuse ;  /* 0x000000336b6b7220 */ /* 0x080fe20000410000 */
[----:B------:R-:W4:Y:S01]  /*9c60*/  MUFU.EX2 R132, R132 ;  /* 0x0000008400847308 */ /* 0x000f220000000800 */
[-C--:B------:R-:W-:Y:S01]  /*9c70*/  FMUL.FTZ R128, R128, R48.reuse ;  /* 0x0000003080807220 */ /* 0x080fe20000410000 */
[-C--:B------:R-:W-:Y:S01]  /*9c80*/  FMUL.FTZ R129, R129, R48.reuse ;  /* 0x0000003081817220 */ /* 0x080fe20000410000 */
[-C--:B------:R-:W-:Y:S01]  /*9c90*/  FMUL.FTZ R130, R130, R51.reuse ;  /* 0x0000003382827220 */ /* 0x080fe20000410000 */
[----:B------:R-:W-:Y:S01]  /*9ca0*/  MUFU.EX2 R148, R148 ;  /* 0x0000009400947308 */ /* 0x000fe20000000800 */
[C---:B------:R-:W-:Y:S01]  /*9cb0*/  HMMA.16816.F32.BF16 R120, R24.reuse, R18, R120 ;  /* 0x000000121878723c */ /* 0x040fe20000041878 */
[-C--:B------:R-:W-:Y:S01]  /*9cc0*/  FMUL.FTZ R131, R131, R51.reuse ;  /* 0x0000003383837220 */ /* 0x080fe20000410000 */
[-C--:B------:R-:W-:Y:S01]  /*9cd0*/  FMUL.FTZ R116, R116, R48.reuse ;  /* 0x0000003074747220 */ /* 0x080fe20000410000 */
[----:B------:R-:W5:Y:S01]  /*9ce0*/  MUFU.EX2 R136, R136 ;  /* 0x0000008800887308 */ /* 0x000f620000000800 */
[-C--:B------:R-:W-:Y:S01]  /*9cf0*/  FMUL.FTZ R117, R117, R48.reuse ;  /* 0x0000003075757220 */ /* 0x080fe20000410000 */
[-C--:B------:R-:W-:Y:S01]  /*9d00*/  FMUL.FTZ R118, R118, R51.reuse ;  /* 0x0000003376767220 */ /* 0x080fe20000410000 */
[-C--:B------:R-:W-:Y:S01]  /*9d10*/  FMUL.FTZ R119, R119, R51.reuse ;  /* 0x0000003377777220 */ /* 0x080fe20000410000 */
[-C--:B------:R-:W-:Y:S01]  /*9d20*/  FMUL.FTZ R80, R80, R48.reuse ;  /* 0x0000003050507220 */ /* 0x080fe20000410000 */
[C---:B------:R-:W-:Y:S01]  /*9d30*/  HMMA.16816.F32.BF16 R76, R24.reuse, R14, R76 ;  /* 0x0000000e184c723c */ /* 0x040fe2000004184c */
        /* <DEDUP_REMOVED lines=8> */
[----:B------:R-:W-:Y:S01]  /*9dc0*/  LOP3.LUT R176, R178, UR7, R177, 0x96, !PT ;  /* 0x00000007b2b07c12 */ /* 0x000fe2000f8e96b1 */
[----:B------:R-:W-:Y:S01]  /*9dd0*/  FFMA.FTZ R166, R166, UR19, -R44 ;  /* 0x00000013a6a67c23 */ /* 0x000fe2000801082c */
[--C-:B------:R-:W-:Y:S01]  /*9de0*/  FFMA.FTZ R168, R163, UR19, -R40.reuse ;  /* 0x00000013a3a87c23 */ /* 0x100fe20008010828 */
[----:B------:R-:W-:Y:S01]  /*9df0*/  MUFU.EX2 R161, R161 ;  /* 0x000000a100a17308 */ /* 0x000fe20000000800 */
[----:B------:R-:W-:Y:S01]  /*9e00*/  FFMA.FTZ R156, R156, UR19, -R40 ;  /* 0x000000139c9c7c23 */ /* 0x000fe20008010828 */
[----:B------:R-:W-:-:S04]  /*9e10*/  IMAD.WIDE.U32 R176, R176, -0x2daee0ad, RZ ;  /* 0xd2511f53b0b07825 */ /* 0x000fc800078e00ff */
[----:B------:R-:W-:Y:S01]  /*9e20*/  FFMA.FTZ R165, R165, UR19, -R44 ;  /* 0x00000013a5a57c23 */ /* 0x000fe2000801082c */
[C---:B--2---:R-:W-:Y:S01]  /*9e30*/  HMMA.16816.F32.BF16 R92, R24.reuse, R4, R92 ;  /* 0x00000004185c723c */ /* 0x044fe2000004185c */
[----:B------:R2:W5:Y:S01]  /*9e40*/  MUFU.EX2 R163, R166 ;  /* 0x000000a600a37308 */ /* 0x0005620000000800 */
[----:B------:R-:W-:Y:S01]  /*9e50*/  FFMA.FTZ R160, R160, UR19, -R55 ;  /* 0x00000013a0a07c23 */ /* 0x000fe20008010837 */
[----:B------:R-:W-:Y:S01]  /*9e60*/  LOP3.LUT R170, R170, UR24, R177, 0x96, !PT ;  /* 0x00000018aaaa7c12 */ /* 0x000fe2000f8e96b1 */
[--C-:B------:R-:W-:Y:S01]  /*9e70*/  FFMA.FTZ R154, R154, UR19, -R55.reuse ;  /* 0x000000139a9a7c23 */ /* 0x100fe20008010837 */
[----:B------:R-:W-:Y:S01]  /*9e80*/  MUFU.EX2 R155, R155 ;  /* 0x0000009b009b7308 */ /* 0x000fe20000000800 */
[----:B------:R-:W-:Y:S01]  /*9e90*/  FFMA.FTZ R158, R158, UR19, -R55 ;  /* 0x000000139e9e7c23 */ /* 0x000fe20008010837 */
[----:B------:R-:W-:Y:S01]  /*9ea0*/  PRMT R167, R170, 0x7632, R167 ;  /* 0x00007632aaa77816 */ /* 0x000fe200000000a7 */
[----:B------:R-:W-:Y:S01]  /*9eb0*/  HMMA.16816.F32.BF16 R100, R24, R6, R100 ;  /* 0x000000061864723c */ /* 0x000fe20000041864 */
[C---:B------:R-:W-:Y:S01]  /*9ec0*/  LOP3.LUT R24, R174.reuse, 0xffff, RZ, 0xc0, !PT ;  /* 0x0000ffffae187812 */ /* 0x040fe200078ec0ff */
[----:B------:R-:W5:Y:S01]  /*9ed0*/  MUFU.EX2 R162, R162 ;  /* 0x000000a200a27308 */ /* 0x000f620000000800 */
[----:B------:R-:W-:Y:S01]  /*9ee0*/  LOP3.LUT R27, R9, 0xff00ff, RZ, 0xc0, !PT ;  /* 0x00ff00ff091b7812 */ /* 0x000fe200078ec0ff */
[----:B------:R-:W-:Y:S01]  /*9ef0*/  FFMA.FTZ R153, R153, UR19, -R54 ;  /* 0x0000001399997c23 */ /* 0x000fe20008010836 */
[----:B------:R-:W-:Y:S01]  /*9f00*/  SHF.R.U32.HI R9, RZ, 0x8, R24 ;  /* 0x00000008ff097819 */ /* 0x000fe20000011618 */
[----:B------:R-:W-:Y:S01]  /*9f10*/  MUFU.EX2 R156, R156 ;  /* 0x0000009c009c7308 */ /* 0x000fe20000000800 */
[--C-:B------:R-:W-:Y:S01]  /*9f20*/  HSET2.LE.AND R26, R8, R208.reuse, PT ;  /* 0x000000d0081a7233 */ /* 0x100fe20003803000 */
[C---:B------:R-:W-:Y:S01]  /*9f30*/  HMMA.16816.F32.BF16 R108, R20.reuse, R10, R108 ;  /* 0x0000000a146c723c */ /* 0x040fe2000004186c */
[----:B------:R-:W-:Y:S01]  /*9f40*/  PRMT R11, R174, 0x7632, R11 ;  /* 0x00007632ae0b7816 */ /* 0x000fe2000000000b */
[----:B--2---:R-:W-:Y:S01]  /*9f50*/  FFMA.FTZ R166, R164, UR19, -R44 ;  /* 0x00000013a4a67c23 */ /* 0x004fe2000801082c */
[----:B------:R-:W-:Y:S01]  /*9f60*/  LOP3.LUT R10, R174, 0xff, RZ, 0xc0, !PT ;  /* 0x000000ffae0a7812 */ /* 0x000fe200078ec0ff */
[----:B------:R2:W2:Y:S01]  /*9f70*/  MUFU.EX2 R164, R168 ;  /* 0x000000a800a47308 */ /* 0x0004a20000000800 */
[----:B------:R-:W-:Y:S01]  /*9f80*/  SHF.R.U32.HI R174, RZ, 0x18, R174 ;  /* 0x00000018ffae7819 */ /* 0x000fe200000116ae */
[----:B------:R-:W-:Y:S01]  /*9f90*/  FFMA.FTZ R145, R145, UR19, -R40 ;  /* 0x0000001391917c23 */ /* 0x000fe20008010828 */
[----:B------:R-:W-:Y:S01]  /*9fa0*/  LOP3.LUT R11, R11, 0xff, RZ, 0xc0, !PT ;  /* 0x000000ff0b0b7812 */ /* 0x000fe200078ec0ff */
[C---:B------:R-:W-:Y:S01]  /*9fb0*/  HMMA.16816.F32.BF16 R104, R20.reuse, R4, R104 ;  /* 0x000000041468723c */ /* 0x040fe20000041868 */
[--C-:B------:R-:W-:Y:S01]  /*9fc0*/  HSET2.LE.AND R27, R27, R208.reuse, PT ;  /* 0x000000d01b1b7233 */ /* 0x100fe20003803000 */
[----:B------:R-:W-:Y:S01]  /*9fd0*/  MUFU.EX2 R166, R166 ;  /* 0x000000a600a67308 */ /* 0x000fe20000000800 */
[----:B-1----:R-:W-:Y:S01]  /*9fe0*/  F2FP.BF16.F32.PACK_AB R25, R149, R150 ;  /* 0x000000969519723e */ /* 0x002fe200000010ff */
[----:B------:R-:W-:Y:S01]  /*9ff0*/  FFMA.FTZ R146, R146, UR19, -R44 ;  /* 0x0000001392927c23 */ /* 0x000fe2000801082c */
[----:B---3--:R-:W-:Y:S01]  /*a000*/  F2FP.BF16.F32.PACK_AB R24, R134, R135 ;  /* 0x000000878618723e */ /* 0x008fe200000010ff */
[----:B------:R-:W1:Y:S01]  /*a010*/  MUFU.EX2 R165, R165 ;  /* 0x000000a500a57308 */ /* 0x000e620000000800 */
[----:B------:R-:W-:Y:S01]  /*a020*/  PRMT R9, R10, 0x5410, R9 ;  /* 0x000054100a097816 */ /* 0x000fe20000000009 */
[C---:B------:R-:W-:Y:S01]  /*a030*/  HMMA.16816.F32.BF16 R128, R20.reuse, R16, R128 ;  /* 0x000000101480723c */ /* 0x040fe20000041880 */
[----:B------:R-:W-:Y:S01]  /*a040*/  PRMT R8, R11, 0x5410, R174 ;  /* 0x000054100b087816 */ /* 0x000fe200000000ae */
[----:B------:R-:W-:Y:S01]  /*a050*/  MUFU.EX2 R154, R154 ;  /* 0x0000009a009a7308 */ /* 0x000fe20000000800 */
[----:B------:R-:W-:Y:S01]  /*a060*/  LOP3.LUT R26, R25, R26, RZ, 0xc0, !PT ;  /* 0x0000001a191a7212 */ /* 0x000fe200078ec0ff */
[----:B------:R-:W-:Y:S01]  /*a070*/  FFMA.FTZ R144, R144, UR19, -R40 ;  /* 0x0000001390907c23 */ /* 0x000fe20008010828 */
[----:B------:R-:W-:Y:S01]  /*a080*/  LOP3.LUT R27, R24, R27, RZ, 0xc0, !PT ;  /* 0x0000001b181b7212 */ /* 0x000fe200078ec0ff */
[----:B------:R-:W-:Y:S01]  /*a090*/  MUFU.EX2 R158, R158 ;  /* 0x0000009e009e7308 */ /* 0x000fe20000000800 */
[--C-:B------:R-:W-:Y:S01]  /*a0a0*/  HSET2.LE.AND R24, R9, R208.reuse, PT ;  /* 0x000000d009187233 */ /* 0x100fe20003803000 */
[C---:B------:R-:W-:Y:S01]  /*a0b0*/  HMMA.16816.F32.BF16 R116, R20.reuse, R18, R116 ;  /* 0x000000121474723c */ /* 0x040fe20000041874 */
[----:B----4-:R-:W-:Y:S01]  /*a0c0*/  F2FP.BF16.F32.PACK_AB R5, R132, R133 ;  /* 0x000000858405723e */ /* 0x010fe200000010ff */
[----:B------:R-:W3:Y:S01]  /*a0d0*/  LDSM.16.MT88.4 R16, [R186+0x6800] ;  /* 0x00680000ba10783b */ /* 0x000ee20000004200 */
[--C-:B------:R-:W-:Y:S01]  /*a0e0*/  HSET2.LE.AND R25, R8, R208.reuse, PT ;  /* 0x000000d008197233 */ /* 0x100fe20003803000 */
[----:B------:R-:W-:Y:S01]  /*a0f0*/  MUFU.EX2 R153, R153 ;  /* 0x0000009900997308 */ /* 0x000fe20000000800 */
[----:B-----5:R-:W-:Y:S01]  /*a100*/  F2FP.BF16.F32.PACK_AB R4, R136, R148 ;  /* 0x000000948804723e */ /* 0x020fe200000010ff */
[----:B------:R-:W-:Y:S01]  /*a110*/  LDSM.16.MT88.4 R8, [R181+0x6800] ;  /* 0x00680000b508783b */ /* 0x000fe20000004200 */
[----:B------:R-:W-:Y:S01]  /*a120*/  LOP3.LUT R24, R5, R24, RZ, 0xc0, !PT ;  /* 0x0000001805187212 */ /* 0x000fe200078ec0ff */
[C---:B------:R-:W-:Y:S01]  /*a130*/  HMMA.16816.F32.BF16 R80, R20.reuse, R14, R80 ;  /* 0x0000000e1450723c */ /* 0x040fe20000041850 */
[----:B------:R-:W-:Y:S01]  /*a140*/  LOP3.LUT R25, R4, R25, RZ, 0xc0, !PT ;  /* 0x0000001904197212 */ /* 0x000fe200078ec0ff */
[----:B------:R-:W4:Y:S01]  /*a150*/  LDSM.16.MT88.4 R12, [R182+0x6800] ;  /* 0x00680000b60c783b */ /* 0x000f220000004200 */
[----:B------:R-:W-:Y:S01]  /*a160*/  LOP3.LUT R167, R167, 0xff, RZ, 0xc0, !PT ;  /* 0x000000ffa7a77812 */ /* 0x000fe200078ec0ff */
[----:B------:R-:W5:Y:S01]  /*a170*/  MUFU.EX2 R144, R144 ;  /* 0x0000009000907308 */ /* 0x000f620000000800 */
[----:B------:R-:W-:Y:S01]  /*a180*/  F2FP.BF16.F32.PACK_AB R169, R163, R161 ;  /* 0x000000a1a3a9723e */ /* 0x000fe200000010ff */
[--C-:B------:R-:W-:Y:S01]  /*a190*/  FFMA.FTZ R61, R61, UR19, -R55.reuse ;  /* 0x000000133d3d7c23 */ /* 0x100fe20008010837 */
[--C-:B------:R-:W-:Y:S01]  /*a1a0*/  FFMA.FTZ R60, R60, UR19, -R55.reuse ;  /* 0x000000133c3c7c23 */ /* 0x100fe20008010837 */
[----:B------:R-:W-:Y:S01]  /*a1b0*/  HMMA.16816.F32.BF16 R96, R20, R6, R96 ;  /* 0x000000061460723c */ /* 0x000fe20000041860 */
[----:B------:R-:W5:Y:S01]  /*a1c0*/  LDSM.16.MT88.4 R4, [R180+0x6800] ;  /* 0x00680000b404783b */ /* 0x000f620000004200 */
[----:B------:R-:W-:Y:S01]  /*a1d0*/  IMAD.MOV.U32 R21, RZ, RZ, R176 ;  /* 0x000000ffff157224 */ /* 0x000fe200078e00b0 */
[----:B------:R-:W-:Y:S01]  /*a1e0*/  PRMT R22, R176, 0x7773, RZ ;  /* 0x00007773b0167816 */ /* 0x000fe200000000ff */
[--C-:B------:R-:W-:Y:S01]  /*a1f0*/  FFMA.FTZ R52, R52, UR19, -R55.reuse ;  /* 0x0000001334347c23 */ /* 0x100fe20008010837 */
[C---:B------:R-:W-:Y:S01]  /*a200*/  PRMT R23, R176.reuse, 0x7772, RZ ;  /* 0x00007772b0177816 */ /* 0x040fe200000000ff */
[----:B------:R-:W-:Y:S01]  /*a210*/  FFMA.FTZ R53, R53, UR19, -R55 ;  /* 0x0000001335357c23 */ /* 0x000fe20008010837 */
[----:B------:R-:W-:Y:S01]  /*a220*/  PRMT R20, R176, 0x7771, RZ ;  /* 0x00007771b0147816 */ /* 0x000fe200000000ff */
[----:B------:R-:W-:Y:S01]  /*a230*/  FFMA.FTZ R39, R227, R48, R39 ;  /* 0x00000030e3277223 */ /* 0x000fe20000010027 */
[----:B------:R-:W-:Y:S01]  /*a240*/  LOP3.LUT R21, R21, 0xff, RZ, 0xc0, !PT ;  /* 0x000000ff15157812 */ /* 0x000fe200078ec0ff */
[----:B------:R-:W-:Y:S01]  /*a250*/  MUFU.EX2 R52, R52 ;  /* 0x0000003400347308 */ /* 0x000fe20000000800 */
[----:B------:R-:W-:Y:S01]  /*a260*/  PRMT R22, R23, 0x5410, R22 ;  /* 0x0000541017167816 */ /* 0x000fe20000000016 */
[----:B------:R-:W-:Y:S01]  /*a270*/  FFMA.FTZ R46, R226, R51, R46 ;  /* 0x00000033e22e7223 */ /* 0x000fe2000001002e */
[----:B------:R-:W-:Y:S01]  /*a280*/  PRMT R20, R21, 0x5410, R20 ;  /* 0x0000541015147816 */ /* 0x000fe20000000014 */
[----:B------:R-:W-:Y:S01]  /*a290*/  MUFU.EX2 R53, R53 ;  /* 0x0000003500357308 */ /* 0x000fe20000000800 */
[----:B------:R-:W-:Y:S01]  /*a2a0*/  LOP3.LUT R21, R170, 0xffff, RZ, 0xc0, !PT ;  /* 0x0000ffffaa157812 */ /* 0x000fe200078ec0ff */
[----:B------:R-:W-:Y:S01]  /*a2b0*/  FFMA.FTZ R31, R221, R42, R31 ;  /* 0x0000002add1f7223 */ /* 0x000fe2000001001f */
[----:B------:R-:W-:Y:S01]  /*a2c0*/  LOP3.LUT R22, R22, 0xff00ff, RZ, 0xc0, !PT ;  /* 0x00ff00ff16167812 */ /* 0x000fe200078ec0ff */
[----:B------:R-:W-:Y:S01]  /*a2d0*/  FFMA.FTZ R33, R220, R41, R33 ;  /* 0x00000029dc217223 */ /* 0x000fe20000010021 */
[----:B------:R-:W-:Y:S01]  /*a2e0*/  LOP3.LUT R23, R170, 0xff, RZ, 0xc0, !PT ;  /* 0x000000ffaa177812 */ /* 0x000fe200078ec0ff */
[----:B------:R-:W-:Y:S01]  /*a2f0*/  FADD.FTZ R39, R38, R39 ;  /* 0x0000002726277221 */ /* 0x000fe20000010000 */
[----:B------:R-:W-:Y:S01]  /*a300*/  SHF.R.U32.HI R21, RZ, 0x8, R21 ;  /* 0x00000008ff157819 */ /* 0x000fe20000011615 */
[----:B------:R-:W-:Y:S01]  /*a310*/  FADD.FTZ R46, R47, R46 ;  /* 0x0000002e2f2e7221 */ /* 0x000fe20000010000 */
[----:B------:R-:W-:Y:S01]  /*a320*/  SHF.R.U32.HI R170, RZ, 0x18, R170 ;  /* 0x00000018ffaa7819 */ /* 0x000fe200000116aa */
[----:B------:R-:W-:Y:S01]  /*a330*/  FADD.FTZ R31, R30, R31 ;  /* 0x0000001f1e1f7221 */ /* 0x000fe20000010000 */
[--C-:B--2---:R-:W-:Y:S01]  /*a340*/  HSET2.LE.AND R168, R22, R208.reuse, PT ;  /* 0x000000d016a87233 */ /* 0x104fe20003803000 */
[C---:B---3--:R-:W-:Y:S01]  /*a350*/  HMMA.16816.F32.BF16 R124, R24.reuse, R16, R124 ;  /* 0x00000010187c723c */ /* 0x048fe2000004187c */
[--C-:B------:R-:W-:Y:S01]  /*a360*/  HSET2.LE.AND R20, R20, R208.reuse, PT ;  /* 0x000000d014147233 */ /* 0x100fe20003803000 */
[----:B------:R-:W-:Y:S01]  /*a370*/  FADD.FTZ R33, R35, R33 ;  /* 0x0000002123217221 */ /* 0x000fe20000010000 */
[----:B------:R-:W-:Y:S01]  /*a380*/  F2FP.BF16.F32.PACK_AB R22, R162, R155 ;  /* 0x0000009ba216723e */ /* 0x000fe200000010ff */
[----:B------:R-:W-:Y:S01]  /*a390*/  FADD.FTZ R39, R32, R39 ;  /* 0x0000002720277221 */ /* 0x000fe20000010000 */
[----:B------:R-:W-:Y:S01]  /*a3a0*/  PRMT R21, R23, 0x5410, R21 ;  /* 0x0000541017157816 */ /* 0x000fe20000000015 */
[----:B------:R-:W-:Y:S01]  /*a3b0*/  FADD.FTZ R46, R43, R46 ;  /* 0x0000002e2b2e7221 */ /* 0x000fe20000010000 */
[----:B------:R-:W-:Y:S01]  /*a3c0*/  PRMT R167, R167, 0x5410, R170 ;  /* 0x00005410a7a77816 */ /* 0x000fe200000000aa */
[C---:B------:R-:W-:Y:S01]  /*a3d0*/  HMMA.16816.F32.BF16 R120, R24.reuse, R18, R120 ;  /* 0x000000121878723c */ /* 0x040fe20000041878 */
[----:B------:R-:W-:Y:S01]  /*a3e0*/  LOP3.LUT R23, R169, R168, RZ, 0xc0, !PT ;  /* 0x000000a8a9177212 */ /* 0x000fe200078ec0ff */
[----:B------:R-:W-:Y:S01]  /*a3f0*/  VIADD R169, R3, 0xffffffff ;  /* 0xffffffff03a97836 */ /* 0x000fe20000000000 */
[----:B------:R-:W-:Y:S01]  /*a400*/  LOP3.LUT R22, R22, R20, RZ, 0xc0, !PT ;  /* 0x0000001416167212 */ /* 0x000fe200078ec0ff */
[----:B------:R-:W-:Y:S01]  /*a410*/  FADD.FTZ R31, R29, R31 ;  /* 0x0000001f1d1f7221 */ /* 0x000fe20000010000 */
[--C-:B------:R-:W-:Y:S01]  /*a420*/  HSET2.LE.AND R20, R21, R208.reuse, PT ;  /* 0x000000d015147233 */ /* 0x100fe20003803000 */
[----:B------:R-:W-:Y:S01]  /*a430*/  FADD.FTZ R33, R34, R33 ;  /* 0x0000002122217221 */ /* 0x000fe20000010000 */
[----:B------:R-:W-:Y:S01]  /*a440*/  HSET2.LE.AND R21, R167, R208, PT ;  /* 0x000000d0a7157233 */ /* 0x000fe20003803000 */
[C---:B----4-:R-:W-:Y:S01]  /*a450*/  HMMA.16816.F32.BF16 R72, R24.reuse, R12, R72 ;  /* 0x0000000c1848723c */ /* 0x050fe20000041848 */
[----:B------:R-:W-:Y:S01]  /*a460*/  F2FP.BF16.F32.PACK_AB R170, R164, R156 ;  /* 0x0000009ca4aa723e */ /* 0x000fe200000010ff */
[----:B------:R-:W-:Y:S01]  /*a470*/  FADD.FTZ R39, R37, R39 ;  /* 0x0000002725277221 */ /* 0x000fe20000010000 */
[----:B-1----:R-:W-:Y:S01]  /*a480*/  F2FP.BF16.F32.PACK_AB R168, R165, R166 ;  /* 0x000000a6a5a8723e */ /* 0x002fe200000010ff */
[----:B------:R-:W-:Y:S01]  /*a490*/  FADD.FTZ R46, R45, R46 ;  /* 0x0000002e2d2e7221 */ /* 0x000fe20000010000 */
[----:B------:R-:W-:Y:S01]  /*a4a0*/  LOP3.LUT R167, R169, UR23, R225, 0x96, !PT ;  /* 0x00000017a9a77c12 */ /* 0x000fe2000f8e96e1 */
[----:B------:R-:W-:Y:S01]  /*a4b0*/  FADD.FTZ R31, R28, R31 ;  /* 0x0000001f1c1f7221 */ /* 0x000fe20000010000 */
[----:B------:R-:W-:Y:S01]  /*a4c0*/  LOP3.LUT R20, R170, R20, RZ, 0xc0, !PT ;  /* 0x00000014aa147212 */ /* 0x000fe200078ec0ff */
[C---:B------:R-:W-:Y:S01]  /*a4d0*/  HMMA.16816.F32.BF16 R76, R24.reuse, R14, R76 ;  /* 0x0000000e184c723c */ /* 0x040fe2000004184c */
[----:B------:R-:W-:Y:S01]  /*a4e0*/  LOP3.LUT R21, R168, R21, RZ, 0xc0, !PT ;  /* 0x00000015a8157212 */ /* 0x000fe200078ec0ff */
[----:B------:R-:W-:Y:S01]  /*a4f0*/  FADD.FTZ R33, R36, R33 ;  /* 0x0000002124217221 */ /* 0x000fe20000010000 */
[----:B------:R-:W-:Y:S01]  /*a500*/  FADD.FTZ R39, R156, R39 ;  /* 0x000000279c277221 */ /* 0x000fe20000010000 */
[----:B------:R-:W-:Y:S01]  /*a510*/  FADD.FTZ R46, R166, R46 ;  /* 0x0000002ea62e7221 */ /* 0x000fe20000010000 */
[----:B------:R-:W-:Y:S01]  /*a520*/  FADD.FTZ R31, R133, R31 ;  /* 0x0000001f851f7221 */ /* 0x000fe20000010000 */
[----:B------:R-:W-:Y:S01]  /*a530*/  FADD.FTZ R33, R148, R33 ;  /* 0x0000002194217221 */ /* 0x000fe20000010000 */
[----:B------:R-:W-:Y:S01]  /*a540*/  FFMA.FTZ R57, R57, UR19, -R40 ;  /* 0x0000001339397c23 */ /* 0x000fe20008010828 */
[C---:B------:R-:W-:Y:S01]  /*a550*/  HMMA.16816.F32.BF16 R88, R24.reuse, R8, R88 ;  /* 0x000000081858723c */ /* 0x040fe20000041858 */
[----:B------:R-:W-:Y:S01]  /*a560*/  FADD.FTZ R39, R164, R39 ;  /* 0x00000027a4277221 */ /* 0x000fe20000010000 */
[----:B------:R-:W-:Y:S01]  /*a570*/  FADD.FTZ R46, R165, R46 ;  /* 0x0000002ea52e7221 */ /* 0x000fe20000010000 */
[----:B------:R-:W-:Y:S01]  /*a580*/  FADD.FTZ R31, R132, R31 ;  /* 0x0000001f841f7221 */ /* 0x000fe20000010000 */
[----:B------:R-:W-:Y:S01]  /*a590*/  FADD.FTZ R33, R136, R33 ;  /* 0x0000002188217221 */ /* 0x000fe20000010000 */
[----:B------:R-:W-:Y:S01]  /*a5a0*/  FFMA.FTZ R65, R65, UR19, -R40 ;  /* 0x0000001341417c23 */ /* 0x000fe20008010828 */
[----:B------:R-:W-:Y:S01]  /*a5b0*/  FADD.FTZ R39, R155, R39 ;  /* 0x000000279b277221 */ /* 0x000fe20000010000 */
[----:B------:R-:W-:Y:S01]  /*a5c0*/  FADD.FTZ R46, R161, R46 ;  /* 0x0000002ea12e7221 */ /* 0x000fe20000010000 */
[C---:B------:R-:W-:Y:S01]  /*a5d0*/  HMMA.16816.F32.BF16 R112, R24.reuse, R10, R112 ;  /* 0x0000000a1870723c */ /* 0x040fe20000041870 */
[----:B------:R-:W-:Y:S01]  /*a5e0*/  FADD.FTZ R31, R150, R31 ;  /* 0x0000001f961f7221 */ /* 0x000fe20000010000 */
[----:B------:R-:W-:Y:S01]  /*a5f0*/  FADD.FTZ R33, R135, R33 ;  /* 0x0000002187217221 */ /* 0x000fe20000010000 */
[----:B------:R-:W-:Y:S01]  /*a600*/  MUFU.EX2 R57, R57 ;  /* 0x0000003900397308 */ /* 0x000fe20000000800 */
[--C-:B------:R-:W-:Y:S01]  /*a610*/  FFMA.FTZ R59, R59, UR19, -R44.reuse ;  /* 0x000000133b3b7c23 */ /* 0x100fe2000801082c */
[----:B------:R-:W-:Y:S01]  /*a620*/  FFMA.FTZ R66, R66, UR19, -R44 ;  /* 0x0000001342427c23 */ /* 0x000fe2000801082c */
[----:B------:R-:W-:Y:S01]  /*a630*/  FADD.FTZ R39, R162, R39 ;  /* 0x00000027a2277221 */ /* 0x000fe20000010000 */
[----:B------:R-:W-:Y:S01]  /*a640*/  FADD.FTZ R46, R163, R46 ;  /* 0x0000002ea32e7221 */ /* 0x000fe20000010000 */
[----:B-----5:R-:W-:Y:S01]  /*a650*/  HMMA.16816.F32.BF16 R92, R24, R4, R92 ;  /* 0x00000004185c723c */ /* 0x020fe2000004185c */
[----:B------:R-:W-:Y:S01]  /*a660*/  FADD.FTZ R31, R149, R31 ;  /* 0x0000001f951f7221 */ /* 0x000fe20000010000 */
[----:B------:R-:W-:Y:S01]  /*a670*/  FADD.FTZ R33, R134, R33 ;  /* 0x0000002186217221 */ /* 0x000fe20000010000 */
[----:B------:R-:W-:Y:S01]  /*a680*/  MUFU.EX2 R59, R59 ;  /* 0x0000003b003b7308 */ /* 0x000fe20000000800 */
[----:B------:R-:W-:Y:S01]  /*a690*/  FADD.FTZ R39, R144, R39 ;  /* 0x0000002790277221 */ /* 0x000fe20000010000 */
[----:B------:R-:W-:Y:S01]  /*a6a0*/  FADD.FTZ R31, R154, R31 ;  /* 0x0000001f9a1f7221 */ /* 0x000fe20000010000 */
[----:B------:R-:W-:-:S02]  /*a6b0*/  IMAD.MOV.U32 R133, RZ, RZ, R2 ;  /* 0x000000ffff857224 */ /* 0x000fc400078e0002 */
[----:B------:R-:W-:Y:S01]  /*a6c0*/  HMMA.16816.F32.BF16 R100, R24, R6, R100 ;  /* 0x000000061864723c */ /* 0x000fe20000041864 */
[----:B------:R-:W-:-:S04]  /*a6d0*/  IMAD.WIDE.U32 R24, R167, -0x326172a9, RZ ;  /* 0xcd9e8d57a7187825 */ /* 0x000fc800078e00ff */
[----:B------:R-:W-:Y:S02]  /*a6e0*/  FFMA.FTZ R167, R140, UR19, -R40 ;  /* 0x000000138ca77c23 */ /* 0x000fe40008010828 */
[----:B------:R1:W2:Y:S01]  /*a6f0*/  MUFU.EX2 R140, R145 ;  /* 0x00000091008c7308 */ /* 0x0002a20000000800 */
[----:B------:R-:W-:Y:S01]  /*a700*/  IMAD.MOV.U32 R134, RZ, RZ, R240 ;  /* 0x000000ffff867224 */ /* 0x000fe200078e00f0 */
[----:B------:R-:W-:Y:S01]  /*a710*/  LOP3.LUT R178, R24, UR11, R219, 0x96, !PT ;  /* 0x0000000b18b27c12 */ /* 0x000fe2000f8e96db */
[----:B------:R-:W-:Y:S01]  /*a720*/  IMAD.MOV.U32 R135, RZ, RZ, R241 ;  /* 0x000000ffff877224 */ /* 0x000fe200078e00f1 */
[----:B------:R-:W-:Y:S01]  /*a730*/  HMMA.16816.F32.BF16 R128, R20, R16, R128 ;  /* 0x000000101480723c */ /* 0x000fe20000041880 */
[----:B------:R-:W-:Y:S01]  /*a740*/  LOP3.LUT R17, R236, UR14, R25, 0x96, !PT ;  /* 0x0000000eec117c12 */ /* 0x000fe2000f8e9619 */
[----:B------:R-:W-:Y:S01]  /*a750*/  IMAD.MOV.U32 R136, RZ, RZ, R242 ;  /* 0x000000ffff887224 */ /* 0x000fe200078e00f2 */
[----:B------:R-:W-:Y:S01]  /*a760*/  LOP3.LUT R16, R24, UR11, R211, 0x96, !PT ;  /* 0x0000000b18107c12 */ /* 0x000fe2000f8e96d3 */
[----:B------:R-:W-:-:S04]  /*a770*/  IMAD.WIDE.U32 R178, R178, -0x2daee0ad, RZ ;  /* 0xd2511f53b2b27825 */ /* 0x000fc800078e00ff */
[----:B------:R-:W-:Y:S01]  /*a780*/  IMAD.WIDE.U32 R172, R17, -0x2daee0ad, RZ ;  /* 0xd2511f5311ac7825 */ /* 0x000fe200078e00ff */
[C---:B------:R-:W-:Y:S03]  /*a790*/  HMMA.16816.F32.BF16 R116, R20.reuse, R18, R116 ;  /* 0x000000121474723c */ /* 0x040fe60000041874 */
[----:B-1----:R-:W-:Y:S01]  /*a7a0*/  FFMA.FTZ R145, R141, UR19, -R40 ;  /* 0x000000138d917c23 */ /* 0x002fe20008010828 */
[----:B--2---:R-:W-:Y:S01]  /*a7b0*/  FADD.FTZ R39, R140, R39 ;  /* 0x000000278c277221 */ /* 0x004fe20000010000 */
[----:B------:R-:W-:Y:S01]  /*a7c0*/  IMAD.WIDE.U32 R16, R16, -0x2daee0ad, RZ ;  /* 0xd2511f5310107825 */ /* 0x000fe200078e00ff */
[----:B------:R-:W-:Y:S01]  /*a7d0*/  LOP3.LUT R18, R212, UR15, R173, 0x96, !PT ;  /* 0x0000000fd4127c12 */ /* 0x000fe2000f8e96ad */
[----:B------:R1:W2:Y:S03]  /*a7e0*/  MUFU.EX2 R141, R167 ;  /* 0x000000a7008d7308 */ /* 0x0002a60000000800 */
[----:B------:R-:W-:Y:S01]  /*a7f0*/  LOP3.LUT R172, R172, UR4, R17, 0x96, !PT ;  /* 0x00000004acac7c12 */ /* 0x000fe2000f8e9611 */
[----:B------:R-:W-:Y:S01]  /*a800*/  IMAD.WIDE.U32 R18, R18, -0x326172a9, RZ ;  /* 0xcd9e8d5712127825 */ /* 0x000fe200078e00ff */
[----:B------:R-:W-:Y:S01]  /*a810*/  HMMA.16816.F32.BF16 R68, R20, R12, R68 ;  /* 0x0000000c1444723c */ /* 0x000fe20000041844 */
[----:B------:R-:W-:Y:S01]  /*a820*/  LOP3.LUT R13, R238, UR14, R25, 0x96, !PT ;  /* 0x0000000eee0d7c12 */ /* 0x000fe2000f8e9619 */
[----:B------:R-:W3:Y:S01]  /*a830*/  MUFU.EX2 R145, R145 ;  /* 0x0000009100917308 */ /* 0x000ee20000000800 */
[----:B------:R-:W-:Y:S01]  /*a840*/  IMAD.WIDE.U32 R172, R172, -0x326172a9, RZ ;  /* 0xcd9e8d57acac7825 */ /* 0x000fe200078e00ff */
[----:B------:R-:W-:-:S03]  /*a850*/  LOP3.LUT R12, R210, UR9, R19, 0x96, !PT ;  /* 0x00000009d20c7c12 */ /* 0x000fc6000f8e9613 */
[----:B------:R-:W-:Y:S01]  /*a860*/  IMAD.WIDE.U32 R174, R13, -0x2daee0ad, RZ ;  /* 0xd2511f530dae7825 */ /* 0x000fe200078e00ff */
[----:B------:R-:W-:Y:S01]  /*a870*/  LOP3.LUT R170, R18, UR8, R173, 0x96, !PT ;  /* 0x0000000812aa7c12 */ /* 0x000fe2000f8e96ad */
[----:B------:R-:W-:Y:S02]  /*a880*/  HMMA.16816.F32.BF16 R84, R20, R8, R84 ;  /* 0x000000081454723c */ /* 0x000fe40000041854 */
[----:B-1----:R-:W-:Y:S01]  /*a890*/  FFMA.FTZ R167, R142, UR19, -R44 ;  /* 0x000000138ea77c23 */ /* 0x002fe2000801082c */
[----:B------:R-:W-:Y:S01]  /*a8a0*/  IMAD.WIDE.U32 R176, R12, -0x2daee0ad, RZ ;  /* 0xd2511f530cb07825 */ /* 0x000fe200078e00ff */
[----:B------:R-:W-:Y:S01]  /*a8b0*/  LOP3.LUT R12, R222, UR15, R175, 0x96, !PT ;  /* 0x0000000fde0c7c12 */ /* 0x000fe2000f8e96af */
[----:B------:R-:W1:Y:S01]  /*a8c0*/  MUFU.EX2 R142, R146 ;  /* 0x00000092008e7308 */ /* 0x000e620000000800 */
[----:B------:R-:W-:Y:S01]  /*a8d0*/  LOP3.LUT R174, R174, UR4, R179, 0x96, !PT ;  /* 0x00000004aeae7c12 */ /* 0x000fe2000f8e96b3 */
[----:B------:R-:W-:-:S04]  /*a8e0*/  IMAD.WIDE.U32 R170, R170, -0x2daee0ad, RZ ;  /* 0xd2511f53aaaa7825 */ /* 0x000fc800078e00ff */
[----:B--2---:R-:W-:Y:S01]  /*a8f0*/  FADD.FTZ R39, R141, R39 ;  /* 0x000000278d277221 */ /* 0x004fe20000010000 */
[----:B------:R-:W-:Y:S01]  /*a900*/  HMMA.16816.F32.BF16 R108, R20, R10, R108 ;  /* 0x0000000a146c723c */ /* 0x000fe2000004186c */
[----:B------:R-:W-:Y:S01]  /*a910*/  IMAD.WIDE.U32 R168, R12, -0x326172a9, RZ ;  /* 0xcd9e8d570ca87825 */ /* 0x000fe200078e00ff */
[----:B------:R-:W-:-:S03]  /*a920*/  LOP3.LUT R13, R176, UR25, R171, 0x96, !PT ;  /* 0x00000019b00d7c12 */ /* 0x000fc6000f8e96ab */
[----:B---3--:R-:W-:Y:S01]  /*a930*/  FADD.FTZ R39, R145, R39 ;  /* 0x0000002791277221 */ /* 0x008fe20000010000 */
[----:B------:R-:W-:Y:S01]  /*a940*/  LOP3.LUT R176, R16, UR26, R177, 0x96, !PT ;  /* 0x0000001a10b07c12 */ /* 0x000fe2000f8e96b1 */
[----:B------:R-:W-:Y:S01]  /*a950*/  IMAD.WIDE.U32 R174, R174, -0x326172a9, RZ ;  /* 0xcd9e8d57aeae7825 */ /* 0x000fe200078e00ff */
[----:B------:R-:W-:Y:S01]  /*a960*/  LOP3.LUT R24, R218, UR9, R169, 0x96, !PT ;  /* 0x00000009da187c12 */ /* 0x000fe2000f8e96a9 */
[----:B------:R-:W-:Y:S02]  /*a970*/  HMMA.16816.F32.BF16 R104, R20, R4, R104 ;  /* 0x000000041468723c */ /* 0x000fe40000041868 */
[----:B------:R-:W-:Y:S01]  /*a980*/  FFMA.FTZ R5, R157, UR19, -R54 ;  /* 0x000000139d057c23 */ /* 0x000fe20008010836 */
[----:B------:R-:W-:-:S04]  /*a990*/  IMAD.WIDE.U32 R12, R13, -0x326172a9, RZ ;  /* 0xcd9e8d570d0c7825 */ /* 0x000fc800078e00ff */
[----:B------:R-:W-:Y:S01]  /*a9a0*/  FFMA.FTZ R4, R152, UR19, -R55 ;  /* 0x0000001398047c23 */ /* 0x000fe20008010837 */
[----:B------:R-:W-:Y:S01]  /*a9b0*/  LOP3.LUT R168, R168, UR8, R175, 0x96, !PT ;  /* 0x00000008a8a87c12 */ /* 0x000fe2000f8e96af */
[----:B------:R2:W-:Y:S01]  /*a9c0*/  MUFU.EX2 R152, R5 ;  /* 0x0000000500987308 */ /* 0x0005e20000000800 */
[----:B------:R-:W-:Y:S01]  /*a9d0*/  IMAD.MOV.U32 R10, RZ, RZ, R12 ;  /* 0x000000ffff0a7224 */ /* 0x000fe200078e000c */
[----:B------:R-:W-:Y:S01]  /*a9e0*/  PRMT R9, R12, 0x7773, RZ ;  /* 0x000077730c097816 */ /* 0x000fe200000000ff */
[----:B------:R-:W-:Y:S01]  /*a9f0*/  IMAD.WIDE.U32 R176, R176, -0x326172a9, RZ ;  /* 0xcd9e8d57b0b07825 */ /* 0x000fe200078e00ff */
[C---:B------:R-:W-:Y:S01]  /*aa00*/  PRMT R11, R12.reuse, 0x7772, RZ ;  /* 0x000077720c0b7816 */ /* 0x040fe200000000ff */
[----:B------:R-:W-:Y:S01]  /*aa10*/  HMMA.16816.F32.BF16 R80, R20, R14, R80 ;  /* 0x0000000e1450723c */ /* 0x000fe20000041850 */
[----:B------:R-:W-:Y:S01]  /*aa20*/  PRMT R8, R12, 0x7771, RZ ;  /* 0x000077710c087816 */ /* 0x000fe200000000ff */
[----:B------:R-:W-:Y:S01]  /*aa30*/  IMAD.WIDE.U32 R168, R168, -0x2daee0ad, RZ ;  /* 0xd2511f53a8a87825 */ /* 0x000fe200078e00ff */
[----:B------:R-:W-:-:S03]  /*aa40*/  PRMT R9, R11, 0x5410, R9 ;  /* 0x000054100b097816 */ /* 0x000fc60000000009 */
[----:B------:R-:W-:Y:S01]  /*aa50*/  FFMA.FTZ R11, R159, UR19, -R54 ;  /* 0x000000139f0b7c23 */ /* 0x000fe20008010836 */
[----:B------:R-:W-:Y:S01]  /*aa60*/  LOP3.LUT R12, R10, 0xff, RZ, 0xc0, !PT ;  /* 0x000000ff0a0c7812 */ /* 0x000fe200078ec0ff */
[----:B------:R3:W-:Y:S01]  /*aa70*/  MUFU.EX2 R159, R160 ;  /* 0x000000a0009f7308 */ /* 0x0007e20000000800 */
[----:B------:R-:W-:Y:S01]  /*aa80*/  LOP3.LUT R10, R176, UR6, R13, 0x96, !PT ;  /* 0x00000006b00a7c12 */ /* 0x000fe2000f8e960d */
[----:B------:R-:W-:Y:S01]  /*aa90*/  HMMA.16816.F32.BF16 R96, R20, R6, R96 ;  /* 0x000000061460723c */ /* 0x000fe20000041860 */
[----:B------:R-:W-:Y:S01]  /*aaa0*/  LOP3.LUT R27, R9, 0xff00ff, RZ, 0xc0, !PT ;  /* 0x00ff00ff091b7812 */ /* 0x000fe200078ec0ff */
[----:B------:R4:W5:Y:S01]  /*aab0*/  MUFU.EX2 R157, R11 ;  /* 0x0000000b009d7308 */ /* 0x0009620000000800 */
[----:B------:R-:W-:Y:S01]  /*aac0*/  PRMT R25, R10, 0x7632, R25 ;  /* 0x000076320a197816 */ /* 0x000fe20000000019 */
[----:B------:R-:W-:Y:S01]  /*aad0*/  IMAD.WIDE.U32 R20, R24, -0x2daee0ad, RZ ;  /* 0xd2511f5318147825 */ /* 0x000fe200078e00ff */
[----:B--2---:R-:W-:Y:S01]  /*aae0*/  LOP3.LUT R5, R10, 0xff, RZ, 0xc0, !PT ;  /* 0x000000ff0a057812 */ /* 0x004fe200078ec0ff */
[----:B------:R-:W2:Y:S01]  /*aaf0*/  LDSM.16.MT88.4 R16, [R186+0x7000] ;  /* 0x00700000ba10783b */ /* 0x000ea20000004200 */
[----:B------:R-:W-:Y:S01]  /*ab00*/  LOP3.LUT R9, R25, 0xff, RZ, 0xc0, !PT ;  /* 0x000000ff19097812 */ /* 0x000fe200078ec0ff */
[----:B------:R5:W-:Y:S01]  /*ab10*/  MUFU.EX2 R55, R60 ;  /* 0x0000003c00377308 */ /* 0x000be20000000800 */
[----:B------:R-:W-:Y:S01]  /*ab20*/  PRMT R8, R12, 0x5410, R8 ;  /* 0x000054100c087816 */ /* 0x000fe20000000008 */
[----:B-1----:R-:W-:Y:S01]  /*ab30*/  FADD.FTZ R46, R142, R46 ;  /* 0x0000002e8e2e7221 */ /* 0x002fe20000010000 */
[--C-:B------:R-:W-:Y:S01]  /*ab40*/  HSET2.LE.AND R27, R27, R208.reuse, PT ;  /* 0x000000d01b1b7233 */ /* 0x100fe20003803000 */
[----:B---3--:R-:W-:Y:S01]  /*ab50*/  FFMA.FTZ R160, R151, UR19, -R54 ;  /* 0x0000001397a07c23 */ /* 0x008fe20008010836 */
[----:B------:R-:W-:Y:S01]  /*ab60*/  LOP3.LUT R228, R20, UR25, R169, 0x96, !PT ;  /* 0x0000001914e47c12 */ /* 0x000fe2000f8e96a9 */
[----:B------:R1:W3:Y:S01]  /*ab70*/  MUFU.EX2 R151, R4 ;  /* 0x0000000400977308 */ /* 0x0002e20000000800 */
[----:B------:R-:W-:Y:S01]  /*ab80*/  HSET2.LE.AND R26, R8, R208, PT ;  /* 0x000000d0081a7233 */ /* 0x000fe20003803000 */
[----:B------:R-:W2:Y:S01]  /*ab90*/  LDSM.16.MT88.4 R12, [R182+0x7000] ;  /* 0x00700000b60c783b */ /* 0x000ea20000004200 */
[----:B----4-:R-:W-:Y:S01]  /*aba0*/  LOP3.LUT R11, R10, 0xffff, RZ, 0xc0, !PT ;  /* 0x0000ffff0a0b7812 */ /* 0x010fe200078ec0ff */
[----:B------:R-:W4:Y:S01]  /*abb0*/  MUFU.EX2 R160, R160 ;  /* 0x000000a000a07308 */ /* 0x000f220000000800 */
[----:B-----5:R-:W-:Y:S01]  /*abc0*/  F2FP.BF16.F32.PACK_AB R8, R152, R157 ;  /* 0x0000009d9808723e */ /* 0x020fe200000010ff */
[----:B------:R-:W-:Y:S01]  /*abd0*/  IMAD.WIDE.U32 R228, R228, -0x326172a9, RZ ;  /* 0xcd9e8d57e4e47825 */ /* 0x000fe200078e00ff */
[----:B------:R-:W-:-:S03]  /*abe0*/  SHF.R.U32.HI R11, RZ, 0x8, R11 ;  /* 0x00000008ff0b7819 */ /* 0x000fc6000001160b */
[----:B------:R-:W-:Y:S01]  /*abf0*/  FFMA.FTZ R169, R143, UR19, -R44 ;  /* 0x000000138fa97c23 */ /* 0x000fe2000801082c */
[----:B------:R-:W-:Y:S01]  /*ac00*/  LOP3.LUT R27, R8, R27, RZ, 0xc0, !PT ;  /* 0x0000001b081b7212 */ /* 0x000fe200078ec0ff */
[----:B------:R5:W-:Y:S01]  /*ac10*/  MUFU.EX2 R143, R167 ;  /* 0x000000a7008f7308 */ /* 0x000be20000000800 */
[----:B------:R-:W-:Y:S01]  /*ac20*/  PRMT R5, R5, 0x5410, R11 ;  /* 0x0000541005057816 */ /* 0x000fe2000000000b */
[----:B------:R-:W-:Y:S01]  /*ac30*/  FFMA.FTZ R60, R62, UR19, -R54 ;  /* 0x000000133e3c7c23 */ /* 0x000fe20008010836 */
[----:B------:R-:W-:Y:S01]  /*ac40*/  LOP3.LUT R178, R178, UR26, R21, 0x96, !PT ;  /* 0x0000001ab2b27c12 */ /* 0x000fe2000f8e9615 */
[----:B------:R-:W-:Y:S01]  /*ac50*/  IMAD.MOV.U32 R21, RZ, RZ, R228 ;  /* 0x000000ffff157224 */ /* 0x000fe200078e00e4 */
[----:B-1----:R-:W-:Y:S01]  /*ac60*/  SHF.R.U32.HI R4, RZ, 0x18, R10 ;  /* 0x00000018ff047819 */ /* 0x002fe2000001160a */
[----:B---3--:R-:W-:Y:S01]  /*ac70*/  FADD.FTZ R31, R151, R31 ;  /* 0x0000001f971f7221 */ /* 0x008fe20000010000 */
[----:B------:R-:W-:Y:S01]  /*ac80*/  F2FP.BF16.F32.PACK_AB R10, R159, R158 ;  /* 0x0000009e9f0a723e */ /* 0x000fe200000010ff */
[----:B------:R-:W-:Y:S01]  /*ac90*/  IMAD.WIDE.U32 R178, R178, -0x326172a9, RZ ;  /* 0xcd9e8d57b2b27825 */ /* 0x000fe200078e00ff */
[----:B------:R-:W-:Y:S01]  /*aca0*/  PRMT R4, R9, 0x5410, R4 ;  /* 0x0000541009047816 */ /* 0x000fe20000000004 */
[----:B------:R-:W-:Y:S01]  /*acb0*/  MUFU.EX2 R60, R60 ;  /* 0x0000003c003c7308 */ /* 0x000fe20000000800 */
[--C-:B------:R-:W-:Y:S01]  /*acc0*/  HSET2.LE.AND R5, R5, R208.reuse, PT ;  /* 0x000000d005057233 */ /* 0x100fe20003803000 */
[----:B----4-:R-:W-:Y:S01]  /*acd0*/  FADD.FTZ R33, R160, R33 ;  /* 0x00000021a0217221 */ /* 0x010fe20000010000 */
[----:B------:R-:W-:Y:S01]  /*ace0*/  F2FP.BF16.F32.PACK_AB R6, R151, R154 ;  /* 0x0000009a9706723e */ /* 0x000fe200000010ff */
[----:B-----5:R-:W-:Y:S01]  /*acf0*/  FFMA.FTZ R167, R147, UR19, -R44 ;  /* 0x0000001393a77c23 */ /* 0x020fe2000801082c */
[----:B------:R-:W-:Y:S01]  /*ad00*/  HSET2.LE.AND R4, R4, R208, PT ;  /* 0x000000d004047233 */ /* 0x000fe20003803000 */
[C---:B------:R-:W-:Y:S01]  /*ad10*/  FADD.FTZ R33, R153.reuse, R33 ;  /* 0x0000002199217221 */ /* 0x040fe20000010000 */
[----:B------:R-:W-:Y:S01]  /*ad20*/  F2FP.BF16.F32.PACK_AB R25, R153, R160 ;  /* 0x000000a09919723e */ /* 0x000fe200000010ff */
[----:B------:R-:W-:Y:S01]  /*ad30*/  FADD.FTZ R31, R158, R31 ;  /* 0x0000001f9e1f7221 */ /* 0x000fe20000010000 */
[----:B------:R-:W-:Y:S01]  /*ad40*/  LOP3.LUT R26, R10, R26, RZ, 0xc0, !PT ;  /* 0x0000001a0a1a7212 */ /* 0x000fe200078ec0ff */
[----:B------:R-:W-:Y:S01]  /*ad50*/  FADD.FTZ R33, R157, R33 ;  /* 0x000000219d217221 */ /* 0x000fe20000010000 */
[----:B------:R-:W-:Y:S01]  /*ad60*/  LOP3.LUT R24, R6, R5, RZ, 0xc0, !PT ;  /* 0x0000000506187212 */ /* 0x000fe200078ec0ff */
[----:B------:R-:W1:Y:S01]  /*ad70*/  LDSM.16.MT88.4 R8, [R181+0x7000] ;  /* 0x00700000b508783b */ /* 0x000e620000004200 */
[----:B------:R-:W-:Y:S01]  /*ad80*/  LOP3.LUT R25, R25, R4, RZ, 0xc0, !PT ;  /* 0x0000000419197212 */ /* 0x000fe200078ec0ff */
[----:B------:R-:W-:Y:S01]  /*ad90*/  FADD.FTZ R31, R159, R31 ;  /* 0x0000001f9f1f7221 */ /* 0x000fe20000010000 */
[C---:B------:R-:W-:Y:S01]  /*ada0*/  PRMT R22, R228.reuse, 0x7773, RZ ;  /* 0x00007773e4167816 */ /* 0x040fe200000000ff */
[----:B------:R-:W3:Y:S01]  /*adb0*/  LDSM.16.MT88.4 R4, [R180+0x7000] ;  /* 0x00700000b404783b */ /* 0x000ee20000004200 */
[----:B------:R-:W-:Y:S01]  /*adc0*/  PRMT R20, R228, 0x7772, RZ ;  /* 0x00007772e4147816 */ /* 0x000fe200000000ff */
[----:B------:R-:W-:Y:S01]  /*add0*/  FADD.FTZ R33, R152, R33 ;  /* 0x0000002198217221 */ /* 0x000fe20000010000 */
[----:B------:R-:W-:Y:S01]  /*ade0*/  LOP3.LUT R21, R21, 0xff, RZ, 0xc0, !PT ;  /* 0x000000ff15157812 */ /* 0x000fe200078ec0ff */
[----:B--2---:R-:W-:Y:S01]  /*adf0*/  HMMA.16816.F32.BF16 R124, R24, R16, R124 ;  /* 0x00000010187c723c */ /* 0x004fe2000004187c */
[----:B------:R-:W-:Y:S01]  /*ae00*/  PRMT R20, R20, 0x5410, R22 ;  /* 0x0000541014147816 */ /* 0x000fe20000000016 */
[----:B------:R-:W-:Y:S01]  /*ae10*/  FADD.FTZ R31, R52, R31 ;  /* 0x0000001f341f7221 */ /* 0x000fe20000010000 */
[----:B------:R-:W-:-:S02]  /*ae20*/  PRMT R23, R228, 0x7771, RZ ;  /* 0x00007771e4177816 */ /* 0x000fc400000000ff */
[----:B------:R-:W-:Y:S01]  /*ae30*/  LOP3.LUT R22, R178, UR6, R229, 0x96, !PT ;  /* 0x00000006b2167c12 */ /* 0x000fe2000f8e96e5 */
[----:B------:R-:W-:Y:S01]  /*ae40*/  FADD.FTZ R31, R53, R31 ;  /* 0x0000001f351f7221 */ /* 0x000fe20000010000 */
[----:B------:R-:W-:Y:S01]  /*ae50*/  PRMT R21, R21, 0x5410, R23 ;  /* 0x0000541015157816 */ /* 0x000fe20000000017 */
[C---:B------:R-:W-:Y:S01]  /*ae60*/  HMMA.16816.F32.BF16 R120, R24.reuse, R18, R120 ;  /* 0x000000121878723c */ /* 0x040fe20000041878 */
[C---:B------:R-:W-:Y:S01]  /*ae70*/  LOP3.LUT R23, R22.reuse, 0xffff, RZ, 0xc0, !PT ;  /* 0x0000ffff16177812 */ /* 0x040fe200078ec0ff */
[----:B------:R-:W-:Y:S01]  /*ae80*/  FADD.FTZ R31, R55, R31 ;  /* 0x0000001f371f7221 */ /* 0x000fe20000010000 */
[C---:B------:R-:W-:Y:S02]  /*ae90*/  LOP3.LUT R146, R22.reuse, 0xff, RZ, 0xc0, !PT ;  /* 0x000000ff16927812 */ /* 0x040fe400078ec0ff */
[----:B------:R-:W-:Y:S02]  /*aea0*/  SHF.R.U32.HI R23, RZ, 0x8, R23 ;  /* 0x00000008ff177819 */ /* 0x000fe40000011617 */
[----:B------:R-:W-:Y:S01]  /*aeb0*/  PRMT R147, R22, 0x7632, R147 ;  /* 0x0000763216937816 */ /* 0x000fe20000000093 */
[----:B------:R-:W-:Y:S01]  /*aec0*/  HMMA.16816.F32.BF16 R72, R24, R12, R72 ;  /* 0x0000000c1848723c */ /* 0x000fe20000041848 */
[----:B------:R-:W-:-:S02]  /*aed0*/  PRMT R23, R146, 0x5410, R23 ;  /* 0x0000541092177816 */ /* 0x000fc40000000017 */
[----:B------:R2:W-:Y:S01]  /*aee0*/  MUFU.EX2 R146, R169 ;  /* 0x000000a900927308 */ /* 0x0005e20000000800 */
[----:B------:R-:W-:Y:S02]  /*aef0*/  SHF.R.U32.HI R22, RZ, 0x18, R22 ;  /* 0x00000018ff167819 */ /* 0x000fe40000011616 */
[----:B------:R-:W-:Y:S02]  /*af00*/  LOP3.LUT R20, R20, 0xff00ff, RZ, 0xc0, !PT ;  /* 0x00ff00ff14147812 */ /* 0x000fe400078ec0ff */
[----:B------:R-:W-:Y:S01]  /*af10*/  HMMA.16816.F32.BF16 R76, R24, R14, R76 ;  /* 0x0000000e184c723c */ /* 0x000fe2000004184c */
[--C-:B------:R-:W-:Y:S02]  /*af20*/  HSET2.LE.AND R21, R21, R208.reuse, PT ;  /* 0x000000d015157233 */ /* 0x100fe40003803000 */
[----:B------:R-:W-:Y:S02]  /*af30*/  HSET2.LE.AND R20, R20, R208, PT ;  /* 0x000000d014147233 */ /* 0x000fe40003803000 */
[----:B------:R-:W-:-:S02]  /*af40*/  LOP3.LUT R172, R172, UR7, R177, 0x96, !PT ;  /* 0x00000007acac7c12 */ /* 0x000fc4000f8e96b1 */
[----:B------:R-:W-:Y:S01]  /*af50*/  F2FP.BF16.F32.PACK_AB R62, R53, R52 ;  /* 0x00000034353e723e */ /* 0x000fe200000010ff */
[C---:B-1----:R-:W-:Y:S01]  /*af60*/  HMMA.16816.F32.BF16 R88, R24.reuse, R8, R88 ;  /* 0x000000081858723c */ /* 0x042fe20000041858 */
[----:B--2---:R-:W-:Y:S01]  /*af70*/  LOP3.LUT R169, R147, 0xff, RZ, 0xc0, !PT ;  /* 0x000000ff93a97812 */ /* 0x004fe200078ec0ff */
[----:B------:R-:W-:Y:S01]  /*af80*/  IMAD.WIDE.U32 R172, R172, -0x2daee0ad, RZ ;  /* 0xd2511f53acac7825 */ /* 0x000fe200078e00ff */
[----:B------:R-:W1:Y:S01]  /*af90*/  MUFU.EX2 R147, R167 ;  /* 0x000000a700937308 */ /* 0x000e620000000800 */
[----:B------:R-:W-:Y:S02]  /*afa0*/  LOP3.LUT R174, R174, UR7, R179, 0x96, !PT ;  /* 0x00000007aeae7c12 */ /* 0x000fe4000f8e96b3 */
[----:B------:R-:W-:Y:S02]  /*afb0*/  PRMT R22, R169, 0x5410, R22 ;  /* 0x00005410a9167816 */ /* 0x000fe40000000016 */
[----:B------:R-:W-:Y:S01]  /*afc0*/  HMMA.16816.F32.BF16 R112, R24, R10, R112 ;  /* 0x0000000a1870723c */ /* 0x000fe20000041870 */
[----:B------:R-:W-:Y:S01]  /*afd0*/  LOP3.LUT R170, R170, UR24, R173, 0x96, !PT ;  /* 0x00000018aaaa7c12 */ /* 0x000fe2000f8e96ad */
[----:B------:R-:W-:-:S05]  /*afe0*/  IMAD.WIDE.U32 R174, R174, -0x2daee0ad, RZ ;  /* 0xd2511f53aeae7825 */ /* 0x000fca00078e00ff */
[----:B------:R-:W-:Y:S01]  /*aff0*/  LOP3.LUT R168, R168, UR24, R175, 0x96, !PT ;  /* 0x00000018a8a87c12 */ /* 0x000fe2000f8e96af */
[----:B---3--:R-:W-:Y:S01]  /*b000*/  HMMA.16816.F32.BF16 R92, R24, R4, R92 ;  /* 0x00000004185c723c */ /* 0x008fe2000004185c */
[----:B-1----:R-:W-:-:S04]  /*b010*/  FADD.FTZ R46, R147, R46 ;  /* 0x0000002e932e7221 */ /* 0x002fc80000010000 */
[----:B------:R-:W-:-:S03]  /*b020*/  FADD.FTZ R46, R143, R46 ;  /* 0x0000002e8f2e7221 */ /* 0x000fc60000010000 */
[----:B------:R-:W-:Y:S01]  /*b030*/  HMMA.16816.F32.BF16 R100, R24, R6, R100 ;  /* 0x000000061864723c */ /* 0x000fe20000041864 */
[--C-:B------:R-:W-:Y:S01]  /*b040*/  HSET2.LE.AND R25, R23, R208.reuse, PT ;  /* 0x000000d017197233 */ /* 0x100fe20003803000 */
[C---:B------:R-:W-:Y:S01]  /*b050*/  FADD.FTZ R46, R146.reuse, R46 ;  /* 0x0000002e922e7221 */ /* 0x040fe20000010000 */
[----:B------:R-:W-:Y:S02]  /*b060*/  HSET2.LE.AND R24, R22, R208, PT ;  /* 0x000000d016187233 */ /* 0x000fe40003803000 */
[----:B------:R-:W-:Y:S02]  /*b070*/  F2FP.BF16.F32.PACK_AB R22, R145, R141 ;  /* 0x0000008d9116723e */ /* 0x000fe400000010ff */
[----:B------:R-:W-:Y:S02]  /*b080*/  F2FP.BF16.F32.PACK_AB R23, R146, R143 ;  /* 0x0000008f9217723e */ /* 0x000fe400000010ff */
[----:B------:R-:W-:Y:S02]  /*b090*/  F2FP.BF16.F32.PACK_AB R27, R140, R144 ;  /* 0x000000908c1b723e */ /* 0x000fe400000010ff */
[----:B------:R-:W-:-:S02]  /*b0a0*/  F2FP.BF16.F32.PACK_AB R26, R147, R142 ;  /* 0x0000008e931a723e */ /* 0x000fc400000010ff */
[----:B------:R-:W-:Y:S02]  /*b0b0*/  LOP3.LUT R22, R22, R21, RZ, 0xc0, !PT ;  /* 0x0000001516167212 */ /* 0x000fe400078ec0ff */
[----:B------:R-:W-:Y:S02]  /*b0c0*/  LOP3.LUT R23, R23, R20, RZ, 0xc0, !PT ;  /* 0x0000001417177212 */ /* 0x000fe400078ec0ff */
[----:B------:R-:W-:Y:S02]  /*b0d0*/  LOP3.LUT R20, R27, R25, RZ, 0xc0, !PT ;  /* 0x000000191b147212 */ /* 0x000fe400078ec0ff */
[----:B------:R-:W-:Y:S02]  /*b0e0*/  LOP3.LUT R21, R26, R24, RZ, 0xc0, !PT ;  /* 0x000000181a157212 */ /* 0x000fe400078ec0ff */
[C---:B------:R-:W-:Y:S02]  /*b0f0*/  PRMT R25, R172.reuse, 0x7771, RZ ;  /* 0x00007771ac197816 */ /* 0x040fe400000000ff */
[----:B------:R-:W-:-:S03]  /*b100*/  PRMT R24, R172, 0x7773, RZ ;  /* 0x00007773ac187816 */ /* 0x000fc600000000ff */
[C---:B------:R-:W-:Y:S01]  /*b110*/  HMMA.16816.F32.BF16 R84, R20.reuse, R8, R84 ;  /* 0x000000081454723c */ /* 0x040fe20000041854 */
[----:B------:R-:W-:Y:S01]  /*b120*/  FFMA.FTZ R8, R50, UR19, -R54 ;  /* 0x0000001332087c23 */ /* 0x000fe20008010836 */
[----:B------:R-:W-:Y:S01]  /*b130*/  LOP3.LUT R9, R170, 0xff, RZ, 0xc0, !PT ;  /* 0x000000ffaa097812 */ /* 0x000fe200078ec0ff */
[----:B------:R1:W2:Y:S05]  /*b140*/  MUFU.EX2 R50, R61 ;  /* 0x0000003d00327308 */ /* 0x0002aa0000000800 */
[----:B------:R-:W-:Y:S01]  /*b150*/  HMMA.16816.F32.BF16 R68, R20, R12, R68 ;  /* 0x0000000c1444723c */ /* 0x000fe20000041844 */
[----:B------:R-:W-:Y:S01]  /*b160*/  IMAD.MOV.U32 R12, RZ, RZ, R172 ;  /* 0x000000ffff0c7224 */ /* 0x000fe200078e00ac */
[----:B------:R-:W-:-:S04]  /*b170*/  PRMT R13, R172, 0x7772, RZ ;  /* 0x00007772ac0d7816 */ /* 0x000fc800000000ff */
[----:B------:R-:W-:Y:S02]  /*b180*/  LOP3.LUT R12, R12, 0xff, RZ, 0xc0, !PT ;  /* 0x000000ff0c0c7812 */ /* 0x000fe400078ec0ff */
[C---:B------:R-:W-:Y:S01]  /*b190*/  HMMA.16816.F32.BF16 R108, R20.reuse, R10, R108 ;  /* 0x0000000a146c723c */ /* 0x040fe2000004186c */
[--C-:B-1----:R-:W-:Y:S01]  /*b1a0*/  FFMA.FTZ R61, R49, UR19, -R54.reuse ;  /* 0x00000013313d7c23 */ /* 0x102fe20008010836 */
[----:B------:R-:W-:Y:S01]  /*b1b0*/  FFMA.FTZ R54, R63, UR19, -R54 ;  /* 0x000000133f367c23 */ /* 0x000fe20008010836 */
[----:B------:R1:W3:Y:S01]  /*b1c0*/  MUFU.EX2 R49, R8 ;  /* 0x0000000800317308 */ /* 0x0002e20000000800 */
[----:B------:R-:W-:Y:S01]  /*b1d0*/  LOP3.LUT R11, R170, 0xffff, RZ, 0xc0, !PT ;  /* 0x0000ffffaa0b7812 */ /* 0x000fe200078ec0ff */
[----:B--2---:R-:W-:Y:S01]  /*b1e0*/  FADD.FTZ R221, R50, R31 ;  /* 0x0000001f32dd7221 */ /* 0x004fe20000010000 */
[----:B------:R-:W-:Y:S01]  /*b1f0*/  PRMT R25, R12, 0x5410, R25 ;  /* 0x000054100c197816 */ /* 0x000fe20000000019 */
[----:B------:R-:W2:Y:S01]  /*b200*/  MUFU.EX2 R61, R61 ;  /* 0x0000003d003d7308 */ /* 0x000ea20000000800 */
[----:B------:R-:W-:Y:S01]  /*b210*/  PRMT R24, R13, 0x5410, R24 ;  /* 0x000054100d187816 */ /* 0x000fe20000000018 */
[----:B------:R-:W-:Y:S01]  /*b220*/  HMMA.16816.F32.BF16 R104, R20, R4, R104 ;  /* 0x000000041468723c */ /* 0x000fe20000041868 */
[----:B------:R-:W-:Y:S01]  /*b230*/  SHF.R.U32.HI R11, RZ, 0x8, R11 ;  /* 0x00000008ff0b7819 */ /* 0x000fe2000001160b */
[----:B------:R-:W4:Y:S01]  /*b240*/  MUFU.EX2 R54, R54 ;  /* 0x0000003600367308 */ /* 0x000f220000000800 */
[----:B------:R-:W-:-:S02]  /*b250*/  HSET2.LE.AND R26, R25, R208, PT ;  /* 0x000000d0191a7233 */ /* 0x000fc40003803000 */
[----:B------:R-:W-:Y:S02]  /*b260*/  PRMT R25, R9, 0x5410, R11 ;  /* 0x0000541009197816 */ /* 0x000fe4000000000b */
[----:B------:R-:W-:Y:S01]  /*b270*/  LOP3.LUT R27, R24, 0xff00ff, RZ, 0xc0, !PT ;  /* 0x00ff00ff181b7812 */ /* 0x000fe200078ec0ff */
[C---:B------:R-:W-:Y:S01]  /*b280*/  HMMA.16816.F32.BF16 R128, R20.reuse, R16, R128 ;  /* 0x000000101480723c */ /* 0x040fe20000041880 */
[----:B-1----:R-:W-:Y:S01]  /*b290*/  PRMT R8, R170, 0x7632, R8 ;  /* 0x00007632aa087816 */ /* 0x002fe20000000008 */
[----:B---3--:R-:W-:Y:S01]  /*b2a0*/  FADD.FTZ R33, R49, R33 ;  /* 0x0000002131217221 */ /* 0x008fe20000010000 */
[----:B------:R-:W-:Y:S02]  /*b2b0*/  SHF.R.U32.HI R170, RZ, 0x18, R170 ;  /* 0x00000018ffaa7819 */ /* 0x000fe400000116aa */
[----:B------:R-:W-:Y:S01]  /*b2c0*/  LOP3.LUT R8, R8, 0xff, RZ, 0xc0, !PT ;  /* 0x000000ff08087812 */ /* 0x000fe200078ec0ff */
[C---:B--2---:R-:W-:Y:S01]  /*b2d0*/  FADD.FTZ R33, R61.reuse, R33 ;  /* 0x000000213d217221 */ /* 0x044fe20000010000 */
[----:B------:R-:W-:Y:S01]  /*b2e0*/  HSET2.LE.AND R5, R25, R208, PT ;  /* 0x000000d019057233 */ /* 0x000fe20003803000 */
[----:B------:R-:W-:Y:S01]  /*b2f0*/  HMMA.16816.F32.BF16 R116, R20, R18, R116 ;  /* 0x000000121474723c */ /* 0x000fe20000041874 */
[----:B------:R-:W-:Y:S01]  /*b300*/  PRMT R24, R8, 0x5410, R170 ;  /* 0x0000541008187816 */ /* 0x000fe200000000aa */
[----:B------:R-:W1:Y:S01]  /*b310*/  LDSM.16.MT88.4 R16, [R186+0x7800] ;  /* 0x00780000ba10783b */ /* 0x000e620000004200 */
[----:B------:R-:W-:Y:S01]  /*b320*/  F2FP.BF16.F32.PACK_AB R10, R50, R55 ;  /* 0x00000037320a723e */ /* 0x000fe200000010ff */
[----:B------:R-:W-:Y:S01]  /*b330*/  FADD.FTZ R33, R60, R33 ;  /* 0x000000213c217221 */ /* 0x000fe20000010000 */
[----:B------:R-:W-:-:S02]  /*b340*/  F2FP.BF16.F32.PACK_AB R4, R61, R49 ;  /* 0x000000313d04723e */ /* 0x000fc400000010ff */
[--C-:B------:R-:W-:Y:S01]  /*b350*/  HSET2.LE.AND R25, R24, R208.reuse, PT ;  /* 0x000000d018197233 */ /* 0x100fe20003803000 */
[C---:B------:R-:W-:Y:S01]  /*b360*/  HMMA.16816.F32.BF16 R80, R20.reuse, R14, R80 ;  /* 0x0000000e1450723c */ /* 0x040fe20000041850 */
[----:B------:R-:W-:Y:S01]  /*b370*/  HSET2.LE.AND R27, R27, R208, PT ;  /* 0x000000d01b1b7233 */ /* 0x000fe20003803000 */
[----:B------:R-:W2:Y:S01]  /*b380*/  LDSM.16.MT88.4 R12, [R182+0x7800] ;  /* 0x00780000b60c783b */ /* 0x000ea20000004200 */
[----:B------:R-:W-:Y:S01]  /*b390*/  LOP3.LUT R26, R10, R26, RZ, 0xc0, !PT ;  /* 0x0000001a0a1a7212 */ /* 0x000fe200078ec0ff */
[C---:B----4-:R-:W-:Y:S01]  /*b3a0*/  FADD.FTZ R220, R54.reuse, R33 ;  /* 0x0000002136dc7221 */ /* 0x050fe20000010000 */
[----:B------:R-:W-:Y:S01]  /*b3b0*/  F2FP.BF16.F32.PACK_AB R63, R54, R60 ;  /* 0x0000003c363f723e */ /* 0x000fe200000010ff */
[----:B------:R-:W3:Y:S01]  /*b3c0*/  LDSM.16.MT88.4 R8, [R181+0x7800] ;  /* 0x00780000b508783b */ /* 0x000ee20000004200 */
[----:B------:R-:W-:Y:S01]  /*b3d0*/  LOP3.LUT R24, R62, R5, RZ, 0xc0, !PT ;  /* 0x000000053e187212 */ /* 0x000fe200078ec0ff */
[----:B------:R-:W-:Y:S01]  /*b3e0*/  HMMA.16816.F32.BF16 R96, R20, R6, R96 ;  /* 0x000000061460723c */ /* 0x000fe20000041860 */
[----:B------:R-:W-:Y:S01]  /*b3f0*/  LOP3.LUT R25, R4, R25, RZ, 0xc0, !PT ;  /* 0x0000001904197212 */ /* 0x000fe200078ec0ff */
[--C-:B------:R-:W-:Y:S01]  /*b400*/  FFMA.FTZ R62, R64, UR19, -R40.reuse ;  /* 0x00000013403e7c23 */ /* 0x100fe20008010828 */
[----:B------:R-:W4:Y:S01]  /*b410*/  LDSM.16.MT88.4 R4, [R180+0x7800] ;  /* 0x00780000b404783b */ /* 0x000f220000004200 */
[----:B------:R-:W-:Y:S01]  /*b420*/  LOP3.LUT R27, R63, R27, RZ, 0xc0, !PT ;  /* 0x0000001b3f1b7212 */ /* 0x000fe200078ec0ff */
[----:B------:R-:W-:Y:S01]  /*b430*/  FFMA.FTZ R63, R56, UR19, -R40 ;  /* 0x00000013383f7c23 */ /* 0x000fe20008010828 */
[----:B------:R-:W-:Y:S01]  /*b440*/  IMAD.MOV.U32 R22, RZ, RZ, R174 ;  /* 0x000000ffff167224 */ /* 0x000fe200078e00ae */
[----:B------:R-:W-:Y:S01]  /*b450*/  PRMT R21, R174, 0x7773, RZ ;  /* 0x00007773ae157816 */ /* 0x000fe200000000ff */
[----:B------:R-:W-:Y:S01]  /*b460*/  FFMA.FTZ R64, R58, UR19, -R44 ;  /* 0x000000133a407c23 */ /* 0x000fe2000801082c */
[----:B------:R5:W-:Y:S01]  /*b470*/  MUFU.EX2 R40, R63 ;  /* 0x0000003f00287308 */ /* 0x000be20000000800 */
[----:B------:R-:W-:-:S02]  /*b480*/  PRMT R23, R174, 0x7772, RZ ;  /* 0x00007772ae177816 */ /* 0x000fc400000000ff */
[----:B------:R-:W-:Y:S01]  /*b490*/  PRMT R20, R174, 0x7771, RZ ;  /* 0x00007771ae147816 */ /* 0x000fe200000000ff */
[----:B------:R1:W-:Y:S01]  /*b4a0*/  MUFU.EX2 R56, R65 ;  /* 0x0000004100387308 */ /* 0x0003e20000000800 */
[----:B------:R-:W-:Y:S02]  /*b4b0*/  LOP3.LUT R22, R22, 0xff, RZ, 0xc0, !PT ;  /* 0x000000ff16167812 */ /* 0x000fe400078ec0ff */
[----:B------:R-:W-:Y:S01]  /*b4c0*/  PRMT R21, R23, 0x5410, R21 ;  /* 0x0000541017157816 */ /* 0x000fe20000000015 */
[----:B------:R-:W2:Y:S01]  /*b4d0*/  MUFU.EX2 R62, R62 ;  /* 0x0000003e003e7308 */ /* 0x000ea20000000800 */
[----:B------:R-:W-:Y:S02]  /*b4e0*/  LOP3.LUT R23, R168, 0xffff, RZ, 0xc0, !PT ;  /* 0x0000ffffa8177812 */ /* 0x000fe400078ec0ff */
[----:B------:R-:W-:Y:S01]  /*b4f0*/  PRMT R20, R22, 0x5410, R20 ;  /* 0x0000541016147816 */ /* 0x000fe20000000014 */
[----:B------:R-:W3:Y:S01]  /*b500*/  MUFU.EX2 R58, R66 ;  /* 0x00000042003a7308 */ /* 0x000ee20000000800 */
[C---:B------:R-:W-:Y:S01]  /*b510*/  LOP3.LUT R22, R168.reuse, 0xff, RZ, 0xc0, !PT ;  /* 0x000000ffa8167812 */ /* 0x040fe200078ec0ff */
[----:B-----5:R-:W-:Y:S01]  /*b520*/  FFMA.FTZ R63, R67, UR19, -R44 ;  /* 0x00000013433f7c23 */ /* 0x020fe2000801082c */
[----:B------:R-:W-:Y:S01]  /*b530*/  LOP3.LUT R21, R21, 0xff00ff, RZ, 0xc0, !PT ;  /* 0x00ff00ff15157812 */ /* 0x000fe200078ec0ff */
[----:B------:R5:W-:Y:S01]  /*b540*/  MUFU.EX2 R44, R64 ;  /* 0x00000040002c7308 */ /* 0x000be20000000800 */
[----:B------:R-:W-:Y:S01]  /*b550*/  HSET2.LE.AND R20, R20, R208, PT ;  /* 0x000000d014147233 */ /* 0x000fe20003803000 */
[----:B-1----:R-:W-:Y:S01]  /*b560*/  HMMA.16816.F32.BF16 R124, R24, R16, R124 ;  /* 0x00000010187c723c */ /* 0x002fe2000004187c */
[----:B------:R-:W-:Y:S01]  /*b570*/  PRMT R65, R168, 0x7632, R65 ;  /* 0x00007632a8417816 */ /* 0x000fe20000000041 */
[----:B------:R-:W1:Y:S01]  /*b580*/  MUFU.EX2 R63, R63 ;  /* 0x0000003f003f7308 */ /* 0x000e620000000800 */
[----:B------:R-:W-:Y:S01]  /*b590*/  SHF.R.U32.HI R168, RZ, 0x18, R168 ;  /* 0x00000018ffa87819 */ /* 0x000fe200000116a8 */
[----:B--2---:R-:W-:Y:S01]  /*b5a0*/  FADD.FTZ R39, R62, R39 ;  /* 0x000000273e277221 */ /* 0x004fe20000010000 */
[----:B---3--:R-:W-:-:S03]  /*b5b0*/  FADD.FTZ R46, R58, R46 ;  /* 0x0000002e3a2e7221 */ /* 0x008fc60000010000 */
[----:B------:R-:W-:Y:S01]  /*b5c0*/  FADD.FTZ R39, R56, R39 ;  /* 0x0000002738277221 */ /* 0x000fe20000010000 */
[C---:B------:R-:W-:Y:S01]  /*b5d0*/  HMMA.16816.F32.BF16 R120, R24.reuse, R18, R120 ;  /* 0x000000121878723c */ /* 0x040fe20000041878 */
[----:B-----5:R-:W-:Y:S02]  /*b5e0*/  SHF.R.U32.HI R64, RZ, 0x8, R23 ;  /* 0x00000008ff407819 */ /* 0x020fe40000011617 */
[----:B------:R-:W-:Y:S01]  /*b5f0*/  FADD.FTZ R39, R40, R39 ;  /* 0x0000002728277221 */ /* 0x000fe20000010000 */
[----:B------:R-:W-:Y:S02]  /*b600*/  LOP3.LUT R23, R65, 0xff, RZ, 0xc0, !PT ;  /* 0x000000ff41177812 */ /* 0x000fe400078ec0ff */
[----:B------:R-:W-:Y:S01]  /*b610*/  F2FP.BF16.F32.PACK_AB R65, R57, R40 ;  /* 0x000000283941723e */ /* 0x000fe200000010ff */
[----:B-1----:R-:W-:Y:S01]  /*b620*/  FADD.FTZ R46, R63, R46 ;  /* 0x0000002e3f2e7221 */ /* 0x002fe20000010000 */
[----:B------:R-:W-:Y:S01]  /*b630*/  PRMT R64, R22, 0x5410, R64 ;  /* 0x0000541016407816 */ /* 0x000fe20000000040 */
[C---:B------:R-:W-:Y:S01]  /*b640*/  HMMA.16816.F32.BF16 R72, R24.reuse, R12, R72 ;  /* 0x0000000c1848723c */ /* 0x040fe20000041848 */
[----:B------:R-:W-:Y:S01]  /*b650*/  PRMT R168, R23, 0x5410, R168 ;  /* 0x0000541017a87816 */ /* 0x000fe200000000a8 */
[----:B------:R-:W-:Y:S01]  /*b660*/  FADD.FTZ R46, R44, R46 ;  /* 0x0000002e2c2e7221 */ /* 0x000fe20000010000 */
[----:B------:R-:W-:Y:S01]  /*b670*/  LOP3.LUT R22, R65, R20, RZ, 0xc0, !PT ;  /* 0x0000001441167212 */ /* 0x000fe200078ec0ff */
[----:B------:R-:W-:Y:S01]  /*b680*/  FADD.FTZ R227, R57, R39 ;  /* 0x0000002739e37221 */ /* 0x000fe20000010000 */
[--C-:B------:R-:W-:Y:S01]  /*b690*/  HSET2.LE.AND R23, R21, R208.reuse, PT ;  /* 0x000000d015177233 */ /* 0x100fe20003803000 */
[----:B------:R-:W-:Y:S01]  /*b6a0*/  FADD.FTZ R226, R59, R46 ;  /* 0x0000002e3be27221 */ /* 0x000fe20000010000 */
[--C-:B------:R-:W-:Y:S01]  /*b6b0*/  HSET2.LE.AND R20, R64, R208.reuse, PT ;  /* 0x000000d040147233 */ /* 0x100fe20003803000 */
[----:B------:R-:W-:Y:S01]  /*b6c0*/  HMMA.16816.F32.BF16 R76, R24, R14, R76 ;  /* 0x0000000e184c723c */ /* 0x000fe2000004184c */
[----:B------:R-:W-:-:S02]  /*b6d0*/  HSET2.LE.AND R21, R168, R208, PT ;  /* 0x000000d0a8157233 */ /* 0x000fc40003803000 */
[----:B------:R-:W-:Y:S02]  /*b6e0*/  F2FP.BF16.F32.PACK_AB R66, R59, R44 ;  /* 0x0000002c3b42723e */ /* 0x000fe400000010ff */
[----:B------:R-:W-:Y:S02]  /*b6f0*/  F2FP.BF16.F32.PACK_AB R65, R56, R62 ;  /* 0x0000003e3841723e */ /* 0x000fe400000010ff */
[----:B------:R-:W-:Y:S01]  /*b700*/  F2FP.BF16.F32.PACK_AB R64, R63, R58 ;  /* 0x0000003a3f40723e */ /* 0x000fe200000010ff */
[----:B------:R-:W-:Y:S01]  /*b710*/  HMMA.16816.F32.BF16 R88, R24, R8, R88 ;  /* 0x000000081858723c */ /* 0x000fe20000041858 */
[----:B------:R-:W-:Y:S02]  /*b720*/  LOP3.LUT R23, R66, R23, RZ, 0xc0, !PT ;  /* 0x0000001742177212 */ /* 0x000fe400078ec0ff */
[----:B------:R-:W-:Y:S02]  /*b730*/  LOP3.LUT R20, R65, R20, RZ, 0xc0, !PT ;  /* 0x0000001441147212 */ /* 0x000fe400078ec0ff */
[----:B------:R-:W-:-:S03]  /*b740*/  LOP3.LUT R21, R64, R21, RZ, 0xc0, !PT ;  /* 0x0000001540157212 */ /* 0x000fc600078ec0ff */
[C---:B------:R-:W-:Y:S08]  /*b750*/  HMMA.16816.F32.BF16 R112, R24.reuse, R10, R112 ;  /* 0x0000000a1870723c */ /* 0x040ff00000041870 */
[C---:B----4-:R-:W-:Y:S08]  /*b760*/  HMMA.16816.F32.BF16 R92, R24.reuse, R4, R92 ;  /* 0x00000004185c723c */ /* 0x050ff0000004185c */
        /* <DEDUP_REMOVED lines=11> */
[----:B------:R-:W-:Y:S01]  /*b820*/  VIADD R136, R137, 0xfffffffd ;  /* 0xfffffffd89887836 */ /* 0x000fe20000000000 */
[----:B------:R-:W-:-:S04]  /*b830*/  DEPBAR.LE SB0, 0x0 ;  /* 0x000080000000791a */ /* 0x000fc80000000000 */
[C---:B------:R-:W-:Y:S01]  /*b840*/  IMAD.WIDE.U32 R6, R136.reuse, R192, RZ ;  /* 0x000000c088067225 */ /* 0x040fe200078e00ff */
[----:B------:R-:W-:Y:S03]  /*b850*/  BAR.SYNC.DEFER_BLOCKING 0x0 ;  /* 0x0000000000007b1d */ /* 0x000fe60000010000 */
[----:B------:R-:W-:Y:S02]  /*b860*/  IMAD R4, R136, R193, R7 ;  /* 0x000000c188047224 */ /* 0x000fe400078e0207 */
[----:B------:R-:W-:-:S03]  /*b870*/  IMAD.SHL.U32 R12, R6, 0x40, RZ ;  /* 0x00000040060c7824 */ /* 0x000fc600078e00ff */
[----:B------:R-:W-:Y:S02]  /*b880*/  SHF.L.U64.HI R13, R6, 0x6, R4 ;  /* 0x00000006060d7819 */ /* 0x000fe40000010204 */
[CC--:B------:R-:W-:Y:S02]  /*b890*/  @!P0 LEA R5, P2, R192.reuse, R12.reuse, 0x4 ;  /* 0x0000000cc0058211 */ /* 0x0c0fe400078420ff */
[C---:B------:R-:W-:Y:S02]  /*b8a0*/  @!P0 LEA R7, P1, R192.reuse, R12, 0x5 ;  /* 0x0000000cc0078211 */ /* 0x040fe400078228ff */
[----:B------:R-:W-:Y:S02]  /*b8b0*/  @!P0 LEA.HI.X R4, R192, R13, R193, 0x4, P2 ;  /* 0x0000000dc0048211 */ /* 0x000fe400010f24c1 */
[-C--:B------:R-:W-:Y:S02]  /*b8c0*/  @!P0 LEA R8, P2, R5, R202.reuse, 0x1 ;  /* 0x000000ca05088211 */ /* 0x080fe400078408ff */
[----:B------:R-:W-:-:S02]  /*b8d0*/  @!P0 LEA R10, P3, R12, R202, 0x1 ;  /* 0x000000ca0c0a8211 */ /* 0x000fc400078608ff */
[----:B------:R-:W-:Y:S01]  /*b8e0*/  @!P0 LEA.HI.X R6, R192, R13, R193, 0x5, P1 ;  /* 0x0000000dc0068211 */ /* 0x000fe200008f2cc1 */
[----:B------:R-:W-:Y:S01]  /*b8f0*/  @!P0 IMAD R193, R193, 0x30, RZ ;  /* 0x00000030c1c18824 */ /* 0x000fe200078e02ff */
[-C--:B------:R-:W-:Y:S02]  /*b900*/  @!P0 LEA.HI.X R9, R5, R201.reuse, R4, 0x1, P2 ;  /* 0x000000c905098211 */ /* 0x080fe400010f0c04 */
[-CC-:B------:R-:W-:Y:S01]  /*b910*/  @!P0 LEA.HI.X R11, R12, R201.reuse, R13.reuse, 0x1, P3 ;  /* 0x000000c90c0b8211 */ /* 0x180fe200018f0c0d */
[----:B------:R-:W-:Y:S01]  /*b920*/  @!P0 IMAD.WIDE.U32 R12, R192, 0x30, R12 ;  /* 0x00000030c00c8825 */ /* 0x000fe200078e000c */
[-C--:B------:R-:W-:Y:S01]  /*b930*/  @!P0 LEA R4, P1, R7, R202.reuse, 0x1 ;  /* 0x000000ca07048211 */ /* 0x080fe200078208ff */
[----:B------:R-:W-:Y:S02]  /*b940*/  @P0 STS.128 [R207+0x6000], RZ ;  /* 0x006000ffcf000388 */ /* 0x000fe40000000c00 */
[----:B------:R-:W-:Y:S01]  /*b950*/  @!P0 IMAD.IADD R193, R193, 0x1, R13 ;  /* 0x00000001c1c18824 */ /* 0x000fe200078e020d */
[----:B------:R-:W-:Y:S01]  /*b960*/  @!P0 LEA.HI.X R5, R7, R201, R6, 0x1, P1 ;  /* 0x000000c907058211 */ /* 0x000fe200008f0c06 */
[----:B------:R-:W-:Y:S01]  /*b970*/  @!PT LDS RZ, [RZ] ;  /* 0x00000000fffff984 */ /* 0x000fe20000000800 */
[----:B------:R-:W-:Y:S01]  /*b980*/  @!PT LDS RZ, [RZ] ;  /* 0x00000000fffff984 */ /* 0x000fe20000000800 */
[----:B------:R-:W-:Y:S01]  /*b990*/  @!PT LDS RZ, [RZ] ;  /* 0x00000000fffff984 */ /* 0x000fe20000000800 */
[----:B------:R-:W-:Y:S01]  /*b9a0*/  @!P0 LDGSTS.E.BYPASS.LTC128B.128 [R207+0x6000], desc[UR20][R10.64] ;  /* 0x060000000acf8fae */ /* 0x000fe2000b981a14 */
[----:B------:R-:W-:-:S03]  /*b9b0*/  @!P0 LEA R6, P1, R12, R202, 0x1 ;  /* 0x000000ca0c068211 */ /* 0x000fc600078208ff */
[----:B------:R-:W-:Y:S01]  /*b9c0*/  @P0 STS.128 [R207+0x6800], RZ ;  /* 0x006800ffcf000388 */ /* 0x000fe20000000c00 */
[----:B------:R-:W-:-:S03]  /*b9d0*/  @!P0 LEA.HI.X R7, R12, R201, R193, 0x1, P1 ;  /* 0x000000c90c078211 */ /* 0x000fc600008f0cc1 */
        /* <DEDUP_REMOVED lines=14> */
[----:B------:R-:W-:Y:S04]  /*bac0*/  LDSM.16.M88.4 R168, [R191] ;  /* 0x00000000bfa8783b */ /* 0x000fe80000000200 */
[----:B------:R-:W-:Y:S04]  /*bad0*/  LDSM.16.M88.4 R16, [R191+0x2000] ;  /* 0x00200000bf10783b */ /* 0x000fe80000000200 */
[----:B------:R-:W3:Y:S04]  /*bae0*/  LDSM.16.M88.4 R28, [R190+UR5+0x5000] ;  /* 0x00500005be1c783b */ /* 0x000ee80008000200 */
[----:B------:R-:W4:Y:S04]  /*baf0*/  LDSM.16.M88.4 R60, [R190+UR5+0x4000] ;  /* 0x00400005be3c783b */ /* 0x000f280008000200 */
[----:B------:R-:W5:Y:S04]  /*bb00*/  LDSM.16.M88.4 R44, [R190+UR5+0x4800] ;  /* 0x00480005be2c783b */ /* 0x000f680008000200 */
[----:B-1----:R-:W1:Y:S04]  /*bb10*/  LDSM.16.M88.4 R8, [R190+UR5+0x5800] ;  /* 0x00580005be08783b */ /* 0x002e680008000200 */
[----:B--2---:R-:W-:Y:S04]  /*bb20*/  LDSM.16.M88.4 R4, [R189+0x2000] ;  /* 0x00200000bd04783b */ /* 0x004fe80000000200 */
[----:B------:R-:W2:Y:S04]  /*bb30*/  LDSM.16.M88.4 R228, [R185+0x5000] ;  /* 0x00500000b9e4783b */ /* 0x000ea80000000200 */
[----:B------:R-:W2:Y:S04]  /*bb40*/  LDSM.16.M88.4 R172, [R189] ;  /* 0x00000000bdac783b */ /* 0x000ea80000000200 */
[----:B------:R-:W2:Y:S04]  /*bb50*/  LDSM.16.M88.4 R12, [R185+0x4000] ;  /* 0x00400000b90c783b */ /* 0x000ea80000000200 */
[----:B------:R-:W2:Y:S04]  /*bb60*/  LDSM.16.M88.4 R232, [R185+0x4800] ;  /* 0x00480000b9e8783b */ /* 0x000ea80000000200 */
[----:B------:R-:W2:Y:S01]  /*bb70*/  LDSM.16.M88.4 R176, [R185+0x5800] ;  /* 0x00580000b9b0783b */ /* 0x000ea20000000200 */
[C---:B---3--:R-:W-:Y:S03]  /*bb80*/  HMMA.16816.F32.BF16 R36, R16.reuse, R28, RZ ;  /* 0x0000001c1024723c */ /* 0x048fe600000418ff */
[----:B------:R-:W-:Y:S04]  /*bb90*/  LDSM.16.M88.4 R160, [R188+0x2000] ;  /* 0x00200000bca0783b */ /* 0x000fe80000000200 */
[----:B------:R-:W-:Y:S01]  /*bba0*/  LDSM.16.M88.4 R164, [R188] ;  /* 0x00000000bca4783b */ /* 0x000fe20000000200 */
[----:B------:R-:W-:Y:S03]  /*bbb0*/  HMMA.16816.F32.BF16 R32, R16, R30, RZ ;  /* 0x0000001e1020723c */ /* 0x000fe600000418ff */
[----:B------:R-:W3:Y:S04]  /*bbc0*/  LDSM.16.M88.4 R148, [R184+0x5000] ;  /* 0x00500000b894783b */ /* 0x000ee80000000200 */
[----:B------:R-:W3:Y:S01]  /*bbd0*/  LDSM.16.M88.4 R156, [R184+0x4000] ;  /* 0x00400000b89c783b */ /* 0x000ee20000000200 */
[C---:B------:R-:W-:Y:S03]  /*bbe0*/  HMMA.16816.F32.BF16 R40, R168.reuse, R28, RZ ;  /* 0x0000001ca828723c */ /* 0x040fe600000418ff */
[----:B------:R-:W3:Y:S04]  /*bbf0*/  LDSM.16.M88.4 R152, [R184+0x4800] ;  /* 0x00480000b898783b */ /* 0x000ee80000000200 */
[----:B------:R-:W-:Y:S01]  /*bc00*/  LDSM.16.M88.4 R144, [R184+0x5800] ;  /* 0x00580000b890783b */ /* 0x000fe20000000200 */
[C---:B------:R-:W-:Y:S03]  /*bc10*/  HMMA.16816.F32.BF16 R28, R168.reuse, R30, RZ ;  /* 0x0000001ea81c723c */ /* 0x040fe600000418ff */
[----:B------:R-:W0:Y:S05]  /*bc20*/  LDGDEPBAR ;  /* 0x00000000000079af */ /* 0x000e2a0000000000 */
[-C--:B----4-:R-:W-:Y:S08]  /*bc30*/  HMMA.16816.F32.BF16 R140, R168, R60.reuse, RZ ;  /* 0x0000003ca88c723c */ /* 0x090ff000000418ff */
[C---:B------:R-:W-:Y:S08]  /*bc40*/  HMMA.16816.F32.BF16 R132, R16.reuse, R60, RZ ;  /* 0x0000003c1084723c */ /* 0x040ff000000418ff */
[C---:B------:R-:W-:Y:S08]  /*bc50*/  HMMA.16816.F32.BF16 R64, R16.reuse, R62, RZ ;  /* 0x0000003e1040723c */ /* 0x040ff000000418ff */
[C---:B-----5:R-:W-:Y:S08]  /*bc60*/  HMMA.16816.F32.BF16 R52, R16.reuse, R44, RZ ;  /* 0x0000002c1034723c */ /* 0x060ff000000418ff */
[C---:B-1----:R-:W-:Y:S08]  /*bc70*/  HMMA.16816.F32.BF16 R20, R16.reuse, R8, RZ ;  /* 0x000000081014723c */ /* 0x042ff000000418ff */
[----:B------:R-:W-:Y:S08]  /*bc80*/  HMMA.16816.F32.BF16 R48, R16, R46, RZ ;  /* 0x0000002e1030723c */ /* 0x000ff000000418ff */
[----:B------:R-:W-:Y:S08]  /*bc90*/  HMMA.16816.F32.BF16 R60, R168, R62, RZ ;  /* 0x0000003ea83c723c */ /* 0x000ff000000418ff */
[----:B------:R-:W-:Y:S08]  /*bca0*/  HMMA.16816.F32.BF16 R16, R16, R10, RZ ;  /* 0x0000000a1010723c */ /* 0x000ff000000418ff */
[C---:B--2---:R-:W-:Y:S08]  /*bcb0*/  HMMA.16816.F32.BF16 R36, R4.reuse, R228, R36 ;  /* 0x000000e40424723c */ /* 0x044ff00000041824 */
[----:B------:R-:W-:Y:S08]  /*bcc0*/  HMMA.16816.F32.BF16 R32, R4, R230, R32 ;  /* 0x000000e60420723c */ /* 0x000ff00000041820 */
[C---:B------:R-:W-:Y:S08]  /*bcd0*/  HMMA.16816.F32.BF16 R40, R172.reuse, R228, R40 ;  /* 0x000000e4ac28723c */ /* 0x040ff00000041828 */
[----:B------:R-:W-:Y:S08]  /*bce0*/  HMMA.16816.F32.BF16 R28, R172, R230, R28 ;  /* 0x000000e6ac1c723c */ /* 0x000ff0000004181c */
[----:B------:R-:W-:Y:S08]  /*bcf0*/  HMMA.16816.F32.BF16 R56, R168, R44, RZ ;  /* 0x0000002ca838723c */ /* 0x000ff000000418ff */
        /* <DEDUP_REMOVED lines=8> */
[----:B------:R-:W-:Y:S01]  /*bd80*/  HMMA.16816.F32.BF16 R60, R172, R14, R60 ;  /* 0x0000000eac3c723c */ /* 0x000fe2000004183c */
[----:B------:R-:W1:Y:S07]  /*bd90*/  LDSM.16.M88.4 R12, [R187] ;  /* 0x00000000bb0c783b */ /* 0x000e6e0000000200 */
[C---:B------:R-:W-:Y:S08]  /*bda0*/  HMMA.16816.F32.BF16 R44, R168.reuse, R46, RZ ;  /* 0x0000002ea82c723c */ /* 0x040ff000000418ff */
[C---:B------:R-:W-:Y:S08]  /*bdb0*/  HMMA.16816.F32.BF16 R24, R168.reuse, R8, RZ ;  /* 0x00000008a818723c */ /* 0x040ff000000418ff */
[----:B------:R-:W-:Y:S01]  /*bdc0*/  HMMA.16816.F32.BF16 R168, R168, R10, RZ ;  /* 0x0000000aa8a8723c */ /* 0x000fe200000418ff */
[----:B------:R-:W2:Y:S07]  /*bdd0*/  LDSM.16.M88.4 R8, [R187+0x2000] ;  /* 0x00200000bb08783b */ /* 0x000eae0000000200 */
[C---:B---3--:R-:W-:Y:S08]  /*bde0*/  HMMA.16816.F32.BF16 R36, R160.reuse, R148, R36 ;  /* 0x00000094a024723c */ /* 0x048ff00000041824 */
[----:B------:R-:W-:Y:S08]  /*bdf0*/  HMMA.16816.F32.BF16 R32, R160, R150, R32 ;  /* 0x00000096a020723c */ /* 0x000ff00000041820 */
[C---:B------:R-:W-:Y:S08]  /*be00*/  HMMA.16816.F32.BF16 R40, R164.reuse, R148, R40 ;  /* 0x00000094a428723c */ /* 0x040ff00000041828 */
[----:B------:R-:W-:Y:S01]  /*be10*/  HMMA.16816.F32.BF16 R28, R164, R150, R28 ;  /* 0x00000096a41c723c */ /* 0x000fe2000004181c */
[----:B------:R-:W3:Y:S07]  /*be20*/  LDSM.16.M88.4 R148, [R183+0x4800] ;  /* 0x00480000b794783b */ /* 0x000eee0000000200 */
[----:B------:R-:W-:Y:S08]  /*be30*/  HMMA.16816.F32.BF16 R56, R172, R232, R56 ;  /* 0x000000e8ac38723c */ /* 0x000ff00000041838 */
[-C--:B------:R-:W-:Y:S08]  /*be40*/  HMMA.16816.F32.BF16 R140, R164, R156.reuse, R140 ;  /* 0x0000009ca48c723c */ /* 0x080ff0000004188c */
[C---:B------:R-:W-:Y:S08]  /*be50*/  HMMA.16816.F32.BF16 R132, R160.reuse, R156, R132 ;  /* 0x0000009ca084723c */ /* 0x040ff00000041884 */
[-C--:B------:R-:W-:Y:S08]  /*be60*/  HMMA.16816.F32.BF16 R64, R160, R158.reuse, R64 ;  /* 0x0000009ea040723c */ /* 0x080ff00000041840 */
[C---:B------:R-:W-:Y:S08]  /*be70*/  HMMA.16816.F32.BF16 R60, R164.reuse, R158, R60 ;  /* 0x0000009ea43c723c */ /* 0x040ff0000004183c */
[----:B------:R-:W-:Y:S08]  /*be80*/  HMMA.16816.F32.BF16 R56, R164, R152, R56 ;  /* 0x00000098a438723c */ /* 0x000ff00000041838 */
[----:B------:R-:W-:Y:S08]  /*be90*/  HMMA.16816.F32.BF16 R44, R172, R234, R44 ;  /* 0x000000eaac2c723c */ /* 0x000ff0000004182c */
[----:B-1----:R-:W-:Y:S08]  /*bea0*/  HMMA.16816.F32.BF16 R140, R12, R4, R140 ;  /* 0x000000040c8c723c */ /* 0x002ff0000004188c */
[----:B------:R-:W-:Y:S08]  /*beb0*/  HMMA.16816.F32.BF16 R52, R160, R152, R52 ;  /* 0x00000098a034723c */ /* 0x000ff00000041834 */
[C---:B------:R-:W-:Y:S08]  /*bec0*/  HMMA.16816.F32.BF16 R24, R172.reuse, R176, R24 ;  /* 0x000000b0ac18723c */ /* 0x040ff00000041818 */
[----:B------:R-:W-:Y:S08]  /*bed0*/  HMMA.16816.F32.BF16 R168, R172, R178, R168 ;  /* 0x000000b2aca8723c */ /* 0x000ff000000418a8 */
[----:B--2---:R-:W-:Y:S01]  /*bee0*/  HMMA.16816.F32.BF16 R132, R8, R4, R132 ;  /* 0x000000040884723c */ /* 0x004fe20000041884 */
[----:B------:R-:W-:-:S02]  /*bef0*/  VIADD R4, R0, 0xffffff40 ;  /* 0xffffff4000047836 */ /* 0x000fc40000000000 */
[----:B------:R-:W-:-:S03]  /*bf00*/  VIADD R5, R0, 0xffffff41 ;  /* 0xffffff4100057836 */ /* 0x000fc60000000000 */
[C---:B------:R-:W-:Y:S02]  /*bf10*/  ISETP.GE.AND P2, PT, R4.reuse, R216, PT ;  /* 0x000000d80400720c */ /* 0x040fe40003f46270 */
[-C--:B------:R-:W-:Y:S01]  /*bf20*/  HMMA.16816.F32.BF16 R60, R12, R6.reuse, R60 ;  /* 0x000000060c3c723c */ /* 0x080fe2000004183c */
[C---:B------:R-:W-:Y:S02]  /*bf30*/  ISETP.GE.AND P3, PT, R4.reuse, R215, PT ;  /* 0x000000d70400720c */ /* 0x040fe40003f66270 */
[C---:B------:R-:W-:Y:S02]  /*bf40*/  ISETP.GE.AND P4, PT, R4.reuse, R214, PT ;  /* 0x000000d60400720c */ /* 0x040fe40003f86270 */
[----:B------:R-:W-:Y:S01]  /*bf50*/  ISETP.GE.AND P1, PT, R4, R209, PT ;  /* 0x000000d10400720c */ /* 0x000fe20003f26270 */
[----:B------:R-:W-:Y:S01]  /*bf60*/  VIADD R4, R0, 0xffffff48 ;  /* 0xffffff4800047836 */ /* 0x000fe20000000000 */
[----:B------:R-:W-:Y:S01]  /*bf70*/  FSEL R173, R140, -INF , !P2 ;  /* 0xff8000008cad7808 */ /* 0x000fe20005000000 */
[----:B------:R-:W-:Y:S01]  /*bf80*/  HMMA.16816.F32.BF16 R64, R8, R6, R64 ;  /* 0x000000060840723c */ /* 0x000fe20000041840 */
[----:B------:R-:W-:-:S02]  /*bf90*/  ISETP.GE.AND P5, PT, R5, R216, PT ;  /* 0x000000d80500720c */ /* 0x000fc40003fa6270 */
[----:B------:R-:W-:Y:S02]  /*bfa0*/  ISETP.GE.AND P2, PT, R5, R214, PT ;  /* 0x000000d60500720c */ /* 0x000fe40003f46270 */
[----:B------:R-:W-:Y:S01]  /*bfb0*/  FSEL R192, R132, -INF , !P4 ;  /* 0xff80000084c07808 */ /* 0x000fe20006000000 */
[----:B------:R-:W-:Y:S01]  /*bfc0*/  VIADD R132, R0, 0xffffff50 ;  /* 0xffffff5000847836 */ /* 0x000fe20000000000 */
[----:B------:R-:W-:Y:S01]  /*bfd0*/  FSEL R177, R134, -INF , !P1 ;  /* 0xff80000086b17808 */ /* 0x000fe20004800000 */
[----:B---3--:R-:W-:Y:S01]  /*bfe0*/  HMMA.16816.F32.BF16 R56, R12, R148, R56 ;  /* 0x000000940c38723c */ /* 0x008fe20000041838 */
[----:B------:R-:W-:Y:S02]  /*bff0*/  FSEL R174, R141, -INF , !P5 ;  /* 0xff8000008dae7808 */ /* 0x000fe40006800000 */
[----:B------:R-:W-:Y:S01]  /*c000*/  FSEL R217, R133, -INF , !P2 ;  /* 0xff80000085d97808 */ /* 0x000fe20005000000 */
[----:B------:R-:W-:Y:S01]  /*c010*/  VIADD R133, R0, 0xffffff49 ;  /* 0xffffff4900857836 */ /* 0x000fe20000000000 */
[----:B------:R-:W-:-:S02]  /*c020*/  ISETP.GE.AND P6, PT, R5, R215, PT ;  /* 0x000000d70500720c */ /* 0x000fc40003fc6270 */
[C---:B------:R-:W-:Y:S01]  /*c030*/  ISETP.GE.AND P4, PT, R4.reuse, R216, PT ;  /* 0x000000d80400720c */ /* 0x040fe20003f86270 */
[-C--:B------:R-:W-:Y:S01]  /*c040*/  HMMA.16816.F32.BF16 R48, R160, R154.reuse, R48 ;  /* 0x0000009aa030723c */ /* 0x080fe20000041830 */
[C---:B------:R-:W-:Y:S02]  /*c050*/  ISETP.GE.AND P1, PT, R4.reuse, R215, PT ;  /* 0x000000d70400720c */ /* 0x040fe40003f26270 */
[C---:B------:R-:W-:Y:S02]  /*c060*/  ISETP.GE.AND P5, PT, R4.reuse, R214, PT ;  /* 0x000000d60400720c */ /* 0x040fe40003fa6270 */
[----:B------:R-:W-:Y:S02]  /*c070*/  ISETP.GE.AND P2, PT, R4, R209, PT ;  /* 0x000000d10400720c */ /* 0x000fe40003f46270 */
[----:B------:R-:W-:Y:S01]  /*c080*/  FSEL R172, R143, -INF , !P6 ;  /* 0xff8000008fac7808 */ /* 0x000fe20007000000 */
[----:B------:R-:W-:Y:S01]  /*c090*/  HMMA.16816.F32.BF16 R44, R164, R154, R44 ;  /* 0x0000009aa42c723c */ /* 0x000fe2000004182c */
[----:B------:R-:W-:Y:S01]  /*c0a0*/  FSEL R175, R60, -INF , !P4 ;  /* 0xff8000003caf7808 */ /* 0x000fe20006000000 */
[----:B------:R-:W-:Y:S01]  /*c0b0*/  VIADD R60, R0, 0xffffff51 ;  /* 0xffffff51003c7836 */ /* 0x000fe20000000000 */
[----:B------:R-:W-:-:S02]  /*c0c0*/  FSEL R235, R64, -INF , !P5 ;  /* 0xff80000040eb7808 */ /* 0x000fc40006800000 */
[C---:B------:R-:W-:Y:S02]  /*c0d0*/  ISETP.GE.AND P6, PT, R133.reuse, R215, PT ;  /* 0x000000d78500720c */ /* 0x040fe40003fc6270 */
[----:B------:R-:W-:Y:S01]  /*c0e0*/  ISETP.GE.AND P4, PT, R133, R214, PT ;  /* 0x000000d68500720c */ /* 0x000fe20003f86270 */
[----:B------:R-:W-:Y:S01]  /*c0f0*/  HMMA.16816.F32.BF16 R52, R8, R148, R52 ;  /* 0x000000940834723c */ /* 0x000fe20000041834 */
[----:B------:R-:W-:Y:S02]  /*c100*/  ISETP.GE.AND P5, PT, R132, R216, PT ;  /* 0x000000d88400720c */ /* 0x000fe40003fa6270 */
[----:B------:R-:W-:Y:S02]  /*c110*/  FSEL R234, R65, -INF , !P4 ;  /* 0xff80000041ea7808 */ /* 0x000fe40006000000 */
[----:B------:R-:W-:Y:S02]  /*c120*/  FSEL R64, R63, -INF , !P6 ;  /* 0xff8000003f407808 */ /* 0x000fe40007000000 */
[----:B------:R-:W-:Y:S01]  /*c130*/  FSEL R228, R66, -INF , !P2 ;  /* 0xff80000042e47808 */ /* 0x000fe20005000000 */
[----:B------:R-:W-:Y:S01]  /*c140*/  HMMA.16816.F32.BF16 R24, R164, R144, R24 ;  /* 0x00000090a418723c */ /* 0x000fe20000041818 */
[----:B------:R-:W-:-:S02]  /*c150*/  ISETP.GE.AND P4, PT, R132, R209, PT ;  /* 0x000000d18400720c */ /* 0x000fc40003f86270 */
[----:B------:R-:W-:Y:S02]  /*c160*/  ISETP.GE.AND P6, PT, R60, R216, PT ;  /* 0x000000d83c00720c */ /* 0x000fe40003fc6270 */
[----:B------:R-:W-:-:S03]  /*c170*/  ISETP.GE.AND P2, PT, R132, R215, PT ;  /* 0x000000d78400720c */ /* 0x000fc60003f46270 */
[-C--:B------:R-:W-:Y:S01]  /*c180*/  HMMA.16816.F32.BF16 R168, R164, R146.reuse, R168 ;  /* 0x00000092a4a8723c */ /* 0x080fe200000418a8 */
[----:B------:R-:W-:Y:S02]  /*c190*/  FSEL R167, R142, -INF , !P3 ;  /* 0xff8000008ea77808 */ /* 0x000fe40005800000 */
[----:B------:R-:W-:Y:S02]  /*c1a0*/  ISETP.GE.AND P3, PT, R5, R209, PT ;  /* 0x000000d10500720c */ /* 0x000fe40003f66270 */
[----:B------:R-:W1:Y:S01]  /*c1b0*/  LDSM.16.M88.4 R4, [R183+0x5000] ;  /* 0x00500000b704783b */ /* 0x000e620000000200 */
[----:B------:R-:W-:Y:S02]  /*c1c0*/  FSEL R166, R62, -INF , !P1 ;  /* 0xff8000003ea67808 */ /* 0x000fe40004800000 */
[----:B------:R-:W-:Y:S01]  /*c1d0*/  FSEL R193, R135, -INF , !P3 ;  /* 0xff80000087c17808 */ /* 0x000fe20005800000 */
[----:B------:R-:W-:Y:S01]  /*c1e0*/  HMMA.16816.F32.BF16 R16, R160, R146, R16 ;  /* 0x00000092a010723c */ /* 0x000fe20000041810 */
[----:B------:R-:W-:-:S02]  /*c1f0*/  ISETP.GE.AND P3, PT, R133, R216, PT ;  /* 0x000000d88500720c */ /* 0x000fc40003f66270 */
[----:B------:R-:W-:Y:S02]  /*c200*/  ISETP.GE.AND P1, PT, R133, R209, PT ;  /* 0x000000d18500720c */ /* 0x000fe40003f26270 */
[----:B------:R-:W-:Y:S02]  /*c210*/  FSEL R176, R61, -INF , !P3 ;  /* 0xff8000003db07808 */ /* 0x000fe40005800000 */
[----:B------:R-:W-:Y:S01]  /*c220*/  FSEL R229, R67, -INF , !P1 ;  /* 0xff80000043e57808 */ /* 0x000fe20004800000 */
[----:B------:R-:W-:Y:S01]  /*c230*/  HMMA.16816.F32.BF16 R20, R160, R144, R20 ;  /* 0x00000090a014723c */ /* 0x000fe20000041814 */
[----:B------:R-:W-:Y:S01]  /*c240*/  FSEL R146, R56, -INF , !P5 ;  /* 0xff80000038927808 */ /* 0x000fe20006800000 */
[----:B------:R-:W-:Y:S01]  /*c250*/  VIADD R56, R0, 0xffffff58 ;  /* 0xffffff5800387836 */ /* 0x000fe20000000000 */
[----:B------:R-:W-:Y:S02]  /*c260*/  ISETP.GE.AND P3, PT, R132, R214, PT ;  /* 0x000000d68400720c */ /* 0x000fe40003f66270 */
[----:B------:R-:W-:-:S02]  /*c270*/  ISETP.GE.AND P1, PT, R60, R215, PT ;  /* 0x000000d73c00720c */ /* 0x000fc40003f26270 */
[----:B------:R-:W-:Y:S01]  /*c280*/  FSEL R147, R57, -INF , !P6 ;  /* 0xff80000039937808 */ /* 0x000fe20007000000 */
[-C--:B------:R-:W-:Y:S01]  /*c290*/  HMMA.16816.F32.BF16 R44, R12, R150.reuse, R44 ;  /* 0x000000960c2c723c */ /* 0x080fe2000004182c */
[----:B------:R-:W-:Y:S02]  /*c2a0*/  FSEL R145, R59, -INF , !P1 ;  /* 0xff8000003b917808 */ /* 0x000fe40004800000 */
[----:B------:R-:W-:Y:S01]  /*c2b0*/  FSEL R148, R54, -INF , !P4 ;  /* 0xff80000036947808 */ /* 0x000fe20006000000 */
[----:B------:R-:W-:Y:S01]  /*c2c0*/  VIADD R54, R0, 0xffffff59 ;  /* 0xffffff5900367836 */ /* 0x000fe20000000000 */
[----:B------:R-:W-:Y:S02]  /*c2d0*/  FSEL R143, R58, -INF , !P2 ;  /* 0xff8000003a8f7808 */ /* 0x000fe40005000000 */
[----:B------:R-:W-:Y:S01]  /*c2e0*/  ISETP.GE.AND P1, PT, R56, R216, PT ;  /* 0x000000d83800720c */ /* 0x000fe20003f26270 */
[----:B------:R-:W-:Y:S01]  /*c2f0*/  HMMA.16816.F32.BF16 R48, R8, R150, R48 ;  /* 0x000000960830723c */ /* 0x000fe20000041830 */
[----:B------:R-:W-:Y:S01]  /*c300*/  FSEL R151, R52, -INF , !P3 ;  /* 0xff80000034977808 */ /* 0x000fe20005800000 */
[----:B------:R-:W-:Y:S01]  /*c310*/  VIADD R52, R0, 0xffffff60 ;  /* 0xffffff6000347836 */ /* 0x000fe20000000000 */
[----:B------:R-:W-:-:S02]  /*c320*/  ISETP.GE.AND P3, PT, R56, R215, PT ;  /* 0x000000d73800720c */ /* 0x000fc40003f66270 */
[CC--:B------:R-:W-:Y:S02]  /*c330*/  ISETP.GE.AND P6, PT, R56.reuse, R214.reuse, PT ;  /* 0x000000d63800720c */ /* 0x0c0fe40003fc6270 */
[----:B------:R-:W-:Y:S02]  /*c340*/  ISETP.GE.AND P4, PT, R56, R209, PT ;  /* 0x000000d13800720c */ /* 0x000fe40003f86270 */
[----:B------:R-:W2:Y:S01]  /*c350*/  LDSM.16.M88.4 R56, [R183+0x5800] ;  /* 0x00580000b738783b */ /* 0x000ea20000000200 */
[----:B------:R-:W-:Y:S01]  /*c360*/  ISETP.GE.AND P5, PT, R60, R214, PT ;  /* 0x000000d63c00720c */ /* 0x000fe20003fa6270 */
[----:B------:R-:W-:-:S04]  /*c370*/  DEPBAR.LE SB0, 0x0 ;  /* 0x000080000000791a */ /* 0x000fc80000000000 */
[-C--:B-1----:R-:W-:Y:S01]  /*c380*/  HMMA.16816.F32.BF16 R40, R12, R4.reuse, R40 ;  /* 0x000000040c28723c */ /* 0x082fe20000041828 */
[----:B------:R-:W-:Y:S02]  /*c390*/  ISETP.GE.AND P2, PT, R60, R209, PT ;  /* 0x000000d13c00720c */ /* 0x000fe40003f46270 */
[----:B------:R-:W-:Y:S02]  /*c3a0*/  FSEL R149, R53, -INF , !P5 ;  /* 0xff80000035957808 */ /* 0x000fe40006800000 */
[----:B------:R-:W-:Y:S02]  /*c3b0*/  FSEL R155, R46, -INF , !P3 ;  /* 0xff8000002e9b7808 */ /* 0x000fe40005800000 */
[----:B------:R-:W-:Y:S01]  /*c3c0*/  FSEL R163, R48, -INF , !P6 ;  /* 0xff80000030a37808 */ /* 0x000fe20007000000 */
[----:B------:R-:W-:Y:S01]  /*c3d0*/  HMMA.16816.F32.BF16 R36, R8, R4, R36 ;  /* 0x000000040824723c */ /* 0x000fe20000041824 */
[----:B------:R-:W-:Y:S01]  /*c3e0*/  FSEL R153, R50, -INF , !P4 ;  /* 0xff80000032997808 */ /* 0x000fe20006000000 */
[----:B------:R-:W-:Y:S01]  /*c3f0*/  VIADD R4, R0, 0xffffff61 ;  /* 0xffffff6100047836 */ /* 0x000fe20000000000 */
[----:B------:R-:W-:Y:S01]  /*c400*/  ISETP.GE.AND P5, PT, R54, R215, PT ;  /* 0x000000d73600720c */ /* 0x000fe20003fa6270 */
[----:B------:R-:W-:Y:S01]  /*c410*/  VIADD R5, R0, 0xffffff78 ;  /* 0xffffff7800057836 */ /* 0x000fe20000000000 */
[----:B------:R-:W-:-:S02]  /*c420*/  FSEL R158, R44, -INF , !P1 ;  /* 0xff8000002c9e7808 */ /* 0x000fc40004800000 */
[----:B------:R-:W-:Y:S01]  /*c430*/  ISETP.GE.AND P3, PT, R54, R209, PT ;  /* 0x000000d13600720c */ /* 0x000fe20003f66270 */
[-C--:B------:R-:W-:Y:S01]  /*c440*/  HMMA.16816.F32.BF16 R32, R8, R6.reuse, R32 ;  /* 0x000000060820723c */ /* 0x080fe20000041820 */
[C---:B------:R-:W-:Y:S02]  /*c450*/  ISETP.GE.AND P6, PT, R52.reuse, R216, PT ;  /* 0x000000d83400720c */ /* 0x040fe40003fc6270 */
[----:B------:R-:W-:Y:S02]  /*c460*/  ISETP.GE.AND P4, PT, R52, R215, PT ;  /* 0x000000d73400720c */ /* 0x000fe40003f86270 */
[C---:B------:R-:W-:Y:S02]  /*c470*/  ISETP.GE.AND P1, PT, R54.reuse, R214, PT ;  /* 0x000000d63600720c */ /* 0x040fe40003f26270 */
[----:B------:R-:W-:Y:S01]  /*c480*/  FSEL R150, R55, -INF , !P2 ;  /* 0xff80000037967808 */ /* 0x000fe20005000000 */
[----:B------:R-:W-:Y:S01]  /*c490*/  HMMA.16816.F32.BF16 R28, R12, R6, R28 ;  /* 0x000000060c1c723c */ /* 0x000fe2000004181c */
[----:B------:R-:W-:Y:S01]  /*c4a0*/  ISETP.GE.AND P2, PT, R54, R216, PT ;  /* 0x000000d83600720c */ /* 0x000fe20003f46270 */
[C---:B------:R-:W-:Y:S01]  /*c4b0*/  VIADD R7, R0.reuse, 0xffffff70 ;  /* 0xffffff7000077836 */ /* 0x040fe20000000000 */
[----:B------:R-:W-:Y:S01]  /*c4c0*/  FSEL R159, R51, -INF , !P3 ;  /* 0xff800000339f7808 */ /* 0x000fe20005800000 */
[----:B------:R-:W-:Y:S01]  /*c4d0*/  VIADD R6, R0, 0xffffff71 ;  /* 0xffffff7100067836 */ /* 0x000fe20000000000 */
[----:B------:R-:W-:-:S02]  /*c4e0*/  FSEL R160, R47, -INF , !P5 ;  /* 0xff8000002fa07808 */ /* 0x000fc40006800000 */
[----:B------:R-:W-:Y:S02]  /*c4f0*/  FSEL R50, R40, -INF , !P6 ;  /* 0xff80000028327808 */ /* 0x000fe40007000000 */
[----:B------:R-:W-:Y:S01]  /*c500*/  FSEL R48, R42, -INF , !P4 ;  /* 0xff8000002a307808 */ /* 0x000fe20006000000 */
[-C--:B--2---:R-:W-:Y:S01]  /*c510*/  HMMA.16816.F32.BF16 R24, R12, R56.reuse, R24 ;  /* 0x000000380c18723c */ /* 0x084fe20000041818 */
[----:B------:R-:W-:Y:S02]  /*c520*/  FSEL R152, R49, -INF , !P1 ;  /* 0xff80000031987808 */ /* 0x000fe40004800000 */
[C---:B------:R-:W-:Y:S02]  /*c530*/  ISETP.GE.AND P5, PT, R4.reuse, R216, PT ;  /* 0x000000d80400720c */ /* 0x040fe40003fa6270 */
[C---:B------:R-:W-:Y:S02]  /*c540*/  ISETP.GE.AND P3, PT, R4.reuse, R215, PT ;  /* 0x000000d70400720c */ /* 0x040fe40003f66270 */
[C---:B------:R-:W-:Y:S01]  /*c550*/  ISETP.GE.AND P6, PT, R4.reuse, R214, PT ;  /* 0x000000d60400720c */ /* 0x040fe20003fc6270 */
[----:B------:R-:W-:Y:S01]  /*c560*/  HMMA.16816.F32.BF16 R20, R8, R56, R20 ;  /* 0x000000380814723c */ /* 0x000fe20000041814 */
[-C--:B------:R-:W-:Y:S01]  /*c570*/  ISETP.GE.AND P4, PT, R4, R209.reuse, PT ;  /* 0x000000d10400720c */ /* 0x080fe20003f86270 */
[----:B------:R-:W-:Y:S01]  /*c580*/  VIADD R4, R0, 0xffffff68 ;  /* 0xffffff6800047836 */ /* 0x000fe20000000000 */
[----:B------:R-:W-:-:S02]  /*c590*/  ISETP.GE.AND P1, PT, R52, R209, PT ;  /* 0x000000d13400720c */ /* 0x000fc40003f26270 */
[----:B------:R-:W-:Y:S02]  /*c5a0*/  FSEL R162, R45, -INF , !P2 ;  /* 0xff8000002da27808 */ /* 0x000fe40005000000 */
[-C--:B------:R-:W-:Y:S01]  /*c5b0*/  ISETP.GE.AND P2, PT, R52, R214.reuse, PT ;  /* 0x000000d63400720c */ /* 0x080fe20003f46270 */
[-C--:B------:R-:W-:Y:S01]  /*c5c0*/  HMMA.16816.F32.BF16 R16, R8, R58.reuse, R16 ;  /* 0x0000003a0810723c */ /* 0x080fe20000041810 */
[----:B------:R-:W-:Y:S01]  /*c5d0*/  FSEL R140, R38, -INF , !P1 ;  /* 0xff800000268c7808 */ /* 0x000fe20004800000 */
[----:B------:R-:W-:Y:S01]  /*c5e0*/  BAR.SYNC.DEFER_BLOCKING 0x0 ;  /* 0x0000000000007b1d */ /* 0x000fe20000010000 */
[----:B------:R-:W-:Y:S02]  /*c5f0*/  ISETP.GE.AND P1, PT, R4, R214, PT ;  /* 0x000000d60400720c */ /* 0x000fe40003f26270 */
[----:B------:R-:W-:Y:S02]  /*c600*/  FSEL R53, R41, -INF , !P5 ;  /* 0xff80000029357808 */ /* 0x000fe40006800000 */
[----:B------:R-:W-:Y:S01]  /*c610*/  FSEL R47, R43, -INF , !P3 ;  /* 0xff8000002b2f7808 */ /* 0x000fe20005800000 */
[----:B------:R-:W-:Y:S01]  /*c620*/  HMMA.16816.F32.BF16 R168, R12, R58, R168 ;  /* 0x0000003a0ca8723c */ /* 0x000fe200000418a8 */
[----:B------:R-:W-:-:S02]  /*c630*/  FSEL R144, R36, -INF , !P2 ;  /* 0xff80000024907808 */ /* 0x000fc40005000000 */
[CC--:B------:R-:W-:Y:S02]  /*c640*/  ISETP.GE.AND P5, PT, R4.reuse, R216.reuse, PT ;  /* 0x000000d80400720c */ /* 0x0c0fe40003fa6270 */
[C---:B------:R-:W-:Y:S02]  /*c650*/  ISETP.GE.AND P2, PT, R4.reuse, R215, PT ;  /* 0x000000d70400720c */ /* 0x040fe40003f46270 */
[----:B------:R-:W-:Y:S01]  /*c660*/  ISETP.GE.AND P3, PT, R4, R209, PT ;  /* 0x000000d10400720c */ /* 0x000fe20003f66270 */
[----:B------:R-:W-:Y:S01]  /*c670*/  VIADD R4, R0, 0xffffff69 ;  /* 0xffffff6900047836 */ /* 0x000fe20000000000 */
[----:B------:R-:W-:Y:S02]  /*c680*/  FSEL R154, R32, -INF , !P1 ;  /* 0xff800000209a7808 */ /* 0x000fe40004800000 */
[----:B------:R-:W-:Y:S02]  /*c690*/  ISETP.GE.AND P1, PT, R7, R216, PT ;  /* 0x000000d80700720c */ /* 0x000fe40003f26270 */
[----:B------:R-:W-:-:S02]  /*c6a0*/  FSEL R141, R37, -INF , !P6 ;  /* 0xff800000258d7808 */ /* 0x000fc40007000000 */
[----:B------:R-:W-:Y:S02]  /*c6b0*/  FSEL R142, R39, -INF , !P4 ;  /* 0xff800000278e7808 */ /* 0x000fe40006000000 */
[----:B------:R-:W-:Y:S02]  /*c6c0*/  FSEL R65, R28, -INF , !P5 ;  /* 0xff8000001c417808 */ /* 0x000fe40006800000 */
[----:B------:R-:W-:Y:S02]  /*c6d0*/  FSEL R60, R30, -INF , !P2 ;  /* 0xff8000001e3c7808 */ /* 0x000fe40005000000 */
[C---:B------:R-:W-:Y:S02]  /*c6e0*/  ISETP.GE.AND P6, PT, R4.reuse, R216, PT ;  /* 0x000000d80400720c */ /* 0x040fe40003fc6270 */
[C---:B------:R-:W-:Y:S02]  /*c6f0*/  ISETP.GE.AND P4, PT, R4.reuse, R215, PT ;  /* 0x000000d70400720c */ /* 0x040fe40003f86270 */
[----:B------:R-:W-:-:S02]  /*c700*/  ISETP.GE.AND P5, PT, R4, R214, PT ;  /* 0x000000d60400720c */ /* 0x000fc40003fa6270 */
[----:B------:R-:W-:Y:S01]  /*c710*/  ISETP.GE.AND P2, PT, R4, R209, PT ;  /* 0x000000d10400720c */ /* 0x000fe20003f46270 */
[----:B------:R-:W-:Y:S01]  /*c720*/  VIADD R4, R0, 0xffffff79 ;  /* 0xffffff7900047836 */ /* 0x000fe20000000000 */
[----:B------:R-:W-:Y:S02]  /*c730*/  FSEL R30, R24, -INF , !P1 ;  /* 0xff800000181e7808 */ /* 0x000fe40004800000 */
[-C--:B------:R-:W-:Y:S02]  /*c740*/  ISETP.GE.AND P1, PT, R7, R214.reuse, PT ;  /* 0x000000d60700720c */ /* 0x080fe40003f26270 */
        /* <DEDUP_REMOVED lines=8> */
[----:B------:R-:W-:-:S02]  /*c7d0*/  FSEL R156, R34, -INF , !P3 ;  /* 0xff800000229c7808 */ /* 0x000fc40005800000 */
[----:B------:R-:W-:Y:S02]  /*c7e0*/  FSEL R132, R31, -INF , !P4 ;  /* 0xff8000001f847808 */ /* 0x000fe40006000000 */
[----:B------:R-:W-:Y:S02]  /*c7f0*/  FSEL R29, R27, -INF , !P2 ;  /* 0xff8000001b1d7808 */ /* 0x000fe40005000000 */
[----:B------:R-:W-:Y:S02]  /*c800*/  ISETP.NE.AND P1, PT, R137, 0x3, PT ;  /* 0x000000038900780c */ /* 0x000fe40003f25270 */
[C---:B------:R-:W-:Y:S02]  /*c810*/  ISETP.GE.AND P3, PT, R6.reuse, R216, PT ;  /* 0x000000d80600720c */ /* 0x040fe40003f66270 */
[----:B------:R-:W-:Y:S02]  /*c820*/  ISETP.GE.AND P4, PT, R7, R215, PT ;  /* 0x000000d70700720c */ /* 0x000fe40003f86270 */
[----:B------:R-:W-:-:S02]  /*c830*/  ISETP.GE.AND P2, PT, R6, R214, PT ;  /* 0x000000d60600720c */ /* 0x000fc40003f46270 */
[----:B------:R-:W-:Y:S02]  /*c840*/  FSEL R0, R25, -INF , !P3 ;  /* 0xff80000019007808 */ /* 0x000fe40005800000 */
[----:B------:R-:W-:Y:S02]  /*c850*/  FSEL R28, R26, -INF , !P4 ;  /* 0xff8000001a1c7808 */ /* 0x000fe40006000000 */
[----:B------:R-:W-:Y:S02]  /*c860*/  FSEL R61, R21, -INF , !P2 ;  /* 0xff800000153d7808 */ /* 0x000fe40005000000 */
[-C--:B------:R-:W-:Y:S02]  /*c870*/  ISETP.GE.AND P3, PT, R7, R209.reuse, PT ;  /* 0x000000d10700720c */ /* 0x080fe40003f66270 */
[----:B------:R-:W-:Y:S02]  /*c880*/  ISETP.GE.AND P4, PT, R5, R214, PT ;  /* 0x000000d60500720c */ /* 0x000fe40003f86270 */
        /* <DEDUP_REMOVED lines=8> */
[C---:B------:R-:W-:Y:S02]  /*c910*/  ISETP.GE.AND P3, PT, R4.reuse, R215, PT ;  /* 0x000000d70400720c */ /* 0x040fe40003f66270 */
[----:B------:R-:W-:Y:S02]  /*c920*/  ISETP.GE.AND P2, PT, R4, R209, PT ;  /* 0x000000d10400720c */ /* 0x000fe40003f46270 */
[----:B------:R-:W-:Y:S02]  /*c930*/  FSEL R168, R168, -INF , !P6 ;  /* 0xff800000a8a87808 */ /* 0x000fe40007000000 */
[----:B------:R-:W-:Y:S02]  /*c940*/  FSEL R59, R19, -INF , !P2 ;  /* 0xff800000133b7808 */ /* 0x000fe40005000000 */
[----:B------:R-:W-:-:S02]  /*c950*/  FSEL R169, R169, -INF , !P5 ;  /* 0xff800000a9a97808 */ /* 0x000fc40006800000 */
[----:B------:R-:W-:Y:S02]  /*c960*/  FSEL R170, R170, -INF , !P4 ;  /* 0xff800000aaaa7808 */ /* 0x000fe40006000000 */
[----:B------:R-:W-:Y:S01]  /*c970*/  FSEL R171, R171, -INF , !P3 ;  /* 0xff800000abab7808 */ /* 0x000fe20005800000 */
[----:B------:R-:W-:Y:S06]  /*c980*/  @!P1 BRA `(.L_x_726) ;  /* 0x0000000000e49947 */ /* 0x000fec0003800000 */
        /* <DEDUP_REMOVED lines=44> */
[----:B------:R-:W-:Y:S01]  /*cc50*/  SHF.L.U32 R8, R6, 0x6, RZ ;  /* 0x0000000606087819 */ /* 0x000fe200000006ff */
[----:B------:R-:W-:-:S03]  /*cc60*/  IMAD R139, R139, 0x30, RZ ;  /* 0x000000308b8b7824 */ /* 0x000fc600078e02ff */
[----:B------:R-:W-:-:S03]  /*cc70*/  SHF.L.U64.HI R9, R6, 0x6, R4 ;  /* 0x0000000606097819 */ /* 0x000fc60000010204 */
        /* <DEDUP_REMOVED lines=8> */
.L_x_728:
[----:B------:R-:W-:Y:S05]  /*cd00*/  BSYNC.RECONVERGENT B0 ;  /* 0x0000000000007941 */ /* 0x000fea0003800200 */
.L_x_727:
[----:B------:R-:W0:Y:S02]  /*cd10*/  LDGDEPBAR ;  /* 0x00000000000079af */ /* 0x000e240000000000 */
.L_x_726:
[----:B--2---:R-:W-:Y:S01]  /*cd20*/  FMNMX3.FTZ R4, R2, R177, R193, !PT ;  /* 0x000000b102047276 */ /* 0x004fe200078100c1 */
[----:B------:R-:W-:Y:S01]  /*cd30*/  IMAD.SHL.U32 R6, R136, 0x2, RZ ;  /* 0x0000000288067824 */ /* 0x000fe200078e00ff */
[----:B------:R-:W-:Y:S01]  /*cd40*/  FMNMX3.FTZ R10, R240, R192, R217, !PT ;  /* 0x000000c0f00a7276 */ /* 0x000fe200078100d9 */
[----:B-1----:R-:W-:Y:S01]  /*cd50*/  LDSM.16.MT88.4 R16, [R186+0x6000] ;  /* 0x00600000ba10783b */ /* 0x002fe20000004200 */
        /* <DEDUP_REMOVED lines=22> */
[----:B------:R-:W-:Y:S01]  /*cec0*/  FMNMX3.FTZ R12, R12, R60, R132, !PT ;  /* 0x0000003c0c0c7276 */ /* 0x000fe20007810084 */
[----:B------:R-:W1:Y:S01]  /*ced0*/  SHFL.BFLY PT, R5, R4, 0x2, 0x1f ;  /* 0x0c401f0004057f89 */ /* 0x000e6200000e0000 */
[----:B------:R-:W-:Y:S02]  /*cee0*/  FMNMX3.FTZ R10, R10, R52, R61, !PT ;  /* 0x000000340a0a7276 */ /* 0x000fe4000781003d */
[----:B------:R-:W-:Y:S02]  /*cef0*/  FMNMX3.FTZ R9, R9, R65, R66, !PT ;  /* 0x0000004109097276 */ /* 0x000fe40007810042 */
[----:B------:R-:W-:Y:S02]  /*cf00*/  FMNMX3.FTZ R12, R12, R28, R29, !PT ;  /* 0x0000001c0c0c7276 */ /* 0x000fe4000781001d */
[----:B------:R-:W-:Y:S02]  /*cf10*/  FMNMX3.FTZ R10, R10, R62, R63, !PT ;  /* 0x0000003e0a0a7276 */ /* 0x000fe4000781003f */
[----:B------:R-:W-:-:S02]  /*cf20*/  FMNMX3.FTZ R9, R9, R30, R0, !PT ;  /* 0x0000001e09097276 */ /* 0x000fc40007810000 */
[----:B------:R-:W-:Y:S01]  /*cf30*/  FMNMX3.FTZ R12, R12, R170, R171, !PT ;  /* 0x000000aa0c0c7276 */ /* 0x000fe200078100ab */
[----:B------:R-:W2:Y:S01]  /*cf40*/  SHFL.BFLY PT, R7, R10, 0x2, 0x1f ;  /* 0x0c401f000a077f89 */ /* 0x000ea200000e0000 */
[----:B------:R-:W-:Y:S02]  /*cf50*/  FMNMX3.FTZ R9, R9, R168, R169, !PT ;  /* 0x000000a809097276 */ /* 0x000fe400078100a9 */
[----:B------:R-:W-:Y:S01]  /*cf60*/  LOP3.LUT R6, R6, UR23, R225, 0x96, !PT ;  /* 0x0000001706067c12 */ /* 0x000fe2000f8e96e1 */
[----:B------:R-:W3:Y:S04]  /*cf70*/  SHFL.BFLY PT, R11, R12, 0x2, 0x1f ;  /* 0x0c401f000c0b7f89 */ /* 0x000ee800000e0000 */
[----:B------:R-:W4:Y:S01]  /*cf80*/  SHFL.BFLY PT, R13, R9, 0x2, 0x1f ;  /* 0x0c401f00090d7f89 */ /* 0x000f2200000e0000 */
[----:B------:R-:W-:Y:S01]  /*cf90*/  IMAD.WIDE.U32 R230, R6, -0x326172a9, RZ ;  /* 0xcd9e8d5706e67825 */ /* 0x000fe200078e00ff */
[----:B-1----:R-:W-:-:S04]  /*cfa0*/  FMNMX.FTZ R5, R4, R5, !PT ;  /* 0x0000000504057209 */ /* 0x002fc80007810000 */
[----:B------:R-:W-:Y:S02]  /*cfb0*/  LOP3.LUT R6, R238, UR14, R231, 0x96, !PT ;  /* 0x0000000eee067c12 */ /* 0x000fe4000f8e96e7 */
[----:B------:R-:W-:Y:S01]  /*cfc0*/  LOP3.LUT R138, R230, UR11, R219, 0x96, !PT ;  /* 0x0000000be68a7c12 */ /* 0x000fe2000f8e96db */
[----:B------:R-:W1:Y:S01]  /*cfd0*/  SHFL.BFLY PT, R133, R5, 0x1, 0x1f ;  /* 0x0c201f0005857f89 */ /* 0x000e6200000e0000 */
[----:B------:R-:W-:Y:S01]  /*cfe0*/  LOP3.LUT R8, R236, UR14, R231, 0x96, !PT ;  /* 0x0000000eec087c12 */ /* 0x000fe2000f8e96e7 */
[----:B------:R-:W-:Y:S01]  /*cff0*/  IMAD.WIDE.U32 R214, R6, -0x2daee0ad, RZ ;  /* 0xd2511f5306d67825 */ /* 0x000fe200078e00ff */
[----:B------:R-:W-:-:S03]  /*d000*/  LOP3.LUT R230, R230, UR11, R211, 0x96, !PT ;  /* 0x0000000be6e67c12 */ /* 0x000fc6000f8e96d3 */
[----:B------:R-:W-:Y:S01]  /*d010*/  IMAD.WIDE.U32 R138, R138, -0x2daee0ad, RZ ;  /* 0xd2511f538a8a7825 */ /* 0x000fe200078e00ff */
[----:B--2---:R-:W-:Y:S02]  /*d020*/  FMNMX.FTZ R7, R10, R7, !PT ;  /* 0x000000070a077209 */ /* 0x004fe40007810000 */
[----:B------:R-:W-:Y:S01]  /*d030*/  LOP3.LUT R6, R222, UR15, R215, 0x96, !PT ;  /* 0x0000000fde067c12 */ /* 0x000fe2000f8e96d7 */
[----:B------:R-:W-:Y:S01]  /*d040*/  IMAD.WIDE.U32 R232, R8, -0x2daee0ad, RZ ;  /* 0xd2511f5308e87825 */ /* 0x000fe200078e00ff */
[----:B------:R-:W-:Y:S01]  /*d050*/  LOP3.LUT R214, R214, UR4, R139, 0x96, !PT ;  /* 0x00000004d6d67c12 */ /* 0x000fe2000f8e968b */
[----:B------:R-:W2:Y:S01]  /*d060*/  SHFL.BFLY PT, R134, R7, 0x1, 0x1f ;  /* 0x0c201f0007867f89 */ /* 0x000ea200000e0000 */
[----:B---3--:R-:W-:Y:S01]  /*d070*/  FMNMX.FTZ R8, R12, R11, !PT ;  /* 0x0000000b0c087209 */ /* 0x008fe20007810000 */
[----:B------:R-:W-:Y:S01]  /*d080*/  IMAD.WIDE.U32 R230, R230, -0x2daee0ad, RZ ;  /* 0xd2511f53e6e67825 */ /* 0x000fe200078e00ff */
[----:B------:R-:W-:Y:S02]  /*d090*/  LOP3.LUT R4, R212, UR15, R233, 0x96, !PT ;  /* 0x0000000fd4047c12 */ /* 0x000fe4000f8e96e9 */
[----:B----4-:R-:W-:Y:S01]  /*d0a0*/  FMNMX.FTZ R9, R9, R13, !PT ;  /* 0x0000000d09097209 */ /* 0x010fe20007810000 */
[----:B------:R-:W-:Y:S01]  /*d0b0*/  IMAD.WIDE.U32 R164, R6, -0x326172a9, RZ ;  /* 0xcd9e8d5706a47825 */ /* 0x000fe200078e00ff */
[----:B------:R-:W-:Y:S01]  /*d0c0*/  LOP3.LUT R232, R232, UR4, R231, 0x96, !PT ;  /* 0x00000004e8e87c12 */ /* 0x000fe2000f8e96e7 */
[----:B------:R-:W3:Y:S02]  /*d0d0*/  SHFL.BFLY PT, R135, R8, 0x1, 0x1f ;  /* 0x0c201f0008877f89 */ /* 0x000ee400000e0000 */
[----:B------:R-:W-:Y:S01]  /*d0e0*/  IMAD.WIDE.U32 R214, R214, -0x326172a9, RZ ;  /* 0xcd9e8d57d6d67825 */ /* 0x000fe200078e00ff */
[----:B------:R-:W-:Y:S01]  /*d0f0*/  LOP3.LUT R6, R218, UR9, R165, 0x96, !PT ;  /* 0x00000009da067c12 */ /* 0x000fe2000f8e96a5 */
[----:B------:R-:W4:Y:S01]  /*d100*/  SHFL.BFLY PT, R136, R9, 0x1, 0x1f ;  /* 0x0c201f0009887f89 */ /* 0x000f2200000e0000 */
[----:B-1----:R-:W-:Y:S01]  /*d110*/  FMNMX.FTZ R133, R5, R133, !PT ;  /* 0x0000008505857209 */ /* 0x002fe20007810000 */
[----:B------:R-:W-:Y:S01]  /*d120*/  IMAD.WIDE.U32 R178, R4, -0x326172a9, RZ ;  /* 0xcd9e8d5704b27825 */ /* 0x000fe200078e00ff */
[----:B------:R-:W-:-:S02]  /*d130*/  LOP3.LUT R164, R164, UR8, R215, 0x96, !PT ;  /* 0x00000008a4a47c12 */ /* 0x000fc4000f8e96d7 */
[----:B------:R-:W-:Y:S01]  /*d140*/  FSETP.NEU.FTZ.AND P0, PT, R133, -INF , PT ;  /* 0xff8000008500780b */ /* 0x000fe20003f1d000 */
[----:B------:R-:W-:Y:S01]  /*d150*/  IMAD.WIDE.U32 R232, R232, -0x326172a9, RZ ;  /* 0xcd9e8d57e8e87825 */ /* 0x000fe200078e00ff */
[----:B------:R-:W-:-:S03]  /*d160*/  LOP3.LUT R4, R210, UR9, R179, 0x96, !PT ;  /* 0x00000009d2047c12 */ /* 0x000fc6000f8e96b3 */
[----:B------:R-:W-:Y:S01]  /*d170*/  FMUL.FTZ R67, R133, UR19 ;  /* 0x0000001385437c20 */ /* 0x000fe20008410000 */
[----:B------:R-:W-:Y:S01]  /*d180*/  IMAD.WIDE.U32 R12, R6, -0x2daee0ad, RZ ;  /* 0xd2511f53060c7825 */ /* 0x000fe200078e00ff */
[----:B------:R-:W-:Y:S02]  /*d190*/  LOP3.LUT R178, R178, UR8, R233, 0x96, !PT ;  /* 0x00000008b2b27c12 */ /* 0x000fe4000f8e96e9 */
[----:B--2---:R-:W-:Y:S01]  /*d1a0*/  FMNMX.FTZ R134, R7, R134, !PT ;  /* 0x0000008607867209 */ /* 0x004fe20007810000 */
[----:B------:R-:W-:Y:S01]  /*d1b0*/  IMAD.WIDE.U32 R164, R164, -0x2daee0ad, RZ ;  /* 0xd2511f53a4a47825 */ /* 0x000fe200078e00ff */
[----:B------:R-:W-:Y:S02]  /*d1c0*/  LOP3.LUT R138, R138, UR26, R13, 0x96, !PT ;  /* 0x0000001a8a8a7c12 */ /* 0x000fe4000f8e960d */
[----:B------:R-:W-:Y:S01]  /*d1d0*/  FSEL R67, R67, RZ, P0 ;  /* 0x000000ff43437208 */ /* 0x000fe20000000000 */
[----:B------:R-:W-:Y:S01]  /*d1e0*/  IMAD.WIDE.U32 R10, R4, -0x2daee0ad, RZ ;  /* 0xd2511f53040a7825 */ /* 0x000fe200078e00ff */
[----:B------:R-:W-:-:S02]  /*d1f0*/  LOP3.LUT R6, R12, UR25, R165, 0x96, !PT ;  /* 0x000000190c067c12 */ /* 0x000fc4000f8e96a5 */
[----:B---3--:R-:W-:Y:S01]  /*d200*/  FMNMX.FTZ R135, R8, R135, !PT ;  /* 0x0000008708877209 */ /* 0x008fe20007810000 */
[----:B------:R-:W-:Y:S01]  /*d210*/  IMAD.WIDE.U32 R178, R178, -0x2daee0ad, RZ ;  /* 0xd2511f53b2b27825 */ /* 0x000fe200078e00ff */
[----:B------:R-:W-:-:S03]  /*d220*/  LOP3.LUT R230, R230, UR26, R11, 0x96, !PT ;  /* 0x0000001ae6e67c12 */ /* 0x000fc6000f8e960b */
[----:B------:R-:W-:Y:S01]  /*d230*/  FFMA.FTZ R33, R177, UR19, -R67 ;  /* 0x00000013b1217c23 */ /* 0x000fe20008010843 */
[----:B------:R-:W-:Y:S01]  /*d240*/  FSETP.NEU.FTZ.AND P1, PT, R134, -INF , PT ;  /* 0xff8000008600780b */ /* 0x000fe20003f3d000 */
[----:B------:R-:W-:Y:S01]  /*d250*/  IMAD.WIDE.U32 R138, R138, -0x326172a9, RZ ;  /* 0xcd9e8d578a8a7825 */ /* 0x000fe200078e00ff */
[----:B------:R-:W-:-:S03]  /*d260*/  LOP3.LUT R4, R10, UR25, R179, 0x96, !PT ;  /* 0x000000190a047c12 */ /* 0x000fc6000f8e96b3 */
[----:B------:R-:W-:Y:S01]  /*d270*/  FFMA.FTZ R32, R193, UR19, -R67 ;  /* 0x00000013c1207c23 */ /* 0x000fe20008010843 */
[----:B----4-:R-:W-:Y:S01]  /*d280*/  FMNMX.FTZ R136, R9, R136, !PT ;  /* 0x0000008809887209 */ /* 0x010fe20007810000 */
[----:B------:R-:W-:Y:S01]  /*d290*/  IMAD.WIDE.U32 R10, R6, -0x326172a9, RZ ;  /* 0xcd9e8d57060a7825 */ /* 0x000fe200078e00ff */
[----:B------:R-:W-:Y:S03]  /*d2a0*/  MUFU.EX2 R33, R33 ;  /* 0x0000002100217308 */ /* 0x000fe60000000800 */
[C---:B------:R-:W-:Y:S01]  /*d2b0*/  FMUL.FTZ R45, R135.reuse, UR19 ;  /* 0x00000013872d7c20 */ /* 0x040fe20008410000 */
[----:B------:R-:W-:Y:S01]  /*d2c0*/  FSETP.NEU.FTZ.AND P2, PT, R135, -INF , PT ;  /* 0xff8000008700780b */ /* 0x000fe20003f5d000 */
[----:B------:R-:W-:Y:S01]  /*d2d0*/  IMAD.MOV.U32 R7, RZ, RZ, R10 ;  /* 0x000000ffff077224 */ /* 0x000fe200078e000a */
[----:B------:R-:W-:Y:S01]  /*d2e0*/  LOP3.LUT R8, R138, UR6, R11, 0x96, !PT ;  /* 0x000000068a087c12 */ /* 0x000fe2000f8e960b */
[----:B------:R-:W-:-:S04]  /*d2f0*/  IMAD.WIDE.U32 R230, R230, -0x326172a9, RZ ;  /* 0xcd9e8d57e6e67825 */ /* 0x000fc800078e00ff */
[----:B------:R-:W-:Y:S01]  /*d300*/  FMUL.FTZ R138, R134, UR19 ;  /* 0x00000013868a7c20 */ /* 0x000fe20008410000 */
[----:B------:R-:W-:Y:S01]  /*d310*/  PRMT R51, R10, 0x7771, RZ ;  /* 0x000077710a337816 */ /* 0x000fe200000000ff */
[----:B------:R-:W1:Y:S01]  /*d320*/  MUFU.EX2 R32, R32 ;  /* 0x0000002000207308 */ /* 0x000e620000000800 */
[----:B------:R-:W-:Y:S01]  /*d330*/  IMAD.WIDE.U32 R4, R4, -0x326172a9, RZ ;  /* 0xcd9e8d5704047825 */ /* 0x000fe200078e00ff */
[----:B------:R-:W-:-:S03]  /*d340*/  LOP3.LUT R7, R7, 0xff, RZ, 0xc0, !PT ;  /* 0x000000ff07077812 */ /* 0x000fc600078ec0ff */
[----:B------:R-:W-:Y:S01]  /*d350*/  FMUL.FTZ R46, R136, UR19 ;  /* 0x00000013882e7c20 */ /* 0x000fe20008410000 */
[C---:B------:R-:W-:Y:S01]  /*d360*/  PRMT R11, R10.reuse, 0x7773, RZ ;  /* 0x000077730a0b7816 */ /* 0x040fe200000000ff */
[----:B------:R-:W-:Y:S01]  /*d370*/  IMAD.MOV.U32 R6, RZ, RZ, R4 ;  /* 0x000000ffff067224 */ /* 0x000fe200078e0004 */
[----:B------:R-:W-:Y:S01]  /*d380*/  PRMT R44, R10, 0x7772, RZ ;  /* 0x000077720a2c7816 */ /* 0x000fe200000000ff */
[----:B------:R-:W-:Y:S01]  /*d390*/  FFMA.FTZ R31, R228, UR19, -R67 ;  /* 0x00000013e41f7c23 */ /* 0x000fe20008010843 */
[----:B------:R-:W-:Y:S01]  /*d3a0*/  LOP3.LUT R9, R230, UR6, R5, 0x96, !PT ;  /* 0x00000006e6097c12 */ /* 0x000fe2000f8e9605 */
[--C-:B------:R-:W-:Y:S01]  /*d3b0*/  FFMA.FTZ R229, R229, UR19, -R67.reuse ;  /* 0x00000013e5e57c23 */ /* 0x100fe20008010843 */
[C---:B------:R-:W-:Y:S01]  /*d3c0*/  PRMT R10, R4.reuse, 0x7773, RZ ;  /* 0x00007773040a7816 */ /* 0x040fe200000000ff */
[----:B------:R-:W-:Y:S01]  /*d3d0*/  FFMA.FTZ R161, R161, UR19, -R67 ;  /* 0x00000013a1a17c23 */ /* 0x000fe20008010843 */
[----:B------:R-:W-:Y:S01]  /*d3e0*/  PRMT R5, R4, 0x7772, RZ ;  /* 0x0000777204057816 */ /* 0x000fe200000000ff */
[----:B------:R-:W-:Y:S01]  /*d3f0*/  MUFU.EX2 R31, R31 ;  /* 0x0000001f001f7308 */ /* 0x000fe20000000800 */
[----:B------:R-:W-:Y:S01]  /*d400*/  PRMT R51, R7, 0x5410, R51 ;  /* 0x0000541007337816 */ /* 0x000fe20000000033 */
[--C-:B------:R-:W-:Y:S01]  /*d410*/  FFMA.FTZ R142, R142, UR19, -R67.reuse ;  /* 0x000000138e8e7c23 */ /* 0x100fe20008010843 */
[----:B------:R-:W-:Y:S01]  /*d420*/  FSEL R138, R138, RZ, P1 ;  /* 0x000000ff8a8a7208 */ /* 0x000fe20000800000 */
[--C-:B------:R-:W-:Y:S01]  /*d430*/  FFMA.FTZ R57, R57, UR19, -R67.reuse ;  /* 0x0000001339397c23 */ /* 0x100fe20008010843 */
[----:B------:R-:W-:Y:S01]  /*d440*/  FSEL R7, R133, RZ, P0 ;  /* 0x000000ff85077208 */ /* 0x000fe20000000000 */
[----:B------:R-:W-:Y:S01]  /*d450*/  FFMA.FTZ R59, R59, UR19, -R67 ;  /* 0x000000133b3b7c23 */ /* 0x000fe20008010843 */
[----:B------:R-:W-:Y:S01]  /*d460*/  PRMT R5, R5, 0x5410, R10 ;  /* 0x0000541005057816 */ /* 0x000fe2000000000a */
[----:B------:R-:W-:Y:S01]  /*d470*/  FFMA.FTZ R37, R192, UR19, -R138 ;  /* 0x00000013c0257c23 */ /* 0x000fe2000801088a */
[----:B------:R-:W-:Y:S01]  /*d480*/  PRMT R10, R9, 0x7632, R10 ;  /* 0x00007632090a7816 */ /* 0x000fe2000000000a */
[--C-:B------:R-:W-:Y:S01]  /*d490*/  FFMA.FTZ R36, R217, UR19, -R138.reuse ;  /* 0x00000013d9247c23 */ /* 0x100fe2000801088a */
[----:B------:R-:W-:Y:S01]  /*d4a0*/  PRMT R44, R44, 0x5410, R11 ;  /* 0x000054102c2c7816 */ /* 0x000fe2000000000b */
[----:B------:R-:W-:Y:S01]  /*d4b0*/  FADD.FTZ R7, R2, -R7 ;  /* 0x8000000702077221 */ /* 0x000fe20000010000 */
[C---:B------:R-:W-:Y:S01]  /*d4c0*/  LOP3.LUT R11, R9.reuse, 0xffff, RZ, 0xc0, !PT ;  /* 0x0000ffff090b7812 */ /* 0x040fe200078ec0ff */
[----:B------:R-:W-:Y:S01]  /*d4d0*/  MUFU.EX2 R37, R37 ;  /* 0x0000002500257308 */ /* 0x000fe20000000800 */
[----:B------:R-:W-:Y:S01]  /*d4e0*/  LOP3.LUT R2, R9, 0xff, RZ, 0xc0, !PT ;  /* 0x000000ff09027812 */ /* 0x000fe200078ec0ff */
[--C-:B------:R-:W-:Y:S01]  /*d4f0*/  FFMA.FTZ R35, R235, UR19, -R138.reuse ;  /* 0x00000013eb237c23 */ /* 0x100fe2000801088a */
[----:B------:R-:W-:Y:S01]  /*d500*/  SHF.R.U32.HI R9, RZ, 0x18, R9 ;  /* 0x00000018ff097819 */ /* 0x000fe20000011609 */
[----:B------:R-:W-:Y:S01]  /*d510*/  MUFU.EX2 R36, R36 ;  /* 0x0000002400247308 */ /* 0x000fe20000000800 */
[----:B------:R-:W-:Y:S01]  /*d520*/  LOP3.LUT R10, R10, 0xff, RZ, 0xc0, !PT ;  /* 0x000000ff0a0a7812 */ /* 0x000fe200078ec0ff */
[----:B------:R-:W-:Y:S01]  /*d530*/  FFMA.FTZ R34, R234, UR19, -R138 ;  /* 0x00000013ea227c23 */ /* 0x000fe2000801088a */
[----:B------:R-:W-:Y:S01]  /*d540*/  LOP3.LUT R20, R8, 0xffff, RZ, 0xc0, !PT ;  /* 0x0000ffff08147812 */ /* 0x000fe200078ec0ff */
[----:B------:R-:W-:Y:S01]  /*d550*/  MUFU.EX2 R35, R35 ;  /* 0x0000002300237308 */ /* 0x000fe20000000800 */
[----:B------:R-:W-:Y:S01]  /*d560*/  PRMT R9, R10, 0x5410, R9 ;  /* 0x000054100a097816 */ /* 0x000fe20000000009 */
[----:B------:R-:W-:Y:S01]  /*d570*/  FMUL.FTZ R7, R7, UR19 ;  /* 0x0000001307077c20 */ /* 0x000fe20008410000 */
[C---:B------:R-:W-:Y:S01]  /*d580*/  PRMT R10, R8.reuse, 0x7632, R10 ;  /* 0x00007632080a7816 */ /* 0x040fe2000000000a */
[----:B------:R-:W-:Y:S01]  /*d590*/  MUFU.EX2 R34, R34 ;  /* 0x0000002200227308 */ /* 0x000fe20000000800 */
[----:B------:R-:W-:Y:S01]  /*d5a0*/  SHF.R.U32.HI R11, RZ, 0x8, R11 ;  /* 0x00000008ff0b7819 */ /* 0x000fe2000001160b */
[----:B------:R-:W-:Y:S01]  /*d5b0*/  FFMA.FTZ R163, R163, UR19, -R138 ;  /* 0x00000013a3a37c23 */ /* 0x000fe2000801088a */
[----:B------:R-:W-:Y:S01]  /*d5c0*/  LOP3.LUT R12, R8, 0xff, RZ, 0xc0, !PT ;  /* 0x000000ff080c7812 */ /* 0x000fe200078ec0ff */
[----:B------:R-:W2:Y:S01]  /*d5d0*/  MUFU.EX2 R42, R7 ;  /* 0x00000007002a7308 */ /* 0x000ea20000000800 */
[----:B------:R-:W-:Y:S01]  /*d5e0*/  SHF.R.U32.HI R23, RZ, 0x18, R8 ;  /* 0x00000018ff177819 */ /* 0x000fe20000011608 */
[--C-:B------:R-:W-:Y:S01]  /*d5f0*/  FFMA.FTZ R154, R154, UR19, -R138.reuse ;  /* 0x000000139a9a7c23 */ /* 0x100fe2000801088a */
[----:B------:R-:W-:Y:S01]  /*d600*/  LOP3.LUT R8, R10, 0xff, RZ, 0xc0, !PT ;  /* 0x000000ff0a087812 */ /* 0x000fe200078ec0ff */
[----:B------:R-:W-:Y:S01]  /*d610*/  FFMA.FTZ R144, R144, UR19, -R138 ;  /* 0x0000001390907c23 */ /* 0x000fe2000801088a */
[--C-:B------:R-:W-:Y:S01]  /*d620*/  HSET2.LE.AND R9, R9, R208.reuse, PT ;  /* 0x000000d009097233 */ /* 0x100fe20003803000 */
[----:B------:R-:W-:Y:S01]  /*d630*/  MUFU.EX2 R142, R142 ;  /* 0x0000008e008e7308 */ /* 0x000fe20000000800 */
[----:B------:R-:W-:Y:S01]  /*d640*/  SHF.R.U32.HI R20, RZ, 0x8, R20 ;  /* 0x00000008ff147819 */ /* 0x000fe20000011614 */
[--C-:B------:R-:W-:Y:S01]  /*d650*/  FFMA.FTZ R63, R63, UR19, -R138.reuse ;  /* 0x000000133f3f7c23 */ /* 0x100fe2000801088a */
[----:B-1----:R-:W-:Y:S01]  /*d660*/  F2FP.BF16.F32.PACK_AB R25, R32, R33 ;  /* 0x000000212019723e */ /* 0x002fe200000010ff */
[----:B------:R-:W-:Y:S01]  /*d670*/  MUFU.EX2 R154, R154 ;  /* 0x0000009a009a7308 */ /* 0x000fe20000000800 */
[----:B------:R-:W-:Y:S01]  /*d680*/  PRMT R2, R2, 0x5410, R11 ;  /* 0x0000541002027816 */ /* 0x000fe2000000000b */
[----:B------:R-:W-:Y:S01]  /*d690*/  FFMA.FTZ R62, R62, UR19, -R138 ;  /* 0x000000133e3e7c23 */ /* 0x000fe2000801088a */
[----:B------:R-:W-:Y:S01]  /*d6a0*/  PRMT R20, R12, 0x5410, R20 ;  /* 0x000054100c147816 */ /* 0x000fe20000000014 */
[-C--:B--2---:R-:W-:Y:S01]  /*d6b0*/  FMUL.FTZ R74, R74, R42.reuse ;  /* 0x0000002a4a4a7220 */ /* 0x084fe20000410000 */
[----:B------:R-:W-:Y:S01]  /*d6c0*/  PRMT R23, R8, 0x5410, R23 ;  /* 0x0000541008177816 */ /* 0x000fe20000000017 */
[----:B------:R-:W1:Y:S01]  /*d6d0*/  LDSM.16.MT88.4 R12, [R182+0x6000] ;  /* 0x00600000b60c783b */ /* 0x000e620000004200 */
[----:B------:R-:W-:Y:S01]  /*d6e0*/  LOP3.LUT R25, R25, R9, RZ, 0xc0, !PT ;  /* 0x0000000919197212 */ /* 0x000fe200078ec0ff */
[-C--:B------:R-:W-:Y:S01]  /*d6f0*/  FMUL.FTZ R75, R75, R42.reuse ;  /* 0x0000002a4b4b7220 */ /* 0x080fe20000410000 */
[----:B------:R-:W-:Y:S01]  /*d700*/  FSETP.NEU.FTZ.AND P3, PT, R136, -INF , PT ;  /* 0xff8000008800780b */ /* 0x000fe20003f7d000 */
[----:B------:R-:W2:Y:S01]  /*d710*/  LDSM.16.MT88.4 R8, [R181+0x6000] ;  /* 0x00600000b508783b */ /* 0x000ea20000004200 */
[----:B------:R-:W-:Y:S01]  /*d720*/  PRMT R4, R4, 0x7771, RZ ;  /* 0x0000777104047816 */ /* 0x000fe200000000ff */
[-C--:B------:R-:W-:Y:S01]  /*d730*/  FMUL.FTZ R90, R90, R42.reuse ;  /* 0x0000002a5a5a7220 */ /* 0x080fe20000410000 */
[----:B------:R-:W-:Y:S01]  /*d740*/  LOP3.LUT R6, R6, 0xff, RZ, 0xc0, !PT ;  /* 0x000000ff06067812 */ /* 0x000fe200078ec0ff */
[-C--:B------:R-:W-:Y:S01]  /*d750*/  FMUL.FTZ R91, R91, R42.reuse ;  /* 0x0000002a5b5b7220 */ /* 0x080fe20000410000 */
[--C-:B------:R-:W-:Y:S01]  /*d760*/  HSET2.LE.AND R2, R2, R208.reuse, PT ;  /* 0x000000d002027233 */ /* 0x100fe20003803000 */
[-C--:B------:R-:W-:Y:S01]  /*d770*/  FMUL.FTZ R114, R114, R42.reuse ;  /* 0x0000002a72727220 */ /* 0x080fe20000410000 */
[----:B------:R-:W-:Y:S01]  /*d780*/  F2FP.BF16.F32.PACK_AB R24, R36, R37 ;  /* 0x000000252418723e */ /* 0x000fe200000010ff */
[-C--:B------:R-:W-:Y:S01]  /*d790*/  FMUL.FTZ R115, R115, R42.reuse ;  /* 0x0000002a73737220 */ /* 0x080fe20000410000 */
[----:B------:R-:W-:Y:S01]  /*d7a0*/  FSEL R45, R45, RZ, P2 ;  /* 0x000000ff2d2d7208 */ /* 0x000fe20001000000 */
[-C--:B------:R-:W-:Y:S01]  /*d7b0*/  FMUL.FTZ R78, R78, R42.reuse ;  /* 0x0000002a4e4e7220 */ /* 0x080fe20000410000 */
[----:B------:R-:W-:Y:S01]  /*d7c0*/  FSEL R21, R136, RZ, P3 ;  /* 0x000000ff88157208 */ /* 0x000fe20001800000 */
[----:B------:R-:W-:Y:S01]  /*d7d0*/  FMUL.FTZ R79, R79, R42 ;  /* 0x0000002a4f4f7220 */ /* 0x000fe20000410000 */
[----:B------:R-:W-:Y:S01]  /*d7e0*/  FSEL R46, R46, RZ, P3 ;  /* 0x000000ff2e2e7208 */ /* 0x000fe20001800000 */
[----:B------:R-:W-:Y:S01]  /*d7f0*/  FFMA.FTZ R58, R166, UR19, -R45 ;  /* 0x00000013a63a7c23 */ /* 0x000fe2000801082d */
[----:B------:R-:W-:Y:S01]  /*d800*/  PRMT R4, R6, 0x5410, R4 ;  /* 0x0000541006047816 */ /* 0x000fe20000000004 */
[----:B------:R-:W-:Y:S01]  /*d810*/  FADD.FTZ R21, R242, -R21 ;  /* 0x80000015f2157221 */ /* 0x000fe20000010000 */
[----:B------:R-:W-:Y:S01]  /*d820*/  FSEL R22, R135, RZ, P2 ;  /* 0x000000ff87167208 */ /* 0x000fe20001000000 */
[--C-:B------:R-:W-:Y:S01]  /*d830*/  FFMA.FTZ R41, R173, UR19, -R46.reuse ;  /* 0x00000013ad297c23 */ /* 0x100fe2000801082e */
[----:B------:R-:W-:Y:S01]  /*d840*/  FSEL R6, R134, RZ, P1 ;  /* 0x000000ff86067208 */ /* 0x000fe20000800000 */
[--C-:B------:R-:W-:Y:S01]  /*d850*/  FFMA.FTZ R40, R174, UR19, -R46.reuse ;  /* 0x00000013ae287c23 */ /* 0x100fe2000801082e */
[----:B------:R-:W-:Y:S01]  /*d860*/  LOP3.LUT R24, R24, R2, RZ, 0xc0, !PT ;  /* 0x0000000218187212 */ /* 0x000fe200078ec0ff */
[--C-:B------:R-:W-:Y:S01]  /*d870*/  FFMA.FTZ R39, R175, UR19, -R46.reuse ;  /* 0x00000013af277c23 */ /* 0x100fe2000801082e */
[----:B------:R-:W3:Y:S01]  /*d880*/  MUFU.EX2 R2, R229 ;  /* 0x000000e500027308 */ /* 0x000ee20000000800 */
[----:B------:R-:W-:Y:S01]  /*d890*/  FFMA.FTZ R38, R176, UR19, -R46 ;  /* 0x00000013b0267c23 */ /* 0x000fe2000801082e */
[--C-:B------:R-:W-:Y:S01]  /*d8a0*/  FFMA.FTZ R49, R172, UR19, -R45.reuse ;  /* 0x00000013ac317c23 */ /* 0x100fe2000801082d */
[--C-:B------:R-:W-:Y:S01]  /*d8b0*/  FFMA.FTZ R55, R64, UR19, -R45.reuse ;  /* 0x0000001340377c23 */ /* 0x100fe2000801082d */
[----:B------:R-:W-:Y:S01]  /*d8c0*/  FADD.FTZ R22, R241, -R22 ;  /* 0x80000016f1167221 */ /* 0x000fe20000010000 */
[----:B------:R-:W-:Y:S01]  /*d8d0*/  FADD.FTZ R6, R240, -R6 ;  /* 0x80000006f0067221 */ /* 0x000fe20000010000 */
[----:B------:R-:W-:Y:S01]  /*d8e0*/  FFMA.FTZ R167, R167, UR19, -R45 ;  /* 0x00000013a7a77c23 */ /* 0x000fe2000801082d */
[--C-:B------:R-:W-:Y:S01]  /*d8f0*/  HSET2.LE.AND R166, R51, R208.reuse, PT ;  /* 0x000000d033a67233 */ /* 0x100fe20003803000 */
[----:B------:R-:W-:Y:S01]  /*d900*/  MUFU.EX2 R41, R41 ;  /* 0x0000002900297308 */ /* 0x000fe20000000800 */
[----:B------:R-:W-:Y:S01]  /*d910*/  LOP3.LUT R165, R44, 0xff00ff, RZ, 0xc0, !PT ;  /* 0x00ff00ff2ca57812 */ /* 0x000fe200078ec0ff */
[----:B------:R-:W-:Y:S01]  /*d920*/  FMUL.FTZ R6, R6, UR19 ;  /* 0x0000001306067c20 */ /* 0x000fe20008410000 */
[--C-:B------:R-:W-:Y:S01]  /*d930*/  HSET2.LE.AND R4, R4, R208.reuse, PT ;  /* 0x000000d004047233 */ /* 0x100fe20003803000 */
[----:B------:R4:W-:Y:S01]  /*d940*/  MUFU.EX2 R51, R58 ;  /* 0x0000003a00337308 */ /* 0x0009e20000000800 */
[----:B------:R-:W-:Y:S01]  /*d950*/  FMUL.FTZ R22, R22, UR19 ;  /* 0x0000001316167c20 */ /* 0x000fe20008410000 */
[----:B------:R-:W-:Y:S01]  /*d960*/  F2FP.BF16.F32.PACK_AB R26, R34, R35 ;  /* 0x00000023221a723e */ /* 0x000fe200000010ff */
[-C--:B------:R-:W-:Y:S01]  /*d970*/  FMUL.FTZ R126, R126, R42.reuse ;  /* 0x0000002a7e7e7220 */ /* 0x080fe20000410000 */
[----:B------:R-:W5:Y:S01]  /*d980*/  MUFU.EX2 R40, R40 ;  /* 0x0000002800287308 */ /* 0x000f620000000800 */
[----:B------:R-:W-:Y:S01]  /*d990*/  LOP3.LUT R5, R5, 0xff00ff, RZ, 0xc0, !PT ;  /* 0x00ff00ff05057812 */ /* 0x000fe200078ec0ff */
[----:B------:R-:W-:Y:S01]  /*d9a0*/  FMUL.FTZ R127, R127, R42 ;  /* 0x0000002a7f7f7220 */ /* 0x000fe20000410000 */
[----:B------:R-:W-:Y:S01]  /*d9b0*/  LOP3.LUT R26, R26, R4, RZ, 0xc0, !PT ;  /* 0x000000041a1a7212 */ /* 0x000fe200078ec0ff */
[----:B------:R-:W-:Y:S01]  /*d9c0*/  MUFU.EX2 R39, R39 ;  /* 0x0000002700277308 */ /* 0x000fe20000000800 */
[----:B---3--:R-:W-:Y:S01]  /*d9d0*/  F2FP.BF16.F32.PACK_AB R4, R2, R31 ;  /* 0x0000001f0204723e */ /* 0x008fe200000010ff */
[-C--:B------:R-:W-:Y:S01]  /*d9e0*/  FMUL.FTZ R122, R122, R42.reuse ;  /* 0x0000002a7a7a7220 */ /* 0x080fe20000410000 */
[--C-:B------:R-:W-:Y:S01]  /*d9f0*/  HSET2.LE.AND R27, R5, R208.reuse, PT ;  /* 0x000000d0051b7233 */ /* 0x100fe20003803000 */
[----:B------:R-:W-:Y:S01]  /*da00*/  MUFU.EX2 R38, R38 ;  /* 0x0000002600267308 */ /* 0x000fe20000000800 */
[--C-:B------:R-:W-:Y:S01]  /*da10*/  HSET2.LE.AND R165, R165, R208.reuse, PT ;  /* 0x000000d0a5a57233 */ /* 0x100fe20003803000 */
[----:B----4-:R-:W-:Y:S01]  /*da20*/  FMUL.FTZ R58, R21, UR19 ;  /* 0x00000013153a7c20 */ /* 0x010fe20008410000 */
[--C-:B------:R-:W-:Y:S01]  /*da30*/  HSET2.LE.AND R20, R20, R208.reuse, PT ;  /* 0x000000d014147233 */ /* 0x100fe20003803000 */
[----:B------:R-:W-:Y:S01]  /*da40*/  MUFU.EX2 R44, R167 ;  /* 0x000000a7002c7308 */ /* 0x000fe20000000800 */
[----:B------:R-:W-:Y:S01]  /*da50*/  LOP3.LUT R27, R4, R27, RZ, 0xc0, !PT ;  /* 0x0000001b041b7212 */ /* 0x000fe200078ec0ff */
[-C--:B------:R-:W-:Y:S01]  /*da60*/  FMUL.FTZ R123, R123, R42.reuse ;  /* 0x0000002a7b7b7220 */ /* 0x080fe20000410000 */
[----:B------:R-:W-:Y:S01]  /*da70*/  HSET2.LE.AND R21, R23, R208, PT ;  /* 0x000000d017157233 */ /* 0x000fe20003803000 */
[----:B------:R-:W3:Y:S01]  /*da80*/  MUFU.EX2 R49, R49 ;  /* 0x0000003100317308 */ /* 0x000ee20000000800 */
[----:B-----5:R-:W-:Y:S01]  /*da90*/  F2FP.BF16.F32.PACK_AB R172, R40, R41 ;  /* 0x0000002928ac723e */ /* 0x020fe200000010ff */
[----:B------:R-:W-:Y:S01]  /*daa0*/  FMUL.FTZ R94, R94, R42 ;  /* 0x0000002a5e5e7220 */ /* 0x000fe20000410000 */
[----:B------:R-:W-:Y:S01]  /*dab0*/  LOP3.LUT R230, R232, UR7, R231, 0x96, !PT ;  /* 0x00000007e8e67c12 */ /* 0x000fe2000f8e96e7 */
[----:B------:R-:W4:Y:S01]  /*dac0*/  MUFU.EX2 R55, R55 ;  /* 0x0000003700377308 */ /* 0x000f220000000800 */
[----:B------:R-:W-:Y:S01]  /*dad0*/  LOP3.LUT R20, R172, R20, RZ, 0xc0, !PT ;  /* 0x00000014ac147212 */ /* 0x000fe200078ec0ff */
[----:B------:R-:W-:Y:S01]  /*dae0*/  FMUL.FTZ R95, R95, R42 ;  /* 0x0000002a5f5f7220 */ /* 0x000fe20000410000 */
[----:B------:R-:W-:Y:S01]  /*daf0*/  LOP3.LUT R214, R214, UR7, R139, 0x96, !PT ;  /* 0x00000007d6d67c12 */ /* 0x000fe2000f8e968b */
[----:B------:R5:W1:Y:S01]  /*db00*/  MUFU.EX2 R43, R6 ;  /* 0x00000006002b7308 */ /* 0x000a620000000800 */
[----:B------:R-:W-:-:S04]  /*db10*/  IMAD.WIDE.U32 R230, R230, -0x2daee0ad, RZ ;  /* 0xd2511f53e6e67825 */ /* 0x000fc800078e00ff */
[--C-:B------:R-:W-:Y:S01]  /*db20*/  FFMA.FTZ R139, R151, UR19, -R138.reuse ;  /* 0x00000013978b7c23 */ /* 0x100fe2000801088a */
[----:B------:R-:W-:Y:S01]  /*db30*/  FFMA.FTZ R151, R152, UR19, -R138 ;  /* 0x0000001398977c23 */ /* 0x000fe2000801088a */
[----:B------:R-:W2:Y:S01]  /*db40*/  MUFU.EX2 R58, R58 ;  /* 0x0000003a003a7308 */ /* 0x000ea20000000800 */
[----:B------:R-:W-:Y:S01]  /*db50*/  FMUL.FTZ R102, R102, R42 ;  /* 0x0000002a66667220 */ /* 0x000fe20000410000 */
[----:B---3--:R-:W-:Y:S01]  /*db60*/  F2FP.BF16.F32.PACK_AB R167, R49, R44 ;  /* 0x0000002c31a7723e */ /* 0x008fe200000010ff */
[----:B------:R-:W-:Y:S01]  /*db70*/  FMUL.FTZ R103, R103, R42 ;  /* 0x0000002a67677220 */ /* 0x000fe20000410000 */
[----:B------:R3:W3:Y:S01]  /*db80*/  MUFU.EX2 R64, R22 ;  /* 0x0000001600407308 */ /* 0x0006e20000000800 */
[----:B------:R-:W-:Y:S01]  /*db90*/  LOP3.LUT R178, R178, UR24, R231, 0x96, !PT ;  /* 0x00000018b2b27c12 */ /* 0x000fe2000f8e96e7 */
[----:B------:R-:W-:Y:S01]  /*dba0*/  IMAD.WIDE.U32 R214, R214, -0x2daee0ad, RZ ;  /* 0xd2511f53d6d67825 */ /* 0x000fe200078e00ff */
[----:B----4-:R-:W-:Y:S01]  /*dbb0*/  F2FP.BF16.F32.PACK_AB R23, R55, R51 ;  /* 0x000000333717723e */ /* 0x010fe200000010ff */
[----:B------:R-:W-:Y:S01]  /*dbc0*/  MUFU.EX2 R139, R139 ;  /* 0x0000008b008b7308 */ /* 0x000fe20000000800 */
[----:B------:R-:W-:Y:S01]  /*dbd0*/  LOP3.LUT R21, R167, R21, RZ, 0xc0, !PT ;  /* 0x00000015a7157212 */ /* 0x000fe200078ec0ff */
[----:B-----5:R-:W4:Y:S01]  /*dbe0*/  LDSM.16.MT88.4 R4, [R180+0x6000] ;  /* 0x00600000b404783b */ /* 0x020f220000004200 */
[-C--:B-1----:R-:W-:Y:S01]  /*dbf0*/  FMUL.FTZ R72, R72, R43.reuse ;  /* 0x0000002b48487220 */ /* 0x082fe20000410000 */
[-C--:B------:R-:W-:Y:S01]  /*dc00*/  FMUL.FTZ R73, R73, R43.reuse ;  /* 0x0000002b49497220 */ /* 0x080fe20000410000 */
[-C--:B------:R-:W-:Y:S01]  /*dc10*/  FMUL.FTZ R88, R88, R43.reuse ;  /* 0x0000002b58587220 */ /* 0x080fe20000410000 */
[----:B------:R-:W-:Y:S01]  /*dc20*/  FMUL.FTZ R89, R89, R43 ;  /* 0x0000002b59597220 */ /* 0x000fe20000410000 */
[----:B------:R-:W-:Y:S01]  /*dc30*/  LOP3.LUT R23, R23, R165, RZ, 0xc0, !PT ;  /* 0x000000a517177212 */ /* 0x000fe200078ec0ff */
[-C--:B--2---:R-:W-:Y:S01]  /*dc40*/  FMUL.FTZ R68, R68, R58.reuse ;  /* 0x0000003a44447220 */ /* 0x084fe20000410000 */
[----:B------:R-:W-:Y:S01]  /*dc50*/  FMUL.FTZ R69, R69, R58 ;  /* 0x0000003a45457220 */ /* 0x000fe20000410000 */
[----:B---3--:R-:W-:Y:S01]  /*dc60*/  F2FP.BF16.F32.PACK_AB R22, R38, R39 ;  /* 0x000000272616723e */ /* 0x008fe200000010ff */
[-C--:B------:R-:W-:Y:S01]  /*dc70*/  FMUL.FTZ R70, R70, R64.reuse ;  /* 0x0000004046467220 */ /* 0x080fe20000410000 */
[----:B------:R-:W-:Y:S01]  /*dc80*/  FMUL.FTZ R71, R71, R64 ;  /* 0x0000004047477220 */ /* 0x000fe20000410000 */
[----:B------:R-:W-:Y:S01]  /*dc90*/  FMUL.FTZ R84, R84, R58 ;  /* 0x0000003a54547220 */ /* 0x000fe20000410000 */
[----:B------:R-:W-:Y:S01]  /*dca0*/  LOP3.LUT R22, R22, R166, RZ, 0xc0, !PT ;  /* 0x000000a616167212 */ /* 0x000fe200078ec0ff */
[----:B------:R-:W-:Y:S01]  /*dcb0*/  FMUL.FTZ R85, R85, R58 ;  /* 0x0000003a55557220 */ /* 0x000fe20000410000 */
[-C--:B------:R-:W-:Y:S01]  /*dcc0*/  FMUL.FTZ R86, R86, R64.reuse ;  /* 0x0000004056567220 */ /* 0x080fe20000410000 */
[----:B------:R-:W-:Y:S01]  /*dcd0*/  FMUL.FTZ R87, R87, R64 ;  /* 0x0000004057577220 */ /* 0x000fe20000410000 */
[C---:B------:R-:W-:Y:S01]  /*dce0*/  HMMA.16816.F32.BF16 R72, R24.reuse, R12, R72 ;  /* 0x0000000c1848723c */ /* 0x040fe20000041848 */
[-C--:B------:R-:W-:Y:S01]  /*dcf0*/  FMUL.FTZ R112, R112, R43.reuse ;  /* 0x0000002b70707220 */ /* 0x080fe20000410000 */
[-C--:B------:R-:W-:Y:S01]  /*dd00*/  FMUL.FTZ R113, R113, R43.reuse ;  /* 0x0000002b71717220 */ /* 0x080fe20000410000 */
[-C--:B------:R-:W-:Y:S01]  /*dd10*/  FMUL.FTZ R108, R108, R58.reuse ;  /* 0x0000003a6c6c7220 */ /* 0x080fe20000410000 */
[----:B------:R-:W-:Y:S01]  /*dd20*/  FMUL.FTZ R109, R109, R58 ;  /* 0x0000003a6d6d7220 */ /* 0x000fe20000410000 */
[-C--:B------:R-:W-:Y:S01]  /*dd30*/  FMUL.FTZ R110, R110, R64.reuse ;  /* 0x000000406e6e7220 */ /* 0x080fe20000410000 */
[----:B------:R-:W-:Y:S01]  /*dd40*/  FMUL.FTZ R111, R111, R64 ;  /* 0x000000406f6f7220 */ /* 0x000fe20000410000 */
[-C--:B------:R-:W-:Y:S01]  /*dd50*/  FMUL.FTZ R76, R76, R43.reuse ;  /* 0x0000002b4c4c7220 */ /* 0x080fe20000410000 */
[----:B------:R-:W-:Y:S01]  /*dd60*/  HMMA.16816.F32.BF16 R88, R24, R8, R88 ;  /* 0x000000081858723c */ /* 0x000fe20000041858 */
[-C--:B------:R-:W-:Y:S01]  /*dd70*/  FMUL.FTZ R77, R77, R43.reuse ;  /* 0x0000002b4d4d7220 */ /* 0x080fe20000410000 */
[-C--:B------:R-:W-:Y:S01]  /*dd80*/  FMUL.FTZ R80, R80, R58.reuse ;  /* 0x0000003a50507220 */ /* 0x080fe20000410000 */
[----:B------:R-:W-:Y:S01]  /*dd90*/  FMUL.FTZ R81, R81, R58 ;  /* 0x0000003a51517220 */ /* 0x000fe20000410000 */
[-C--:B------:R-:W-:Y:S01]  /*dda0*/  FMUL.FTZ R82, R82, R64.reuse ;  /* 0x0000004052527220 */ /* 0x080fe20000410000 */
[----:B------:R-:W-:Y:S01]  /*ddb0*/  FMUL.FTZ R83, R83, R64 ;  /* 0x0000004053537220 */ /* 0x000fe20000410000 */
[----:B------:R-:W-:Y:S01]  /*ddc0*/  MUFU.EX2 R152, R163 ;  /* 0x000000a300987308 */ /* 0x000fe20000000800 */
[-C--:B------:R-:W-:Y:S01]  /*ddd0*/  FMUL.FTZ R124, R124, R43.reuse ;  /* 0x0000002b7c7c7220 */ /* 0x080fe20000410000 */
[C---:B------:R-:W-:Y:S01]  /*dde0*/  HMMA.16816.F32.BF16 R68, R20.reuse, R12, R68 ;  /* 0x0000000c1444723c */ /* 0x040fe20000041844 */
[----:B------:R-:W-:Y:S01]  /*ddf0*/  PRMT R12, R230, 0x7773, RZ ;  /* 0x00007773e60c7816 */ /* 0x000fe200000000ff */
[----:B------:R-:W-:Y:S01]  /*de00*/  IMAD.MOV.U32 R13, RZ, RZ, R230 ;  /* 0x000000ffff0d7224 */ /* 0x000fe200078e00e6 */
[----:B------:R-:W1:Y:S01]  /*de10*/  MUFU.EX2 R151, R151 ;  /* 0x0000009700977308 */ /* 0x000e620000000800 */
[-C--:B------:R-:W-:Y:S01]  /*de20*/  FMUL.FTZ R125, R125, R43.reuse ;  /* 0x0000002b7d7d7220 */ /* 0x080fe20000410000 */
[-C--:B------:R-:W-:Y:S01]  /*de30*/  FMUL.FTZ R120, R120, R43.reuse ;  /* 0x0000002b78787220 */ /* 0x080fe20000410000 */
[-C--:B------:R-:W-:Y:S01]  /*de40*/  FMUL.FTZ R121, R121, R43.reuse ;  /* 0x0000002b79797220 */ /* 0x080fe20000410000 */
[----:B------:R-:W-:Y:S01]  /*de50*/  LOP3.LUT R13, R13, 0xff, RZ, 0xc0, !PT ;  /* 0x000000ff0d0d7812 */ /* 0x000fe200078ec0ff */
[----:B------:R-:W-:Y:S01]  /*de60*/  HMMA.16816.F32.BF16 R84, R20, R8, R84 ;  /* 0x000000081454723c */ /* 0x000fe20000041854 */
[----:B------:R-:W-:Y:S01]  /*de70*/  PRMT R9, R230, 0x7772, RZ ;  /* 0x00007772e6097816 */ /* 0x000fe200000000ff */
[-C--:B------:R-:W-:Y:S01]  /*de80*/  FMUL.FTZ R92, R92, R43.reuse ;  /* 0x0000002b5c5c7220 */ /* 0x080fe20000410000 */
[----:B------:R-:W-:Y:S01]  /*de90*/  PRMT R8, R230, 0x7771, RZ ;  /* 0x00007771e6087816 */ /* 0x000fe200000000ff */
[-C--:B------:R-:W-:Y:S01]  /*dea0*/  FMUL.FTZ R93, R93, R43.reuse ;  /* 0x0000002b5d5d7220 */ /* 0x080fe20000410000 */
[----:B------:R-:W-:Y:S01]  /*deb0*/  PRMT R9, R9, 0x5410, R12 ;  /* 0x0000541009097816 */ /* 0x000fe2000000000c */
[--C-:B------:R-:W-:Y:S01]  /*dec0*/  FFMA.FTZ R12, R148, UR19, -R67.reuse ;  /* 0x00000013940c7c23 */ /* 0x100fe20008010843 */
[--C-:B------:R-:W-:Y:S01]  /*ded0*/  FFMA.FTZ R148, R159, UR19, -R67.reuse ;  /* 0x000000139f947c23 */ /* 0x100fe20008010843 */
[-C--:B------:R-:W-:Y:S01]  /*dee0*/  HMMA.16816.F32.BF16 R112, R24, R10.reuse, R112 ;  /* 0x0000000a1870723c */ /* 0x080fe20000041870 */
[----:B------:R-:W-:Y:S01]  /*def0*/  FFMA.FTZ R159, R150, UR19, -R67 ;  /* 0x00000013969f7c23 */ /* 0x000fe20008010843 */
[----:B------:R-:W-:Y:S01]  /*df00*/  PRMT R8, R13, 0x5410, R8 ;  /* 0x000054100d087816 */ /* 0x000fe20000000008 */
[----:B------:R-:W-:Y:S01]  /*df10*/  MUFU.EX2 R150, R12 ;  /* 0x0000000c00967308 */ /* 0x000fe20000000800 */
[----:B------:R-:W-:Y:S01]  /*df20*/  PRMT R13, R178, 0x7632, R13 ;  /* 0x00007632b20d7816 */ /* 0x000fe2000000000d */
[-C--:B------:R-:W-:Y:S01]  /*df30*/  FMUL.FTZ R100, R100, R43.reuse ;  /* 0x0000002b64647220 */ /* 0x080fe20000410000 */
[----:B------:R-:W-:Y:S01]  /*df40*/  FMUL.FTZ R101, R101, R43 ;  /* 0x0000002b65657220 */ /* 0x000fe20000410000 */
[----:B------:R-:W-:Y:S01]  /*df50*/  MUFU.EX2 R159, R159 ;  /* 0x0000009f009f7308 */ /* 0x000fe20000000800 */
[----:B------:R-:W-:Y:S01]  /*df60*/  HMMA.16816.F32.BF16 R108, R20, R10, R108 ;  /* 0x0000000a146c723c */ /* 0x000fe2000004186c */
[----:B------:R-:W-:Y:S01]  /*df70*/  FFMA.FTZ R10, R149, UR19, -R138 ;  /* 0x00000013950a7c23 */ /* 0x000fe2000801088a */
[----:B------:R-:W-:Y:S01]  /*df80*/  FFMA.FTZ R149, R153, UR19, -R67 ;  /* 0x0000001399957c23 */ /* 0x000fe20008010843 */
[----:B------:R-:W-:Y:S01]  /*df90*/  MUFU.EX2 R148, R148 ;  /* 0x0000009400947308 */ /* 0x000fe20000000800 */
[----:B------:R-:W-:Y:S01]  /*dfa0*/  LOP3.LUT R11, R178, 0xff, RZ, 0xc0, !PT ;  /* 0x000000ffb20b7812 */ /* 0x000fe200078ec0ff */
[-C--:B------:R-:W-:Y:S01]  /*dfb0*/  FMUL.FTZ R104, R104, R58.reuse ;  /* 0x0000003a68687220 */ /* 0x080fe20000410000 */
[----:B------:R-:W-:Y:S01]  /*dfc0*/  LOP3.LUT R13, R13, 0xff, RZ, 0xc0, !PT ;  /* 0x000000ff0d0d7812 */ /* 0x000fe200078ec0ff */
[----:B------:R2:W-:Y:S01]  /*dfd0*/  MUFU.EX2 R153, R10 ;  /* 0x0000000a00997308 */ /* 0x0005e20000000800 */
[-C--:B------:R-:W-:Y:S01]  /*dfe0*/  HMMA.16816.F32.BF16 R76, R24, R14.reuse, R76 ;  /* 0x0000000e184c723c */ /* 0x080fe2000004184c */
[----:B------:R-:W-:Y:S01]  /*dff0*/  FMUL.FTZ R105, R105, R58 ;  /* 0x0000003a69697220 */ /* 0x000fe20000410000 */
[-C--:B------:R-:W-:Y:S01]  /*e000*/  FMUL.FTZ R106, R106, R64.reuse ;  /* 0x000000406a6a7220 */ /* 0x080fe20000410000 */
[----:B------:R-:W3:Y:S01]  /*e010*/  MUFU.EX2 R149, R149 ;  /* 0x0000009500957308 */ /* 0x000ee20000000800 */
[----:B------:R-:W-:Y:S01]  /*e020*/  FMUL.FTZ R107, R107, R64 ;  /* 0x000000406b6b7220 */ /* 0x000fe20000410000 */
[----:B------:R-:W-:Y:S01]  /*e030*/  LOP3.LUT R9, R9, 0xff00ff, RZ, 0xc0, !PT ;  /* 0x00ff00ff09097812 */ /* 0x000fe200078ec0ff */
[-C--:B------:R-:W-:Y:S01]  /*e040*/  FMUL.FTZ R128, R128, R58.reuse ;  /* 0x0000003a80807220 */ /* 0x080fe20000410000 */
[----:B------:R-:W-:Y:S01]  /*e050*/  FMUL.FTZ R129, R129, R58 ;  /* 0x0000003a81817220 */ /* 0x000fe20000410000 */
[----:B------:R-:W-:Y:S01]  /*e060*/  HMMA.16816.F32.BF16 R80, R20, R14, R80 ;  /* 0x0000000e1450723c */ /* 0x000fe20000041850 */
[----:B------:R-:W-:Y:S01]  /*e070*/  LOP3.LUT R14, R178, 0xffff, RZ, 0xc0, !PT ;  /* 0x0000ffffb20e7812 */ /* 0x000fe200078ec0ff */
[-C--:B------:R-:W-:Y:S01]  /*e080*/  FMUL.FTZ R130, R130, R64.reuse ;  /* 0x0000004082827220 */ /* 0x080fe20000410000 */
[----:B------:R-:W-:Y:S01]  /*e090*/  SHF.R.U32.HI R178, RZ, 0x18, R178 ;  /* 0x00000018ffb27819 */ /* 0x000fe200000116b2 */
[----:B------:R-:W-:Y:S01]  /*e0a0*/  FMUL.FTZ R131, R131, R64 ;  /* 0x0000004083837220 */ /* 0x000fe20000410000 */
[----:B------:R-:W-:Y:S01]  /*e0b0*/  SHF.R.U32.HI R14, RZ, 0x8, R14 ;  /* 0x00000008ff0e7819 */ /* 0x000fe2000001160e */
[-C--:B------:R-:W-:Y:S01]  /*e0c0*/  FMUL.FTZ R116, R116, R58.reuse ;  /* 0x0000003a74747220 */ /* 0x080fe20000410000 */
[----:B--2---:R-:W-:Y:S01]  /*e0d0*/  PRMT R10, R13, 0x5410, R178 ;  /* 0x000054100d0a7816 */ /* 0x004fe200000000b2 */
[----:B------:R-:W-:Y:S01]  /*e0e0*/  FMUL.FTZ R117, R117, R58 ;  /* 0x0000003a75757220 */ /* 0x000fe20000410000 */
[----:B------:R-:W-:Y:S01]  /*e0f0*/  PRMT R11, R11, 0x5410, R14 ;  /* 0x000054100b0b7816 */ /* 0x000fe2000000000e */
[-C--:B------:R-:W-:Y:S01]  /*e100*/  FMUL.FTZ R118, R118, R64.reuse ;  /* 0x0000004076767220 */ /* 0x080fe20000410000 */
[----:B------:R-:W-:Y:S01]  /*e110*/  FMUL.FTZ R119, R119, R64 ;  /* 0x0000004077777220 */ /* 0x000fe20000410000 */
[-C--:B------:R-:W-:Y:S01]  /*e120*/  FMUL.FTZ R96, R96, R58.reuse ;  /* 0x0000003a60607220 */ /* 0x080fe20000410000 */
[----:B------:R-:W-:Y:S01]  /*e130*/  FMUL.FTZ R97, R97, R58 ;  /* 0x0000003a61617220 */ /* 0x000fe20000410000 */
[-C--:B------:R-:W-:Y:S01]  /*e140*/  FMUL.FTZ R98, R98, R64.reuse ;  /* 0x0000004062627220 */ /* 0x080fe20000410000 */
[----:B------:R-:W-:Y:S01]  /*e150*/  FMUL.FTZ R99, R99, R64 ;  /* 0x0000004063637220 */ /* 0x000fe20000410000 */
[C---:B------:R-:W-:Y:S01]  /*e160*/  HMMA.16816.F32.BF16 R124, R24.reuse, R16, R124 ;  /* 0x00000010187c723c */ /* 0x040fe2000004187c */
[--C-:B------:R-:W-:Y:S01]  /*e170*/  HSET2.LE.AND R8, R8, R208.reuse, PT ;  /* 0x000000d008087233 */ /* 0x100fe20003803000 */
[----:B------:R-:W2:Y:S01]  /*e180*/  LDSM.16.MT88.4 R12, [R182+0x6800] ;  /* 0x00680000b60c783b */ /* 0x000ea20000004200 */
[--C-:B------:R-:W-:Y:S01]  /*e190*/  HSET2.LE.AND R9, R9, R208.reuse, PT ;  /* 0x000000d009097233 */ /* 0x100fe20003803000 */
[--C-:B------:R-:W-:Y:S01]  /*e1a0*/  FFMA.FTZ R158, R158, UR19, -R46.reuse ;  /* 0x000000139e9e7c23 */ /* 0x100fe2000801082e */
[--C-:B------:R-:W-:Y:S01]  /*e1b0*/  FFMA.FTZ R162, R162, UR19, -R46.reuse ;  /* 0x00000013a2a27c23 */ /* 0x100fe2000801082e */
[----:B------:R-:W-:Y:S01]  /*e1c0*/  FFMA.FTZ R163, R143, UR19, -R45 ;  /* 0x000000138fa37c23 */ /* 0x000fe2000801082d */
[--C-:B------:R-:W-:Y:S01]  /*e1d0*/  FFMA.FTZ R146, R146, UR19, -R46.reuse ;  /* 0x0000001392927c23 */ /* 0x100fe2000801082e */
[C---:B------:R-:W-:Y:S01]  /*e1e0*/  HMMA.16816.F32.BF16 R120, R24.reuse, R18, R120 ;  /* 0x000000121878723c */ /* 0x040fe20000041878 */
[----:B------:R5:W-:Y:S01]  /*e1f0*/  MUFU.EX2 R143, R162 ;  /* 0x000000a2008f7308 */ /* 0x000be20000000800 */
[--C-:B------:R-:W-:Y:S01]  /*e200*/  FFMA.FTZ R147, R147, UR19, -R46.reuse ;  /* 0x0000001393937c23 */ /* 0x100fe2000801082e */
[----:B------:R-:W-:Y:S01]  /*e210*/  LOP3.LUT R164, R164, UR24, R215, 0x96, !PT ;  /* 0x00000018a4a47c12 */ /* 0x000fe2000f8e96d7 */
[--C-:B------:R-:W-:Y:S01]  /*e220*/  FFMA.FTZ R65, R65, UR19, -R46.reuse ;  /* 0x0000001341417c23 */ /* 0x100fe2000801082e */
[----:B------:R-:W2:Y:S01]  /*e230*/  MUFU.EX2 R158, R158 ;  /* 0x0000009e009e7308 */ /* 0x000ea20000000800 */
[--C-:B------:R-:W-:Y:S01]  /*e240*/  FFMA.FTZ R66, R66, UR19, -R46.reuse ;  /* 0x0000001342427c23 */ /* 0x100fe2000801082e */
[--C-:B------:R-:W-:Y:S01]  /*e250*/  FFMA.FTZ R50, R50, UR19, -R46.reuse ;  /* 0x0000001332327c23 */ /* 0x100fe2000801082e */
[C---:B----4-:R-:W-:Y:S01]  /*e260*/  HMMA.16816.F32.BF16 R92, R24.reuse, R4, R92 ;  /* 0x00000004185c723c */ /* 0x050fe2000004185c */
[----:B------:R-:W-:Y:S01]  /*e270*/  MUFU.EX2 R146, R146 ;  /* 0x0000009200927308 */ /* 0x000fe20000000800 */
[----:B------:R-:W-:Y:S01]  /*e280*/  FFMA.FTZ R53, R53, UR19, -R46 ;  /* 0x0000001335357c23 */ /* 0x000fe2000801082e */
[--C-:B------:R-:W-:Y:S01]  /*e290*/  FFMA.FTZ R132, R132, UR19, -R45.reuse ;  /* 0x0000001384847c23 */ /* 0x100fe2000801082d */
[--C-:B------:R-:W-:Y:S01]  /*e2a0*/  FFMA.FTZ R52, R52, UR19, -R138.reuse ;  /* 0x0000001334347c23 */ /* 0x100fe2000801088a */
[----:B------:R-:W4:Y:S01]  /*e2b0*/  MUFU.EX2 R147, R147 ;  /* 0x0000009300937308 */ /* 0x000f220000000800 */
[----:B------:R-:W-:Y:S01]  /*e2c0*/  FFMA.FTZ R61, R61, UR19, -R138 ;  /* 0x000000133d3d7c23 */ /* 0x000fe2000801088a */
[--C-:B-----5:R-:W-:Y:S01]  /*e2d0*/  FFMA.FTZ R162, R160, UR19, -R45.reuse ;  /* 0x00000013a0a27c23 */ /* 0x120fe2000801082d */
[----:B------:R-:W-:Y:S01]  /*e2e0*/  HMMA.16816.F32.BF16 R100, R24, R6, R100 ;  /* 0x000000061864723c */ /* 0x000fe20000041864 */
[--C-:B------:R-:W-:Y:S01]  /*e2f0*/  HSET2.LE.AND R25, R10, R208.reuse, PT ;  /* 0x000000d00a197233 */ /* 0x100fe20003803000 */
[----:B------:R-:W-:Y:S01]  /*e300*/  FFMA.FTZ R160, R145, UR19, -R45 ;  /* 0x0000001391a07c23 */ /* 0x000fe2000801082d */
[----:B-1----:R-:W-:Y:S01]  /*e310*/  F2FP.BF16.F32.PACK_AB R26, R151, R152 ;  /* 0x00000098971a723e */ /* 0x002fe200000010ff */
[----:B------:R1:W-:Y:S01]  /*e320*/  MUFU.EX2 R145, R162 ;  /* 0x000000a200917308 */ /* 0x0003e20000000800 */
[----:B---3--:R-:W-:Y:S01]  /*e330*/  F2FP.BF16.F32.PACK_AB R27, R148, R149 ;  /* 0x00000095941b723e */ /* 0x008fe200000010ff */
[----:B------:R-:W-:Y:S01]  /*e340*/  FFMA.FTZ R41, R227, R58, R41 ;  /* 0x0000003ae3297223 */ /* 0x000fe20000010029 */
[----:B------:R-:W-:Y:S01]  /*e350*/  F2FP.BF16.F32.PACK_AB R24, R153, R139 ;  /* 0x0000008b9918723e */ /* 0x000fe200000010ff */
[C---:B------:R-:W-:Y:S01]  /*e360*/  HMMA.16816.F32.BF16 R104, R20.reuse, R4, R104 ;  /* 0x000000041468723c */ /* 0x040fe20000041868 */
[--C-:B------:R-:W-:Y:S01]  /*e370*/  HSET2.LE.AND R4, R11, R208.reuse, PT ;  /* 0x000000d00b047233 */ /* 0x100fe20003803000 */
[----:B------:R-:W-:Y:S01]  /*e380*/  MUFU.EX2 R160, R160 ;  /* 0x000000a000a07308 */ /* 0x000fe20000000800 */
[----:B------:R-:W-:Y:S01]  /*e390*/  F2FP.BF16.F32.PACK_AB R5, R159, R150 ;  /* 0x000000969f05723e */ /* 0x000fe200000010ff */
[----:B------:R-:W-:Y:S01]  /*e3a0*/  FFMA.FTZ R44, R226, R64, R44 ;  /* 0x00000040e22c7223 */ /* 0x000fe2000001002c */
[----:B------:R-:W-:Y:S01]  /*e3b0*/  LOP3.LUT R26, R26, R8, RZ, 0xc0, !PT ;  /* 0x000000081a1a7212 */ /* 0x000fe200078ec0ff */
[----:B------:R-:W-:Y:S01]  /*e3c0*/  MUFU.EX2 R144, R144 ;  /* 0x0000009000907308 */ /* 0x000fe20000000800 */
[----:B------:R-:W-:Y:S01]  /*e3d0*/  LOP3.LUT R27, R27, R9, RZ, 0xc0, !PT ;  /* 0x000000091b1b7212 */ /* 0x000fe200078ec0ff */
[C---:B------:R-:W-:Y:S01]  /*e3e0*/  HMMA.16816.F32.BF16 R128, R20.reuse, R16, R128 ;  /* 0x000000101480723c */ /* 0x040fe20000041880 */
[----:B------:R-:W-:Y:S01]  /*e3f0*/  LOP3.LUT R24, R24, R4, RZ, 0xc0, !PT ;  /* 0x0000000418187212 */ /* 0x000fe200078ec0ff */
[----:B------:R-:W3:Y:S01]  /*e400*/  LDSM.16.MT88.4 R8, [R181+0x6800] ;  /* 0x00680000b508783b */ /* 0x000ee20000004200 */
[----:B------:R-:W-:Y:S01]  /*e410*/  LOP3.LUT R25, R5, R25, RZ, 0xc0, !PT ;  /* 0x0000001905197212 */ /* 0x000fe200078ec0ff */
[----:B------:R-:W-:Y:S01]  /*e420*/  MUFU.EX2 R65, R65 ;  /* 0x0000004100417308 */ /* 0x000fe20000000800 */
[----:B-1----:R-:W-:Y:S01]  /*e430*/  PRMT R162, R164, 0x7632, R162 ;  /* 0x00007632a4a27816 */ /* 0x002fe200000000a2 */
[----:B------:R-:W-:Y:S01]  /*e440*/  FFMA.FTZ R37, R221, R43, R37 ;  /* 0x0000002bdd257223 */ /* 0x000fe20000010025 */
[----:B--2---:R-:W-:Y:S01]  /*e450*/  F2FP.BF16.F32.PACK_AB R165, R143, R158 ;  /* 0x0000009e8fa5723e */ /* 0x004fe200000010ff */
[C---:B------:R-:W-:Y:S01]  /*e460*/  HMMA.16816.F32.BF16 R116, R20.reuse, R18, R116 ;  /* 0x000000121474723c */ /* 0x040fe20000041874 */
[----:B------:R-:W1:Y:S01]  /*e470*/  LDSM.16.MT88.4 R16, [R186+0x6800] ;  /* 0x00680000ba10783b */ /* 0x000e620000004200 */
[----:B------:R-:W-:Y:S01]  /*e480*/  LOP3.LUT R162, R162, 0xff, RZ, 0xc0, !PT ;  /* 0x000000ffa2a27812 */ /* 0x000fe200078ec0ff */
[----:B------:R-:W-:Y:S01]  /*e490*/  MUFU.EX2 R50, R50 ;  /* 0x0000003200327308 */ /* 0x000fe20000000800 */
[----:B----4-:R-:W-:Y:S01]  /*e4a0*/  F2FP.BF16.F32.PACK_AB R166, R147, R146 ;  /* 0x0000009293a6723e */ /* 0x010fe200000010ff */
[----:B------:R-:W-:Y:S01]  /*e4b0*/  FFMA.FTZ R33, R220, R42, R33 ;  /* 0x0000002adc217223 */ /* 0x000fe20000010021 */
[----:B------:R-:W-:Y:S01]  /*e4c0*/  FADD.FTZ R41, R40, R41 ;  /* 0x0000002928297221 */ /* 0x000fe20000010000 */
[----:B------:R-:W-:Y:S01]  /*e4d0*/  MUFU.EX2 R53, R53 ;  /* 0x0000003500357308 */ /* 0x000fe20000000800 */
[----:B------:R-:W-:Y:S01]  /*e4e0*/  HMMA.16816.F32.BF16 R96, R20, R6, R96 ;  /* 0x000000061460723c */ /* 0x000fe20000041860 */
[----:B------:R-:W2:Y:S01]  /*e4f0*/  LDSM.16.MT88.4 R4, [R180+0x6800] ;  /* 0x00680000b404783b */ /* 0x000ea20000004200 */
[----:B------:R-:W-:Y:S01]  /*e500*/  IMAD.MOV.U32 R23, RZ, RZ, R214 ;  /* 0x000000ffff177224 */ /* 0x000fe200078e00d6 */
[C---:B------:R-:W-:Y:S01]  /*e510*/  PRMT R20, R214.reuse, 0x7773, RZ ;  /* 0x00007773d6147816 */ /* 0x040fe200000000ff */
[----:B------:R-:W-:Y:S01]  /*e520*/  MUFU.EX2 R62, R62 ;  /* 0x0000003e003e7308 */ /* 0x000fe20000000800 */
[C---:B------:R-:W-:Y:S01]  /*e530*/  PRMT R22, R214.reuse, 0x7772, RZ ;  /* 0x00007772d6167816 */ /* 0x040fe200000000ff */
[----:B------:R-:W-:Y:S01]  /*e540*/  FADD.FTZ R44, R49, R44 ;  /* 0x0000002c312c7221 */ /* 0x000fe20000010000 */
[----:B------:R-:W-:Y:S01]  /*e550*/  PRMT R21, R214, 0x7771, RZ ;  /* 0x00007771d6157816 */ /* 0x000fe200000000ff */
[C---:B------:R-:W-:Y:S01]  /*e560*/  HMMA.16816.F32.BF16 R72, R24.reuse, R12, R72 ;  /* 0x0000000c1848723c */ /* 0x040fe20000041848 */
[----:B------:R-:W-:Y:S01]  /*e570*/  LOP3.LUT R23, R23, 0xff, RZ, 0xc0, !PT ;  /* 0x000000ff17177812 */ /* 0x000fe200078ec0ff */
[----:B------:R-:W-:Y:S01]  /*e580*/  MUFU.EX2 R57, R57 ;  /* 0x0000003900397308 */ /* 0x000fe20000000800 */
[----:B------:R-:W-:Y:S01]  /*e590*/  PRMT R20, R22, 0x5410, R20 ;  /* 0x0000541016147816 */ /* 0x000fe20000000014 */
[----:B------:R-:W-:Y:S01]  /*e5a0*/  FFMA.FTZ R22, R155, UR19, -R45 ;  /* 0x000000139b167c23 */ /* 0x000fe2000801082d */
[----:B------:R-:W-:Y:S01]  /*e5b0*/  PRMT R21, R23, 0x5410, R21 ;  /* 0x0000541017157816 */ /* 0x000fe20000000015 */
[----:B------:R-:W-:Y:S01]  /*e5c0*/  VIADD R23, R3, 0xfffffffd ;  /* 0xfffffffd03177836 */ /* 0x000fe20000000000 */
[----:B------:R4:W-:Y:S01]  /*e5d0*/  MUFU.EX2 R155, R163 ;  /* 0x000000a3009b7308 */ /* 0x0009e20000000800 */
[----:B------:R-:W-:Y:S01]  /*e5e0*/  LOP3.LUT R20, R20, 0xff00ff, RZ, 0xc0, !PT ;  /* 0x00ff00ff14147812 */ /* 0x000fe200078ec0ff */
[C---:B------:R-:W-:Y:S01]  /*e5f0*/  HMMA.16816.F32.BF16 R76, R24.reuse, R14, R76 ;  /* 0x0000000e184c723c */ /* 0x040fe2000004184c */
[--C-:B------:R-:W-:Y:S01]  /*e600*/  HSET2.LE.AND R21, R21, R208.reuse, PT ;  /* 0x000000d015157233 */ /* 0x100fe20003803000 */
[----:B------:R5:W2:Y:S01]  /*e610*/  MUFU.EX2 R3, R22 ;  /* 0x0000001600037308 */ /* 0x000aa20000000800 */
[----:B------:R-:W-:Y:S01]  /*e620*/  FADD.FTZ R37, R36, R37 ;  /* 0x0000002524257221 */ /* 0x000fe20000010000 */
[--C-:B------:R-:W-:Y:S01]  /*e630*/  HSET2.LE.AND R20, R20, R208.reuse, PT ;  /* 0x000000d014147233 */ /* 0x100fe20003803000 */
[----:B------:R-:W-:Y:S01]  /*e640*/  FADD.FTZ R33, R32, R33 ;  /* 0x0000002120217221 */ /* 0x000fe20000010000 */
[----:B------:R-:W-:Y:S01]  /*e650*/  MUFU.EX2 R52, R52 ;  /* 0x0000003400347308 */ /* 0x000fe20000000800 */
[--C-:B------:R-:W-:Y:S01]  /*e660*/  FFMA.FTZ R168, R168, UR19, -R46.reuse ;  /* 0x00000013a8a87c23 */ /* 0x100fe2000801082e */
[----:B------:R-:W-:Y:S01]  /*e670*/  FFMA.FTZ R169, R169, UR19, -R46 ;  /* 0x00000013a9a97c23 */ /* 0x000fe2000801082e */
[C---:B---3--:R-:W-:Y:S01]  /*e680*/  HMMA.16816.F32.BF16 R88, R24.reuse, R8, R88 ;  /* 0x000000081858723c */ /* 0x048fe20000041858 */
[----:B------:R-:W-:Y:S01]  /*e690*/  MUFU.EX2 R61, R61 ;  /* 0x0000003d003d7308 */ /* 0x000fe20000000800 */
[----:B------:R-:W-:Y:S01]  /*e6a0*/  FADD.FTZ R41, R39, R41 ;  /* 0x0000002927297221 */ /* 0x000fe20000010000 */
[C---:B----4-:R-:W-:Y:S01]  /*e6b0*/  LOP3.LUT R163, R164.reuse, 0xffff, RZ, 0xc0, !PT ;  /* 0x0000ffffa4a37812 */ /* 0x050fe200078ec0ff */
[----:B------:R-:W-:Y:S01]  /*e6c0*/  FADD.FTZ R44, R51, R44 ;  /* 0x0000002c332c7221 */ /* 0x000fe20000010000 */
[----:B------:R-:W-:Y:S01]  /*e6d0*/  FADD.FTZ R37, R35, R37 ;  /* 0x0000002523257221 */ /* 0x000fe20000010000 */
[----:B------:R-:W-:Y:S01]  /*e6e0*/  FADD.FTZ R33, R31, R33 ;  /* 0x000000211f217221 */ /* 0x000fe20000010000 */
[----:B-----5:R-:W-:Y:S01]  /*e6f0*/  LOP3.LUT R22, R164, 0xff, RZ, 0xc0, !PT ;  /* 0x000000ffa4167812 */ /* 0x020fe200078ec0ff */
[C---:B-1----:R-:W-:Y:S01]  /*e700*/  HMMA.16816.F32.BF16 R124, R24.reuse, R16, R124 ;  /* 0x00000010187c723c */ /* 0x042fe2000004187c */
[----:B------:R-:W-:Y:S01]  /*e710*/  SHF.R.U32.HI R163, RZ, 0x8, R163 ;  /* 0x00000008ffa37819 */ /* 0x000fe200000116a3 */
[----:B------:R-:W-:Y:S01]  /*e720*/  FFMA.FTZ R170, R170, UR19, -R45 ;  /* 0x00000013aaaa7c23 */ /* 0x000fe2000801082d */
[----:B------:R-:W-:Y:S01]  /*e730*/  SHF.R.U32.HI R164, RZ, 0x18, R164 ;  /* 0x00000018ffa47819 */ /* 0x000fe200000116a4 */
[----:B------:R-:W-:Y:S01]  /*e740*/  FADD.FTZ R41, R38, R41 ;  /* 0x0000002926297221 */ /* 0x000fe20000010000 */
[----:B------:R-:W-:Y:S01]  /*e750*/  PRMT R163, R22, 0x5410, R163 ;  /* 0x0000541016a37816 */ /* 0x000fe200000000a3 */
[----:B------:R-:W-:Y:S01]  /*e760*/  FADD.FTZ R44, R55, R44 ;  /* 0x0000002c372c7221 */ /* 0x000fe20000010000 */
[----:B------:R-:W-:Y:S01]  /*e770*/  PRMT R162, R162, 0x5410, R164 ;  /* 0x00005410a2a27816 */ /* 0x000fe200000000a4 */
[C---:B------:R-:W-:Y:S01]  /*e780*/  HMMA.16816.F32.BF16 R120, R24.reuse, R18, R120 ;  /* 0x000000121878723c */ /* 0x040fe20000041878 */
[----:B------:R-:W-:Y:S01]  /*e790*/  LOP3.LUT R22, R165, R21, RZ, 0xc0, !PT ;  /* 0x00000015a5167212 */ /* 0x000fe200078ec0ff */
[----:B------:R-:W-:Y:S01]  /*e7a0*/  FADD.FTZ R37, R34, R37 ;  /* 0x0000002522257221 */ /* 0x000fe20000010000 */
[----:B------:R-:W-:Y:S01]  /*e7b0*/  LOP3.LUT R21, R23, UR23, R225, 0x96, !PT ;  /* 0x0000001717157c12 */ /* 0x000fe2000f8e96e1 */
[----:B------:R-:W-:Y:S01]  /*e7c0*/  FADD.FTZ R33, R2, R33 ;  /* 0x0000002102217221 */ /* 0x000fe20000010000 */
[----:B--2---:R-:W-:Y:S01]  /*e7d0*/  F2FP.BF16.F32.PACK_AB R23, R145, R3 ;  /* 0x000000039117723e */ /* 0x004fe200000010ff */
[----:B------:R-:W-:Y:S01]  /*e7e0*/  FADD.FTZ R41, R146, R41 ;  /* 0x0000002992297221 */ /* 0x000fe20000010000 */
[--C-:B------:R-:W-:Y:S01]  /*e7f0*/  HSET2.LE.AND R163, R163, R208.reuse, PT ;  /* 0x000000d0a3a37233 */ /* 0x100fe20003803000 */
[C---:B------:R-:W-:Y:S01]  /*e800*/  HMMA.16816.F32.BF16 R112, R24.reuse, R10, R112 ;  /* 0x0000000a1870723c */ /* 0x040fe20000041870 */
[----:B------:R-:W-:Y:S01]  /*e810*/  HSET2.LE.AND R164, R162, R208, PT ;  /* 0x000000d0a2a47233 */ /* 0x000fe20003803000 */
[----:B------:R-:W-:Y:S01]  /*e820*/  FADD.FTZ R44, R155, R44 ;  /* 0x0000002c9b2c7221 */ /* 0x000fe20000010000 */
[----:B------:R-:W-:Y:S01]  /*e830*/  LOP3.LUT R23, R23, R20, RZ, 0xc0, !PT ;  /* 0x0000001417177212 */ /* 0x000fe200078ec0ff */
[----:B------:R-:W-:Y:S01]  /*e840*/  FADD.FTZ R37, R139, R37 ;  /* 0x000000258b257221 */ /* 0x000fe20000010000 */
[----:B------:R-:W-:Y:S01]  /*e850*/  F2FP.BF16.F32.PACK_AB R165, R160, R155 ;  /* 0x0000009ba0a5723e */ /* 0x000fe200000010ff */
[----:B------:R-:W-:Y:S01]  /*e860*/  FADD.FTZ R33, R150, R33 ;  /* 0x0000002196217221 */ /* 0x000fe20000010000 */
[----:B------:R-:W-:Y:S01]  /*e870*/  LOP3.LUT R20, R166, R163, RZ, 0xc0, !PT ;  /* 0x000000a3a6147212 */ /* 0x000fe200078ec0ff */
[----:B------:R-:W-:Y:S01]  /*e880*/  IMAD.WIDE.U32 R162, R21, -0x326172a9, RZ ;  /* 0xcd9e8d5715a27825 */ /* 0x000fe200078e00ff */
[----:B------:R-:W-:Y:S01]  /*e890*/  LOP3.LUT R21, R165, R164, RZ, 0xc0, !PT ;  /* 0x000000a4a5157212 */ /* 0x000fe200078ec0ff */
[C---:B------:R-:W-:Y:S02]  /*e8a0*/  HMMA.16816.F32.BF16 R92, R24.reuse, R4, R92 ;  /* 0x00000004185c723c */ /* 0x040fe4000004185c */
[----:B------:R-:W-:Y:S01]  /*e8b0*/  FADD.FTZ R41, R147, R41 ;  /* 0x0000002993297221 */ /* 0x000fe20000010000 */
[----:B------:R-:W-:Y:S01]  /*e8c0*/  FADD.FTZ R44, R160, R44 ;  /* 0x0000002ca02c7221 */ /* 0x000fe20000010000 */
[----:B------:R-:W-:Y:S01]  /*e8d0*/  LOP3.LUT R174, R162, UR11, R219, 0x96, !PT ;  /* 0x0000000ba2ae7c12 */ /* 0x000fe2000f8e96db */
[----:B------:R-:W-:Y:S01]  /*e8e0*/  FADD.FTZ R37, R153, R37 ;  /* 0x0000002599257221 */ /* 0x000fe20000010000 */
[----:B------:R-:W-:Y:S01]  /*e8f0*/  FADD.FTZ R33, R159, R33 ;  /* 0x000000219f217221 */ /* 0x000fe20000010000 */
[----:B------:R-:W-:Y:S01]  /*e900*/  FADD.FTZ R41, R158, R41 ;  /* 0x000000299e297221 */ /* 0x000fe20000010000 */
[----:B------:R-:W-:Y:S01]  /*e910*/  FADD.FTZ R44, R3, R44 ;  /* 0x0000002c032c7221 */ /* 0x000fe20000010000 */
[----:B------:R-:W-:Y:S01]  /*e920*/  HMMA.16816.F32.BF16 R100, R24, R6, R100 ;  /* 0x000000061864723c */ /* 0x000fe20000041864 */
[----:B------:R-:W-:Y:S01]  /*e930*/  LOP3.LUT R25, R236, UR14, R163, 0x96, !PT ;  /* 0x0000000eec197c12 */ /* 0x000fe2000f8e96a3 */
[----:B------:R-:W-:Y:S01]  /*e940*/  IMAD.WIDE.U32 R174, R174, -0x2daee0ad, RZ ;  /* 0xd2511f53aeae7825 */ /* 0x000fe200078e00ff */
[----:B------:R-:W-:-:S03]  /*e950*/  LOP3.LUT R24, R162, UR11, R211, 0x96, !PT ;  /* 0x0000000ba2187c12 */ /* 0x000fc6000f8e96d3 */
[----:B------:R-:W-:Y:S01]  /*e960*/  FFMA.FTZ R26, R141, UR19, -R138 ;  /* 0x000000138d1a7c23 */ /* 0x000fe2000801088a */
[----:B------:R-:W-:Y:S01]  /*e970*/  FADD.FTZ R37, R152, R37 ;  /* 0x0000002598257221 */ /* 0x000fe20000010000 */
[----:B------:R-:W-:Y:S01]  /*e980*/  IMAD.WIDE.U32 R166, R25, -0x2daee0ad, RZ ;  /* 0xd2511f5319a67825 */ /* 0x000fe200078e00ff */
[----:B------:R1:W-:Y:S01]  /*e990*/  MUFU.EX2 R141, R161 ;  /* 0x000000a1008d7308 */ /* 0x0003e20000000800 */
[----:B------:R-:W-:Y:S02]  /*e9a0*/  HMMA.16816.F32.BF16 R128, R20, R16, R128 ;  /* 0x000000101480723c */ /* 0x000fe40000041880 */
[----:B------:R-:W-:Y:S01]  /*e9b0*/  FADD.FTZ R33, R149, R33 ;  /* 0x0000002195217221 */ /* 0x000fe20000010000 */
[----:B------:R-:W-:Y:S01]  /*e9c0*/  IMAD.WIDE.U32 R16, R24, -0x2daee0ad, RZ ;  /* 0xd2511f5318107825 */ /* 0x000fe200078e00ff */
[----:B------:R-:W-:-:S03]  /*e9d0*/  LOP3.LUT R24, R212, UR15, R167, 0x96, !PT ;  /* 0x0000000fd4187c12 */ /* 0x000fc6000f8e96a7 */
[----:B------:R-:W-:Y:S01]  /*e9e0*/  FADD.FTZ R41, R143, R41 ;  /* 0x000000298f297221 */ /* 0x000fe20000010000 */
[----:B------:R-:W-:Y:S01]  /*e9f0*/  FADD.FTZ R44, R145, R44 ;  /* 0x0000002c912c7221 */ /* 0x000fe20000010000 */
[----:B------:R-:W-:Y:S01]  /*ea00*/  FADD.FTZ R37, R151, R37 ;  /* 0x0000002597257221 */ /* 0x000fe20000010000 */
[----:B------:R-:W-:Y:S01]  /*ea10*/  LOP3.LUT R166, R166, UR4, R17, 0x96, !PT ;  /* 0x00000004a6a67c12 */ /* 0x000fe2000f8e9611 */
[----:B------:R-:W-:Y:S01]  /*ea20*/  HMMA.16816.F32.BF16 R116, R20, R18, R116 ;  /* 0x000000121474723c */ /* 0x000fe20000041874 */
[----:B------:R-:W-:Y:S01]  /*ea30*/  IMAD.WIDE.U32 R24, R24, -0x326172a9, RZ ;  /* 0xcd9e8d5718187825 */ /* 0x000fe200078e00ff */
[----:B------:R-:W-:-:S03]  /*ea40*/  LOP3.LUT R18, R238, UR14, R163, 0x96, !PT ;  /* 0x0000000eee127c12 */ /* 0x000fc6000f8e96a3 */
[----:B------:R-:W-:Y:S01]  /*ea50*/  FADD.FTZ R33, R148, R33 ;  /* 0x0000002194217221 */ /* 0x000fe20000010000 */
[----:B------:R-:W-:Y:S01]  /*ea60*/  FADD.FTZ R41, R50, R41 ;  /* 0x0000002932297221 */ /* 0x000fe20000010000 */
[----:B------:R-:W-:Y:S01]  /*ea70*/  IMAD.WIDE.U32 R166, R166, -0x326172a9, RZ ;  /* 0xcd9e8d57a6a67825 */ /* 0x000fe200078e00ff */
[----:B------:R-:W-:-:S03]  /*ea80*/  LOP3.LUT R17, R210, UR9, R25, 0x96, !PT ;  /* 0x00000009d2117c12 */ /* 0x000fc6000f8e9619 */
[----:B-1----:R-:W-:Y:S01]  /*ea90*/  FFMA.FTZ R161, R140, UR19, -R67 ;  /* 0x000000138ca17c23 */ /* 0x002fe20008010843 */
[C---:B------:R-:W-:Y:S01]  /*eaa0*/  HMMA.16816.F32.BF16 R68, R20.reuse, R12, R68 ;  /* 0x0000000c1444723c */ /* 0x040fe20000041844 */
[----:B------:R-:W-:Y:S01]  /*eab0*/  IMAD.WIDE.U32 R18, R18, -0x2daee0ad, RZ ;  /* 0xd2511f5312127825 */ /* 0x000fe200078e00ff */
[----:B------:R-:W-:Y:S01]  /*eac0*/  LOP3.LUT R172, R24, UR8, R167, 0x96, !PT ;  /* 0x0000000818ac7c12 */ /* 0x000fe2000f8e96a7 */
[----:B------:R1:W-:Y:S02]  /*ead0*/  MUFU.EX2 R140, R26 ;  /* 0x0000001a008c7308 */ /* 0x0003e40000000800 */
[----:B------:R-:W-:Y:S01]  /*eae0*/  FFMA.FTZ R167, R47, UR19, -R45 ;  /* 0x000000132fa77c23 */ /* 0x000fe2000801082d */
[----:B------:R-:W-:Y:S01]  /*eaf0*/  IMAD.WIDE.U32 R176, R17, -0x2daee0ad, RZ ;  /* 0xd2511f5311b07825 */ /* 0x000fe200078e00ff */
[----:B------:R-:W-:Y:S01]  /*eb00*/  LOP3.LUT R12, R222, UR15, R19, 0x96, !PT ;  /* 0x0000000fde0c7c12 */ /* 0x000fe2000f8e9613 */
[----:B------:R-:W-:Y:S01]  /*eb10*/  MUFU.EX2 R161, R161 ;  /* 0x000000a100a17308 */ /* 0x000fe20000000800 */
[----:B------:R-:W-:Y:S01]  /*eb20*/  LOP3.LUT R162, R18, UR4, R175, 0x96, !PT ;  /* 0x0000000412a27c12 */ /* 0x000fe2000f8e96af */
[----:B------:R-:W-:Y:S01]  /*eb30*/  IMAD.WIDE.U32 R172, R172, -0x2daee0ad, RZ ;  /* 0xd2511f53acac7825 */ /* 0x000fe200078e00ff */
[----:B------:R-:W-:Y:S01]  /*eb40*/  HMMA.16816.F32.BF16 R80, R20, R14, R80 ;  /* 0x0000000e1450723c */ /* 0x000fe20000041850 */
[----:B------:R-:W-:Y:S02]  /*eb50*/  MUFU.EX2 R47, R132 ;  /* 0x00000084002f7308 */ /* 0x000fe40000000800 */
[----:B------:R-:W-:Y:S01]  /*eb60*/  FADD.FTZ R37, R144, R37 ;  /* 0x0000002590257221 */ /* 0x000fe20000010000 */
[----:B------:R-:W-:Y:S01]  /*eb70*/  IMAD.WIDE.U32 R12, R12, -0x326172a9, RZ ;  /* 0xcd9e8d570c0c7825 */ /* 0x000fe200078e00ff */
[----:B------:R-:W-:Y:S01]  /*eb80*/  LOP3.LUT R14, R176, UR25, R173, 0x96, !PT ;  /* 0x00000019b00e7c12 */ /* 0x000fe2000f8e96ad */
[----:B------:R-:W-:Y:S01]  /*eb90*/  MUFU.EX2 R132, R167 ;  /* 0x000000a700847308 */ /* 0x000fe20000000800 */
[----:B------:R-:W-:Y:S01]  /*eba0*/  LOP3.LUT R176, R16, UR26, R177, 0x96, !PT ;  /* 0x0000001a10b07c12 */ /* 0x000fe2000f8e96b1 */
[----:B------:R-:W-:Y:S01]  /*ebb0*/  IMAD.WIDE.U32 R162, R162, -0x326172a9, RZ ;  /* 0xcd9e8d57a2a27825 */ /* 0x000fe200078e00ff */
[----:B------:R-:W-:-:S03]  /*ebc0*/  LOP3.LUT R24, R218, UR9, R13, 0x96, !PT ;  /* 0x00000009da187c12 */ /* 0x000fc6000f8e960d */
[----:B------:R-:W-:Y:S01]  /*ebd0*/  FFMA.FTZ R13, R157, UR19, -R138 ;  /* 0x000000139d0d7c23 */ /* 0x000fe2000801088a */
[----:B------:R-:W-:Y:S01]  /*ebe0*/  FFMA.FTZ R157, R156, UR19, -R67 ;  /* 0x000000139c9d7c23 */ /* 0x000fe20008010843 */
[----:B------:R-:W-:Y:S01]  /*ebf0*/  IMAD.WIDE.U32 R14, R14, -0x326172a9, RZ ;  /* 0xcd9e8d570e0e7825 */ /* 0x000fe200078e00ff */
[----:B------:R-:W-:Y:S01]  /*ec00*/  LOP3.LUT R164, R12, UR8, R163, 0x96, !PT ;  /* 0x000000080ca47c12 */ /* 0x000fe2000f8e96a3 */
[----:B------:R-:W2:Y:S01]  /*ec10*/  MUFU.EX2 R156, R13 ;  /* 0x0000000d009c7308 */ /* 0x000ea20000000800 */
[C---:B------:R-:W-:Y:S01]  /*ec20*/  HMMA.16816.F32.BF16 R84, R20.reuse, R8, R84 ;  /* 0x000000081454723c */ /* 0x040fe20000041854 */
[----:B------:R-:W-:Y:S01]  /*ec30*/  IMAD.MOV.U32 R12, RZ, RZ, R14 ;  /* 0x000000ffff0c7224 */ /* 0x000fe200078e000e */
[----:B------:R-:W-:Y:S01]  /*ec40*/  PRMT R8, R14, 0x7771, RZ ;  /* 0x000077710e087816 */ /* 0x000fe200000000ff */
[----:B------:R-:W-:Y:S01]  /*ec50*/  IMAD.WIDE.U32 R176, R176, -0x326172a9, RZ ;  /* 0xcd9e8d57b0b07825 */ /* 0x000fe200078e00ff */
[----:B------:R-:W-:Y:S01]  /*ec60*/  PRMT R9, R14, 0x7773, RZ ;  /* 0x000077730e097816 */ /* 0x000fe200000000ff */
[----:B------:R-:W3:Y:S01]  /*ec70*/  MUFU.EX2 R157, R157 ;  /* 0x0000009d009d7308 */ /* 0x000ee20000000800 */
[----:B------:R-:W-:Y:S01]  /*ec80*/  LOP3.LUT R12, R12, 0xff, RZ, 0xc0, !PT ;  /* 0x000000ff0c0c7812 */ /* 0x000fe200078ec0ff */
[----:B------:R-:W-:Y:S01]  /*ec90*/  IMAD.WIDE.U32 R178, R24, -0x2daee0ad, RZ ;  /* 0xd2511f5318b27825 */ /* 0x000fe200078e00ff */
[----:B------:R-:W-:Y:S01]  /*eca0*/  PRMT R14, R14, 0x7772, RZ ;  /* 0x000077720e0e7816 */ /* 0x000fe200000000ff */
[C---:B------:R-:W-:Y:S01]  /*ecb0*/  HMMA.16816.F32.BF16 R108, R20.reuse, R10, R108 ;  /* 0x0000000a146c723c */ /* 0x040fe2000004186c */
[----:B------:R-:W-:Y:S01]  /*ecc0*/  PRMT R8, R12, 0x5410, R8 ;  /* 0x000054100c087816 */ /* 0x000fe20000000008 */
[----:B------:R-:W4:Y:S01]  /*ecd0*/  LDSM.16.MT88.4 R16, [R186+0x7000] ;  /* 0x00700000ba10783b */ /* 0x000f220000004200 */
[----:B------:R-:W-:Y:S01]  /*ece0*/  LOP3.LUT R25, R176, UR6, R15, 0x96, !PT ;  /* 0x00000006b0197c12 */ /* 0x000fe2000f8e960f */
[----:B------:R-:W-:Y:S01]  /*ecf0*/  FFMA.FTZ R138, R29, UR19, -R45 ;  /* 0x000000131d8a7c23 */ /* 0x000fe2000801082d */
[----:B------:R-:W-:Y:S01]  /*ed00*/  PRMT R9, R14, 0x5410, R9 ;  /* 0x000054100e097816 */ /* 0x000fe20000000009 */
[----:B------:R-:W-:Y:S01]  /*ed10*/  FFMA.FTZ R29, R171, UR19, -R45 ;  /* 0x00000013ab1d7c23 */ /* 0x000fe2000801082d */
[--C-:B-1----:R-:W-:Y:S01]  /*ed20*/  HSET2.LE.AND R26, R8, R208.reuse, PT ;  /* 0x000000d0081a7233 */ /* 0x102fe20003803000 */
[C---:B------:R-:W-:Y:S01]  /*ed30*/  HMMA.16816.F32.BF16 R104, R20.reuse, R4, R104 ;  /* 0x000000041468723c */ /* 0x040fe20000041868 */
[----:B--2---:R-:W-:Y:S01]  /*ed40*/  F2FP.BF16.F32.PACK_AB R165, R156, R154 ;  /* 0x0000009a9ca5723e */ /* 0x004fe200000010ff */
[----:B------:R-:W1:Y:S01]  /*ed50*/  LDSM.16.MT88.4 R12, [R182+0x7000] ;  /* 0x00700000b60c783b */ /* 0x000e620000004200 */
[----:B------:R-:W-:Y:S01]  /*ed60*/  LOP3.LUT R11, R25, 0xffff, RZ, 0xc0, !PT ;  /* 0x0000ffff190b7812 */ /* 0x000fe200078ec0ff */
[----:B------:R-:W-:Y:S01]  /*ed70*/  MUFU.EX2 R29, R29 ;  /* 0x0000001d001d7308 */ /* 0x000fe20000000800 */
[----:B------:R-:W-:Y:S01]  /*ed80*/  LOP3.LUT R27, R9, 0xff00ff, RZ, 0xc0, !PT ;  /* 0x00ff00ff091b7812 */ /* 0x000fe200078ec0ff */
[----:B------:R-:W-:Y:S01]  /*ed90*/  FADD.FTZ R33, R161, R33 ;  /* 0x00000021a1217221 */ /* 0x000fe20000010000 */
[----:B------:R-:W-:Y:S01]  /*eda0*/  LOP3.LUT R26, R165, R26, RZ, 0xc0, !PT ;  /* 0x0000001aa51a7212 */ /* 0x000fe200078ec0ff */
[----:B------:R-:W-:Y:S01]  /*edb0*/  IMAD.WIDE.U32 R164, R164, -0x2daee0ad, RZ ;  /* 0xd2511f53a4a47825 */ /* 0x000fe200078e00ff */
[C---:B------:R-:W-:Y:S01]  /*edc0*/  LOP3.LUT R10, R25.reuse, 0xff, RZ, 0xc0, !PT ;  /* 0x000000ff190a7812 */ /* 0x040fe200078ec0ff */
[----:B------:R-:W-:Y:S01]  /*edd0*/  HMMA.16816.F32.BF16 R96, R20, R6, R96 ;  /* 0x000000061460723c */ /* 0x000fe20000041860 */
[----:B------:R-:W-:Y:S01]  /*ede0*/  PRMT R163, R25, 0x7632, R163 ;  /* 0x0000763219a37816 */ /* 0x000fe200000000a3 */
[----:B------:R-:W-:Y:S01]  /*edf0*/  LDSM.16.MT88.4 R20, [R180+0x7000] ;  /* 0x00700000b414783b */ /* 0x000fe20000004200 */
[----:B------:R-:W-:Y:S01]  /*ee00*/  SHF.R.U32.HI R9, RZ, 0x8, R11 ;  /* 0x00000008ff097819 */ /* 0x000fe2000001160b */
[----:B------:R-:W-:Y:S01]  /*ee10*/  MUFU.EX2 R138, R138 ;  /* 0x0000008a008a7308 */ /* 0x000fe20000000800 */
[----:B------:R-:W-:Y:S01]  /*ee20*/  SHF.R.U32.HI R25, RZ, 0x18, R25 ;  /* 0x00000018ff197819 */ /* 0x000fe20000011619 */
[----:B------:R-:W-:Y:S01]  /*ee30*/  FADD.FTZ R41, R53, R41 ;  /* 0x0000002935297221 */ /* 0x000fe20000010000 */
[----:B------:R-:W-:Y:S01]  /*ee40*/  LOP3.LUT R163, R163, 0xff, RZ, 0xc0, !PT ;  /* 0x000000ffa3a37812 */ /* 0x000fe200078ec0ff */
[----:B------:R-:W-:Y:S01]  /*ee50*/  FADD.FTZ R37, R140, R37 ;  /* 0x000000258c257221 */ /* 0x000fe20000010000 */
[----:B------:R-:W-:Y:S01]  /*ee60*/  PRMT R9, R10, 0x5410, R9 ;  /* 0x000054100a097816 */ /* 0x000fe20000000009 */
[----:B------:R-:W-:Y:S01]  /*ee70*/  FADD.FTZ R33, R142, R33 ;  /* 0x000000218e217221 */ /* 0x000fe20000010000 */
[----:B------:R-:W-:Y:S01]  /*ee80*/  LOP3.LUT R178, R178, UR25, R165, 0x96, !PT ;  /* 0x00000019b2b27c12 */ /* 0x000fe2000f8e96a5 */
[----:B------:R-:W-:Y:S01]  /*ee90*/  FADD.FTZ R41, R65, R41 ;  /* 0x0000002941297221 */ /* 0x000fe20000010000 */
[----:B------:R-:W-:Y:S01]  /*eea0*/  PRMT R8, R163, 0x5410, R25 ;  /* 0x00005410a3087816 */ /* 0x000fe20000000019 */
[----:B------:R-:W-:Y:S01]  /*eeb0*/  FADD.FTZ R37, R154, R37 ;  /* 0x000000259a257221 */ /* 0x000fe20000010000 */
[--C-:B------:R-:W-:Y:S01]  /*eec0*/  HSET2.LE.AND R27, R27, R208.reuse, PT ;  /* 0x000000d01b1b7233 */ /* 0x100fe20003803000 */
[----:B---3--:R-:W-:Y:S01]  /*eed0*/  FADD.FTZ R33, R157, R33 ;  /* 0x000000219d217221 */ /* 0x008fe20000010000 */
[C---:B------:R-:W-:Y:S01]  /*eee0*/  F2FP.BF16.F32.PACK_AB R11, R141.reuse, R157 ;  /* 0x0000009d8d0b723e */ /* 0x040fe200000010ff */
[----:B------:R-:W-:Y:S01]  /*eef0*/  FADD.FTZ R37, R156, R37 ;  /* 0x000000259c257221 */ /* 0x000fe20000010000 */
[----:B------:R-:W-:Y:S01]  /*ef00*/  HSET2.LE.AND R9, R9, R208, PT ;  /* 0x000000d009097233 */ /* 0x000fe20003803000 */
[----:B------:R-:W-:Y:S01]  /*ef10*/  FADD.FTZ R33, R141, R33 ;  /* 0x000000218d217221 */ /* 0x000fe20000010000 */
[----:B------:R-:W-:Y:S01]  /*ef20*/  LOP3.LUT R174, R174, UR26, R179, 0x96, !PT ;  /* 0x0000001aaeae7c12 */ /* 0x000fe2000f8e96b3 */
[----:B------:R-:W-:Y:S01]  /*ef30*/  IMAD.WIDE.U32 R178, R178, -0x326172a9, RZ ;  /* 0xcd9e8d57b2b27825 */ /* 0x000fe200078e00ff */
[----:B------:R-:W-:-:S03]  /*ef40*/  F2FP.BF16.F32.PACK_AB R24, R140, R144 ;  /* 0x000000908c18723e */ /* 0x000fc600000010ff */
[----:B------:R-:W-:Y:S01]  /*ef50*/  FADD.FTZ R37, R52, R37 ;  /* 0x0000002534257221 */ /* 0x000fe20000010000 */
[----:B------:R-:W-:Y:S01]  /*ef60*/  HSET2.LE.AND R25, R8, R208, PT ;  /* 0x000000d008197233 */ /* 0x000fe20003803000 */
[----:B------:R-:W-:Y:S01]  /*ef70*/  IMAD.MOV.U32 R6, RZ, RZ, R178 ;  /* 0x000000ffff067224 */ /* 0x000fe200078e00b2 */
[----:B------:R-:W-:Y:S01]  /*ef80*/  LOP3.LUT R27, R11, R27, RZ, 0xc0, !PT ;  /* 0x0000001b0b1b7212 */ /* 0x000fe200078ec0ff */
[----:B------:R-:W-:Y:S01]  /*ef90*/  IMAD.WIDE.U32 R174, R174, -0x326172a9, RZ ;  /* 0xcd9e8d57aeae7825 */ /* 0x000fe200078e00ff */
[----:B------:R-:W-:-:S03]  /*efa0*/  F2FP.BF16.F32.PACK_AB R4, R142, R161 ;  /* 0x000000a18e04723e */ /* 0x000fc600000010ff */
[----:B------:R-:W-:Y:S01]  /*efb0*/  FADD.FTZ R37, R61, R37 ;  /* 0x000000253d257221 */ /* 0x000fe20000010000 */
[----:B------:R-:W-:Y:S01]  /*efc0*/  LOP3.LUT R24, R24, R9, RZ, 0xc0, !PT ;  /* 0x0000000918187212 */ /* 0x000fe200078ec0ff */
[----:B------:R-:W-:Y:S01]  /*efd0*/  VIADD R217, R137, 0xfffffffc ;  /* 0xfffffffc89d97836 */ /* 0x000fe20000000000 */
[----:B------:R-:W2:Y:S01]  /*efe0*/  LDSM.16.MT88.4 R8, [R181+0x7000] ;  /* 0x00700000b508783b */ /* 0x000ea20000004200 */
[----:B------:R-:W-:Y:S01]  /*eff0*/  LOP3.LUT R25, R4, R25, RZ, 0xc0, !PT ;  /* 0x0000001904197212 */ /* 0x000fe200078ec0ff */
[----:B------:R-:W-:Y:S01]  /*f000*/  FADD.FTZ R37, R62, R37 ;  /* 0x000000253e257221 */ /* 0x000fe20000010000 */
[----:B------:R-:W-:Y:S02]  /*f010*/  PRMT R4, R178, 0x7771, RZ ;  /* 0x00007771b2047816 */ /* 0x000fe400000000ff */
[----:B------:R-:W-:Y:S02]  /*f020*/  LOP3.LUT R7, R6, 0xff, RZ, 0xc0, !PT ;  /* 0x000000ff06077812 */ /* 0x000fe400078ec0ff */
[----:B------:R-:W-:Y:S01]  /*f030*/  PRMT R5, R178, 0x7773, RZ ;  /* 0x00007773b2057816 */ /* 0x000fe200000000ff */
[----:B----4-:R-:W-:Y:S01]  /*f040*/  HMMA.16816.F32.BF16 R124, R24, R16, R124 ;  /* 0x00000010187c723c */ /* 0x010fe2000004187c */
[----:B------:R-:W-:Y:S01]  /*f050*/  PRMT R4, R7, 0x5410, R4 ;  /* 0x0000541007047816 */ /* 0x000fe20000000004 */
[----:B------:R-:W-:Y:S01]  /*f060*/  FFMA.FTZ R7, R48, UR19, -R45 ;  /* 0x0000001330077c23 */ /* 0x000fe2000801082d */
[----:B------:R-:W-:Y:S01]  /*f070*/  PRMT R163, R178, 0x7772, RZ ;  /* 0x00007772b2a37816 */ /* 0x000fe200000000ff */
[----:B------:R3:W4:Y:S01]  /*f080*/  MUFU.EX2 R48, R66 ;  /* 0x0000004200307308 */ /* 0x0007220000000800 */
[----:B------:R-:W-:-:S02]  /*f090*/  LOP3.LUT R6, R174, UR6, R179, 0x96, !PT ;  /* 0x00000006ae067c12 */ /* 0x000fc4000f8e96b3 */
[----:B------:R-:W-:Y:S01]  /*f0a0*/  PRMT R5, R163, 0x5410, R5 ;  /* 0x00005410a3057816 */ /* 0x000fe20000000005 */
[C---:B------:R-:W-:Y:S01]  /*f0b0*/  HMMA.16816.F32.BF16 R120, R24.reuse, R18, R120 ;  /* 0x000000121878723c */ /* 0x040fe20000041878 */
[C---:B------:R-:W-:Y:S02]  /*f0c0*/  LOP3.LUT R163, R6.reuse, 0xffff, RZ, 0xc0, !PT ;  /* 0x0000ffff06a37812 */ /* 0x040fe400078ec0ff */
[----:B------:R-:W-:Y:S02]  /*f0d0*/  PRMT R165, R6, 0x7632, R165 ;  /* 0x0000763206a57816 */ /* 0x000fe400000000a5 */
[----:B------:R-:W-:Y:S02]  /*f0e0*/  SHF.R.U32.HI R163, RZ, 0x8, R163 ;  /* 0x00000008ffa37819 */ /* 0x000fe400000116a3 */
[----:B------:R-:W-:Y:S01]  /*f0f0*/  LOP3.LUT R165, R165, 0xff, RZ, 0xc0, !PT ;  /* 0x000000ffa5a57812 */ /* 0x000fe200078ec0ff */
[C---:B-1----:R-:W-:Y:S01]  /*f100*/  HMMA.16816.F32.BF16 R72, R24.reuse, R12, R72 ;  /* 0x0000000c1848723c */ /* 0x042fe20000041848 */
[----:B------:R-:W-:Y:S01]  /*f110*/  HSET2.LE.AND R4, R4, R208, PT ;  /* 0x000000d004047233 */ /* 0x000fe20003803000 */
[----:B---3--:R-:W-:Y:S01]  /*f120*/  FFMA.FTZ R66, R60, UR19, -R45 ;  /* 0x000000133c427c23 */ /* 0x008fe2000801082d */
[----:B------:R-:W-:Y:S01]  /*f130*/  LOP3.LUT R5, R5, 0xff00ff, RZ, 0xc0, !PT ;  /* 0x00ff00ff05057812 */ /* 0x000fe200078ec0ff */
[----:B------:R1:W3:Y:S01]  /*f140*/  MUFU.EX2 R60, R7 ;  /* 0x00000007003c7308 */ /* 0x0002e20000000800 */
[C---:B----4-:R-:W-:Y:S01]  /*f150*/  F2FP.BF16.F32.PACK_AB R167, R48.reuse, R65 ;  /* 0x0000004130a7723e */ /* 0x050fe200000010ff */
[----:B------:R-:W-:Y:S01]  /*f160*/  FADD.FTZ R41, R48, R41 ;  /* 0x0000002930297221 */ /* 0x000fe20000010000 */
[----:B------:R-:W-:Y:S01]  /*f170*/  F2FP.BF16.F32.PACK_AB R173, R53, R50 ;  /* 0x0000003235ad723e */ /* 0x000fe200000010ff */
[----:B------:R-:W4:Y:S01]  /*f180*/  MUFU.EX2 R66, R66 ;  /* 0x0000004200427308 */ /* 0x000f220000000800 */
[----:B------:R-:W-:Y:S01]  /*f190*/  LOP3.LUT R166, R166, UR7, R177, 0x96, !PT ;  /* 0x00000007a6a67c12 */ /* 0x000fe2000f8e96b1 */
[----:B------:R-:W-:Y:S01]  /*f1a0*/  HMMA.16816.F32.BF16 R76, R24, R14, R76 ;  /* 0x0000000e184c723c */ /* 0x000fe2000004184c */
[----:B-1----:R-:W-:-:S07]  /*f1b0*/  LOP3.LUT R7, R6, 0xff, RZ, 0xc0, !PT ;  /* 0x000000ff06077812 */ /* 0x002fce00078ec0ff */
[C---:B--2---:R-:W-:Y:S01]  /*f1c0*/  HMMA.16816.F32.BF16 R88, R24.reuse, R8, R88 ;  /* 0x000000081858723c */ /* 0x044fe20000041858 */
[----:B------:R-:W-:Y:S01]  /*f1d0*/  SHF.R.U32.HI R6, RZ, 0x18, R6 ;  /* 0x00000018ff067819 */ /* 0x000fe20000011606 */
[----:B---3--:R-:W-:Y:S01]  /*f1e0*/  FADD.FTZ R44, R60, R44 ;  /* 0x0000002c3c2c7221 */ /* 0x008fe20000010000 */
[----:B------:R-:W-:Y:S02]  /*f1f0*/  PRMT R7, R7, 0x5410, R163 ;  /* 0x0000541007077816 */ /* 0x000fe400000000a3 */
[----:B------:R-:W-:Y:S01]  /*f200*/  PRMT R165, R165, 0x5410, R6 ;  /* 0x00005410a5a57816 */ /* 0x000fe20000000006 */
[----:B------:R-:W-:Y:S01]  /*f210*/  FADD.FTZ R44, R132, R44 ;  /* 0x0000002c842c7221 */ /* 0x000fe20000010000 */
[----:B------:R-:W-:Y:S01]  /*f220*/  LOP3.LUT R6, R167, R4, RZ, 0xc0, !PT ;  /* 0x00000004a7067212 */ /* 0x000fe200078ec0ff */
[----:B------:R-:W-:Y:S01]  /*f230*/  HMMA.16816.F32.BF16 R112, R24, R10, R112 ;  /* 0x0000000a1870723c */ /* 0x000fe20000041870 */
[--C-:B------:R-:W-:Y:S01]  /*f240*/  HSET2.LE.AND R4, R5, R208.reuse, PT ;  /* 0x000000d005047233 */ /* 0x100fe20003803000 */
[----:B----4-:R-:W-:Y:S01]  /*f250*/  FADD.FTZ R44, R66, R44 ;  /* 0x0000002c422c7221 */ /* 0x010fe20000010000 */
[----:B------:R-:W-:-:S02]  /*f260*/  HSET2.LE.AND R167, R7, R208, PT ;  /* 0x000000d007a77233 */ /* 0x000fc40003803000 */
[C---:B------:R-:W-:Y:S01]  /*f270*/  F2FP.BF16.F32.PACK_AB R7, R47.reuse, R66 ;  /* 0x000000422f07723e */ /* 0x040fe200000010ff */
[----:B------:R-:W-:Y:S01]  /*f280*/  FADD.FTZ R44, R47, R44 ;  /* 0x0000002c2f2c7221 */ /* 0x000fe20000010000 */
[----:B------:R-:W-:Y:S01]  /*f290*/  HSET2.LE.AND R5, R165, R208, PT ;  /* 0x000000d0a5057233 */ /* 0x000fe20003803000 */
[C---:B------:R-:W-:Y:S01]  /*f2a0*/  HMMA.16816.F32.BF16 R92, R24.reuse, R20, R92 ;  /* 0x00000014185c723c */ /* 0x040fe2000004185c */
[----:B------:R-:W-:Y:S02]  /*f2b0*/  F2FP.BF16.F32.PACK_AB R163, R132, R60 ;  /* 0x0000003c84a3723e */ /* 0x000fe400000010ff */
[----:B------:R-:W-:Y:S02]  /*f2c0*/  LOP3.LUT R7, R7, R4, RZ, 0xc0, !PT ;  /* 0x0000000407077212 */ /* 0x000fe400078ec0ff */
[----:B------:R-:W-:Y:S01]  /*f2d0*/  LOP3.LUT R4, R173, R167, RZ, 0xc0, !PT ;  /* 0x000000a7ad047212 */ /* 0x000fe200078ec0ff */
[----:B------:R-:W-:Y:S01]  /*f2e0*/  IMAD.WIDE.U32 R166, R166, -0x2daee0ad, RZ ;  /* 0xd2511f53a6a67825 */ /* 0x000fe200078e00ff */
[----:B------:R-:W-:Y:S01]  /*f2f0*/  LOP3.LUT R5, R163, R5, RZ, 0xc0, !PT ;  /* 0x00000005a3057212 */ /* 0x000fe200078ec0ff */
[----:B------:R-:W-:Y:S02]  /*f300*/  HMMA.16816.F32.BF16 R100, R24, R22, R100 ;  /* 0x000000161864723c */ /* 0x000fe40000041864 */
[----:B------:R-:W-:-:S02]  /*f310*/  FFMA.FTZ R25, R54, UR19, -R67 ;  /* 0x0000001336197c23 */ /* 0x000fc40008010843 */
[----:B------:R1:W2:Y:S01]  /*f320*/  MUFU.EX2 R54, R63 ;  /* 0x0000003f00367308 */ /* 0x0002a20000000800 */
[----:B------:R-:W-:-:S03]  /*f330*/  LOP3.LUT R172, R172, UR24, R167, 0x96, !PT ;  /* 0x00000018acac7c12 */ /* 0x000fc6000f8e96a7 */
[----:B------:R-:W-:Y:S01]  /*f340*/  HMMA.16816.F32.BF16 R80, R4, R14, R80 ;  /* 0x0000000e0450723c */ /* 0x000fe20000041850 */
[----:B------:R-:W-:Y:S01]  /*f350*/  IMAD.MOV.U32 R15, RZ, RZ, R166 ;  /* 0x000000ffff0f7224 */ /* 0x000fe200078e00a6 */
[----:B------:R-:W-:-:S04]  /*f360*/  PRMT R14, R166, 0x7772, RZ ;  /* 0x00007772a60e7816 */ /* 0x000fc800000000ff */
[----:B------:R-:W-:Y:S02]  /*f370*/  LOP3.LUT R24, R15, 0xff, RZ, 0xc0, !PT ;  /* 0x000000ff0f187812 */ /* 0x000fe400078ec0ff */
[C---:B------:R-:W-:Y:S01]  /*f380*/  HMMA.16816.F32.BF16 R68, R4.reuse, R12, R68 ;  /* 0x0000000c0444723c */ /* 0x040fe20000041844 */
[----:B-1----:R-:W-:Y:S01]  /*f390*/  FFMA.FTZ R63, R56, UR19, -R67 ;  /* 0x00000013383f7c23 */ /* 0x002fe20008010843 */
[C---:B------:R-:W-:Y:S01]  /*f3a0*/  PRMT R12, R166.reuse, 0x7773, RZ ;  /* 0x00007773a60c7816 */ /* 0x040fe200000000ff */
[----:B------:R-:W-:Y:S01]  /*f3b0*/  MUFU.EX2 R56, R59 ;  /* 0x0000003b00387308 */ /* 0x000fe20000000800 */
[----:B------:R-:W-:Y:S01]  /*f3c0*/  PRMT R13, R166, 0x7771, RZ ;  /* 0x00007771a60d7816 */ /* 0x000fe200000000ff */
[----:B------:R-:W-:Y:S01]  /*f3d0*/  FFMA.FTZ R67, R28, UR19, -R45 ;  /* 0x000000131c437c23 */ /* 0x000fe2000801082d */
[----:B------:R-:W-:Y:S01]  /*f3e0*/  LOP3.LUT R15, R172, 0xff, RZ, 0xc0, !PT ;  /* 0x000000ffac0f7812 */ /* 0x000fe200078ec0ff */
[----:B------:R1:W3:Y:S01]  /*f3f0*/  MUFU.EX2 R59, R25 ;  /* 0x00000019003b7308 */ /* 0x0002e20000000800 */
[----:B------:R-:W-:Y:S01]  /*f400*/  HMMA.16816.F32.BF16 R84, R4, R8, R84 ;  /* 0x000000080454723c */ /* 0x000fe20000041854 */
[----:B------:R-:W-:Y:S01]  /*f410*/  PRMT R9, R14, 0x5410, R12 ;  /* 0x000054100e097816 */ /* 0x000fe2000000000c */
[----:B--2---:R-:W-:Y:S01]  /*f420*/  FADD.FTZ R221, R54, R37 ;  /* 0x0000002536dd7221 */ /* 0x004fe20000010000 */
[----:B------:R-:W2:Y:S01]  /*f430*/  MUFU.EX2 R63, R63 ;  /* 0x0000003f003f7308 */ /* 0x000ea20000000800 */
[----:B------:R-:W-:-:S02]  /*f440*/  LOP3.LUT R8, R172, 0xffff, RZ, 0xc0, !PT ;  /* 0x0000ffffac087812 */ /* 0x000fc400078ec0ff */
[----:B------:R-:W-:Y:S01]  /*f450*/  PRMT R24, R24, 0x5410, R13 ;  /* 0x0000541018187816 */ /* 0x000fe2000000000d */
[----:B------:R-:W-:Y:S01]  /*f460*/  MUFU.EX2 R28, R169 ;  /* 0x000000a9001c7308 */ /* 0x000fe20000000800 */
[C---:B------:R-:W-:Y:S01]  /*f470*/  HMMA.16816.F32.BF16 R108, R4.reuse, R10, R108 ;  /* 0x0000000a046c723c */ /* 0x040fe2000004186c */
[----:B------:R-:W-:Y:S02]  /*f480*/  PRMT R10, R172, 0x7632, R10 ;  /* 0x00007632ac0a7816 */ /* 0x000fe4000000000a */
[----:B------:R-:W-:Y:S01]  /*f490*/  LOP3.LUT R9, R9, 0xff00ff, RZ, 0xc0, !PT ;  /* 0x00ff00ff09097812 */ /* 0x000fe200078ec0ff */
[----:B------:R-:W-:Y:S01]  /*f4a0*/  MUFU.EX2 R45, R170 ;  /* 0x000000aa002d7308 */ /* 0x000fe20000000800 */
[----:B-1----:R-:W-:Y:S01]  /*f4b0*/  SHF.R.U32.HI R25, RZ, 0x18, R172 ;  /* 0x00000018ff197819 */ /* 0x002fe200000116ac */
[----:B---3--:R-:W-:Y:S01]  /*f4c0*/  FADD.FTZ R33, R59, R33 ;  /* 0x000000213b217221 */ /* 0x008fe20000010000 */
[----:B------:R-:W-:Y:S01]  /*f4d0*/  LOP3.LUT R10, R10, 0xff, RZ, 0xc0, !PT ;  /* 0x000000ff0a0a7812 */ /* 0x000fe200078ec0ff */
[----:B------:R-:W-:Y:S01]  /*f4e0*/  HMMA.16816.F32.BF16 R96, R4, R22, R96 ;  /* 0x000000160460723c */ /* 0x000fe20000041860 */
[----:B------:R-:W-:Y:S01]  /*f4f0*/  SHF.R.U32.HI R8, RZ, 0x8, R8 ;  /* 0x00000008ff087819 */ /* 0x000fe20000011608 */
[----:B------:R-:W1:Y:S01]  /*f500*/  MUFU.EX2 R67, R67 ;  /* 0x0000004300437308 */ /* 0x000e620000000800 */
[----:B------:R-:W-:Y:S01]  /*f510*/  PRMT R25, R10, 0x5410, R25 ;  /* 0x000054100a197816 */ /* 0x000fe20000000019 */
[----:B--2---:R-:W-:Y:S01]  /*f520*/  FADD.FTZ R33, R63, R33 ;  /* 0x000000213f217221 */ /* 0x004fe20000010000 */
[----:B------:R-:W-:-:S02]  /*f530*/  HSET2.LE.AND R24, R24, R208, PT ;  /* 0x000000d018187233 */ /* 0x000fc40003803000 */
[--C-:B------:R-:W-:Y:S01]  /*f540*/  HSET2.LE.AND R27, R9, R208.reuse, PT ;  /* 0x000000d0091b7233 */ /* 0x100fe20003803000 */
[C---:B------:R-:W-:Y:S01]  /*f550*/  HMMA.16816.F32.BF16 R104, R4.reuse, R20, R104 ;  /* 0x000000140468723c */ /* 0x040fe20000041868 */
[----:B------:R-:W-:Y:S01]  /*f560*/  PRMT R8, R15, 0x5410, R8 ;  /* 0x000054100f087816 */ /* 0x000fe20000000008 */
[----:B------:R-:W-:Y:S01]  /*f570*/  FADD.FTZ R33, R57, R33 ;  /* 0x0000002139217221 */ /* 0x000fe20000010000 */
[----:B------:R-:W-:Y:S01]  /*f580*/  F2FP.BF16.F32.PACK_AB R26, R54, R62 ;  /* 0x0000003e361a723e */ /* 0x000fe200000010ff */
[----:B------:R-:W2:Y:S01]  /*f590*/  LDSM.16.MT88.4 R12, [R182+0x7800] ;  /* 0x00780000b60c783b */ /* 0x000ea20000004200 */
[C---:B------:R-:W-:Y:S01]  /*f5a0*/  F2FP.BF16.F32.PACK_AB R9, R56.reuse, R57 ;  /* 0x000000393809723e */ /* 0x040fe200000010ff */
[----:B------:R-:W-:Y:S01]  /*f5b0*/  FADD.FTZ R220, R56, R33 ;  /* 0x0000002138dc7221 */ /* 0x000fe20000010000 */
[----:B------:R-:W-:Y:S01]  /*f5c0*/  LOP3.LUT R22, R162, UR7, R175, 0x96, !PT ;  /* 0x00000007a2167c12 */ /* 0x000fe2000f8e96af */
[----:B------:R-:W-:Y:S01]  /*f5d0*/  HMMA.16816.F32.BF16 R128, R4, R16, R128 ;  /* 0x000000100480723c */ /* 0x000fe20000041880 */
[----:B------:R-:W-:Y:S01]  /*f5e0*/  HSET2.LE.AND R25, R25, R208, PT ;  /* 0x000000d019197233 */ /* 0x000fe20003803000 */
[----:B-1----:R-:W-:Y:S01]  /*f5f0*/  FADD.FTZ R44, R67, R44 ;  /* 0x0000002c432c7221 */ /* 0x002fe20000010000 */
[----:B------:R-:W-:Y:S01]  /*f600*/  LOP3.LUT R26, R26, R24, RZ, 0xc0, !PT ;  /* 0x000000181a1a7212 */ /* 0x000fe200078ec0ff */
[----:B------:R-:W-:Y:S01]  /*f610*/  IMAD.WIDE.U32 R22, R22, -0x2daee0ad, RZ ;  /* 0xd2511f5316167825 */ /* 0x000fe200078e00ff */
[----:B------:R-:W-:-:S03]  /*f620*/  F2FP.BF16.F32.PACK_AB R20, R63, R59 ;  /* 0x0000003b3f14723e */ /* 0x000fc600000010ff */
[----:B------:R-:W-:Y:S01]  /*f630*/  FADD.FTZ R44, R138, R44 ;  /* 0x0000002c8a2c7221 */ /* 0x000fe20000010000 */
[----:B------:R-:W-:Y:S01]  /*f640*/  LOP3.LUT R27, R9, R27, RZ, 0xc0, !PT ;  /* 0x0000001b091b7212 */ /* 0x000fe200078ec0ff */
[----:B------:R-:W-:Y:S01]  /*f650*/  HMMA.16816.F32.BF16 R116, R4, R18, R116 ;  /* 0x000000120474723c */ /* 0x000fe20000041874 */
[----:B------:R-:W-:Y:S01]  /*f660*/  HSET2.LE.AND R24, R8, R208, PT ;  /* 0x000000d008187233 */ /* 0x000fe20003803000 */
[----:B------:R-:W1:Y:S01]  /*f670*/  LDSM.16.MT88.4 R16, [R186+0x7800] ;  /* 0x00780000ba10783b */ /* 0x000e620000004200 */
[----:B------:R-:W-:Y:S01]  /*f680*/  LOP3.LUT R25, R20, R25, RZ, 0xc0, !PT ;  /* 0x0000001914197212 */ /* 0x000fe200078ec0ff */
[--C-:B------:R-:W-:Y:S01]  /*f690*/  FFMA.FTZ R20, R30, UR19, -R46.reuse ;  /* 0x000000131e147c23 */ /* 0x100fe2000801082e */
[----:B------:R-:W-:Y:S01]  /*f6a0*/  F2FP.BF16.F32.PACK_AB R21, R61, R52 ;  /* 0x000000343d15723e */ /* 0x000fe200000010ff */
[----:B------:R-:W3:Y:S01]  /*f6b0*/  LDSM.16.MT88.4 R8, [R181+0x7800] ;  /* 0x00780000b508783b */ /* 0x000ee20000004200 */
[----:B------:R-:W-:Y:S01]  /*f6c0*/  FFMA.FTZ R30, R0, UR19, -R46 ;  /* 0x00000013001e7c23 */ /* 0x000fe2000801082e */
[----:B------:R-:W-:Y:S01]  /*f6d0*/  LOP3.LUT R164, R164, UR24, R23, 0x96, !PT ;  /* 0x00000018a4a47c12 */ /* 0x000fe2000f8e9617 */
[----:B------:R4:W5:Y:S01]  /*f6e0*/  MUFU.EX2 R0, R20 ;  /* 0x0000001400007308 */ /* 0x0009620000000800 */
[----:B------:R-:W3:Y:S01]  /*f6f0*/  LDSM.16.MT88.4 R4, [R180+0x7800] ;  /* 0x00780000b404783b */ /* 0x000ee20000004200 */
[----:B------:R-:W-:Y:S01]  /*f700*/  LOP3.LUT R24, R21, R24, RZ, 0xc0, !PT ;  /* 0x0000001815187212 */ /* 0x000fe200078ec0ff */
[----:B------:R-:W-:Y:S01]  /*f710*/  IMAD.MOV.U32 R23, RZ, RZ, R22 ;  /* 0x000000ffff177224 */ /* 0x000fe200078e0016 */
[----:B------:R-:W-:Y:S01]  /*f720*/  MUFU.EX2 R46, R168 ;  /* 0x000000a8002e7308 */ /* 0x000fe20000000800 */
[----:B------:R-:W-:Y:S01]  /*f730*/  PRMT R21, R22, 0x7773, RZ ;  /* 0x0000777316157816 */ /* 0x000fe200000000ff */
[----:B------:R-:W-:Y:S01]  /*f740*/  FADD.FTZ R44, R45, R44 ;  /* 0x0000002c2d2c7221 */ /* 0x000fe20000010000 */
[----:B------:R-:W-:Y:S01]  /*f750*/  PRMT R163, R164, 0x7632, R163 ;  /* 0x00007632a4a37816 */ /* 0x000fe200000000a3 */
[----:B------:R-:W2:Y:S01]  /*f760*/  MUFU.EX2 R30, R30 ;  /* 0x0000001e001e7308 */ /* 0x000ea20000000800 */
[----:B------:R-:W-:Y:S01]  /*f770*/  LOP3.LUT R23, R23, 0xff, RZ, 0xc0, !PT ;  /* 0x000000ff17177812 */ /* 0x000fe200078ec0ff */
[C---:B------:R-:W-:Y:S01]  /*f780*/  FADD.FTZ R226, R29.reuse, R44 ;  /* 0x0000002c1de27221 */ /* 0x040fe20000010000 */
[----:B------:R-:W-:-:S02]  /*f790*/  F2FP.BF16.F32.PACK_AB R165, R29, R45 ;  /* 0x0000002d1da5723e */ /* 0x000fc400000010ff */
[----:B----4-:R-:W-:Y:S01]  /*f7a0*/  PRMT R20, R22, 0x7771, RZ ;  /* 0x0000777116147816 */ /* 0x010fe200000000ff */
[----:B-----5:R-:W-:Y:S01]  /*f7b0*/  FADD.FTZ R41, R0, R41 ;  /* 0x0000002900297221 */ /* 0x020fe20000010000 */
[----:B------:R-:W-:Y:S02]  /*f7c0*/  PRMT R22, R22, 0x7772, RZ ;  /* 0x0000777216167816 */ /* 0x000fe400000000ff */
[----:B------:R-:W-:Y:S01]  /*f7d0*/  PRMT R20, R23, 0x5410, R20 ;  /* 0x0000541017147816 */ /* 0x000fe20000000014 */
[----:B--2---:R-:W-:Y:S01]  /*f7e0*/  HMMA.16816.F32.BF16 R72, R24, R12, R72 ;  /* 0x0000000c1848723c */ /* 0x004fe20000041848 */
[----:B------:R-:W-:Y:S02]  /*f7f0*/  PRMT R21, R22, 0x5410, R21 ;  /* 0x0000541016157816 */ /* 0x000fe40000000015 */
[----:B------:R-:W-:Y:S01]  /*f800*/  LOP3.LUT R22, R164, 0xffff, RZ, 0xc0, !PT ;  /* 0x0000ffffa4167812 */ /* 0x000fe200078ec0ff */
[----:B------:R-:W-:Y:S01]  /*f810*/  FADD.FTZ R41, R30, R41 ;  /* 0x000000291e297221 */ /* 0x000fe20000010000 */
[----:B------:R-:W-:-:S02]  /*f820*/  LOP3.LUT R23, R164, 0xff, RZ, 0xc0, !PT ;  /* 0x000000ffa4177812 */ /* 0x000fc400078ec0ff */
[----:B------:R-:W-:Y:S01]  /*f830*/  SHF.R.U32.HI R162, RZ, 0x8, R22 ;  /* 0x00000008ffa27819 */ /* 0x000fe20000011616 */
[C---:B------:R-:W-:Y:S01]  /*f840*/  HMMA.16816.F32.BF16 R76, R24.reuse, R14, R76 ;  /* 0x0000000e184c723c */ /* 0x040fe2000004184c */
[----:B------:R-:W-:Y:S01]  /*f850*/  SHF.R.U32.HI R164, RZ, 0x18, R164 ;  /* 0x00000018ffa47819 */ /* 0x000fe200000116a4 */
[----:B------:R-:W-:Y:S01]  /*f860*/  FADD.FTZ R41, R46, R41 ;  /* 0x000000292e297221 */ /* 0x000fe20000010000 */
[----:B------:R-:W-:Y:S02]  /*f870*/  LOP3.LUT R22, R163, 0xff, RZ, 0xc0, !PT ;  /* 0x000000ffa3167812 */ /* 0x000fe400078ec0ff */
[----:B------:R-:W-:Y:S01]  /*f880*/  HSET2.LE.AND R20, R20, R208, PT ;  /* 0x000000d014147233 */ /* 0x000fe20003803000 */
[C---:B------:R-:W-:Y:S01]  /*f890*/  FADD.FTZ R227, R28.reuse, R41 ;  /* 0x000000291ce37221 */ /* 0x040fe20000010000 */
[----:B------:R-:W-:Y:S01]  /*f8a0*/  LOP3.LUT R21, R21, 0xff00ff, RZ, 0xc0, !PT ;  /* 0x00ff00ff15157812 */ /* 0x000fe200078ec0ff */
[----:B-1----:R-:W-:Y:S01]  /*f8b0*/  HMMA.16816.F32.BF16 R124, R24, R16, R124 ;  /* 0x00000010187c723c */ /* 0x002fe2000004187c */
[----:B------:R-:W-:-:S02]  /*f8c0*/  F2FP.BF16.F32.PACK_AB R163, R28, R46 ;  /* 0x0000002e1ca3723e */ /* 0x000fc400000010ff */
[----:B------:R-:W-:Y:S02]  /*f8d0*/  PRMT R23, R23, 0x5410, R162 ;  /* 0x0000541017177816 */ /* 0x000fe400000000a2 */
[----:B------:R-:W-:Y:S02]  /*f8e0*/  PRMT R164, R22, 0x5410, R164 ;  /* 0x0000541016a47816 */ /* 0x000fe400000000a4 */
[----:B------:R-:W-:Y:S01]  /*f8f0*/  LOP3.LUT R22, R163, R20, RZ, 0xc0, !PT ;  /* 0x00000014a3167212 */ /* 0x000fe200078ec0ff */
[----:B------:R-:W-:Y:S01]  /*f900*/  HMMA.16816.F32.BF16 R120, R24, R18, R120 ;  /* 0x000000121878723c */ /* 0x000fe20000041878 */
[--C-:B------:R-:W-:Y:S02]  /*f910*/  HSET2.LE.AND R20, R21, R208.reuse, PT ;  /* 0x000000d015147233 */ /* 0x100fe40003803000 */
[--C-:B------:R-:W-:Y:S02]  /*f920*/  HSET2.LE.AND R163, R23, R208.reuse, PT ;  /* 0x000000d017a37233 */ /* 0x100fe40003803000 */
[----:B------:R-:W-:-:S02]  /*f930*/  HSET2.LE.AND R21, R164, R208, PT ;  /* 0x000000d0a4157233 */ /* 0x000fc40003803000 */
[----:B------:R-:W-:Y:S01]  /*f940*/  F2FP.BF16.F32.PACK_AB R166, R30, R0 ;  /* 0x000000001ea6723e */ /* 0x000fe200000010ff */
[C---:B---3--:R-:W-:Y:S01]  /*f950*/  HMMA.16816.F32.BF16 R88, R24.reuse, R8, R88 ;  /* 0x000000081858723c */ /* 0x048fe20000041858 */
[----:B------:R-:W-:Y:S02]  /*f960*/  F2FP.BF16.F32.PACK_AB R162, R138, R67 ;  /* 0x000000438aa2723e */ /* 0x000fe400000010ff */
[----:B------:R-:W-:Y:S02]  /*f970*/  LOP3.LUT R23, R165, R20, RZ, 0xc0, !PT ;  /* 0x00000014a5177212 */ /* 0x000fe400078ec0ff */
[----:B------:R-:W-:Y:S02]  /*f980*/  LOP3.LUT R20, R166, R163, RZ, 0xc0, !PT ;  /* 0x000000a3a6147212 */ /* 0x000fe400078ec0ff */
[----:B------:R-:W-:Y:S01]  /*f990*/  LOP3.LUT R21, R162, R21, RZ, 0xc0, !PT ;  /* 0x00000015a2157212 */ /* 0x000fe200078ec0ff */
        /* <DEDUP_REMOVED lines=12> */
.L_x_722:
[----:B------:R-:W-:-:S13]  /*fa60*/  ISETP.GE.AND P0, PT, R217, RZ, PT ;  /* 0x000000ffd900720c */ /* 0x000fda0003f06270 */
[----:B------:R-:W-:Y:S05]  /*fa70*/  @!P0 BRA `(.L_x_729) ;  /* 0x0000003800b08947 */ /* 0x000fea0003800000 */
[----:B------:R-:W1:Y:S01]  /*fa80*/  LDC.64 R192, c[0x0][0x3c0] ;  /* 0x0000f000ffc07b82 */ /* 0x000e620000000a00 */
[----:B------:R-:W2:Y:S01]  /*fa90*/  LDCU UR19, c[0x0][0x440] ;  /* 0x00008800ff1377ac */ /* 0x000ea20008000800 */
[----:B------:R-:W-:Y:S01]  /*faa0*/  LOP3.LUT R216, R238, UR14, RZ, 0x3c, !PT ;  /* 0x0000000eeed87c12 */ /* 0x000fe2000f8e3cff */
[----:B------:R-:W-:Y:S01]  /*fab0*/  IMAD.MOV.U32 R2, RZ, RZ, R133 ;  /* 0x000000ffff027224 */ /* 0x000fe200078e0085 */
[----:B------:R-:W-:Y:S01]  /*fac0*/  LOP3.LUT R214, R236, UR14, RZ, 0x3c, !PT ;  /* 0x0000000eecd67c12 */ /* 0x000fe2000f8e3cff */
[----:B------:R-:W-:Y:S01]  /*fad0*/  IMAD.MOV.U32 R0, RZ, RZ, R134 ;  /* 0x000000ffff007224 */ /* 0x000fe200078e0086 */
[----:B------:R-:W-:Y:S01]  /*fae0*/  LOP3.LUT R215, R219, UR11, RZ, 0x3c, !PT ;  /* 0x0000000bdbd77c12 */ /* 0x000fe2000f8e3cff */
[----:B------:R-:W-:Y:S01]  /*faf0*/  IMAD.MOV.U32 R132, RZ, RZ, R135 ;  /* 0x000000ffff847224 */ /* 0x000fe200078e0087 */
[----:B------:R-:W-:Y:S01]  /*fb00*/  LOP3.LUT R209, R211, UR11, RZ, 0x3c, !PT ;  /* 0x0000000bd3d17c12 */ /* 0x000fe2000f8e3cff */
[----:B------:R-:W-:Y:S01]  /*fb10*/  IMAD.MOV.U32 R3, RZ, RZ, R136 ;  /* 0x000000ffff037224 */ /* 0x000fe200078e0088 */
[----:B------:R-:W3:Y:S01]  /*fb20*/  LDCU UR15, c[0x0][0x440] ;  /* 0x00008800ff0f77ac */ /* 0x000ee20008000800 */
[----:B------:R-:W4:Y:S01]  /*fb30*/  LDCU UR4, c[0x0][0x45c] ;  /* 0x00008b80ff0477ac */ /* 0x000f220008000800 */
[----:B--2---:R-:W-:Y:S01]  /*fb40*/  ISETP.GE.AND P1, PT, R199, UR19, PT ;  /* 0x00000013c7007c0c */ /* 0x004fe2000bf26270 */
[----:B------:R-:W-:-:S12]  /*fb50*/  BRA `(.L_x_730) ;  /* 0x0000000000f07947 */ /* 0x000fd80003800000 */
.L_x_732:
[----:B------:R-:W-:Y:S01]  /*fb60*/  @!P0 VIADD R149, R217, 0xffffffff ;  /* 0xffffffffd9958836 */ /* 0x000fe20000000000 */
[----:B------:R-:W-:Y:S01]  /*fb70*/  ISETP.GE.AND P1, PT, R199, UR15, PT ;  /* 0x0000000fc7007c0c */ /* 0x000fe2000bf26270 */
[C---:B------:R-:W-:Y:S01]  /*fb80*/  @!P0 VIADD R133, R217.reuse, 0xffffffff ;  /* 0xffffffffd9858836 */ /* 0x040fe20000000000 */
[----:B------:R-:W1:Y:S01]  /*fb90*/  @!P0 LDC.64 R138, c[0x0][0x3b8] ;  /* 0x0000ee00ff8a8b82 */ /* 0x000e620000000a00 */
[C---:B------:R-:W-:Y:S07]  /*fba0*/  @!P0 VIADD R148, R217.reuse, 0xffffffff ;  /* 0xffffffffd9948836 */ /* 0x040fee0000000000 */
[----:B------:R-:W2:Y:S03]  /*fbb0*/  @!P0 LDC.64 R134, c[0x0][0x3b8] ;  /* 0x0000ee00ff868b82 */ /* 0x000ea60000000a00 */
[----:B------:R-:W-:Y:S05]  /*fbc0*/  @!P1 VIADD R151, R217, 0xffffffff ;  /* 0xffffffffd9979836 */ /* 0x000fea0000000000 */
[----:B------:R-:W3:Y:S08]  /*fbd0*/  @!P1 LDC.64 R140, c[0x0][0x3b8] ;  /* 0x0000ee00ff8c9b82 */ /* 0x000ef00000000a00 */
[----:B------:R-:W4:Y:S02]  /*fbe0*/  @!P0 LDC.64 R136, c[0x0][0x3b8] ;  /* 0x0000ee00ff888b82 */ /* 0x000f240000000a00 */
[----:B----4-:R-:W-:Y:S04]  /*fbf0*/  @!P0 IMAD.WIDE.U32 R160, R148, R136, RZ ;  /* 0x0000008894a08225 */ /* 0x010fe800078e00ff */
[C---:B-1----:R-:W-:Y:S04]  /*fc00*/  @!P0 IMAD.WIDE.U32 R156, R149.reuse, R138, RZ ;  /* 0x0000008a959c8225 */ /* 0x042fe800078e00ff */
[----:B------:R-:W-:Y:S01]  /*fc10*/  @!P0 IMAD R149, R149, R139, R157 ;  /* 0x0000008b95958224 */ /* 0x000fe200078e029d */
[C---:B------:R-:W-:Y:S01]  /*fc20*/  @!P0 SHF.L.U32 R150, R156.reuse, 0x6, RZ ;  /* 0x000000069c968819 */ /* 0x040fe200000006ff */
[----:B--2---:R-:W-:Y:S03]  /*fc30*/  @!P0 IMAD.WIDE.U32 R158, R133, R134, RZ ;  /* 0x00000086859e8225 */ /* 0x004fe600078e00ff */
[----:B------:R-:W-:Y:S01]  /*fc40*/  @!P0 SHF.L.U64.HI R149, R156, 0x6, R149 ;  /* 0x000000069c958819 */ /* 0x000fe20000010295 */
[C---:B---3--:R-:W-:Y:S01]  /*fc50*/  @!P1 IMAD.WIDE.U32 R156, R151.reuse, R140, RZ ;  /* 0x0000008c979c9225 */ /* 0x048fe200078e00ff */
[C---:B------:R-:W-:Y:S03]  /*fc60*/  @!P0 LEA R150, P2, R138.reuse, R150, 0x4 ;  /* 0x000000968a968211 */ /* 0x040fe600078420ff */
[----:B------:R-:W-:Y:S01]  /*fc70*/  @!P1 IMAD R141, R151, R141, R157 ;  /* 0x0000008d978d9224 */ /* 0x000fe200078e029d */
[----:B------:R-:W-:Y:S01]  /*fc80*/  @!P0 LEA.HI.X R149, R138, R149, R139, 0x4, P2 ;  /* 0x000000958a958211 */ /* 0x000fe200010f248b */
[----:B------:R-:W-:Y:S01]  /*fc90*/  @!P0 IMAD R133, R133, R135, R159 ;  /* 0x0000008785858224 */ /* 0x000fe200078e029f */
[-C--:B------:R-:W-:Y:S01]  /*fca0*/  @!P1 LEA R138, P4, R156, R204.reuse, 0x7 ;  /* 0x000000cc9c8a9211 */ /* 0x080fe200078838ff */
[----:B------:R-:W-:Y:S01]  /*fcb0*/  @!P0 IMAD R148, R148, R137, R161 ;  /* 0x0000008994948224 */ /* 0x000fe200078e02a1 */
[-C--:B------:R-:W-:Y:S01]  /*fcc0*/  @!P0 LEA R140, P3, R150, R204.reuse, 0x1 ;  /* 0x000000cc968c8211 */ /* 0x080fe200078608ff */
[----:B------:R-:W-:Y:S01]  /*fcd0*/  @!P0 IMAD.SHL.U32 R162, R158, 0x40, RZ ;  /* 0x000000409ea28824 */ /* 0x000fe200078e00ff */
[-C--:B------:R-:W-:Y:S01]  /*fce0*/  @!P1 LEA.HI.X R139, R156, R203.reuse, R141, 0x7, P4 ;  /* 0x000000cb9c8b9211 */ /* 0x080fe200020f3c8d */
[----:B------:R-:W-:Y:S01]  /*fcf0*/  @!P0 IMAD R135, R135, 0x30, RZ ;  /* 0x0000003087878824 */ /* 0x000fe200078e02ff */
[----:B------:R-:W-:Y:S01]  /*fd00*/  @!P0 SHF.L.U64.HI R163, R158, 0x6, R133 ;  /* 0x000000069ea38819 */ /* 0x000fe20000010285 */
[----:B------:R-:W-:Y:S01]  /*fd10*/  @!P0 IMAD.SHL.U32 R133, R160, 0x40, RZ ;  /* 0x00000040a0858824 */ /* 0x000fe200078e00ff */
[----:B------:R-:W-:Y:S01]  /*fd20*/  @!P0 LEA.HI.X R141, R150, R203, R149, 0x1, P3 ;  /* 0x000000cb968d8211 */ /* 0x000fe200018f0c95 */
[----:B------:R-:W-:Y:S01]  /*fd30*/  @!PT LDS RZ, [RZ] ;  /* 0x00000000fffff984 */ /* 0x000fe20000000800 */
[----:B------:R-:W-:Y:S01]  /*fd40*/  @!PT LDS RZ, [RZ] ;  /* 0x00000000fffff984 */ /* 0x000fe20000000800 */
[----:B------:R-:W-:Y:S01]  /*fd50*/  @!PT LDS RZ, [RZ] ;  /* 0x00000000fffff984 */ /* 0x000fe20000000800 */
[----:B------:R1:W-:Y:S01]  /*fd60*/  @!P1 LDGSTS.E.BYPASS.LTC128B.128 [R207+0x4000], desc[UR20][R138.64] ;  /* 0x040000008acf9fae */ /* 0x0003e2000b981a14 */
[----:B------:R-:W-:Y:S01]  /*fd70*/  @!P0 SHF.L.U64.HI R148, R160, 0x6, R148 ;  /* 0x00000006a0948819 */ /* 0x000fe20000010294 */
[----:B------:R-:W-:Y:S01]  /*fd80*/  @!P0 IMAD.WIDE.U32 R162, R134, 0x30, R162 ;  /* 0x0000003086a28825 */ /* 0x000fe200078e00a2 */
[----:B------:R-:W-:Y:S02]  /*fd90*/  @!P0 LEA R133, P2, R136, R133, 0x5 ;  /* 0x0000008588858211 */ /* 0x000fe400078428ff */
[----:B------:R1:W-:Y:S01]  /*fda0*/  @P1 STS.128 [R207+0x4000], RZ ;  /* 0x004000ffcf001388 */ /* 0x0003e20000000c00 */
[----:B------:R-:W-:Y:S04]  /*fdb0*/  @!P0 LEA R134, P3, R162, R204, 0x1 ;  /* 0x000000cca2868211 */ /* 0x000fe800078608ff */
[----:B------:R1:W-:Y:S01]  /*fdc0*/  @P0 STS.128 [R207+0x4800], RZ ;  /* 0x004800ffcf000388 */ /* 0x0003e20000000c00 */
[----:B------:R-:W-:Y:S02]  /*fdd0*/  @!P0 LEA.HI.X R148, R136, R148, R137, 0x5, P2 ;  /* 0x0000009488948211 */ /* 0x000fe400010f2c89 */
[----:B------:R-:W-:Y:S02]  /*fde0*/  @!P0 LEA R136, P2, R133, R204, 0x1 ;  /* 0x000000cc85888211 */ /* 0x000fe400078408ff */
[----:B------:R-:W-:Y:S01]  /*fdf0*/  @!PT LDS RZ, [RZ] ;  /* 0x00000000fffff984 */ /* 0x000fe20000000800 */
[----:B------:R-:W-:Y:S01]  /*fe00*/  @!PT LDS RZ, [RZ] ;  /* 0x00000000fffff984 */ /* 0x000fe20000000800 */
[----:B------:R-:W-:Y:S01]  /*fe10*/  @!PT LDS RZ, [RZ] ;  /* 0x00000000fffff984 */ /* 0x000fe20000000800 */
[----:B------:R1:W-:Y:S01]  /*fe20*/  @!P0 LDGSTS.E.BYPASS.LTC128B.128 [R207+0x4800], desc[UR20][R140.64] ;  /* 0x048000008ccf8fae */ /* 0x0003e2000b981a14 */
[----:B------:R-:W-:Y:S02]  /*fe30*/  @!P0 IADD3 R135, PT, PT, R135, R163, RZ ;  /* 0x000000a387878210 */ /* 0x000fe40007ffe0ff */
[-C--:B------:R-:W-:Y:S02]  /*fe40*/  @!P0 LEA.HI.X R137, R133, R203.reuse, R148, 0x1, P2 ;  /* 0x000000cb85898211 */ /* 0x080fe400010f0c94 */
[----:B------:R1:W-:Y:S01]  /*fe50*/  @P0 STS.128 [R207+0x5000], RZ ;  /* 0x005000ffcf000388 */ /* 0x0003e20000000c00 */
[----:B------:R-:W-:Y:S04]  /*fe60*/  @!P0 LEA.HI.X R135, R162, R203, R135, 0x1, P3 ;  /* 0x000000cba2878211 */ /* 0x000fe800018f0c87 */
[----:B------:R-:W-:Y:S01]  /*fe70*/  @!PT LDS RZ, [RZ] ;  /* 0x00000000fffff984 */ /* 0x000fe20000000800 */
[----:B------:R-:W-:Y:S01]  /*fe80*/  @!PT LDS RZ, [RZ] ;  /* 0x00000000fffff984 */ /* 0x000fe20000000800 */
[----:B------:R-:W-:Y:S01]  /*fe90*/  @!PT LDS RZ, [RZ] ;  /* 0x00000000fffff984 */ /* 0x000fe20000000800 */
[----:B------:R1:W-:Y:S05]  /*fea0*/  @!P0 LDGSTS.E.BYPASS.LTC128B.128 [R207+0x5000], desc[UR20][R136.64] ;  /* 0x0500000088cf8fae */ /* 0x0003ea000b981a14 */
[----:B------:R1:W-:Y:S05]  /*feb0*/  @P0 STS.128 [R207+0x5800], RZ ;  /* 0x005800ffcf000388 */ /* 0x0003ea0000000c00 */
[----:B------:R-:W-:Y:S01]  /*fec0*/  @!PT LDS RZ, [RZ] ;  /* 0x00000000fffff984 */ /* 0x000fe20000000800 */
[----:B------:R-:W-:Y:S01]  /*fed0*/  @!PT LDS RZ, [RZ] ;  /* 0x00000000fffff984 */ /* 0x000fe20000000800 */
[----:B------:R-:W-:Y:S01]  /*fee0*/  @!PT LDS RZ, [RZ] ;  /* 0x00000000fffff984 */ /* 0x000fe20000000800 */
[----:B------:R1:W-:Y:S05]  /*fef0*/  @!P0 LDGSTS.E.BYPASS.LTC128B.128 [R207+0x5800], desc[UR20][R134.64] ;  /* 0x0580000086cf8fae */ /* 0x0003ea000b981a14 */
[----:B------:R-:W0:Y:S01]  /*ff00*/  LDGDEPBAR ;  /* 0x00000000000079af */ /* 0x000e220000000000 */
[----:B------:R-:W-:Y:S05]  /*ff10*/  BRA `(.L_x_731) ;  /* 0x0000000800c07947 */ /* 0x000fea0003800000 */
.L_x_730:
[----:B---3--:R-:W-:Y:S01]  /*ff20*/  ISETP.GE.AND P0, PT, R199, UR15, PT ;  /* 0x0000000fc7007c0c */ /* 0x008fe2000bf06270 */
[C---:B-1----:R-:W-:Y:S01]  /*ff30*/  IMAD.WIDE.U32 R6, R217.reuse, R192, RZ ;  /* 0x000000c0d9067225 */ /* 0x042fe200078e00ff */
[----:B------:R-:W-:Y:S04]  /*ff40*/  DEPBAR.LE SB0, 0x0 ;  /* 0x000080000000791a */ /* 0x000fe80000000000 */
[----:B------:R-:W-:Y:S01]  /*ff50*/  BAR.SYNC.DEFER_BLOCKING 0x0 ;  /* 0x0000000000007b1d */ /* 0x000fe20000010000 */
[C---:B------:R-:W-:Y:S01]  /*ff60*/  IMAD R4, R217.reuse, R193, R7 ;  /* 0x000000c1d9047224 */ /* 0x040fe200078e0207 */
[----:B------:R-:W-:Y:S01]  /*ff70*/  UIADD3 UR25, UPT, UPT, UR23, 0x76cf5d0a, URZ ;  /* 0x76cf5d0a17197890 */ /* 0x000fe2000fffe0ff */
[C---:B------:R-:W-:Y:S01]  /*ff80*/  IMAD.SHL.U32 R14, R6.reuse, 0x40, RZ ;  /* 0x00000040060e7824 */ /* 0x040fe200078e00ff */
[----:B------:R-:W-:Y:S01]  /*ff90*/  UIADD3 UR24, UPT, UPT, UR23, 0x32370b8f, URZ ;  /* 0x32370b8f17187890 */ /* 0x000fe2000fffe0ff */
[----:B------:R-:W-:Y:S01]  /*ffa0*/  IMAD.SHL.U32 R228, R217, 0x2, RZ ;  /* 0x00000002d9e47824 */ /* 0x000fe200078e00ff */
[----:B------:R-:W-:Y:S01]  /*ffb0*/  SHF.L.U64.HI R15, R6, 0x6, R4 ;  /* 0x00000006060f7819 */ /* 0x000fe20000010204 */
[----:B------:R-:W-:Y:S01]  /*ffc0*/  UIADD3 UR19, UPT, UPT, UR23, -0x126145ec, URZ ;  /* 0xed9eba1417137890 */ /* 0x000fe2000fffe0ff */
[----:B------:R-:W-:Y:S02]  /*ffd0*/  @!P0 LEA R6, P3, R192, R14, 0x4 ;  /* 0x0000000ec0068211 */ /* 0x000fe400078620ff */
[-C--:B------:R-:W-:Y:S02]  /*ffe0*/  @!P1 LEA R4, P4, R14, R202.reuse, 0x1 ;  /* 0x000000ca0e049211 */ /* 0x080fe400078808ff */
[----:B------:R-:W-:Y:S02]  /*fff0*/  @!P0 LEA.HI.X R5, R192, R15, R193, 0x4, P3 ;  /* 0x0000000fc0058211 */ /* 0x000fe400018f24c1 */
[----:B------:R-:W-:Y:S02]  /*10000*/  @!P0 LEA R12, P3, R6, R202, 0x1 ;  /* 0x000000ca060c8211 */ /* 0x000fe400078608ff */
[----:B------:R-:W-:Y:S02]  /*10010*/  @!P0 LEA R8, P2, R192, R14, 0x5 ;  /* 0x0000000ec0088211 */ /* 0x000fe400078428ff */
[-C--:B------:R-:W-:Y:S01]  /*10020*/  @!P0 LEA.HI.X R13, R6, R201.reuse, R5, 0x1, P3 ;  /* 0x000000c9060d8211 */ /* 0x080fe200018f0c05 */
[----:B------:R-:W-:Y:S01]  /*10030*/  @!P0 IMAD R6, R193, 0x30, RZ ;  /* 0x00000030c1068824 */ /* 0x000fe200078e02ff */
[----:B------:R-:W-:Y:S02]  /*10040*/  @!P1 LEA.HI.X R5, R14, R201, R15, 0x1, P4 ;  /* 0x000000c90e059211 */ /* 0x000fe400020f0c0f */
[C---:B------:R-:W-:Y:S01]  /*10050*/  @!P0 LEA.HI.X R7, R192.reuse, R15, R193, 0x5, P2 ;  /* 0x0000000fc0078211 */ /* 0x040fe200010f2cc1 */
[----:B------:R-:W-:Y:S01]  /*10060*/  @!P0 IMAD.WIDE.U32 R14, R192, 0x30, R14 ;  /* 0x00000030c00e8825 */ /* 0x000fe200078e000e */
[-C--:B------:R-:W-:Y:S01]  /*10070*/  @!P0 LEA R10, P2, R8, R202.reuse, 0x1 ;  /* 0x000000ca080a8211 */ /* 0x080fe200078408ff */
[----:B------:R-:W-:Y:S01]  /*10080*/  @!PT LDS RZ, [RZ] ;  /* 0x00000000fffff984 */ /* 0x000fe20000000800 */
[----:B------:R-:W-:Y:S01]  /*10090*/  @!PT LDS RZ, [RZ] ;  /* 0x00000000fffff984 */ /* 0x000fe20000000800 */
[----:B------:R-:W-:Y:S01]  /*100a0*/  @!PT LDS RZ, [RZ] ;  /* 0x00000000fffff984 */ /* 0x000fe20000000800 */
[----:B------:R1:W-:Y:S01]  /*100b0*/  @!P1 LDGSTS.E.BYPASS.LTC128B.128 [R207+0x6000], desc[UR20][R4.64] ;  /* 0x0600000004cf9fae */ /* 0x0003e2000b981a14 */
[----:B------:R-:W-:Y:S01]  /*100c0*/  LOP3.LUT R133, R228, UR23, R225, 0x96, !PT ;  /* 0x00000017e4857c12 */ /* 0x000fe2000f8e96e1 */
[----:B------:R-:W-:Y:S01]  /*100d0*/  @!P0 IMAD.IADD R6, R6, 0x1, R15 ;  /* 0x0000000106068824 */ /* 0x000fe200078e020f */
[-C--:B------:R-:W-:Y:S02]  /*100e0*/  @!P0 LEA.HI.X R11, R8, R201.reuse, R7, 0x1, P2 ;  /* 0x000000c9080b8211 */ /* 0x080fe400010f0c07 */
[C---:B------:R-:W-:Y:S03]  /*100f0*/  @!P0 LEA R8, P2, R14.reuse, R202, 0x1 ;  /* 0x000000ca0e088211 */ /* 0x040fe600078408ff */
[----:B------:R-:W-:Y:S01]  /*10100*/  @P1 STS.128 [R207+0x6000], RZ ;  /* 0x006000ffcf001388 */ /* 0x000fe20000000c00 */
[----:B------:R-:W-:Y:S02]  /*10110*/  @!P0 LEA.HI.X R9, R14, R201, R6, 0x1, P2 ;  /* 0x000000c90e098211 */ /* 0x000fe400010f0c06 */
[----:B------:R-:W-:Y:S05]  /*10120*/  ISETP.NE.AND P2, PT, R217, RZ, PT ;  /* 0x000000ffd900720c */ /* 0x000fea0003f45270 */
        /* <DEDUP_REMOVED lines=16> */
[----:B------:R-:W1:Y:S08]  /*10230*/  LDSM.16.M88.4 R16, [R190+UR5+0x4000] ;  /* 0x00400005be10783b */ /* 0x000e700008000200 */
[----:B------:R-:W2:Y:S08]  /*10240*/  LDSM.16.M88.4 R60, [R191+0x2000] ;  /* 0x00200000bf3c783b */ /* 0x000eb00000000200 */
[----:B------:R-:W3:Y:S08]  /*10250*/  LDSM.16.M88.4 R32, [R190+UR5+0x4800] ;  /* 0x00480005be20783b */ /* 0x000ef00008000200 */
[----:B------:R-:W0:Y:S08]  /*10260*/  LDGDEPBAR ;  /* 0x00000000000079af */ /* 0x000e300000000000 */
[----:B------:R-:W5:Y:S08]  /*10270*/  LDSM.16.M88.4 R48, [R190+UR5+0x5000] ;  /* 0x00500005be30783b */ /* 0x000f700008000200 */
[----:B------:R-:W4:Y:S01]  /*10280*/  LDSM.16.M88.4 R136, [R190+UR5+0x5800] ;  /* 0x00580005be88783b */ /* 0x000f220008000200 */
[-C--:B-1----:R-:W-:Y:S07]  /*10290*/  HMMA.16816.F32.BF16 R4, R64, R16.reuse, RZ ;  /* 0x000000104004723c */ /* 0x082fee00000418ff */
[----:B------:R-:W-:Y:S01]  /*102a0*/  LDSM.16.M88.4 R140, [R189] ;  /* 0x00000000bd8c783b */ /* 0x000fe20000000200 */
[C---:B--2---:R-:W-:Y:S07]  /*102b0*/  HMMA.16816.F32.BF16 R8, R60.reuse, R16, RZ ;  /* 0x000000103c08723c */ /* 0x044fee00000418ff */
[----:B------:R-:W1:Y:S01]  /*102c0*/  LDSM.16.M88.4 R144, [R185+0x4000] ;  /* 0x00400000b990783b */ /* 0x000e620000000200 */
[-C--:B------:R-:W-:Y:S07]  /*102d0*/  HMMA.16816.F32.BF16 R12, R60, R18.reuse, RZ ;  /* 0x000000123c0c723c */ /* 0x080fee00000418ff */
[----:B------:R-:W2:Y:S01]  /*102e0*/  LDSM.16.M88.4 R148, [R189+0x2000] ;  /* 0x00200000bd94783b */ /* 0x000ea20000000200 */
[C---:B------:R-:W-:Y:S07]  /*102f0*/  HMMA.16816.F32.BF16 R16, R64.reuse, R18, RZ ;  /* 0x000000124010723c */ /* 0x040fee00000418ff */
[----:B------:R-:W2:Y:S01]  /*10300*/  LDSM.16.M88.4 R152, [R185+0x4800] ;  /* 0x00480000b998783b */ /* 0x000ea20000000200 */
[-C--:B---3--:R-:W-:Y:S07]  /*10310*/  HMMA.16816.F32.BF16 R20, R64, R32.reuse, RZ ;  /* 0x000000204014723c */ /* 0x088fee00000418ff */
[----:B------:R-:W3:Y:S01]  /*10320*/  LDSM.16.M88.4 R156, [R185+0x5000] ;  /* 0x00500000b99c783b */ /* 0x000ee20000000200 */
[C---:B------:R-:W-:Y:S07]  /*10330*/  HMMA.16816.F32.BF16 R24, R60.reuse, R32, RZ ;  /* 0x000000203c18723c */ /* 0x040fee00000418ff */
[----:B------:R-:W-:Y:S01]  /*10340*/  LDSM.16.M88.4 R160, [R184+0x4000] ;  /* 0x00400000b8a0783b */ /* 0x000fe20000000200 */
[-C--:B------:R-:W-:Y:S07]  /*10350*/  HMMA.16816.F32.BF16 R28, R60, R34.reuse, RZ ;  /* 0x000000223c1c723c */ /* 0x080fee00000418ff */
[----:B------:R-:W-:Y:S01]  /*10360*/  LDSM.16.M88.4 R164, [R188+0x2000] ;  /* 0x00200000bca4783b */ /* 0x000fe20000000200 */
[C---:B------:R-:W-:Y:S07]  /*10370*/  HMMA.16816.F32.BF16 R32, R64.reuse, R34, RZ ;  /* 0x000000224020723c */ /* 0x040fee00000418ff */
[----:B------:R-:W-:Y:S01]  /*10380*/  LDSM.16.M88.4 R168, [R184+0x5000] ;  /* 0x00500000b8a8783b */ /* 0x000fe20000000200 */
[-C--:B-----5:R-:W-:Y:S07]  /*10390*/  HMMA.16816.F32.BF16 R36, R64, R48.reuse, RZ ;  /* 0x000000304024723c */ /* 0x0a0fee00000418ff */
[----:B------:R-:W-:Y:S01]  /*103a0*/  LDSM.16.M88.4 R172, [R183+0x4800] ;  /* 0x00480000b7ac783b */ /* 0x000fe20000000200 */
[C---:B------:R-:W-:Y:S07]  /*103b0*/  HMMA.16816.F32.BF16 R40, R60.reuse, R48, RZ ;  /* 0x000000303c28723c */ /* 0x040fee00000418ff */
[----:B------:R-:W-:Y:S01]  /*103c0*/  LDSM.16.M88.4 R176, [R183+0x5000] ;  /* 0x00500000b7b0783b */ /* 0x000fe20000000200 */
[-C--:B------:R-:W-:Y:S08]  /*103d0*/  HMMA.16816.F32.BF16 R44, R60, R50.reuse, RZ ;  /* 0x000000323c2c723c */ /* 0x080ff000000418ff */
[C---:B------:R-:W-:Y:S08]  /*103e0*/  HMMA.16816.F32.BF16 R48, R64.reuse, R50, RZ ;  /* 0x000000324030723c */ /* 0x040ff000000418ff */
[-C--:B----4-:R-:W-:Y:S08]  /*103f0*/  HMMA.16816.F32.BF16 R52, R64, R136.reuse, RZ ;  /* 0x000000884034723c */ /* 0x090ff000000418ff */
[C---:B------:R-:W-:Y:S08]  /*10400*/  HMMA.16816.F32.BF16 R56, R60.reuse, R136, RZ ;  /* 0x000000883c38723c */ /* 0x040ff000000418ff */
[-C--:B------:R-:W-:Y:S08]  /*10410*/  HMMA.16816.F32.BF16 R60, R60, R138.reuse, RZ ;  /* 0x0000008a3c3c723c */ /* 0x080ff000000418ff */
[----:B------:R-:W-:Y:S01]  /*10420*/  HMMA.16816.F32.BF16 R64, R64, R138, RZ ;  /* 0x0000008a4040723c */ /* 0x000fe200000418ff */
[----:B------:R-:W4:Y:S07]  /*10430*/  LDSM.16.M88.4 R136, [R185+0x5800] ;  /* 0x00580000b988783b */ /* 0x000f2e0000000200 */
[-C--:B-1----:R-:W-:Y:S08]  /*10440*/  HMMA.16816.F32.BF16 R4, R140, R144.reuse, R4 ;  /* 0x000000908c04723c */ /* 0x082ff00000041804 */
[C---:B--2---:R-:W-:Y:S08]  /*10450*/  HMMA.16816.F32.BF16 R8, R148.reuse, R144, R8 ;  /* 0x000000909408723c */ /* 0x044ff00000041808 */
[-C--:B------:R-:W-:Y:S08]  /*10460*/  HMMA.16816.F32.BF16 R12, R148, R146.reuse, R12 ;  /* 0x00000092940c723c */ /* 0x080ff0000004180c */
[C---:B------:R-:W-:Y:S01]  /*10470*/  HMMA.16816.F32.BF16 R16, R140.reuse, R146, R16 ;  /* 0x000000928c10723c */ /* 0x040fe20000041810 */
[----:B------:R-:W1:Y:S07]  /*10480*/  LDSM.16.M88.4 R144, [R188] ;  /* 0x00000000bc90783b */ /* 0x000e6e0000000200 */
[-C--:B------:R-:W-:Y:S08]  /*10490*/  HMMA.16816.F32.BF16 R20, R140, R152.reuse, R20 ;  /* 0x000000988c14723c */ /* 0x080ff00000041814 */
        /* <DEDUP_REMOVED lines=8> */
[----:B------:R-:W-:Y:S07]  /*10520*/  LDSM.16.M88.4 R156, [R187+0x2000] ;  /* 0x00200000bb9c783b */ /* 0x000fee0000000200 */
[-C--:B----4-:R-:W-:Y:S08]  /*10530*/  HMMA.16816.F32.BF16 R52, R140, R136.reuse, R52 ;  /* 0x000000888c34723c */ /* 0x090ff00000041834 */
[C---:B------:R-:W-:Y:S08]  /*10540*/  HMMA.16816.F32.BF16 R56, R148.reuse, R136, R56 ;  /* 0x000000889438723c */ /* 0x040ff00000041838 */
[-C--:B------:R-:W-:Y:S01]  /*10550*/  HMMA.16816.F32.BF16 R60, R148, R138.reuse, R60 ;  /* 0x0000008a943c723c */ /* 0x080fe2000004183c */
[----:B------:R-:W-:Y:S07]  /*10560*/  LDSM.16.M88.4 R148, [R183+0x4000] ;  /* 0x00400000b794783b */ /* 0x000fee0000000200 */
[----:B------:R-:W-:Y:S01]  /*10570*/  HMMA.16816.F32.BF16 R64, R140, R138, R64 ;  /* 0x0000008a8c40723c */ /* 0x000fe20000041840 */
[----:B------:R-:W3:Y:S07]  /*10580*/  LDSM.16.M88.4 R136, [R184+0x5800] ;  /* 0x00580000b888783b */ /* 0x000eee0000000200 */
[-C--:B-1----:R-:W-:Y:S01]  /*10590*/  HMMA.16816.F32.BF16 R4, R144, R160.reuse, R4 ;  /* 0x000000a09004723c */ /* 0x082fe20000041804 */
[----:B------:R-:W1:Y:S07]  /*105a0*/  LDSM.16.M88.4 R140, [R187] ;  /* 0x00000000bb8c783b */ /* 0x000e6e0000000200 */
[C---:B------:R-:W-:Y:S08]  /*105b0*/  HMMA.16816.F32.BF16 R8, R164.reuse, R160, R8 ;  /* 0x000000a0a408723c */ /* 0x040ff00000041808 */
[-C--:B------:R-:W-:Y:S08]  /*105c0*/  HMMA.16816.F32.BF16 R12, R164, R162.reuse, R12 ;  /* 0x000000a2a40c723c */ /* 0x080ff0000004180c */
[C---:B------:R-:W-:Y:S08]  /*105d0*/  HMMA.16816.F32.BF16 R16, R144.reuse, R162, R16 ;  /* 0x000000a29010723c */ /* 0x040ff00000041810 */
[-C--:B--2---:R-:W-:Y:S08]  /*105e0*/  HMMA.16816.F32.BF16 R20, R144, R152.reuse, R20 ;  /* 0x000000989014723c */ /* 0x084ff00000041814 */
[C---:B------:R-:W-:Y:S08]  /*105f0*/  HMMA.16816.F32.BF16 R24, R164.reuse, R152, R24 ;  /* 0x00000098a418723c */ /* 0x040ff00000041818 */
[-C--:B------:R-:W-:Y:S08]  /*10600*/  HMMA.16816.F32.BF16 R28, R164, R154.reuse, R28 ;  /* 0x0000009aa41c723c */ /* 0x080ff0000004181c */
[C---:B------:R-:W-:Y:S01]  /*10610*/  HMMA.16816.F32.BF16 R32, R144.reuse, R154, R32 ;  /* 0x0000009a9020723c */ /* 0x040fe20000041820 */
[----:B------:R-:W2:Y:S01]  /*10620*/  LDSM.16.M88.4 R152, [R183+0x5800] ;  /* 0x00580000b798783b */ /* 0x000ea20000000200 */
[----:B------:R-:W-:Y:S06]  /*10630*/  DEPBAR.LE SB0, 0x0 ;  /* 0x000080000000791a */ /* 0x000fec0000000000 */
[-C--:B------:R-:W-:Y:S01]  /*10640*/  HMMA.16816.F32.BF16 R36, R144, R168.reuse, R36 ;  /* 0x000000a89024723c */ /* 0x080fe20000041824 */
[----:B------:R-:W-:Y:S07]  /*10650*/  BAR.SYNC.DEFER_BLOCKING 0x0 ;  /* 0x0000000000007b1d */ /* 0x000fee0000010000 */
[C---:B------:R-:W-:Y:S08]  /*10660*/  HMMA.16816.F32.BF16 R40, R164.reuse, R168, R40 ;  /* 0x000000a8a428723c */ /* 0x040ff00000041828 */
[-C--:B------:R-:W-:Y:S08]  /*10670*/  HMMA.16816.F32.BF16 R44, R164, R170.reuse, R44 ;  /* 0x000000aaa42c723c */ /* 0x080ff0000004182c */
[C---:B------:R-:W-:Y:S08]  /*10680*/  HMMA.16816.F32.BF16 R48, R144.reuse, R170, R48 ;  /* 0x000000aa9030723c */ /* 0x040ff00000041830 */
[-C--:B---3--:R-:W-:Y:S08]  /*10690*/  HMMA.16816.F32.BF16 R52, R144, R136.reuse, R52 ;  /* 0x000000889034723c */ /* 0x088ff00000041834 */
[C---:B------:R-:W-:Y:S08]  /*106a0*/  HMMA.16816.F32.BF16 R56, R164.reuse, R136, R56 ;  /* 0x00000088a438723c */ /* 0x040ff00000041838 */
[-C--:B------:R-:W-:Y:S08]  /*106b0*/  HMMA.16816.F32.BF16 R60, R164, R138.reuse, R60 ;  /* 0x0000008aa43c723c */ /* 0x080ff0000004183c */
[----:B------:R-:W-:Y:S04]  /*106c0*/  HMMA.16816.F32.BF16 R64, R144, R138, R64 ;  /* 0x0000008a9040723c */ /* 0x000fe80000041840 */
[----:B------:R-:W-:Y:S04]  /*106d0*/  IMAD.WIDE.U32 R144, R133, -0x326172a9, RZ ;  /* 0xcd9e8d5785907825 */ /* 0x000fe800078e00ff */
[-C--:B-1----:R-:W-:Y:S05]  /*106e0*/  HMMA.16816.F32.BF16 R4, R140, R148.reuse, R4 ;  /* 0x000000948c04723c */ /* 0x082fea0000041804 */
[C---:B------:R-:W-:Y:S02]  /*106f0*/  LOP3.LUT R134, R145.reuse, R216, RZ, 0x3c, !PT ;  /* 0x000000d891867212 */ /* 0x040fe400078e3cff */
[----:B------:R-:W-:Y:S01]  /*10700*/  LOP3.LUT R133, R145, R214, RZ, 0x3c, !PT ;  /* 0x000000d691857212 */ /* 0x000fe200078e3cff */
[C---:B------:R-:W-:Y:S04]  /*10710*/  HMMA.16816.F32.BF16 R8, R156.reuse, R148, R8 ;  /* 0x000000949c08723c */ /* 0x040fe80000041808 */
[----:B------:R-:W-:Y:S01]  /*10720*/  IMAD.WIDE.U32 R170, R134, -0x2daee0ad, RZ ;  /* 0xd2511f5386aa7825 */ /* 0x000fe200078e00ff */
[C---:B------:R-:W-:Y:S02]  /*10730*/  LOP3.LUT R146, R144.reuse, R215, RZ, 0x3c, !PT ;  /* 0x000000d790927212 */ /* 0x040fe400078e3cff */
[----:B------:R-:W-:Y:S01]  /*10740*/  LOP3.LUT R144, R144, R209, RZ, 0x3c, !PT ;  /* 0x000000d190907212 */ /* 0x000fe200078e3cff */
[-C--:B------:R-:W-:Y:S03]  /*10750*/  HMMA.16816.F32.BF16 R12, R156, R150.reuse, R12 ;  /* 0x000000969c0c723c */ /* 0x080fe6000004180c */
[----:B------:R-:W-:Y:S01]  /*10760*/  FMNMX3.FTZ R136, R3, R4, R5, !PT ;  /* 0x0000000403887276 */ /* 0x000fe20007810005 */
[----:B------:R-:W-:Y:S01]  /*10770*/  IMAD.WIDE.U32 R146, R146, -0x2daee0ad, RZ ;  /* 0xd2511f5392927825 */ /* 0x000fe200078e00ff */
[----:B------:R-:W-:Y:S02]  /*10780*/  FMNMX3.FTZ R135, R132, R6, R7, !PT ;  /* 0x0000000684877276 */ /* 0x000fe40007810007 */
[----:B------:R-:W-:Y:S01]  /*10790*/  LOP3.LUT R134, R222, UR25, R171, 0x96, !PT ;  /* 0x00000019de867c12 */ /* 0x000fe2000f8e96ab */
[C---:B------:R-:W-:Y:S04]  /*107a0*/  HMMA.16816.F32.BF16 R16, R140.reuse, R150, R16 ;  /* 0x000000968c10723c */ /* 0x040fe80000041810 */
[----:B------:R-:W-:Y:S01]  /*107b0*/  IMAD.WIDE.U32 R144, R144, -0x2daee0ad, RZ ;  /* 0xd2511f5390907825 */ /* 0x000fe200078e00ff */
[----:B------:R-:W-:Y:S03]  /*107c0*/  LOP3.LUT R170, R170, UR24, R147, 0x96, !PT ;  /* 0x00000018aaaa7c12 */ /* 0x000fe6000f8e9693 */
[-C--:B------:R-:W-:Y:S03]  /*107d0*/  HMMA.16816.F32.BF16 R20, R140, R172.reuse, R20 ;  /* 0x000000ac8c14723c */ /* 0x080fe60000041814 */
[----:B------:R-:W-:Y:S05]  /*107e0*/  IMAD.WIDE.U32 R170, R170, -0x326172a9, RZ ;  /* 0xcd9e8d57aaaa7825 */ /* 0x000fea00078e00ff */
[C---:B------:R-:W-:Y:S04]  /*107f0*/  HMMA.16816.F32.BF16 R24, R156.reuse, R172, R24 ;  /* 0x000000ac9c18723c */ /* 0x040fe80000041818 */
[----:B------:R-:W-:Y:S02]  /*10800*/  FMNMX3.FTZ R137, R136, R16, R17, !PT ;  /* 0x0000001088897276 */ /* 0x000fe40007810011 */
[----:B------:R-:W-:Y:S02]  /*10810*/  FMNMX3.FTZ R136, R135, R18, R19, !PT ;  /* 0x0000001287887276 */ /* 0x000fe40007810013 */
[-C--:B------:R-:W-:Y:S03]  /*10820*/  HMMA.16816.F32.BF16 R28, R156, R174.reuse, R28 ;  /* 0x000000ae9c1c723c */ /* 0x080fe6000004181c */
[----:B------:R-:W-:Y:S05]  /*10830*/  FMNMX3.FTZ R135, R137, R20, R21, !PT ;  /* 0x0000001489877276 */ /* 0x000fea0007810015 */
[C---:B------:R-:W-:Y:S04]  /*10840*/  HMMA.16816.F32.BF16 R32, R140.reuse, R174, R32 ;  /* 0x000000ae8c20723c */ /* 0x040fe80000041820 */
[----:B------:R-:W-:Y:S04]  /*10850*/  IMAD.WIDE.U32 R174, R133, -0x2daee0ad, RZ ;  /* 0xd2511f5385ae7825 */ /* 0x000fe800078e00ff */
[-C--:B------:R-:W-:Y:S03]  /*10860*/  HMMA.16816.F32.BF16 R36, R140, R176.reuse, R36 ;  /* 0x000000b08c24723c */ /* 0x080fe60000041824 */
[----:B------:R-:W-:Y:S02]  /*10870*/  LOP3.LUT R133, R212, UR25, R175, 0x96, !PT ;  /* 0x00000019d4857c12 */ /* 0x000fe4000f8e96af */
[----:B------:R-:W-:Y:S03]  /*10880*/  LOP3.LUT R174, R174, UR24, R145, 0x96, !PT ;  /* 0x00000018aeae7c12 */ /* 0x000fe6000f8e9691 */
[C---:B------:R-:W-:Y:S04]  /*10890*/  HMMA.16816.F32.BF16 R40, R156.reuse, R176, R40 ;  /* 0x000000b09c28723c */ /* 0x040fe80000041828 */
[----:B------:R-:W-:Y:S01]  /*108a0*/  IMAD.WIDE.U32 R176, R134, -0x326172a9, RZ ;  /* 0xcd9e8d5786b07825 */ /* 0x000fe200078e00ff */
[----:B------:R-:W-:Y:S02]  /*108b0*/  FMNMX3.FTZ R134, R136, R22, R23, !PT ;  /* 0x0000001688867276 */ /* 0x000fe40007810017 */
[----:B------:R-:W-:Y:S01]  /*108c0*/  FMNMX3.FTZ R136, R135, R32, R33, !PT ;  /* 0x0000002087887276 */ /* 0x000fe20007810021 */
[-C--:B------:R-:W-:Y:S03]  /*108d0*/  HMMA.16816.F32.BF16 R44, R156, R178.reuse, R44 ;  /* 0x000000b29c2c723c */ /* 0x080fe6000004182c */
[----:B------:R-:W-:Y:S01]  /*108e0*/  FMNMX3.FTZ R135, R134, R34, R35, !PT ;  /* 0x0000002286877276 */ /* 0x000fe20007810023 */
[----:B------:R-:W-:Y:S01]  /*108f0*/  IMAD.WIDE.U32 R174, R174, -0x326172a9, RZ ;  /* 0xcd9e8d57aeae7825 */ /* 0x000fe200078e00ff */
[----:B------:R-:W-:Y:S02]  /*10900*/  FMNMX3.FTZ R134, R136, R36, R37, !PT ;  /* 0x0000002488867276 */ /* 0x000fe40007810025 */
[----:B------:R-:W-:Y:S01]  /*10910*/  FMNMX3.FTZ R135, R135, R38, R39, !PT ;  /* 0x0000002687877276 */ /* 0x000fe20007810027 */
[C---:B------:R-:W-:Y:S04]  /*10920*/  HMMA.16816.F32.BF16 R48, R140.reuse, R178, R48 ;  /* 0x000000b28c30723c */ /* 0x040fe80000041830 */
[----:B------:R-:W-:Y:S04]  /*10930*/  LOP3.LUT R176, R176, UR8, R171, 0x96, !PT ;  /* 0x00000008b0b07c12 */ /* 0x000fe8000f8e96ab */
[-C--:B--2---:R-:W-:Y:S08]  /*10940*/  HMMA.16816.F32.BF16 R52, R140, R152.reuse, R52 ;  /* 0x000000988c34723c */ /* 0x084ff00000041834 */
[C---:B------:R-:W-:Y:S04]  /*10950*/  HMMA.16816.F32.BF16 R56, R156.reuse, R152, R56 ;  /* 0x000000989c38723c */ /* 0x040fe80000041838 */
[----:B------:R-:W-:Y:S02]  /*10960*/  FMNMX3.FTZ R134, R134, R48, R49, !PT ;  /* 0x0000003086867276 */ /* 0x000fe40007810031 */
[----:B------:R-:W-:Y:S02]  /*10970*/  LOP3.LUT R152, R218, UR9, R177, 0x96, !PT ;  /* 0x00000009da987c12 */ /* 0x000fe4000f8e96b1 */
[-C--:B------:R-:W-:Y:S03]  /*10980*/  HMMA.16816.F32.BF16 R60, R156, R154.reuse, R60 ;  /* 0x0000009a9c3c723c */ /* 0x080fe6000004183c */
[----:B------:R-:W-:Y:S01]  /*10990*/  FMNMX3.FTZ R134, R134, R52, R53, !PT ;  /* 0x0000003486867276 */ /* 0x000fe20007810035 */
[----:B------:R-:W-:Y:S04]  /*109a0*/  IMAD.WIDE.U32 R152, R152, -0x2daee0ad, RZ ;  /* 0xd2511f5398987825 */ /* 0x000fe800078e00ff */
[----:B------:R-:W-:Y:S04]  /*109b0*/  HMMA.16816.F32.BF16 R64, R140, R154, R64 ;  /* 0x0000009a8c40723c */ /* 0x000fe80000041840 */
[----:B------:R-:W-:Y:S01]  /*109c0*/  IMAD.WIDE.U32 R154, R133, -0x326172a9, RZ ;  /* 0xcd9e8d57859a7825 */ /* 0x000fe200078e00ff */
[----:B------:R-:W-:Y:S04]  /*109d0*/  FMNMX3.FTZ R133, R135, R50, R51, !PT ;  /* 0x0000003287857276 */ /* 0x000fe80007810033 */
[----:B------:R-:W-:Y:S10]  /*109e0*/  FMNMX3.FTZ R133, R133, R54, R55, !PT ;  /* 0x0000003685857276 */ /* 0x000ff40007810037 */
[----:B------:R-:W-:Y:S02]  /*109f0*/  FMNMX3.FTZ R143, R134, R64, R65, !PT ;  /* 0x00000040868f7276 */ /* 0x000fe40007810041 */
[----:B------:R-:W-:Y:S01]  /*10a00*/  FMNMX3.FTZ R142, R133, R66, R67, !PT ;  /* 0x00000042858e7276 */ /* 0x000fe20007810043 */
[----:B------:R-:W-:Y:S06]  /*10a10*/  @P2 BRA `(.L_x_732) ;  /* 0xfffffff000502947 */ /* 0x000fec000383ffff */
.L_x_731:
[----:B-1----:R-:W-:Y:S01]  /*10a20*/  FMNMX3.FTZ R137, R0, R8, R9, !PT ;  /* 0x0000000800897276 */ /* 0x002fe20007810009 */
[----:B------:R-:W-:Y:S01]  /*10a30*/  UIADD3 UR11, UPT, UPT, UR23, 0x646e171e, URZ ;  /* 0x646e171e170b7890 */ /* 0x000fe2000fffe0ff */
[----:B------:R-:W-:Y:S01]  /*10a40*/  FMNMX3.FTZ R134, R2, R10, R11, !PT ;  /* 0x0000000a02867276 */ /* 0x000fe2000781000b */
[----:B------:R-:W-:Y:S01]  /*10a50*/  UIADD3 UR14, UPT, UPT, UR23, -0x56f99767, URZ ;  /* 0xa9066899170e7890 */ /* 0x000fe2000fffe0ff */
[----:B------:R-:W-:Y:S01]  /*10a60*/  FMNMX3.FTZ R137, R137, R12, R13, !PT ;  /* 0x0000000c89897276 */ /* 0x000fe2000781000d */
[----:B------:R-:W-:Y:S01]  /*10a70*/  IMAD.WIDE.U32 R176, R176, -0x2daee0ad, RZ ;  /* 0xd2511f53b0b07825 */ /* 0x000fe200078e00ff */
[----:B------:R-:W-:Y:S01]  /*10a80*/  FMNMX3.FTZ R134, R134, R14, R15, !PT ;  /* 0x0000000e86867276 */ /* 0x000fe2000781000f */
[----:B------:R-:W1:Y:S01]  /*10a90*/  SHFL.BFLY PT, R136, R143, 0x2, 0x1f ;  /* 0x0c401f008f887f89 */ /* 0x000e6200000e0000 */
[----:B------:R-:W-:Y:S01]  /*10aa0*/  FMNMX3.FTZ R138, R137, R24, R25, !PT ;  /* 0x00000018898a7276 */ /* 0x000fe20007810019 */
[----:B------:R-:W-:Y:S01]  /*10ab0*/  VIADD R228, R228, 0x1 ;  /* 0x00000001e4e47836 */ /* 0x000fe20000000000 */
[----:B------:R-:W-:Y:S05]  /*10ac0*/  FMNMX3.FTZ R137, R134, R26, R27, !PT ;  /* 0x0000001a86897276 */ /* 0x000fea000781001b */
[----:B------:R-:W2:Y:S01]  /*10ad0*/  SHFL.BFLY PT, R135, R142, 0x2, 0x1f ;  /* 0x0c401f008e877f89 */ /* 0x000ea200000e0000 */
[----:B------:R-:W-:Y:S02]  /*10ae0*/  LOP3.LUT R133, R210, UR9, R155, 0x96, !PT ;  /* 0x00000009d2857c12 */ /* 0x000fe4000f8e969b */
[----:B------:R-:W-:Y:S02]  /*10af0*/  FMNMX3.FTZ R134, R138, R28, R29, !PT ;  /* 0x0000001c8a867276 */ /* 0x000fe4000781001d */
[----:B------:R-:W-:Y:S01]  /*10b00*/  FMNMX3.FTZ R137, R137, R30, R31, !PT ;  /* 0x0000001e89897276 */ /* 0x000fe2000781001f */
[----:B------:R-:W-:Y:S01]  /*10b10*/  IMAD.WIDE.U32 R138, R133, -0x2daee0ad, RZ ;  /* 0xd2511f53858a7825 */ /* 0x000fe200078e00ff */
[----:B------:R-:W-:Y:S02]  /*10b20*/  FMNMX3.FTZ R134, R134, R40, R41, !PT ;  /* 0x0000002886867276 */ /* 0x000fe40007810029 */
[----:B------:R-:W-:Y:S02]  /*10b30*/  FMNMX3.FTZ R133, R137, R42, R43, !PT ;  /* 0x0000002a89857276 */ /* 0x000fe4000781002b */
[----:B------:R-:W-:Y:S02]  /*10b40*/  FMNMX3.FTZ R137, R134, R44, R45, !PT ;  /* 0x0000002c86897276 */ /* 0x000fe4000781002d */
[----:B------:R-:W-:Y:S02]  /*10b50*/  FMNMX3.FTZ R133, R133, R46, R47, !PT ;  /* 0x0000002e85857276 */ /* 0x000fe4000781002f */
[----:B------:R-:W-:Y:S02]  /*10b60*/  FMNMX3.FTZ R137, R137, R56, R57, !PT ;  /* 0x0000003889897276 */ /* 0x000fe40007810039 */
[----:B------:R-:W-:Y:S02]  /*10b70*/  FMNMX3.FTZ R133, R133, R58, R59, !PT ;  /* 0x0000003a85857276 */ /* 0x000fe4000781003b */
[----:B------:R-:W-:Y:S02]  /*10b80*/  LOP3.LUT R172, R154, UR8, R175, 0x96, !PT ;  /* 0x000000089aac7c12 */ /* 0x000fe4000f8e96af */
[----:B------:R-:W-:Y:S02]  /*10b90*/  LOP3.LUT R168, R144, UR19, R139, 0x96, !PT ;  /* 0x0000001390a87c12 */ /* 0x000fe4000f8e968b */
[----:B------:R-:W-:Y:S01]  /*10ba0*/  FMNMX3.FTZ R144, R137, R60, R61, !PT ;  /* 0x0000003c89907276 */ /* 0x000fe2000781003d */
[----:B------:R-:W-:Y:S01]  /*10bb0*/  IMAD.WIDE.U32 R172, R172, -0x2daee0ad, RZ ;  /* 0xd2511f53acac7825 */ /* 0x000fe200078e00ff */
[----:B------:R-:W-:Y:S02]  /*10bc0*/  FMNMX3.FTZ R133, R133, R62, R63, !PT ;  /* 0x0000003e85857276 */ /* 0x000fe4000781003f */
[----:B------:R-:W-:Y:S01]  /*10bd0*/  LOP3.LUT R152, R152, UR14, R177, 0x96, !PT ;  /* 0x0000000e98987c12 */ /* 0x000fe2000f8e96b1 */
[----:B------:R-:W3:Y:S01]  /*10be0*/  SHFL.BFLY PT, R147, R144, 0x2, 0x1f ;  /* 0x0c401f0090937f89 */ /* 0x000ee200000e0000 */
[----:B------:R-:W-:Y:S01]  /*10bf0*/  LOP3.LUT R134, R138, UR14, R173, 0x96, !PT ;  /* 0x0000000e8a867c12 */ /* 0x000fe2000f8e96ad */
[----:B------:R-:W-:Y:S01]  /*10c00*/  IMAD.WIDE.U32 R168, R168, -0x326172a9, RZ ;  /* 0xcd9e8d57a8a87825 */ /* 0x000fe200078e00ff */
[----:B------:R-:W-:Y:S05]  /*10c10*/  LOP3.LUT R178, R146, UR19, R153, 0x96, !PT ;  /* 0x0000001392b27c12 */ /* 0x000fea000f8e9699 */
[----:B------:R-:W4:Y:S01]  /*10c20*/  SHFL.BFLY PT, R137, R133, 0x2, 0x1f ;  /* 0x0c401f0085897f89 */ /* 0x000f2200000e0000 */
[----:B-1----:R-:W-:Y:S01]  /*10c30*/  FMNMX.FTZ R136, R143, R136, !PT ;  /* 0x000000888f887209 */ /* 0x002fe20007810000 */
[----:B------:R-:W-:Y:S01]  /*10c40*/  IMAD.WIDE.U32 R138, R152, -0x326172a9, RZ ;  /* 0xcd9e8d57988a7825 */ /* 0x000fe200078e00ff */
[----:B--2---:R-:W-:Y:S02]  /*10c50*/  FMNMX.FTZ R135, R142, R135, !PT ;  /* 0x000000878e877209 */ /* 0x004fe40007810000 */
[----:B------:R-:W-:Y:S01]  /*10c60*/  LOP3.LUT R228, R225, UR23, R228, 0x96, !PT ;  /* 0x00000017e1e47c12 */ /* 0x000fe2000f8e96e4 */
[----:B------:R-:W-:Y:S01]  /*10c70*/  IMAD.WIDE.U32 R152, R134, -0x326172a9, RZ ;  /* 0xcd9e8d5786987825 */ /* 0x000fe200078e00ff */
[C---:B------:R-:W-:Y:S01]  /*10c80*/  PRMT R148, R138.reuse, 0x7773, RZ ;  /* 0x000077738a947816 */ /* 0x040fe200000000ff */
[----:B------:R-:W-:Y:S01]  /*10c90*/  SHFL.BFLY PT, R134, R135, 0x1, 0x1f ;  /* 0x0c201f0087867f89 */ /* 0x000fe200000e0000 */
[----:B------:R-:W-:Y:S01]  /*10ca0*/  PRMT R143, R138, 0x7772, RZ ;  /* 0x000077728a8f7816 */ /* 0x000fe200000000ff */
[----:B------:R-:W-:Y:S01]  /*10cb0*/  IMAD.WIDE.U32 R228, R228, -0x326172a9, RZ ;  /* 0xcd9e8d57e4e47825 */ /* 0x000fe200078e00ff */
[----:B------:R-:W-:Y:S02]  /*10cc0*/  PRMT R142, R138, 0x7771, RZ ;  /* 0x000077718a8e7816 */ /* 0x000fe400000000ff */
[----:B------:R-:W-:Y:S01]  /*10cd0*/  PRMT R150, R152, 0x7771, RZ ;  /* 0x0000777198967816 */ /* 0x000fe200000000ff */
[----:B------:R-:W-:Y:S01]  /*10ce0*/  IMAD.MOV.U32 R140, RZ, RZ, R138 ;  /* 0x000000ffff8c7224 */ /* 0x000fe200078e008a */
[----:B------:R-:W-:Y:S01]  /*10cf0*/  PRMT R143, R143, 0x5410, R148 ;  /* 0x000054108f8f7816 */ /* 0x000fe20000000094 */
[----:B------:R-:W-:Y:S01]  /*10d00*/  IMAD.WIDE.U32 R178, R178, -0x326172a9, RZ ;  /* 0xcd9e8d57b2b27825 */ /* 0x000fe200078e00ff */
[----:B------:R-:W1:Y:S02]  /*10d10*/  SHFL.BFLY PT, R138, R136, 0x1, 0x1f ;  /* 0x0c201f00888a7f89 */ /* 0x000e6400000e0000 */
[----:B------:R-:W-:Y:S01]  /*10d20*/  LOP3.LUT R140, R140, 0xff, RZ, 0xc0, !PT ;  /* 0x000000ff8c8c7812 */ /* 0x000fe200078ec0ff */
[----:B------:R-:W-:Y:S01]  /*10d30*/  IMAD.MOV.U32 R145, RZ, RZ, R152 ;  /* 0x000000ffff917224 */ /* 0x000fe200078e0098 */
[----:B------:R-:W-:Y:S02]  /*10d40*/  LOP3.LUT R141, R178, UR6, R139, 0x96, !PT ;  /* 0x00000006b28d7c12 */ /* 0x000fe4000f8e968b */
[----:B------:R-:W-:Y:S02]  /*10d50*/  PRMT R142, R140, 0x5410, R142 ;  /* 0x000054108c8e7816 */ /* 0x000fe4000000008e */
[----:B------:R-:W-:Y:S02]  /*10d60*/  LOP3.LUT R145, R145, 0xff, RZ, 0xc0, !PT ;  /* 0x000000ff91917812 */ /* 0x000fe400078ec0ff */
[----:B------:R-:W-:Y:S02]  /*10d70*/  LOP3.LUT R140, R141, 0xffff, RZ, 0xc0, !PT ;  /* 0x0000ffff8d8c7812 */ /* 0x000fe400078ec0ff */
[----:B------:R-:W-:Y:S02]  /*10d80*/  PRMT R150, R145, 0x5410, R150 ;  /* 0x0000541091967816 */ /* 0x000fe40000000096 */
[----:B------:R-:W-:Y:S02]  /*10d90*/  LOP3.LUT R145, R141, 0xff, RZ, 0xc0, !PT ;  /* 0x000000ff8d917812 */ /* 0x000fe400078ec0ff */
[----:B------:R-:W-:Y:S02]  /*10da0*/  SHF.R.U32.HI R140, RZ, 0x8, R140 ;  /* 0x00000008ff8c7819 */ /* 0x000fe4000001168c */
[----:B---3--:R-:W-:Y:S02]  /*10db0*/  FMNMX.FTZ R144, R144, R147, !PT ;  /* 0x0000009390907209 */ /* 0x008fe40007810000 */
[----:B----4-:R-:W-:Y:S02]  /*10dc0*/  FMNMX.FTZ R137, R133, R137, !PT ;  /* 0x0000008985897209 */ /* 0x010fe40007810000 */
[----:B------:R-:W-:Y:S02]  /*10dd0*/  PRMT R140, R145, 0x5410, R140 ;  /* 0x00005410918c7816 */ /* 0x000fe4000000008c */
[----:B------:R-:W2:Y:S01]  /*10de0*/  SHFL.BFLY PT, R145, R144, 0x1, 0x1f ;  /* 0x0c201f0090917f89 */ /* 0x000ea200000e0000 */
[----:B-1----:R-:W-:Y:S02]  /*10df0*/  FMNMX.FTZ R136, R136, R138, !PT ;  /* 0x0000008a88887209 */ /* 0x002fe40007810000 */
[----:B------:R-:W-:Y:S05]  /*10e00*/  FMNMX.FTZ R135, R135, R134, !PT ;  /* 0x0000008687877209 */ /* 0x000fea0007810000 */
[----:B------:R-:W1:Y:S01]  /*10e10*/  SHFL.BFLY PT, R133, R137, 0x1, 0x1f ;  /* 0x0c201f0089857f89 */ /* 0x000e6200000e0000 */
[----:B------:R-:W-:Y:S01]  /*10e20*/  LOP3.LUT R139, R168, UR6, R153, 0x96, !PT ;  /* 0x00000006a88b7c12 */ /* 0x000fe2000f8e9699 */
[C---:B------:R-:W-:Y:S01]  /*10e30*/  FMUL.FTZ R167, R136.reuse, UR4 ;  /* 0x0000000488a77c20 */ /* 0x040fe20008410000 */
[C---:B------:R-:W-:Y:S01]  /*10e40*/  FSETP.NEU.FTZ.AND P0, PT, R136.reuse, -INF , PT ;  /* 0xff8000008800780b */ /* 0x040fe20003f1d000 */
[----:B------:R-:W-:Y:S01]  /*10e50*/  FADD.FTZ R134, -R136, R3 ;  /* 0x0000000388867221 */ /* 0x000fe20000010100 */
[----:B------:R-:W-:Y:S01]  /*10e60*/  LOP3.LUT R138, R139, 0xffff, RZ, 0xc0, !PT ;  /* 0x0000ffff8b8a7812 */ /* 0x000fe200078ec0ff */
[----:B------:R-:W-:Y:S01]  /*10e70*/  FMUL.FTZ R168, R135, UR4 ;  /* 0x0000000487a87c20 */ /* 0x000fe20008410000 */
[----:B------:R-:W-:Y:S01]  /*10e80*/  FSEL R167, R167, RZ, P0 ;  /* 0x000000ffa7a77208 */ /* 0x000fe20000000000 */
[C---:B------:R-:W-:Y:S01]  /*10e90*/  FADD.FTZ R3, -R135.reuse, R132 ;  /* 0x0000008487037221 */ /* 0x040fe20000010100 */
[----:B------:R-:W-:Y:S01]  /*10ea0*/  FSETP.NEU.FTZ.AND P0, PT, R135, -INF , PT ;  /* 0xff8000008700780b */ /* 0x000fe20003f1d000 */
[----:B------:R-:W-:Y:S01]  /*10eb0*/  FMUL.FTZ R132, R134, UR4 ;  /* 0x0000000486847c20 */ /* 0x000fe20008410000 */
[----:B------:R-:W-:Y:S01]  /*10ec0*/  SHF.R.U32.HI R134, RZ, 0x8, R138 ;  /* 0x00000008ff867819 */ /* 0x000fe2000001168a */
[--C-:B------:R-:W-:Y:S01]  /*10ed0*/  FFMA.FTZ R138, R16, UR4, -R167.reuse ;  /* 0x00000004108a7c23 */ /* 0x100fe200080108a7 */
[C---:B------:R-:W-:Y:S01]  /*10ee0*/  PRMT R146, R152.reuse, 0x7773, RZ ;  /* 0x0000777398927816 */ /* 0x040fe200000000ff */
[--C-:B------:R-:W-:Y:S01]  /*10ef0*/  FFMA.FTZ R17, R17, UR4, -R167.reuse ;  /* 0x0000000411117c23 */ /* 0x100fe200080108a7 */
[----:B------:R-:W-:Y:S01]  /*10f00*/  PRMT R151, R152, 0x7772, RZ ;  /* 0x0000777298977816 */ /* 0x000fe200000000ff */
[--C-:B------:R-:W-:Y:S01]  /*10f10*/  FFMA.FTZ R154, R4, UR4, -R167.reuse ;  /* 0x00000004049a7c23 */ /* 0x100fe200080108a7 */
[----:B------:R-:W-:Y:S01]  /*10f20*/  LOP3.LUT R148, R139, 0xff, RZ, 0xc0, !PT ;  /* 0x000000ff8b947812 */ /* 0x000fe200078ec0ff */
[----:B------:R-:W-:Y:S01]  /*10f30*/  MUFU.EX2 R138, R138 ;  /* 0x0000008a008a7308 */ /* 0x000fe20000000800 */
[----:B------:R-:W-:Y:S01]  /*10f40*/  FSEL R168, R168, RZ, P0 ;  /* 0x000000ffa8a87208 */ /* 0x000fe20000000000 */
[----:B------:R-:W-:Y:S01]  /*10f50*/  FFMA.FTZ R153, R5, UR4, -R167 ;  /* 0x0000000405997c23 */ /* 0x000fe200080108a7 */
[----:B------:R-:W-:Y:S07]  /*10f60*/  PRMT R148, R148, 0x5410, R134 ;  /* 0x0000541094947816 */ /* 0x000fee0000000086 */
[----:B------:R-:W-:Y:S01]  /*10f70*/  MUFU.EX2 R154, R154 ;  /* 0x0000009a009a7308 */ /* 0x000fe20000000800 */
[----:B------:R-:W-:Y:S01]  /*10f80*/  PRMT R151, R151, 0x5410, R146 ;  /* 0x0000541097977816 */ /* 0x000fe20000000092 */
[--C-:B------:R-:W-:Y:S01]  /*10f90*/  FFMA.FTZ R157, R6, UR4, -R168.reuse ;  /* 0x00000004069d7c23 */ /* 0x100fe200080108a8 */
[----:B--2---:R-:W-:Y:S01]  /*10fa0*/  FMNMX.FTZ R134, R144, R145, !PT ;  /* 0x0000009190867209 */ /* 0x004fe20007810000 */
[----:B------:R-:W-:Y:S01]  /*10fb0*/  FFMA.FTZ R155, R7, UR4, -R168 ;  /* 0x00000004079b7c23 */ /* 0x000fe200080108a8 */
[----:B------:R-:W-:Y:S01]  /*10fc0*/  PRMT R146, R141, 0x7632, R146 ;  /* 0x000076328d927816 */ /* 0x000fe20000000092 */
[--C-:B------:R-:W-:Y:S01]  /*10fd0*/  FFMA.FTZ R152, R19, UR4, -R168.reuse ;  /* 0x0000000413987c23 */ /* 0x100fe200080108a8 */
[----:B-1----:R-:W-:Y:S01]  /*10fe0*/  FMNMX.FTZ R133, R137, R133, !PT ;  /* 0x0000008589857209 */ /* 0x002fe20007810000 */
[----:B------:R-:W-:Y:S02]  /*10ff0*/  FMUL.FTZ R165, R134, UR4 ;  /* 0x0000000486a57c20 */ /* 0x000fe40008410000 */
[----:B------:R-:W1:Y:S01]  /*11000*/  MUFU.EX2 R137, R17 ;  /* 0x0000001100897308 */ /* 0x000e620000000800 */
[----:B------:R-:W-:Y:S01]  /*11010*/  LOP3.LUT R146, R146, 0xff, RZ, 0xc0, !PT ;  /* 0x000000ff92927812 */ /* 0x000fe200078ec0ff */
[--C-:B------:R-:W-:Y:S01]  /*11020*/  FFMA.FTZ R18, R18, UR4, -R168.reuse ;  /* 0x0000000412127c23 */ /* 0x100fe200080108a8 */
[----:B------:R-:W-:Y:S01]  /*11030*/  SHF.R.U32.HI R141, RZ, 0x18, R141 ;  /* 0x00000018ff8d7819 */ /* 0x000fe2000001168d */
[C---:B------:R-:W-:Y:S01]  /*11040*/  FMUL.FTZ R166, R133.reuse, UR4 ;  /* 0x0000000485a67c20 */ /* 0x040fe20008410000 */
[----:B------:R-:W-:Y:S05]  /*11050*/  FSETP.NEU.FTZ.AND P2, PT, R134, -INF , PT ;  /* 0xff8000008600780b */ /* 0x000fea0003f5d000 */
[----:B------:R-:W-:Y:S01]  /*11060*/  MUFU.EX2 R157, R157 ;  /* 0x0000009d009d7308 */ /* 0x000fe20000000800 */
[----:B------:R-:W-:Y:S01]  /*11070*/  FSETP.NEU.FTZ.AND P0, PT, R133, -INF , PT ;  /* 0xff8000008500780b */ /* 0x000fe20003f1d000 */
[----:B------:R-:W-:Y:S01]  /*11080*/  FMUL.FTZ R3, R3, UR4 ;  /* 0x0000000403037c20 */ /* 0x000fe20008410000 */
[----:B------:R-:W-:Y:S07]  /*11090*/  PRMT R141, R146, 0x5410, R141 ;  /* 0x00005410928d7816 */ /* 0x000fee000000008d */
[----:B------:R-:W2:Y:S01]  /*110a0*/  MUFU.EX2 R155, R155 ;  /* 0x0000009b009b7308 */ /* 0x000ea20000000800 */
[----:B------:R-:W3:Y:S01]  /*110b0*/  LDSM.16.MT88.4 R144, [R186+0x6000] ;  /* 0x00600000ba90783b */ /* 0x000ee20000004200 */
[----:B------:R-:W-:Y:S01]  /*110c0*/  FSEL R165, R165, RZ, P2 ;  /* 0x000000ffa5a57208 */ /* 0x000fe20001000000 */
[----:B------:R-:W-:Y:S01]  /*110d0*/  FFMA.FTZ R238, R54, UR4, -R168 ;  /* 0x0000000436ee7c23 */ /* 0x000fe200080108a8 */
[----:B------:R-:W-:Y:S06]  /*110e0*/  FSEL R166, R166, RZ, P0 ;  /* 0x000000ffa6a67208 */ /* 0x000fec0000000000 */
[----:B------:R-:W4:Y:S01]  /*110f0*/  MUFU.EX2 R153, R153 ;  /* 0x0000009900997308 */ /* 0x000f220000000800 */
[--C-:B------:R-:W-:Y:S01]  /*11100*/  HSET2.LE.AND R142, R142, R208.reuse, PT ;  /* 0x000000d08e8e7233 */ /* 0x100fe20003803000 */
[--C-:B------:R-:W-:Y:S01]  /*11110*/  FFMA.FTZ R156, R8, UR4, -R165.reuse ;  /* 0x00000004089c7c23 */ /* 0x100fe200080108a5 */
[--C-:B------:R-:W-:Y:S01]  /*11120*/  FFMA.FTZ R158, R9, UR4, -R165.reuse ;  /* 0x00000004099e7c23 */ /* 0x100fe200080108a5 */
[--C-:B------:R-:W-:Y:S01]  /*11130*/  FFMA.FTZ R159, R11, UR4, -R166.reuse ;  /* 0x000000040b9f7c23 */ /* 0x100fe200080108a6 */
[----:B------:R-:W-:Y:S01]  /*11140*/  FFMA.FTZ R160, R10, UR4, -R166 ;  /* 0x000000040aa07c23 */ /* 0x000fe200080108a6 */
[----:B-1----:R-:W-:Y:S04]  /*11150*/  F2FP.BF16.F32.PACK_AB R4, R137, R138 ;  /* 0x0000008a8904723e */ /* 0x002fe800000010ff */
[----:B------:R-:W-:Y:S01]  /*11160*/  MUFU.EX2 R152, R152 ;  /* 0x0000009800987308 */ /* 0x000fe20000000800 */
[----:B------:R-:W-:Y:S01]  /*11170*/  PRMT R16, R139, 0x7632, R16 ;  /* 0x000076328b107816 */ /* 0x000fe20000000010 */
[----:B------:R-:W-:Y:S01]  /*11180*/  FFMA.FTZ R161, R12, UR4, -R165 ;  /* 0x000000040ca17c23 */ /* 0x000fe200080108a5 */
[----:B------:R-:W-:Y:S07]  /*11190*/  SHF.R.U32.HI R149, RZ, 0x18, R139 ;  /* 0x00000018ff957819 */ /* 0x000fee000001168b */
[----:B------:R-:W-:Y:S01]  /*111a0*/  MUFU.EX2 R156, R156 ;  /* 0x0000009c009c7308 */ /* 0x000fe20000000800 */
[----:B------:R-:W-:Y:S01]  /*111b0*/  LOP3.LUT R142, R4, R142, RZ, 0xc0, !PT ;  /* 0x0000008e048e7212 */ /* 0x000fe200078ec0ff */
[----:B------:R-:W-:Y:S01]  /*111c0*/  FFMA.FTZ R162, R13, UR4, -R165 ;  /* 0x000000040da27c23 */ /* 0x000fe200080108a5 */
[--C-:B------:R-:W-:Y:S07]  /*111d0*/  HSET2.LE.AND R141, R141, R208.reuse, PT ;  /* 0x000000d08d8d7233 */ /* 0x100fee0003803000 */
[----:B------:R-:W1:Y:S01]  /*111e0*/  MUFU.EX2 R139, R18 ;  /* 0x00000012008b7308 */ /* 0x000e620000000800 */
[----:B--2---:R-:W-:Y:S01]  /*111f0*/  F2FP.BF16.F32.PACK_AB R4, R155, R157 ;  /* 0x0000009d9b04723e */ /* 0x004fe200000010ff */
[----:B------:R-:W-:Y:S01]  /*11200*/  FFMA.FTZ R163, R14, UR4, -R166 ;  /* 0x000000040ea37c23 */ /* 0x000fe200080108a6 */
[----:B------:R-:W-:Y:S07]  /*11210*/  LOP3.LUT R16, R16, 0xff, RZ, 0xc0, !PT ;  /* 0x000000ff10107812 */ /* 0x000fee00078ec0ff */
[----:B------:R-:W2:Y:S01]  /*11220*/  MUFU.EX2 R158, R158 ;  /* 0x0000009e009e7308 */ /* 0x000ea20000000800 */
[----:B------:R-:W-:Y:S01]  /*11230*/  LOP3.LUT R141, R4, R141, RZ, 0xc0, !PT ;  /* 0x0000008d048d7212 */ /* 0x000fe200078ec0ff */
[----:B------:R-:W-:Y:S01]  /*11240*/  FADD.FTZ R4, -R134, R0 ;  /* 0x0000000086047221 */ /* 0x000fe20000010100 */
[----:B------:R-:W-:Y:S07]  /*11250*/  FFMA.FTZ R164, R15, UR4, -R166 ;  /* 0x000000040fa47c23 */ /* 0x000fee00080108a6 */
[----:B------:R-:W-:Y:S01]  /*11260*/  MUFU.EX2 R160, R160 ;  /* 0x000000a000a07308 */ /* 0x000fe20000000800 */
[----:B------:R-:W-:Y:S01]  /*11270*/  FADD.FTZ R0, -R133, R2 ;  /* 0x0000000285007221 */ /* 0x000fe20000010100 */
[----:B------:R-:W-:Y:S01]  /*11280*/  PRMT R149, R16, 0x5410, R149 ;  /* 0x0000541010957816 */ /* 0x000fe20000000095 */
[----:B------:R-:W-:Y:S07]  /*11290*/  FMUL.FTZ R2, R4, UR4 ;  /* 0x0000000404027c20 */ /* 0x000fee0008410000 */
[----:B------:R-:W-:Y:S01]  /*112a0*/  MUFU.EX2 R159, R159 ;  /* 0x0000009f009f7308 */ /* 0x000fe20000000800 */
[----:B------:R-:W-:Y:S01]  /*112b0*/  LOP3.LUT R143, R143, 0xff00ff, RZ, 0xc0, !PT ;  /* 0x00ff00ff8f8f7812 */ /* 0x000fe200078ec0ff */
[----:B------:R-:W-:Y:S01]  /*112c0*/  FMUL.FTZ R0, R0, UR4 ;  /* 0x0000000400007c20 */ /* 0x000fe20008410000 */
[--C-:B------:R-:W-:Y:S07]  /*112d0*/  HSET2.LE.AND R140, R140, R208.reuse, PT ;  /* 0x000000d08c8c7233 */ /* 0x100fee0003803000 */
[----:B------:R-:W5:Y:S01]  /*112e0*/  MUFU.EX2 R132, R132 ;  /* 0x0000008400847308 */ /* 0x000f620000000800 */
[----:B----4-:R-:W-:Y:S01]  /*112f0*/  F2FP.BF16.F32.PACK_AB R5, R153, R154 ;  /* 0x0000009a9905723e */ /* 0x010fe200000010ff */
[----:B------:R-:W-:Y:S01]  /*11300*/  FFMA.FTZ R230, R44, UR4, -R165 ;  /* 0x000000042ce67c23 */ /* 0x000fe200080108a5 */
[--C-:B------:R-:W-:Y:S07]  /*11310*/  HSET2.LE.AND R143, R143, R208.reuse, PT ;  /* 0x000000d08f8f7233 */ /* 0x100fee0003803000 */
[----:B------:R-:W4:Y:S01]  /*11320*/  MUFU.EX2 R3, R3 ;  /* 0x0000000300037308 */ /* 0x000f220000000800 */
[----:B------:R-:W-:Y:S01]  /*11330*/  LOP3.LUT R140, R5, R140, RZ, 0xc0, !PT ;  /* 0x0000008c058c7212 */ /* 0x000fe200078ec0ff */
[--C-:B------:R-:W-:Y:S01]  /*11340*/  FFMA.FTZ R232, R46, UR4, -R166.reuse ;  /* 0x000000042ee87c23 */ /* 0x100fe200080108a6 */
[--C-:B------:R-:W-:Y:S07]  /*11350*/  HSET2.LE.AND R148, R148, R208.reuse, PT ;  /* 0x000000d094947233 */ /* 0x100fee0003803000 */
[----:B------:R-:W-:Y:S01]  /*11360*/  MUFU.EX2 R163, R163 ;  /* 0x000000a300a37308 */ /* 0x000fe20000000800 */
[--C-:B------:R-:W-:Y:S01]  /*11370*/  HSET2.LE.AND R149, R149, R208.reuse, PT ;  /* 0x000000d095957233 */ /* 0x100fe20003803000 */
[----:B------:R-:W-:Y:S01]  /*11380*/  FFMA.FTZ R231, R47, UR4, -R166 ;  /* 0x000000042fe77c23 */ /* 0x000fe200080108a6 */
[----:B-1----:R-:W-:Y:S07]  /*11390*/  F2FP.BF16.F32.PACK_AB R6, R152, R139 ;  /* 0x0000008b9806723e */ /* 0x002fee00000010ff */
[----:B------:R-:W1:Y:S01]  /*113a0*/  MUFU.EX2 R164, R164 ;  /* 0x000000a400a47308 */ /* 0x000e620000000800 */
[----:B--2---:R-:W-:Y:S01]  /*113b0*/  F2FP.BF16.F32.PACK_AB R5, R158, R156 ;  /* 0x0000009c9e05723e */ /* 0x004fe200000010ff */
[----:B-----5:R-:W-:Y:S01]  /*113c0*/  FMUL.FTZ R16, R132, R116 ;  /* 0x0000007484107220 */ /* 0x020fe20000410000 */
[----:B------:R-:W-:Y:S07]  /*113d0*/  F2FP.BF16.F32.PACK_AB R4, R159, R160 ;  /* 0x000000a09f04723e */ /* 0x000fee00000010ff */
[----:B------:R-:W-:Y:S01]  /*113e0*/  MUFU.EX2 R161, R161 ;  /* 0x000000a100a17308 */ /* 0x000fe20000000800 */
[----:B------:R-:W-:Y:S01]  /*113f0*/  LOP3.LUT R143, R6, R143, RZ, 0xc0, !PT ;  /* 0x0000008f068f7212 */ /* 0x000fe200078ec0ff */
[----:B----4-:R-:W-:Y:S01]  /*11400*/  FMUL.FTZ R6, R3, R130 ;  /* 0x0000008203067220 */ /* 0x010fe20000410000 */
[----:B------:R-:W-:Y:S07]  /*11410*/  LOP3.LUT R148, R5, R148, RZ, 0xc0, !PT ;  /* 0x0000009405947212 */ /* 0x000fee00078ec0ff */
[----:B------:R-:W-:Y:S01]  /*11420*/  MUFU.EX2 R162, R162 ;  /* 0x000000a200a27308 */ /* 0x000fe20000000800 */
[----:B------:R-:W-:Y:S01]  /*11430*/  LOP3.LUT R149, R4, R149, RZ, 0xc0, !PT ;  /* 0x0000009504957212 */ /* 0x000fe200078ec0ff */
[C---:B------:R-:W-:Y:S01]  /*11440*/  FMUL.FTZ R4, R132.reuse, R128 ;  /* 0x0000008084047220 */ /* 0x040fe20000410000 */
[----:B------:R-:W-:Y:S07]  /*11450*/  FMUL.FTZ R5, R132, R129 ;  /* 0x0000008184057220 */ /* 0x000fee0000410000 */
[----:B------:R-:W2:Y:S01]  /*11460*/  MUFU.EX2 R0, R0 ;  /* 0x0000000000007308 */ /* 0x000ea20000000800 */
[----:B------:R-:W-:Y:S01]  /*11470*/  FMUL.FTZ R7, R3, R131 ;  /* 0x0000008303077220 */ /* 0x000fe20000410000 */
[----:B------:R-:W-:Y:S01]  /*11480*/  LOP3.LUT R151, R151, 0xff00ff, RZ, 0xc0, !PT ;  /* 0x00ff00ff97977812 */ /* 0x000fe200078ec0ff */
[----:B------:R-:W4:Y:S07]  /*11490*/  LDSM.16.MT88.4 R128, [R182+0x6000] ;  /* 0x00600000b680783b */ /* 0x000f2e0000004200 */
[----:B------:R-:W5:Y:S01]  /*114a0*/  MUFU.EX2 R2, R2 ;  /* 0x0000000200027308 */ /* 0x000f620000000800 */
[--C-:B------:R-:W-:Y:S01]  /*114b0*/  HSET2.LE.AND R150, R150, R208.reuse, PT ;  /* 0x000000d096967233 */ /* 0x100fe20003803000 */
[----:B------:R-:W-:Y:S01]  /*114c0*/  FMUL.FTZ R18, R3, R118 ;  /* 0x0000007603127220 */ /* 0x000fe20000410000 */
[--C-:B------:R-:W-:Y:S01]  /*114d0*/  HSET2.LE.AND R151, R151, R208.reuse, PT ;  /* 0x000000d097977233 */ /* 0x100fe20003803000 */
[-C--:B---3--:R-:W-:Y:S06]  /*114e0*/  HMMA.16816.F32.BF16 R4, R140, R144.reuse, R4 ;  /* 0x000000908c04723c */ /* 0x088fec0000041804 */
[----:B------:R-:W-:Y:S01]  /*114f0*/  MUFU.EX2 R232, R232 ;  /* 0x000000e800e87308 */ /* 0x000fe20000000800 */
[----:B-1----:R-:W-:Y:S01]  /*11500*/  F2FP.BF16.F32.PACK_AB R8, R164, R163 ;  /* 0x000000a3a408723e */ /* 0x002fe200000010ff */
[----:B--2---:R-:W-:Y:S01]  /*11510*/  FMUL.FTZ R11, R0, R127 ;  /* 0x0000007f000b7220 */ /* 0x004fe20000410000 */
[----:B------:R-:W-:Y:S01]  /*11520*/  F2FP.BF16.F32.PACK_AB R9, R162, R161 ;  /* 0x000000a1a209723e */ /* 0x000fe200000010ff */
[----:B------:R-:W-:Y:S01]  /*11530*/  FMUL.FTZ R10, R0, R126 ;  /* 0x0000007e000a7220 */ /* 0x000fe20000410000 */
[----:B------:R-:W-:Y:S01]  /*11540*/  LOP3.LUT R151, R8, R151, RZ, 0xc0, !PT ;  /* 0x0000009708977212 */ /* 0x000fe200078ec0ff */
[C---:B-----5:R-:W-:Y:S01]  /*11550*/  FMUL.FTZ R8, R2.reuse, R124 ;  /* 0x0000007c02087220 */ /* 0x060fe20000410000 */
[----:B------:R-:W-:Y:S01]  /*11560*/  LOP3.LUT R150, R9, R150, RZ, 0xc0, !PT ;  /* 0x0000009609967212 */ /* 0x000fe200078ec0ff */
[C---:B------:R-:W-:Y:S01]  /*11570*/  FMUL.FTZ R9, R2.reuse, R125 ;  /* 0x0000007d02097220 */ /* 0x040fe20000410000 */
[----:B------:R-:W-:Y:S01]  /*11580*/  FMUL.FTZ R19, R3, R119 ;  /* 0x0000007703137220 */ /* 0x000fe20000410000 */
[C---:B------:R-:W-:Y:S01]  /*11590*/  FMUL.FTZ R12, R2.reuse, R120 ;  /* 0x00000078020c7220 */ /* 0x040fe20000410000 */
[----:B------:R-:W-:Y:S01]  /*115a0*/  FMUL.FTZ R13, R2, R121 ;  /* 0x00000079020d7220 */ /* 0x000fe20000410000 */
[----:B------:R-:W-:Y:S01]  /*115b0*/  LOP3.LUT R116, R174, UR7, R169, 0x96, !PT ;  /* 0x00000007ae747c12 */ /* 0x000fe2000f8e96a9 */
[----:B------:R-:W-:Y:S01]  /*115c0*/  FMUL.FTZ R17, R132, R117 ;  /* 0x0000007584117220 */ /* 0x000fe20000410000 */
[----:B------:R-:W-:Y:S01]  /*115d0*/  FFMA.FTZ R173, R23, UR4, -R168 ;  /* 0x0000000417ad7c23 */ /* 0x000fe200080108a8 */
[C---:B------:R-:W-:Y:S01]  /*115e0*/  HMMA.16816.F32.BF16 R8, R148.reuse, R144, R8 ;  /* 0x000000909408723c */ /* 0x040fe20000041808 */
[----:B------:R-:W-:Y:S03]  /*115f0*/  MUFU.EX2 R231, R231 ;  /* 0x000000e700e77308 */ /* 0x000fe60000000800 */
[C---:B------:R-:W-:Y:S01]  /*11600*/  FMUL.FTZ R14, R0.reuse, R122 ;  /* 0x0000007a000e7220 */ /* 0x040fe20000410000 */
[----:B------:R-:W-:Y:S01]  /*11610*/  FMUL.FTZ R15, R0, R123 ;  /* 0x0000007b000f7220 */ /* 0x000fe20000410000 */
[----:B------:R-:W-:Y:S04]  /*11620*/  IMAD.WIDE.U32 R116, R116, -0x2daee0ad, RZ ;  /* 0xd2511f5374747825 */ /* 0x000fe800078e00ff */
[----:B------:R-:W-:Y:S01]  /*11630*/  FMUL.FTZ R23, R3, R111 ;  /* 0x0000006f03177220 */ /* 0x000fe20000410000 */
[----:B------:R-:W-:Y:S01]  /*11640*/  MUFU.EX2 R173, R173 ;  /* 0x000000ad00ad7308 */ /* 0x000fe20000000800 */
[----:B------:R-:W-:Y:S01]  /*11650*/  FFMA.FTZ R144, R32, UR4, -R167 ;  /* 0x0000000420907c23 */ /* 0x000fe200080108a7 */
[----:B------:R-:W-:Y:S01]  /*11660*/  IMAD.MOV.U32 R124, RZ, RZ, R116 ;  /* 0x000000ffff7c7224 */ /* 0x000fe200078e0074 */
[----:B------:R-:W-:Y:S01]  /*11670*/  LOP3.LUT R172, R172, UR11, R117, 0x96, !PT ;  /* 0x0000000bacac7c12 */ /* 0x000fe2000f8e9675 */
[-C--:B------:R-:W-:Y:S06]  /*11680*/  HMMA.16816.F32.BF16 R12, R148, R146.reuse, R12 ;  /* 0x00000092940c723c */ /* 0x080fec000004180c */
[----:B------:R-:W-:Y:S01]  /*11690*/  MUFU.EX2 R230, R230 ;  /* 0x000000e600e67308 */ /* 0x000fe20000000800 */
[----:B------:R-:W-:Y:S01]  /*116a0*/  LOP3.LUT R170, R170, UR7, R179, 0x96, !PT ;  /* 0x00000007aaaa7c12 */ /* 0x000fe2000f8e96b3 */
[----:B------:R-:W-:Y:S01]  /*116b0*/  FFMA.FTZ R145, R33, UR4, -R167 ;  /* 0x0000000421917c23 */ /* 0x000fe200080108a7 */
[----:B------:R-:W-:Y:S01]  /*116c0*/  PRMT R121, R116, 0x7773, RZ ;  /* 0x0000777374797816 */ /* 0x000fe200000000ff */
[----:B------:R-:W-:Y:S01]  /*116d0*/  FMUL.FTZ R33, R2, R113 ;  /* 0x0000007102217220 */ /* 0x000fe20000410000 */
[C---:B------:R-:W-:Y:S01]  /*116e0*/  PRMT R120, R116.reuse, 0x7772, RZ ;  /* 0x0000777274787816 */ /* 0x040fe200000000ff */
[C---:B------:R-:W-:Y:S04]  /*116f0*/  HMMA.16816.F32.BF16 R16, R140.reuse, R146, R16 ;  /* 0x000000928c10723c */ /* 0x040fe80000041810 */
[----:B------:R-:W-:Y:S01]  /*11700*/  MUFU.EX2 R144, R144 ;  /* 0x0000009000907308 */ /* 0x000fe20000000800 */
[----:B------:R-:W-:Y:S01]  /*11710*/  PRMT R127, R116, 0x7771, RZ ;  /* 0x00007771747f7816 */ /* 0x000fe200000000ff */
[----:B------:R-:W-:Y:S01]  /*11720*/  IMAD.WIDE.U32 R170, R170, -0x2daee0ad, RZ ;  /* 0xd2511f53aaaa7825 */ /* 0x000fe200078e00ff */
[----:B------:R-:W1:Y:S07]  /*11730*/  LDSM.16.MT88.4 R116, [R181+0x6000] ;  /* 0x00600000b574783b */ /* 0x000e6e0000004200 */
[----:B------:R-:W2:Y:S01]  /*11740*/  MUFU.EX2 R145, R145 ;  /* 0x0000009100917308 */ /* 0x000ea20000000800 */
[C---:B------:R-:W-:Y:S01]  /*11750*/  FMUL.FTZ R68, R132.reuse, R68 ;  /* 0x0000004484447220 */ /* 0x040fe20000410000 */
[----:B------:R-:W-:Y:S01]  /*11760*/  FMUL.FTZ R69, R132, R69 ;  /* 0x0000004584457220 */ /* 0x000fe20000410000 */
[C---:B------:R-:W-:Y:S01]  /*11770*/  FMUL.FTZ R70, R3.reuse, R70 ;  /* 0x0000004603467220 */ /* 0x040fe20000410000 */
[----:B------:R-:W-:Y:S01]  /*11780*/  FMUL.FTZ R71, R3, R71 ;  /* 0x0000004703477220 */ /* 0x000fe20000410000 */
[C---:B------:R-:W-:Y:S01]  /*11790*/  PRMT R123, R170.reuse, 0x7773, RZ ;  /* 0x00007773aa7b7816 */ /* 0x040fe200000000ff */
[----:B------:R-:W-:Y:S01]  /*117a0*/  IMAD.MOV.U32 R122, RZ, RZ, R170 ;  /* 0x000000ffff7a7224 */ /* 0x000fe200078e00aa */
[----:B------:R-:W-:Y:S01]  /*117b0*/  PRMT R147, R170, 0x7772, RZ ;  /* 0x00007772aa937816 */ /* 0x000fe200000000ff */
[----:B------:R-:W-:Y:S01]  /*117c0*/  FFMA.FTZ R113, R26, UR4, -R166 ;  /* 0x000000041a717c23 */ /* 0x000fe200080108a6 */
[----:B------:R-:W-:Y:S01]  /*117d0*/  PRMT R169, R170, 0x7771, RZ ;  /* 0x00007771aaa97816 */ /* 0x000fe200000000ff */
[--C-:B------:R-:W-:Y:S01]  /*117e0*/  FFMA.FTZ R146, R34, UR4, -R168.reuse ;  /* 0x0000000422927c23 */ /* 0x100fe200080108a8 */
[-C--:B----4-:R-:W-:Y:S01]  /*117f0*/  HMMA.16816.F32.BF16 R68, R140, R128.reuse, R68 ;  /* 0x000000808c44723c */ /* 0x090fe20000041844 */
[----:B------:R-:W-:Y:S02]  /*11800*/  MUFU.EX2 R238, R238 ;  /* 0x000000ee00ee7308 */ /* 0x000fe40000000800 */
[----:B------:R-:W-:Y:S01]  /*11810*/  LOP3.LUT R176, R176, UR11, R171, 0x96, !PT ;  /* 0x0000000bb0b07c12 */ /* 0x000fe2000f8e96ab */
[C---:B------:R-:W-:Y:S01]  /*11820*/  FMUL.FTZ R72, R2.reuse, R72 ;  /* 0x0000004802487220 */ /* 0x040fe20000410000 */
[----:B------:R-:W-:Y:S01]  /*11830*/  FMUL.FTZ R73, R2, R73 ;  /* 0x0000004902497220 */ /* 0x000fe20000410000 */
[C---:B------:R-:W-:Y:S01]  /*11840*/  FMUL.FTZ R74, R0.reuse, R74 ;  /* 0x0000004a004a7220 */ /* 0x040fe20000410000 */
[C---:B------:R-:W-:Y:S01]  /*11850*/  FMUL.FTZ R75, R0.reuse, R75 ;  /* 0x0000004b004b7220 */ /* 0x040fe20000410000 */
[----:B------:R-:W-:Y:S01]  /*11860*/  PRMT R147, R147, 0x5410, R123 ;  /* 0x0000541093937816 */ /* 0x000fe2000000007b */
[----:B------:R-:W-:Y:S01]  /*11870*/  FMUL.FTZ R34, R0, R114 ;  /* 0x0000007200227220 */ /* 0x000fe20000410000 */
[----:B------:R-:W-:Y:S01]  /*11880*/  LOP3.LUT R123, R122, 0xff, RZ, 0xc0, !PT ;  /* 0x000000ff7a7b7812 */ /* 0x000fe200078ec0ff */
[----:B------:R-:W-:Y:S01]  /*11890*/  FFMA.FTZ R170, R21, UR4, -R167 ;  /* 0x0000000415aa7c23 */ /* 0x000fe200080108a7 */
[----:B------:R-:W-:Y:S01]  /*118a0*/  LOP3.LUT R122, R124, 0xff, RZ, 0xc0, !PT ;  /* 0x000000ff7c7a7812 */ /* 0x000fe200078ec0ff */
[----:B------:R-:W-:Y:S01]  /*118b0*/  FFMA.FTZ R171, R22, UR4, -R168 ;  /* 0x0000000416ab7c23 */ /* 0x000fe200080108a8 */
[C---:B------:R-:W-:Y:S01]  /*118c0*/  HMMA.16816.F32.BF16 R72, R148.reuse, R128, R72 ;  /* 0x000000809448723c */ /* 0x040fe20000041848 */
[----:B------:R-:W-:Y:S03]  /*118d0*/  MUFU.EX2 R146, R146 ;  /* 0x0000009200927308 */ /* 0x000fe60000000800 */
[----:B------:R-:W-:Y:S01]  /*118e0*/  PRMT R124, R176, 0x7632, R124 ;  /* 0x00007632b07c7816 */ /* 0x000fe2000000007c */
[----:B------:R-:W-:Y:S01]  /*118f0*/  FMUL.FTZ R76, R2, R76 ;  /* 0x0000004c024c7220 */ /* 0x000fe20000410000 */
[----:B------:R-:W-:Y:S01]  /*11900*/  PRMT R128, R120, 0x5410, R121 ;  /* 0x0000541078807816 */ /* 0x000fe20000000079 */
[----:B------:R-:W-:Y:S01]  /*11910*/  FMUL.FTZ R77, R2, R77 ;  /* 0x0000004d024d7220 */ /* 0x000fe20000410000 */
[----:B------:R-:W-:Y:S01]  /*11920*/  SHF.R.U32.HI R126, RZ, 0x18, R176 ;  /* 0x00000018ff7e7819 */ /* 0x000fe200000116b0 */
[----:B------:R-:W-:Y:S01]  /*11930*/  FMUL.FTZ R78, R0, R78 ;  /* 0x0000004e004e7220 */ /* 0x000fe20000410000 */
[----:B------:R-:W-:Y:S01]  /*11940*/  LOP3.LUT R124, R124, 0xff, RZ, 0xc0, !PT ;  /* 0x000000ff7c7c7812 */ /* 0x000fe200078ec0ff */
[----:B------:R-:W-:Y:S01]  /*11950*/  FMUL.FTZ R79, R0, R79 ;  /* 0x0000004f004f7220 */ /* 0x000fe20000410000 */
[----:B------:R-:W-:Y:S01]  /*11960*/  LOP3.LUT R120, R172, 0xffff, RZ, 0xc0, !PT ;  /* 0x0000ffffac787812 */ /* 0x000fe200078ec0ff */
[C---:B------:R-:W-:Y:S01]  /*11970*/  FMUL.FTZ R22, R3.reuse, R110 ;  /* 0x0000006e03167220 */ /* 0x040fe20000410000 */
[----:B------:R-:W-:Y:S01]  /*11980*/  LOP3.LUT R125, R176, 0xffff, RZ, 0xc0, !PT ;  /* 0x0000ffffb07d7812 */ /* 0x000fe200078ec0ff */
[----:B------:R-:W-:Y:S01]  /*11990*/  FMUL.FTZ R21, R132, R109 ;  /* 0x0000006d84157220 */ /* 0x000fe20000410000 */
[----:B------:R-:W-:Y:S01]  /*119a0*/  PRMT R126, R124, 0x5410, R126 ;  /* 0x000054107c7e7816 */ /* 0x000fe2000000007e */
[----:B------:R-:W-:Y:S01]  /*119b0*/  MUFU.EX2 R171, R171 ;  /* 0x000000ab00ab7308 */ /* 0x000fe20000000800 */
[-C--:B------:R-:W-:Y:S03]  /*119c0*/  HMMA.16816.F32.BF16 R76, R148, R130.reuse, R76 ;  /* 0x00000082944c723c */ /* 0x080fe6000004184c */
[----:B------:R-:W-:Y:S01]  /*119d0*/  SHF.R.U32.HI R120, RZ, 0x8, R120 ;  /* 0x00000008ff787819 */ /* 0x000fe20000011678 */
[----:B------:R-:W-:Y:S01]  /*119e0*/  FMUL.FTZ R80, R132, R80 ;  /* 0x0000005084507220 */ /* 0x000fe20000410000 */
[----:B------:R-:W-:Y:S01]  /*119f0*/  LOP3.LUT R129, R176, 0xff, RZ, 0xc0, !PT ;  /* 0x000000ffb0817812 */ /* 0x000fe200078ec0ff */
[----:B------:R-:W-:Y:S01]  /*11a00*/  FMUL.FTZ R81, R132, R81 ;  /* 0x0000005184517220 */ /* 0x000fe20000410000 */
[----:B------:R-:W-:Y:S01]  /*11a10*/  SHF.R.U32.HI R125, RZ, 0x8, R125 ;  /* 0x00000008ff7d7819 */ /* 0x000fe2000001167d */
[C---:B------:R-:W-:Y:S01]  /*11a20*/  FMUL.FTZ R82, R3.reuse, R82 ;  /* 0x0000005203527220 */ /* 0x040fe20000410000 */
[C---:B------:R-:W-:Y:S01]  /*11a30*/  LOP3.LUT R124, R172.reuse, 0xff, RZ, 0xc0, !PT ;  /* 0x000000ffac7c7812 */ /* 0x040fe200078ec0ff */
[----:B------:R-:W-:Y:S01]  /*11a40*/  FMUL.FTZ R83, R3, R83 ;  /* 0x0000005303537220 */ /* 0x000fe20000410000 */
[----:B------:R-:W-:Y:S01]  /*11a50*/  PRMT R121, R172, 0x7632, R121 ;  /* 0x00007632ac797816 */ /* 0x000fe20000000079 */
[----:B------:R-:W-:Y:S01]  /*11a60*/  FFMA.FTZ R178, R37, UR4, -R167 ;  /* 0x0000000425b27c23 */ /* 0x000fe200080108a7 */
[----:B------:R-:W-:Y:S01]  /*11a70*/  PRMT R129, R129, 0x5410, R125 ;  /* 0x0000541081817816 */ /* 0x000fe2000000007d */
[----:B------:R-:W-:Y:S01]  /*11a80*/  FFMA.FTZ R179, R39, UR4, -R168 ;  /* 0x0000000427b37c23 */ /* 0x000fe200080108a8 */
[----:B------:R-:W-:Y:S01]  /*11a90*/  PRMT R124, R124, 0x5410, R120 ;  /* 0x000054107c7c7816 */ /* 0x000fe20000000078 */
[----:B------:R-:W-:Y:S01]  /*11aa0*/  FFMA.FTZ R66, R66, UR4, -R168 ;  /* 0x0000000442427c23 */ /* 0x000fe200080108a8 */
[C---:B------:R-:W-:Y:S01]  /*11ab0*/  HMMA.16816.F32.BF16 R80, R140.reuse, R130, R80 ;  /* 0x000000828c50723c */ /* 0x040fe20000041850 */
[----:B------:R-:W-:Y:S03]  /*11ac0*/  MUFU.EX2 R170, R170 ;  /* 0x000000aa00aa7308 */ /* 0x000fe60000000800 */
[----:B------:R-:W-:Y:S01]  /*11ad0*/  LOP3.LUT R120, R121, 0xff, RZ, 0xc0, !PT ;  /* 0x000000ff79787812 */ /* 0x000fe200078ec0ff */
[C---:B------:R-:W-:Y:S01]  /*11ae0*/  FMUL.FTZ R84, R132.reuse, R84 ;  /* 0x0000005484547220 */ /* 0x040fe20000410000 */
[----:B------:R-:W-:Y:S01]  /*11af0*/  SHF.R.U32.HI R125, RZ, 0x18, R172 ;  /* 0x00000018ff7d7819 */ /* 0x000fe200000116ac */
[----:B------:R-:W-:Y:S01]  /*11b00*/  FMUL.FTZ R85, R132, R85 ;  /* 0x0000005584557220 */ /* 0x000fe20000410000 */
[----:B------:R-:W-:Y:S01]  /*11b10*/  PRMT R169, R123, 0x5410, R169 ;  /* 0x000054107ba97816 */ /* 0x000fe200000000a9 */
[C---:B------:R-:W-:Y:S01]  /*11b20*/  FMUL.FTZ R86, R3.reuse, R86 ;  /* 0x0000005603567220 */ /* 0x040fe20000410000 */
[----:B------:R-:W-:Y:S01]  /*11b30*/  PRMT R127, R122, 0x5410, R127 ;  /* 0x000054107a7f7816 */ /* 0x000fe2000000007f */
[----:B------:R-:W-:Y:S01]  /*11b40*/  FMUL.FTZ R87, R3, R87 ;  /* 0x0000005703577220 */ /* 0x000fe20000410000 */
[----:B------:R-:W-:Y:S01]  /*11b50*/  PRMT R125, R120, 0x5410, R125 ;  /* 0x00005410787d7816 */ /* 0x000fe2000000007d */
[----:B------:R-:W-:Y:S01]  /*11b60*/  FFMA.FTZ R130, R35, UR4, -R168 ;  /* 0x0000000423827c23 */ /* 0x000fe200080108a8 */
[----:B------:R-:W3:Y:S01]  /*11b70*/  LDSM.16.MT88.4 R120, [R180+0x6000] ;  /* 0x00600000b478783b */ /* 0x000ee20000004200 */
[----:B------:R-:W-:Y:S01]  /*11b80*/  FMUL.FTZ R35, R0, R115 ;  /* 0x0000007300237220 */ /* 0x000fe20000410000 */
[----:B------:R-:W-:Y:S01]  /*11b90*/  LOP3.LUT R109, R147, 0xff00ff, RZ, 0xc0, !PT ;  /* 0x00ff00ff936d7812 */ /* 0x000fe200078ec0ff */
[--C-:B------:R-:W-:Y:S01]  /*11ba0*/  FFMA.FTZ R237, R52, UR4, -R167.reuse ;  /* 0x0000000434ed7c23 */ /* 0x100fe200080108a7 */
[-C--:B-1----:R-:W-:Y:S01]  /*11bb0*/  HMMA.16816.F32.BF16 R84, R140, R116.reuse, R84 ;  /* 0x000000748c54723c */ /* 0x082fe20000041854 */
[----:B------:R-:W1:Y:S02]  /*11bc0*/  MUFU.EX2 R147, R130 ;  /* 0x0000008200937308 */ /* 0x000e640000000800 */
[C---:B------:R-:W-:Y:S01]  /*11bd0*/  FMUL.FTZ R88, R2.reuse, R88 ;  /* 0x0000005802587220 */ /* 0x040fe20000410000 */
[----:B------:R-:W-:Y:S01]  /*11be0*/  FMUL.FTZ R89, R2, R89 ;  /* 0x0000005902597220 */ /* 0x000fe20000410000 */
[C---:B------:R-:W-:Y:S01]  /*11bf0*/  FMUL.FTZ R90, R0.reuse, R90 ;  /* 0x0000005a005a7220 */ /* 0x040fe20000410000 */
[----:B------:R-:W-:Y:S01]  /*11c00*/  FMUL.FTZ R91, R0, R91 ;  /* 0x0000005b005b7220 */ /* 0x000fe20000410000 */
[C---:B------:R-:W-:Y:S01]  /*11c10*/  FMUL.FTZ R32, R2.reuse, R112 ;  /* 0x0000007002207220 */ /* 0x040fe20000410000 */
[--C-:B------:R-:W-:Y:S01]  /*11c20*/  FFMA.FTZ R112, R27, UR4, -R166.reuse ;  /* 0x000000041b707c23 */ /* 0x100fe200080108a6 */
[--C-:B------:R-:W-:Y:S01]  /*11c30*/  FFMA.FTZ R175, R31, UR4, -R166.reuse ;  /* 0x000000041faf7c23 */ /* 0x100fe200080108a6 */
[----:B------:R-:W-:Y:S01]  /*11c40*/  FMUL.FTZ R31, R3, R107 ;  /* 0x0000006b031f7220 */ /* 0x000fe20000410000 */
[--C-:B------:R-:W-:Y:S01]  /*11c50*/  HSET2.LE.AND R107, R109, R208.reuse, PT ;  /* 0x000000d06d6b7233 */ /* 0x100fe20003803000 */
[----:B------:R-:W-:Y:S01]  /*11c60*/  FMUL.FTZ R92, R2, R92 ;  /* 0x0000005c025c7220 */ /* 0x000fe20000410000 */
[C---:B------:R-:W-:Y:S01]  /*11c70*/  HMMA.16816.F32.BF16 R88, R148.reuse, R116, R88 ;  /* 0x000000749458723c */ /* 0x040fe20000041858 */
[----:B------:R-:W-:Y:S03]  /*11c80*/  MUFU.EX2 R178, R178 ;  /* 0x000000b200b27308 */ /* 0x000fe60000000800 */
[----:B------:R-:W-:Y:S01]  /*11c90*/  FFMA.FTZ R116, R20, UR4, -R167 ;  /* 0x0000000414747c23 */ /* 0x000fe200080108a7 */
[----:B------:R-:W-:Y:S01]  /*11ca0*/  FMUL.FTZ R20, R132, R108 ;  /* 0x0000006c84147220 */ /* 0x000fe20000410000 */
[--C-:B------:R-:W-:Y:S01]  /*11cb0*/  HSET2.LE.AND R108, R169, R208.reuse, PT ;  /* 0x000000d0a96c7233 */ /* 0x100fe20003803000 */
[----:B------:R-:W-:Y:S01]  /*11cc0*/  FMUL.FTZ R93, R2, R93 ;  /* 0x0000005d025d7220 */ /* 0x000fe20000410000 */
[-C--:B------:R-:W-:Y:S03]  /*11cd0*/  HMMA.16816.F32.BF16 R32, R148, R118.reuse, R32 ;  /* 0x000000769420723c */ /* 0x080fe60000041820 */
[----:B------:R-:W4:Y:S01]  /*11ce0*/  MUFU.EX2 R169, R116 ;  /* 0x0000007400a97308 */ /* 0x000f220000000800 */
[C---:B------:R-:W-:Y:S01]  /*11cf0*/  FMUL.FTZ R94, R0.reuse, R94 ;  /* 0x0000005e005e7220 */ /* 0x040fe20000410000 */
[C---:B------:R-:W-:Y:S01]  /*11d00*/  FMUL.FTZ R95, R0.reuse, R95 ;  /* 0x0000005f005f7220 */ /* 0x040fe20000410000 */
[C---:B------:R-:W-:Y:S01]  /*11d10*/  FMUL.FTZ R26, R0.reuse, R102 ;  /* 0x00000066001a7220 */ /* 0x040fe20000410000 */
[----:B------:R-:W-:Y:S01]  /*11d20*/  FMUL.FTZ R27, R0, R103 ;  /* 0x00000067001b7220 */ /* 0x000fe20000410000 */
[----:B------:R-:W-:Y:S01]  /*11d30*/  LOP3.LUT R103, R128, 0xff00ff, RZ, 0xc0, !PT ;  /* 0x00ff00ff80677812 */ /* 0x000fe200078ec0ff */
[C---:B------:R-:W-:Y:S04]  /*11d40*/  HMMA.16816.F32.BF16 R20, R140.reuse, R118, R20 ;  /* 0x000000768c14723c */ /* 0x040fe80000041814 */
[----:B------:R-:W-:Y:S01]  /*11d50*/  MUFU.EX2 R175, R175 ;  /* 0x000000af00af7308 */ /* 0x000fe20000000800 */
[--C-:B------:R-:W-:Y:S01]  /*11d60*/  FFMA.FTZ R172, R28, UR4, -R165.reuse ;  /* 0x000000041cac7c23 */ /* 0x100fe200080108a5 */
[--C-:B------:R-:W-:Y:S01]  /*11d70*/  FFMA.FTZ R174, R29, UR4, -R165.reuse ;  /* 0x000000041dae7c23 */ /* 0x100fe200080108a5 */
[----:B------:R-:W-:Y:S01]  /*11d80*/  FFMA.FTZ R176, R30, UR4, -R166 ;  /* 0x000000041eb07c23 */ /* 0x000fe200080108a6 */
[C---:B------:R-:W-:Y:S01]  /*11d90*/  FMUL.FTZ R28, R132.reuse, R104 ;  /* 0x00000068841c7220 */ /* 0x040fe20000410000 */
[----:B------:R-:W-:Y:S01]  /*11da0*/  FMUL.FTZ R29, R132, R105 ;  /* 0x00000069841d7220 */ /* 0x000fe20000410000 */
[----:B------:R-:W-:Y:S01]  /*11db0*/  FMUL.FTZ R30, R3, R106 ;  /* 0x0000006a031e7220 */ /* 0x000fe20000410000 */
[----:B--2---:R-:W-:Y:S01]  /*11dc0*/  F2FP.BF16.F32.PACK_AB R106, R145, R144 ;  /* 0x00000090916a723e */ /* 0x004fe200000010ff */
[--C-:B------:R-:W-:Y:S01]  /*11dd0*/  FFMA.FTZ R105, R25, UR4, -R165.reuse ;  /* 0x0000000419697c23 */ /* 0x100fe200080108a5 */
[--C-:B------:R-:W-:Y:S01]  /*11de0*/  HSET2.LE.AND R104, R129, R208.reuse, PT ;  /* 0x000000d081687233 */ /* 0x100fe20003803000 */
[----:B------:R-:W-:Y:S01]  /*11df0*/  FMUL.FTZ R25, R2, R101 ;  /* 0x0000006502197220 */ /* 0x000fe20000410000 */
[----:B------:R-:W-:Y:S01]  /*11e00*/  LOP3.LUT R106, R106, R108, RZ, 0xc0, !PT ;  /* 0x0000006c6a6a7212 */ /* 0x000fe200078ec0ff */
[C---:B------:R-:W-:Y:S01]  /*11e10*/  FMUL.FTZ R96, R132.reuse, R96 ;  /* 0x0000006084607220 */ /* 0x040fe20000410000 */
[-C--:B---3--:R-:W-:Y:S01]  /*11e20*/  HMMA.16816.F32.BF16 R28, R140, R120.reuse, R28 ;  /* 0x000000788c1c723c */ /* 0x088fe2000004181c */
[----:B------:R-:W2:Y:S01]  /*11e30*/  LDSM.16.MT88.4 R108, [R186+0x6800] ;  /* 0x00680000ba6c783b */ /* 0x000ea20000004200 */
[----:B------:R-:W3:Y:S01]  /*11e40*/  MUFU.EX2 R176, R176 ;  /* 0x000000b000b07308 */ /* 0x000ee20000000800 */
[----:B------:R-:W-:Y:S01]  /*11e50*/  FMUL.FTZ R97, R132, R97 ;  /* 0x0000006184617220 */ /* 0x000fe20000410000 */
[C---:B------:R-:W-:Y:S01]  /*11e60*/  FMUL.FTZ R98, R3.reuse, R98 ;  /* 0x0000006203627220 */ /* 0x040fe20000410000 */
[----:B------:R-:W-:Y:S01]  /*11e70*/  FMUL.FTZ R99, R3, R99 ;  /* 0x0000006303637220 */ /* 0x000fe20000410000 */
[----:B-1----:R-:W-:Y:S01]  /*11e80*/  F2FP.BF16.F32.PACK_AB R101, R147, R146 ;  /* 0x000000929365723e */ /* 0x002fe200000010ff */
[--C-:B------:R-:W-:Y:S01]  /*11e90*/  FFMA.FTZ R177, R24, UR4, -R165.reuse ;  /* 0x0000000418b17c23 */ /* 0x100fe200080108a5 */
[C---:B------:R-:W-:Y:S04]  /*11ea0*/  HMMA.16816.F32.BF16 R92, R148.reuse, R120, R92 ;  /* 0x00000078945c723c */ /* 0x040fe8000004185c */
[----:B------:R-:W-:Y:S01]  /*11eb0*/  MUFU.EX2 R172, R172 ;  /* 0x000000ac00ac7308 */ /* 0x000fe20000000800 */
[----:B------:R-:W-:Y:S01]  /*11ec0*/  FMUL.FTZ R24, R2, R100 ;  /* 0x0000006402187220 */ /* 0x000fe20000410000 */
[----:B------:R-:W-:Y:S08]  /*11ed0*/  LOP3.LUT R107, R101, R107, RZ, 0xc0, !PT ;  /* 0x0000006b656b7212 */ /* 0x000ff000078ec0ff */
[----:B------:R-:W1:Y:S01]  /*11ee0*/  MUFU.EX2 R174, R174 ;  /* 0x000000ae00ae7308 */ /* 0x000e620000000800 */
[----:B----4-:R-:W-:Y:S01]  /*11ef0*/  F2FP.BF16.F32.PACK_AB R100, R170, R169 ;  /* 0x000000a9aa64723e */ /* 0x010fe200000010ff */
[----:B------:R-:W-:Y:S01]  /*11f00*/  FFMA.FTZ R234, R40, UR4, -R165 ;  /* 0x0000000428ea7c23 */ /* 0x000fe200080108a5 */
[--C-:B------:R-:W-:Y:S07]  /*11f10*/  HSET2.LE.AND R103, R103, R208.reuse, PT ;  /* 0x000000d067677233 */ /* 0x100fee0003803000 */
[----:B------:R-:W-:Y:S01]  /*11f20*/  MUFU.EX2 R177, R177 ;  /* 0x000000b100b17308 */ /* 0x000fe20000000800 */
[-C--:B------:R-:W-:Y:S09]  /*11f30*/  HMMA.16816.F32.BF16 R24, R148, R122.reuse, R24 ;  /* 0x0000007a9418723c */ /* 0x080ff20000041818 */
[----:B------:R4:W5:Y:S01]  /*11f40*/  MUFU.EX2 R150, R105 ;  /* 0x0000006900967308 */ /* 0x0009620000000800 */
[----:B------:R-:W-:Y:S01]  /*11f50*/  LOP3.LUT R104, R100, R104, RZ, 0xc0, !PT ;  /* 0x0000006864687212 */ /* 0x000fe200078ec0ff */
[----:B------:R-:W-:Y:S01]  /*11f60*/  FFMA.FTZ R151, R36, UR4, -R167 ;  /* 0x0000000424977c23 */ /* 0x000fe200080108a7 */
[----:B---3--:R-:W-:Y:S07]  /*11f70*/  F2FP.BF16.F32.PACK_AB R100, R175, R176 ;  /* 0x000000b0af64723e */ /* 0x008fee00000010ff */
[----:B------:R3:W-:Y:S01]  /*11f80*/  MUFU.EX2 R148, R112 ;  /* 0x0000007000947308 */ /* 0x0007e20000000800 */
[----:B------:R-:W-:Y:S09]  /*11f90*/  HMMA.16816.F32.BF16 R96, R140, R122, R96 ;  /* 0x0000007a8c60723c */ /* 0x000ff20000041860 */
[----:B------:R2:W2:Y:S01]  /*11fa0*/  MUFU.EX2 R149, R113 ;  /* 0x0000007100957308 */ /* 0x0004a20000000800 */
[--C-:B------:R-:W-:Y:S01]  /*11fb0*/  HSET2.LE.AND R102, R127, R208.reuse, PT ;  /* 0x000000d07f667233 */ /* 0x100fe20003803000 */
[--C-:B------:R-:W-:Y:S01]  /*11fc0*/  FFMA.FTZ R142, R50, UR4, -R168.reuse ;  /* 0x00000004328e7c23 */ /* 0x100fe200080108a8 */
[----:B-1----:R-:W-:Y:S01]  /*11fd0*/  F2FP.BF16.F32.PACK_AB R101, R174, R172 ;  /* 0x000000acae65723e */ /* 0x002fe200000010ff */
[----:B------:R-:W-:Y:S01]  /*11fe0*/  FFMA.FTZ R143, R51, UR4, -R168 ;  /* 0x00000004338f7c23 */ /* 0x000fe200080108a8 */
[----:B------:R-:W-:Y:S05]  /*11ff0*/  LOP3.LUT R103, R100, R103, RZ, 0xc0, !PT ;  /* 0x0000006764677212 */ /* 0x000fea00078ec0ff */
[----:B------:R-:W-:Y:S01]  /*12000*/  MUFU.EX2 R234, R234 ;  /* 0x000000ea00ea7308 */ /* 0x000fe20000000800 */
[--C-:B----4-:R-:W-:Y:S01]  /*12010*/  HSET2.LE.AND R105, R126, R208.reuse, PT ;  /* 0x000000d07e697233 */ /* 0x110fe20003803000 */
[--C-:B------:R-:W-:Y:S01]  /*12020*/  FFMA.FTZ R233, R41, UR4, -R165.reuse ;  /* 0x0000000429e97c23 */ /* 0x100fe200080108a5 */
[--C-:B------:R-:W-:Y:S07]  /*12030*/  HSET2.LE.AND R100, R124, R208.reuse, PT ;  /* 0x000000d07c647233 */ /* 0x100fee0003803000 */
[----:B------:R-:W-:Y:S01]  /*12040*/  MUFU.EX2 R142, R142 ;  /* 0x0000008e008e7308 */ /* 0x000fe20000000800 */
[----:B---3--:R-:W-:Y:S01]  /*12050*/  F2FP.BF16.F32.PACK_AB R112, R173, R171 ;  /* 0x000000abad70723e */ /* 0x008fe200000010ff */
[--C-:B------:R-:W-:Y:S01]  /*12060*/  FFMA.FTZ R236, R42, UR4, -R166.reuse ;  /* 0x000000042aec7c23 */ /* 0x100fe200080108a6 */
[----:B-----5:R-:W-:Y:S07]  /*12070*/  F2FP.BF16.F32.PACK_AB R117, R150, R177 ;  /* 0x000000b19675723e */ /* 0x020fee00000010ff */
[----:B------:R-:W-:Y:S01]  /*12080*/  MUFU.EX2 R233, R233 ;  /* 0x000000e900e97308 */ /* 0x000fe20000000800 */
[----:B------:R-:W-:Y:S01]  /*12090*/  LOP3.LUT R105, R112, R105, RZ, 0xc0, !PT ;  /* 0x0000006970697212 */ /* 0x000fe200078ec0ff */
[--C-:B------:R-:W-:Y:S01]  /*120a0*/  FFMA.FTZ R235, R43, UR4, -R166.reuse ;  /* 0x000000042beb7c23 */ /* 0x100fe200080108a6 */
[----:B--2---:R-:W1:Y:S01]  /*120b0*/  LDSM.16.MT88.4 R112, [R182+0x6800] ;  /* 0x00680000b670783b */ /* 0x004e620000004200 */
[----:B------:R-:W-:Y:S06]  /*120c0*/  LOP3.LUT R102, R101, R102, RZ, 0xc0, !PT ;  /* 0x0000006665667212 */ /* 0x000fec00078ec0ff */
[----:B------:R-:W-:Y:S01]  /*120d0*/  MUFU.EX2 R143, R143 ;  /* 0x0000008f008f7308 */ /* 0x000fe20000000800 */
[--C-:B------:R-:W-:Y:S01]  /*120e0*/  HSET2.LE.AND R101, R125, R208.reuse, PT ;  /* 0x000000d07d657233 */ /* 0x100fe20003803000 */
[--C-:B------:R-:W-:Y:S01]  /*120f0*/  FFMA.FTZ R56, R56, UR4, -R165.reuse ;  /* 0x0000000438387c23 */ /* 0x100fe200080108a5 */
[-C--:B------:R-:W-:Y:S07]  /*12100*/  HMMA.16816.F32.BF16 R4, R104, R108.reuse, R4 ;  /* 0x0000006c6804723c */ /* 0x080fee0000041804 */
[----:B------:R-:W2:Y:S01]  /*12110*/  MUFU.EX2 R151, R151 ;  /* 0x0000009700977308 */ /* 0x000ea20000000800 */
[----:B------:R-:W-:Y:S09]  /*12120*/  F2FP.BF16.F32.PACK_AB R116, R148, R149 ;  /* 0x000000959474723e */ /* 0x000ff200000010ff */
[----:B------:R-:W-:Y:S01]  /*12130*/  MUFU.EX2 R179, R179 ;  /* 0x000000b300b37308 */ /* 0x000fe20000000800 */
[----:B------:R-:W-:Y:S01]  /*12140*/  LOP3.LUT R100, R117, R100, RZ, 0xc0, !PT ;  /* 0x0000006475647212 */ /* 0x000fe200078ec0ff */
[--C-:B------:R-:W-:Y:S01]  /*12150*/  FFMA.FTZ R58, R58, UR4, -R166.reuse ;  /* 0x000000043a3a7c23 */ /* 0x100fe200080108a6 */
[----:B------:R-:W-:Y:S07]  /*12160*/  LOP3.LUT R117, R229, R216, RZ, 0x3c, !PT ;  /* 0x000000d8e5757212 */ /* 0x000fee00078e3cff */
[----:B------:R-:W-:Y:S01]  /*12170*/  MUFU.EX2 R236, R236 ;  /* 0x000000ec00ec7308 */ /* 0x000fe20000000800 */
[----:B------:R-:W-:Y:S01]  /*12180*/  LOP3.LUT R101, R116, R101, RZ, 0xc0, !PT ;  /* 0x0000006574657212 */ /* 0x000fe200078ec0ff */
[----:B------:R-:W-:Y:S01]  /*12190*/  FFMA.FTZ R59, R59, UR4, -R166 ;  /* 0x000000043b3b7c23 */ /* 0x000fe200080108a6 */
[----:B------:R-:W-:Y:S01]  /*121a0*/  LOP3.LUT R116, R229, R214, RZ, 0x3c, !PT ;  /* 0x000000d6e5747212 */ /* 0x000fe200078e3cff */
[----:B------:R-:W-:Y:S04]  /*121b0*/  IMAD.WIDE.U32 R122, R117, -0x2daee0ad, RZ ;  /* 0xd2511f53757a7825 */ /* 0x000fe800078e00ff */
[----:B------:R-:W-:Y:S02]  /*121c0*/  FFMA.FTZ R229, R45, UR4, -R165 ;  /* 0x000000042de57c23 */ /* 0x000fe400080108a5 */
[----:B------:R-:W-:Y:S01]  /*121d0*/  MUFU.EX2 R235, R235 ;  /* 0x000000eb00eb7308 */ /* 0x000fe20000000800 */
[----:B------:R-:W-:Y:S01]  /*121e0*/  LDSM.16.MT88.4 R44, [R186+0x7000] ;  /* 0x00700000ba2c783b */ /* 0x000fe20000004200 */
[C---:B------:R-:W-:Y:S08]  /*121f0*/  HMMA.16816.F32.BF16 R8, R100.reuse, R108, R8 ;  /* 0x0000006c6408723c */ /* 0x040ff00000041808 */
[----:B------:R-:W-:Y:S01]  /*12200*/  MUFU.EX2 R237, R237 ;  /* 0x000000ed00ed7308 */ /* 0x000fe20000000800 */
[----:B------:R-:W-:Y:S01]  /*12210*/  LOP3.LUT R126, R228, R215, RZ, 0x3c, !PT ;  /* 0x000000d7e47e7212 */ /* 0x000fe200078e3cff */
[----:B------:R-:W-:Y:S01]  /*12220*/  IMAD.WIDE.U32 R116, R116, -0x2daee0ad, RZ ;  /* 0xd2511f5374747825 */ /* 0x000fe200078e00ff */
[----:B------:R-:W-:Y:S07]  /*12230*/  LOP3.LUT R109, R222, UR25, R123, 0x96, !PT ;  /* 0x00000019de6d7c12 */ /* 0x000fee000f8e967b */
[----:B------:R-:W3:Y:S01]  /*12240*/  MUFU.EX2 R229, R229 ;  /* 0x000000e500e57308 */ /* 0x000ee20000000800 */
[-C--:B------:R-:W-:Y:S03]  /*12250*/  HMMA.16816.F32.BF16 R12, R100, R110.reuse, R12 ;  /* 0x0000006e640c723c */ /* 0x080fe6000004180c */
[----:B------:R-:W-:Y:S01]  /*12260*/  LOP3.LUT R124, R228, R209, RZ, 0x3c, !PT ;  /* 0x000000d1e47c7212 */ /* 0x000fe200078e3cff */
[----:B------:R-:W-:Y:S01]  /*12270*/  IMAD.WIDE.U32 R126, R126, -0x2daee0ad, RZ ;  /* 0xd2511f537e7e7825 */ /* 0x000fe200078e00ff */
[----:B------:R-:W-:Y:S04]  /*12280*/  LOP3.LUT R108, R212, UR25, R117, 0x96, !PT ;  /* 0x00000019d46c7c12 */ /* 0x000fe8000f8e9675 */
[----:B------:R-:W-:Y:S01]  /*12290*/  MUFU.EX2 R58, R58 ;  /* 0x0000003a003a7308 */ /* 0x000fe20000000800 */
[----:B------:R-:W-:Y:S01]  /*122a0*/  FFMA.FTZ R228, R38, UR4, -R168 ;  /* 0x0000000426e47c23 */ /* 0x000fe200080108a8 */
[C---:B------:R-:W-:Y:S08]  /*122b0*/  HMMA.16816.F32.BF16 R16, R104.reuse, R110, R16 ;  /* 0x0000006e6810723c */ /* 0x040ff00000041810 */
[----:B------:R-:W-:Y:S01]  /*122c0*/  MUFU.EX2 R59, R59 ;  /* 0x0000003b003b7308 */ /* 0x000fe20000000800 */
[----:B------:R-:W-:Y:S01]  /*122d0*/  IMAD.WIDE.U32 R120, R109, -0x326172a9, RZ ;  /* 0xcd9e8d576d787825 */ /* 0x000fe200078e00ff */
[----:B------:R-:W-:Y:S08]  /*122e0*/  LOP3.LUT R122, R122, UR24, R127, 0x96, !PT ;  /* 0x000000187a7a7c12 */ /* 0x000ff0000f8e967f */
[----:B------:R-:W4:Y:S01]  /*122f0*/  MUFU.EX2 R228, R228 ;  /* 0x000000e400e47308 */ /* 0x000f220000000800 */
[----:B--2---:R-:W-:Y:S01]  /*12300*/  F2FP.BF16.F32.PACK_AB R43, R178, R151 ;  /* 0x00000097b22b723e */ /* 0x004fe200000010ff */
[-C--:B-1----:R-:W-:Y:S03]  /*12310*/  HMMA.16816.F32.BF16 R68, R104, R112.reuse, R68 ;  /* 0x000000706844723c */ /* 0x082fe60000041844 */
[----:B------:R-:W-:Y:S01]  /*12320*/  IMAD.WIDE.U32 R124, R124, -0x2daee0ad, RZ ;  /* 0xd2511f537c7c7825 */ /* 0x000fe200078e00ff */
[----:B---3--:R-:W-:Y:S03]  /*12330*/  F2FP.BF16.F32.PACK_AB R40, R229, R230 ;  /* 0x000000e6e528723e */ /* 0x008fe600000010ff */
[----:B------:R-:W-:Y:S01]  /*12340*/  FFMA.FTZ R60, R60, UR4, -R165 ;  /* 0x000000043c3c7c23 */ /* 0x000fe200080108a5 */
[----:B------:R-:W-:Y:S01]  /*12350*/  IMAD.WIDE.U32 R118, R108, -0x326172a9, RZ ;  /* 0xcd9e8d576c767825 */ /* 0x000fe200078e00ff */
[C---:B------:R-:W-:Y:S04]  /*12360*/  HMMA.16816.F32.BF16 R72, R100.reuse, R112, R72 ;  /* 0x000000706448723c */ /* 0x040fe80000041848 */
[----:B------:R-:W-:Y:S01]  /*12370*/  LOP3.LUT R108, R218, UR9, R121, 0x96, !PT ;  /* 0x00000009da6c7c12 */ /* 0x000fe2000f8e9679 */
[----:B------:R-:W-:Y:S01]  /*12380*/  IMAD.WIDE.U32 R122, R122, -0x326172a9, RZ ;  /* 0xcd9e8d577a7a7825 */ /* 0x000fe200078e00ff */
[----:B------:R-:W-:Y:S02]  /*12390*/  LOP3.LUT R116, R116, UR24, R125, 0x96, !PT ;  /* 0x0000001874747c12 */ /* 0x000fe4000f8e967d */
[-C--:B------:R-:W-:Y:S03]  /*123a0*/  HMMA.16816.F32.BF16 R76, R100, R114.reuse, R76 ;  /* 0x00000072644c723c */ /* 0x080fe6000004184c */
[----:B------:R-:W-:Y:S01]  /*123b0*/  IMAD.WIDE.U32 R128, R108, -0x2daee0ad, RZ ;  /* 0xd2511f536c807825 */ /* 0x000fe200078e00ff */
[----:B------:R-:W-:Y:S01]  /*123c0*/  LOP3.LUT R120, R120, UR8, R123, 0x96, !PT ;  /* 0x0000000878787c12 */ /* 0x000fe2000f8e967b */
[----:B------:R-:W1:Y:S01]  /*123d0*/  LDSM.16.MT88.4 R108, [R181+0x6800] ;  /* 0x00680000b56c783b */ /* 0x000e620000004200 */
[----:B------:R-:W-:Y:S01]  /*123e0*/  LOP3.LUT R130, R210, UR9, R119, 0x96, !PT ;  /* 0x00000009d2827c12 */ /* 0x000fe2000f8e9677 */
[----:B------:R-:W-:Y:S01]  /*123f0*/  IMAD.WIDE.U32 R116, R116, -0x326172a9, RZ ;  /* 0xcd9e8d5774747825 */ /* 0x000fe200078e00ff */
[C---:B------:R-:W-:Y:S04]  /*12400*/  HMMA.16816.F32.BF16 R80, R104.reuse, R114, R80 ;  /* 0x000000726850723c */ /* 0x040fe80000041850 */
[----:B------:R-:W-:Y:S01]  /*12410*/  LOP3.LUT R118, R118, UR8, R117, 0x96, !PT ;  /* 0x0000000876767c12 */ /* 0x000fe2000f8e9675 */
[----:B------:R-:W-:Y:S01]  /*12420*/  IMAD.WIDE.U32 R120, R120, -0x2daee0ad, RZ ;  /* 0xd2511f5378787825 */ /* 0x000fe200078e00ff */
[----:B------:R-:W-:Y:S02]  /*12430*/  LOP3.LUT R126, R126, UR19, R129, 0x96, !PT ;  /* 0x000000137e7e7c12 */ /* 0x000fe4000f8e9681 */
[----:B----4-:R-:W-:Y:S01]  /*12440*/  F2FP.BF16.F32.PACK_AB R41, R179, R228 ;  /* 0x000000e4b329723e */ /* 0x010fe200000010ff */
[----:B------:R-:W-:Y:S01]  /*12450*/  IMAD.WIDE.U32 R118, R118, -0x2daee0ad, RZ ;  /* 0xd2511f5376767825 */ /* 0x000fe200078e00ff */
[----:B------:R-:W-:Y:S02]  /*12460*/  LOP3.LUT R121, R128, UR14, R121, 0x96, !PT ;  /* 0x0000000e80797c12 */ /* 0x000fe4000f8e9679 */
[----:B------:R-:W-:Y:S01]  /*12470*/  ISETP.NE.AND P0, PT, R217, RZ, PT ;  /* 0x000000ffd900720c */ /* 0x000fe20003f05270 */
[----:B------:R-:W-:Y:S04]  /*12480*/  IMAD.WIDE.U32 R130, R130, -0x2daee0ad, RZ ;  /* 0xd2511f5382827825 */ /* 0x000fe800078e00ff */
[--C-:B------:R-:W-:Y:S01]  /*12490*/  FFMA.FTZ R62, R62, UR4, -R166.reuse ;  /* 0x000000043e3e7c23 */ /* 0x100fe200080108a6 */
[----:B------:R-:W-:Y:S01]  /*124a0*/  FFMA.FTZ R166, R63, UR4, -R166 ;  /* 0x000000043fa67c23 */ /* 0x000fe200080108a6 */
[----:B------:R-:W-:Y:S01]  /*124b0*/  IMAD.WIDE.U32 R128, R121, -0x326172a9, RZ ;  /* 0xcd9e8d5779807825 */ /* 0x000fe200078e00ff */
[----:B------:R-:W-:Y:S02]  /*124c0*/  LOP3.LUT R117, R130, UR14, R119, 0x96, !PT ;  /* 0x0000000e82757c12 */ /* 0x000fe4000f8e9677 */
[----:B------:R-:W-:Y:S01]  /*124d0*/  LOP3.LUT R124, R124, UR19, R131, 0x96, !PT ;  /* 0x000000137c7c7c12 */ /* 0x000fe2000f8e9683 */
[----:B------:R-:W-:Y:S01]  /*124e0*/  IMAD.MOV.U32 R131, RZ, RZ, R128 ;  /* 0x000000ffff837224 */ /* 0x000fe200078e0080 */
[C---:B------:R-:W-:Y:S01]  /*124f0*/  PRMT R112, R128.reuse, 0x7771, RZ ;  /* 0x0000777180707816 */ /* 0x040fe200000000ff */
[----:B------:R-:W-:Y:S01]  /*12500*/  IMAD.WIDE.U32 R140, R117, -0x326172a9, RZ ;  /* 0xcd9e8d57758c7825 */ /* 0x000fe200078e00ff */
[----:B------:R-:W-:Y:S01]  /*12510*/  PRMT R130, R128, 0x7773, RZ ;  /* 0x0000777380827816 */ /* 0x000fe200000000ff */
[----:B------:R-:W-:Y:S01]  /*12520*/  MUFU.EX2 R166, R166 ;  /* 0x000000a600a67308 */ /* 0x000fe20000000800 */
[----:B------:R-:W-:Y:S01]  /*12530*/  LOP3.LUT R131, R131, 0xff, RZ, 0xc0, !PT ;  /* 0x000000ff83837812 */ /* 0x000fe200078ec0ff */
[----:B------:R-:W-:Y:S01]  /*12540*/  IMAD.WIDE.U32 R124, R124, -0x326172a9, RZ ;  /* 0xcd9e8d577c7c7825 */ /* 0x000fe200078e00ff */
[C---:B------:R-:W-:Y:S02]  /*12550*/  PRMT R113, R140.reuse, 0x7773, RZ ;  /* 0x000077738c717816 */ /* 0x040fe400000000ff */
[----:B------:R-:W-:Y:S01]  /*12560*/  PRMT R117, R140, 0x7772, RZ ;  /* 0x000077728c757816 */ /* 0x000fe200000000ff */
[----:B------:R-:W-:Y:S01]  /*12570*/  IMAD.WIDE.U32 R126, R126, -0x326172a9, RZ ;  /* 0xcd9e8d577e7e7825 */ /* 0x000fe200078e00ff */
[----:B------:R-:W-:Y:S02]  /*12580*/  PRMT R121, R128, 0x7772, RZ ;  /* 0x0000777280797816 */ /* 0x000fe400000000ff */
[----:B------:R-:W-:Y:S01]  /*12590*/  LOP3.LUT R128, R124, UR6, R141, 0x96, !PT ;  /* 0x000000067c807c12 */ /* 0x000fe2000f8e968d */
[----:B------:R-:W-:Y:S01]  /*125a0*/  FFMA.FTZ R141, R49, UR4, -R167 ;  /* 0x00000004318d7c23 */ /* 0x000fe200080108a7 */
[----:B------:R-:W-:Y:S01]  /*125b0*/  PRMT R117, R117, 0x5410, R113 ;  /* 0x0000541075757816 */ /* 0x000fe20000000071 */
[-C--:B-1----:R-:W-:Y:S03]  /*125c0*/  HMMA.16816.F32.BF16 R84, R104, R108.reuse, R84 ;  /* 0x0000006c6854723c */ /* 0x082fe60000041854 */
[----:B------:R-:W-:Y:S01]  /*125d0*/  PRMT R124, R131, 0x5410, R112 ;  /* 0x00005410837c7816 */ /* 0x000fe20000000070 */
[----:B------:R-:W-:Y:S01]  /*125e0*/  MUFU.EX2 R141, R141 ;  /* 0x0000008d008d7308 */ /* 0x000fe20000000800 */
[----:B------:R-:W1:Y:S01]  /*125f0*/  LDSM.16.MT88.4 R112, [R180+0x6800] ;  /* 0x00680000b470783b */ /* 0x000e620000004200 */
[----:B------:R-:W-:Y:S01]  /*12600*/  PRMT R36, R128, 0x7632, R36 ;  /* 0x0000763280247816 */ /* 0x000fe20000000024 */
[----:B------:R-:W-:Y:S01]  /*12610*/  FFMA.FTZ R154, R132, R227, R154 ;  /* 0x000000e3849a7223 */ /* 0x000fe2000001009a */
[C---:B------:R-:W-:Y:S04]  /*12620*/  HMMA.16816.F32.BF16 R88, R100.reuse, R108, R88 ;  /* 0x0000006c6458723c */ /* 0x040fe80000041858 */
[C---:B------:R-:W-:Y:S01]  /*12630*/  LOP3.LUT R108, R128.reuse, 0xffff, RZ, 0xc0, !PT ;  /* 0x0000ffff806c7812 */ /* 0x040fe200078ec0ff */
[----:B------:R-:W-:Y:S01]  /*12640*/  VIADD R217, R217, 0xffffffff ;  /* 0xffffffffd9d97836 */ /* 0x000fe20000000000 */
[----:B------:R-:W-:Y:S01]  /*12650*/  LOP3.LUT R37, R128, 0xff, RZ, 0xc0, !PT ;  /* 0x000000ff80257812 */ /* 0x000fe200078ec0ff */
[----:B------:R-:W-:Y:S01]  /*12660*/  FFMA.FTZ R157, R3, R226, R157 ;  /* 0x000000e2039d7223 */ /* 0x000fe2000001009d */
[-C--:B------:R-:W-:Y:S03]  /*12670*/  HMMA.16816.F32.BF16 R32, R100, R110.reuse, R32 ;  /* 0x0000006e6420723c */ /* 0x080fe60000041820 */
[----:B------:R-:W-:Y:S01]  /*12680*/  SHF.R.U32.HI R109, RZ, 0x18, R128 ;  /* 0x00000018ff6d7819 */ /* 0x000fe20000011680 */
[----:B------:R-:W-:Y:S01]  /*12690*/  FFMA.FTZ R156, R2, R221, R156 ;  /* 0x000000dd029c7223 */ /* 0x000fe2000001009c */
[----:B------:R-:W-:Y:S01]  /*126a0*/  LOP3.LUT R117, R117, 0xff00ff, RZ, 0xc0, !PT ;  /* 0x00ff00ff75757812 */ /* 0x000fe200078ec0ff */
[----:B------:R-:W-:Y:S01]  /*126b0*/  FFMA.FTZ R160, R0, R220, R160 ;  /* 0x000000dc00a07223 */ /* 0x000fe200000100a0 */
[----:B------:R-:W-:Y:S01]  /*126c0*/  LOP3.LUT R116, R116, UR7, R125, 0x96, !PT ;  /* 0x0000000774747c12 */ /* 0x000fe2000f8e967d */
[C---:B------:R-:W-:Y:S04]  /*126d0*/  HMMA.16816.F32.BF16 R20, R104.reuse, R110, R20 ;  /* 0x0000006e6814723c */ /* 0x040fe80000041814 */
[----:B------:R-:W-:Y:S01]  /*126e0*/  LOP3.LUT R119, R126, UR6, R129, 0x96, !PT ;  /* 0x000000067e777c12 */ /* 0x000fe2000f8e9681 */
[----:B------:R-:W-:Y:S01]  /*126f0*/  IMAD.MOV.U32 R129, RZ, RZ, R140 ;  /* 0x000000ffff817224 */ /* 0x000fe200078e008c */
[----:B------:R-:W-:Y:S01]  /*12700*/  PRMT R123, R140, 0x7771, RZ ;  /* 0x000077718c7b7816 */ /* 0x000fe200000000ff */
[----:B------:R-:W-:Y:S01]  /*12710*/  FFMA.FTZ R140, R48, UR4, -R167 ;  /* 0x00000004308c7c23 */ /* 0x000fe200080108a7 */
[----:B------:R-:W-:Y:S01]  /*12720*/  PRMT R131, R119, 0x7632, R131 ;  /* 0x0000763277837816 */ /* 0x000fe20000000083 */
[----:B------:R-:W-:Y:S01]  /*12730*/  FADD.FTZ R154, R153, R154 ;  /* 0x0000009a999a7221 */ /* 0x000fe20000010000 */
[----:B------:R-:W-:Y:S01]  /*12740*/  LOP3.LUT R129, R129, 0xff, RZ, 0xc0, !PT ;  /* 0x000000ff81817812 */ /* 0x000fe200078ec0ff */
[----:B------:R-:W-:Y:S01]  /*12750*/  IMAD.MOV.U32 R2, RZ, RZ, R133 ;  /* 0x000000ffff027224 */ /* 0x000fe200078e0085 */
[----:B------:R-:W-:Y:S01]  /*12760*/  LOP3.LUT R48, R131, 0xff, RZ, 0xc0, !PT ;  /* 0x000000ff83307812 */ /* 0x000fe200078ec0ff */
[----:B------:R-:W2:Y:S01]  /*12770*/  MUFU.EX2 R140, R140 ;  /* 0x0000008c008c7308 */ /* 0x000ea20000000800 */
[----:B------:R-:W-:Y:S01]  /*12780*/  PRMT R123, R129, 0x5410, R123 ;  /* 0x00005410817b7816 */ /* 0x000fe2000000007b */
[----:B------:R-:W-:Y:S01]  /*12790*/  FADD.FTZ R157, R155, R157 ;  /* 0x0000009d9b9d7221 */ /* 0x000fe20000010000 */
[----:B------:R-:W-:Y:S01]  /*127a0*/  LOP3.LUT R36, R36, 0xff, RZ, 0xc0, !PT ;  /* 0x000000ff24247812 */ /* 0x000fe200078ec0ff */
[----:B------:R-:W-:Y:S01]  /*127b0*/  FADD.FTZ R156, R158, R156 ;  /* 0x0000009c9e9c7221 */ /* 0x000fe20000010000 */
[--C-:B------:R-:W-:Y:S01]  /*127c0*/  HSET2.LE.AND R38, R124, R208.reuse, PT ;  /* 0x000000d07c267233 */ /* 0x100fe20003803000 */
[----:B------:R-:W-:Y:S01]  /*127d0*/  FADD.FTZ R160, R159, R160 ;  /* 0x000000a09fa07221 */ /* 0x000fe20000010000 */
[----:B------:R-:W-:Y:S01]  /*127e0*/  PRMT R109, R36, 0x5410, R109 ;  /* 0x00005410246d7816 */ /* 0x000fe2000000006d */
[-C--:B-1----:R-:W-:Y:S03]  /*127f0*/  HMMA.16816.F32.BF16 R28, R104, R112.reuse, R28 ;  /* 0x00000070681c723c */ /* 0x082fe6000004181c */
[----:B------:R-:W-:Y:S01]  /*12800*/  PRMT R126, R121, 0x5410, R130 ;  /* 0x00005410797e7816 */ /* 0x000fe20000000082 */
[----:B------:R-:W-:Y:S01]  /*12810*/  FADD.FTZ R154, R138, R154 ;  /* 0x0000009a8a9a7221 */ /* 0x000fe20000010000 */
[----:B------:R-:W-:Y:S01]  /*12820*/  LOP3.LUT R130, R119, 0xffff, RZ, 0xc0, !PT ;  /* 0x0000ffff77827812 */ /* 0x000fe200078ec0ff */
[----:B------:R-:W-:Y:S01]  /*12830*/  FADD.FTZ R157, R139, R157 ;  /* 0x0000009d8b9d7221 */ /* 0x000fe20000010000 */
[----:B------:R-:W-:Y:S01]  /*12840*/  LOP3.LUT R121, R119, 0xff, RZ, 0xc0, !PT ;  /* 0x000000ff77797812 */ /* 0x000fe200078ec0ff */
[C---:B------:R-:W-:Y:S04]  /*12850*/  HMMA.16816.F32.BF16 R92, R100.reuse, R112, R92 ;  /* 0x00000070645c723c */ /* 0x040fe8000004185c */
[----:B------:R-:W-:Y:S01]  /*12860*/  LOP3.LUT R39, R126, 0xff00ff, RZ, 0xc0, !PT ;  /* 0x00ff00ff7e277812 */ /* 0x000fe200078ec0ff */
[----:B------:R-:W-:Y:S01]  /*12870*/  FADD.FTZ R156, R161, R156 ;  /* 0x0000009ca19c7221 */ /* 0x000fe20000010000 */
[----:B------:R-:W-:Y:S01]  /*12880*/  SHF.R.U32.HI R108, RZ, 0x8, R108 ;  /* 0x00000008ff6c7819 */ /* 0x000fe2000001166c */
[----:B------:R-:W-:Y:S01]  /*12890*/  FADD.FTZ R160, R163, R160 ;  /* 0x000000a0a3a07221 */ /* 0x000fe20000010000 */
[-C--:B------:R-:W-:Y:S03]  /*128a0*/  HMMA.16816.F32.BF16 R24, R100, R114.reuse, R24 ;  /* 0x000000726418723c */ /* 0x080fe60000041818 */
[----:B------:R-:W-:Y:S01]  /*128b0*/  SHF.R.U32.HI R119, RZ, 0x18, R119 ;  /* 0x00000018ff777819 */ /* 0x000fe20000011677 */
[----:B------:R-:W-:Y:S01]  /*128c0*/  FADD.FTZ R154, R137, R154 ;  /* 0x0000009a899a7221 */ /* 0x000fe20000010000 */
[----:B------:R-:W-:Y:S01]  /*128d0*/  SHF.R.U32.HI R130, RZ, 0x8, R130 ;  /* 0x00000008ff827819 */ /* 0x000fe20000011682 */
[----:B------:R-:W-:Y:S01]  /*128e0*/  FADD.FTZ R157, R152, R157 ;  /* 0x0000009d989d7221 */ /* 0x000fe20000010000 */
[----:B------:R-:W-:Y:S01]  /*128f0*/  PRMT R108, R37, 0x5410, R108 ;  /* 0x00005410256c7816 */ /* 0x000fe2000000006c */
[----:B------:R-:W-:Y:S04]  /*12900*/  HMMA.16816.F32.BF16 R96, R104, R114, R96 ;  /* 0x000000726860723c */ /* 0x000fe80000041860 */
[--C-:B------:R-:W-:Y:S01]  /*12910*/  HSET2.LE.AND R39, R39, R208.reuse, PT ;  /* 0x000000d027277233 */ /* 0x100fe20003803000 */
[----:B------:R-:W-:Y:S01]  /*12920*/  FADD.FTZ R156, R162, R156 ;  /* 0x0000009ca29c7221 */ /* 0x000fe20000010000 */
[----:B------:R-:W-:Y:S01]  /*12930*/  PRMT R119, R48, 0x5410, R119 ;  /* 0x0000541030777816 */ /* 0x000fe20000000077 */
[----:B------:R-:W-:Y:S01]  /*12940*/  FADD.FTZ R160, R164, R160 ;  /* 0x000000a0a4a07221 */ /* 0x000fe20000010000 */
[----:B------:R-:W-:Y:S01]  /*12950*/  PRMT R121, R121, 0x5410, R130 ;  /* 0x0000541079797816 */ /* 0x000fe20000000082 */
[----:B------:R-:W1:Y:S01]  /*12960*/  LDSM.16.MT88.4 R48, [R182+0x7000] ;  /* 0x00700000b630783b */ /* 0x000e620000004200 */
[----:B--2---:R-:W-:Y:S01]  /*12970*/  F2FP.BF16.F32.PACK_AB R37, R141, R140 ;  /* 0x0000008c8d25723e */ /* 0x004fe200000010ff */
[----:B------:R-:W-:Y:S01]  /*12980*/  FADD.FTZ R154, R169, R154 ;  /* 0x0000009aa99a7221 */ /* 0x000fe20000010000 */
[----:B------:R-:W-:Y:S01]  /*12990*/  F2FP.BF16.F32.PACK_AB R36, R143, R142 ;  /* 0x0000008e8f24723e */ /* 0x000fe200000010ff */
[----:B------:R-:W-:Y:S01]  /*129a0*/  FADD.FTZ R157, R171, R157 ;  /* 0x0000009dab9d7221 */ /* 0x000fe20000010000 */
[----:B------:R-:W-:Y:S01]  /*129b0*/  LOP3.LUT R38, R37, R38, RZ, 0xc0, !PT ;  /* 0x0000002625267212 */ /* 0x000fe200078ec0ff */
[----:B------:R-:W-:Y:S01]  /*129c0*/  FADD.FTZ R156, R177, R156 ;  /* 0x0000009cb19c7221 */ /* 0x000fe20000010000 */
[----:B------:R-:W-:Y:S01]  /*129d0*/  LOP3.LUT R39, R36, R39, RZ, 0xc0, !PT ;  /* 0x0000002724277212 */ /* 0x000fe200078ec0ff */
[----:B------:R-:W-:Y:S01]  /*129e0*/  FADD.FTZ R160, R149, R160 ;  /* 0x000000a095a07221 */ /* 0x000fe20000010000 */
[--C-:B------:R-:W-:Y:S01]  /*129f0*/  HSET2.LE.AND R37, R119, R208.reuse, PT ;  /* 0x000000d077257233 */ /* 0x100fe20003803000 */
[----:B------:R-:W-:Y:S01]  /*12a00*/  FADD.FTZ R154, R170, R154 ;  /* 0x0000009aaa9a7221 */ /* 0x000fe20000010000 */
[--C-:B------:R-:W-:Y:S01]  /*12a10*/  HSET2.LE.AND R36, R121, R208.reuse, PT ;  /* 0x000000d079247233 */ /* 0x100fe20003803000 */
[----:B------:R-:W-:Y:S01]  /*12a20*/  FADD.FTZ R157, R173, R157 ;  /* 0x0000009dad9d7221 */ /* 0x000fe20000010000 */
[--C-:B------:R-:W-:Y:S01]  /*12a30*/  HSET2.LE.AND R42, R123, R208.reuse, PT ;  /* 0x000000d07b2a7233 */ /* 0x100fe20003803000 */
[----:B------:R-:W-:Y:S01]  /*12a40*/  FADD.FTZ R156, R150, R156 ;  /* 0x0000009c969c7221 */ /* 0x000fe20000010000 */
[----:B------:R-:W-:Y:S01]  /*12a50*/  LOP3.LUT R37, R41, R37, RZ, 0xc0, !PT ;  /* 0x0000002529257212 */ /* 0x000fe200078ec0ff */
[----:B------:R-:W-:Y:S01]  /*12a60*/  FADD.FTZ R160, R148, R160 ;  /* 0x000000a094a07221 */ /* 0x000fe20000010000 */
[----:B------:R-:W-:Y:S01]  /*12a70*/  LOP3.LUT R36, R43, R36, RZ, 0xc0, !PT ;  /* 0x000000242b247212 */ /* 0x000fe200078ec0ff */
[----:B------:R-:W-:Y:S01]  /*12a80*/  FADD.FTZ R154, R144, R154 ;  /* 0x0000009a909a7221 */ /* 0x000fe20000010000 */
[----:B------:R-:W-:Y:S01]  /*12a90*/  LOP3.LUT R42, R40, R42, RZ, 0xc0, !PT ;  /* 0x0000002a282a7212 */ /* 0x000fe200078ec0ff */
[----:B------:R-:W-:Y:S01]  /*12aa0*/  FADD.FTZ R157, R146, R157 ;  /* 0x0000009d929d7221 */ /* 0x000fe20000010000 */
[--C-:B------:R-:W-:Y:S01]  /*12ab0*/  HSET2.LE.AND R43, R117, R208.reuse, PT ;  /* 0x000000d0752b7233 */ /* 0x100fe20003803000 */
[----:B------:R-:W-:Y:S01]  /*12ac0*/  IMAD.WIDE.U32 R116, R116, -0x2daee0ad, RZ ;  /* 0xd2511f5374747825 */ /* 0x000fe200078e00ff */
[--C-:B------:R-:W-:Y:S01]  /*12ad0*/  HSET2.LE.AND R41, R109, R208.reuse, PT ;  /* 0x000000d06d297233 */ /* 0x100fe20003803000 */
[-C--:B------:R-:W-:Y:S05]  /*12ae0*/  HMMA.16816.F32.BF16 R4, R36, R44.reuse, R4 ;  /* 0x0000002c2404723c */ /* 0x080fea0000041804 */
[--C-:B------:R-:W-:Y:S01]  /*12af0*/  HSET2.LE.AND R40, R108, R208.reuse, PT ;  /* 0x000000d06c287233 */ /* 0x100fe20003803000 */
[--C-:B------:R-:W-:Y:S01]  /*12b00*/  FFMA.FTZ R109, R64, UR4, -R167.reuse ;  /* 0x00000004406d7c23 */ /* 0x100fe200080108a7 */
[----:B------:R-:W-:Y:S01]  /*12b10*/  F2FP.BF16.F32.PACK_AB R102, R231, R232 ;  /* 0x000000e8e766723e */ /* 0x000fe200000010ff */
[----:B------:R-:W-:Y:S01]  /*12b20*/  IMAD.MOV.U32 R106, RZ, RZ, R116 ;  /* 0x000000ffff6a7224 */ /* 0x000fe200078e0074 */
[----:B------:R-:W-:Y:S01]  /*12b30*/  F2FP.BF16.F32.PACK_AB R101, R233, R234 ;  /* 0x000000eae965723e */ /* 0x000fe200000010ff */
[--C-:B------:R-:W-:Y:S01]  /*12b40*/  FFMA.FTZ R64, R65, UR4, -R167.reuse ;  /* 0x0000000441407c23 */ /* 0x100fe200080108a7 */
[----:B------:R-:W-:Y:S01]  /*12b50*/  F2FP.BF16.F32.PACK_AB R100, R235, R236 ;  /* 0x000000eceb64723e */ /* 0x000fe200000010ff */
[----:B------:R-:W-:Y:S01]  /*12b60*/  MUFU.EX2 R65, R109 ;  /* 0x0000006d00417308 */ /* 0x000fe20000000800 */
[----:B------:R-:W-:Y:S01]  /*12b70*/  LOP3.LUT R43, R102, R43, RZ, 0xc0, !PT ;  /* 0x0000002b662b7212 */ /* 0x000fe200078ec0ff */
[----:B------:R-:W-:Y:S01]  /*12b80*/  FFMA.FTZ R167, R53, UR4, -R167 ;  /* 0x0000000435a77c23 */ /* 0x000fe200080108a7 */
[----:B------:R-:W-:Y:S07]  /*12b90*/  LOP3.LUT R40, R101, R40, RZ, 0xc0, !PT ;  /* 0x0000002865287212 */ /* 0x000fee00078ec0ff */
[----:B------:R-:W2:Y:S01]  /*12ba0*/  MUFU.EX2 R64, R64 ;  /* 0x0000004000407308 */ /* 0x000ea20000000800 */
[----:B------:R-:W-:Y:S01]  /*12bb0*/  LOP3.LUT R41, R100, R41, RZ, 0xc0, !PT ;  /* 0x0000002964297212 */ /* 0x000fe200078ec0ff */
[----:B------:R-:W-:Y:S01]  /*12bc0*/  FADD.FTZ R156, R172, R156 ;  /* 0x0000009cac9c7221 */ /* 0x000fe20000010000 */
[C---:B------:R-:W-:Y:S07]  /*12bd0*/  PRMT R102, R116.reuse, 0x7771, RZ ;  /* 0x0000777174667816 */ /* 0x040fee00000000ff */
[----:B------:R-:W-:Y:S01]  /*12be0*/  MUFU.EX2 R167, R167 ;  /* 0x000000a700a77308 */ /* 0x000fe20000000800 */
[C---:B------:R-:W-:Y:S01]  /*12bf0*/  PRMT R101, R116.reuse, 0x7773, RZ ;  /* 0x0000777374657816 */ /* 0x040fe200000000ff */
[----:B------:R-:W-:Y:S01]  /*12c00*/  IMAD.MOV.U32 R0, RZ, RZ, R134 ;  /* 0x000000ffff007224 */ /* 0x000fe200078e0086 */
[----:B------:R-:W-:Y:S01]  /*12c10*/  PRMT R103, R116, 0x7772, RZ ;  /* 0x0000777274677816 */ /* 0x000fe200000000ff */
[C---:B------:R-:W-:Y:S04]  /*12c20*/  HMMA.16816.F32.BF16 R8, R40.reuse, R44, R8 ;  /* 0x0000002c2808723c */ /* 0x040fe80000041808 */
[----:B------:R-:W-:Y:S01]  /*12c30*/  LOP3.LUT R118, R118, UR11, R117, 0x96, !PT ;  /* 0x0000000b76767c12 */ /* 0x000fe2000f8e9675 */
[----:B------:R-:W-:Y:S01]  /*12c40*/  FADD.FTZ R160, R176, R160 ;  /* 0x000000a0b0a07221 */ /* 0x000fe20000010000 */
[----:B------:R-:W-:Y:S01]  /*12c50*/  LOP3.LUT R122, R122, UR7, R127, 0x96, !PT ;  /* 0x000000077a7a7c12 */ /* 0x000fe2000f8e967f */
[----:B------:R-:W-:Y:S01]  /*12c60*/  FADD.FTZ R154, R145, R154 ;  /* 0x0000009a919a7221 */ /* 0x000fe20000010000 */
[-C--:B------:R-:W-:Y:S03]  /*12c70*/  HMMA.16816.F32.BF16 R12, R40, R46.reuse, R12 ;  /* 0x0000002e280c723c */ /* 0x080fe6000004180c */
[----:B------:R-:W-:Y:S01]  /*12c80*/  IMAD.WIDE.U32 R122, R122, -0x2daee0ad, RZ ;  /* 0xd2511f537a7a7825 */ /* 0x000fe200078e00ff */
[----:B------:R-:W-:Y:S02]  /*12c90*/  LOP3.LUT R106, R106, 0xff, RZ, 0xc0, !PT ;  /* 0x000000ff6a6a7812 */ /* 0x000fe400078ec0ff */
[----:B------:R-:W-:Y:S01]  /*12ca0*/  PRMT R101, R103, 0x5410, R101 ;  /* 0x0000541067657816 */ /* 0x000fe20000000065 */
[----:B------:R-:W-:Y:S01]  /*12cb0*/  IMAD.MOV.U32 R132, RZ, RZ, R135 ;  /* 0x000000ffff847224 */ /* 0x000fe200078e0087 */
[C---:B------:R-:W-:Y:S01]  /*12cc0*/  HMMA.16816.F32.BF16 R16, R36.reuse, R46, R16 ;  /* 0x0000002e2410723c */ /* 0x040fe20000041810 */
[----:B------:R-:W3:Y:S03]  /*12cd0*/  LDSM.16.MT88.4 R44, [R181+0x7000] ;  /* 0x00700000b52c783b */ /* 0x000ee60000004200 */
[C---:B------:R-:W-:Y:S01]  /*12ce0*/  PRMT R100, R122.reuse, 0x7772, RZ ;  /* 0x000077727a647816 */ /* 0x040fe200000000ff */
[----:B------:R-:W-:Y:S01]  /*12cf0*/  FADD.FTZ R157, R147, R157 ;  /* 0x0000009d939d7221 */ /* 0x000fe20000010000 */
[----:B------:R-:W-:Y:S01]  /*12d00*/  PRMT R104, R122, 0x7771, RZ ;  /* 0x000077717a687816 */ /* 0x000fe200000000ff */
[----:B------:R-:W-:Y:S01]  /*12d10*/  FADD.FTZ R156, R174, R156 ;  /* 0x0000009cae9c7221 */ /* 0x000fe20000010000 */
[-C--:B-1----:R-:W-:Y:S03]  /*12d20*/  HMMA.16816.F32.BF16 R68, R36, R48.reuse, R68 ;  /* 0x000000302444723c */ /* 0x082fe60000041844 */
[----:B------:R-:W-:Y:S01]  /*12d30*/  PRMT R102, R106, 0x5410, R102 ;  /* 0x000054106a667816 */ /* 0x000fe20000000066 */
[--C-:B------:R-:W-:Y:S01]  /*12d40*/  FFMA.FTZ R106, R67, UR4, -R168.reuse ;  /* 0x00000004436a7c23 */ /* 0x100fe200080108a8 */
[----:B------:R-:W-:Y:S01]  /*12d50*/  FFMA.FTZ R168, R55, UR4, -R168 ;  /* 0x0000000437a87c23 */ /* 0x000fe200080108a8 */
[----:B------:R-:W-:Y:S01]  /*12d60*/  MUFU.EX2 R67, R66 ;  /* 0x0000004200437308 */ /* 0x000fe20000000800 */
[----:B------:R-:W-:Y:S01]  /*12d70*/  LOP3.LUT R120, R120, UR11, R123, 0x96, !PT ;  /* 0x0000000b78787c12 */ /* 0x000fe2000f8e967b */
[C---:B------:R-:W-:Y:S08]  /*12d80*/  HMMA.16816.F32.BF16 R72, R40.reuse, R48, R72 ;  /* 0x000000302848723c */ /* 0x040ff00000041848 */
[----:B------:R1:W4:Y:S01]  /*12d90*/  MUFU.EX2 R66, R106 ;  /* 0x0000006a00427308 */ /* 0x0003220000000800 */
[----:B------:R-:W-:Y:S01]  /*12da0*/  IMAD.MOV.U32 R49, RZ, RZ, R122 ;  /* 0x000000ffff317224 */ /* 0x000fe200078e007a */
[----:B------:R-:W-:Y:S08]  /*12db0*/  PRMT R48, R122, 0x7773, RZ ;  /* 0x000077737a307816 */ /* 0x000ff000000000ff */
[----:B------:R-:W5:Y:S01]  /*12dc0*/  MUFU.EX2 R168, R168 ;  /* 0x000000a800a87308 */ /* 0x000f620000000800 */
[----:B------:R-:W-:Y:S01]  /*12dd0*/  LOP3.LUT R108, R120, 0xffff, RZ, 0xc0, !PT ;  /* 0x0000ffff786c7812 */ /* 0x000fe200078ec0ff */
[-C--:B------:R-:W-:Y:S03]  /*12de0*/  HMMA.16816.F32.BF16 R76, R40, R50.reuse, R76 ;  /* 0x00000032284c723c */ /* 0x080fe6000004184c */
[----:B------:R-:W-:Y:S01]  /*12df0*/  LOP3.LUT R49, R49, 0xff, RZ, 0xc0, !PT ;  /* 0x000000ff31317812 */ /* 0x000fe200078ec0ff */
[----:B------:R-:W-:Y:S01]  /*12e00*/  FADD.FTZ R160, R175, R160 ;  /* 0x000000a0afa07221 */ /* 0x000fe20000010000 */
[----:B------:R-:W-:Y:S01]  /*12e10*/  PRMT R100, R100, 0x5410, R48 ;  /* 0x0000541064647816 */ /* 0x000fe20000000030 */
[----:B------:R-:W-:Y:S01]  /*12e20*/  IMAD.MOV.U32 R3, RZ, RZ, R136 ;  /* 0x000000ffff037224 */ /* 0x000fe200078e0088 */
[----:B------:R-:W-:Y:S01]  /*12e30*/  PRMT R104, R49, 0x5410, R104 ;  /* 0x0000541031687816 */ /* 0x000fe20000000068 */
[C---:B------:R-:W-:Y:S01]  /*12e40*/  HMMA.16816.F32.BF16 R80, R36.reuse, R50, R80 ;  /* 0x000000322450723c */ /* 0x040fe20000041850 */
[----:B------:R-:W2:Y:S03]  /*12e50*/  LDSM.16.MT88.4 R48, [R180+0x7000] ;  /* 0x00700000b430783b */ /* 0x000ea60000004200 */
[----:B-1----:R-:W-:Y:S01]  /*12e60*/  SHF.R.U32.HI R106, RZ, 0x18, R118 ;  /* 0x00000018ff6a7819 */ /* 0x002fe20000011676 */
[----:B------:R-:W-:Y:S01]  /*12e70*/  FADD.FTZ R154, R151, R154 ;  /* 0x0000009a979a7221 */ /* 0x000fe20000010000 */
[----:B------:R-:W-:Y:S01]  /*12e80*/  SHF.R.U32.HI R108, RZ, 0x8, R108 ;  /* 0x00000008ff6c7819 */ /* 0x000fe2000001166c */
[----:B------:R-:W-:Y:S01]  /*12e90*/  FADD.FTZ R157, R228, R157 ;  /* 0x0000009de49d7221 */ /* 0x000fe20000010000 */
[----:B------:R-:W-:Y:S01]  /*12ea0*/  LOP3.LUT R105, R120, 0xff, RZ, 0xc0, !PT ;  /* 0x000000ff78697812 */ /* 0x000fe200078ec0ff */
[-C--:B---3--:R-:W-:Y:S03]  /*12eb0*/  HMMA.16816.F32.BF16 R84, R36, R44.reuse, R84 ;  /* 0x0000002c2454723c */ /* 0x088fe60000041854 */
[----:B------:R-:W-:Y:S01]  /*12ec0*/  PRMT R105, R105, 0x5410, R108 ;  /* 0x0000541069697816 */ /* 0x000fe2000000006c */
[----:B------:R-:W-:Y:S01]  /*12ed0*/  FADD.FTZ R156, R234, R156 ;  /* 0x0000009cea9c7221 */ /* 0x000fe20000010000 */
[----:B------:R-:W-:Y:S01]  /*12ee0*/  LDSM.16.MT88.4 R108, [R181+0x7800] ;  /* 0x00780000b56c783b */ /* 0x000fe20000004200 */
[----:B------:R-:W-:Y:S01]  /*12ef0*/  PRMT R107, R120, 0x7632, R107 ;  /* 0x00007632786b7816 */ /* 0x000fe2000000006b */
[----:B------:R-:W-:Y:S01]  /*12f00*/  FADD.FTZ R160, R236, R160 ;  /* 0x000000a0eca07221 */ /* 0x000fe20000010000 */
[C---:B------:R-:W-:Y:S04]  /*12f10*/  HMMA.16816.F32.BF16 R88, R40.reuse, R44, R88 ;  /* 0x0000002c2858723c */ /* 0x040fe80000041858 */
[----:B------:R-:W-:Y:S01]  /*12f20*/  LOP3.LUT R44, R118, 0xffff, RZ, 0xc0, !PT ;  /* 0x0000ffff762c7812 */ /* 0x000fe200078ec0ff */
[----:B------:R-:W-:Y:S01]  /*12f30*/  FADD.FTZ R154, R178, R154 ;  /* 0x0000009ab29a7221 */ /* 0x000fe20000010000 */
[----:B------:R-:W-:Y:S01]  /*12f40*/  PRMT R45, R118, 0x7632, R45 ;  /* 0x00007632762d7816 */ /* 0x000fe2000000002d */
[----:B------:R-:W-:Y:S01]  /*12f50*/  FADD.FTZ R157, R179, R157 ;  /* 0x0000009db39d7221 */ /* 0x000fe20000010000 */
[-C--:B------:R-:W-:Y:S03]  /*12f60*/  HMMA.16816.F32.BF16 R32, R40, R46.reuse, R32 ;  /* 0x0000002e2820723c */ /* 0x080fe60000041820 */
[----:B------:R-:W-:Y:S01]  /*12f70*/  LOP3.LUT R107, R107, 0xff, RZ, 0xc0, !PT ;  /* 0x000000ff6b6b7812 */ /* 0x000fe200078ec0ff */
[----:B------:R-:W-:Y:S01]  /*12f80*/  FADD.FTZ R156, R233, R156 ;  /* 0x0000009ce99c7221 */ /* 0x000fe20000010000 */
[----:B------:R-:W-:Y:S01]  /*12f90*/  SHF.R.U32.HI R103, RZ, 0x18, R120 ;  /* 0x00000018ff677819 */ /* 0x000fe20000011678 */
[----:B------:R-:W-:Y:S01]  /*12fa0*/  FADD.FTZ R160, R235, R160 ;  /* 0x000000a0eba07221 */ /* 0x000fe20000010000 */
[----:B------:R-:W-:Y:S01]  /*12fb0*/  SHF.R.U32.HI R52, RZ, 0x8, R44 ;  /* 0x00000008ff347819 */ /* 0x000fe2000001162c */
[C---:B------:R-:W-:Y:S04]  /*12fc0*/  HMMA.16816.F32.BF16 R20, R36.reuse, R46, R20 ;  /* 0x0000002e2414723c */ /* 0x040fe80000041814 */
[----:B------:R-:W-:Y:S01]  /*12fd0*/  PRMT R103, R107, 0x5410, R103 ;  /* 0x000054106b677816 */ /* 0x000fe20000000067 */
[----:B------:R-:W-:Y:S01]  /*12fe0*/  FADD.FTZ R154, R140, R154 ;  /* 0x0000009a8c9a7221 */ /* 0x000fe20000010000 */
[----:B------:R-:W-:Y:S01]  /*12ff0*/  LOP3.LUT R107, R118, 0xff, RZ, 0xc0, !PT ;  /* 0x000000ff766b7812 */ /* 0x000fe200078ec0ff */
[----:B------:R-:W-:Y:S01]  /*13000*/  FADD.FTZ R157, R142, R157 ;  /* 0x0000009d8e9d7221 */ /* 0x000fe20000010000 */
[-C--:B--2---:R-:W-:Y:S01]  /*13010*/  HMMA.16816.F32.BF16 R28, R36, R48.reuse, R28 ;  /* 0x00000030241c723c */ /* 0x084fe2000004181c */
[----:B------:R-:W1:Y:S02]  /*13020*/  LDSM.16.MT88.4 R116, [R186+0x7800] ;  /* 0x00780000ba74783b */ /* 0x000e640000004200 */
[----:B------:R-:W-:Y:S01]  /*13030*/  LOP3.LUT R44, R45, 0xff, RZ, 0xc0, !PT ;  /* 0x000000ff2d2c7812 */ /* 0x000fe200078ec0ff */
[--C-:B------:R-:W-:Y:S01]  /*13040*/  FFMA.FTZ R45, R57, UR4, -R165.reuse ;  /* 0x00000004392d7c23 */ /* 0x100fe200080108a5 */
[----:B------:R-:W-:Y:S01]  /*13050*/  PRMT R107, R107, 0x5410, R52 ;  /* 0x000054106b6b7816 */ /* 0x000fe20000000034 */
[----:B------:R-:W2:Y:S01]  /*13060*/  MUFU.EX2 R57, R56 ;  /* 0x0000003800397308 */ /* 0x000ea20000000800 */
[--C-:B------:R-:W-:Y:S01]  /*13070*/  HSET2.LE.AND R46, R104, R208.reuse, PT ;  /* 0x000000d0682e7233 */ /* 0x100fe20003803000 */
[C---:B------:R-:W-:Y:S01]  /*13080*/  HMMA.16816.F32.BF16 R92, R40.reuse, R48, R92 ;  /* 0x00000030285c723c */ /* 0x040fe2000004185c */
[----:B------:R-:W3:Y:S07]  /*13090*/  LDSM.16.MT88.4 R52, [R182+0x7800] ;  /* 0x00780000b634783b */ /* 0x000eee0000004200 */
[----:B------:R4:W1:Y:S01]  /*130a0*/  MUFU.EX2 R56, R45 ;  /* 0x0000002d00387308 */ /* 0x0008620000000800 */
[----:B------:R-:W-:Y:S01]  /*130b0*/  FFMA.FTZ R165, R61, UR4, -R165 ;  /* 0x000000043da57c23 */ /* 0x000fe200080108a5 */
[----:B------:R-:W-:Y:S08]  /*130c0*/  PRMT R106, R44, 0x5410, R106 ;  /* 0x000054102c6a7816 */ /* 0x000ff0000000006a */
[----:B------:R-:W-:Y:S01]  /*130d0*/  MUFU.EX2 R48, R60 ;  /* 0x0000003c00307308 */ /* 0x000fe20000000800 */
[----:B------:R-:W-:Y:S01]  /*130e0*/  F2FP.BF16.F32.PACK_AB R44, R64, R65 ;  /* 0x00000041402c723e */ /* 0x000fe200000010ff */
[-C--:B------:R-:W-:Y:S08]  /*130f0*/  HMMA.16816.F32.BF16 R24, R40, R50.reuse, R24 ;  /* 0x000000322818723c */ /* 0x080ff00000041818 */
[----:B------:R-:W3:Y:S01]  /*13100*/  MUFU.EX2 R165, R165 ;  /* 0x000000a500a57308 */ /* 0x000ee20000000800 */
[----:B------:R-:W-:Y:S01]  /*13110*/  LOP3.LUT R47, R100, 0xff00ff, RZ, 0xc0, !PT ;  /* 0x00ff00ff642f7812 */ /* 0x000fe200078ec0ff */
[----:B------:R-:W-:Y:S01]  /*13120*/  FADD.FTZ R156, R230, R156 ;  /* 0x0000009ce69c7221 */ /* 0x000fe20000010000 */
[----:B------:R-:W-:Y:S07]  /*13130*/  LOP3.LUT R46, R44, R46, RZ, 0xc0, !PT ;  /* 0x0000002e2c2e7212 */ /* 0x000fee00078ec0ff */
[----:B------:R-:W3:Y:S01]  /*13140*/  MUFU.EX2 R49, R62 ;  /* 0x0000003e00317308 */ /* 0x000ee20000000800 */
[--C-:B------:R-:W-:Y:S01]  /*13150*/  HSET2.LE.AND R44, R105, R208.reuse, PT ;  /* 0x000000d0692c7233 */ /* 0x100fe20003803000 */
[----:B------:R-:W-:Y:S04]  /*13160*/  HMMA.16816.F32.BF16 R96, R36, R50, R96 ;  /* 0x000000322460723c */ /* 0x000fe80000041860 */
[--C-:B------:R-:W-:Y:S01]  /*13170*/  HSET2.LE.AND R47, R47, R208.reuse, PT ;  /* 0x000000d02f2f7233 */ /* 0x100fe20003803000 */
[----:B------:R-:W-:Y:S01]  /*13180*/  FADD.FTZ R160, R232, R160 ;  /* 0x000000a0e8a07221 */ /* 0x000fe20000010000 */
[--C-:B----4-:R-:W-:Y:S01]  /*13190*/  HSET2.LE.AND R45, R103, R208.reuse, PT ;  /* 0x000000d0672d7233 */ /* 0x110fe20003803000 */
[----:B------:R-:W-:Y:S01]  /*131a0*/  FADD.FTZ R154, R141, R154 ;  /* 0x0000009a8d9a7221 */ /* 0x000fe20000010000 */
[----:B------:R-:W-:Y:S01]  /*131b0*/  F2FP.BF16.F32.PACK_AB R43, R66, R67 ;  /* 0x00000043422b723e */ /* 0x000fe200000010ff */
[----:B------:R-:W-:Y:S01]  /*131c0*/  FADD.FTZ R157, R143, R157 ;  /* 0x0000009d8f9d7221 */ /* 0x000fe20000010000 */
[----:B------:R-:W-:Y:S01]  /*131d0*/  F2FP.BF16.F32.PACK_AB R42, R167, R237 ;  /* 0x000000eda72a723e */ /* 0x000fe200000010ff */
[----:B------:R-:W-:Y:S01]  /*131e0*/  FADD.FTZ R156, R229, R156 ;  /* 0x0000009ce59c7221 */ /* 0x000fe20000010000 */
[----:B-----5:R-:W-:Y:S01]  /*131f0*/  F2FP.BF16.F32.PACK_AB R41, R168, R238 ;  /* 0x000000eea829723e */ /* 0x020fe200000010ff */
[----:B------:R-:W-:Y:S01]  /*13200*/  FADD.FTZ R160, R231, R160 ;  /* 0x000000a0e7a07221 */ /* 0x000fe20000010000 */
[----:B------:R-:W-:Y:S01]  /*13210*/  LOP3.LUT R103, R101, 0xff00ff, RZ, 0xc0, !PT ;  /* 0x00ff00ff65677812 */ /* 0x000fe200078ec0ff */
[----:B------:R-:W-:Y:S01]  /*13220*/  FADD.FTZ R154, R237, R154 ;  /* 0x0000009aed9a7221 */ /* 0x000fe20000010000 */
[----:B------:R-:W-:Y:S01]  /*13230*/  LOP3.LUT R47, R43, R47, RZ, 0xc0, !PT ;  /* 0x0000002f2b2f7212 */ /* 0x000fe200078ec0ff */
[----:B------:R-:W-:Y:S01]  /*13240*/  FADD.FTZ R157, R238, R157 ;  /* 0x0000009dee9d7221 */ /* 0x000fe20000010000 */
[----:B------:R-:W-:Y:S01]  /*13250*/  LOP3.LUT R44, R42, R44, RZ, 0xc0, !PT ;  /* 0x0000002c2a2c7212 */ /* 0x000fe200078ec0ff */
[----:B--2---:R-:W-:Y:S01]  /*13260*/  FADD.FTZ R156, R57, R156 ;  /* 0x0000009c399c7221 */ /* 0x004fe20000010000 */
[----:B------:R-:W-:Y:S01]  /*13270*/  LOP3.LUT R45, R41, R45, RZ, 0xc0, !PT ;  /* 0x0000002d292d7212 */ /* 0x000fe200078ec0ff */
[----:B------:R-:W-:Y:S01]  /*13280*/  FADD.FTZ R160, R58, R160 ;  /* 0x000000a03aa07221 */ /* 0x000fe20000010000 */
[--C-:B------:R-:W-:Y:S01]  /*13290*/  HSET2.LE.AND R100, R107, R208.reuse, PT ;  /* 0x000000d06b647233 */ /* 0x100fe20003803000 */
[----:B------:R-:W-:Y:S01]  /*132a0*/  FADD.FTZ R154, R167, R154 ;  /* 0x0000009aa79a7221 */ /* 0x000fe20000010000 */
[--C-:B------:R-:W-:Y:S01]  /*132b0*/  HSET2.LE.AND R102, R102, R208.reuse, PT ;  /* 0x000000d066667233 */ /* 0x100fe20003803000 */
[----:B------:R-:W-:Y:S01]  /*132c0*/  FADD.FTZ R157, R168, R157 ;  /* 0x0000009da89d7221 */ /* 0x000fe20000010000 */
[--C-:B------:R-:W-:Y:S01]  /*132d0*/  HSET2.LE.AND R101, R106, R208.reuse, PT ;  /* 0x000000d06a657233 */ /* 0x100fe20003803000 */
[-C--:B-1----:R-:W-:Y:S01]  /*132e0*/  HMMA.16816.F32.BF16 R128, R44, R116.reuse, R4 ;  /* 0x000000742c80723c */ /* 0x082fe20000041804 */
[----:B------:R-:W1:Y:S04]  /*132f0*/  LDSM.16.MT88.4 R4, [R180+0x7800] ;  /* 0x00780000b404783b */ /* 0x000e680000004200 */
[----:B------:R-:W-:Y:S01]  /*13300*/  HSET2.LE.AND R103, R103, R208, PT ;  /* 0x000000d067677233 */ /* 0x000fe20003803000 */
[C---:B------:R-:W-:Y:S01]  /*13310*/  FADD.FTZ R156, R56.reuse, R156 ;  /* 0x0000009c389c7221 */ /* 0x040fe20000010000 */
[----:B------:R-:W-:Y:S01]  /*13320*/  F2FP.BF16.F32.PACK_AB R40, R56, R57 ;  /* 0x000000393828723e */ /* 0x000fe200000010ff */
[C---:B------:R-:W-:Y:S01]  /*13330*/  FADD.FTZ R160, R59.reuse, R160 ;  /* 0x000000a03ba07221 */ /* 0x040fe20000010000 */
[----:B------:R-:W-:Y:S01]  /*13340*/  F2FP.BF16.F32.PACK_AB R38, R59, R58 ;  /* 0x0000003a3b26723e */ /* 0x000fe200000010ff */
[----:B------:R-:W-:Y:S01]  /*13350*/  FADD.FTZ R154, R65, R154 ;  /* 0x0000009a419a7221 */ /* 0x000fe20000010000 */
[----:B---3--:R-:W-:Y:S01]  /*13360*/  F2FP.BF16.F32.PACK_AB R37, R165, R48 ;  /* 0x00000030a525723e */ /* 0x008fe200000010ff */
[----:B------:R-:W-:Y:S01]  /*13370*/  FADD.FTZ R157, R67, R157 ;  /* 0x0000009d439d7221 */ /* 0x000fe20000010000 */
[----:B------:R-:W-:Y:S01]  /*13380*/  F2FP.BF16.F32.PACK_AB R36, R166, R49 ;  /* 0x00000031a624723e */ /* 0x000fe200000010ff */
[----:B------:R-:W-:Y:S01]  /*13390*/  FADD.FTZ R156, R48, R156 ;  /* 0x0000009c309c7221 */ /* 0x000fe20000010000 */
[----:B------:R-:W-:Y:S01]  /*133a0*/  LOP3.LUT R100, R40, R100, RZ, 0xc0, !PT ;  /* 0x0000006428647212 */ /* 0x000fe200078ec0ff */
[----:B------:R-:W-:Y:S01]  /*133b0*/  FADD.FTZ R160, R49, R160 ;  /* 0x000000a031a07221 */ /* 0x000fe20000010000 */
[----:B------:R-:W-:Y:S01]  /*133c0*/  LOP3.LUT R101, R38, R101, RZ, 0xc0, !PT ;  /* 0x0000006526657212 */ /* 0x000fe200078ec0ff */
[----:B------:R-:W-:Y:S01]  /*133d0*/  FADD.FTZ R227, R64, R154 ;  /* 0x0000009a40e37221 */ /* 0x000fe20000010000 */
[----:B------:R-:W-:Y:S01]  /*133e0*/  LOP3.LUT R102, R37, R102, RZ, 0xc0, !PT ;  /* 0x0000006625667212 */ /* 0x000fe200078ec0ff */
[----:B------:R-:W-:Y:S01]  /*133f0*/  FADD.FTZ R226, R66, R157 ;  /* 0x0000009d42e27221 */ /* 0x000fe20000010000 */
[----:B------:R-:W-:Y:S01]  /*13400*/  LOP3.LUT R103, R36, R103, RZ, 0xc0, !PT ;  /* 0x0000006724677212 */ /* 0x000fe200078ec0ff */
[----:B------:R-:W-:Y:S01]  /*13410*/  FADD.FTZ R221, R165, R156 ;  /* 0x0000009ca5dd7221 */ /* 0x000fe20000010000 */
[----:B------:R-:W-:Y:S05]  /*13420*/  FADD.FTZ R220, R166, R160 ;  /* 0x000000a0a6dc7221 */ /* 0x000fea0000010000 */
[C---:B------:R-:W-:Y:S08]  /*13430*/  HMMA.16816.F32.BF16 R124, R100.reuse, R116, R8 ;  /* 0x00000074647c723c */ /* 0x040ff00000041808 */
[-C--:B------:R-:W-:Y:S08]  /*13440*/  HMMA.16816.F32.BF16 R120, R100, R118.reuse, R12 ;  /* 0x000000766478723c */ /* 0x080ff0000004180c */
        /* <DEDUP_REMOVED lines=9> */
[-C--:B-1----:R-:W-:Y:S08]  /*134e0*/  HMMA.16816.F32.BF16 R104, R44, R4.reuse, R28 ;  /* 0x000000042c68723c */ /* 0x082ff0000004181c */
[C---:B------:R-:W-:Y:S08]  /*134f0*/  HMMA.16816.F32.BF16 R92, R100.reuse, R4, R92 ;  /* 0x00000004645c723c */ /* 0x040ff0000004185c */
[-C--:B------:R-:W-:Y:S08]  /*13500*/  HMMA.16816.F32.BF16 R100, R100, R6.reuse, R24 ;  /* 0x000000066464723c */ /* 0x080ff00000041818 */
[----:B------:R-:W-:Y:S01]  /*13510*/  HMMA.16816.F32.BF16 R96, R44, R6, R96 ;  /* 0x000000062c60723c */ /* 0x000fe20000041860 */
[----:B------:R-:W-:Y:S08]  /*13520*/  @!UPT UIADD3 URZ, UPT, UPT, URZ, URZ, URZ ;  /* 0x000000fffffff290 */ /* 0x000ff0000fffe0ff */
[----:B------:R-:W-:Y:S11]  /*13530*/  @P0 BRA `(.L_x_730) ;  /* 0xffffffc800780947 */ /* 0x000ff6000383ffff */
.L_x_729:
[----:B------:R-:W1:Y:S01]  /*13540*/  SHFL.BFLY PT, R0, R227, 0x2, 0x1f ;  /* 0x0c401f00e3007f89 */ /* 0x000e6200000e0000 */
[C---:B------:R-:W-:Y:S01]  /*13550*/  SHF.L.U32 R6, R205.reuse, 0x4, RZ ;  /* 0x00000004cd067819 */ /* 0x040fe200000006ff */
[----:B------:R-:W2:Y:S01]  /*13560*/  LDCU UR4, c[0x0][0x4fc] ;  /* 0x00009f80ff0477ac */ /* 0x000ea20008000800 */
[C---:B------:R-:W-:Y:S01]  /*13570*/  LOP3.LUT P2, RZ, R205.reuse, 0x4, RZ, 0xc0, !PT ;  /* 0x00000004cdff7812 */ /* 0x040fe2000784c0ff */
[----:B------:R-:W3:Y:S01]  /*13580*/  SHFL.BFLY PT, R4, R226, 0x2, 0x1f ;  /* 0x0c401f00e2047f89 */ /* 0x000ee200000e0000 */
[----:B------:R-:W-:Y:S01]  /*13590*/  LOP3.LUT R6, R6, 0x1c0, RZ, 0xc0, !PT ;  /* 0x000001c006067812 */ /* 0x000fe200078ec0ff */
[----:B------:R-:W4:Y:S01]  /*135a0*/  LDC.U8 R11, c[0x0][0x549] ;  /* 0x00015240ff0b7b82 */ /* 0x000f220000000000 */
[C---:B------:R-:W-:Y:S01]  /*135b0*/  LOP3.LUT P0, RZ, R205.reuse, 0x10, RZ, 0xc0, !PT ;  /* 0x00000010cdff7812 */ /* 0x040fe2000780c0ff */
[----:B------:R-:W5:Y:S01]  /*135c0*/  SHFL.BFLY PT, R3, R221, 0x2, 0x1f ;  /* 0x0c401f00dd037f89 */ /* 0x000f6200000e0000 */
[----:B------:R-:W-:Y:S01]  /*135d0*/  UMOV UR5, 0x400 ;  /* 0x0000040000057882 */ /* 0x000fe20000000000 */
[C---:B------:R-:W-:Y:S01]  /*135e0*/  LOP3.LUT P1, RZ, R205.reuse, 0x8, RZ, 0xc0, !PT ;  /* 0x00000008cdff7812 */ /* 0x040fe2000782c0ff */
[----:B------:R-:W-:Y:S01]  /*135f0*/  UISETP.NE.AND UP1, UPT, UR16, -0x1, UPT ;  /* 0xffffffff1000788c */ /* 0x000fe2000bf25270 */
[----:B------:R-:W2:Y:S01]  /*13600*/  SHFL.BFLY PT, R2, R220, 0x2, 0x1f ;  /* 0x0c401f00dc027f89 */ /* 0x000ea200000e0000 */
[----:B------:R-:W-:Y:S01]  /*13610*/  MOV R13, 0x20 ;  /* 0x00000020000d7802 */ /* 0x000fe20000000f00 */
[----:B------:R-:W4:Y:S01]  /*13620*/  LDC.U8 R12, c[0x0][0x548] ;  /* 0x00015200ff0c7b82 */ /* 0x000f220000000000 */
[----:B------:R-:W-:-:S02]  /*13630*/  LOP3.LUT P6, RZ, R205, 0x3, RZ, 0xc0, !PT ;  /* 0x00000003cdff7812 */ /* 0x000fc400078cc0ff */
[----:B------:R-:W-:Y:S01]  /*13640*/  SEL R16, R13, 0xffffffe0, !P1 ;  /* 0xffffffe00d107807 */ /* 0x000fe20004800000 */
[----:B-1----:R-:W-:Y:S01]  /*13650*/  FADD.FTZ R227, R0, R227 ;  /* 0x000000e300e37221 */ /* 0x002fe20000010000 */
[----:B---3--:R-:W-:-:S04]  /*13660*/  FADD.FTZ R226, R4, R226 ;  /* 0x000000e204e27221 */ /* 0x008fc80000010000 */
[----:B------:R-:W1:Y:S01]  /*13670*/  SHFL.BFLY PT, R0, R227, 0x1, 0x1f ;  /* 0x0c201f00e3007f89 */ /* 0x000e6200000e0000 */
[----:B------:R-:W-:Y:S01]  /*13680*/  SHF.L.U32 R4, R205, 0x1, RZ ;  /* 0x00000001cd047819 */ /* 0x000fe200000006ff */
[----:B-----5:R-:W-:Y:S02]  /*13690*/  FADD.FTZ R221, R3, R221 ;  /* 0x000000dd03dd7221 */ /* 0x020fe40000010000 */
[----:B------:R-:W3:Y:S01]  /*136a0*/  SHFL.BFLY PT, R5, R226, 0x1, 0x1f ;  /* 0x0c201f00e2057f89 */ /* 0x000ee200000e0000 */
[----:B------:R-:W-:Y:S01]  /*136b0*/  LOP3.LUT R3, R4, 0x6, RZ, 0xc0, !PT ;  /* 0x0000000604037812 */ /* 0x000fe200078ec0ff */
[----:B--2---:R-:W-:Y:S02]  /*136c0*/  FADD.FTZ R220, R2, R220 ;  /* 0x000000dc02dc7221 */ /* 0x004fe40000010000 */
[----:B------:R-:W2:Y:S01]  /*136d0*/  SHFL.BFLY PT, R10, R221, 0x1, 0x1f ;  /* 0x0c201f00dd0a7f89 */ /* 0x000ea200000e0000 */
[----:B------:R-:W-:Y:S02]  /*136e0*/  SHF.L.U32 R2, R205, 0x5, RZ ;  /* 0x00000005cd027819 */ /* 0x000fe400000006ff */
[----:B------:R-:W-:Y:S01]  /*136f0*/  LOP3.LUT R6, R6, 0x38, R4, 0xf8, !PT ;  /* 0x0000003806067812 */ /* 0x000fe200078ef804 */
[----:B------:R-:W5:Y:S01]  /*13700*/  SHFL.BFLY PT, R9, R220, 0x1, 0x1f ;  /* 0x0c201f00dc097f89 */ /* 0x000f6200000e0000 */
[----:B------:R-:W-:-:S02]  /*13710*/  LOP3.LUT R2, R3, 0x7c00, R2, 0xf8, !PT ;  /* 0x00007c0003027812 */ /* 0x000fc400078ef802 */
[----:B----4-:R-:W-:Y:S02]  /*13720*/  ISETP.NE.AND P1, PT, R11, RZ, PT ;  /* 0x000000ff0b00720c */ /* 0x010fe40003f25270 */
[----:B------:R-:W-:Y:S02]  /*13730*/  LOP3.LUT R2, R2, R6, RZ, 0xfc, !PT ;  /* 0x0000000602027212 */ /* 0x000fe400078efcff */
[----:B------:R-:W-:-:S04]  /*13740*/  MOV R6, 0x10 ;  /* 0x0000001000067802 */ /* 0x000fc80000000f00 */
[----:B------:R-:W-:Y:S01]  /*13750*/  SEL R6, R6, 0xfffffff0, !P2 ;  /* 0xfffffff006067807 */ /* 0x000fe20005000000 */
[----:B-1----:R-:W-:Y:S01]  /*13760*/  FADD.FTZ R0, R227, R0 ;  /* 0x00000000e3007221 */ /* 0x002fe20000010000 */
[----:B---3--:R-:W-:-:S03]  /*13770*/  FADD.FTZ R5, R226, R5 ;  /* 0x00000005e2057221 */ /* 0x008fc60000010000 */
[----:B------:R-:W1:Y:S01]  /*13780*/  MUFU.RCP R8, R0 ;  /* 0x0000000000087308 */ /* 0x000e620000001000 */
[----:B------:R-:W-:Y:S01]  /*13790*/  FSETP.NE.FTZ.AND P5, PT, R0, RZ, PT ;  /* 0x000000ff0000720b */ /* 0x000fe20003fb5000 */
[----:B--2---:R-:W-:Y:S01]  /*137a0*/  FADD.FTZ R10, R221, R10 ;  /* 0x0000000add0a7221 */ /* 0x004fe20000010000 */
[----:B------:R-:W-:Y:S01]  /*137b0*/  FSETP.NE.FTZ.AND P4, PT, R5, RZ, PT ;  /* 0x000000ff0500720b */ /* 0x000fe20003f95000 */
[----:B-----5:R-:W-:-:S04]  /*137c0*/  FADD.FTZ R9, R220, R9 ;  /* 0x00000009dc097221 */ /* 0x020fc80000010000 */
[----:B------:R-:W2:Y:S01]  /*137d0*/  MUFU.RCP R7, R5 ;  /* 0x0000000500077308 */ /* 0x000ea20000001000 */
[----:B------:R-:W-:Y:S02]  /*137e0*/  FSETP.NE.FTZ.AND P3, PT, R10, RZ, PT ;  /* 0x000000ff0a00720b */ /* 0x000fe40003f75000 */
[----:B------:R-:W-:-:S05]  /*137f0*/  FSETP.NE.FTZ.AND P2, PT, R9, RZ, PT ;  /* 0x000000ff0900720b */ /* 0x000fca0003f55000 */
[----:B------:R-:W3:Y:S01]  /*13800*/  MUFU.RCP R3, R10 ;  /* 0x0000000a00037308 */ /* 0x000ee20000001000 */
[----:B-1----:R-:W-:-:S05]  /*13810*/  FSEL R8, R8, 1, P5 ;  /* 0x3f80000008087808 */ /* 0x002fca0002800000 */
[----:B------:R-:W-:Y:S02]  /*13820*/  FMUL.FTZ R8, R8, UR4 ;  /* 0x0000000408087c20 */ /* 0x000fe40008410000 */
[----:B------:R-:W1:Y:S01]  /*13830*/  MUFU.RCP R4, R9 ;  /* 0x0000000900047308 */ /* 0x000e620000001000 */
[----:B--2---:R-:W-:Y:S01]  /*13840*/  FSEL R7, R7, 1, P4 ;  /* 0x3f80000007077808 */ /* 0x004fe20002000000 */
[C---:B------:R-:W-:Y:S01]  /*13850*/  FMUL.FTZ R128, R8.reuse, R128 ;  /* 0x0000008008807220 */ /* 0x040fe20000410000 */
[C---:B------:R-:W-:Y:S01]  /*13860*/  FMUL.FTZ R129, R8.reuse, R129 ;  /* 0x0000008108817220 */ /* 0x040fe20000410000 */
[C---:B------:R-:W-:Y:S01]  /*13870*/  FMUL.FTZ R116, R8.reuse, R116 ;  /* 0x0000007408747220 */ /* 0x040fe20000410000 */
[C---:B------:R-:W-:Y:S01]  /*13880*/  FMUL.FTZ R117, R8.reuse, R117 ;  /* 0x0000007508757220 */ /* 0x040fe20000410000 */
[----:B------:R-:W-:Y:S01]  /*13890*/  FMUL.FTZ R7, R7, UR4 ;  /* 0x0000000407077c20 */ /* 0x000fe20008410000 */
[C---:B------:R-:W-:Y:S01]  /*138a0*/  FMUL.FTZ R68, R8.reuse, R68 ;  /* 0x0000004408447220 */ /* 0x040fe20000410000 */
[----:B------:R-:W-:Y:S01]  /*138b0*/  F2FP.BF16.F32.PACK_AB R128, R129, R128 ;  /* 0x000000808180723e */ /* 0x000fe200000010ff */
[----:B------:R-:W-:Y:S01]  /*138c0*/  FMUL.FTZ R69, R8, R69 ;  /* 0x0000004508457220 */ /* 0x000fe20000410000 */
[----:B---3--:R-:W-:Y:S01]  /*138d0*/  FSEL R3, R3, 1, P3 ;  /* 0x3f80000003037808 */ /* 0x008fe20001800000 */
[C---:B------:R-:W-:Y:S01]  /*138e0*/  FMUL.FTZ R130, R7.reuse, R130 ;  /* 0x0000008207827220 */ /* 0x040fe20000410000 */
[C---:B------:R-:W-:Y:S01]  /*138f0*/  FMUL.FTZ R131, R7.reuse, R131 ;  /* 0x0000008307837220 */ /* 0x040fe20000410000 */
[C---:B------:R-:W-:Y:S01]  /*13900*/  FMUL.FTZ R118, R7.reuse, R118 ;  /* 0x0000007607767220 */ /* 0x040fe20000410000 */
[----:B------:R-:W-:Y:S01]  /*13910*/  FMUL.FTZ R119, R7, R119 ;  /* 0x0000007707777220 */ /* 0x000fe20000410000 */
[----:B------:R-:W-:Y:S01]  /*13920*/  FMUL.FTZ R3, R3, UR4 ;  /* 0x0000000403037c20 */ /* 0x000fe20008410000 */
[----:B------:R-:W-:Y:S01]  /*13930*/  F2FP.BF16.F32.PACK_AB R116, R117, R116 ;  /* 0x000000747574723e */ /* 0x000fe200000010ff */
[----:B------:R-:W-:Y:S01]  /*13940*/  FMUL.FTZ R70, R7, R70 ;  /* 0x0000004607467220 */ /* 0x000fe20000410000 */
[----:B-1----:R-:W-:Y:S01]  /*13950*/  FSEL R4, R4, 1, P2 ;  /* 0x3f80000004047808 */ /* 0x002fe20001000000 */
[C---:B------:R-:W-:Y:S01]  /*13960*/  FMUL.FTZ R124, R3.reuse, R124 ;  /* 0x0000007c037c7220 */ /* 0x040fe20000410000 */
[----:B------:R-:W-:Y:S01]  /*13970*/  FMUL.FTZ R125, R3, R125 ;  /* 0x0000007d037d7220 */ /* 0x000fe20000410000 */
[----:B------:R-:W-:Y:S01]  /*13980*/  F2FP.BF16.F32.PACK_AB R130, R131, R130 ;  /* 0x000000828382723e */ /* 0x000fe200000010ff */
[C---:B------:R-:W-:Y:S01]  /*13990*/  FMUL.FTZ R120, R3.reuse, R120 ;  /* 0x0000007803787220 */ /* 0x040fe20000410000 */
[----:B------:R-:W-:Y:S01]  /*139a0*/  FMUL.FTZ R4, R4, UR4 ;  /* 0x0000000404047c20 */ /* 0x000fe20008410000 */
[----:B------:R-:W1:Y:S01]  /*139b0*/  S2UR UR4, SR_CgaCtaId ;  /* 0x00000000000479c3 */ /* 0x000e620000008800 */
[----:B------:R-:W-:Y:S01]  /*139c0*/  FMUL.FTZ R121, R3, R121 ;  /* 0x0000007903797220 */ /* 0x000fe20000410000 */
[----:B------:R-:W-:Y:S01]  /*139d0*/  F2FP.BF16.F32.PACK_AB R118, R119, R118 ;  /* 0x000000767776723e */ /* 0x000fe200000010ff */
[C---:B------:R-:W-:Y:S01]  /*139e0*/  FMUL.FTZ R126, R4.reuse, R126 ;  /* 0x0000007e047e7220 */ /* 0x040fe20000410000 */
[C---:B------:R-:W-:Y:S01]  /*139f0*/  FMUL.FTZ R127, R4.reuse, R127 ;  /* 0x0000007f047f7220 */ /* 0x040fe20000410000 */
[C---:B------:R-:W-:Y:S01]  /*13a00*/  FMUL.FTZ R122, R4.reuse, R122 ;  /* 0x0000007a047a7220 */ /* 0x040fe20000410000 */
[----:B------:R-:W-:Y:S01]  /*13a10*/  FMUL.FTZ R123, R4, R123 ;  /* 0x0000007b047b7220 */ /* 0x000fe20000410000 */
[----:B------:R-:W-:Y:S01]  /*13a20*/  FMUL.FTZ R71, R7, R71 ;  /* 0x0000004707477220 */ /* 0x000fe20000410000 */
[----:B------:R-:W-:Y:S01]  /*13a30*/  F2FP.BF16.F32.PACK_AB R124, R125, R124 ;  /* 0x0000007c7d7c723e */ /* 0x000fe200000010ff */
[C---:B------:R-:W-:Y:S01]  /*13a40*/  FMUL.FTZ R80, R8.reuse, R80 ;  /* 0x0000005008507220 */ /* 0x040fe20000410000 */
[----:B------:R-:W-:Y:S01]  /*13a50*/  F2FP.BF16.F32.PACK_AB R126, R127, R126 ;  /* 0x0000007e7f7e723e */ /* 0x000fe200000010ff */
[----:B------:R-:W-:Y:S01]  /*13a60*/  FMUL.FTZ R81, R8, R81 ;  /* 0x0000005108517220 */ /* 0x000fe20000410000 */
[C---:B------:R-:W-:Y:S01]  /*13a70*/  FMUL.FTZ R82, R7.reuse, R82 ;  /* 0x0000005207527220 */ /* 0x040fe20000410000 */
[----:B------:R-:W-:Y:S01]  /*13a80*/  FMUL.FTZ R83, R7, R83 ;  /* 0x0000005307537220 */ /* 0x000fe20000410000 */
[C---:B------:R-:W-:Y:S01]  /*13a90*/  FMUL.FTZ R72, R3.reuse, R72 ;  /* 0x0000004803487220 */ /* 0x040fe20000410000 */
[----:B------:R-:W-:Y:S01]  /*13aa0*/  FMUL.FTZ R73, R3, R73 ;  /* 0x0000004903497220 */ /* 0x000fe20000410000 */
[C---:B------:R-:W-:Y:S01]  /*13ab0*/  FMUL.FTZ R74, R4.reuse, R74 ;  /* 0x0000004a044a7220 */ /* 0x040fe20000410000 */
[C---:B------:R-:W-:Y:S01]  /*13ac0*/  FMUL.FTZ R75, R4.reuse, R75 ;  /* 0x0000004b044b7220 */ /* 0x040fe20000410000 */
[----:B------:R-:W-:Y:S01]  /*13ad0*/  F2FP.BF16.F32.PACK_AB R120, R121, R120 ;  /* 0x000000787978723e */ /* 0x000fe200000010ff */
[----:B------:R-:W-:Y:S01]  /*13ae0*/  FMUL.FTZ R76, R3, R76 ;  /* 0x0000004c034c7220 */ /* 0x000fe20000410000 */
[----:B------:R-:W-:Y:S01]  /*13af0*/  F2FP.BF16.F32.PACK_AB R122, R123, R122 ;  /* 0x0000007a7b7a723e */ /* 0x000fe200000010ff */
[----:B------:R-:W-:Y:S01]  /*13b00*/  FMUL.FTZ R77, R3, R77 ;  /* 0x0000004d034d7220 */ /* 0x000fe20000410000 */
[----:B------:R-:W-:Y:S01]  /*13b10*/  F2FP.BF16.F32.PACK_AB R68, R69, R68 ;  /* 0x000000444544723e */ /* 0x000fe200000010ff */
[C---:B------:R-:W-:Y:S01]  /*13b20*/  FMUL.FTZ R78, R4.reuse, R78 ;  /* 0x0000004e044e7220 */ /* 0x040fe20000410000 */
[----:B-1----:R-:W-:Y:S01]  /*13b30*/  ULEA UR4, UR4, UR5, 0x18 ;  /* 0x0000000504047291 */ /* 0x002fe2000f8ec0ff */
[----:B------:R-:W-:Y:S01]  /*13b40*/  F2FP.BF16.F32.PACK_AB R70, R71, R70 ;  /* 0x000000464746723e */ /* 0x000fe200000010ff */
[----:B------:R-:W-:Y:S01]  /*13b50*/  FMUL.FTZ R79, R4, R79 ;  /* 0x0000004f044f7220 */ /* 0x000fe20000410000 */
[----:B------:R-:W-:Y:S01]  /*13b60*/  F2FP.BF16.F32.PACK_AB R80, R81, R80 ;  /* 0x000000505150723e */ /* 0x000fe200000010ff */
[C---:B------:R-:W-:Y:S01]  /*13b70*/  FMUL.FTZ R84, R8.reuse, R84 ;  /* 0x0000005408547220 */ /* 0x040fe20000410000 */
[----:B------:R-:W-:Y:S01]  /*13b80*/  F2FP.BF16.F32.PACK_AB R82, R83, R82 ;  /* 0x000000525352723e */ /* 0x000fe200000010ff */
[----:B------:R-:W-:Y:S01]  /*13b90*/  FMUL.FTZ R85, R8, R85 ;  /* 0x0000005508557220 */ /* 0x000fe20000410000 */
[----:B------:R-:W-:Y:S01]  /*13ba0*/  LEA R2, R2, UR4, 0x1 ;  /* 0x0000000402027c11 */ /* 0x000fe2000f8e08ff */
[----:B------:R-:W-:Y:S01]  /*13bb0*/  FMUL.FTZ R86, R7, R86 ;  /* 0x0000005607567220 */ /* 0x000fe20000410000 */
[----:B------:R-:W-:Y:S01]  /*13bc0*/  F2FP.BF16.F32.PACK_AB R72, R73, R72 ;  /* 0x000000484948723e */ /* 0x000fe200000010ff */
[C---:B------:R-:W-:Y:S01]  /*13bd0*/  FMUL.FTZ R87, R7.reuse, R87 ;  /* 0x0000005707577220 */ /* 0x040fe20000410000 */
[C---:B------:R-:W-:Y:S01]  /*13be0*/  IADD3 R13, PT, PT, R2.reuse, 0x40, RZ ;  /* 0x00000040020d7810 */ /* 0x040fe20007ffe0ff */
[----:B------:R-:W-:Y:S01]  /*13bf0*/  STS [R2], R128 ;  /* 0x0000008002007388 */ /* 0x000fe20000000800 */
[----:B------:R-:W-:Y:S01]  /*13c00*/  @P0 IADD3 R13, PT, PT, R2, -0x40, RZ ;  /* 0xffffffc0020d0810 */ /* 0x000fe20007ffe0ff */
[----:B------:R-:W-:Y:S01]  /*13c10*/  FMUL.FTZ R108, R8, R108 ;  /* 0x0000006c086c7220 */ /* 0x000fe20000410000 */
[----:B------:R-:W-:Y:S01]  /*13c20*/  ISETP.NE.AND P0, PT, R12, RZ, !P1 ;  /* 0x000000ff0c00720c */ /* 0x000fe20004f05270 */
[----:B------:R-:W-:Y:S01]  /*13c30*/  STS [R2+0x400], R130 ;  /* 0x0004008202007388 */ /* 0x000fe20000000800 */
[-C--:B------:R-:W-:Y:S01]  /*13c40*/  IADD3 R11, PT, PT, R6, R2.reuse, RZ ;  /* 0x00000002060b7210 */ /* 0x080fe20007ffe0ff */
[----:B------:R-:W-:Y:S01]  /*13c50*/  FMUL.FTZ R109, R8, R109 ;  /* 0x0000006d086d7220 */ /* 0x000fe20000410000 */
[----:B------:R-:W-:Y:S01]  /*13c60*/  IADD3 R14, PT, PT, R16, R2, RZ ;  /* 0x00000002100e7210 */ /* 0x000fe20007ffe0ff */
[----:B------:R-:W-:Y:S01]  /*13c70*/  FMUL.FTZ R110, R7, R110 ;  /* 0x0000006e076e7220 */ /* 0x000fe20000410000 */
[----:B------:R-:W-:Y:S01]  /*13c80*/  F2FP.BF16.F32.PACK_AB R74, R75, R74 ;  /* 0x0000004a4b4a723e */ /* 0x000fe200000010ff */
[----:B------:R-:W-:Y:S01]  /*13c90*/  STS [R11], R116 ;  /* 0x000000740b007388 */ /* 0x000fe20000000800 */
[----:B------:R-:W-:Y:S01]  /*13ca0*/  F2FP.BF16.F32.PACK_AB R76, R77, R76 ;  /* 0x0000004c4d4c723e */ /* 0x000fe200000010ff */
[----:B------:R-:W-:Y:S01]  /*13cb0*/  FMUL.FTZ R111, R7, R111 ;  /* 0x0000006f076f7220 */ /* 0x000fe20000410000 */
[----:B------:R-:W-:Y:S01]  /*13cc0*/  F2FP.BF16.F32.PACK_AB R78, R79, R78 ;  /* 0x0000004e4f4e723e */ /* 0x000fe200000010ff */
[----:B------:R-:W-:Y:S01]  /*13cd0*/  STS [R11+0x400], R118 ;  /* 0x000400760b007388 */ /* 0x000fe20000000800 */
[C---:B------:R-:W-:Y:S01]  /*13ce0*/  FMUL.FTZ R88, R3.reuse, R88 ;  /* 0x0000005803587220 */ /* 0x040fe20000410000 */
[----:B------:R-:W-:Y:S01]  /*13cf0*/  VOTEU.ANY UP0, P0 ;  /* 0x0000000000ff7886 */ /* 0x000fe20000000100 */
[----:B------:R-:W-:Y:S01]  /*13d00*/  PLOP3.LUT P0, PT, PT, PT, UP1, 0x80, 0x8 ;  /* 0x000000000008781c */ /* 0x000fe20003f0f018 */
[----:B------:R-:W-:Y:S01]  /*13d10*/  STS [R2+0x2000], R124 ;  /* 0x0020007c02007388 */ /* 0x000fe20000000800 */
[C---:B------:R-:W-:Y:S01]  /*13d20*/  FMUL.FTZ R89, R3.reuse, R89 ;  /* 0x0000005903597220 */ /* 0x040fe20000410000 */
[C---:B------:R-:W-:Y:S01]  /*13d30*/  FMUL.FTZ R90, R4.reuse, R90 ;  /* 0x0000005a045a7220 */ /* 0x040fe20000410000 */
[C---:B------:R-:W-:Y:S01]  /*13d40*/  FMUL.FTZ R91, R4.reuse, R91 ;  /* 0x0000005b045b7220 */ /* 0x040fe20000410000 */
[----:B------:R1:W-:Y:S01]  /*13d50*/  STS [R2+0x2400], R126 ;  /* 0x0024007e02007388 */ /* 0x0003e20000000800 */
[C---:B------:R-:W-:Y:S01]  /*13d60*/  FMUL.FTZ R112, R3.reuse, R112 ;  /* 0x0000007003707220 */ /* 0x040fe20000410000 */
[----:B------:R-:W-:Y:S01]  /*13d70*/  FMUL.FTZ R113, R3, R113 ;  /* 0x0000007103717220 */ /* 0x000fe20000410000 */
[C---:B------:R-:W-:Y:S01]  /*13d80*/  FMUL.FTZ R114, R4.reuse, R114 ;  /* 0x0000007204727220 */ /* 0x040fe20000410000 */
[----:B------:R-:W-:Y:S01]  /*13d90*/  STS [R11+0x2000], R120 ;  /* 0x002000780b007388 */ /* 0x000fe20000000800 */
[----:B------:R-:W-:Y:S01]  /*13da0*/  FMUL.FTZ R115, R4, R115 ;  /* 0x0000007304737220 */ /* 0x000fe20000410000 */
[----:B------:R-:W-:Y:S01]  /*13db0*/  F2FP.BF16.F32.PACK_AB R84, R85, R84 ;  /* 0x000000545554723e */ /* 0x000fe200000010ff */
[C---:B------:R-:W-:Y:S01]  /*13dc0*/  FMUL.FTZ R104, R8.reuse, R104 ;  /* 0x0000006808687220 */ /* 0x040fe20000410000 */
[----:B------:R2:W-:Y:S01]  /*13dd0*/  STS [R11+0x2400], R122 ;  /* 0x0024007a0b007388 */ /* 0x0005e20000000800 */
[----:B------:R-:W-:Y:S01]  /*13de0*/  F2FP.BF16.F32.PACK_AB R86, R87, R86 ;  /* 0x000000565756723e */ /* 0x000fe200000010ff */
[C---:B------:R-:W-:Y:S01]  /*13df0*/  FMUL.FTZ R105, R8.reuse, R105 ;  /* 0x0000006908697220 */ /* 0x040fe20000410000 */
[----:B------:R-:W-:Y:S01]  /*13e00*/  F2FP.BF16.F32.PACK_AB R108, R109, R108 ;  /* 0x0000006c6d6c723e */ /* 0x000fe200000010ff */
[----:B------:R-:W-:Y:S01]  /*13e10*/  STS [R14], R68 ;  /* 0x000000440e007388 */ /* 0x000fe20000000800 */
[----:B------:R-:W-:Y:S01]  /*13e20*/  F2FP.BF16.F32.PACK_AB R110, R111, R110 ;  /* 0x0000006e6f6e723e */ /* 0x000fe200000010ff */
[C---:B------:R-:W-:Y:S01]  /*13e30*/  FMUL.FTZ R96, R8.reuse, R96 ;  /* 0x0000006008607220 */ /* 0x040fe20000410000 */
[----:B------:R-:W-:Y:S01]  /*13e40*/  F2FP.BF16.F32.PACK_AB R88, R89, R88 ;  /* 0x000000585958723e */ /* 0x000fe200000010ff */
[----:B------:R-:W-:Y:S01]  /*13e50*/  STS [R14+0x400], R70 ;  /* 0x000400460e007388 */ /* 0x000fe20000000800 */
        /* <DEDUP_REMOVED lines=8> */
[C---:B-1----:R-:W-:Y:S01]  /*13ee0*/  IADD3 R2, PT, PT, R6.reuse, R14, RZ ;  /* 0x0000000e06027210 */ /* 0x042fe20007ffe0ff */
[C---:B------:R-:W-:Y:S01]  /*13ef0*/  FMUL.FTZ R92, R3.reuse, R92 ;  /* 0x0000005c035c7220 */ /* 0x040fe20000410000 */
[----:B------:R-:W-:Y:S01]  /*13f00*/  FMUL.FTZ R93, R3, R93 ;  /* 0x0000005d035d7220 */ /* 0x000fe20000410000 */
[----:B------:R-:W-:Y:S01]  /*13f10*/  F2FP.BF16.F32.PACK_AB R104, R105, R104 ;  /* 0x000000686968723e */ /* 0x000fe200000010ff */
[----:B------:R-:W1:Y:S01]  /*13f20*/  LDCU UR4, c[0x0][0x434] ;  /* 0x00008680ff0477ac */ /* 0x000e620008000800 */
[----:B------:R-:W-:Y:S01]  /*13f30*/  STS [R2], R80 ;  /* 0x0000005002007388 */ /* 0x000fe20000000800 */
[----:B------:R-:W-:Y:S01]  /*13f40*/  F2FP.BF16.F32.PACK_AB R106, R107, R106 ;  /* 0x0000006a6b6a723e */ /* 0x000fe200000010ff */
[----:B------:R3:W4:Y:S01]  /*13f50*/  @P3 MUFU.LG2 R20, R10 ;  /* 0x0000000a00143308 */ /* 0x0007220000000c00 */
[----:B--2---:R-:W-:Y:S01]  /*13f60*/  IADD3 R11, PT, PT, R6, R13, RZ ;  /* 0x0000000d060b7210 */ /* 0x004fe20007ffe0ff */
[----:B------:R-:W-:Y:S01]  /*13f70*/  STS [R2+0x400], R82 ;  /* 0x0004005202007388 */ /* 0x000fe20000000800 */
[----:B------:R-:W-:Y:S01]  /*13f80*/  F2FP.BF16.F32.PACK_AB R8, R8, R96 ;  /* 0x000000600808723e */ /* 0x000fe200000010ff */
[----:B------:R-:W-:Y:S01]  /*13f90*/  UISETP.NE.AND UP1, UPT, UR16, -0x1, UPT ;  /* 0xffffffff1000788c */ /* 0x000fe2000bf25270 */
[----:B------:R-:W-:Y:S01]  /*13fa0*/  F2FP.BF16.F32.PACK_AB R7, R7, R98 ;  /* 0x000000620707723e */ /* 0x000fe200000010ff */
[----:B------:R-:W-:Y:S01]  /*13fb0*/  STS [R14+0x2000], R72 ;  /* 0x002000480e007388 */ /* 0x000fe20000000800 */
[----:B------:R-:W-:Y:S01]  /*13fc0*/  F2FP.BF16.F32.PACK_AB R92, R93, R92 ;  /* 0x0000005c5d5c723e */ /* 0x000fe200000010ff */
[----:B------:R-:W2:Y:S01]  /*13fd0*/  @P5 MUFU.LG2 R0, R0 ;  /* 0x0000000000005308 */ /* 0x000ea20000000c00 */
[C---:B------:R-:W-:Y:S01]  /*13fe0*/  FMUL.FTZ R100, R3.reuse, R100 ;  /* 0x0000006403647220 */ /* 0x040fe20000410000 */
[----:B------:R5:W-:Y:S01]  /*13ff0*/  STS [R14+0x2400], R74 ;  /* 0x0024004a0e007388 */ /* 0x000be20000000800 */
[C---:B------:R-:W-:Y:S01]  /*14000*/  FMUL.FTZ R94, R4.reuse, R94 ;  /* 0x0000005e045e7220 */ /* 0x040fe20000410000 */
[C---:B------:R-:W-:Y:S01]  /*14010*/  FMUL.FTZ R95, R4.reuse, R95 ;  /* 0x0000005f045f7220 */ /* 0x040fe20000410000 */
[C---:B------:R-:W-:Y:S01]  /*14020*/  FMUL.FTZ R102, R4.reuse, R102 ;  /* 0x0000006604667220 */ /* 0x040fe20000410000 */
[----:B------:R-:W-:Y:S01]  /*14030*/  STS [R2+0x2000], R76 ;  /* 0x0020004c02007388 */ /* 0x000fe20000000800 */
[----:B------:R-:W-:Y:S01]  /*14040*/  FMUL.FTZ R3, R3, R101 ;  /* 0x0000006503037220 */ /* 0x000fe20000410000 */
[----:B------:R-:W1:Y:S01]  /*14050*/  @P4 MUFU.LG2 R5, R5 ;  /* 0x0000000500054308 */ /* 0x000e620000000c00 */
[----:B------:R-:W-:Y:S01]  /*14060*/  FMUL.FTZ R4, R4, R103 ;  /* 0x0000006704047220 */ /* 0x000fe20000410000 */
[----:B------:R3:W-:Y:S01]  /*14070*/  STS [R2+0x2400], R78 ;  /* 0x0024004e02007388 */ /* 0x0007e20000000800 */
[----:B------:R-:W-:-:S02]  /*14080*/  F2FP.BF16.F32.PACK_AB R94, R95, R94 ;  /* 0x0000005e5f5e723e */ /* 0x000fc400000010ff */
[----:B------:R-:W-:Y:S01]  /*14090*/  F2FP.BF16.F32.PACK_AB R3, R3, R100 ;  /* 0x000000640303723e */ /* 0x000fe200000010ff */
[----:B------:R-:W-:Y:S01]  /*140a0*/  STS [R13], R84 ;  /* 0x000000540d007388 */ /* 0x000fe20000000800 */
[----:B------:R-:W-:-:S03]  /*140b0*/  F2FP.BF16.F32.PACK_AB R4, R4, R102 ;  /* 0x000000660404723e */ /* 0x000fc600000010ff */
[----:B------:R-:W-:Y:S04]  /*140c0*/  STS [R13+0x400], R86 ;  /* 0x000400560d007388 */ /* 0x000fe80000000800 */
[----:B------:R-:W-:Y:S04]  /*140d0*/  STS [R11], R108 ;  /* 0x0000006c0b007388 */ /* 0x000fe80000000800 */
[----:B------:R-:W-:Y:S01]  /*140e0*/  STS [R11+0x400], R110 ;  /* 0x0004006e0b007388 */ /* 0x000fe20000000800 */
[----:B-----5:R-:W5:Y:S03]  /*140f0*/  @!P0 LDC.64 R14, c[0x0][0x400] ;  /* 0x00010000ff0e8b82 */ /* 0x020f660000000a00 */
[----:B------:R-:W-:Y:S04]  /*14100*/  STS [R13+0x2000], R88 ;  /* 0x002000580d007388 */ /* 0x000fe80000000800 */
[----:B------:R4:W-:Y:S01]  /*14110*/  STS [R13+0x2400], R90 ;  /* 0x0024005a0d007388 */ /* 0x0009e20000000800 */
[----:B---3--:R-:W-:-:S02]  /*14120*/  IADD3 R2, PT, PT, R16, R13, RZ ;  /* 0x0000000d10027210 */ /* 0x008fc40007ffe0ff */
[----:B------:R-:W3:Y:S01]  /*14130*/  @P0 LDC.64 R16, c[0x0][0x408] ;  /* 0x00010200ff100b82 */ /* 0x000ee20000000a00 */
[----:B------:R-:W-:Y:S04]  /*14140*/  STS [R11+0x2000], R112 ;  /* 0x002000700b007388 */ /* 0x000fe80000000800 */
[----:B------:R2:W-:Y:S04]  /*14150*/  STS [R11+0x2400], R114 ;  /* 0x002400720b007388 */ /* 0x0005e80000000800 */
[----:B------:R-:W-:Y:S04]  /*14160*/  STS [R2], R104 ;  /* 0x0000006802007388 */ /* 0x000fe80000000800 */
[----:B------:R-:W-:Y:S01]  /*14170*/  STS [R2+0x400], R106 ;  /* 0x0004006a02007388 */ /* 0x000fe20000000800 */
[----:B-----5:R-:W-:-:S04]  /*14180*/  @!P0 IMAD.WIDE.U32 R18, R14, UR17, RZ ;  /* 0x000000110e128c25 */ /* 0x020fc8000f8e00ff */
[----:B------:R-:W-:Y:S01]  /*14190*/  @!P0 IMAD R10, R15, UR17, R19 ;  /* 0x000000110f0a8c24 */ /* 0x000fe2000f8e0213 */
[----:B----4-:R-:W-:Y:S02]  /*141a0*/  IADD3 R13, PT, PT, R6, R2, RZ ;  /* 0x00000002060d7210 */ /* 0x010fe40007ffe0ff */
[----:B------:R-:W4:Y:S01]  /*141b0*/  @P1 LDC R6, c[0x0][0x430] ;  /* 0x00010c00ff061b82 */ /* 0x000f220000000800 */
[----:B---3--:R-:W-:Y:S02]  /*141c0*/  @P0 IMAD.WIDE.U32 R14, R16, UR16, RZ ;  /* 0x00000010100e0c25 */ /* 0x008fe4000f8e00ff */
[----:B------:R3:W-:Y:S02]  /*141d0*/  STS [R13], R8 ;  /* 0x000000080d007388 */ /* 0x0007e40000000800 */
[----:B------:R-:W-:Y:S01]  /*141e0*/  @P0 IMAD R10, R17, UR16, R15 ;  /* 0x00000010110a0c24 */ /* 0x000fe2000f8e020f */
[----:B-1----:R-:W-:Y:S01]  /*141f0*/  @!UP1 UIMAD UR16, UR17, UR4, URZ ;  /* 0x00000004111092a4 */ /* 0x002fe2000f8e02ff */
[----:B------:R1:W-:Y:S01]  /*14200*/  STS [R13+0x400], R7 ;  /* 0x000400070d007388 */ /* 0x0003e20000000800 */
[----:B--2---:R-:W4:Y:S02]  /*14210*/  LDC R11, c[0x0][0x434] ;  /* 0x00010d00ff0b7b82 */ /* 0x004f240000000800 */
[----:B------:R-:W-:Y:S01]  /*14220*/  USHF.R.S32.HI UR5, URZ, 0x1f, UR16 ;  /* 0x0000001fff057899 */ /* 0x000fe20008011410 */
[----:B------:R2:W-:Y:S05]  /*14230*/  STS [R2+0x2000], R92 ;  /* 0x0020005c02007388 */ /* 0x0005ea0000000800 */
[----:B------:R-:W2:Y:S08]  /*14240*/  @P1 LDC R16, c[0x0][0x430] ;  /* 0x00010c00ff101b82 */ /* 0x000eb00000000800 */
[----:B---3--:R-:W3:Y:S01]  /*14250*/  @P5 LDC R8, c[0x0][0x458] ;  /* 0x00011600ff085b82 */ /* 0x008ee20000000800 */
[----:B----4-:R-:W-:Y:S01]  /*14260*/  @P1 IMAD R11, R6, UR4, RZ ;  /* 0x00000004060b1c24 */ /* 0x010fe2000f8e02ff */
[----:B------:R-:W-:-:S06]  /*14270*/  @P1 MOV R6, 0x1 ;  /* 0x0000000100061802 */ /* 0x000fcc0000000f00 */
[----:B-1----:R-:W1:Y:S01]  /*14280*/  @P4 LDC R7, c[0x0][0x458] ;  /* 0x00011600ff074b82 */ /* 0x002e620000000800 */
[----:B--2---:R-:W-:Y:S05]  /*14290*/  @P1 BRA `(.L_x_733) ;  /* 0x0000000000201947 */ /* 0x004fea0003800000 */
[----:B------:R-:W-:Y:S02]  /*142a0*/  ISETP.NE.AND P1, PT, R12, RZ, PT ;  /* 0x000000ff0c00720c */ /* 0x000fe40003f25270 */
[----:B------:R-:W2:Y:S11]  /*142b0*/  LDC R12, c[0x0][0x3e0] ;  /* 0x0000f800ff0c7b82 */ /* 0x000eb60000000800 */
[----:B------:R-:W2:Y:S01]  /*142c0*/  @P1 LDC R6, c[0x0][0x454] ;  /* 0x00011500ff061b82 */ /* 0x000ea20000000800 */
[----:B------:R-:W-:-:S02]  /*142d0*/  @P1 MOV R16, 0x1 ;  /* 0x0000000100101802 */ /* 0x000fc40000000f00 */
[----:B------:R-:W-:-:S05]  /*142e0*/  @!P1 MOV R16, 0x1 ;  /* 0x0000000100109802 */ /* 0x000fca0000000f00 */
[----:B------:R-:W4:Y:S01]  /*142f0*/  @P1 LDC R11, c[0x0][0x454] ;  /* 0x00011500ff0b1b82 */ /* 0x000f220000000800 */
[----:B--2---:R-:W-:Y:S02]  /*14300*/  @P1 IMAD R6, R6, R12, RZ ;  /* 0x0000000c06061224 */ /* 0x004fe400078e02ff */
[----:B------:R-:W-:-:S07]  /*14310*/  @!P1 IMAD R6, R12, UR4, RZ ;  /* 0x000000040c069c24 */ /* 0x000fce000f8e02ff */
.L_x_733:
[----:B------:R2:W5:Y:S01]  /*14320*/  @P2 MUFU.LG2 R23, R9 ;  /* 0x0000000900172308 */ /* 0x0005620000000c00 */
[----:B------:R-:W4:Y:S01]  /*14330*/  @P3 LDC R22, c[0x0][0x458] ;  /* 0x00011600ff163b82 */ /* 0x000f220000000800 */
[----:B------:R-:W-:Y:S01]  /*14340*/  PLOP3.LUT P1, PT, PT, PT, UP0, 0x80, 0x8 ;  /* 0x000000000008781c */ /* 0x000fe20003f2f008 */
[----:B------:R-:W4:Y:S01]  /*14350*/  S2R R12, SR_TID.X ;  /* 0x00000000000c7919 */ /* 0x000f220000002100 */
[----:B------:R-:W-:Y:S01]  /*14360*/  @P4 FMUL.FTZ R5, R5, 0.69314718246459960938 ;  /* 0x3f31721805054820 */ /* 0x000fe20000410000 */
[----:B------:R-:W-:Y:S01]  /*14370*/  MOV R17, 0x7f800000 ;  /* 0x7f80000000117802 */ /* 0x000fe20000000f00 */
[----:B------:R-:W-:Y:S01]  /*14380*/  USEL UR16, UR16, URZ, UP0 ;  /* 0x000000ff10107287 */ /* 0x000fe20008000000 */
[----:B------:R4:W-:Y:S01]  /*14390*/  STS [R2+0x2400], R94 ;  /* 0x0024005e02007388 */ /* 0x0009e20000000800 */
[----:B-1----:R-:W-:Y:S01]  /*143a0*/  @P4 FFMA.FTZ R17, R135, R7, R5 ;  /* 0x0000000787114223 */ /* 0x002fe20000010005 */
[----:B------:R-:W-:Y:S02]  /*143b0*/  IMAD R5, R16, UR18, RZ ;  /* 0x0000001210057c24 */ /* 0x000fe4000f8e02ff */
[----:B------:R-:W-:Y:S01]  /*143c0*/  @P5 FMUL.FTZ R0, R0, 0.69314718246459960938 ;  /* 0x3f31721800005820 */ /* 0x000fe20000410000 */
[----:B------:R1:W-:Y:S01]  /*143d0*/  STS [R13+0x2000], R3 ;  /* 0x002000030d007388 */ /* 0x0003e20000000800 */
[----:B------:R-:W-:Y:S01]  /*143e0*/  MOV R21, 0x7f800000 ;  /* 0x7f80000000157802 */ /* 0x000fe20000000f00 */
[----:B------:R-:W-:Y:S01]  /*143f0*/  BSSY.RECONVERGENT B0, `(.L_x_734) ;  /* 0x000003c000007945 */ /* 0x000fe20003800200 */
[----:B------:R-:W-:Y:S01]  /*14400*/  SHF.R.S32.HI R7, RZ, 0x1f, R5 ;  /* 0x0000001fff077819 */ /* 0x000fe20000011405 */
[----:B------:R1:W-:Y:S01]  /*14410*/  STS [R13+0x2400], R4 ;  /* 0x002400040d007388 */ /* 0x0003e20000000800 */
[----:B---3--:R-:W-:Y:S01]  /*14420*/  @P5 FFMA.FTZ R21, R136, R8, R0 ;  /* 0x0000000888155223 */ /* 0x008fe20000010000 */
[----:B------:R-:W-:Y:S01]  /*14430*/  MOV R0, 0x7f800000 ;  /* 0x7f80000000007802 */ /* 0x000fe20000000f00 */
[----:B--2---:R-:W2:Y:S01]  /*14440*/  @P2 LDC R9, c[0x0][0x458] ;  /* 0x00011600ff092b82 */ /* 0x004ea20000000800 */
[----:B-----5:R-:W-:Y:S01]  /*14450*/  @P2 FMUL.FTZ R23, R23, 0.69314718246459960938 ;  /* 0x3f31721817172820 */ /* 0x020fe20000410000 */
[----:B----4-:R-:W-:Y:S01]  /*14460*/  IMAD R2, R206, R11, RZ ;  /* 0x0000000bce027224 */ /* 0x010fe200078e02ff */
[----:B------:R-:W-:-:S03]  /*14470*/  MOV R11, 0x7f800000 ;  /* 0x7f800000000b7802 */ /* 0x000fc60000000f00 */
[----:B------:R-:W-:Y:S01]  /*14480*/  @!P1 IMAD R2, R6, UR17, R2 ;  /* 0x0000001106029c24 */ /* 0x000fe2000f8e0202 */
[----:B-1----:R-:W-:Y:S01]  /*14490*/  MOV R3, UR5 ;  /* 0x0000000500037c02 */ /* 0x002fe20008000f00 */
[----:B------:R-:W-:-:S03]  /*144a0*/  @P3 FMUL.FTZ R6, R20, 0.69314718246459960938 ;  /* 0x3f31721814063820 */ /* 0x000fc60000410000 */
[----:B------:R-:W-:Y:S01]  /*144b0*/  SEL R3, R3, RZ, P1 ;  /* 0x000000ff03037207 */ /* 0x000fe20000800000 */
[----:B------:R-:W-:Y:S01]  /*144c0*/  @P3 FFMA.FTZ R11, R134, R22, R6 ;  /* 0x00000016860b3223 */ /* 0x000fe20000010006 */
[----:B------:R-:W-:Y:S01]  /*144d0*/  BAR.SYNC.DEFER_BLOCKING 0x0 ;  /* 0x0000000000007b1d */ /* 0x000fe20000010000 */
[--C-:B------:R-:W-:Y:S01]  /*144e0*/  IADD3 R20, P4, P1, R5, UR16, R2.reuse ;  /* 0x0000001005147c10 */ /* 0x100fe2000f99e002 */
[----:B--2---:R-:W-:Y:S01]  /*144f0*/  @P2 FFMA.FTZ R0, R133, R9, R23 ;  /* 0x0000000985002223 */ /* 0x004fe20000010017 */
[----:B------:R-:W-:-:S04]  /*14500*/  SHF.R.S32.HI R2, RZ, 0x1f, R2 ;  /* 0x0000001fff027819 */ /* 0x000fc80000011402 */
[----:B------:R-:W-:Y:S01]  /*14510*/  IADD3.X R13, PT, PT, R7, R3, R2, P4, P1 ;  /* 0x00000003070d7210 */ /* 0x000fe200027e2402 */
[----:B------:R-:W-:Y:S06]  /*14520*/  @P6 BRA `(.L_x_735) ;  /* 0x0000000000a06947 */ /* 0x000fec0003800000 */
[----:B------:R-:W1:Y:S02]  /*14530*/  S2R R22, SR_TID.X ;  /* 0x0000000000167919 */ /* 0x000e640000002100 */
[--C-:B-1----:R-:W-:Y:S02]  /*14540*/  SHF.R.U32.HI R2, RZ, 0x1, R22.reuse ;  /* 0x00000001ff027819 */ /* 0x102fe40000011616 */
        /* <DEDUP_REMOVED lines=11> */
[----:B------:R-:W-:-:S05]  /*14600*/  @!P6 IMAD R22, R22, R16, RZ ;  /* 0x000000101616e224 */ /* 0x000fca00078e02ff */
[----:B------:R-:W-:Y:S01]  /*14610*/  @!P6 IADD3 R23, P1, PT, R22, R20, RZ ;  /* 0x000000141617e210 */ /* 0x000fe20007f3e0ff */
[-C--:B------:R-:W-:Y:S01]  /*14620*/  @!P5 IMAD R26, R26, R16.reuse, RZ ;  /* 0x000000101a1ad224 */ /* 0x080fe200078e02ff */
[----:B------:R-:W2:Y:S01]  /*14630*/  @!P5 LDC.64 R6, c[0x0][0x420] ;  /* 0x00010800ff06db82 */ /* 0x000ea20000000a00 */
[-C--:B------:R-:W-:Y:S01]  /*14640*/  @!P4 IMAD R25, R25, R16.reuse, RZ ;  /* 0x000000101919c224 */ /* 0x080fe200078e02ff */
[----:B------:R-:W-:Y:S01]  /*14650*/  @!P6 LEA.HI.X.SX32 R22, R22, R13, 0x1, P1 ;  /* 0x0000000d1616e211 */ /* 0x000fe200008f0eff */
[----:B------:R-:W-:-:S05]  /*14660*/  @!P3 IMAD R16, R24, R16, RZ ;  /* 0x000000101810b224 */ /* 0x000fca00078e02ff */
[----:B------:R-:W3:Y:S08]  /*14670*/  @!P4 LDC.64 R4, c[0x0][0x420] ;  /* 0x00010800ff04cb82 */ /* 0x000ef00000000a00 */
[----:B------:R-:W4:Y:S01]  /*14680*/  @!P3 LDC.64 R2, c[0x0][0x420] ;  /* 0x00010800ff02bb82 */ /* 0x000f220000000a00 */
[----:B-1----:R-:W-:Y:S02]  /*14690*/  @!P6 LEA R28, P2, R23, R8, 0x2 ;  /* 0x00000008171ce211 */ /* 0x002fe400078410ff */
[----:B------:R-:W-:-:S02]  /*146a0*/  @!P5 IADD3 R8, P1, PT, R26, R20, RZ ;  /* 0x000000141a08d210 */ /* 0x000fc40007f3e0ff */
[----:B------:R-:W-:Y:S02]  /*146b0*/  @!P6 LEA.HI.X R29, R23, R9, R22, 0x2, P2 ;  /* 0x00000009171de211 */ /* 0x000fe400010f1416 */
[----:B------:R-:W-:Y:S02]  /*146c0*/  @!P5 LEA.HI.X.SX32 R26, R26, R13, 0x1, P1 ;  /* 0x0000000d1a1ad211 */ /* 0x000fe400008f0eff */
[C---:B--2---:R-:W-:Y:S01]  /*146d0*/  @!P5 LEA R22, P1, R8.reuse, R6, 0x2 ;  /* 0x000000060816d211 */ /* 0x044fe200078210ff */
[----:B------:R1:W-:Y:S01]  /*146e0*/  @!P6 STG.E desc[UR20][R28.64], R21 ;  /* 0x000000151c00e986 */ /* 0x0003e2000c101914 */
[-C--:B------:R-:W-:Y:S02]  /*146f0*/  @!P4 IADD3 R6, P2, PT, R25, R20.reuse, RZ ;  /* 0x000000141906c210 */ /* 0x080fe40007f5e0ff */
[----:B------:R-:W-:Y:S02]  /*14700*/  @!P5 LEA.HI.X R23, R8, R7, R26, 0x2, P1 ;  /* 0x000000070817d211 */ /* 0x000fe400008f141a */
[----:B------:R-:W-:-:S02]  /*14710*/  @!P3 IADD3 R20, P1, PT, R16, R20, RZ ;  /* 0x000000141014b210 */ /* 0x000fc40007f3e0ff */
[-C--:B------:R-:W-:Y:S01]  /*14720*/  @!P4 LEA.HI.X.SX32 R25, R25, R13.reuse, 0x1, P2 ;  /* 0x0000000d1919c211 */ /* 0x080fe200010f0eff */
[----:B------:R1:W-:Y:S01]  /*14730*/  @!P5 STG.E desc[UR20][R22.64], R17 ;  /* 0x000000111600d986 */ /* 0x0003e2000c101914 */
[----:B---3--:R-:W-:Y:S02]  /*14740*/  @!P4 LEA R4, P2, R6, R4, 0x2 ;  /* 0x000000040604c211 */ /* 0x008fe400078410ff */
[----:B------:R-:W-:Y:S02]  /*14750*/  @!P3 LEA.HI.X.SX32 R13, R16, R13, 0x1, P1 ;  /* 0x0000000d100db211 */ /* 0x000fe400008f0eff */
[----:B------:R-:W-:Y:S02]  /*14760*/  @!P4 LEA.HI.X R5, R6, R5, R25, 0x2, P2 ;  /* 0x000000050605c211 */ /* 0x000fe400010f1419 */
[----:B----4-:R-:W-:-:S03]  /*14770*/  @!P3 LEA R2, P1, R20, R2, 0x2 ;  /* 0x000000021402b211 */ /* 0x010fc600078210ff */
[----:B------:R1:W-:Y:S01]  /*14780*/  @!P4 STG.E desc[UR20][R4.64], R11 ;  /* 0x0000000b0400c986 */ /* 0x0003e2000c101914 */
[----:B------:R-:W-:-:S05]  /*14790*/  @!P3 LEA.HI.X R3, R20, R3, R13, 0x2, P1 ;  /* 0x000000031403b211 */ /* 0x000fca00008f140d */
[----:B------:R1:W-:Y:S04]  /*147a0*/  @!P3 STG.E desc[UR20][R2.64], R0 ;  /* 0x000000000200b986 */ /* 0x0003e8000c101914 */
.L_x_735:
[----:B------:R-:W-:Y:S05]  /*147b0*/  BSYNC.RECONVERGENT B0 ;  /* 0x0000000000007941 */ /* 0x000fea0003800200 */
.L_x_734:
[----:B------:R-:W-:Y:S01]  /*147c0*/  @P0 IMAD.MOV.U32 R18, RZ, RZ, R14 ;  /* 0x000000ffff120224 */ /* 0x000fe200078e000e */
[----:B------:R-:W2:Y:S01]  /*147d0*/  LDCU UR6, c[0x0][0x440] ;  /* 0x00008800ff0677ac */ /* 0x000ea20008000800 */
[----:B-1----:R1:W3:Y:S01]  /*147e0*/  LDS.128 R4, [R207+0x3800] ;  /* 0x00380000cf047984 */ /* 0x0022e20000000c00 */
[----:B------:R-:W-:Y:S01]  /*147f0*/  LEA.HI R0, R12, 0x50, RZ, 0x1d ;  /* 0x000000500c007811 */ /* 0x000fe200078fe8ff */
[----:B------:R-:W-:Y:S01]  /*14800*/  BSSY.RECONVERGENT B0, `(.L_x_736) ;  /* 0x000001c000007945 */ /* 0x000fe20003800200 */
[----:B------:R-:W-:Y:S01]  /*14810*/  IADD3 R14, P3, PT, R199, R18, RZ ;  /* 0x00000012c70e7210 */ /* 0x000fe20007f7e0ff */
[----:B------:R-:W4:Y:S04]  /*14820*/  LDCU.64 UR4, c[0x0][0x410] ;  /* 0x00008200ff0477ac */ /* 0x000f280008000a00 */
[----:B------:R-:W-:-:S02]  /*14830*/  IMAD.X R15, RZ, RZ, R10, P3 ;  /* 0x000000ffff0f7224 */ /* 0x000fc400018e060a */
[----:B------:R1:W1:Y:S01]  /*14840*/  LDS.128 R8, [R207] ;  /* 0x00000000cf087984 */ /* 0x0002620000000c00 */
[----:B--2---:R-:W-:-:S04]  /*14850*/  ISETP.GE.AND P1, PT, R199, UR6, PT ;  /* 0x00000006c7007c0c */ /* 0x004fc8000bf26270 */
[----:B------:R-:W-:Y:S01]  /*14860*/  ISETP.GE.OR P2, PT, R200, UR10, P1 ;  /* 0x0000000ac8007c0c */ /* 0x000fe20008f46670 */
[----:B----4-:R-:W-:Y:S01]  /*14870*/  IMAD.WIDE.U32 R14, R206, UR4, R14 ;  /* 0x00000004ce0e7c25 */ /* 0x010fe2000f8e000e */
[----:B------:R-:W-:Y:S02]  /*14880*/  ISETP.GE.OR P3, PT, R0, UR10, P1 ;  /* 0x0000000a00007c0c */ /* 0x000fe40008f66670 */
[----:B------:R-:W-:Y:S01]  /*14890*/  LEA.HI R0, R12, 0x60, RZ, 0x1d ;  /* 0x000000600c007811 */ /* 0x000fe200078fe8ff */
[----:B------:R-:W-:Y:S01]  /*148a0*/  IMAD R17, R206, UR5, R15 ;  /* 0x00000005ce117c24 */ /* 0x000fe2000f8e020f */
[----:B------:R-:W-:Y:S02]  /*148b0*/  ISETP.GE.OR P0, PT, R197, UR10, P1 ;  /* 0x0000000ac5007c0c */ /* 0x000fe40008f06670 */
[----:B------:R-:W-:Y:S02]  /*148c0*/  ISETP.GE.OR P6, PT, R196, UR10, P1 ;  /* 0x0000000ac4007c0c */ /* 0x000fe40008fc6670 */
[----:B------:R-:W-:-:S02]  /*148d0*/  ISETP.GE.OR P5, PT, R195, UR10, P1 ;  /* 0x0000000ac3007c0c */ /* 0x000fc40008fa6670 */
[----:B------:R-:W-:Y:S02]  /*148e0*/  ISETP.GE.OR P4, PT, R194, UR10, P1 ;  /* 0x0000000ac2007c0c */ /* 0x000fe40008f86670 */
[----:B------:R-:W-:Y:S01]  /*148f0*/  LEA.HI R12, R12, 0x70, RZ, 0x1d ;  /* 0x000000700c0c7811 */ /* 0x000fe200078fe8ff */
[----:B------:R-:W-:Y:S10]  /*14900*/  @P2 BRA `(.L_x_737) ;  /* 0x00000000002c2947 */ /* 0x000ff40003800000 */
[----:B------:R-:W2:Y:S01]  /*14910*/  LDCU.64 UR6, c[0x0][0x408] ;  /* 0x00008100ff0677ac */ /* 0x000ea20008000a00 */
[----:B------:R-:W-:Y:S01]  /*14920*/  MOV R16, R14 ;  /* 0x0000000e00107202 */ /* 0x000fe20000000f00 */
[----:B------:R-:W4:Y:S01]  /*14930*/  LDCU.64 UR4, c[0x0][0x3f0] ;  /* 0x00007e00ff0477ac */ /* 0x000f220008000a00 */
[----:B--2---:R-:W-:-:S03]  /*14940*/  UIMAD UR8, UR13, UR6, URZ ;  /* 0x000000060d0872a4 */ /* 0x004fc6000f8e02ff */
[----:B------:R-:W-:-:S03]  /*14950*/  IMAD.WIDE.U32 R18, R198, UR6, R16 ;  /* 0x00000006c6127c25 */ /* 0x000fc6000f8e0010 */
[----:B------:R-:W-:Y:S02]  /*14960*/  MOV R2, UR8 ;  /* 0x0000000800027c02 */ /* 0x000fe40008000f00 */
[----:B----4-:R-:W-:-:S03]  /*14970*/  LEA R20, P2, R18, UR4, 0x1 ;  /* 0x0000000412147c11 */ /* 0x010fc6000f8408ff */
[----:B------:R-:W-:-:S05]  /*14980*/  IMAD R2, R198, UR7, R2 ;  /* 0x00000007c6027c24 */ /* 0x000fca000f8e0202 */
[----:B------:R-:W-:-:S04]  /*14990*/  IADD3 R2, PT, PT, R2, R19, RZ ;  /* 0x0000001302027210 */ /* 0x000fc80007ffe0ff */
[----:B------:R-:W-:-:S05]  /*149a0*/  LEA.HI.X R21, R18, UR5, R2, 0x1, P2 ;  /* 0x0000000512157c11 */ /* 0x000fca00090f0c02 */
[----:B-1----:R2:W-:Y:S02]  /*149b0*/  STG.E.128 desc[UR20][R20.64], R8 ;  /* 0x0000000814007986 */ /* 0x0025e4000c101d14 */
.L_x_737:
[----:B------:R-:W-:Y:S05]  /*149c0*/  BSYNC.RECONVERGENT B0 ;  /* 0x0000000000007941 */ /* 0x000fea0003800200 */
.L_x_736:
[----:B-12---:R1:W2:Y:S01]  /*149d0*/  LDS.128 R8, [R207+0x800] ;  /* 0x00080000cf087984 */ /* 0x0062a20000000c00 */
        /* <DEDUP_REMOVED lines=16> */
[----:B--2---:R4:W-:Y:S02]  /*14ae0*/  STG.E.128 desc[UR20][R2.64], R8 ;  /* 0x0000000802007986 */ /* 0x0049e4000c101d14 */
.L_x_739:
[----:B------:R-:W-:Y:S05]  /*14af0*/  BSYNC.RECONVERGENT B0 ;  /* 0x0000000000007941 */ /* 0x000fea0003800200 */
.L_x_738:
[----:B--2-4-:R2:W4:Y:S01]  /*14b00*/  LDS.128 R8, [R207+0x1000] ;  /* 0x00100000cf087984 */ /* 0x0145220000000c00 */
        /* <DEDUP_REMOVED lines=15> */
.L_x_741:
[----:B------:R-:W-:Y:S05]  /*14c00*/  BSYNC.RECONVERGENT B0 ;  /* 0x0000000000007941 */ /* 0x000fea0003800200 */
.L_x_740:
        /* <DEDUP_REMOVED lines=16> */
.L_x_743:
[----:B------:R-:W-:Y:S05]  /*14d10*/  BSYNC.RECONVERGENT B0 ;  /* 0x0000000000007941 */ /* 0x000fea0003800200 */
.L_x_742:
        /* <DEDUP_REMOVED lines=16> */
.L_x_745:
[----:B------:R-:W-:Y:S05]  /*14e20*/  BSYNC.RECONVERGENT B0 ;  /* 0x0000000000007941 */ /* 0x000fea0003800200 */
.L_x_744:
        /* <DEDUP_REMOVED lines=16> */
.L_x_747:
[----:B------:R-:W-:Y:S05]  /*14f30*/  BSYNC.RECONVERGENT B0 ;  /* 0x0000000000007941 */ /* 0x000fea0003800200 */
.L_x_746:
        /* <DEDUP_REMOVED lines=16> */
.L_x_749:
[----:B------:R-:W-:Y:S05]  /*15040*/  BSYNC.RECONVERGENT B0 ;  /* 0x0000000000007941 */ /* 0x000fea0003800200 */
.L_x_748:
[----:B------:R-:W-:Y:S05]  /*15050*/  @P1 EXIT ;  /* 0x000000000000194d */ /* 0x000fea0003800000 */
[----:B------:R-:W5:Y:S01]  /*15060*/  LDCU.64 UR6, c[0x0][0x408] ;  /* 0x00008100ff0677ac */ /* 0x000f620008000a00 */
[----:B------:R-:W-:Y:S01]  /*15070*/  IADD3 R198, P0, PT, R198, 0x70, RZ ;  /* 0x00000070c6c67810 */ /* 0x000fe20007f1e0ff */
[----:B--2---:R-:W-:Y:S01]  /*15080*/  IMAD.MOV.U32 R2, RZ, RZ, R14 ;  /* 0x000000ffff027224 */ /* 0x004fe200078e000e */
        /* <DEDUP_REMOVED lines=9> */
[----:B------:R-:W-:Y:S01]  /*15120*/  STG.E.128 desc[UR20][R8.64], R4 ;  /* 0x0000000408007986 */ /* 0x000fe2000c101d14 */
[----:B------:R-:W-:Y:S05]  /*15130*/  EXIT ;  /* 0x000000000000794d */ /* 0x000fea0003800000 */
.L_x_750:
        /* <DEDUP_REMOVED lines=12> */
.L_x_1464:


//--------------------- .text._ZN5flash16flash_fwd_kernelI23Flash_fwd_kernel_traitsILi64ELi128ELi64ELi4ELb0ELb0EN7cutlass10bfloat16_tE19Flash_kernel_traitsILi64ELi128ELi64ELi4ES3_EELb1ELb1ELb0ELb0ELb1ELb1ELb0ELb0EEEvNS_16Flash_fwd_paramsE --------------------------
	.section	.text._ZN5flash16flash_fwd_kernelI23Flash_fwd_kernel_traitsILi64ELi128ELi64ELi4ELb0ELb0EN7cutlass10bfloat16_tE19Flash_kernel_traitsILi64ELi128ELi64ELi4ES3_EELb1ELb1ELb0ELb0ELb1ELb1ELb0ELb0EEEvNS_16Flash_fwd_paramsE,"ax",@progbits
	.align	128
        .global         _ZN5flash16flash_fwd_kernelI23Flash_fwd_kernel_traitsILi64ELi128ELi64ELi4ELb0ELb0EN7cutlass10bfloat16_tE19Flash_kernel_traitsILi64ELi128ELi64ELi4ES3_EELb1ELb1ELb0ELb0ELb1ELb1ELb0ELb0EEEvNS_16Flash_fwd_paramsE
        .type           _ZN5flash16flash_fwd_kernelI23Flash_fwd_kernel_traitsILi64ELi128ELi64ELi4ELb0ELb0EN7cutlass10bfloat16_tE19Flash_kernel_traitsILi64ELi128ELi64ELi4ES3_EELb1ELb1ELb0ELb0ELb1ELb1ELb0ELb0EEEvNS_16Flash_fwd_paramsE,@function
        .size           _ZN5flash16flash_fwd_kernelI23Flash_fwd_kernel_traitsILi64ELi128ELi64ELi4ELb0ELb0EN7cutlass10bfloat16_tE19Flash_kernel_traitsILi64ELi128ELi64ELi4ES3_EELb1ELb1ELb0ELb0ELb1ELb1ELb0ELb0EEEvNS_16Flash_fwd_paramsE,(.L_x_1465 - _ZN5flash16flash_fwd_kernelI23Flash_fwd_kernel_traitsILi64ELi128ELi64ELi4ELb0ELb0EN7cutlass10bfloat16_tE19Flash_kernel_traitsILi64ELi128ELi64ELi4ES3_EELb1ELb1ELb0ELb0ELb1ELb1ELb0ELb0EEEvNS_16Flash_fwd_paramsE)
        .other          _ZN5flash16flash_fwd_kernelI23Flash_fwd_kernel_traitsILi64ELi128ELi64ELi4ELb0ELb0EN7cutlass10bfloat16_tE19Flash_kernel_traitsILi64ELi128ELi64ELi4ES3_EELb1ELb1ELb0ELb0ELb1ELb1ELb0ELb0EEEvNS_16Flash_fwd_paramsE,@"STO_CUDA_ENTRY STV_DEFAULT"
_ZN5flash16flash_fwd_kernelI23Flash_fwd_kernel_traitsILi64ELi128ELi64ELi4ELb0ELb0EN7cutlass10bfloat16_tE19Flash_kernel_traitsILi64ELi128ELi64ELi4ES3_EELb1ELb1ELb0ELb0ELb1ELb1ELb0ELb0EEEvNS_16Flash_fwd_paramsE:
.text._ZN5flash16flash_fwd_kernelI23Flash_fwd_kernel_traitsILi64ELi128ELi64ELi4ELb0ELb0EN7cutlass10bfloat16_tE19Flash_kernel_traitsILi64ELi128ELi64ELi4ES3_EELb1ELb1ELb0ELb0ELb1ELb1ELb0ELb0EEEvNS_16Flash_fwd_paramsE:
[----:B------:R-:W-:Y:S01]  /*0000*/  LDC R1, c[0x0][0x37c] ;  /* 0x0000df00ff017b82 */ /* 0x000fe20000000800 */
[----:B------:R-:W1:Y:S07]  /*0010*/  LDCU.U8 UR4, c[0x0][0x524] ;  /* 0x0000a480ff0477ac */ /* 0x000e6e0008000000 */
[----:B------:R-:W2:Y:S01]  /*0020*/  LDC R119, c[0x0][0x518] ;  /* 0x00014600ff777b82 */ /* 0x000ea20000000800 */
[----:B------:R-:W3:Y:S01]  /*0030*/  LDCU.64 UR32, c[0x0][0x510] ;  /* 0x0000a200ff2077ac */ /* 0x000ee20008000a00 */
[----:B------:R-:W4:Y:S06]  /*0040*/  LDCU.64 UR28, c[0x0][0x358] ;  /* 0x00006b00ff1c77ac */ /* 0x000f2c0008000a00 */
[----:B------:R-:W5:Y:S01]  /*0050*/  LDC R116, c[0x0][0x51c] ;  /* 0x00014700ff747b82 */ /* 0x000f620000000800 */
[----:B------:R-:W5:Y:S01]  /*0060*/  S2R R123, SR_CTAID.Y ;  /* 0x00000000007b7919 */ /* 0x000f620000002600 */
[----:B------:R-:W5:Y:S01]  /*0070*/  LDCU UR26, c[0x0][0x434] ;  /* 0x00008680ff1a77ac */ /* 0x000f620008000800 */
[----:B------:R-:W5:Y:S05]  /*0080*/  S2R R122, SR_CTAID.Z ;  /* 0x00000000007a7919 */ /* 0x000f6a0000002700 */
[----:B------:R-:W5:Y:S01]  /*0090*/  LDC.64 R4, c[0x0][0x470] ;  /* 0x00011c00ff047b82 */ /* 0x000f620000000a00 */
[----:B-1----:R-:W-:Y:S01]  /*00a0*/  ISETP.NE.AND P3, PT, RZ, UR4, PT ;  /* 0x00000004ff007c0c */ /* 0x002fe2000bf65270 */
[----:B---3--:R-:W-:-:S02]  /*00b0*/  IMAD.U32 R8, RZ, RZ, UR32 ;  /* 0x00000020ff087e24 */ /* 0x008fc4000f8e00ff */
[----:B------:R-:W-:-:S10]  /*00c0*/  IMAD.U32 R9, RZ, RZ, UR33 ;  /* 0x00000021ff097e24 */ /* 0x000fd4000f8e00ff */
[----:B--2---:R-:W-:Y:S01]  /*00d0*/  @P3 IMAD.MOV.U32 R2, RZ, RZ, R119 ;  /* 0x000000ffff023224 */ /* 0x004fe200078e0077 */
[----:B----4-:R-:W2:Y:S01]  /*00e0*/  @P3 LDG.E.64 R8, desc[UR28][R8.64] ;  /* 0x0000001c08083981 */ /* 0x010ea2000c1e1b00 */
[----:B-----5:R-:W-:-:S05]  /*00f0*/  @P3 IMAD.MOV.U32 R3, RZ, RZ, R116 ;  /* 0x000000ffff033224 */ /* 0x020fca00078e0074 */
[----:B------:R1:W3:Y:S01]  /*0100*/  @P3 LDG.E.64 R6, desc[UR28][R2.64] ;  /* 0x0000001c02063981 */ /* 0x0002e2000c1e1b00 */
[----:B------:R-:W4:Y:S01]  /*0110*/  S2UR UR30, SR_CTAID.X ;  /* 0x00000000001e79c3 */ /* 0x000f220000002500 */
[----:B------:R-:W-:Y:S01]  /*0120*/  ISETP.NE.U32.AND P2, PT, R4, RZ, PT ;  /* 0x000000ff0400720c */ /* 0x000fe20003f45070 */
[----:B------:R-:W5:Y:S03]  /*0130*/  S2R R120, SR_TID.X ;  /* 0x0000000000787919 */ /* 0x000f660000002100 */
[----:B------:R-:W-:-:S13]  /*0140*/  ISETP.NE.AND.EX P2, PT, R5, RZ, PT, P2 ;  /* 0x000000ff0500720c */ /* 0x000fda0003f45320 */
[----:B------:R-:W5:Y:S01]  /*0150*/  @P2 LDC.64 R10, c[0x0][0x470] ;  /* 0x00011c00ff0a2b82 */ /* 0x000f620000000a00 */
[----:B----4-:R-:W-:-:S07]  /*0160*/  LOP3.LUT R0, R122, UR30, R123, 0xfe, !PT ;  /* 0x0000001e7a007c12 */ /* 0x010fce000f8efe7b */
[----:B-1----:R-:W1:Y:S01]  /*0170*/  LDC.64 R2, c[0x0][0x478] ;  /* 0x00011e00ff027b82 */ /* 0x002e620000000a00 */
[----:B-----5:R-:W-:-:S07]  /*0180*/  LOP3.LUT P4, RZ, R0, R120, RZ, 0xfc, !PT ;  /* 0x0000007800ff7212 */ /* 0x020fce000788fcff */
[----:B------:R-:W3:Y:S01]  /*0190*/  @P3 LDC R0, c[0x0][0x520] ;  /* 0x00014800ff003b82 */ /* 0x000ee20000000800 */
[----:B------:R-:W-:-:S07]  /*01a0*/  @P2 IMAD.WIDE.U32 R10, R123, 0x4, R10 ;  /* 0x000000047b0a2825 */ /* 0x000fce00078e000a */
[----:B------:R-:W4:Y:S01]  /*01b0*/  @!P4 LDC.64 R12, c[0x0][0x528] ;  /* 0x00014a00ff0ccb82 */ /* 0x000f220000000a00 */
[----:B-1----:R-:W-:-:S04]  /*01c0*/  ISETP.NE.U32.AND P1, PT, R2, RZ, PT ;  /* 0x000000ff0200720c */ /* 0x002fc80003f25070 */
[----:B------:R-:W-:Y:S01]  /*01d0*/  ISETP.NE.AND.EX P1, PT, R3, RZ, PT, P1 ;  /* 0x000000ff0300720c */ /* 0x000fe20003f25310 */
[----:B------:R-:W-:-:S12]  /*01e0*/  IMAD.MOV.U32 R3, RZ, RZ, RZ ;  /* 0x000000ffff037224 */ /* 0x000fd800078e00ff */
[----:B------:R-:W1:Y:S02]  /*01f0*/  @P1 LDC.64 R4, c[0x0][0x478] ;  /* 0x00011e00ff041b82 */ /* 0x000e640000000a00 */
[----:B-1----:R-:W-:Y:S01]  /*0200*/  @P1 IMAD.WIDE.U32 R4, R123, 0x4, R4 ;  /* 0x000000047b041825 */ /* 0x002fe200078e0004 */
[----:B--2---:R-:W-:Y:S02]  /*0210*/  @P3 R2UR UR32, R8 ;  /* 0x00000000082032ca */ /* 0x004fe400000e0000 */
[----:B------:R-:W-:Y:S02]  /*0220*/  @P3 R2UR UR33, R9 ;  /* 0x00000000092132ca */ /* 0x000fe400000e0000 */
[----:B---3--:R-:W-:-:S05]  /*0230*/  @P3 IADD3 R119, P0, PT, R6, R0, RZ ;  /* 0x0000000006773210 */ /* 0x008fca0007f1e0ff */
[----:B------:R-:W-:-:S04]  /*0240*/  @P3 IMAD.X R116, RZ, RZ, R7, P0 ;  /* 0x000000ffff743224 */ /* 0x000fc800000e0607 */
[----:B------:R-:W-:Y:S02]  /*0250*/  IMAD.U32 R8, RZ, RZ, UR32 ;  /* 0x00000020ff087e24 */ /* 0x000fe4000f8e00ff */
[----:B------:R-:W-:Y:S02]  /*0260*/  IMAD.U32 R9, RZ, RZ, UR33 ;  /* 0x00000021ff097e24 */ /* 0x000fe4000f8e00ff */
[----:B------:R-:W-:Y:S02]  /*0270*/  @!P4 IMAD.MOV.U32 R6, RZ, RZ, R119 ;  /* 0x000000ffff06c224 */ /* 0x000fe400078e0077 */
[----:B------:R-:W-:Y:S01]  /*0280*/  @!P4 IMAD.MOV.U32 R7, RZ, RZ, R116 ;  /* 0x000000ffff07c224 */ /* 0x000fe200078e0074 */
[----:B----4-:R-:W-:Y:S04]  /*0290*/  @!P4 STG.E.64 desc[UR28][R12.64], R8 ;  /* 0x000000080c00c986 */ /* 0x010fe8000c101b1c */
[----:B------:R1:W-:Y:S04]  /*02a0*/  @!P4 STG.E.64 desc[UR28][R12.64+0x8], R6 ;  /* 0x000008060c00c986 */ /* 0x0003e8000c101b1c */
[----:B------:R-:W2:Y:S04]  /*02b0*/  @P2 LDG.E R3, desc[UR28][R10.64] ;  /* 0x0000001c0a032981 */ /* 0x000ea8000c1e1900 */
[----:B------:R-:W3:Y:S01]  /*02c0*/  @P1 LDG.E R0, desc[UR28][R4.64] ;  /* 0x0000001c04001981 */ /* 0x000ee2000c1e1900 */
[----:B------:R-:W-:-:S04]  /*02d0*/  USHF.L.U32 UR24, UR30, 0x7, URZ ;  /* 0x000000071e187899 */ /* 0x000fc800080006ff */
[----:B------:R-:W-:-:S06]  /*02e0*/  UISETP.GE.AND UP0, UPT, UR24, UR26, UPT ;  /* 0x0000001a1800728c */ /* 0x000fcc000bf06270 */
[----:B------:R-:W-:Y:S01]  /*02f0*/  PLOP3.LUT P0, PT, PT, PT, UP0, 0x80, 0x8 ;  /* 0x000000000008781c */ /* 0x000fe20003f0f008 */
[----:B-1----:R-:W1:Y:S08]  /*0300*/  @!P1 LDC.64 R6, c[0x0][0x488] ;  /* 0x00012200ff069b82 */ /* 0x002e700000000a00 */
[----:B------:R-:W4:Y:S01]  /*0310*/  @!P1 LDC.64 R4, c[0x0][0x438] ;  /* 0x00010e00ff049b82 */ /* 0x000f220000000a00 */
[----:B-1----:R-:W-:-:S04]  /*0320*/  @!P1 ISETP.NE.U32.AND P2, PT, R6, RZ, PT ;  /* 0x000000ff0600920c */ /* 0x002fc80003f45070 */
[----:B------:R-:W-:-:S04]  /*0330*/  @!P1 ISETP.NE.AND.EX P2, PT, R7, RZ, PT, P2 ;  /* 0x000000ff0700920c */ /* 0x000fc80003f45320 */
[----:B----4-:R-:W-:-:S04]  /*0340*/  @!P1 SEL R5, R5, RZ, P2 ;  /* 0x000000ff05059207 */ /* 0x010fc80001000000 */
[--C-:B--2---:R-:W-:Y:S01]  /*0350*/  @!P1 IADD3 R4, PT, PT, R5, R4, -R3.reuse ;  /* 0x0000000405049210 */ /* 0x104fe20007ffe803 */
[----:B---3--:R-:W-:-:S05]  /*0360*/  @P1 IMAD.IADD R0, R0, 0x1, -R3 ;  /* 0x0000000100001824 */ /* 0x008fca00078e0a03 */
[----:B------:R-:W-:Y:S01]  /*0370*/  @P1 R2UR UR27, R0 ;  /* 0x00000000001b12ca */ /* 0x000fe200000e0000 */
[----:B------:R-:W-:-:S14]  /*0380*/  @P0 EXIT ;  /* 0x000000000000094d */ /* 0x000fdc0003800000 */
[----:B------:R-:W1:Y:S01]  /*0390*/  LDCU UR25, c[0x0][0x508] ;  /* 0x0000a100ff1977ac */ /* 0x000e620008000800 */
[----:B------:R-:W-:Y:S01]  /*03a0*/  @!P1 R2UR UR27, R4 ;  /* 0x00000000041b92ca */ /* 0x000fe200000e0000 */
[----:B------:R-:W-:-:S04]  /*03b0*/  UIADD3 UR5, UPT, UPT, UR30, 0x1, URZ ;  /* 0x000000011e057890 */ /* 0x000fc8000fffe0ff */
[----:B------:R-:W-:-:S08]  /*03c0*/  ULEA UR5, UR5, -UR26, 0x7 ;  /* 0x8000001a05057291 */ /* 0x000fd0000f8e38ff */
[----:B------:R-:W-:-:S04]  /*03d0*/  UIADD3 UR7, UPT, UPT, UR27, 0x3f, URZ ;  /* 0x0000003f1b077890 */ /* 0x000fc8000fffe0ff */
[----:B-1----:R-:W-:Y:S02]  /*03e0*/  UIADD3 UR5, UPT, UPT, UR7, UR25, UR5 ;  /* 0x0000001907057290 */ /* 0x002fe4000fffe005 */
[----:B------:R-:W-:Y:S02]  /*03f0*/  USHF.R.S32.HI UR6, URZ, 0x1f, UR7 ;  /* 0x0000001fff067899 */ /* 0x000fe40008011407 */
[----:B------:R-:W-:-:S04]  /*0400*/  USHF.R.S32.HI UR4, URZ, 0x1f, UR5 ;  /* 0x0000001fff047899 */ /* 0x000fc80008011405 */
[----:B------:R-:W-:Y:S01]  /*0410*/  ULEA.HI UR4, UR4, UR5, URZ, 0x6 ;  /* 0x0000000504047291 */ /* 0x000fe2000f8f30ff */
[----:B------:R-:W-:-:S05]  /*0420*/  IMAD.U32 R137, RZ, RZ, UR6 ;  /* 0x00000006ff897e24 */ /* 0x000fca000f8e00ff */
[----:B------:R-:W-:Y:S01]  /*0430*/  IMAD.U32 R0, RZ, RZ, UR4 ;  /* 0x00000004ff007e24 */ /* 0x000fe2000f8e00ff */
[----:B------:R-:W-:-:S04]  /*0440*/  LEA.HI R137, R137, UR7, RZ, 0x6 ;  /* 0x0000000789897c11 */ /* 0x000fc8000f8f30ff */
[----:B------:R-:W-:Y:S02]  /*0450*/  SHF.R.S32.HI R137, RZ, 0x6, R137 ;  /* 0x00000006ff897819 */ /* 0x000fe40000011489 */
[----:B------:R-:W-:-:S04]  /*0460*/  SHF.R.S32.HI R0, RZ, 0x6, R0 ;  /* 0x00000006ff007819 */ /* 0x000fc80000011400 */
[----:B------:R-:W-:-:S04]  /*0470*/  VIMNMX R137, PT, PT, R137, R0, PT ;  /* 0x0000000089897248 */ /* 0x000fc80003fe0100 */
[----:B------:R-:W-:-:S13]  /*0480*/  ISETP.GT.AND P0, PT, R137, RZ, PT ;  /* 0x000000ff8900720c */ /* 0x000fda0003f04270 */
[----:B------:R-:W-:Y:S05]  /*0490*/  @P0 BRA `(.L_x_751) ;  /* 0x0000000800ec0947 */ /* 0x000fea0003800000 */
[----:B------:R-:W1:Y:S01]  /*04a0*/  LDCU.U8 UR4, c[0x0][0x549] ;  /* 0x0000a920ff0477ac */ /* 0x000e620008000000 */
[----:B------:R-:W2:Y:S01]  /*04b0*/  LDC.64 R4, c[0x0][0x400] ;  /* 0x00010000ff047b82 */ /* 0x000ea20000000a00 */
[----:B------:R-:W-:Y:S02]  /*04c0*/  SHF.L.U32 R10, R120, 0x3, RZ ;  /* 0x00000003780a7819 */ /* 0x000fe400000006ff */
[----:B-1----:R-:W-:Y:S01]  /*04d0*/  ISETP.NE.AND P1, PT, RZ, UR4, PT ;  /* 0x00000004ff007c0c */ /* 0x002fe2000bf25270 */
[----:B------:R-:W1:-:S12]  /*04e0*/  LDCU.U8 UR4, c[0x0][0x548] ;  /* 0x0000a900ff0477ac */ /* 0x000e580008000000 */
[----:B------:R-:W3:Y:S01]  /*04f0*/  @P1 LDC R9, c[0x0][0x430] ;  /* 0x00010c00ff091b82 */ /* 0x000ee20000000800 */
[----:B------:R-:W-:-:S07]  /*0500*/  @P1 MOV R6, 0x1 ;  /* 0x0000000100061802 */ /* 0x000fce0000000f00 */
[----:B------:R-:W4:Y:S01]  /*0510*/  @P1 LDC R0, c[0x0][0x430] ;  /* 0x00010c00ff001b82 */ /* 0x000f220000000800 */
[----:B---3--:R-:W-:Y:S01]  /*0520*/  @P1 IMAD R9, R9, UR26, RZ ;  /* 0x0000001a09091c24 */ /* 0x008fe2000f8e02ff */
[----:B-12---:R-:W-:Y:S06]  /*0530*/  @P1 BRA `(.L_x_752) ;  /* 0x0000000000241947 */ /* 0x006fec0003800000 */
[----:B------:R-:W-:Y:S01]  /*0540*/  ISETP.NE.AND P0, PT, RZ, UR4, PT ;  /* 0x00000004ff007c0c */ /* 0x000fe2000bf05270 */
[----:B------:R-:W1:-:S12]  /*0550*/  LDC R2, c[0x0][0x3e0] ;  /* 0x0000f800ff027b82 */ /* 0x000e580000000800 */
[----:B------:R-:W2:Y:S01]  /*0560*/  @P0 LDC R9, c[0x0][0x454] ;  /* 0x00011500ff090b82 */ /* 0x000ea20000000800 */
[----:B----4-:R-:W-:Y:S02]  /*0570*/  @P0 MOV R0, 0x1 ;  /* 0x0000000100000802 */ /* 0x010fe40000000f00 */
[----:B------:R-:W-:-:S05]  /*0580*/  @!P0 MOV R0, 0x1 ;  /* 0x0000000100008802 */ /* 0x000fca0000000f00 */
[----:B------:R-:W1:Y:S08]  /*0590*/  @P0 LDC R6, c[0x0][0x454] ;  /* 0x00011500ff060b82 */ /* 0x000e700000000800 */
[----:B------:R-:W3:Y:S01]  /*05a0*/  @!P0 LDC R9, c[0x0][0x434] ;  /* 0x00010d00ff098b82 */ /* 0x000ee20000000800 */
[----:B-1----:R-:W-:Y:S02]  /*05b0*/  @P0 IMAD R6, R6, R2, RZ ;  /* 0x0000000206060224 */ /* 0x002fe400078e02ff */
[----:B--2---:R-:W-:-:S07]  /*05c0*/  @!P0 IMAD R6, R2, UR26, RZ ;  /* 0x0000001a02068c24 */ /* 0x004fce000f8e02ff */
.L_x_752:
[----:B------:R-:W1:Y:S01]  /*05d0*/  LDC.64 R2, c[0x0][0x408] ;  /* 0x00010200ff027b82 */ /* 0x000e620000000a00 */
[----:B------:R-:W2:Y:S01]  /*05e0*/  LDCU.64 UR6, c[0x0][0x410] ;  /* 0x00008200ff0677ac */ /* 0x000ea20008000a00 */
[----:B------:R-:W-:Y:S01]  /*05f0*/  LOP3.LUT R10, R10, 0x38, RZ, 0xc0, !PT ;  /* 0x000000380a0a7812 */ /* 0x000fe200078ec0ff */
[----:B------:R-:W-:Y:S01]  /*0600*/  IMAD.MOV.U32 R11, RZ, RZ, RZ ;  /* 0x000000ffff0b7224 */ /* 0x000fe200078e00ff */
[----:B------:R-:W-:Y:S01]  /*0610*/  ISETP.NE.AND P0, PT, RZ, UR4, !P1 ;  /* 0x00000004ff007c0c */ /* 0x000fe2000cf05270 */
[----:B------:R-:W5:Y:S01]  /*0620*/  LDCU.64 UR4, c[0x0][0x3f0] ;  /* 0x00007e00ff0477ac */ /* 0x000f620008000a00 */
[----:B---3--:R-:W-:Y:S01]  /*0630*/  IMAD R9, R122, R9, RZ ;  /* 0x000000097a097224 */ /* 0x008fe200078e02ff */
[----:B------:R-:W-:Y:S01]  /*0640*/  BSSY.RECONVERGENT B0, `(.L_x_753) ;  /* 0x0000045000007945 */ /* 0x000fe20003800200 */
[C---:B------:R-:W-:Y:S01]  /*0650*/  IMAD.WIDE.U32 R10, R123.reuse, R4, R10 ;  /* 0x000000047b0a7225 */ /* 0x040fe200078e000a */
[----:B------:R-:W-:Y:S01]  /*0660*/  USHF.L.U32 UR8, UR30, 0x7, URZ ;  /* 0x000000071e087899 */ /* 0x000fe200080006ff */
[----:B------:R-:W-:Y:S01]  /*0670*/  SHF.R.U32.HI R4, RZ, 0x3, R120 ;  /* 0x00000003ff047819 */ /* 0x000fe20000011678 */
[----:B------:R-:W-:Y:S01]  /*0680*/  USHF.R.U32.HI UR30, URZ, 0x19, UR30 ;  /* 0x00000019ff1e7899 */ /* 0x000fe2000801161e */
[----:B------:R-:W-:-:S02]  /*0690*/  IMAD R11, R123, R5, R11 ;  /* 0x000000057b0b7224 */ /* 0x000fc400078e020b */
[C---:B------:R-:W-:Y:S01]  /*06a0*/  IMAD R5, R123.reuse, UR26, RZ ;  /* 0x0000001a7b057c24 */ /* 0x040fe2000f8e02ff */
[----:B------:R-:W-:Y:S01]  /*06b0*/  LOP3.LUT R12, R4, UR8, RZ, 0xfc, !PT ;  /* 0x00000008040c7c12 */ /* 0x000fe2000f8efcff */
[----:B----4-:R-:W-:Y:S01]  /*06c0*/  IMAD R8, R0, UR24, RZ ;  /* 0x0000001800087c24 */ /* 0x010fe2000f8e02ff */
[----:B------:R-:W-:Y:S01]  /*06d0*/  UIADD3 UR24, UPT, UPT, -UR24, UR26, URZ ;  /* 0x0000001a18187290 */ /* 0x000fe2000fffe1ff */
[----:B------:R-:W-:Y:S01]  /*06e0*/  @!P0 IMAD R9, R123, R6, R9 ;  /* 0x000000067b098224 */ /* 0x000fe200078e0209 */
[----:B------:R-:W-:Y:S01]  /*06f0*/  SEL R6, R5, RZ, P0 ;  /* 0x000000ff05067207 */ /* 0x000fe20000000000 */
[----:B--2---:R-:W-:Y:S01]  /*0700*/  IMAD.WIDE.U32 R10, R122, UR6, R10 ;  /* 0x000000067a0a7c25 */ /* 0x004fe2000f8e000a */
[----:B------:R-:W-:Y:S02]  /*0710*/  SHF.R.S32.HI R5, RZ, 0x1f, R5 ;  /* 0x0000001fff057819 */ /* 0x000fe40000011405 */
[----:B------:R-:W-:Y:S01]  /*0720*/  IADD3 R6, P2, P1, R8, R6, R9 ;  /* 0x0000000608067210 */ /* 0x000fe2000795e009 */
[----:B------:R-:W-:Y:S01]  /*0730*/  IMAD R11, R122, UR7, R11 ;  /* 0x000000077a0b7c24 */ /* 0x000fe2000f8e020b */
[----:B------:R-:W-:Y:S01]  /*0740*/  SEL R5, R5, RZ, P0 ;  /* 0x000000ff05057207 */ /* 0x000fe20000000000 */
[----:B-1----:R-:W-:Y:S01]  /*0750*/  IMAD R7, R2, UR30, RZ ;  /* 0x0000001e02077c24 */ /* 0x002fe2000f8e02ff */
[----:B------:R-:W-:Y:S01]  /*0760*/  SHF.R.S32.HI R8, RZ, 0x1f, R8 ;  /* 0x0000001fff087819 */ /* 0x000fe20000011408 */
[----:B------:R-:W-:Y:S01]  /*0770*/  IMAD.WIDE.U32 R10, R12, R2, R10 ;  /* 0x000000020c0a7225 */ /* 0x000fe200078e000a */
[----:B------:R-:W-:-:S03]  /*0780*/  SHF.R.S32.HI R9, RZ, 0x1f, R9 ;  /* 0x0000001fff097819 */ /* 0x000fc60000011409 */
[----:B------:R-:W-:Y:S01]  /*0790*/  IMAD R7, R12, R3, R7 ;  /* 0x000000030c077224 */ /* 0x000fe200078e0207 */
[----:B-----5:R-:W-:Y:S02]  /*07a0*/  LEA R18, P0, R10, UR4, 0x1 ;  /* 0x000000040a127c11 */ /* 0x020fe4000f8008ff */
[----:B------:R-:W-:Y:S01]  /*07b0*/  IADD3.X R5, PT, PT, R8, R5, R9, P2, P1 ;  /* 0x0000000508057210 */ /* 0x000fe200017e2409 */
[----:B------:R-:W-:Y:S01]  /*07c0*/  IMAD.IADD R7, R11, 0x1, R7 ;  /* 0x000000010b077824 */ /* 0x000fe200078e0207 */
[C---:B------:R-:W-:Y:S01]  /*07d0*/  SHF.L.U64.HI R9, R2.reuse, 0x6, R3 ;  /* 0x0000000602097819 */ /* 0x040fe20000010203 */
[----:B------:R-:W-:-:S03]  /*07e0*/  IMAD.SHL.U32 R8, R2, 0x20, RZ ;  /* 0x0000002002087824 */ /* 0x000fc600078e00ff */
[----:B------:R-:W-:Y:S01]  /*07f0*/  LEA.HI.X R19, R10, UR5, R7, 0x1, P0 ;  /* 0x000000050a137c11 */ /* 0x000fe200080f0c07 */
[C---:B------:R-:W-:Y:S01]  /*0800*/  IMAD.SHL.U32 R10, R2.reuse, 0x40, RZ ;  /* 0x00000040020a7824 */ /* 0x040fe200078e00ff */
[CC--:B------:R-:W-:Y:S02]  /*0810*/  LEA R12, P0, R2.reuse, R18.reuse, 0x7 ;  /* 0x00000012020c7211 */ /* 0x0c0fe400078038ff */
[--C-:B------:R-:W-:Y:S01]  /*0820*/  SHF.L.U64.HI R7, R2, 0x5, R3.reuse ;  /* 0x0000000502077819 */ /* 0x100fe20000010203 */
[----:B------:R-:W-:Y:S01]  /*0830*/  STG.E.128 desc[UR28][R18.64], RZ ;  /* 0x000000ff12007986 */ /* 0x000fe2000c101d1c */
[-C--:B------:R-:W-:Y:S02]  /*0840*/  IADD3 R14, P1, PT, R10, R18.reuse, RZ ;  /* 0x000000120a0e7210 */ /* 0x080fe40007f3e0ff */
[----:B------:R-:W-:Y:S02]  /*0850*/  IADD3 R16, P2, PT, R8, R18, RZ ;  /* 0x0000001208107210 */ /* 0x000fe40007f5e0ff */
[----:B------:R-:W-:Y:S01]  /*0860*/  LEA.HI.X R13, R2, R19, R3, 0x7, P0 ;  /* 0x00000013020d7211 */ /* 0x000fe200000f3c03 */
[--C-:B------:R-:W-:Y:S01]  /*0870*/  IMAD.X R15, R9, 0x1, R19.reuse, P1 ;  /* 0x00000001090f7824 */ /* 0x100fe200008e0613 */
[----:B------:R-:W-:Y:S01]  /*0880*/  IADD3 R2, P0, PT, R14, R8, RZ ;  /* 0x000000080e027210 */ /* 0x000fe20007f1e0ff */
[----:B------:R-:W-:-:S04]  /*0890*/  IMAD.X R17, R7, 0x1, R19, P2 ;  /* 0x0000000107117824 */ /* 0x000fc800010e0613 */
[----:B------:R-:W-:Y:S01]  /*08a0*/  IMAD.X R3, R15, 0x1, R7, P0 ;  /* 0x000000010f037824 */ /* 0x000fe200000e0607 */
[----:B------:R-:W-:Y:S01]  /*08b0*/  IADD3 R10, P0, PT, R12, R10, RZ ;  /* 0x0000000a0c0a7210 */ /* 0x000fe20007f1e0ff */
[----:B------:R-:W-:Y:S04]  /*08c0*/  STG.E.128 desc[UR28][R16.64], RZ ;  /* 0x000000ff10007986 */ /* 0x000fe8000c101d1c */
[----:B------:R1:W-:Y:S01]  /*08d0*/  STG.E.128 desc[UR28][R14.64], RZ ;  /* 0x000000ff0e007986 */ /* 0x0003e2000c101d1c */
[----:B------:R-:W-:Y:S01]  /*08e0*/  IMAD.X R11, R13, 0x1, R9, P0 ;  /* 0x000000010d0b7824 */ /* 0x000fe200000e0609 */
[----:B------:R-:W-:Y:S02]  /*08f0*/  IADD3 R9, PT, PT, R4, 0x40, RZ ;  /* 0x0000004004097810 */ /* 0x000fe40007ffe0ff */
[----:B------:R2:W-:Y:S04]  /*0900*/  STG.E.128 desc[UR28][R2.64], RZ ;  /* 0x000000ff02007986 */ /* 0x0005e8000c101d1c */
[----:B------:R3:W-:Y:S01]  /*0910*/  STG.E.128 desc[UR28][R12.64], RZ ;  /* 0x000000ff0c007986 */ /* 0x0007e2000c101d1c */
[----:B-1----:R-:W-:-:S02]  /*0920*/  IADD3 R14, P1, PT, R12, R8, RZ ;  /* 0x000000080c0e7210 */ /* 0x002fc40007f3e0ff */
[----:B--2---:R-:W-:Y:S01]  /*0930*/  IADD3 R2, P0, PT, R10, R8, RZ ;  /* 0x000000080a027210 */ /* 0x004fe20007f1e0ff */
[----:B------:R-:W-:Y:S01]  /*0940*/  VIADD R8, R4, 0x50 ;  /* 0x0000005004087836 */ /* 0x000fe20000000000 */
[----:B------:R-:W-:Y:S02]  /*0950*/  IADD3.X R15, PT, PT, R13, R7, RZ, P1, !PT ;  /* 0x000000070d0f7210 */ /* 0x000fe40000ffe4ff */
[----:B------:R-:W-:Y:S01]  /*0960*/  LOP3.LUT P1, R120, R120, 0x7, RZ, 0xc0, !PT ;  /* 0x0000000778787812 */ /* 0x000fe2000782c0ff */
[----:B------:R-:W-:Y:S02]  /*0970*/  IMAD.X R3, R11, 0x1, R7, P0 ;  /* 0x000000010b037824 */ /* 0x000fe400000e0607 */
[----:B------:R-:W-:Y:S01]  /*0980*/  STG.E.128 desc[UR28][R14.64], RZ ;  /* 0x000000ff0e007986 */ /* 0x000fe2000c101d1c */
[C---:B------:R-:W-:Y:S01]  /*0990*/  ISETP.GE.OR P1, PT, R4.reuse, UR24, P1 ;  /* 0x0000001804007c0c */ /* 0x040fe20008f26670 */
[C---:B---3--:R-:W-:Y:S02]  /*09a0*/  VIADD R12, R4.reuse, 0x10 ;  /* 0x00000010040c7836 */ /* 0x048fe40000000000 */
        /* <DEDUP_REMOVED lines=14> */
.L_x_754:
[----:B------:R-:W-:Y:S05]  /*0a90*/  BSYNC.RECONVERGENT B0 ;  /* 0x0000000000007941 */ /* 0x000fea0003800200 */
.L_x_753:
[----:B------:R-:W-:Y:S01]  /*0aa0*/  ISETP.GE.AND P0, PT, R12, UR24, PT ;  /* 0x000000180c007c0c */ /* 0x000fe2000bf06270 */
[----:B------:R-:W-:Y:S01]  /*0ab0*/  VIADD R4, R4, 0x70 ;  /* 0x0000007004047836 */ /* 0x000fe20000000000 */
[----:B------:R-:W-:Y:S01]  /*0ac0*/  ISETP.GE.AND P6, PT, R11, UR24, PT ;  /* 0x000000180b007c0c */ /* 0x000fe2000bfc6270 */
[----:B------:R-:W-:Y:S01]  /*0ad0*/  BSSY.RECONVERGENT B0, `(.L_x_755) ;  /* 0x0000016000007945 */ /* 0x000fe20003800200 */
[----:B------:R-:W-:Y:S02]  /*0ae0*/  ISETP.NE.OR P0, PT, R120, RZ, P0 ;  /* 0x000000ff7800720c */ /* 0x000fe40000705670 */
[----:B------:R-:W-:Y:S02]  /*0af0*/  ISETP.GE.AND P5, PT, R10, UR24, PT ;  /* 0x000000180a007c0c */ /* 0x000fe4000bfa6270 */
[----:B------:R-:W-:Y:S02]  /*0b00*/  ISETP.GE.AND P4, PT, R9, UR24, PT ;  /* 0x0000001809007c0c */ /* 0x000fe4000bf86270 */
[----:B------:R-:W-:-:S02]  /*0b10*/  ISETP.GE.AND P3, PT, R8, UR24, PT ;  /* 0x0000001808007c0c */ /* 0x000fc4000bf66270 */
[----:B------:R-:W-:Y:S02]  /*0b20*/  ISETP.GE.AND P2, PT, R7, UR24, PT ;  /* 0x0000001807007c0c */ /* 0x000fe4000bf46270 */
[----:B------:R-:W-:Y:S02]  /*0b30*/  ISETP.GE.AND P1, PT, R4, UR24, PT ;  /* 0x0000001804007c0c */ /* 0x000fe4000bf26270 */
        /* <DEDUP_REMOVED lines=8> */
[----:B-12---:R-:W-:-:S05]  /*0bc0*/  IMAD R2, R12, R0, RZ ;  /* 0x000000000c027224 */ /* 0x006fca00078e02ff */
[----:B------:R-:W-:-:S04]  /*0bd0*/  IADD3 R3, P0, PT, R2, R6, RZ ;  /* 0x0000000602037210 */ /* 0x000fc80007f1e0ff */
[----:B------:R-:W-:Y:S02]  /*0be0*/  LEA.HI.X.SX32 R2, R2, R5, 0x1, P0 ;  /* 0x0000000502027211 */ /* 0x000fe400000f0eff */
[----:B---3--:R-:W-:-:S04]  /*0bf0*/  LEA R12, P0, R3, UR4, 0x2 ;  /* 0x00000004030c7c11 */ /* 0x008fc8000f8010ff */
[----:B------:R-:W-:Y:S01]  /*0c00*/  LEA.HI.X R13, R3, UR5, R2, 0x2, P0 ;  /* 0x00000005030d7c11 */ /* 0x000fe200080f1402 */
[----:B------:R-:W-:-:S05]  /*0c10*/  IMAD.MOV.U32 R2, RZ, RZ, 0x7f800000 ;  /* 0x7f800000ff027424 */ /* 0x000fca00078e00ff */
[----:B------:R3:W-:Y:S03]  /*0c20*/  STG.E desc[UR28][R12.64], R2 ;  /* 0x000000020c007986 */ /* 0x0007e6000c10191c */
.L_x_756:
[----:B------:R-:W-:Y:S05]  /*0c30*/  BSYNC.RECONVERGENT B0 ;  /* 0x0000000000007941 */ /* 0x000fea0003800200 */
.L_x_755:
[----:B------:R-:W-:Y:S04]  /*0c40*/  BSSY.RECONVERGENT B0, `(.L_x_757) ;  /* 0x000000a000007945 */ /* 0x000fe80003800200 */
[----:B------:R-:W-:Y:S05]  /*0c50*/  @P6 BRA `(.L_x_758) ;  /* 0x0000000000206947 */ /* 0x000fea0003800000 */
[----:B------:R-:W4:Y:S01]  /*0c60*/  LDCU.64 UR4, c[0x0][0x420] ;  /* 0x00008400ff0477ac */ /* 0x000f220008000a00 */
[----:B-123--:R-:W-:-:S05]  /*0c70*/  IMAD R2, R11, R0, RZ ;  /* 0x000000000b027224 */ /* 0x00efca00078e02ff */
[----:B------:R-:W-:-:S04]  /*0c80*/  IADD3 R3, P0, PT, R2, R6, RZ ;  /* 0x0000000602037210 */ /* 0x000fc80007f1e0ff */
[----:B------:R-:W-:Y:S02]  /*0c90*/  LEA.HI.X.SX32 R2, R2, R5, 0x1, P0 ;  /* 0x0000000502027211 */ /* 0x000fe400000f0eff */
[----:B----4-:R-:W-:-:S04]  /*0ca0*/  LEA R12, P0, R3, UR4, 0x2 ;  /* 0x00000004030c7c11 */ /* 0x010fc8000f8010ff */
[----:B------:R-:W-:Y:S01]  /*0cb0*/  LEA.HI.X R13, R3, UR5, R2, 0x2, P0 ;  /* 0x00000005030d7c11 */ /* 0x000fe200080f1402 */
[----:B------:R-:W-:-:S05]  /*0cc0*/  IMAD.MOV.U32 R2, RZ, RZ, 0x7f800000 ;  /* 0x7f800000ff027424 */ /* 0x000fca00078e00ff */
[----:B------:R4:W-:Y:S03]  /*0cd0*/  STG.E desc[UR28][R12.64], R2 ;  /* 0x000000020c007986 */ /* 0x0009e6000c10191c */
.L_x_758:
[----:B------:R-:W-:Y:S05]  /*0ce0*/  BSYNC.RECONVERGENT B0 ;  /* 0x0000000000007941 */ /* 0x000fea0003800200 */
.L_x_757:
[----:B------:R-:W-:Y:S04]  /*0cf0*/  BSSY.RECONVERGENT B0, `(.L_x_759) ;  /* 0x000000a000007945 */ /* 0x000fe80003800200 */
[----:B------:R-:W-:Y:S05]  /*0d00*/  @P5 BRA `(.L_x_760) ;  /* 0x0000000000205947 */ /* 0x000fea0003800000 */
[----:B------:R-:W5:Y:S01]  /*0d10*/  LDCU.64 UR4, c[0x0][0x420] ;  /* 0x00008400ff0477ac */ /* 0x000f620008000a00 */
[----:B-1234-:R-:W-:-:S05]  /*0d20*/  IMAD R2, R10, R0, RZ ;  /* 0x000000000a027224 */ /* 0x01efca00078e02ff */
[----:B------:R-:W-:-:S04]  /*0d30*/  IADD3 R3, P0, PT, R2, R6, RZ ;  /* 0x0000000602037210 */ /* 0x000fc80007f1e0ff */
[----:B------:R-:W-:Y:S02]  /*0d40*/  LEA.HI.X.SX32 R2, R2, R5, 0x1, P0 ;  /* 0x0000000502027211 */ /* 0x000fe400000f0eff */
[----:B-----5:R-:W-:-:S04]  /*0d50*/  LEA R10, P0, R3, UR4, 0x2 ;  /* 0x00000004030a7c11 */ /* 0x020fc8000f8010ff */
[----:B------:R-:W-:Y:S01]  /*0d60*/  LEA.HI.X R11, R3, UR5, R2, 0x2, P0 ;  /* 0x00000005030b7c11 */ /* 0x000fe200080f1402 */
[----:B------:R-:W-:-:S05]  /*0d70*/  IMAD.MOV.U32 R2, RZ, RZ, 0x7f800000 ;  /* 0x7f800000ff027424 */ /* 0x000fca00078e00ff */
[----:B------:R1:W-:Y:S03]  /*0d80*/  STG.E desc[UR28][R10.64], R2 ;  /* 0x000000020a007986 */ /* 0x0003e6000c10191c */
.L_x_760:
[----:B------:R-:W-:Y:S05]  /*0d90*/  BSYNC.RECONVERGENT B0 ;  /* 0x0000000000007941 */ /* 0x000fea0003800200 */
.L_x_759:
        /* <DEDUP_REMOVED lines=10> */
.L_x_762:
[----:B------:R-:W-:Y:S05]  /*0e40*/  BSYNC.RECONVERGENT B0 ;  /* 0x0000000000007941 */ /* 0x000fea0003800200 */
.L_x_761:
        /* <DEDUP_REMOVED lines=10> */
.L_x_764:
[----:B------:R-:W-:Y:S05]  /*0ef0*/  BSYNC.RECONVERGENT B0 ;  /* 0x0000000000007941 */ /* 0x000fea0003800200 */
.L_x_763:
        /* <DEDUP_REMOVED lines=10> */
.L_x_766:
[----:B------:R-:W-:Y:S05]  /*0fa0*/  BSYNC.RECONVERGENT B0 ;  /* 0x0000000000007941 */ /* 0x000fea0003800200 */
.L_x_765:
[----:B------:R-:W-:Y:S05]  /*0fb0*/  @P1 EXIT ;  /* 0x000000000000194d */ /* 0x000fea0003800000 */
[----:B------:R-:W1:Y:S01]  /*0fc0*/  LDCU.64 UR4, c[0x0][0x420] ;  /* 0x00008400ff0477ac */ /* 0x000e620008000a00 */
[----:B------:R-:W-:-:S05]  /*0fd0*/  IMAD R0, R4, R0, RZ ;  /* 0x0000000004007224 */ /* 0x000fca00078e02ff */
[----:B------:R-:W-:-:S04]  /*0fe0*/  IADD3 R6, P0, PT, R0, R6, RZ ;  /* 0x0000000600067210 */ /* 0x000fc80007f1e0ff */
[----:B------:R-:W-:Y:S02]  /*0ff0*/  LEA.HI.X.SX32 R0, R0, R5, 0x1, P0 ;  /* 0x0000000500007211 */ /* 0x000fe400000f0eff */
[----:B-1234-:R-:W-:-:S04]  /*1000*/  LEA R2, P0, R6, UR4, 0x2 ;  /* 0x0000000406027c11 */ /* 0x01efc8000f8010ff */
[----:B------:R-:W-:Y:S01]  /*1010*/  LEA.HI.X R3, R6, UR5, R0, 0x2, P0 ;  /* 0x0000000506037c11 */ /* 0x000fe200080f1400 */
[----:B------:R-:W-:-:S05]  /*1020*/  IMAD.MOV.U32 R0, RZ, RZ, 0x7f800000 ;  /* 0x7f800000ff007424 */ /* 0x000fca00078e00ff */
[----:B------:R-:W-:Y:S01]  /*1030*/  STG.E desc[UR28][R2.64], R0 ;  /* 0x0000000002007986 */ /* 0x000fe2000c10191c */
[----:B------:R-:W-:Y:S05]  /*1040*/  EXIT ;  /* 0x000000000000794d */ /* 0x000fea0003800000 */
.L_x_751:
[----:B------:R-:W1:Y:S01]  /*1050*/  LDC R0, c[0x0][0x3e8] ;  /* 0x0000fa00ff007b82 */ /* 0x000e620000000800 */
[----:B------:R-:W2:Y:S01]  /*1060*/  LDCU.128 UR8, c[0x0][0x3b0] ;  /* 0x00007600ff0877ac */ /* 0x000ea20008000c00 */
[C---:B------:R-:W-:Y:S01]  /*1070*/  IMAD.SHL.U32 R204, R120.reuse, 0x8, RZ ;  /* 0x0000000878cc7824 */ /* 0x040fe200078e00ff */
[----:B------:R-:W-:Y:S01]  /*1080*/  SHF.R.S32.HI R2, RZ, 0x1f, R3 ;  /* 0x0000001fff027819 */ /* 0x000fe20000011403 */
[C---:B------:R-:W-:Y:S01]  /*1090*/  IMAD.SHL.U32 R117, R120.reuse, 0x40, RZ ;  /* 0x0000004078757824 */ /* 0x040fe200078e00ff */
[----:B------:R-:W3:Y:S01]  /*10a0*/  LDCU.128 UR16, c[0x0][0x3c0] ;  /* 0x00007800ff1077ac */ /* 0x000ee20008000c00 */
[----:B------:R-:W-:Y:S01]  /*10b0*/  IMAD.SHL.U32 R199, R120, 0x20, RZ ;  /* 0x0000002078c77824 */ /* 0x000fe200078e00ff */
[----:B------:R-:W-:Y:S01]  /*10c0*/  LOP3.LUT R206, R204, 0x38, RZ, 0xc0, !PT ;  /* 0x00000038ccce7812 */ /* 0x000fe200078ec0ff */
[----:B------:R-:W-:Y:S01]  /*10d0*/  IMAD.MOV.U32 R207, RZ, RZ, RZ ;  /* 0x000000ffffcf7224 */ /* 0x000fe200078e00ff */
[----:B------:R-:W4:Y:S01]  /*10e0*/  LDCU.128 UR12, c[0x0][0x390] ;  /* 0x00007200ff0c77ac */ /* 0x000f220008000c00 */
[----:B------:R-:W-:Y:S01]  /*10f0*/  LOP3.LUT R4, R117, 0x200, RZ, 0xc0, !PT ;  /* 0x0000020075047812 */ /* 0x000fe200078ec0ff */
[----:B------:R-:W-:Y:S01]  /*1100*/  VIADD R132, R137, 0xffffffff ;  /* 0xffffffff89847836 */ /* 0x000fe20000000000 */
[----:B------:R-:W-:Y:S01]  /*1110*/  LOP3.LUT R118, R117, 0x1c0, RZ, 0xc0, !PT ;  /* 0x000001c075767812 */ /* 0x000fe200078ec0ff */
[----:B------:R-:W-:Y:S01]  /*1120*/  UIMAD.WIDE.U32 UR30, UR30, 0x80, URZ ;  /* 0x000000801e1e78a5 */ /* 0x000fe2000f8e00ff */
[----:B------:R-:W-:Y:S01]  /*1130*/  LOP3.LUT R199, R4, 0x7c00, R199, 0xf8, !PT ;  /* 0x00007c0004c77812 */ /* 0x000fe200078ef8c7 */
[----:B------:R-:W5:Y:S01]  /*1140*/  LDCU.128 UR4, c[0x0][0x3a0] ;  /* 0x00007400ff0477ac */ /* 0x000f620008000c00 */
[----:B------:R-:W-:Y:S01]  /*1150*/  LOP3.LUT R4, R204, 0x1f8, RZ, 0xc0, !PT ;  /* 0x000001f8cc047812 */ /* 0x000fe200078ec0ff */
[----:B------:R-:W5:Y:S01]  /*1160*/  S2R R212, SR_CTAID.X ;  /* 0x0000000000d47919 */ /* 0x000f620000002500 */
[----:B------:R-:W-:Y:S01]  /*1170*/  LOP3.LUT R118, R118, 0x38, R204, 0xf8, !PT ;  /* 0x0000003876767812 */ /* 0x000fe200078ef8cc */
[----:B--2---:R-:W-:Y:S01]  /*1180*/  UIMAD UR20, UR31, UR8, URZ ;  /* 0x000000081f1472a4 */ /* 0x004fe2000f8e02ff */
[----:B------:R-:W-:Y:S01]  /*1190*/  IMAD R30, R2, UR10, RZ ;  /* 0x0000000a021e7c24 */ /* 0x000fe2000f8e02ff */
[----:B------:R-:W-:Y:S01]  /*11a0*/  USHF.L.U32 UR21, UR8, 0x6, URZ ;  /* 0x0000000608157899 */ /* 0x000fe200080006ff */
[----:B------:R-:W-:Y:S01]  /*11b0*/  IMAD.WIDE.U32 R8, R3, UR10, R206 ;  /* 0x0000000a03087c25 */ /* 0x000fe2000f8e00ce */
[----:B------:R-:W-:Y:S01]  /*11c0*/  LOP3.LUT R4, R4, 0x38, R120, 0x78, !PT ;  /* 0x0000003804047812 */ /* 0x000fe200078e7878 */
[----:B------:R-:W-:Y:S01]  /*11d0*/  USHF.L.U32 UR34, UR8, 0x4, URZ ;  /* 0x0000000408227899 */ /* 0x000fe200080006ff */
[----:B-1----:R-:W-:Y:S01]  /*11e0*/  IABS R6, R0 ;  /* 0x0000000000067213 */ /* 0x002fe20000000000 */
[----:B---3--:R-:W-:Y:S01]  /*11f0*/  IMAD R2, R2, UR16, RZ ;  /* 0x0000001002027c24 */ /* 0x008fe2000f8e02ff */
[----:B------:R-:W-:Y:S01]  /*1200*/  USHF.L.U32 UR35, UR8, 0x5, URZ ;  /* 0x0000000508237899 */ /* 0x000fe200080006ff */
[----:B----4-:R-:W-:Y:S01]  /*1210*/  IMAD.WIDE.U32 R26, R123, UR14, R206 ;  /* 0x0000000e7b1a7c25 */ /* 0x010fe2000f8e00ce */
[----:B------:R-:W1:Y:S01]  /*1220*/  I2F.RP R18, R6 ;  /* 0x0000000600127306 */ /* 0x000e620000209400 */
[----:B------:R-:W-:Y:S01]  /*1230*/  USHF.L.U64.HI UR14, UR8, 0x4, UR9 ;  /* 0x00000004080e7899 */ /* 0x000fe20008010209 */
[----:B------:R-:W-:Y:S01]  /*1240*/  LOP3.LUT R204, R4, 0x1e00, R204, 0xf8, !PT ;  /* 0x00001e0004cc7812 */ /* 0x000fe200078ef8cc */
[----:B------:R-:W-:Y:S01]  /*1250*/  IMAD.U32 R7, RZ, RZ, UR20 ;  /* 0x00000014ff077e24 */ /* 0x000fe2000f8e00ff */
[----:B------:R-:W-:Y:S01]  /*1260*/  USHF.L.U64.HI UR20, UR8, 0x6, UR9 ;  /* 0x0000000608147899 */ /* 0x000fe20008010209 */
[C---:B------:R-:W-:Y:S01]  /*1270*/  IMAD R30, R3.reuse, UR11, R30 ;  /* 0x0000000b031e7c24 */ /* 0x040fe2000f8e021e */
[----:B------:R-:W-:Y:S01]  /*1280*/  USHF.L.U64.HI UR36, UR10, 0x5, UR11 ;  /* 0x000000050a247899 */ /* 0x000fe2000801020b */
[C---:B------:R-:W-:Y:S01]  /*1290*/  IMAD R2, R3.reuse, UR17, R2 ;  /* 0x0000001103027c24 */ /* 0x040fe2000f8e0202 */
[----:B------:R-:W-:Y:S01]  /*12a0*/  USHF.L.U32 UR37, UR10, 0x5, URZ ;  /* 0x000000050a257899 */ /* 0x000fe200080006ff */
[----:B------:R-:W-:Y:S01]  /*12b0*/  IMAD.WIDE.U32 R28, R3, UR16, R206 ;  /* 0x00000010031c7c25 */ /* 0x000fe2000f8e00ce */
[----:B------:R-:W-:Y:S01]  /*12c0*/  SHF.R.U32.HI R3, RZ, 0x3, R120 ;  /* 0x00000003ff037819 */ /* 0x000fe20000011678 */
[----:B------:R-:W-:Y:S01]  /*12d0*/  USHF.L.U32 UR39, UR16, 0x5, URZ ;  /* 0x0000000510277899 */ /* 0x000fe200080006ff */
[----:B------:R-:W-:Y:S01]  /*12e0*/  LOP3.LUT R198, R117, 0x400, RZ, 0xc0, !PT ;  /* 0x0000040075c67812 */ /* 0x000fe200078ec0ff */
[----:B------:R-:W-:Y:S01]  /*12f0*/  IMAD R27, R123, UR15, R27 ;  /* 0x0000000f7b1b7c24 */ /* 0x000fe2000f8e021b */
[----:B------:R-:W-:Y:S01]  /*1300*/  USHF.L.U64.HI UR15, UR8, 0x5, UR9 ;  /* 0x00000005080f7899 */ /* 0x000fe20008010209 */
[----:B-1----:R-:W1:Y:S01]  /*1310*/  MUFU.RCP R18, R18 ;  /* 0x0000001200127308 */ /* 0x002e620000001000 */
[----:B------:R-:W-:Y:S01]  /*1320*/  IMAD.IADD R31, R9, 0x1, R30 ;  /* 0x00000001091f7824 */ /* 0x000fe200078e021e */
[----:B------:R-:W-:Y:S01]  /*1330*/  LOP3.LUT R203, R3, UR30, RZ, 0xfc, !PT ;  /* 0x0000001e03cb7c12 */ /* 0x000fe2000f8efcff */
[----:B------:R-:W-:Y:S01]  /*1340*/  IMAD.IADD R29, R29, 0x1, R2 ;  /* 0x000000011d1d7824 */ /* 0x000fe200078e0202 */
[----:B------:R-:W-:Y:S01]  /*1350*/  USHF.L.U64.HI UR38, UR16, 0x5, UR17 ;  /* 0x0000000510267899 */ /* 0x000fe20008010211 */
[----:B------:R-:W-:Y:S01]  /*1360*/  IMAD.MOV.U32 R30, RZ, RZ, R8 ;  /* 0x000000ffff1e7224 */ /* 0x000fe200078e0008 */
[--C-:B------:R-:W-:Y:S01]  /*1370*/  SHF.R.U32.HI R121, RZ, 0x1, R120.reuse ;  /* 0x00000001ff797819 */ /* 0x100fe20000011678 */
[----:B------:R-:W-:Y:S01]  /*1380*/  IMAD.U32 R4, RZ, RZ, UR21 ;  /* 0x00000015ff047e24 */ /* 0x000fe2000f8e00ff */
[----:B------:R-:W-:Y:S01]  /*1390*/  SHF.R.U32.HI R208, RZ, 0x2, R120 ;  /* 0x00000002ffd07819 */ /* 0x000fe20000011678 */
[----:B------:R-:W-:Y:S01]  /*13a0*/  IMAD.U32 R5, RZ, RZ, UR20 ;  /* 0x00000014ff057e24 */ /* 0x000fe2000f8e00ff */
[----:B------:R-:W2:Y:S01]  /*13b0*/  LDCU.128 UR20, c[0x0][0x380] ;  /* 0x00007000ff1477ac */ /* 0x000ea20008000c00 */
[----:B------:R-:W-:Y:S01]  /*13c0*/  IMAD.U32 R8, RZ, RZ, UR35 ;  /* 0x00000023ff087e24 */ /* 0x000fe2000f8e00ff */
[----:B------:R-:W-:Y:S01]  /*13d0*/  LOP3.LUT R224, R120, 0x1f, RZ, 0xc0, !PT ;  /* 0x0000001f78e07812 */ /* 0x000fe200078ec0ff */
[----:B------:R-:W-:Y:S01]  /*13e0*/  IMAD.U32 R9, RZ, RZ, UR15 ;  /* 0x0000000fff097e24 */ /* 0x000fe2000f8e00ff */
[----:B------:R-:W-:Y:S01]  /*13f0*/  LOP3.LUT R208, R208, 0x7, RZ, 0xc0, !PT ;  /* 0x00000007d0d07812 */ /* 0x000fe200078ec0ff */
[----:B------:R-:W-:-:S02]  /*1400*/  IMAD.U32 R14, RZ, RZ, UR34 ;  /* 0x00000022ff0e7e24 */ /* 0x000fc4000f8e00ff */
[----:B------:R-:W-:Y:S02]  /*1410*/  IMAD.U32 R15, RZ, RZ, UR14 ;  /* 0x0000000eff0f7e24 */ /* 0x000fe4000f8e00ff */
[----:B-1----:R-:W-:Y:S02]  /*1420*/  VIADD R18, R18, 0xffffffe ;  /* 0x0ffffffe12127836 */ /* 0x002fe40000000000 */
[C---:B------:R-:W-:Y:S02]  /*1430*/  IMAD R7, R203.reuse, UR9, R7 ;  /* 0x00000009cb077c24 */ /* 0x040fe4000f8e0207 */
[----:B------:R-:W1:Y:S01]  /*1440*/  F2I.FTZ.U32.TRUNC.NTZ R19, R18 ;  /* 0x0000001200137305 */ /* 0x000e62000021f000 */
[----:B------:R-:W-:-:S04]  /*1450*/  IMAD.WIDE.U32 R4, R203, UR8, R4 ;  /* 0x00000008cb047c25 */ /* 0x000fc8000f8e0004 */
[----:B------:R-:W-:-:S04]  /*1460*/  IMAD.WIDE.U32 R8, R203, UR8, R8 ;  /* 0x00000008cb087c25 */ /* 0x000fc8000f8e0008 */
[----:B------:R-:W-:Y:S01]  /*1470*/  IMAD.WIDE.U32 R26, R122, UR18, R26 ;  /* 0x000000127a1a7c25 */ /* 0x000fe2000f8e001a */
[----:B------:R-:W-:-:S03]  /*1480*/  USHF.L.U64.HI UR18, UR10, 0x4, UR11 ;  /* 0x000000040a127899 */ /* 0x000fc6000801020b */
[----:B------:R-:W-:Y:S01]  /*1490*/  IMAD.WIDE.U32 R14, R203, UR8, R14 ;  /* 0x00000008cb0e7c25 */ /* 0x000fe2000f8e000e */
[C---:B------:R-:W-:Y:S02]  /*14a0*/  IADD3 R11, P6, PT, R26.reuse, R8, RZ ;  /* 0x000000081a0b7210 */ /* 0x040fe40007fde0ff */
[C---:B------:R-:W-:Y:S01]  /*14b0*/  IADD3 R13, P5, P4, R26.reuse, UR34, R8 ;  /* 0x000000221a0d7c10 */ /* 0x040fe2000fcbe008 */
[----:B-1----:R-:W-:Y:S01]  /*14c0*/  IMAD.MOV R2, RZ, RZ, -R19 ;  /* 0x000000ffff027224 */ /* 0x002fe200078e0a13 */
[----:B------:R-:W-:Y:S01]  /*14d0*/  IADD3 R17, P2, P1, R26, UR34, R4 ;  /* 0x000000221a117c10 */ /* 0x000fe2000f95e004 */
[----:B------:R-:W-:Y:S02]  /*14e0*/  IMAD.MOV.U32 R18, RZ, RZ, RZ ;  /* 0x000000ffff127224 */ /* 0x000fe400078e00ff */
[----:B------:R-:W-:Y:S02]  /*14f0*/  IMAD R2, R2, R6, RZ ;  /* 0x0000000602027224 */ /* 0x000fe400078e02ff */
[----:B------:R-:W-:Y:S01]  /*1500*/  IMAD.IADD R16, R7, 0x1, R5 ;  /* 0x0000000107107824 */ /* 0x000fe200078e0205 */
[----:B------:R-:W-:Y:S01]  /*1510*/  IABS R5, R122 ;  /* 0x0000007a00057213 */ /* 0x000fe20000000000 */
[----:B------:R-:W-:-:S04]  /*1520*/  IMAD.HI.U32 R2, R19, R2, R18 ;  /* 0x0000000213027227 */ /* 0x000fc800078e0012 */
[----:B------:R-:W-:Y:S01]  /*1530*/  IMAD.IADD R12, R7, 0x1, R9 ;  /* 0x00000001070c7824 */ /* 0x000fe200078e0209 */
[----:B------:R-:W-:Y:S01]  /*1540*/  IADD3 R9, P0, PT, R26, R14, RZ ;  /* 0x0000000e1a097210 */ /* 0x000fe20007f1e0ff */
[----:B------:R-:W-:Y:S01]  /*1550*/  IMAD R27, R122, UR19, R27 ;  /* 0x000000137a1b7c24 */ /* 0x000fe2000f8e021b */
[----:B------:R-:W-:Y:S01]  /*1560*/  USHF.L.U32 UR19, UR10, 0x4, URZ ;  /* 0x000000040a137899 */ /* 0x000fe200080006ff */
[----:B------:R-:W-:-:S03]  /*1570*/  IMAD.HI.U32 R2, R2, R5, RZ ;  /* 0x0000000502027227 */ /* 0x000fc600078e00ff */
[----:B------:R-:W-:Y:S01]  /*1580*/  IADD3.X R8, PT, PT, R27, R7, R15, P0, !PT ;  /* 0x000000071b087210 */ /* 0x000fe200007fe40f */
[----:B-----5:R-:W-:Y:S01]  /*1590*/  IMAD.WIDE.U32 R30, R123, UR4, R30 ;  /* 0x000000047b1e7c25 */ /* 0x020fe2000f8e001e */
[----:B------:R-:W-:Y:S01]  /*15a0*/  IADD3 R15, P3, PT, R26, R4, RZ ;  /* 0x000000041a0f7210 */ /* 0x000fe20007f7e0ff */
[----:B------:R-:W-:Y:S01]  /*15b0*/  UMOV UR4, 0x400 ;  /* 0x0000040000047882 */ /* 0x000fe20000000000 */
[----:B------:R-:W-:Y:S01]  /*15c0*/  IADD3 R21, P0, PT, R4, UR35, RZ ;  /* 0x0000002304157c10 */ /* 0x000fe2000ff1e0ff */
[----:B------:R-:W-:Y:S01]  /*15d0*/  IMAD.MOV R4, RZ, RZ, -R2 ;  /* 0x000000ffff047224 */ /* 0x000fe200078e0a02 */
[----:B------:R-:W-:Y:S01]  /*15e0*/  USHF.L.U32 UR35, UR16, 0x4, URZ ;  /* 0x0000000410237899 */ /* 0x000fe200080006ff */
[C---:B------:R-:W-:Y:S01]  /*15f0*/  IMAD.X R14, R16.reuse, 0x1, R27, P3 ;  /* 0x00000001100e7824 */ /* 0x040fe200018e061b */
[----:B------:R-:W-:Y:S01]  /*1600*/  IADD3.X R18, PT, PT, R16, UR15, RZ, P0, !PT ;  /* 0x0000000f10127c10 */ /* 0x000fe200087fe4ff */
[----:B------:R-:W-:Y:S01]  /*1610*/  IMAD R4, R6, R4, R5 ;  /* 0x0000000406047224 */ /* 0x000fe200078e0205 */
[----:B------:R-:W-:Y:S01]  /*1620*/  IADD3.X R16, PT, PT, R27, UR14, R16, P2, P1 ;  /* 0x0000000e1b107c10 */ /* 0x000fe200097e2410 */
[----:B------:R-:W-:Y:S01]  /*1630*/  IMAD.X R10, R12, 0x1, R27, P6 ;  /* 0x000000010c0a7824 */ /* 0x000fe200030e061b */
[----:B--2---:R-:W-:Y:S01]  /*1640*/  LEA R24, P2, R9, UR20, 0x1 ;  /* 0x0000001409187c11 */ /* 0x004fe2000f8408ff */
[----:B------:R-:W-:Y:S01]  /*1650*/  IMAD R31, R123, UR5, R31 ;  /* 0x000000057b1f7c24 */ /* 0x000fe2000f8e021f */
[----:B------:R-:W-:Y:S01]  /*1660*/  IADD3 R20, P0, PT, R21, R26, RZ ;  /* 0x0000001a15147210 */ /* 0x000fe20007f1e0ff */
[----:B------:R-:W1:Y:S01]  /*1670*/  S2UR UR5, SR_CgaCtaId ;  /* 0x00000000000579c3 */ /* 0x000e620000008800 */
[----:B------:R-:W-:Y:S01]  /*1680*/  LEA.HI.X R25, R9, UR21, R8, 0x1, P2 ;  /* 0x0000001509197c11 */ /* 0x000fe200090f0c08 */
[----:B------:R-:W-:Y:S01]  /*1690*/  IMAD.WIDE.U32 R28, R123, UR6, R28 ;  /* 0x000000067b1c7c25 */ /* 0x000fe2000f8e001c */
[----:B------:R-:W-:Y:S01]  /*16a0*/  ISETP.GT.U32.AND P2, PT, R6, R4, PT ;  /* 0x000000040600720c */ /* 0x000fe20003f44070 */
[----:B------:R-:W-:Y:S01]  /*16b0*/  USHF.L.U64.HI UR6, UR10, 0x6, UR11 ;  /* 0x000000060a067899 */ /* 0x000fe2000801020b */
[----:B------:R-:W-:Y:S01]  /*16c0*/  LEA R22, P1, R11, UR20, 0x1 ;  /* 0x000000140b167c11 */ /* 0x000fe2000f8208ff */
[----:B------:R-:W-:Y:S01]  /*16d0*/  IMAD.X R19, R18, 0x1, R27, P0 ;  /* 0x0000000112137824 */ /* 0x000fe200000e061b */
[----:B------:R-:W-:Y:S01]  /*16e0*/  IADD3.X R12, PT, PT, R27, UR14, R12, P5, P4 ;  /* 0x0000000e1b0c7c10 */ /* 0x000fe2000afe840c */
[----:B------:R-:W-:Y:S01]  /*16f0*/  IMAD.WIDE.U32 R30, R3, UR10, R30 ;  /* 0x0000000a031e7c25 */ /* 0x000fe2000f8e001e */
[----:B------:R-:W-:Y:S01]  /*1700*/  LEA.HI.X R23, R11, UR21, R10, 0x1, P1 ;  /* 0x000000150b177c11 */ /* 0x000fe200088f0c0a */
[----:B------:R-:W-:Y:S01]  /*1710*/  USHF.L.U32 UR15, UR16, 0x6, URZ ;  /* 0x00000006100f7899 */ /* 0x000fe200080006ff */
[----:B------:R-:W-:Y:S01]  /*1720*/  LEA R10, P1, R13, UR20, 0x1 ;  /* 0x000000140d0a7c11 */ /* 0x000fe2000f8208ff */
[----:B------:R-:W-:Y:S01]  /*1730*/  IMAD R29, R123, UR7, R29 ;  /* 0x000000077b1d7c24 */ /* 0x000fe2000f8e021d */
[----:B------:R-:W-:Y:S01]  /*1740*/  LEA R8, P0, R15, UR20, 0x1 ;  /* 0x000000140f087c11 */ /* 0x000fe2000f8008ff */
[----:B------:R-:W-:Y:S01]  /*1750*/  USHF.L.U32 UR7, UR10, 0x6, URZ ;  /* 0x000000060a077899 */ /* 0x000fe200080006ff */
[----:B------:R-:W-:Y:S01]  /*1760*/  LEA.HI.X R11, R13, UR21, R12, 0x1, P1 ;  /* 0x000000150d0b7c11 */ /* 0x000fe200088f0c0c */
[----:B------:R-:W-:Y:S01]  /*1770*/  @!P2 IMAD.IADD R4, R4, 0x1, -R6 ;  /* 0x000000010404a824 */ /* 0x000fe200078e0a06 */
[----:B------:R-:W-:Y:S01]  /*1780*/  LEA.HI.X R9, R15, UR21, R14, 0x1, P0 ;  /* 0x000000150f097c11 */ /* 0x000fe200080f0c0e */
[----:B------:R-:W-:Y:S01]  /*1790*/  @!P2 VIADD R2, R2, 0x1 ;  /* 0x000000010202a836 */ /* 0x000fe20000000000 */
[----:B------:R-:W-:Y:S01]  /*17a0*/  LEA R14, P1, R17, UR20, 0x1 ;  /* 0x00000014110e7c11 */ /* 0x000fe2000f8208ff */
[----:B------:R-:W-:Y:S01]  /*17b0*/  IMAD R5, R3, UR11, R31 ;  /* 0x0000000b03057c24 */ /* 0x000fe2000f8e021f */
[----:B------:R-:W-:Y:S01]  /*17c0*/  ISETP.GE.U32.AND P3, PT, R4, R6, PT ;  /* 0x000000060400720c */ /* 0x000fe20003f66070 */
[----:B------:R-:W-:Y:S01]  /*17d0*/  IMAD.SHL.U32 R230, R120, 0x2, RZ ;  /* 0x0000000278e67824 */ /* 0x000fe200078e00ff */
[-C--:B------:R-:W-:Y:S01]  /*17e0*/  LOP3.LUT R4, R122, R0.reuse, RZ, 0x3c, !PT ;  /* 0x000000007a047212 */ /* 0x080fe200078e3cff */
[----:B-1----:R-:W-:Y:S01]  /*17f0*/  ULEA UR5, UR5, UR4, 0x18 ;  /* 0x0000000405057291 */ /* 0x002fe2000f8ec0ff */
[----:B------:R-:W-:Y:S01]  /*1800*/  IADD3 R21, P5, P4, R26, UR34, R21 ;  /* 0x000000221a157c10 */ /* 0x000fe2000fcbe015 */
[----:B------:R-:W-:Y:S01]  /*1810*/  USHF.L.U64.HI UR34, UR16, 0x4, UR17 ;  /* 0x0000000410227899 */ /* 0x000fe20008010211 */
[----:B------:R-:W-:Y:S01]  /*1820*/  LEA.HI.X R15, R17, UR21, R16, 0x1, P1 ;  /* 0x00000015110f7c11 */ /* 0x000fe200088f0c10 */
[----:B------:R-:W1:Y:S01]  /*1830*/  LDCU UR4, c[0x0][0x3e0] ;  /* 0x00007c00ff0477ac */ /* 0x000e620008000800 */
[----:B------:R-:W-:Y:S01]  /*1840*/  ISETP.GE.AND P1, PT, R4, RZ, PT ;  /* 0x000000ff0400720c */ /* 0x000fe20003f26270 */
[----:B------:R-:W-:Y:S01]  /*1850*/  IMAD.MOV.U32 R4, RZ, RZ, R30 ;  /* 0x000000ffff047224 */ /* 0x000fe200078e001e */
[----:B------:R-:W-:Y:S01]  /*1860*/  ISETP.NE.AND P2, PT, R0, RZ, PT ;  /* 0x000000ff0000720c */ /* 0x000fe20003f45270 */
[----:B------:R-:W-:Y:S01]  /*1870*/  IMAD.U32 R209, RZ, RZ, UR27 ;  /* 0x0000001bffd17e24 */ /* 0x000fe2000f8e00ff */
[----:B------:R-:W-:Y:S01]  /*1880*/  IADD3.X R18, PT, PT, R27, UR14, R18, P5, P4 ;  /* 0x0000000e1b127c10 */ /* 0x000fe2000afe8412 */
[----:B------:R-:W-:Y:S01]  /*1890*/  IMAD.WIDE.U32 R26, R203, UR8, R26 ;  /* 0x00000008cb1a7c25 */ /* 0x000fe2000f8e001a */
[----:B------:R-:W-:Y:S01]  /*18a0*/  LEA R12, P0, R20, UR20, 0x1 ;  /* 0x00000014140c7c11 */ /* 0x000fe2000f8008ff */
[----:B------:R-:W2:Y:S01]  /*18b0*/  LDCU.128 UR8, c[0x0][0x3d0] ;  /* 0x00007a00ff0877ac */ /* 0x000ea20008000c00 */
[----:B------:R-:W-:Y:S01]  /*18c0*/  LEA R204, R204, UR5, 0x1 ;  /* 0x00000005cccc7c11 */ /* 0x000fe2000f8e08ff */
[----:B------:R-:W-:Y:S01]  /*18d0*/  @P3 VIADD R2, R2, 0x1 ;  /* 0x0000000102023836 */ /* 0x000fe20000000000 */
[----:B------:R-:W-:Y:S01]  /*18e0*/  LEA.HI.X R13, R20, UR21, R19, 0x1, P0 ;  /* 0x00000015140d7c11 */ /* 0x000fe200080f0c13 */
[----:B------:R-:W-:Y:S01]  /*18f0*/  IMAD.IADD R7, R27, 0x1, R7 ;  /* 0x000000011b077824 */ /* 0x000fe200078e0207 */
[----:B------:R-:W-:Y:S01]  /*1900*/  LEA R16, P0, R21, UR20, 0x1 ;  /* 0x0000001415107c11 */ /* 0x000fe2000f8008ff */
[----:B------:R-:W-:Y:S01]  /*1910*/  @!P1 IMAD.MOV R2, RZ, RZ, -R2 ;  /* 0x000000ffff029224 */ /* 0x000fe200078e0a02 */
[----:B------:R-:W-:Y:S01]  /*1920*/  USHF.L.U64.HI UR14, UR16, 0x6, UR17 ;  /* 0x00000006100e7899 */ /* 0x000fe20008010211 */
[----:B------:R-:W-:-:S02]  /*1930*/  @!P2 LOP3.LUT R2, RZ, R0, RZ, 0x33, !PT ;  /* 0x00000000ff02a212 */ /* 0x000fc400078e33ff */
[----:B------:R-:W-:Y:S01]  /*1940*/  LEA.HI.X R17, R21, UR21, R18, 0x1, P0 ;  /* 0x0000001515117c11 */ /* 0x000fe200080f0c12 */
[C---:B------:R-:W-:Y:S01]  /*1950*/  IMAD.WIDE.U32 R18, R3.reuse, UR16, R28 ;  /* 0x0000001003127c25 */ /* 0x040fe2000f8e001c */
[C---:B------:R-:W-:Y:S02]  /*1960*/  LEA R6, P0, R26.reuse, UR20, 0x1 ;  /* 0x000000141a067c11 */ /* 0x040fe4000f8008ff */
[----:B------:R-:W-:Y:S01]  /*1970*/  SHF.R.S32.HI R0, RZ, 0x1f, R2 ;  /* 0x0000001fff007819 */ /* 0x000fe20000011402 */
[----:B------:R-:W-:Y:S01]  /*1980*/  IMAD R19, R3, UR17, R19 ;  /* 0x0000001103137c24 */ /* 0x000fe2000f8e0213 */
[----:B------:R-:W-:Y:S01]  /*1990*/  LEA.HI.X R7, R26, UR21, R7, 0x1, P0 ;  /* 0x000000151a077c11 */ /* 0x000fe200080f0c07 */
[----:B------:R-:W-:Y:S01]  /*19a0*/  IMAD R3, R132, UR6, RZ ;  /* 0x0000000684037c24 */ /* 0x000fe2000f8e02ff */
[----:B------:R-:W-:Y:S01]  /*19b0*/  LOP3.LUT R230, R230, 0x6, RZ, 0xc0, !PT ;  /* 0x00000006e6e67812 */ /* 0x000fe200078ec0ff */
[----:B--2---:R-:W-:Y:S02]  /*19c0*/  IMAD.WIDE.U32 R18, R2, UR10, R18 ;  /* 0x0000000a02127c25 */ /* 0x004fe4000f8e0012 */
[----:B------:R-:W-:Y:S01]  /*19d0*/  @!PT LDS RZ, [RZ] ;  /* 0x00000000fffff984 */ /* 0x000fe20000000800 */
[----:B------:R-:W-:Y:S01]  /*19e0*/  @!PT LDS RZ, [RZ] ;  /* 0x00000000fffff984 */ /* 0x000fe20000000800 */
[----:B------:R-:W-:Y:S01]  /*19f0*/  @!PT LDS RZ, [RZ] ;  /* 0x00000000fffff984 */ /* 0x000fe20000000800 */
[----:B------:R2:W-:Y:S04]  /*1a00*/  LDGSTS.E.BYPASS.LTC128B.128 [R204], desc[UR28][R6.64] ;  /* 0x0000000006cc7fae */ /* 0x0005e8000b981a1c */
[----:B------:R-:W-:Y:S04]  /*1a10*/  LDGSTS.E.BYPASS.LTC128B.128 [R204+0x800], desc[UR28][R24.64] ;  /* 0x0080000018cc7fae */ /* 0x000fe8000b981a1c */
[----:B------:R-:W-:Y:S04]  /*1a20*/  LDGSTS.E.BYPASS.LTC128B.128 [R204+0x1000], desc[UR28][R22.64] ;  /* 0x0100000016cc7fae */ /* 0x000fe8000b981a1c */
[----:B------:R3:W-:Y:S04]  /*1a30*/  LDGSTS.E.BYPASS.LTC128B.128 [R204+0x1800], desc[UR28][R10.64] ;  /* 0x018000000acc7fae */ /* 0x0007e8000b981a1c */
[----:B------:R4:W-:Y:S04]  /*1a40*/  LDGSTS.E.BYPASS.LTC128B.128 [R204+0x2000], desc[UR28][R8.64] ;  /* 0x0200000008cc7fae */ /* 0x0009e8000b981a1c */
[----:B------:R-:W-:Y:S04]  /*1a50*/  LDGSTS.E.BYPASS.LTC128B.128 [R204+0x2800], desc[UR28][R14.64] ;  /* 0x028000000ecc7fae */ /* 0x000fe8000b981a1c */
[----:B------:R-:W-:Y:S01]  /*1a60*/  LDGSTS.E.BYPASS.LTC128B.128 [R204+0x3000], desc[UR28][R12.64] ;  /* 0x030000000ccc7fae */ /* 0x000fe2000b981a1c */
[----:B--2---:R-:W-:-:S03]  /*1a70*/  IMAD R6, R0, UR8, RZ ;  /* 0x0000000800067c24 */ /* 0x004fc6000f8e02ff */
[----:B------:R2:W-:Y:S01]  /*1a80*/  LDGSTS.E.BYPASS.LTC128B.128 [R204+0x3800], desc[UR28][R16.64] ;  /* 0x0380000010cc7fae */ /* 0x0005e2000b981a1c */
[----:B------:R-:W-:Y:S02]  /*1a90*/  IMAD R0, R0, UR10, RZ ;  /* 0x0000000a00007c24 */ /* 0x000fe4000f8e02ff */
[----:B---3--:R-:W-:-:S04]  /*1aa0*/  IMAD.WIDE.U32 R10, R2, UR8, R4 ;  /* 0x00000008020a7c25 */ /* 0x008fc8000f8e0004 */
[----:B------:R-:W-:Y:S01]  /*1ab0*/  IMAD R4, R2, UR9, R6 ;  /* 0x0000000902047c24 */ /* 0x000fe2000f8e0206 */
[----:B------:R-:W-:Y:S01]  /*1ac0*/  LEA R202, P1, R10, UR22, 0x1 ;  /* 0x000000160aca7c11 */ /* 0x000fe2000f8208ff */
[----:B----4-:R-:W-:-:S04]  /*1ad0*/  IMAD.WIDE.U32 R8, R132, UR7, RZ ;  /* 0x0000000784087c25 */ /* 0x010fc8000f8e00ff */
[----:B------:R-:W-:Y:S01]  /*1ae0*/  IMAD.IADD R201, R11, 0x1, R4 ;  /* 0x000000010bc97824 */ /* 0x000fe200078e0204 */
[----:B------:R-:W-:Y:S01]  /*1af0*/  IADD3 R4, P0, PT, R8, UR19, RZ ;  /* 0x0000001308047c10 */ /* 0x000fe2000ff1e0ff */
[----:B------:R-:W-:Y:S02]  /*1b00*/  IMAD.IADD R3, R9, 0x1, R3 ;  /* 0x0000000109037824 */ /* 0x000fe400078e0203 */
[----:B------:R-:W-:Y:S01]  /*1b10*/  IMAD R2, R2, UR11, R0 ;  /* 0x0000000b02027c24 */ /* 0x000fe2000f8e0200 */
[----:B------:R-:W-:Y:S02]  /*1b20*/  LEA.HI.X R201, R10, UR23, R201, 0x1, P1 ;  /* 0x000000170ac97c11 */ /* 0x000fe400088f0cc9 */
[----:B------:R-:W-:Y:S01]  /*1b30*/  LEA R10, P2, R8, R202, 0x1 ;  /* 0x000000ca080a7211 */ /* 0x000fe200078408ff */
[----:B------:R-:W-:Y:S01]  /*1b40*/  IMAD.IADD R205, R19, 0x1, R2 ;  /* 0x0000000113cd7824 */ /* 0x000fe200078e0202 */
[----:B------:R-:W-:Y:S02]  /*1b50*/  IADD3.X R5, PT, PT, R3, UR18, RZ, P0, !PT ;  /* 0x0000001203057c10 */ /* 0x000fe400087fe4ff */
[----:B------:R-:W-:-:S02]  /*1b60*/  IADD3 R6, P1, PT, R4, UR19, RZ ;  /* 0x0000001304067c10 */ /* 0x000fc4000ff3e0ff */
[----:B------:R-:W-:Y:S02]  /*1b70*/  IADD3 R7, P0, PT, R4, UR37, RZ ;  /* 0x0000002504077c10 */ /* 0x000fe4000ff1e0ff */
[----:B------:R-:W-:Y:S02]  /*1b80*/  LEA.HI.X R11, R8, R201, R3, 0x1, P2 ;  /* 0x000000c9080b7211 */ /* 0x000fe400010f0c03 */
[C---:B------:R-:W-:Y:S02]  /*1b90*/  IADD3.X R3, PT, PT, R5.reuse, UR18, RZ, P1, !PT ;  /* 0x0000001205037c10 */ /* 0x040fe40008ffe4ff */
[-C--:B--2---:R-:W-:Y:S01]  /*1ba0*/  LEA R16, P2, R4, R202.reuse, 0x1 ;  /* 0x000000ca04107211 */ /* 0x084fe200078408ff */
[----:B------:R-:W-:Y:S01]  /*1bb0*/  LDGSTS.E.BYPASS.LTC128B.128 [R204+0x4000], desc[UR28][R10.64] ;  /* 0x040000000acc7fae */ /* 0x000fe2000b981a1c */
[----:B------:R-:W-:Y:S02]  /*1bc0*/  IADD3.X R8, PT, PT, R5, UR36, RZ, P0, !PT ;  /* 0x0000002405087c10 */ /* 0x000fe400087fe4ff */
[----:B------:R-:W-:-:S02]  /*1bd0*/  LEA R14, P1, R6, R202, 0x1 ;  /* 0x000000ca060e7211 */ /* 0x000fc400078208ff */
[C---:B------:R-:W-:Y:S02]  /*1be0*/  LEA R12, P0, R7.reuse, R202, 0x1 ;  /* 0x000000ca070c7211 */ /* 0x040fe400078008ff */
[-C--:B------:R-:W-:Y:S01]  /*1bf0*/  LEA.HI.X R17, R4, R201.reuse, R5, 0x1, P2 ;  /* 0x000000c904117211 */ /* 0x080fe200010f0c05 */
[----:B------:R-:W-:Y:S01]  /*1c00*/  IMAD.WIDE.U32 R4, R132, UR15, RZ ;  /* 0x0000000f84047c25 */ /* 0x000fe2000f8e00ff */
[-C--:B------:R-:W-:Y:S02]  /*1c10*/  LEA.HI.X R15, R6, R201.reuse, R3, 0x1, P1 ;  /* 0x000000c9060f7211 */ /* 0x080fe400008f0c03 */
[----:B------:R-:W-:Y:S01]  /*1c20*/  LEA.HI.X R13, R7, R201, R8, 0x1, P0 ;  /* 0x000000c9070d7211 */ /* 0x000fe200000f0c08 */
[----:B------:R-:W-:Y:S01]  /*1c30*/  LDGSTS.E.BYPASS.LTC128B.128 [R204+0x4800], desc[UR28][R16.64] ;  /* 0x0480000010cc7fae */ /* 0x000fe2000b981a1c */
[----:B------:R-:W-:Y:S01]  /*1c40*/  IMAD R3, R132, UR14, RZ ;  /* 0x0000000e84037c24 */ /* 0x000fe2000f8e02ff */
[----:B------:R-:W-:Y:S02]  /*1c50*/  LOP3.LUT R0, R118, 0x8, R120, 0x78, !PT ;  /* 0x0000000876007812 */ /* 0x000fe400078e7878 */
[----:B------:R-:W-:Y:S01]  /*1c60*/  LDGSTS.E.BYPASS.LTC128B.128 [R204+0x5000], desc[UR28][R14.64] ;  /* 0x050000000ecc7fae */ /* 0x000fe2000b981a1c */
[----:B------:R-:W-:Y:S01]  /*1c70*/  IMAD.IADD R3, R5, 0x1, R3 ;  /* 0x0000000105037824 */ /* 0x000fe200078e0203 */
[----:B------:R-:W-:Y:S01]  /*1c80*/  LEA R200, P1, R18, UR12, 0x1 ;  /* 0x0000000c12c87c11 */ /* 0x000fe2000f8208ff */
[----:B------:R-:W-:Y:S01]  /*1c90*/  IMAD R198, R0, 0x2, R198 ;  /* 0x0000000200c67824 */ /* 0x000fe200078e02c6 */
[----:B------:R2:W-:Y:S01]  /*1ca0*/  LDGSTS.E.BYPASS.LTC128B.128 [R204+0x5800], desc[UR28][R12.64] ;  /* 0x058000000ccc7fae */ /* 0x0005e2000b981a1c */
[----:B------:R-:W-:-:S02]  /*1cb0*/  IADD3 R2, P0, PT, R4, UR35, RZ ;  /* 0x0000002304027c10 */ /* 0x000fc4000ff1e0ff */
[----:B------:R-:W-:Y:S01]  /*1cc0*/  LEA.HI.X R205, R18, UR13, R205, 0x1, P1 ;  /* 0x0000000d12cd7c11 */ /* 0x000fe200088f0ccd */
[----:B------:R-:W0:Y:S01]  /*1cd0*/  LDGDEPBAR ;  /* 0x00000000000079af */ /* 0x000e220000000000 */
[----:B------:R-:W-:Y:S02]  /*1ce0*/  IADD3.X R0, PT, PT, R3, UR34, RZ, P0, !PT ;  /* 0x0000002203007c10 */ /* 0x000fe400087fe4ff */
[C---:B------:R-:W-:Y:S02]  /*1cf0*/  IADD3 R5, P1, PT, R2.reuse, UR35, RZ ;  /* 0x0000002302057c10 */ /* 0x040fe4000ff3e0ff */
[----:B------:R-:W-:Y:S02]  /*1d00*/  IADD3 R7, P0, PT, R2, UR39, RZ ;  /* 0x0000002702077c10 */ /* 0x000fe4000ff1e0ff */
[----:B------:R-:W-:Y:S02]  /*1d10*/  LOP3.LUT R118, R118, 0x8, R121, 0x78, !PT ;  /* 0x0000000876767812 */ /* 0x000fe400078e7879 */
[----:B------:R-:W-:-:S02]  /*1d20*/  IADD3.X R6, PT, PT, R0, UR38, RZ, P0, !PT ;  /* 0x0000002600067c10 */ /* 0x000fc400087fe4ff */
[----:B------:R-:W-:Y:S02]  /*1d30*/  LOP3.LUT R199, R199, R118, RZ, 0xfc, !PT ;  /* 0x00000076c7c77212 */ /* 0x000fe400078efcff */
[----:B------:R-:W-:Y:S02]  /*1d40*/  LOP3.LUT R121, R121, 0x1f0, RZ, 0xc0, !PT ;  /* 0x000001f079797812 */ /* 0x000fe400078ec0ff */
[----:B------:R-:W-:Y:S02]  /*1d50*/  LEA R199, R199, UR5, 0x1 ;  /* 0x00000005c7c77c11 */ /* 0x000fe4000f8e08ff */
[----:B--2---:R-:W-:Y:S01]  /*1d60*/  LEA R12, P2, R4, R200, 0x1 ;  /* 0x000000c8040c7211 */ /* 0x004fe200078408ff */
[----:B------:R-:W-:-:S04]  /*1d70*/  DEPBAR.LE SB0, 0x0 ;  /* 0x000080000000791a */ /* 0x000fc80000000000 */
[-C--:B------:R-:W-:Y:S01]  /*1d80*/  LEA.HI.X R13, R4, R205.reuse, R3, 0x1, P2 ;  /* 0x000000cd040d7211 */ /* 0x080fe200010f0c03 */
[----:B------:R-:W-:Y:S01]  /*1d90*/  BAR.SYNC.DEFER_BLOCKING 0x0 ;  /* 0x0000000000007b1d */ /* 0x000fe20000010000 */
[----:B------:R-:W-:Y:S02]  /*1da0*/  IADD3.X R3, PT, PT, R0, UR34, RZ, P1, !PT ;  /* 0x0000002200037c10 */ /* 0x000fe40008ffe4ff */
[CC--:B------:R-:W-:Y:S02]  /*1db0*/  LEA R10, P2, R2.reuse, R200.reuse, 0x1 ;  /* 0x000000c8020a7211 */ /* 0x0c0fe400078408ff */
[-C--:B------:R-:W-:Y:S02]  /*1dc0*/  LEA R8, P1, R5, R200.reuse, 0x1 ;  /* 0x000000c805087211 */ /* 0x080fe400078208ff */
[----:B------:R-:W-:Y:S02]  /*1dd0*/  LEA R4, P0, R7, R200, 0x1 ;  /* 0x000000c807047211 */ /* 0x000fe400078008ff */
[-C--:B------:R-:W-:Y:S01]  /*1de0*/  LEA.HI.X R11, R2, R205.reuse, R0, 0x1, P2 ;  /* 0x000000cd020b7211 */ /* 0x080fe200010f0c00 */
[----:B------:R-:W-:Y:S01]  /*1df0*/  IMAD.MOV.U32 R0, RZ, RZ, 0x20 ;  /* 0x00000020ff007424 */ /* 0x000fe200078e00ff */
[-C--:B------:R-:W-:Y:S01]  /*1e00*/  LEA.HI.X R9, R5, R205.reuse, R3, 0x1, P1 ;  /* 0x000000cd05097211 */ /* 0x080fe200008f0c03 */
[----:B------:R-:W-:Y:S01]  /*1e10*/  VIADD R3, R198, UR5 ;  /* 0x00000005c6037c36 */ /* 0x000fe20008000000 */
[----:B------:R-:W-:Y:S01]  /*1e20*/  LEA.HI.X R5, R7, R205, R6, 0x1, P0 ;  /* 0x000000cd07057211 */ /* 0x000fe200000f0c06 */
[----:B------:R-:W-:Y:S01]  /*1e30*/  IMAD.MOV.U32 R2, RZ, RZ, 0x40 ;  /* 0x00000040ff027424 */ /* 0x000fe200078e00ff */
[----:B------:R-:W-:-:S05]  /*1e40*/  R2P PR, R120, 0x6 ;  /* 0x0000000678007804 */ /* 0x000fca0000000000 */
[----:B------:R-:W-:Y:S02]  /*1e50*/  SEL R0, R0, 0xffffffe0, !P1 ;  /* 0xffffffe000007807 */ /* 0x000fe40004800000 */
[----:B------:R-:W-:Y:S01]  /*1e60*/  SEL R2, R2, 0xffffffc0, !P2 ;  /* 0xffffffc002027807 */ /* 0x000fe20005000000 */
[----:B------:R-:W-:Y:S01]  /*1e70*/  @!PT LDS RZ, [RZ] ;  /* 0x00000000fffff984 */ /* 0x000fe20000000800 */
[----:B------:R-:W-:Y:S01]  /*1e80*/  @!PT LDS RZ, [RZ] ;  /* 0x00000000fffff984 */ /* 0x000fe20000000800 */
[----:B------:R-:W-:Y:S01]  /*1e90*/  @!PT LDS RZ, [RZ] ;  /* 0x00000000fffff984 */ /* 0x000fe20000000800 */
[----:B------:R2:W-:Y:S02]  /*1ea0*/  LDGSTS.E.BYPASS.LTC128B.128 [R204+0x6000], desc[UR28][R12.64] ;  /* 0x060000000ccc7fae */ /* 0x0005e4000b981a1c */
[C---:B------:R-:W-:Y:S02]  /*1eb0*/  IMAD.IADD R193, R0.reuse, 0x1, R3 ;  /* 0x0000000100c17824 */ /* 0x040fe400078e0203 */
[--C-:B------:R-:W-:Y:S01]  /*1ec0*/  IMAD.IADD R197, R0, 0x1, R199.reuse ;  /* 0x0000000100c57824 */ /* 0x100fe200078e02c7 */
[----:B------:R-:W-:Y:S01]  /*1ed0*/  LDGSTS.E.BYPASS.LTC128B.128 [R204+0x6800], desc[UR28][R10.64] ;  /* 0x068000000acc7fae */ /* 0x000fe2000b981a1c */
[C---:B------:R-:W-:Y:S02]  /*1ee0*/  IMAD.IADD R196, R2.reuse, 0x1, R199 ;  /* 0x0000000102c47824 */ /* 0x040fe400078e02c7 */
[----:B------:R-:W-:Y:S01]  /*1ef0*/  IMAD.IADD R192, R2, 0x1, R3 ;  /* 0x0000000102c07824 */ /* 0x000fe200078e0203 */
[----:B------:R3:W-:Y:S01]  /*1f00*/  LDGSTS.E.BYPASS.LTC128B.128 [R204+0x7000], desc[UR28][R8.64] ;  /* 0x0700000008cc7fae */ /* 0x0007e2000b981a1c */
[----:B------:R-:W-:-:S02]  /*1f10*/  IMAD.IADD R195, R0, 0x1, R196 ;  /* 0x0000000100c37824 */ /* 0x000fc400078e02c4 */
[----:B------:R-:W-:Y:S01]  /*1f20*/  IMAD.IADD R191, R0, 0x1, R192 ;  /* 0x0000000100bf7824 */ /* 0x000fe200078e02c0 */
[----:B------:R4:W-:Y:S01]  /*1f30*/  LDGSTS.E.BYPASS.LTC128B.128 [R204+0x7800], desc[UR28][R4.64] ;  /* 0x0780000004cc7fae */ /* 0x0009e2000b981a1c */
[----:B------:R-:W-:-:S03]  /*1f40*/  IMAD.U32 R3, RZ, RZ, UR24 ;  /* 0x00000018ff037e24 */ /* 0x000fc6000f8e00ff */
[----:B------:R-:W-:Y:S02]  /*1f50*/  LDSM.16.M88.4 R52, [R198+UR5+0x4000] ;  /* 0x00400005c634783b */ /* 0x000fe40008000200 */
[----:B------:R-:W-:Y:S02]  /*1f60*/  IADD3 R3, PT, PT, R121, 0x1, R3 ;  /* 0x0000000179037810 */ /* 0x000fe40007ffe003 */
[----:B------:R-:W5:Y:S02]  /*1f70*/  LDSM.16.M88.4 R24, [R199+0x2000] ;  /* 0x00200000c718783b */ /* 0x000f640000000200 */
[----:B------:R-:W-:Y:S02]  /*1f80*/  IADD3 R3, PT, PT, R3, -UR26, R208 ;  /* 0x8000001a03037c10 */ /* 0x000fe4000fffe0d0 */
[----:B------:R-:W1:Y:S04]  /*1f90*/  LDSM.16.M88.4 R108, [R198+UR5+0x4800] ;  /* 0x00480005c66c783b */ /* 0x000e680008000200 */
[----:B------:R-:W4:Y:S04]  /*1fa0*/  LDSM.16.M88.4 R100, [R198+UR5+0x5000] ;  /* 0x00500005c664783b */ /* 0x000f280008000200 */
[----:B------:R-:W4:Y:S04]  /*1fb0*/  LDSM.16.M88.4 R92, [R198+UR5+0x5800] ;  /* 0x00580005c65c783b */ /* 0x000f280008000200 */
[----:B------:R-:W4:Y:S04]  /*1fc0*/  LDSM.16.M88.4 R96, [R199] ;  /* 0x00000000c760783b */ /* 0x000f280000000200 */
[----:B------:R-:W-:Y:S04]  /*1fd0*/  LDSM.16.M88.4 R80, [R193+0x4000] ;  /* 0x00400000c150783b */ /* 0x000fe80000000200 */
[----:B------:R-:W4:Y:S04]  /*1fe0*/  LDSM.16.M88.4 R84, [R197+0x2000] ;  /* 0x00200000c554783b */ /* 0x000f280000000200 */
[----:B------:R-:W4:Y:S04]  /*1ff0*/  LDSM.16.M88.4 R76, [R193+0x4800] ;  /* 0x00480000c14c783b */ /* 0x000f280000000200 */
[----:B------:R-:W4:Y:S04]  /*2000*/  LDSM.16.M88.4 R72, [R193+0x5000] ;  /* 0x00500000c148783b */ /* 0x000f280000000200 */
[----:B------:R-:W4:Y:S01]  /*2010*/  LDSM.16.M88.4 R68, [R193+0x5800] ;  /* 0x00580000c144783b */ /* 0x000f220000000200 */
[C---:B-----5:R-:W-:Y:S03]  /*2020*/  HMMA.16816.F32.BF16 R60, R24.reuse, R52, RZ ;  /* 0x00000034183c723c */ /* 0x060fe600000418ff */
[----:B------:R-:W5:Y:S04]  /*2030*/  LDSM.16.M88.4 R88, [R197] ;  /* 0x00000000c558783b */ /* 0x000f680000000200 */
[----:B------:R-:W-:Y:S01]  /*2040*/  LDSM.16.M88.4 R20, [R196+0x2000] ;  /* 0x00200000c414783b */ /* 0x000fe20000000200 */
[C---:B------:R-:W-:Y:S03]  /*2050*/  HMMA.16816.F32.BF16 R56, R24.reuse, R54, RZ ;  /* 0x000000361838723c */ /* 0x040fe600000418ff */
[----:B------:R-:W5:Y:S04]  /*2060*/  LDSM.16.M88.4 R16, [R192+0x4000] ;  /* 0x00400000c010783b */ /* 0x000f680000000200 */
[----:B--2---:R-:W2:Y:S01]  /*2070*/  LDSM.16.M88.4 R12, [R192+0x4800] ;  /* 0x00480000c00c783b */ /* 0x004ea20000000200 */
[C---:B-1----:R-:W-:Y:S03]  /*2080*/  HMMA.16816.F32.BF16 R44, R24.reuse, R108, RZ ;  /* 0x0000006c182c723c */ /* 0x042fe600000418ff */
[----:B---3--:R-:W1:Y:S04]  /*2090*/  LDSM.16.M88.4 R8, [R192+0x5000] ;  /* 0x00500000c008783b */ /* 0x008e680000000200 */
[----:B----4-:R-:W3:Y:S01]  /*20a0*/  LDSM.16.M88.4 R4, [R192+0x5800] ;  /* 0x00580000c004783b */ /* 0x010ee20000000200 */
[C---:B------:R-:W-:Y:S03]  /*20b0*/  HMMA.16816.F32.BF16 R36, R24.reuse, R100, RZ ;  /* 0x000000641824723c */ /* 0x040fe600000418ff */
[----:B------:R-:W0:Y:S05]  /*20c0*/  LDGDEPBAR ;  /* 0x00000000000079af */ /* 0x000e2a0000000000 */
        /* <DEDUP_REMOVED lines=19> */
[----:B------:R-:W4:Y:S07]  /*2200*/  LDSM.16.M88.4 R84, [R196] ;  /* 0x00000000c454783b */ /* 0x000f2e0000000200 */
[----:B------:R-:W-:Y:S08]  /*2210*/  HMMA.16816.F32.BF16 R96, R96, R94, RZ ;  /* 0x0000005e6060723c */ /* 0x000ff000000418ff */
[C---:B-----5:R-:W-:Y:S08]  /*2220*/  HMMA.16816.F32.BF16 R112, R88.reuse, R68, R112 ;  /* 0x000000445870723c */ /* 0x060ff00000041870 */
[C---:B------:R-:W-:Y:S08]  /*2230*/  HMMA.16816.F32.BF16 R104, R88.reuse, R72, R104 ;  /* 0x000000485868723c */ /* 0x040ff00000041868 */
[C---:B------:R-:W-:Y:S01]  /*2240*/  HMMA.16816.F32.BF16 R96, R88.reuse, R70, R96 ;  /* 0x000000465860723c */ /* 0x040fe20000041860 */
[----:B------:R-:W-:Y:S07]  /*2250*/  LDSM.16.M88.4 R68, [R195+0x2000] ;  /* 0x00200000c344783b */ /* 0x000fee0000000200 */
[----:B------:R-:W-:Y:S01]  /*2260*/  HMMA.16816.F32.BF16 R100, R88, R74, R100 ;  /* 0x0000004a5864723c */ /* 0x000fe20000041864 */
[----:B------:R-:W5:Y:S07]  /*2270*/  LDSM.16.M88.4 R72, [R191+0x4000] ;  /* 0x00400000bf48783b */ /* 0x000f6e0000000200 */
[C---:B------:R-:W-:Y:S08]  /*2280*/  HMMA.16816.F32.BF16 R60, R20.reuse, R16, R60 ;  /* 0x00000010143c723c */ /* 0x040ff0000004183c */
[C---:B--2---:R-:W-:Y:S08]  /*2290*/  HMMA.16816.F32.BF16 R44, R20.reuse, R12, R44 ;  /* 0x0000000c142c723c */ /* 0x044ff0000004182c */
[C---:B-1----:R-:W-:Y:S08]  /*22a0*/  HMMA.16816.F32.BF16 R36, R20.reuse, R8, R36 ;  /* 0x000000081424723c */ /* 0x042ff00000041824 */
[C---:B---3--:R-:W-:Y:S08]  /*22b0*/  HMMA.16816.F32.BF16 R28, R20.reuse, R4, R28 ;  /* 0x00000004141c723c */ /* 0x048ff0000004181c */
[C---:B------:R-:W-:Y:S08]  /*22c0*/  HMMA.16816.F32.BF16 R56, R20.reuse, R18, R56 ;  /* 0x000000121438723c */ /* 0x040ff00000041838 */
[C---:B------:R-:W-:Y:S08]  /*22d0*/  HMMA.16816.F32.BF16 R40, R20.reuse, R14, R40 ;  /* 0x0000000e1428723c */ /* 0x040ff00000041828 */
[C---:B------:R-:W-:Y:S08]  /*22e0*/  HMMA.16816.F32.BF16 R32, R20.reuse, R10, R32 ;  /* 0x0000000a1420723c */ /* 0x040ff00000041820 */
[----:B------:R-:W-:Y:S01]  /*22f0*/  HMMA.16816.F32.BF16 R24, R20, R6, R24 ;  /* 0x000000061418723c */ /* 0x000fe20000041818 */
[----:B------:R-:W1:Y:S07]  /*2300*/  LDSM.16.M88.4 R20, [R195] ;  /* 0x00000000c314783b */ /* 0x000e6e0000000200 */
[C---:B------:R-:W-:Y:S08]  /*2310*/  HMMA.16816.F32.BF16 R64, R88.reuse, R80, R64 ;  /* 0x000000505840723c */ /* 0x040ff00000041840 */
[----:B------:R-:W-:Y:S08]  /*2320*/  HMMA.16816.F32.BF16 R52, R88, R82, R52 ;  /* 0x000000525834723c */ /* 0x000ff00000041834 */
[C---:B----4-:R-:W-:Y:S08]  /*2330*/  HMMA.16816.F32.BF16 R112, R84.reuse, R4, R112 ;  /* 0x000000045470723c */ /* 0x050ff00000041870 */
[----:B------:R-:W-:Y:S01]  /*2340*/  HMMA.16816.F32.BF16 R96, R84, R6, R96 ;  /* 0x000000065460723c */ /* 0x000fe20000041860 */
[----:B------:R-:W2:Y:S07]  /*2350*/  LDSM.16.M88.4 R4, [R191+0x4800] ;  /* 0x00480000bf04783b */ /* 0x000eae0000000200 */
[----:B------:R-:W-:Y:S08]  /*2360*/  HMMA.16816.F32.BF16 R48, R88, R76, R48 ;  /* 0x0000004c5830723c */ /* 0x000ff00000041830 */
[C---:B------:R-:W-:Y:S08]  /*2370*/  HMMA.16816.F32.BF16 R64, R84.reuse, R16, R64 ;  /* 0x000000105440723c */ /* 0x040ff00000041840 */
[C---:B------:R-:W-:Y:S08]  /*2380*/  HMMA.16816.F32.BF16 R52, R84.reuse, R18, R52 ;  /* 0x000000125434723c */ /* 0x040ff00000041834 */
[----:B------:R-:W-:Y:S01]  /*2390*/  HMMA.16816.F32.BF16 R104, R84, R8, R104 ;  /* 0x000000085468723c */ /* 0x000fe20000041868 */
[----:B------:R-:W-:Y:S01]  /*23a0*/  IMAD R8, R123, UR4, R122 ;  /* 0x000000047b087c24 */ /* 0x000fe2000f8e027a */
[----:B------:R-:W-:-:S03]  /*23b0*/  SHF.R.U32.HI R9, RZ, 0x5, R120 ;  /* 0x00000005ff097819 */ /* 0x000fc60000011678 */
[----:B------:R-:W-:Y:S02]  /*23c0*/  IMAD.SHL.U32 R8, R8, 0x20, RZ ;  /* 0x0000002008087824 */ /* 0x000fe400078e00ff */
[----:B------:R-:W-:Y:S01]  /*23d0*/  IMAD R212, R212, 0x8, R9 ;  /* 0x00000008d4d47824 */ /* 0x000fe200078e0209 */
[----:B------:R-:W-:Y:S02]  /*23e0*/  HMMA.16816.F32.BF16 R108, R88, R78, R108 ;  /* 0x0000004e586c723c */ /* 0x000fe4000004186c */
[----:B------:R-:W-:Y:S02]  /*23f0*/  IADD3 R224, P1, P0, R8, R119, R224 ;  /* 0x0000007708e07210 */ /* 0x000fe4000783e0e0 */
[----:B------:R-:W-:-:S04]  /*2400*/  SHF.R.S32.HI R8, RZ, 0x1f, R8 ;  /* 0x0000001fff087819 */ /* 0x000fc80000011408 */
[----:B------:R-:W-:Y:S01]  /*2410*/  HMMA.16816.F32.BF16 R48, R84, R12, R48 ;  /* 0x0000000c5430723c */ /* 0x000fe20000041830 */
[----:B------:R-:W-:Y:S02]  /*2420*/  IADD3.X R116, PT, PT, R8, R116, RZ, P1, P0 ;  /* 0x0000007408747210 */ /* 0x000fe40000fe04ff */
[----:B------:R-:W-:Y:S02]  /*2430*/  IADD3 R8, PT, PT, R3, UR25, R209 ;  /* 0x0000001903087c10 */ /* 0x000fe4000fffe0d1 */
[----:B------:R-:W-:Y:S02]  /*2440*/  LOP3.LUT R3, R118, 0x200, R117, 0xf8, !PT ;  /* 0x0000020076037812 */ /* 0x000fe400078ef875 */
[C-C-:B------:R-:W-:Y:S01]  /*2450*/  VIADDMNMX R228, R8.reuse, 0x8, R209.reuse, PT ;  /* 0x0000000808e47846 */ /* 0x140fe200038001d1 */
[----:B-----5:R-:W-:Y:S01]  /*2460*/  HMMA.16816.F32.BF16 R60, R68, R72, R60 ;  /* 0x00000048443c723c */ /* 0x020fe2000004183c */
[C---:B------:R-:W-:Y:S02]  /*2470*/  VIADDMNMX R214, R8.reuse, 0x40, R209, PT ;  /* 0x0000004008d67846 */ /* 0x040fe400038001d1 */
[----:B------:R-:W-:-:S02]  /*2480*/  VIMNMX R229, PT, PT, R8, UR27, PT ;  /* 0x0000001b08e57c48 */ /* 0x000fc4000bfe0100 */
[----:B------:R-:W-:-:S03]  /*2490*/  VIADDMNMX R209, R8, 0x48, R209, PT ;  /* 0x0000004808d17846 */ /* 0x000fc600038001d1 */
[----:B-1----:R-:W-:Y:S01]  /*24a0*/  HMMA.16816.F32.BF16 R64, R20, R72, R64 ;  /* 0x000000481440723c */ /* 0x002fe20000041840 */
[----:B------:R-:W-:-:S04]  /*24b0*/  IMAD R73, R132, 0x40, R230 ;  /* 0x0000004084497824 */ /* 0x000fc800078e02e6 */
[C---:B------:R-:W-:Y:S02]  /*24c0*/  VIADD R9, R73.reuse, 0x1 ;  /* 0x0000000149097836 */ /* 0x040fe40000000000 */
[C---:B------:R-:W-:Y:S01]  /*24d0*/  VIADD R13, R73.reuse, 0x8 ;  /* 0x00000008490d7836 */ /* 0x040fe20000000000 */
[-C--:B------:R-:W-:Y:S01]  /*24e0*/  HMMA.16816.F32.BF16 R52, R20, R74.reuse, R52 ;  /* 0x0000004a1434723c */ /* 0x080fe20000041834 */
[----:B------:R-:W-:Y:S01]  /*24f0*/  VIADD R12, R73, 0x9 ;  /* 0x00000009490c7836 */ /* 0x000fe20000000000 */
[----:B------:R-:W-:Y:S01]  /*2500*/  ISETP.GE.AND P6, PT, R9, R229, PT ;  /* 0x000000e50900720c */ /* 0x000fe20003fc6270 */
[----:B------:R-:W-:Y:S01]  /*2510*/  VIADD R16, R73, 0x18 ;  /* 0x0000001849107836 */ /* 0x000fe20000000000 */
[----:B------:R-:W-:Y:S01]  /*2520*/  ISETP.GE.AND P2, PT, R9, R228, PT ;  /* 0x000000e40900720c */ /* 0x000fe20003f46270 */
[----:B------:R-:W-:Y:S01]  /*2530*/  VIADD R17, R73, 0x19 ;  /* 0x0000001949117836 */ /* 0x000fe20000000000 */
[C---:B------:R-:W-:Y:S02]  /*2540*/  ISETP.GE.AND P0, PT, R9.reuse, R214, PT ;  /* 0x000000d60900720c */ /* 0x040fe40003f06270 */
[----:B------:R-:W-:Y:S01]  /*2550*/  HMMA.16816.F32.BF16 R56, R68, R74, R56 ;  /* 0x0000004a4438723c */ /* 0x000fe20000041838 */
[----:B------:R-:W-:-:S02]  /*2560*/  ISETP.GE.AND P3, PT, R9, R209, PT ;  /* 0x000000d10900720c */ /* 0x000fc40003f66270 */
[-C--:B------:R-:W-:Y:S02]  /*2570*/  ISETP.GE.AND P5, PT, R13, R229.reuse, PT ;  /* 0x000000e50d00720c */ /* 0x080fe40003fa6270 */
[----:B------:R-:W-:Y:S02]  /*2580*/  FSEL R19, R63, -INF , !P3 ;  /* 0xff8000003f137808 */ /* 0x000fe40005800000 */
[----:B------:R-:W-:Y:S01]  /*2590*/  ISETP.GE.AND P3, PT, R12, R229, PT ;  /* 0x000000e50c00720c */ /* 0x000fe20003f66270 */
[----:B------:R-:W-:Y:S01]  /*25a0*/  HMMA.16816.F32.BF16 R100, R84, R10, R100 ;  /* 0x0000000a5464723c */ /* 0x000fe20000041864 */
[----:B------:R-:W1:Y:S01]  /*25b0*/  LDSM.16.M88.4 R8, [R191+0x5000] ;  /* 0x00500000bf08783b */ /* 0x000e620000000200 */
[----:B------:R-:W-:Y:S02]  /*25c0*/  ISETP.GE.AND P1, PT, R13, R228, PT ;  /* 0x000000e40d00720c */ /* 0x000fe40003f26270 */
[----:B------:R-:W-:Y:S02]  /*25d0*/  FSEL R72, R61, -INF , !P0 ;  /* 0xff8000003d487808 */ /* 0x000fe40004000000 */
[----:B------:R-:W-:-:S02]  /*25e0*/  FSEL R52, R52, -INF , !P5 ;  /* 0xff80000034347808 */ /* 0x000fc40006800000 */
[----:B------:R-:W-:Y:S01]  /*25f0*/  HMMA.16816.F32.BF16 R108, R84, R14, R108 ;  /* 0x0000000e546c723c */ /* 0x000fe2000004186c */
[----:B------:R-:W-:Y:S02]  /*2600*/  FSEL R15, R53, -INF , !P3 ;  /* 0xff800000350f7808 */ /* 0x000fe40005800000 */
[-C--:B------:R-:W-:Y:S02]  /*2610*/  ISETP.GE.AND P0, PT, R13, R209.reuse, PT ;  /* 0x000000d10d00720c */ /* 0x080fe40003f06270 */
[C---:B------:R-:W-:Y:S02]  /*2620*/  ISETP.GE.AND P5, PT, R12.reuse, R228, PT ;  /* 0x000000e40c00720c */ /* 0x040fe40003fa6270 */
[----:B------:R-:W-:Y:S01]  /*2630*/  ISETP.GE.AND P3, PT, R12, R209, PT ;  /* 0x000000d10c00720c */ /* 0x000fe20003f66270 */
[----:B--2---:R-:W-:Y:S01]  /*2640*/  HMMA.16816.F32.BF16 R48, R20, R4, R48 ;  /* 0x000000041430723c */ /* 0x004fe20000041830 */
[----:B------:R-:W-:Y:S02]  /*2650*/  FSEL R14, R54, -INF , !P1 ;  /* 0xff800000360e7808 */ /* 0x000fe40004800000 */
[----:B------:R-:W-:-:S02]  /*2660*/  FSEL R55, R55, -INF , !P5 ;  /* 0xff80000037377808 */ /* 0x000fc40006800000 */
[----:B------:R-:W-:Y:S02]  /*2670*/  FSEL R53, R58, -INF , !P0 ;  /* 0xff8000003a357808 */ /* 0x000fe40004000000 */
[----:B------:R-:W-:Y:S01]  /*2680*/  FSEL R54, R59, -INF , !P3 ;  /* 0xff8000003b367808 */ /* 0x000fe20005800000 */
[C---:B------:R-:W-:Y:S01]  /*2690*/  HMMA.16816.F32.BF16 R44, R68.reuse, R4, R44 ;  /* 0x00000004442c723c */ /* 0x040fe2000004182c */
[----:B------:R-:W-:Y:S01]  /*26a0*/  VIADD R5, R73, 0x10 ;  /* 0x0000001049057836 */ /* 0x000fe20000000000 */
[-C--:B------:R-:W-:Y:S01]  /*26b0*/  ISETP.GE.AND P4, PT, R13, R214.reuse, PT ;  /* 0x000000d60d00720c */ /* 0x080fe20003f86270 */
[----:B------:R-:W-:Y:S01]  /*26c0*/  VIADD R4, R73, 0x11 ;  /* 0x0000001149047836 */ /* 0x000fe20000000000 */
[----:B------:R-:W-:Y:S02]  /*26d0*/  ISETP.GE.AND P1, PT, R12, R214, PT ;  /* 0x000000d60c00720c */ /* 0x000fe40003f26270 */
[CC--:B------:R-:W-:Y:S02]  /*26e0*/  ISETP.GE.AND P5, PT, R5.reuse, R229.reuse, PT ;  /* 0x000000e50500720c */ /* 0x0c0fe40003fa6270 */
[----:B------:R-:W-:Y:S01]  /*26f0*/  ISETP.GE.AND P0, PT, R5, R228, PT ;  /* 0x000000e40500720c */ /* 0x000fe20003f06270 */
[----:B------:R-:W-:Y:S01]  /*2700*/  HMMA.16816.F32.BF16 R40, R68, R6, R40 ;  /* 0x000000064428723c */ /* 0x000fe20000041828 */
[----:B------:R-:W-:-:S02]  /*2710*/  ISETP.GE.AND P3, PT, R4, R229, PT ;  /* 0x000000e50400720c */ /* 0x000fc40003f66270 */
[----:B------:R-:W-:Y:S02]  /*2720*/  FSEL R56, R56, -INF , !P4 ;  /* 0xff80000038387808 */ /* 0x000fe40006000000 */
[----:B------:R-:W-:Y:S02]  /*2730*/  FSEL R57, R57, -INF , !P1 ;  /* 0xff80000039397808 */ /* 0x000fe40004800000 */
[----:B------:R-:W-:Y:S01]  /*2740*/  FSEL R59, R48, -INF , !P5 ;  /* 0xff800000303b7808 */ /* 0x000fe20006800000 */
[----:B------:R-:W-:Y:S01]  /*2750*/  HMMA.16816.F32.BF16 R108, R20, R6, R108 ;  /* 0x00000006146c723c */ /* 0x000fe2000004186c */
[----:B------:R-:W-:Y:S02]  /*2760*/  FSEL R58, R50, -INF , !P0 ;  /* 0xff800000323a7808 */ /* 0x000fe40004000000 */
[----:B------:R-:W-:Y:S02]  /*2770*/  FSEL R61, R49, -INF , !P3 ;  /* 0xff800000313d7808 */ /* 0x000fe40005800000 */
[----:B------:R-:W-:-:S02]  /*2780*/  ISETP.GE.AND P4, PT, R5, R214, PT ;  /* 0x000000d60500720c */ /* 0x000fc40003f86270 */
[-C--:B------:R-:W-:Y:S01]  /*2790*/  ISETP.GE.AND P1, PT, R5, R209.reuse, PT ;  /* 0x000000d10500720c */ /* 0x080fe20003f26270 */
[-C--:B-1----:R-:W-:Y:S01]  /*27a0*/  HMMA.16816.F32.BF16 R104, R20, R8.reuse, R104 ;  /* 0x000000081468723c */ /* 0x082fe20000041868 */
[C---:B------:R-:W-:Y:S02]  /*27b0*/  ISETP.GE.AND P5, PT, R4.reuse, R228, PT ;  /* 0x000000e40400720c */ /* 0x040fe40003fa6270 */
[C---:B------:R-:W-:Y:S02]  /*27c0*/  ISETP.GE.AND P0, PT, R4.reuse, R214, PT ;  /* 0x000000d60400720c */ /* 0x040fe40003f06270 */
[----:B------:R-:W-:Y:S02]  /*27d0*/  ISETP.GE.AND P3, PT, R4, R209, PT ;  /* 0x000000d10400720c */ /* 0x000fe40003f66270 */
[----:B------:R-:W1:Y:S01]  /*27e0*/  LDSM.16.M88.4 R4, [R191+0x5800] ;  /* 0x00580000bf04783b */ /* 0x000e620000000200 */
[----:B------:R-:W-:Y:S01]  /*27f0*/  FSEL R63, R51, -INF , !P5 ;  /* 0xff800000333f7808 */ /* 0x000fe20006800000 */
[----:B------:R-:W-:Y:S01]  /*2800*/  HMMA.16816.F32.BF16 R36, R68, R8, R36 ;  /* 0x000000084424723c */ /* 0x000fe20000041824 */
[----:B------:R-:W-:Y:S01]  /*2810*/  FSEL R12, R44, -INF , !P4 ;  /* 0xff8000002c0c7808 */ /* 0x000fe20006000000 */
[----:B------:R-:W-:Y:S01]  /*2820*/  VIADD R9, R73, 0x20 ;  /* 0x0000002049097836 */ /* 0x000fe20000000000 */
[----:B------:R-:W-:Y:S01]  /*2830*/  FSEL R46, R46, -INF , !P1 ;  /* 0xff8000002e2e7808 */ /* 0x000fe20004800000 */
[----:B------:R-:W-:-:S04]  /*2840*/  DEPBAR.LE SB0, 0x0 ;  /* 0x000080000000791a */ /* 0x000fc80000000000 */
[----:B------:R-:W-:Y:S01]  /*2850*/  FSEL R13, R45, -INF , !P0 ;  /* 0xff8000002d0d7808 */ /* 0x000fe20004000000 */
[-C--:B------:R-:W-:Y:S01]  /*2860*/  HMMA.16816.F32.BF16 R32, R68, R10.reuse, R32 ;  /* 0x0000000a4420723c */ /* 0x080fe20000041820 */
[C---:B------:R-:W-:Y:S02]  /*2870*/  ISETP.GE.AND P5, PT, R16.reuse, R229, PT ;  /* 0x000000e51000720c */ /* 0x040fe40003fa6270 */
[C---:B------:R-:W-:Y:S02]  /*2880*/  ISETP.GE.AND P1, PT, R16.reuse, R228, PT ;  /* 0x000000e41000720c */ /* 0x040fe40003f26270 */
[C---:B------:R-:W-:Y:S02]  /*2890*/  ISETP.GE.AND P4, PT, R16.reuse, R214, PT ;  /* 0x000000d61000720c */ /* 0x040fe40003f86270 */
[----:B------:R-:W-:Y:S01]  /*28a0*/  ISETP.GE.AND P0, PT, R16, R209, PT ;  /* 0x000000d11000720c */ /* 0x000fe20003f06270 */
[----:B------:R-:W-:Y:S01]  /*28b0*/  HMMA.16816.F32.BF16 R100, R20, R10, R100 ;  /* 0x0000000a1464723c */ /* 0x000fe20000041864 */
[----:B------:R-:W-:Y:S01]  /*28c0*/  FSEL R16, R47, -INF , !P3 ;  /* 0xff8000002f107808 */ /* 0x000fe20005800000 */
[----:B------:R-:W-:Y:S01]  /*28d0*/  VIADD R11, R73, 0x29 ;  /* 0x00000029490b7836 */ /* 0x000fe20000000000 */
[----:B------:R-:W-:-:S02]  /*28e0*/  ISETP.GE.AND P3, PT, R17, R229, PT ;  /* 0x000000e51100720c */ /* 0x000fc40003f66270 */
[----:B------:R-:W-:Y:S02]  /*28f0*/  FSEL R176, R108, -INF , !P5 ;  /* 0xff8000006cb07808 */ /* 0x000fe40006800000 */
[----:B------:R-:W-:Y:S02]  /*2900*/  FSEL R175, R110, -INF , !P1 ;  /* 0xff8000006eaf7808 */ /* 0x000fe40004800000 */
[----:B------:R-:W-:Y:S02]  /*2910*/  FSEL R177, R109, -INF , !P3 ;  /* 0xff8000006db17808 */ /* 0x000fe40005800000 */
[C---:B------:R-:W-:Y:S02]  /*2920*/  ISETP.GE.AND P5, PT, R17.reuse, R228, PT ;  /* 0x000000e41100720c */ /* 0x040fe40003fa6270 */
[C---:B------:R-:W-:Y:S02]  /*2930*/  ISETP.GE.AND P1, PT, R17.reuse, R214, PT ;  /* 0x000000d61100720c */ /* 0x040fe40003f26270 */
[----:B------:R-:W-:-:S02]  /*2940*/  ISETP.GE.AND P3, PT, R17, R209, PT ;  /* 0x000000d11100720c */ /* 0x000fc40003f66270 */
[----:B------:R-:W-:Y:S01]  /*2950*/  FSEL R17, R40, -INF , !P4 ;  /* 0xff80000028117808 */ /* 0x000fe20006000000 */
[----:B------:R-:W-:Y:S01]  /*2960*/  VIADD R40, R73, 0x21 ;  /* 0x0000002149287836 */ /* 0x000fe20000000000 */
[----:B------:R-:W-:Y:S02]  /*2970*/  ISETP.GE.AND P4, PT, R9, R229, PT ;  /* 0x000000e50900720c */ /* 0x000fe40003f86270 */
[----:B------:R-:W-:Y:S01]  /*2980*/  FSEL R174, R111, -INF , !P5 ;  /* 0xff8000006fae7808 */ /* 0x000fe20006800000 */
[----:B-1----:R-:W-:Y:S01]  /*2990*/  HMMA.16816.F32.BF16 R28, R68, R4, R28 ;  /* 0x00000004441c723c */ /* 0x002fe2000004181c */
[----:B------:R-:W-:Y:S02]  /*29a0*/  FSEL R8, R42, -INF , !P0 ;  /* 0xff8000002a087808 */ /* 0x000fe40004000000 */
[----:B------:R-:W-:Y:S02]  /*29b0*/  FSEL R18, R41, -INF , !P1 ;  /* 0xff80000029127808 */ /* 0x000fe40004800000 */
[----:B------:R-:W-:-:S02]  /*29c0*/  ISETP.GE.AND P0, PT, R9, R228, PT ;  /* 0x000000e40900720c */ /* 0x000fc40003f06270 */
[C---:B------:R-:W-:Y:S01]  /*29d0*/  ISETP.GE.AND P5, PT, R9.reuse, R214, PT ;  /* 0x000000d60900720c */ /* 0x040fe20003fa6270 */
[----:B------:R-:W-:Y:S01]  /*29e0*/  HMMA.16816.F32.BF16 R112, R20, R4, R112 ;  /* 0x000000041470723c */ /* 0x000fe20000041870 */
[----:B------:R-:W-:Y:S01]  /*29f0*/  ISETP.GE.AND P1, PT, R9, R209, PT ;  /* 0x000000d10900720c */ /* 0x000fe20003f26270 */
[----:B------:R-:W-:Y:S01]  /*2a00*/  VIADD R5, R73, 0x30 ;  /* 0x0000003049057836 */ /* 0x000fe20000000000 */
[----:B------:R-:W-:Y:S01]  /*2a10*/  FSEL R9, R43, -INF , !P3 ;  /* 0xff8000002b097808 */ /* 0x000fe20005800000 */
[----:B------:R-:W-:Y:S01]  /*2a20*/  VIADD R4, R73, 0x31 ;  /* 0x0000003149047836 */ /* 0x000fe20000000000 */
[----:B------:R-:W-:Y:S02]  /*2a30*/  FSEL R65, R65, -INF , !P6 ;  /* 0xff80000041417808 */ /* 0x000fe40007000000 */
[----:B------:R-:W-:Y:S01]  /*2a40*/  FSEL R10, R67, -INF , !P2 ;  /* 0xff800000430a7808 */ /* 0x000fe20005000000 */
[----:B------:R-:W-:Y:S01]  /*2a50*/  HMMA.16816.F32.BF16 R24, R68, R6, R24 ;  /* 0x000000064418723c */ /* 0x000fe20000041818 */
[----:B------:R-:W-:-:S02]  /*2a60*/  FSEL R163, R104, -INF , !P4 ;  /* 0xff80000068a37808 */ /* 0x000fc40006000000 */
[C---:B------:R-:W-:Y:S02]  /*2a70*/  ISETP.GE.AND P3, PT, R40.reuse, R229, PT ;  /* 0x000000e52800720c */ /* 0x040fe40003f66270 */
[C---:B------:R-:W-:Y:S01]  /*2a80*/  ISETP.GE.AND P6, PT, R40.reuse, R228, PT ;  /* 0x000000e42800720c */ /* 0x040fe20003fc6270 */
[----:B------:R-:W-:Y:S01]  /*2a90*/  BAR.SYNC.DEFER_BLOCKING 0x0 ;  /* 0x0000000000007b1d */ /* 0x000fe20000010000 */
[C---:B------:R-:W-:Y:S01]  /*2aa0*/  ISETP.GE.AND P2, PT, R40.reuse, R214, PT ;  /* 0x000000d62800720c */ /* 0x040fe20003f46270 */
[----:B------:R-:W-:Y:S01]  /*2ab0*/  HMMA.16816.F32.BF16 R96, R20, R6, R96 ;  /* 0x000000061460723c */ /* 0x000fe20000041860 */
[----:B------:R-:W-:Y:S01]  /*2ac0*/  ISETP.GE.AND P4, PT, R40, R209, PT ;  /* 0x000000d12800720c */ /* 0x000fe20003f86270 */
[----:B------:R-:W-:Y:S01]  /*2ad0*/  VIADD R40, R73, 0x28 ;  /* 0x0000002849287836 */ /* 0x000fe20000000000 */
[----:B------:R-:W-:Y:S02]  /*2ae0*/  FSEL R154, R38, -INF , !P1 ;  /* 0xff800000269a7808 */ /* 0x000fe40004800000 */
[----:B------:R-:W-:-:S02]  /*2af0*/  FSEL R153, R37, -INF , !P2 ;  /* 0xff80000025997808 */ /* 0x000fc40005000000 */
[C---:B------:R-:W-:Y:S02]  /*2b00*/  ISETP.GE.AND P1, PT, R40.reuse, R214, PT ;  /* 0x000000d62800720c */ /* 0x040fe40003f26270 */
        /* <DEDUP_REMOVED lines=17> */
[----:B------:R-:W-:-:S02]  /*2c20*/  ISETP.GE.AND P1, PT, R4, R209, PT ;  /* 0x000000d10400720c */ /* 0x000fc40003f26270 */
[----:B------:R-:W-:Y:S02]  /*2c30*/  FSEL R159, R28, -INF , !P0 ;  /* 0xff8000001c9f7808 */ /* 0x000fe40004000000 */
[----:B------:R-:W-:Y:S02]  /*2c40*/  FSEL R148, R31, -INF , !P1 ;  /* 0xff8000001f947808 */ /* 0x000fe40004800000 */
[-C--:B------:R-:W-:Y:S02]  /*2c50*/  ISETP.GE.AND P1, PT, R5, R214.reuse, PT ;  /* 0x000000d60500720c */ /* 0x080fe40003f26270 */
[----:B------:R-:W-:Y:S02]  /*2c60*/  ISETP.GE.AND P0, PT, R4, R214, PT ;  /* 0x000000d60400720c */ /* 0x000fe40003f06270 */
[----:B------:R-:W-:Y:S02]  /*2c70*/  FSEL R157, R24, -INF , !P1 ;  /* 0xff800000189d7808 */ /* 0x000fe40004800000 */
[----:B------:R-:W-:-:S02]  /*2c80*/  FSEL R158, R29, -INF , !P0 ;  /* 0xff8000001d9e7808 */ /* 0x000fc40004000000 */
[----:B------:R-:W-:Y:S02]  /*2c90*/  ISETP.GE.AND P1, PT, R5, R209, PT ;  /* 0x000000d10500720c */ /* 0x000fe40003f26270 */
[-C--:B------:R-:W-:Y:S02]  /*2ca0*/  ISETP.GE.AND P0, PT, R4, R229.reuse, PT ;  /* 0x000000e50400720c */ /* 0x080fe40003f06270 */
[----:B------:R-:W-:Y:S02]  /*2cb0*/  FSEL R149, R26, -INF , !P1 ;  /* 0xff8000001a957808 */ /* 0x000fe40004800000 */
[----:B------:R-:W-:Y:S02]  /*2cc0*/  FSEL R143, R113, -INF , !P0 ;  /* 0xff800000718f7808 */ /* 0x000fe40004000000 */
[----:B------:R-:W-:Y:S02]  /*2cd0*/  ISETP.NE.AND P1, PT, R137, 0x1, PT ;  /* 0x000000018900780c */ /* 0x000fe40003f25270 */
[----:B------:R-:W-:-:S02]  /*2ce0*/  ISETP.GE.AND P0, PT, R73, R229, PT ;  /* 0x000000e54900720c */ /* 0x000fc40003f06270 */
[----:B------:R-:W-:Y:S02]  /*2cf0*/  FSEL R147, R112, -INF , !P2 ;  /* 0xff80000070937808 */ /* 0x000fe40005000000 */
[----:B------:R-:W-:Y:S02]  /*2d00*/  ISETP.GE.AND P2, PT, R73, R228, PT ;  /* 0x000000e44900720c */ /* 0x000fe40003f46270 */
[----:B------:R-:W-:Y:S02]  /*2d10*/  FSEL R64, R64, -INF , !P0 ;  /* 0xff80000040407808 */ /* 0x000fe40004000000 */
[----:B------:R-:W-:Y:S02]  /*2d20*/  ISETP.GE.AND P0, PT, R5, R229, PT ;  /* 0x000000e50500720c */ /* 0x000fe40003f06270 */
[----:B------:R-:W-:Y:S02]  /*2d30*/  FSEL R155, R39, -INF , !P4 ;  /* 0xff800000279b7808 */ /* 0x000fe40006000000 */
[----:B------:R-:W-:-:S02]  /*2d40*/  FSEL R28, R66, -INF , !P2 ;  /* 0xff800000421c7808 */ /* 0x000fc40005000000 */
[-C--:B------:R-:W-:Y:S02]  /*2d50*/  ISETP.GE.AND P4, PT, R11, R214.reuse, PT ;  /* 0x000000d60b00720c */ /* 0x080fe40003f86270 */
[C---:B------:R-:W-:Y:S02]  /*2d60*/  ISETP.GE.AND P2, PT, R73.reuse, R214, PT ;  /* 0x000000d64900720c */ /* 0x040fe40003f46270 */
[----:B------:R-:W-:Y:S02]  /*2d70*/  FSEL R145, R96, -INF , !P0 ;  /* 0xff80000060917808 */ /* 0x000fe40004000000 */
[C---:B------:R-:W-:Y:S01]  /*2d80*/  ISETP.GE.AND P0, PT, R73.reuse, R209, PT ;  /* 0x000000d14900720c */ /* 0x040fe20003f06270 */
[----:B------:R-:W-:Y:S01]  /*2d90*/  VIADD R73, R73, 0x39 ;  /* 0x0000003949497836 */ /* 0x000fe20000000000 */
[----:B------:R-:W-:Y:S02]  /*2da0*/  FSEL R156, R36, -INF , !P5 ;  /* 0xff800000249c7808 */ /* 0x000fe40006800000 */
[----:B------:R-:W-:-:S02]  /*2db0*/  FSEL R172, R33, -INF , !P4 ;  /* 0xff80000021ac7808 */ /* 0x000fc40006000000 */
[----:B------:R-:W-:Y:S02]  /*2dc0*/  FSEL R60, R60, -INF , !P2 ;  /* 0xff8000003c3c7808 */ /* 0x000fe40005000000 */
[-C--:B------:R-:W-:Y:S02]  /*2dd0*/  ISETP.GE.AND P5, PT, R40, R228.reuse, PT ;  /* 0x000000e42800720c */ /* 0x080fe40003fa6270 */
[-C--:B------:R-:W-:Y:S02]  /*2de0*/  ISETP.GE.AND P4, PT, R11, R228.reuse, PT ;  /* 0x000000e40b00720c */ /* 0x080fe40003f86270 */
[----:B------:R-:W-:Y:S02]  /*2df0*/  ISETP.GE.AND P2, PT, R4, R228, PT ;  /* 0x000000e40400720c */ /* 0x000fe40003f46270 */
[----:B------:R-:W-:Y:S01]  /*2e00*/  FSEL R62, R62, -INF , !P0 ;  /* 0xff8000003e3e7808 */ /* 0x000fe20004000000 */
[----:B------:R-:W-:Y:S10]  /*2e10*/  @!P1 BRA `(.L_x_767) ;  /* 0x0000000000689947 */ /* 0x000ff40003800000 */
[----:B------:R-:W-:-:S04]  /*2e20*/  VIADD R6, R137, 0xfffffffe ;  /* 0xfffffffe89067836 */ /* 0x000fc80000000000 */
[C---:B------:R-:W-:Y:S02]  /*2e30*/  IMAD R4, R6.reuse, UR6, RZ ;  /* 0x0000000606047c24 */ /* 0x040fe4000f8e02ff */
[----:B------:R-:W-:-:S04]  /*2e40*/  IMAD.WIDE.U32 R6, R6, UR7, RZ ;  /* 0x0000000706067c25 */ /* 0x000fc8000f8e00ff */
[----:B------:R-:W-:Y:S01]  /*2e50*/  IMAD.IADD R4, R7, 0x1, R4 ;  /* 0x0000000107047824 */ /* 0x000fe200078e0204 */
[CC--:B------:R-:W-:Y:S02]  /*2e60*/  LEA R22, P1, R6.reuse, R202.reuse, 0x1 ;  /* 0x000000ca06167211 */ /* 0x0c0fe400078208ff */
[C---:B------:R-:W-:Y:S02]  /*2e70*/  IADD3 R11, P0, PT, R6.reuse, UR19, RZ ;  /* 0x00000013060b7c10 */ /* 0x040fe4000ff1e0ff */
[----:B------:R-:W-:Y:S02]  /*2e80*/  LEA.HI.X R23, R6, R201, R4, 0x1, P1 ;  /* 0x000000c906177211 */ /* 0x000fe400008f0c04 */
[----:B------:R-:W-:Y:S02]  /*2e90*/  IADD3.X R4, PT, PT, R4, UR18, RZ, P0, !PT ;  /* 0x0000001204047c10 */ /* 0x000fe400087fe4ff */
[C---:B------:R-:W-:Y:S01]  /*2ea0*/  LEA R20, P0, R11.reuse, R202, 0x1 ;  /* 0x000000ca0b147211 */ /* 0x040fe200078008ff */
[----:B------:R-:W-:Y:S01]  /*2eb0*/  @!PT LDS RZ, [RZ] ;  /* 0x00000000fffff984 */ /* 0x000fe20000000800 */
[----:B------:R-:W-:Y:S01]  /*2ec0*/  @!PT LDS RZ, [RZ] ;  /* 0x00000000fffff984 */ /* 0x000fe20000000800 */
[----:B------:R-:W-:Y:S01]  /*2ed0*/  @!PT LDS RZ, [RZ] ;  /* 0x00000000fffff984 */ /* 0x000fe20000000800 */
[----:B------:R1:W-:Y:S01]  /*2ee0*/  LDGSTS.E.BYPASS.LTC128B.128 [R204+0x4000], desc[UR28][R22.64] ;  /* 0x0400000016cc7fae */ /* 0x0003e2000b981a1c */
[----:B------:R-:W-:-:S02]  /*2ef0*/  IADD3 R7, P1, PT, R11, UR19, RZ ;  /* 0x000000130b077c10 */ /* 0x000fc4000ff3e0ff */
[C---:B------:R-:W-:Y:S02]  /*2f00*/  LEA.HI.X R21, R11.reuse, R201, R4, 0x1, P0 ;  /* 0x000000c90b157211 */ /* 0x040fe400000f0c04 */
[----:B------:R-:W-:Y:S02]  /*2f10*/  IADD3 R11, P0, PT, R11, UR37, RZ ;  /* 0x000000250b0b7c10 */ /* 0x000fe4000ff1e0ff */
[C---:B------:R-:W-:Y:S01]  /*2f20*/  IADD3.X R6, PT, PT, R4.reuse, UR18, RZ, P1, !PT ;  /* 0x0000001204067c10 */ /* 0x040fe20008ffe4ff */
[----:B------:R1:W-:Y:S01]  /*2f30*/  LDGSTS.E.BYPASS.LTC128B.128 [R204+0x4800], desc[UR28][R20.64] ;  /* 0x0480000014cc7fae */ /* 0x0003e2000b981a1c */
[----:B------:R-:W-:Y:S02]  /*2f40*/  IADD3.X R4, PT, PT, R4, UR36, RZ, P0, !PT ;  /* 0x0000002404047c10 */ /* 0x000fe400087fe4ff */
[-C--:B------:R-:W-:Y:S02]  /*2f50*/  LEA R32, P1, R7, R202.reuse, 0x1 ;  /* 0x000000ca07207211 */ /* 0x080fe400078208ff */
[----:B------:R-:W-:-:S02]  /*2f60*/  LEA R30, P0, R11, R202, 0x1 ;  /* 0x000000ca0b1e7211 */ /* 0x000fc400078008ff */
[-C--:B------:R-:W-:Y:S02]  /*2f70*/  LEA.HI.X R33, R7, R201.reuse, R6, 0x1, P1 ;  /* 0x000000c907217211 */ /* 0x080fe400008f0c06 */
[----:B------:R-:W-:-:S03]  /*2f80*/  LEA.HI.X R31, R11, R201, R4, 0x1, P0 ;  /* 0x000000c90b1f7211 */ /* 0x000fc600000f0c04 */
[----:B------:R1:W-:Y:S04]  /*2f90*/  LDGSTS.E.BYPASS.LTC128B.128 [R204+0x5000], desc[UR28][R32.64] ;  /* 0x0500000020cc7fae */ /* 0x0003e8000b981a1c */
[----:B------:R1:W-:Y:S04]  /*2fa0*/  LDGSTS.E.BYPASS.LTC128B.128 [R204+0x5800], desc[UR28][R30.64] ;  /* 0x058000001ecc7fae */ /* 0x0003e8000b981a1c */
[----:B------:R-:W0:Y:S02]  /*2fb0*/  LDGDEPBAR ;  /* 0x00000000000079af */ /* 0x000e240000000000 */
.L_x_767:
[C---:B------:R-:W-:Y:S01]  /*2fc0*/  VIADD R138, R212.reuse, 0x4 ;  /* 0x00000004d48a7836 */ /* 0x040fe20000000000 */
[----:B------:R-:W-:Y:S01]  /*2fd0*/  UIADD3 UR4, UPT, UPT, UR33, -0x4498517b, URZ ;  /* 0xbb67ae8521047890 */ /* 0x000fe2000fffe0ff */
[----:B------:R-:W-:Y:S01]  /*2fe0*/  IMAD.WIDE.U32 R212, R212, -0x326172a9, RZ ;  /* 0xcd9e8d57d4d47825 */ /* 0x000fe200078e00ff */
[----:B------:R-:W-:Y:S01]  /*2ff0*/  UIADD3 UR13, UPT, UPT, UR32, -0x61c88647, URZ ;  /* 0x9e3779b9200d7890 */ /* 0x000fe2000fffe0ff */
[----:B------:R-:W-:Y:S01]  /*3000*/  ISETP.GE.AND P0, PT, R73, R229, PT ;  /* 0x000000e54900720c */ /* 0x000fe20003f06270 */
[----:B------:R-:W-:Y:S01]  /*3010*/  UIADD3 UR12, UPT, UPT, UR32, 0x3c6ef372, URZ ;  /* 0x3c6ef372200c7890 */ /* 0x000fe2000fffe0ff */
[----:B------:R-:W-:Y:S01]  /*3020*/  IMAD.WIDE.U32 R138, R138, -0x326172a9, RZ ;  /* 0xcd9e8d578a8a7825 */ /* 0x000fe200078e00ff */
[----:B------:R-:W-:Y:S01]  /*3030*/  LOP3.LUT R222, R116, UR32, R213, 0x96, !PT ;  /* 0x0000002074de7c12 */ /* 0x000fe2000f8e96d5 */
[----:B------:R-:W-:Y:S01]  /*3040*/  UIADD3 UR23, UPT, UPT, UR33, 0x76cf5d0a, URZ ;  /* 0x76cf5d0a21177890 */ /* 0x000fe2000fffe0ff */
[----:B------:R-:W-:Y:S01]  /*3050*/  ISETP.GE.AND P1, PT, R5, R228, PT ;  /* 0x000000e40500720c */ /* 0x000fe20003f26270 */
[----:B------:R-:W-:Y:S01]  /*3060*/  IMAD.SHL.U32 R11, R132, 0x2, RZ ;  /* 0x00000002840b7824 */ /* 0x000fe200078e00ff */
[----:B------:R-:W-:Y:S01]  /*3070*/  LOP3.LUT R216, R116, UR32, R139, 0x96, !PT ;  /* 0x0000002074d87c12 */ /* 0x000fe2000f8e968b */
[----:B------:R-:W-:Y:S01]  /*3080*/  IMAD.WIDE.U32 R224, R224, -0x2daee0ad, RZ ;  /* 0xd2511f53e0e07825 */ /* 0x000fe200078e00ff */
[----:B------:R-:W-:Y:S01]  /*3090*/  FMNMX3.FTZ R5, R60, R72, R56, !PT ;  /* 0x000000483c057276 */ /* 0x000fe20007810038 */
[----:B------:R-:W-:Y:S01]  /*30a0*/  UIADD3 UR22, UPT, UPT, UR33, 0x32370b8f, URZ ;  /* 0x32370b8f21167890 */ /* 0x000fe2000fffe0ff */
[----:B------:R-:W-:Y:S01]  /*30b0*/  FSEL R142, R97, -INF , !P0 ;  /* 0xff800000618e7808 */ /* 0x000fe20004000000 */
[----:B------:R-:W-:Y:S01]  /*30c0*/  IMAD.WIDE.U32 R222, R222, -0x2daee0ad, RZ ;  /* 0xd2511f53dede7825 */ /* 0x000fe200078e00ff */
[----:B-1----:R-:W-:Y:S01]  /*30d0*/  LOP3.LUT R30, R11, UR33, R225, 0x96, !PT ;  /* 0x000000210b1e7c12 */ /* 0x002fe2000f8e96e1 */
[----:B------:R-:W-:Y:S01]  /*30e0*/  UIADD3 UR11, UPT, UPT, UR32, -0x255992d5, URZ ;  /* 0xdaa66d2b200b7890 */ /* 0x000fe2000fffe0ff */
[----:B------:R-:W-:Y:S01]  /*30f0*/  ISETP.GE.AND P0, PT, R73, R214, PT ;  /* 0x000000d64900720c */ /* 0x000fe20003f06270 */
[----:B------:R-:W-:Y:S01]  /*3100*/  IMAD.WIDE.U32 R216, R216, -0x2daee0ad, RZ ;  /* 0xd2511f53d8d87825 */ /* 0x000fe200078e00ff */
[----:B------:R-:W-:Y:S01]  /*3110*/  LOP3.LUT R220, R224, UR4, R223, 0x96, !PT ;  /* 0x00000004e0dc7c12 */ /* 0x000fe2000f8e96df */
[----:B------:R-:W-:Y:S01]  /*3120*/  UIADD3 UR10, UPT, UPT, UR32, 0x78dde6e4, URZ ;  /* 0x78dde6e4200a7890 */ /* 0x000fe2000fffe0ff */
[----:B------:R-:W-:Y:S01]  /*3130*/  FMNMX3.FTZ R7, R62, R19, R53, !PT ;  /* 0x000000133e077276 */ /* 0x000fe20007810035 */
[----:B------:R-:W-:Y:S01]  /*3140*/  IMAD.WIDE.U32 R30, R30, -0x326172a9, RZ ;  /* 0xcd9e8d571e1e7825 */ /* 0x000fe200078e00ff */
[----:B------:R-:W-:Y:S01]  /*3150*/  LOP3.LUT R210, R224, UR4, R217, 0x96, !PT ;  /* 0x00000004e0d27c12 */ /* 0x000fe2000f8e96d9 */
[----:B------:R-:W-:Y:S01]  /*3160*/  UIADD3 UR20, UPT, UPT, UR33, -0x56f99767, URZ ;  /* 0xa906689921147890 */ /* 0x000fe2000fffe0ff */
[----:B------:R-:W-:Y:S01]  /*3170*/  FSEL R160, R25, -INF , !P0 ;  /* 0xff80000019a07808 */ /* 0x000fe20004000000 */
[----:B------:R-:W-:Y:S01]  /*3180*/  IMAD.WIDE.U32 R220, R220, -0x326172a9, RZ ;  /* 0xcd9e8d57dcdc7825 */ /* 0x000fe200078e00ff */
[--C-:B------:R-:W-:Y:S01]  /*3190*/  LOP3.LUT R6, R138, UR13, R31.reuse, 0x96, !PT ;  /* 0x0000000d8a067c12 */ /* 0x100fe2000f8e961f */
[----:B------:R-:W1:Y:S01]  /*31a0*/  LDCU UR4, c[0x0][0x45c] ;  /* 0x00008b80ff0477ac */ /* 0x000e620008000800 */
[----:B------:R-:W-:Y:S01]  /*31b0*/  LOP3.LUT R4, R212, UR13, R31, 0x96, !PT ;  /* 0x0000000dd4047c12 */ /* 0x000fe2000f8e961f */
[----:B------:R-:W-:Y:S01]  /*31c0*/  IMAD.WIDE.U32 R210, R210, -0x326172a9, RZ ;  /* 0xcd9e8d57d2d27825 */ /* 0x000fe200078e00ff */
[----:B------:R-:W-:Y:S01]  /*31d0*/  LOP3.LUT R34, R30, UR12, R221, 0x96, !PT ;  /* 0x0000000c1e227c12 */ /* 0x000fe2000f8e96dd */
[----:B------:R-:W-:Y:S01]  /*31e0*/  UIADD3 UR21, UPT, UPT, UR33, -0x126145ec, URZ ;  /* 0xed9eba1421157890 */ /* 0x000fe2000fffe0ff */
[----:B------:R-:W-:Y:S01]  /*31f0*/  ISETP.GE.AND P0, PT, R73, R209, PT ;  /* 0x000000d14900720c */ /* 0x000fe20003f06270 */
[----:B------:R-:W-:Y:S01]  /*3200*/  IMAD.WIDE.U32 R32, R6, -0x2daee0ad, RZ ;  /* 0xd2511f5306207825 */ /* 0x000fe200078e00ff */
[----:B------:R-:W-:Y:S01]  /*3210*/  LOP3.LUT R30, R30, UR12, R211, 0x96, !PT ;  /* 0x0000000c1e1e7c12 */ /* 0x000fe2000f8e96d3 */
[----:B------:R-:W-:Y:S01]  /*3220*/  UIADD3 UR8, UPT, UPT, UR32, -0x4ab325aa, URZ ;  /* 0xb54cda5620087890 */ /* 0x000fe2000fffe0ff */
[----:B------:R-:W-:Y:S01]  /*3230*/  FMNMX3.FTZ R7, R7, R54, R46, !PT ;  /* 0x0000003607077276 */ /* 0x000fe2000781002e */
[----:B------:R-:W-:Y:S01]  /*3240*/  IMAD.WIDE.U32 R20, R4, -0x2daee0ad, RZ ;  /* 0xd2511f5304147825 */ /* 0x000fe200078e00ff */
[----:B------:R-:W-:Y:S01]  /*3250*/  FMNMX3.FTZ R4, R5, R57, R12, !PT ;  /* 0x0000003905047276 */ /* 0x000fe2000781000c */
[----:B------:R-:W2:Y:S01]  /*3260*/  LDCU UR16, c[0x0][0x4f8] ;  /* 0x00009f00ff1077ac */ /* 0x000ea20008000800 */
[----:B------:R-:W-:Y:S01]  /*3270*/  LOP3.LUT R6, R216, UR23, R33, 0x96, !PT ;  /* 0x00000017d8067c12 */ /* 0x000fe2000f8e9621 */
[----:B------:R-:W-:Y:S01]  /*3280*/  IMAD.WIDE.U32 R30, R30, -0x2daee0ad, RZ ;  /* 0xd2511f531e1e7825 */ /* 0x000fe200078e00ff */
[----:B------:R-:W-:Y:S01]  /*3290*/  FMNMX3.FTZ R4, R4, R13, R17, !PT ;  /* 0x0000000d04047276 */ /* 0x000fe20007810011 */
[----:B------:R-:W-:Y:S01]  /*32a0*/  UIADD3 UR9, UPT, UPT, UR32, 0x1715609d, URZ ;  /* 0x1715609d20097890 */ /* 0x000fe2000fffe0ff */
[----:B------:R-:W-:Y:S01]  /*32b0*/  LOP3.LUT R5, R222, UR23, R21, 0x96, !PT ;  /* 0x00000017de057c12 */ /* 0x000fe2000f8e9615 */
[----:B------:R-:W-:Y:S01]  /*32c0*/  IMAD.WIDE.U32 R34, R34, -0x2daee0ad, RZ ;  /* 0xd2511f5322227825 */ /* 0x000fe200078e00ff */
[----:B------:R-:W-:Y:S01]  /*32d0*/  LOP3.LUT R32, R32, UR22, R31, 0x96, !PT ;  /* 0x0000001620207c12 */ /* 0x000fe2000f8e961f */
[----:B------:R-:W-:Y:S01]  /*32e0*/  UIADD3 UR17, UPT, UPT, UR33, 0x646e171e, URZ ;  /* 0x646e171e21117890 */ /* 0x000fe2000fffe0ff */
[----:B------:R-:W-:Y:S01]  /*32f0*/  FMNMX3.FTZ R4, R4, R18, R156, !PT ;  /* 0x0000001204047276 */ /* 0x000fe2000781009c */
[----:B------:R-:W-:Y:S01]  /*3300*/  IMAD.WIDE.U32 R22, R6, -0x326172a9, RZ ;  /* 0xcd9e8d5706167825 */ /* 0x000fe200078e00ff */
[----:B------:R-:W-:-:S02]  /*3310*/  FSEL R150, R27, -INF , !P0 ;  /* 0xff8000001b967808 */ /* 0x000fc40004000000 */
[----:B------:R-:W-:Y:S01]  /*3320*/  FMNMX3.FTZ R7, R7, R16, R8, !PT ;  /* 0x0000001007077276 */ /* 0x000fe20007810008 */
[----:B------:R-:W-:Y:S01]  /*3330*/  IMAD.WIDE.U32 R32, R32, -0x326172a9, RZ ;  /* 0xcd9e8d5720207825 */ /* 0x000fe200078e00ff */
[----:B------:R-:W-:Y:S02]  /*3340*/  LOP3.LUT R20, R20, UR22, R35, 0x96, !PT ;  /* 0x0000001614147c12 */ /* 0x000fe4000f8e9623 */
[----:B------:R-:W-:Y:S01]  /*3350*/  FMNMX3.FTZ R4, R4, R153, R171, !PT ;  /* 0x0000009904047276 */ /* 0x000fe200078100ab */
[----:B------:R-:W-:Y:S01]  /*3360*/  IMAD.WIDE.U32 R26, R5, -0x326172a9, RZ ;  /* 0xcd9e8d57051a7825 */ /* 0x000fe200078e00ff */
[----:B------:R-:W-:Y:S01]  /*3370*/  LOP3.LUT R5, R210, UR11, R23, 0x96, !PT ;  /* 0x0000000bd2057c12 */ /* 0x000fe2000f8e9617 */
[----:B--2---:R-:W-:Y:S01]  /*3380*/  ULOP3.LUT UR16, UR16, 0xff, URZ, 0xc0, !UPT ;  /* 0x000000ff10107892 */ /* 0x004fe2000f8ec0ff */
[----:B------:R-:W-:Y:S01]  /*3390*/  FMNMX3.FTZ R7, R7, R9, R154, !PT ;  /* 0x0000000907077276 */ /* 0x000fe2000781009a */
[----:B------:R-:W-:Y:S01]  /*33a0*/  IMAD.WIDE.U32 R20, R20, -0x326172a9, RZ ;  /* 0xcd9e8d5714147825 */ /* 0x000fe200078e00ff */
[----:B------:R-:W-:-:S02]  /*33b0*/  LOP3.LUT R22, R22, UR10, R33, 0x96, !PT ;  /* 0x0000000a16167c12 */ /* 0x000fc4000f8e9621 */
[----:B------:R-:W-:Y:S01]  /*33c0*/  FMNMX3.FTZ R4, R4, R172, R159, !PT ;  /* 0x000000ac04047276 */ /* 0x000fe2000781009f */
[----:B------:R-:W-:Y:S01]  /*33d0*/  IMAD.WIDE.U32 R36, R5, -0x2daee0ad, RZ ;  /* 0xd2511f5305247825 */ /* 0x000fe200078e00ff */
[----:B------:R-:W-:Y:S02]  /*33e0*/  FMNMX3.FTZ R7, R7, R155, R170, !PT ;  /* 0x0000009b07077276 */ /* 0x000fe400078100aa */
[----:B------:R-:W-:Y:S01]  /*33f0*/  FMNMX3.FTZ R5, R64, R65, R52, !PT ;  /* 0x0000004140057276 */ /* 0x000fe20007810034 */
[----:B------:R-:W-:Y:S01]  /*3400*/  IMAD.WIDE.U32 R22, R22, -0x2daee0ad, RZ ;  /* 0xd2511f5316167825 */ /* 0x000fe200078e00ff */
[----:B------:R-:W-:Y:S02]  /*3410*/  FMNMX3.FTZ R4, R4, R158, R157, !PT ;  /* 0x0000009e04047276 */ /* 0x000fe4000781009d */
[----:B------:R-:W-:Y:S01]  /*3420*/  LOP3.LUT R26, R26, UR10, R21, 0x96, !PT ;  /* 0x0000000a1a1a7c12 */ /* 0x000fe2000f8e9615 */
[----:B------:R-:W-:Y:S01]  /*3430*/  IMAD.MOV.U32 R215, RZ, RZ, -0x1 ;  /* 0xffffffffffd77424 */ /* 0x000fe200078e00ff */
[----:B------:R-:W-:-:S02]  /*3440*/  FMNMX3.FTZ R6, R7, R173, R151, !PT ;  /* 0x000000ad07067276 */ /* 0x000fc40007810097 */
[----:B------:R-:W-:Y:S02]  /*3450*/  FMNMX3.FTZ R21, R5, R15, R59, !PT ;  /* 0x0000000f05157276 */ /* 0x000fe4000781003b */
[----:B------:R-:W-:Y:S02]  /*3460*/  FMNMX.FTZ R4, R160, R4, !PT ;  /* 0x00000004a0047209 */ /* 0x000fe40007810000 */
[----:B------:R-:W-:Y:S02]  /*3470*/  LOP3.LUT R5, R36, UR20, R23, 0x96, !PT ;  /* 0x0000001424057c12 */ /* 0x000fe4000f8e9617 */
[----:B------:R-:W-:Y:S01]  /*3480*/  FMNMX3.FTZ R6, R6, R148, R149, !PT ;  /* 0x0000009406067276 */ /* 0x000fe20007810095 */
[----:B------:R-:W2:Y:S01]  /*3490*/  SHFL.BFLY PT, R25, R4, 0x2, 0x1f ;  /* 0x0c401f0004197f89 */ /* 0x000ea200000e0000 */
[----:B------:R-:W-:Y:S02]  /*34a0*/  FMNMX3.FTZ R23, R21, R61, R176, !PT ;  /* 0x0000003d15177276 */ /* 0x000fe400078100b0 */
[----:B------:R-:W-:-:S02]  /*34b0*/  FMNMX.FTZ R6, R150, R6, !PT ;  /* 0x0000000696067209 */ /* 0x000fc40007810000 */
[----:B------:R-:W-:Y:S02]  /*34c0*/  FMNMX3.FTZ R23, R23, R177, R163, !PT ;  /* 0x000000b117177276 */ /* 0x000fe400078100a3 */
[----:B------:R-:W-:Y:S01]  /*34d0*/  FMNMX3.FTZ R29, R28, R10, R14, !PT ;  /* 0x0000000a1c1d7276 */ /* 0x000fe2000781000e */
[----:B------:R-:W3:Y:S01]  /*34e0*/  SHFL.BFLY PT, R7, R6, 0x2, 0x1f ;  /* 0x0c401f0006077f89 */ /* 0x000ee200000e0000 */
[----:B------:R-:W-:Y:S02]  /*34f0*/  FMNMX3.FTZ R23, R23, R166, R165, !PT ;  /* 0x000000a617177276 */ /* 0x000fe400078100a5 */
[----:B------:R-:W-:Y:S02]  /*3500*/  FMNMX3.FTZ R29, R29, R55, R58, !PT ;  /* 0x000000371d1d7276 */ /* 0x000fe4000781003a */
[----:B------:R-:W-:Y:S02]  /*3510*/  FMNMX3.FTZ R23, R23, R164, R147, !PT ;  /* 0x000000a417177276 */ /* 0x000fe40007810093 */
[----:B------:R-:W-:-:S02]  /*3520*/  FMNMX3.FTZ R29, R29, R63, R175, !PT ;  /* 0x0000003f1d1d7276 */ /* 0x000fc400078100af */
[----:B------:R-:W-:Y:S02]  /*3530*/  FMNMX3.FTZ R23, R23, R143, R145, !PT ;  /* 0x0000008f17177276 */ /* 0x000fe40007810091 */
[----:B------:R-:W-:Y:S02]  /*3540*/  FSEL R167, R107, -INF , !P6 ;  /* 0xff8000006ba77808 */ /* 0x000fe40007000000 */
[----:B------:R-:W-:Y:S02]  /*3550*/  FMNMX.FTZ R23, R142, R23, !PT ;  /* 0x000000178e177209 */ /* 0x000fe40007810000 */
[----:B------:R-:W-:Y:S02]  /*3560*/  FSEL R169, R102, -INF , !P5 ;  /* 0xff80000066a97808 */ /* 0x000fe40006800000 */
[----:B--2---:R-:W-:Y:S01]  /*3570*/  FMNMX.FTZ R25, R4, R25, !PT ;  /* 0x0000001904197209 */ /* 0x004fe20007810000 */
[----:B------:R-:W2:Y:S01]  /*3580*/  SHFL.BFLY PT, R136, R23, 0x2, 0x1f ;  /* 0x0c401f0017887f89 */ /* 0x000ea200000e0000 */
[----:B------:R-:W-:-:S02]  /*3590*/  FMNMX3.FTZ R29, R29, R174, R162, !PT ;  /* 0x000000ae1d1d7276 */ /* 0x000fc400078100a2 */
[----:B------:R-:W-:Y:S01]  /*35a0*/  FSEL R168, R103, -INF , !P4 ;  /* 0xff80000067a87808 */ /* 0x000fe20006000000 */
[----:B------:R-:W4:Y:S01]  /*35b0*/  SHFL.BFLY PT, R134, R25, 0x1, 0x1f ;  /* 0x0c201f0019867f89 */ /* 0x000f2200000e0000 */
[----:B------:R-:W-:Y:S02]  /*35c0*/  FSEL R144, R114, -INF , !P3 ;  /* 0xff80000072907808 */ /* 0x000fe40005800000 */
[----:B---3--:R-:W-:Y:S02]  /*35d0*/  FMNMX.FTZ R7, R6, R7, !PT ;  /* 0x0000000706077209 */ /* 0x008fe40007810000 */
[----:B------:R-:W-:Y:S02]  /*35e0*/  FMNMX3.FTZ R29, R29, R167, R169, !PT ;  /* 0x000000a71d1d7276 */ /* 0x000fe400078100a9 */
[----:B------:R-:W-:Y:S01]  /*35f0*/  ISETP.GE.AND P0, PT, R73, R228, PT ;  /* 0x000000e44900720c */ /* 0x000fe20003f06270 */
[----:B------:R-:W3:Y:S01]  /*3600*/  SHFL.BFLY PT, R133, R7, 0x1, 0x1f ;  /* 0x0c201f0007857f89 */ /* 0x000ee200000e0000 */
[----:B------:R-:W-:-:S02]  /*3610*/  FSEL R140, R115, -INF , !P2 ;  /* 0xff800000738c7808 */ /* 0x000fc40005000000 */
[----:B------:R-:W-:Y:S02]  /*3620*/  FSEL R67, R98, -INF , !P1 ;  /* 0xff80000062437808 */ /* 0x000fe40004800000 */
[----:B------:R-:W-:Y:S02]  /*3630*/  FMNMX3.FTZ R29, R29, R168, R144, !PT ;  /* 0x000000a81d1d7276 */ /* 0x000fe40007810090 */
[----:B------:R-:W-:Y:S02]  /*3640*/  FSEL R66, R99, -INF , !P0 ;  /* 0xff80000063427808 */ /* 0x000fe40004000000 */
[----:B------:R-:W-:Y:S02]  /*3650*/  FMNMX3.FTZ R135, R29, R140, R67, !PT ;  /* 0x0000008c1d877276 */ /* 0x000fe40007810043 */
[----:B------:R-:W-:Y:S01]  /*3660*/  LOP3.LUT R24, R220, UR11, R27, 0x96, !PT ;  /* 0x0000000bdc187c12 */ /* 0x000fe2000f8e961b */
[----:B------:R-:W-:Y:S01]  /*3670*/  IMAD.WIDE.U32 R26, R26, -0x2daee0ad, RZ ;  /* 0xd2511f531a1a7825 */ /* 0x000fe200078e00ff */
[----:B------:R-:W-:-:S02]  /*3680*/  FMNMX.FTZ R135, R66, R135, !PT ;  /* 0x0000008742877209 */ /* 0x000fc40007810000 */
[----:B--2---:R-:W-:Y:S01]  /*3690*/  FMNMX.FTZ R136, R23, R136, !PT ;  /* 0x0000008817887209 */ /* 0x004fe20007810000 */
[----:B------:R-:W-:Y:S01]  /*36a0*/  IMAD.WIDE.U32 R38, R24, -0x2daee0ad, RZ ;  /* 0xd2511f5318267825 */ /* 0x000fe200078e00ff */
[----:B------:R-:W-:Y:S01]  /*36b0*/  LOP3.LUT R30, R30, UR21, R37, 0x96, !PT ;  /* 0x000000151e1e7c12 */ /* 0x000fe2000f8e9625 */
[----:B------:R-:W2:Y:S01]  /*36c0*/  SHFL.BFLY PT, R23, R135, 0x2, 0x1f ;  /* 0x0c401f0087177f89 */ /* 0x000ea200000e0000 */
[----:B----4-:R-:W-:Y:S01]  /*36d0*/  FMNMX.FTZ R134, R25, R134, !PT ;  /* 0x0000008619867209 */ /* 0x010fe20007810000 */
[----:B------:R-:W-:Y:S01]  /*36e0*/  IMAD.WIDE.U32 R36, R5, -0x326172a9, RZ ;  /* 0xcd9e8d5705247825 */ /* 0x000fe200078e00ff */
[----:B------:R-:W-:Y:S02]  /*36f0*/  LOP3.LUT R21, R38, UR20, R27, 0x96, !PT ;  /* 0x0000001426157c12 */ /* 0x000fe4000f8e961b */
[----:B------:R-:W-:Y:S01]  /*3700*/  FSETP.NEU.FTZ.AND P0, PT, R134, -INF , PT ;  /* 0xff8000008600780b */ /* 0x000fe20003f1d000 */
[----:B------:R-:W-:-:S04]  /*3710*/  IMAD.WIDE.U32 R30, R30, -0x326172a9, RZ ;  /* 0xcd9e8d571e1e7825 */ /* 0x000fc800078e00ff */
[----:B-1----:R-:W-:Y:S01]  /*3720*/  FMUL.FTZ R161, R134, UR4 ;  /* 0x0000000486a17c20 */ /* 0x002fe20008410000 */
[----:B---3--:R-:W-:Y:S02]  /*3730*/  FMNMX.FTZ R133, R7, R133, !PT ;  /* 0x0000008507857209 */ /* 0x008fe40007810000 */
[----:B------:R-:W-:Y:S01]  /*3740*/  LEA R194, R3, UR5, 0x1 ;  /* 0x0000000503c27c11 */ /* 0x000fe2000f8e08ff */
[----:B------:R-:W1:Y:S01]  /*3750*/  SHFL.BFLY PT, R7, R136, 0x1, 0x1f ;  /* 0x0c201f0088077f89 */ /* 0x000e6200000e0000 */
[----:B------:R-:W-:Y:S01]  /*3760*/  LOP3.LUT R27, R30, UR8, R37, 0x96, !PT ;  /* 0x000000081e1b7c12 */ /* 0x000fe2000f8e9625 */
[----:B------:R-:W-:Y:S01]  /*3770*/  FMUL.FTZ R152, R133, UR4 ;  /* 0x0000000485987c20 */ /* 0x000fe20008410000 */
[----:B------:R-:W-:Y:S01]  /*3780*/  FSEL R161, R161, RZ, P0 ;  /* 0x000000ffa1a17208 */ /* 0x000fe20000000000 */
[----:B------:R-:W-:Y:S01]  /*3790*/  IMAD.IADD R189, R2, 0x1, R194 ;  /* 0x0000000102bd7824 */ /* 0x000fe200078e02c2 */
[----:B------:R-:W-:Y:S01]  /*37a0*/  FSETP.NEU.FTZ.AND P0, PT, R133, -INF , PT ;  /* 0xff8000008500780b */ /* 0x000fe20003f1d000 */
[----:B------:R-:W-:Y:S01]  /*37b0*/  IMAD.MOV.U32 R33, RZ, RZ, R36 ;  /* 0x000000ffff217224 */ /* 0x000fe200078e0024 */
[C---:B------:R-:W-:Y:S01]  /*37c0*/  PRMT R3, R27.reuse, 0x7632, R3 ;  /* 0x000076321b037816 */ /* 0x040fe20000000003 */
[--C-:B------:R-:W-:Y:S01]  /*37d0*/  FFMA.FTZ R37, R56, UR4, -R161.reuse ;  /* 0x0000000438257c23 */ /* 0x100fe200080108a1 */
[C---:B------:R-:W-:Y:S01]  /*37e0*/  LOP3.LUT R6, R27.reuse, 0xffff, RZ, 0xc0, !PT ;  /* 0x0000ffff1b067812 */ /* 0x040fe200078ec0ff */
[--C-:B------:R-:W-:Y:S01]  /*37f0*/  FFMA.FTZ R45, R60, UR4, -R161.reuse ;  /* 0x000000043c2d7c23 */ /* 0x100fe200080108a1 */
[----:B------:R-:W-:Y:S01]  /*3800*/  LOP3.LUT R30, R27, 0xff, RZ, 0xc0, !PT ;  /* 0x000000ff1b1e7812 */ /* 0x000fe200078ec0ff */
[----:B------:R-:W-:Y:S01]  /*3810*/  FFMA.FTZ R44, R72, UR4, -R161 ;  /* 0x00000004482c7c23 */ /* 0x000fe200080108a1 */
[----:B------:R-:W-:Y:S01]  /*3820*/  FSEL R152, R152, RZ, P0 ;  /* 0x000000ff98987208 */ /* 0x000fe20000000000 */
[----:B------:R-:W-:Y:S01]  /*3830*/  MUFU.EX2 R37, R37 ;  /* 0x0000002500257308 */ /* 0x000fe20000000800 */
[----:B------:R-:W-:Y:S01]  /*3840*/  SHF.R.U32.HI R27, RZ, 0x18, R27 ;  /* 0x00000018ff1b7819 */ /* 0x000fe2000001161b */
[----:B------:R-:W-:Y:S01]  /*3850*/  IMAD.U32 R25, RZ, RZ, UR16 ;  /* 0x00000010ff197e24 */ /* 0x000fe2000f8e00ff */
[----:B------:R-:W-:Y:S01]  /*3860*/  LOP3.LUT R3, R3, 0xff, RZ, 0xc0, !PT ;  /* 0x000000ff03037812 */ /* 0x000fe200078ec0ff */
[--C-:B------:R-:W-:Y:S01]  /*3870*/  FFMA.FTZ R40, R19, UR4, -R152.reuse ;  /* 0x0000000413287c23 */ /* 0x100fe20008010898 */
[----:B--2---:R-:W-:Y:S01]  /*3880*/  FMNMX.FTZ R135, R135, R23, !PT ;  /* 0x0000001787877209 */ /* 0x004fe20007810000 */
[--C-:B------:R-:W-:Y:S01]  /*3890*/  FFMA.FTZ R38, R53, UR4, -R152.reuse ;  /* 0x0000000435267c23 */ /* 0x100fe20008010898 */
[----:B------:R-:W-:Y:S01]  /*38a0*/  PRMT R19, R3, 0x5410, R27 ;  /* 0x0000541003137816 */ /* 0x000fe2000000001b */
[--C-:B------:R-:W-:Y:S01]  /*38b0*/  FFMA.FTZ R2, R54, UR4, -R152.reuse ;  /* 0x0000000436027c23 */ /* 0x100fe20008010898 */
[----:B------:R-:W-:Y:S01]  /*38c0*/  LOP3.LUT R24, R34, UR21, R39, 0x96, !PT ;  /* 0x0000001522187c12 */ /* 0x000fe2000f8e9627 */
[----:B------:R-:W2:Y:S01]  /*38d0*/  SHFL.BFLY PT, R27, R135, 0x1, 0x1f ;  /* 0x0c201f00871b7f89 */ /* 0x000ea200000e0000 */
[----:B------:R-:W-:Y:S01]  /*38e0*/  PRMT R4, R36, 0x7771, RZ ;  /* 0x0000777124047816 */ /* 0x000fe200000000ff */
[----:B------:R-:W-:Y:S01]  /*38f0*/  FFMA.FTZ R41, R62, UR4, -R152 ;  /* 0x000000043e297c23 */ /* 0x000fe20008010898 */
[C---:B------:R-:W-:Y:S01]  /*3900*/  PRMT R34, R36.reuse, 0x7773, RZ ;  /* 0x0000777324227816 */ /* 0x040fe200000000ff */
[----:B------:R-:W-:Y:S01]  /*3910*/  MUFU.EX2 R38, R38 ;  /* 0x0000002600267308 */ /* 0x000fe20000000800 */
[----:B------:R-:W-:Y:S01]  /*3920*/  PRMT R5, R36, 0x7772, RZ ;  /* 0x0000777224057816 */ /* 0x000fe200000000ff */
[----:B------:R-:W-:Y:S01]  /*3930*/  FFMA.FTZ R36, R57, UR4, -R161 ;  /* 0x0000000439247c23 */ /* 0x000fe200080108a1 */
[----:B-1----:R-:W-:Y:S01]  /*3940*/  FMNMX.FTZ R136, R136, R7, !PT ;  /* 0x0000000788887209 */ /* 0x002fe20007810000 */
[----:B------:R-:W1:Y:S01]  /*3950*/  MUFU.EX2 R2, R2 ;  /* 0x0000000200027308 */ /* 0x000e620000000800 */
[----:B------:R-:W-:Y:S01]  /*3960*/  PRMT R5, R5, 0x5410, R34 ;  /* 0x0000541005057816 */ /* 0x000fe20000000022 */
[----:B------:R-:W-:Y:S01]  /*3970*/  IMAD.IADD R190, R0, 0x1, R194 ;  /* 0x0000000100be7824 */ /* 0x000fe200078e02c2 */
[----:B------:R-:W-:Y:S01]  /*3980*/  LOP3.LUT R33, R33, 0xff, RZ, 0xc0, !PT ;  /* 0x000000ff21217812 */ /* 0x000fe200078ec0ff */
[----:B------:R-:W3:Y:S01]  /*3990*/  MUFU.EX2 R36, R36 ;  /* 0x0000002400247308 */ /* 0x000ee20000000800 */
[----:B------:R-:W-:Y:S01]  /*39a0*/  LEA R3, R25, UR16, 0x10 ;  /* 0x0000001019037c11 */ /* 0x000fe2000f8e80ff */
[----:B------:R-:W-:Y:S01]  /*39b0*/  FMUL.FTZ R146, R136, UR4 ;  /* 0x0000000488927c20 */ /* 0x000fe20008410000 */
[----:B------:R-:W-:Y:S01]  /*39c0*/  LOP3.LUT R103, R5, 0xff00ff, RZ, 0xc0, !PT ;  /* 0x00ff00ff05677812 */ /* 0x000fe200078ec0ff */
[----:B------:R-:W-:Y:S01]  /*39d0*/  MUFU.EX2 R41, R41 ;  /* 0x0000002900297308 */ /* 0x000fe20000000800 */
[----:B------:R-:W-:Y:S01]  /*39e0*/  PRMT R4, R33, 0x5410, R4 ;  /* 0x0000541021047816 */ /* 0x000fe20000000004 */
[----:B------:R-:W-:Y:S01]  /*39f0*/  IMAD.IADD R188, R0, 0x1, R189 ;  /* 0x0000000100bc7824 */ /* 0x000fe200078e02bd */
[----:B------:R-:W-:Y:S01]  /*3a00*/  FSETP.NEU.FTZ.AND P0, PT, R136, -INF , PT ;  /* 0xff8000008800780b */ /* 0x000fe20003f1d000 */
[----:B------:R-:W4:Y:S01]  /*3a10*/  MUFU.EX2 R40, R40 ;  /* 0x0000002800287308 */ /* 0x000f220000000800 */
[----:B------:R-:W-:Y:S01]  /*3a20*/  SHF.R.U32.HI R6, RZ, 0x8, R6 ;  /* 0x00000008ff067819 */ /* 0x000fe20000011606 */
[----:B------:R-:W-:Y:S01]  /*3a30*/  IMAD.WIDE.U32 R34, R21, -0x326172a9, RZ ;  /* 0xcd9e8d5715227825 */ /* 0x000fe200078e00ff */
[--C-:B------:R-:W-:Y:S01]  /*3a40*/  HSET2.LE.AND R103, R103, R3.reuse, PT ;  /* 0x0000000367677233 */ /* 0x100fe20003803000 */
[----:B------:R-:W-:Y:S01]  /*3a50*/  MUFU.EX2 R45, R45 ;  /* 0x0000002d002d7308 */ /* 0x000fe20000000800 */
[----:B--2---:R-:W-:Y:S01]  /*3a60*/  FMNMX.FTZ R135, R135, R27, !PT ;  /* 0x0000001b87877209 */ /* 0x004fe20007810000 */
[----:B------:R-:W-:Y:S01]  /*3a70*/  IMAD.WIDE.U32 R24, R24, -0x326172a9, RZ ;  /* 0xcd9e8d5718187825 */ /* 0x000fe200078e00ff */
[----:B-1----:R-:W-:Y:S01]  /*3a80*/  F2FP.BF16.F32.PACK_AB R0, R2, R38 ;  /* 0x000000260200723e */ /* 0x002fe200000010ff */
[----:B------:R-:W1:Y:S01]  /*3a90*/  MUFU.EX2 R44, R44 ;  /* 0x0000002c002c7308 */ /* 0x000e620000000800 */
[----:B------:R-:W-:Y:S01]  /*3aa0*/  FSEL R146, R146, RZ, P0 ;  /* 0x000000ff92927208 */ /* 0x000fe20000000000 */
[C---:B------:R-:W-:Y:S01]  /*3ab0*/  FMUL.FTZ R141, R135.reuse, UR4 ;  /* 0x00000004878d7c20 */ /* 0x040fe20008410000 */
[--C-:B------:R-:W-:Y:S01]  /*3ac0*/  HSET2.LE.AND R102, R4, R3.reuse, PT ;  /* 0x0000000304667233 */ /* 0x100fe20003803000 */
[----:B------:R-:W-:Y:S01]  /*3ad0*/  LDSM.16.MT88.4 R116, [R194+0x6000] ;  /* 0x00600000c274783b */ /* 0x000fe20000004200 */
[--C-:B------:R-:W-:Y:S01]  /*3ae0*/  HSET2.LE.AND R101, R19, R3.reuse, PT ;  /* 0x0000000313657233 */ /* 0x100fe20003803000 */
[--C-:B------:R-:W-:Y:S01]  /*3af0*/  FFMA.FTZ R54, R64, UR4, -R146.reuse ;  /* 0x0000000440367c23 */ /* 0x100fe20008010892 */
[----:B------:R-:W-:Y:S01]  /*3b00*/  FSETP.NEU.FTZ.AND P0, PT, R135, -INF , PT ;  /* 0xff8000008700780b */ /* 0x000fe20003f1d000 */
[----:B------:R-:W-:Y:S01]  /*3b10*/  FFMA.FTZ R53, R65, UR4, -R146 ;  /* 0x0000000441357c23 */ /* 0x000fe20008010892 */
[----:B------:R-:W-:Y:S01]  /*3b20*/  PRMT R6, R30, 0x5410, R6 ;  /* 0x000054101e067816 */ /* 0x000fe20000000006 */
[--C-:B------:R-:W-:Y:S01]  /*3b30*/  FFMA.FTZ R52, R52, UR4, -R146.reuse ;  /* 0x0000000434347c23 */ /* 0x100fe20008010892 */
[----:B---3--:R-:W-:Y:S01]  /*3b40*/  F2FP.BF16.F32.PACK_AB R19, R36, R37 ;  /* 0x000000252413723e */ /* 0x008fe200000010ff */
[----:B------:R-:W-:Y:S01]  /*3b50*/  FFMA.FTZ R39, R15, UR4, -R146 ;  /* 0x000000040f277c23 */ /* 0x000fe20008010892 */
[----:B----4-:R-:W-:Y:S01]  /*3b60*/  F2FP.BF16.F32.PACK_AB R23, R40, R41 ;  /* 0x000000292817723e */ /* 0x010fe200000010ff */
[----:B------:R-:W-:Y:S01]  /*3b70*/  MUFU.EX2 R54, R54 ;  /* 0x0000003600367308 */ /* 0x000fe20000000800 */
[----:B------:R-:W-:Y:S01]  /*3b80*/  LOP3.LUT R103, R0, R103, RZ, 0xc0, !PT ;  /* 0x0000006700677212 */ /* 0x000fe200078ec0ff */
[----:B------:R-:W-:Y:S01]  /*3b90*/  IMAD.MOV.U32 R0, RZ, RZ, R34 ;  /* 0x000000ffff007224 */ /* 0x000fe200078e0022 */
[----:B------:R-:W-:Y:S01]  /*3ba0*/  FSEL R141, R141, RZ, P0 ;  /* 0x000000ff8d8d7208 */ /* 0x000fe20000000000 */
[----:B------:R-:W2:Y:S01]  /*3bb0*/  MUFU.EX2 R53, R53 ;  /* 0x0000003500357308 */ /* 0x000ea20000000800 */
[----:B------:R-:W-:Y:S01]  /*3bc0*/  LOP3.LUT R102, R19, R102, RZ, 0xc0, !PT ;  /* 0x0000006613667212 */ /* 0x000fe200078ec0ff */
[----:B------:R-:W-:Y:S01]  /*3bd0*/  LDSM.16.MT88.4 R80, [R190+0x6000] ;  /* 0x00600000be50783b */ /* 0x000fe20000004200 */
[--C-:B------:R-:W-:Y:S01]  /*3be0*/  HSET2.LE.AND R6, R6, R3.reuse, PT ;  /* 0x0000000306067233 */ /* 0x100fe20003803000 */
[--C-:B------:R-:W-:Y:S01]  /*3bf0*/  FFMA.FTZ R51, R28, UR4, -R141.reuse ;  /* 0x000000041c337c23 */ /* 0x100fe2000801088d */
[----:B------:R-:W-:Y:S01]  /*3c00*/  LOP3.LUT R101, R23, R101, RZ, 0xc0, !PT ;  /* 0x0000006517657212 */ /* 0x000fe200078ec0ff */
[----:B------:R-:W-:Y:S01]  /*3c10*/  FFMA.FTZ R50, R10, UR4, -R141 ;  /* 0x000000040a327c23 */ /* 0x000fe2000801088d */
[----:B------:R-:W-:Y:S01]  /*3c20*/  LOP3.LUT R19, R24, UR8, R35, 0x96, !PT ;  /* 0x0000000818137c12 */ /* 0x000fe2000f8e9623 */
[----:B------:R-:W-:Y:S01]  /*3c30*/  FFMA.FTZ R49, R14, UR4, -R141 ;  /* 0x000000040e317c23 */ /* 0x000fe2000801088d */
[----:B-1----:R-:W-:Y:S01]  /*3c40*/  F2FP.BF16.F32.PACK_AB R100, R44, R45 ;  /* 0x0000002d2c64723e */ /* 0x002fe200000010ff */
[----:B------:R-:W-:Y:S01]  /*3c50*/  MUFU.EX2 R51, R51 ;  /* 0x0000003300337308 */ /* 0x000fe20000000800 */
[C---:B------:R-:W-:Y:S01]  /*3c60*/  PRMT R24, R34.reuse, 0x7773, RZ ;  /* 0x0000777322187816 */ /* 0x040fe200000000ff */
[----:B------:R-:W-:Y:S01]  /*3c70*/  LDSM.16.MT88.4 R108, [R189+0x6000] ;  /* 0x00600000bd6c783b */ /* 0x000fe20000004200 */
[C---:B------:R-:W-:Y:S01]  /*3c80*/  PRMT R23, R34.reuse, 0x7772, RZ ;  /* 0x0000777222177816 */ /* 0x040fe200000000ff */
[----:B------:R-:W1:Y:S01]  /*3c90*/  MUFU.EX2 R50, R50 ;  /* 0x0000003200327308 */ /* 0x000e620000000800 */
[----:B------:R-:W-:Y:S01]  /*3ca0*/  PRMT R21, R34, 0x7771, RZ ;  /* 0x0000777122157816 */ /* 0x000fe200000000ff */
[--C-:B------:R-:W-:Y:S01]  /*3cb0*/  FFMA.FTZ R43, R17, UR4, -R161.reuse ;  /* 0x00000004112b7c23 */ /* 0x100fe200080108a1 */
[----:B------:R-:W-:Y:S01]  /*3cc0*/  LOP3.LUT R0, R0, 0xff, RZ, 0xc0, !PT ;  /* 0x000000ff00007812 */ /* 0x000fe200078ec0ff */
[----:B------:R-:W-:Y:S01]  /*3cd0*/  MUFU.EX2 R52, R52 ;  /* 0x0000003400347308 */ /* 0x000fe20000000800 */
[----:B------:R-:W-:Y:S01]  /*3ce0*/  LOP3.LUT R100, R100, R6, RZ, 0xc0, !PT ;  /* 0x0000000664647212 */ /* 0x000fe200078ec0ff */
[----:B------:R-:W-:Y:S01]  /*3cf0*/  FFMA.FTZ R42, R18, UR4, -R161 ;  /* 0x00000004122a7c23 */ /* 0x000fe200080108a1 */
[----:B------:R-:W-:Y:S01]  /*3d00*/  PRMT R23, R23, 0x5410, R24 ;  /* 0x0000541017177816 */ /* 0x000fe20000000018 */
[----:B------:R-:W3:Y:S01]  /*3d10*/  LDSM.16.MT88.4 R4, [R188+0x6000] ;  /* 0x00600000bc04783b */ /* 0x000ee20000004200 */
[----:B------:R-:W-:Y:S01]  /*3d20*/  LOP3.LUT R24, R19, 0xffff, RZ, 0xc0, !PT ;  /* 0x0000ffff13187812 */ /* 0x000fe200078ec0ff */
[----:B------:R-:W4:Y:S01]  /*3d30*/  MUFU.EX2 R39, R39 ;  /* 0x0000002700277308 */ /* 0x000f220000000800 */
[----:B------:R-:W-:Y:S01]  /*3d40*/  PRMT R21, R0, 0x5410, R21 ;  /* 0x0000541000157816 */ /* 0x000fe20000000015 */
[----:B------:R-:W-:Y:S01]  /*3d50*/  FFMA.FTZ R0, R55, UR4, -R141 ;  /* 0x0000000437007c23 */ /* 0x000fe2000801088d */
[----:B------:R-:W-:Y:S01]  /*3d60*/  PRMT R27, R19, 0x7632, R27 ;  /* 0x00007632131b7816 */ /* 0x000fe2000000001b */
[----:B------:R-:W-:Y:S01]  /*3d70*/  MUFU.EX2 R49, R49 ;  /* 0x0000003100317308 */ /* 0x000fe20000000800 */
[----:B------:R-:W-:Y:S01]  /*3d80*/  LOP3.LUT R15, R23, 0xff00ff, RZ, 0xc0, !PT ;  /* 0x00ff00ff170f7812 */ /* 0x000fe200078ec0ff */
[----:B------:R-:W-:Y:S01]  /*3d90*/  FFMA.FTZ R56, R46, UR4, -R152 ;  /* 0x000000042e387c23 */ /* 0x000fe20008010898 */
[----:B------:R-:W-:Y:S01]  /*3da0*/  LOP3.LUT R14, R19, 0xff, RZ, 0xc0, !PT ;  /* 0x000000ff130e7812 */ /* 0x000fe200078ec0ff */
[----:B------:R-:W5:Y:S01]  /*3db0*/  MUFU.EX2 R0, R0 ;  /* 0x0000000000007308 */ /* 0x000f620000000800 */
[----:B------:R-:W-:Y:S01]  /*3dc0*/  SHF.R.U32.HI R23, RZ, 0x8, R24 ;  /* 0x00000008ff177819 */ /* 0x000fe20000011618 */
[--C-:B------:R-:W-:Y:S01]  /*3dd0*/  FFMA.FTZ R46, R8, UR4, -R152.reuse ;  /* 0x00000004082e7c23 */ /* 0x100fe20008010898 */
[----:B------:R-:W-:Y:S01]  /*3de0*/  SHF.R.U32.HI R19, RZ, 0x18, R19 ;  /* 0x00000018ff137819 */ /* 0x000fe20000011613 */
[----:B------:R-:W-:Y:S01]  /*3df0*/  MUFU.EX2 R43, R43 ;  /* 0x0000002b002b7308 */ /* 0x000fe20000000800 */
[----:B------:R-:W-:Y:S01]  /*3e00*/  LOP3.LUT R10, R27, 0xff, RZ, 0xc0, !PT ;  /* 0x000000ff1b0a7812 */ /* 0x000fe200078ec0ff */
[--C-:B------:R-:W-:Y:S01]  /*3e10*/  FFMA.FTZ R55, R9, UR4, -R152.reuse ;  /* 0x0000000409377c23 */ /* 0x100fe20008010898 */
[----:B------:R-:W-:Y:S01]  /*3e20*/  PRMT R14, R14, 0x5410, R23 ;  /* 0x000054100e0e7816 */ /* 0x000fe20000000017 */
[----:B------:R-:W3:Y:S01]  /*3e30*/  MUFU.EX2 R42, R42 ;  /* 0x0000002a002a7308 */ /* 0x000ee20000000800 */
[----:B------:R-:W-:Y:S01]  /*3e40*/  LOP3.LUT R30, R32, UR9, R31, 0x96, !PT ;  /* 0x00000009201e7c12 */ /* 0x000fe2000f8e961f */
[----:B------:R-:W-:Y:S01]  /*3e50*/  FFMA.FTZ R57, R16, UR4, -R152 ;  /* 0x0000000410397c23 */ /* 0x000fe20008010898 */
[----:B------:R-:W-:Y:S01]  /*3e60*/  PRMT R10, R10, 0x5410, R19 ;  /* 0x000054100a0a7816 */ /* 0x000fe20000000013 */
[----:B------:R-:W-:Y:S01]  /*3e70*/  FFMA.FTZ R48, R12, UR4, -R161 ;  /* 0x000000040c307c23 */ /* 0x000fe200080108a1 */
[----:B------:R-:W-:Y:S01]  /*3e80*/  HSET2.LE.AND R14, R14, R3, PT ;  /* 0x000000030e0e7233 */ /* 0x000fe20003803000 */
[----:B------:R-:W-:Y:S01]  /*3e90*/  IMAD.WIDE.U32 R30, R30, -0x2daee0ad, RZ ;  /* 0xd2511f531e1e7825 */ /* 0x000fe200078e00ff */
[----:B--2---:R-:W-:-:S03]  /*3ea0*/  F2FP.BF16.F32.PACK_AB R96, R53, R54 ;  /* 0x000000363560723e */ /* 0x004fc600000010ff */
[----:B------:R-:W-:Y:S01]  /*3eb0*/  FFMA.FTZ R47, R13, UR4, -R161 ;  /* 0x000000040d2f7c23 */ /* 0x000fe200080108a1 */
[--C-:B------:R-:W-:Y:S01]  /*3ec0*/  HSET2.LE.AND R97, R10, R3.reuse, PT ;  /* 0x000000030a617233 */ /* 0x100fe20003803000 */
[----:B------:R-:W-:Y:S01]  /*3ed0*/  MUFU.EX2 R56, R56 ;  /* 0x0000003800387308 */ /* 0x000fe20000000800 */
[----:B-1----:R-:W-:Y:S01]  /*3ee0*/  F2FP.BF16.F32.PACK_AB R10, R50, R51 ;  /* 0x00000033320a723e */ /* 0x002fe200000010ff */
[----:B------:R-:W-:Y:S01]  /*3ef0*/  LDSM.16.MT88.4 R32, [R189+0x6800] ;  /* 0x00680000bd20783b */ /* 0x000fe20000004200 */
[--C-:B------:R-:W-:Y:S01]  /*3f00*/  HSET2.LE.AND R21, R21, R3.reuse, PT ;  /* 0x0000000315157233 */ /* 0x100fe20003803000 */
[----:B------:R-:W-:Y:S01]  /*3f10*/  MUFU.EX2 R46, R46 ;  /* 0x0000002e002e7308 */ /* 0x000fe20000000800 */
[----:B------:R-:W-:Y:S01]  /*3f20*/  LOP3.LUT R96, R96, R14, RZ, 0xc0, !PT ;  /* 0x0000000e60607212 */ /* 0x000fe200078ec0ff */
[----:B------:R-:W-:Y:S01]  /*3f30*/  IMAD.MOV.U32 R14, RZ, RZ, R30 ;  /* 0x000000ffff0e7224 */ /* 0x000fe200078e001e */
[----:B----4-:R-:W-:Y:S01]  /*3f40*/  F2FP.BF16.F32.PACK_AB R98, R39, R52 ;  /* 0x000000342762723e */ /* 0x010fe200000010ff */
[----:B------:R-:W1:Y:S01]  /*3f50*/  MUFU.EX2 R55, R55 ;  /* 0x0000003700377308 */ /* 0x000e620000000800 */
[--C-:B------:R-:W-:Y:S01]  /*3f60*/  HSET2.LE.AND R15, R15, R3.reuse, PT ;  /* 0x000000030f0f7233 */ /* 0x100fe20003803000 */
[--C-:B------:R-:W-:Y:S01]  /*3f70*/  FFMA.FTZ R62, R59, UR4, -R146.reuse ;  /* 0x000000043b3e7c23 */ /* 0x100fe20008010892 */
[----:B------:R-:W-:Y:S01]  /*3f80*/  LOP3.LUT R97, R10, R97, RZ, 0xc0, !PT ;  /* 0x000000610a617212 */ /* 0x000fe200078ec0ff */
[----:B------:R-:W2:Y:S01]  /*3f90*/  MUFU.EX2 R57, R57 ;  /* 0x0000003900397308 */ /* 0x000ea20000000800 */
[----:B-----5:R-:W-:Y:S01]  /*3fa0*/  F2FP.BF16.F32.PACK_AB R99, R0, R49 ;  /* 0x000000310063723e */ /* 0x020fe200000010ff */
[C---:B---3--:R-:W-:Y:S01]  /*3fb0*/  HMMA.16816.F32.BF16 R92, R100.reuse, R4, RZ ;  /* 0x00000004645c723c */ /* 0x048fe200000418ff */
[----:B------:R-:W-:Y:S01]  /*3fc0*/  LOP3.LUT R10, R22, UR17, R31, 0x96, !PT ;  /* 0x00000011160a7c12 */ /* 0x000fe2000f8e961f */
[----:B------:R-:W-:Y:S01]  /*3fd0*/  VIADD R22, R11, 0x1 ;  /* 0x000000010b167836 */ /* 0x000fe20000000000 */
[----:B------:R-:W-:Y:S01]  /*3fe0*/  LOP3.LUT R98, R98, R21, RZ, 0xc0, !PT ;  /* 0x0000001562627212 */ /* 0x000fe200078ec0ff */
[----:B------:R-:W-:Y:S01]  /*3ff0*/  MUFU.EX2 R48, R48 ;  /* 0x0000003000307308 */ /* 0x000fe20000000800 */
[----:B------:R-:W-:Y:S01]  /*4000*/  PRMT R21, R30, 0x7771, RZ ;  /* 0x000077711e157816 */ /* 0x000fe200000000ff */
[--C-:B------:R-:W-:Y:S01]  /*4010*/  FFMA.FTZ R59, R176, UR4, -R146.reuse ;  /* 0x00000004b03b7c23 */ /* 0x100fe20008010892 */
[----:B------:R-:W-:Y:S01]  /*4020*/  LOP3.LUT R14, R14, 0xff, RZ, 0xc0, !PT ;  /* 0x000000ff0e0e7812 */ /* 0x000fe200078ec0ff */
[----:B------:R-:W3:Y:S01]  /*4030*/  MUFU.EX2 R47, R47 ;  /* 0x0000002f002f7308 */ /* 0x000ee20000000800 */
[----:B------:R-:W-:Y:S01]  /*4040*/  LOP3.LUT R99, R99, R15, RZ, 0xc0, !PT ;  /* 0x0000000f63637212 */ /* 0x000fe200078ec0ff */
[----:B------:R-:W-:Y:S01]  /*4050*/  HMMA.16816.F32.BF16 R124, R100, R116, RZ ;  /* 0x00000074647c723c */ /* 0x000fe200000418ff */
[----:B------:R-:W-:Y:S01]  /*4060*/  LOP3.LUT R12, R10, 0xffff, RZ, 0xc0, !PT ;  /* 0x0000ffff0a0c7812 */ /* 0x000fe200078ec0ff */
[--C-:B------:R-:W-:Y:S01]  /*4070*/  FFMA.FTZ R177, R177, UR4, -R146.reuse ;  /* 0x00000004b1b17c23 */ /* 0x100fe20008010892 */
[C---:B------:R-:W-:Y:S01]  /*4080*/  PRMT R15, R30.reuse, 0x7773, RZ ;  /* 0x000077731e0f7816 */ /* 0x040fe200000000ff */
[----:B------:R-:W-:Y:S01]  /*4090*/  FFMA.FTZ R60, R61, UR4, -R146 ;  /* 0x000000043d3c7c23 */ /* 0x000fe20008010892 */
[----:B------:R-:W-:Y:S01]  /*40a0*/  PRMT R19, R30, 0x7772, RZ ;  /* 0x000077721e137816 */ /* 0x000fe200000000ff */
[----:B------:R-:W-:Y:S01]  /*40b0*/  FFMA.FTZ R61, R175, UR4, -R141 ;  /* 0x00000004af3d7c23 */ /* 0x000fe2000801088d */
[----:B------:R-:W-:Y:S01]  /*40c0*/  PRMT R23, R10, 0x7632, R23 ;  /* 0x000076320a177816 */ /* 0x000fe20000000017 */
[----:B------:R-:W-:Y:S01]  /*40d0*/  HMMA.16816.F32.BF16 R104, R96, R4, RZ ;  /* 0x000000046068723c */ /* 0x000fe200000418ff */
[----:B------:R-:W-:Y:S01]  /*40e0*/  PRMT R21, R14, 0x5410, R21 ;  /* 0x000054100e157816 */ /* 0x000fe20000000015 */
[----:B------:R-:W-:Y:S01]  /*40f0*/  LDSM.16.MT88.4 R28, [R188+0x6800] ;  /* 0x00680000bc1c783b */ /* 0x000fe20000004200 */
[----:B------:R-:W-:Y:S01]  /*4100*/  LOP3.LUT R13, R10, 0xff, RZ, 0xc0, !PT ;  /* 0x000000ff0a0d7812 */ /* 0x000fe200078ec0ff */
[----:B------:R-:W-:Y:S01]  /*4110*/  MUFU.EX2 R59, R59 ;  /* 0x0000003b003b7308 */ /* 0x000fe20000000800 */
[----:B------:R-:W-:Y:S01]  /*4120*/  SHF.R.U32.HI R12, RZ, 0x8, R12 ;  /* 0x00000008ff0c7819 */ /* 0x000fe2000001160c */
[----:B------:R-:W-:Y:S01]  /*4130*/  FFMA.FTZ R174, R174, UR4, -R141 ;  /* 0x00000004aeae7c23 */ /* 0x000fe2000801088d */
[----:B------:R-:W-:Y:S01]  /*4140*/  PRMT R19, R19, 0x5410, R15 ;  /* 0x0000541013137816 */ /* 0x000fe2000000000f */
[C---:B------:R-:W-:Y:S01]  /*4150*/  HMMA.16816.F32.BF16 R72, R100.reuse, R80, RZ ;  /* 0x000000506448723c */ /* 0x040fe200000418ff */
[----:B------:R-:W-:Y:S01]  /*4160*/  SHF.R.U32.HI R18, RZ, 0x18, R10 ;  /* 0x00000018ff127819 */ /* 0x000fe2000001160a */
[----:B------:R-:W-:Y:S01]  /*4170*/  MUFU.EX2 R61, R61 ;  /* 0x0000003d003d7308 */ /* 0x000fe20000000800 */
[----:B------:R-:W-:Y:S01]  /*4180*/  LOP3.LUT R23, R23, 0xff, RZ, 0xc0, !PT ;  /* 0x000000ff17177812 */ /* 0x000fe200078ec0ff */
[----:B------:R-:W-:Y:S01]  /*4190*/  LDSM.16.MT88.4 R8, [R190+0x6800] ;  /* 0x00680000be08783b */ /* 0x000fe20000004200 */
[--C-:B------:R-:W-:Y:S01]  /*41a0*/  HSET2.LE.AND R16, R21, R3.reuse, PT ;  /* 0x0000000315107233 */ /* 0x100fe20003803000 */
[----:B------:R-:W-:Y:S01]  /*41b0*/  MUFU.EX2 R62, R62 ;  /* 0x0000003e003e7308 */ /* 0x000fe20000000800 */
[----:B------:R-:W-:Y:S01]  /*41c0*/  PRMT R17, R13, 0x5410, R12 ;  /* 0x000054100d117816 */ /* 0x000fe2000000000c */
[C---:B------:R-:W-:Y:S01]  /*41d0*/  HMMA.16816.F32.BF16 R88, R100.reuse, R108, RZ ;  /* 0x0000006c6458723c */ /* 0x040fe200000418ff */
[----:B------:R-:W-:Y:S01]  /*41e0*/  F2FP.BF16.F32.PACK_AB R24, R42, R43 ;  /* 0x0000002b2a18723e */ /* 0x000fe200000010ff */
[----:B------:R-:W4:Y:S01]  /*41f0*/  LDSM.16.MT88.4 R12, [R194+0x6800] ;  /* 0x00680000c20c783b */ /* 0x000f220000004200 */
[----:B------:R-:W-:Y:S01]  /*4200*/  LOP3.LUT R19, R19, 0xff00ff, RZ, 0xc0, !PT ;  /* 0x00ff00ff13137812 */ /* 0x000fe200078ec0ff */
[----:B------:R-:W-:Y:S01]  /*4210*/  MUFU.EX2 R60, R60 ;  /* 0x0000003c003c7308 */ /* 0x000fe20000000800 */
[----:B------:R-:W-:Y:S01]  /*4220*/  PRMT R21, R23, 0x5410, R18 ;  /* 0x0000541017157816 */ /* 0x000fe20000000012 */
[----:B------:R-:W-:Y:S01]  /*4230*/  FFMA.FTZ R156, R156, UR4, -R161 ;  /* 0x000000049c9c7c23 */ /* 0x000fe200080108a1 */
[----:B------:R-:W-:Y:S01]  /*4240*/  LOP3.LUT R22, R22, UR33, R225, 0x96, !PT ;  /* 0x0000002116167c12 */ /* 0x000fe2000f8e96e1 */
[----:B------:R-:W-:Y:S01]  /*4250*/  HMMA.16816.F32.BF16 R120, R100, R118, RZ ;  /* 0x000000766478723c */ /* 0x000fe200000418ff */
[----:B------:R-:W-:Y:S01]  /*4260*/  LOP3.LUT R18, R24, R16, RZ, 0xc0, !PT ;  /* 0x0000001018127212 */ /* 0x000fe200078ec0ff */
[----:B------:R-:W-:Y:S01]  /*4270*/  FFMA.FTZ R173, R173, UR4, -R152 ;  /* 0x00000004adad7c23 */ /* 0x000fe20008010898 */
[--C-:B------:R-:W-:Y:S01]  /*4280*/  HSET2.LE.AND R16, R17, R3.reuse, PT ;  /* 0x0000000311107233 */ /* 0x100fe20003803000 */
[----:B------:R-:W-:Y:S01]  /*4290*/  IMAD.WIDE.U32 R22, R22, -0x326172a9, RZ ;  /* 0xcd9e8d5716167825 */ /* 0x000fe200078e00ff */
[----:B------:R-:W-:-:S03]  /*42a0*/  HSET2.LE.AND R19, R19, R3, PT ;  /* 0x0000000313137233 */ /* 0x000fc60003803000 */
[----:B------:R-:W-:Y:S01]  /*42b0*/  FFMA.FTZ R164, R164, UR4, -R146 ;  /* 0x00000004a4a47c23 */ /* 0x000fe20008010892 */
[----:B------:R-:W-:Y:S01]  /*42c0*/  HSET2.LE.AND R17, R21, R3, PT ;  /* 0x0000000315117233 */ /* 0x000fe20003803000 */
[C---:B------:R-:W-:Y:S01]  /*42d0*/  HMMA.16816.F32.BF16 R76, R100.reuse, R82, RZ ;  /* 0x00000052644c723c */ /* 0x040fe200000418ff */
[----:B-1----:R-:W-:Y:S01]  /*42e0*/  F2FP.BF16.F32.PACK_AB R21, R55, R46 ;  /* 0x0000002e3715723e */ /* 0x002fe200000010ff */
[--C-:B------:R-:W-:Y:S01]  /*42f0*/  FFMA.FTZ R159, R159, UR4, -R161.reuse ;  /* 0x000000049f9f7c23 */ /* 0x100fe200080108a1 */
[----:B--2---:R-:W-:Y:S01]  /*4300*/  F2FP.BF16.F32.PACK_AB R4, R57, R56 ;  /* 0x000000383904723e */ /* 0x004fe200000010ff */
[----:B------:R-:W-:Y:S01]  /*4310*/  FFMA.FTZ R219, R160, UR4, -R161 ;  /* 0x00000004a0db7c23 */ /* 0x000fe200080108a1 */
[----:B------:R-:W-:Y:S01]  /*4320*/  LOP3.LUT R19, R21, R19, RZ, 0xc0, !PT ;  /* 0x0000001315137212 */ /* 0x000fe200078ec0ff */
[--C-:B------:R-:W-:Y:S01]  /*4330*/  FFMA.FTZ R149, R149, UR4, -R152.reuse ;  /* 0x0000000495957c23 */ /* 0x100fe20008010898 */
[----:B------:R-:W-:Y:S01]  /*4340*/  LOP3.LUT R17, R4, R17, RZ, 0xc0, !PT ;  /* 0x0000001104117212 */ /* 0x000fe200078ec0ff */
[----:B------:R-:W-:Y:S01]  /*4350*/  HMMA.16816.F32.BF16 R112, R100, R110, RZ ;  /* 0x0000006e6470723c */ /* 0x000fe200000418ff */
[----:B------:R-:W-:Y:S01]  /*4360*/  LOP3.LUT R64, R20, UR9, R25, 0x96, !PT ;  /* 0x0000000914407c12 */ /* 0x000fe2000f8e9619 */
[----:B------:R-:W-:Y:S01]  /*4370*/  FFMA.FTZ R218, R150, UR4, -R152 ;  /* 0x0000000496da7c23 */ /* 0x000fe20008010898 */
[----:B---3--:R-:W-:Y:S01]  /*4380*/  F2FP.BF16.F32.PACK_AB R5, R47, R48 ;  /* 0x000000302f05723e */ /* 0x008fe200000010ff */
[----:B------:R-:W-:Y:S01]  /*4390*/  MUFU.EX2 R219, R219 ;  /* 0x000000db00db7308 */ /* 0x000fe20000000800 */
[----:B------:R-:W-:Y:S01]  /*43a0*/  LOP3.LUT R4, R138, UR13, R23, 0x96, !PT ;  /* 0x0000000d8a047c12 */ /* 0x000fe2000f8e9617 */
[----:B------:R-:W-:Y:S01]  /*43b0*/  IMAD.WIDE.U32 R64, R64, -0x2daee0ad, RZ ;  /* 0xd2511f5340407825 */ /* 0x000fe200078e00ff */
[----:B------:R-:W-:Y:S01]  /*43c0*/  LOP3.LUT R21, R22, UR12, R211, 0x96, !PT ;  /* 0x0000000c16157c12 */ /* 0x000fe2000f8e96d3 */
[----:B------:R-:W-:Y:S01]  /*43d0*/  HMMA.16816.F32.BF16 R128, R96, R116, RZ ;  /* 0x000000746080723c */ /* 0x000fe200000418ff */
[----:B------:R-:W-:Y:S01]  /*43e0*/  LOP3.LUT R16, R5, R16, RZ, 0xc0, !PT ;  /* 0x0000001005107212 */ /* 0x000fe200078ec0ff */
[----:B------:R-:W-:Y:S01]  /*43f0*/  IMAD.WIDE.U32 R4, R4, -0x2daee0ad, RZ ;  /* 0xd2511f5304047825 */ /* 0x000fe200078e00ff */
[----:B------:R-:W-:-:S03]  /*4400*/  LOP3.LUT R26, R26, UR17, R65, 0x96, !PT ;  /* 0x000000111a1a7c12 */ /* 0x000fc6000f8e9641 */
[----:B------:R-:W-:Y:S01]  /*4410*/  FFMA.FTZ R65, R63, UR4, -R141 ;  /* 0x000000043f417c23 */ /* 0x000fe2000801088d */
[----:B------:R-:W-:Y:S01]  /*4420*/  LOP3.LUT R182, R22, UR12, R221, 0x96, !PT ;  /* 0x0000000c16b67c12 */ /* 0x000fe2000f8e96dd */
[----:B------:R-:W-:Y:S01]  /*4430*/  IMAD.WIDE.U32 R20, R21, -0x2daee0ad, RZ ;  /* 0xd2511f5315147825 */ /* 0x000fe200078e00ff */
[----:B------:R-:W-:Y:S01]  /*4440*/  LOP3.LUT R24, R216, UR23, R5, 0x96, !PT ;  /* 0x00000017d8187c12 */ /* 0x000fe2000f8e9605 */
[C---:B------:R-:W-:Y:S01]  /*4450*/  HMMA.16816.F32.BF16 R68, R96.reuse, R80, RZ ;  /* 0x000000506044723c */ /* 0x040fe200000418ff */
[----:B------:R-:W-:Y:S01]  /*4460*/  PRMT R5, R64, 0x7771, RZ ;  /* 0x0000777140057816 */ /* 0x000fe200000000ff */
[----:B------:R-:W1:Y:S01]  /*4470*/  MUFU.EX2 R63, R174 ;  /* 0x000000ae003f7308 */ /* 0x000e620000000800 */
[----:B------:R-:W-:Y:S01]  /*4480*/  LOP3.LUT R21, R4, UR22, R21, 0x96, !PT ;  /* 0x0000001604157c12 */ /* 0x000fe2000f8e9615 */
[----:B------:R-:W-:Y:S01]  /*4490*/  IMAD.WIDE.U32 R182, R182, -0x2daee0ad, RZ ;  /* 0xd2511f53b6b67825 */ /* 0x000fe200078e00ff */
[----:B------:R-:W-:Y:S01]  /*44a0*/  PRMT R4, R64, 0x7773, RZ ;  /* 0x0000777340047816 */ /* 0x000fe200000000ff */
[----:B------:R-:W-:Y:S01]  /*44b0*/  MUFU.EX2 R65, R65 ;  /* 0x0000004100417308 */ /* 0x000fe20000000800 */
[C---:B------:R-:W-:Y:S01]  /*44c0*/  LOP3.LUT R25, R26.reuse, 0xffff, RZ, 0xc0, !PT ;  /* 0x0000ffff1a197812 */ /* 0x040fe200078ec0ff */
[C---:B------:R-:W-:Y:S01]  /*44d0*/  HMMA.16816.F32.BF16 R84, R96.reuse, R108, RZ ;  /* 0x0000006c6054723c */ /* 0x040fe200000418ff */
[----:B------:R-:W-:Y:S01]  /*44e0*/  PRMT R27, R26, 0x7632, R27 ;  /* 0x000076321a1b7816 */ /* 0x000fe2000000001b */
[----:B------:R-:W-:Y:S01]  /*44f0*/  FFMA.FTZ R151, R151, UR4, -R152 ;  /* 0x0000000497977c23 */ /* 0x000fe20008010898 */
[----:B------:R-:W-:Y:S01]  /*4500*/  SHF.R.U32.HI R25, RZ, 0x8, R25 ;  /* 0x00000008ff197819 */ /* 0x000fe20000011619 */
[----:B------:R-:W-:Y:S01]  /*4510*/  MUFU.EX2 R149, R149 ;  /* 0x0000009500957308 */ /* 0x000fe20000000800 */
[----:B------:R-:W-:Y:S01]  /*4520*/  LOP3.LUT R27, R27, 0xff, RZ, 0xc0, !PT ;  /* 0x000000ff1b1b7812 */ /* 0x000fe200078ec0ff */
[----:B------:R-:W-:Y:S01]  /*4530*/  FADD.FTZ R53, R54, R53 ;  /* 0x0000003536357221 */ /* 0x000fe20000010000 */
[----:B------:R-:W-:Y:S01]  /*4540*/  FADD.FTZ R50, R51, R50 ;  /* 0x0000003233327221 */ /* 0x000fe20000010000 */
[C---:B------:R-:W-:Y:S01]  /*4550*/  HMMA.16816.F32.BF16 R116, R96.reuse, R118, RZ ;  /* 0x000000766074723c */ /* 0x040fe200000418ff */
[----:B-1----:R-:W-:Y:S01]  /*4560*/  F2FP.BF16.F32.PACK_AB R174, R63, R61 ;  /* 0x0000003d3fae723e */ /* 0x002fe200000010ff */
[----:B------:R-:W-:Y:S01]  /*4570*/  MUFU.EX2 R218, R218 ;  /* 0x000000da00da7308 */ /* 0x000fe20000000800 */
[----:B------:R-:W-:Y:S01]  /*4580*/  FADD.FTZ R44, R45, R44 ;  /* 0x0000002c2d2c7221 */ /* 0x000fe20000010000 */
[----:B------:R-:W-:Y:S01]  /*4590*/  FADD.FTZ R40, R41, R40 ;  /* 0x0000002829287221 */ /* 0x000fe20000010000 */
[----:B------:R-:W-:Y:S01]  /*45a0*/  FADD.FTZ R53, R52, R53 ;  /* 0x0000003534357221 */ /* 0x000fe20000010000 */
[----:B------:R-:W-:Y:S01]  /*45b0*/  FADD.FTZ R50, R49, R50 ;  /* 0x0000003231327221 */ /* 0x000fe20000010000 */
[----:B------:R-:W-:Y:S01]  /*45c0*/  FADD.FTZ R44, R37, R44 ;  /* 0x0000002c252c7221 */ /* 0x000fe20000010000 */
[C---:B------:R-:W-:Y:S01]  /*45d0*/  HMMA.16816.F32.BF16 R80, R96.reuse, R82, RZ ;  /* 0x000000526050723c */ /* 0x040fe200000418ff */
[----:B------:R-:W-:Y:S01]  /*45e0*/  FADD.FTZ R40, R38, R40 ;  /* 0x0000002826287221 */ /* 0x000fe20000010000 */
[----:B------:R-:W-:Y:S01]  /*45f0*/  FADD.FTZ R53, R39, R53 ;  /* 0x0000003527357221 */ /* 0x000fe20000010000 */
[----:B------:R-:W-:Y:S01]  /*4600*/  FADD.FTZ R50, R0, R50 ;  /* 0x0000003200327221 */ /* 0x000fe20000010000 */
[----:B------:R-:W-:Y:S01]  /*4610*/  FADD.FTZ R44, R36, R44 ;  /* 0x0000002c242c7221 */ /* 0x000fe20000010000 */
[----:B------:R-:W-:Y:S01]  /*4620*/  FADD.FTZ R40, R2, R40 ;  /* 0x0000002802287221 */ /* 0x000fe20000010000 */
[----:B------:R-:W-:Y:S01]  /*4630*/  FADD.FTZ R53, R62, R53 ;  /* 0x000000353e357221 */ /* 0x000fe20000010000 */
[----:B------:R-:W-:Y:S01]  /*4640*/  FFMA.FTZ R147, R147, UR4, -R146 ;  /* 0x0000000493937c23 */ /* 0x000fe20008010892 */
[----:B------:R-:W-:Y:S01]  /*4650*/  HMMA.16816.F32.BF16 R108, R96, R110, RZ ;  /* 0x0000006e606c723c */ /* 0x000fe200000418ff */
[----:B------:R-:W-:Y:S01]  /*4660*/  FADD.FTZ R44, R48, R44 ;  /* 0x0000002c302c7221 */ /* 0x000fe20000010000 */
[----:B------:R-:W-:Y:S01]  /*4670*/  FADD.FTZ R40, R56, R40 ;  /* 0x0000002838287221 */ /* 0x000fe20000010000 */
[----:B------:R-:W-:Y:S01]  /*4680*/  FFMA.FTZ R227, R142, UR4, -R146 ;  /* 0x000000048ee37c23 */ /* 0x000fe20008010892 */
[----:B------:R-:W-:Y:S01]  /*4690*/  FADD.FTZ R53, R60, R53 ;  /* 0x000000353c357221 */ /* 0x000fe20000010000 */
[----:B------:R-:W-:Y:S01]  /*46a0*/  FADD.FTZ R44, R47, R44 ;  /* 0x0000002c2f2c7221 */ /* 0x000fe20000010000 */
[----:B------:R-:W-:Y:S01]  /*46b0*/  FADD.FTZ R40, R57, R40 ;  /* 0x0000002839287221 */ /* 0x000fe20000010000 */
[----:B------:R-:W-:Y:S01]  /*46c0*/  FFMA.FTZ R140, R140, UR4, -R141 ;  /* 0x000000048c8c7c23 */ /* 0x000fe2000801088d */
[-C--:B------:R-:W-:Y:S01]  /*46d0*/  HMMA.16816.F32.BF16 R100, R100, R6.reuse, RZ ;  /* 0x000000066464723c */ /* 0x080fe200000418ff */
[----:B------:R-:W-:Y:S01]  /*46e0*/  FADD.FTZ R53, R59, R53 ;  /* 0x000000353b357221 */ /* 0x000fe20000010000 */
[----:B------:R-:W-:Y:S01]  /*46f0*/  FADD.FTZ R44, R43, R44 ;  /* 0x0000002c2b2c7221 */ /* 0x000fe20000010000 */
[----:B------:R-:W-:Y:S01]  /*4700*/  FADD.FTZ R40, R46, R40 ;  /* 0x000000282e287221 */ /* 0x000fe20000010000 */
[----:B------:R-:W-:Y:S01]  /*4710*/  MUFU.EX2 R227, R227 ;  /* 0x000000e300e37308 */ /* 0x000fe20000000800 */
[--C-:B------:R-:W-:Y:S01]  /*4720*/  FFMA.FTZ R226, R66, UR4, -R141.reuse ;  /* 0x0000000442e27c23 */ /* 0x100fe2000801088d */
[--C-:B------:R-:W-:Y:S01]  /*4730*/  FFMA.FTZ R144, R144, UR4, -R141.reuse ;  /* 0x0000000490907c23 */ /* 0x100fe2000801088d */
[----:B------:R-:W-:Y:S01]  /*4740*/  FADD.FTZ R44, R42, R44 ;  /* 0x0000002c2a2c7221 */ /* 0x000fe20000010000 */
[----:B------:R-:W-:Y:S01]  /*4750*/  HMMA.16816.F32.BF16 R96, R96, R6, RZ ;  /* 0x000000066060723c */ /* 0x000fe200000418ff */
[----:B------:R-:W-:Y:S01]  /*4760*/  IMAD.MOV.U32 R6, RZ, RZ, R64 ;  /* 0x000000ffff067224 */ /* 0x000fe200078e0040 */
[----:B------:R-:W-:Y:S01]  /*4770*/  PRMT R7, R64, 0x7772, RZ ;  /* 0x0000777240077816 */ /* 0x000fe200000000ff */
[----:B------:R-:W-:Y:S01]  /*4780*/  FFMA.FTZ R64, R58, UR4, -R141 ;  /* 0x000000043a407c23 */ /* 0x000fe2000801088d */
[----:B------:R-:W-:Y:S01]  /*4790*/  FADD.FTZ R40, R55, R40 ;  /* 0x0000002837287221 */ /* 0x000fe20000010000 */
[----:B------:R1:W-:Y:S01]  /*47a0*/  MUFU.EX2 R58, R177 ;  /* 0x000000b1003a7308 */ /* 0x0003e20000000800 */
[----:B------:R-:W-:-:S02]  /*47b0*/  PRMT R4, R7, 0x5410, R4 ;  /* 0x0000541007047816 */ /* 0x000fc40000000004 */
[----:B------:R-:W-:Y:S01]  /*47c0*/  LOP3.LUT R6, R6, 0xff, RZ, 0xc0, !PT ;  /* 0x000000ff06067812 */ /* 0x000fe200078ec0ff */
[----:B------:R-:W2:Y:S01]  /*47d0*/  MUFU.EX2 R64, R64 ;  /* 0x0000004000407308 */ /* 0x000ea20000000800 */
[----:B------:R-:W-:Y:S01]  /*47e0*/  LOP3.LUT R7, R26, 0xff, RZ, 0xc0, !PT ;  /* 0x000000ff1a077812 */ /* 0x000fe200078ec0ff */
[C---:B----4-:R-:W-:Y:S01]  /*47f0*/  HMMA.16816.F32.BF16 R124, R16.reuse, R12, R124 ;  /* 0x0000000c107c723c */ /* 0x050fe2000004187c */
[----:B------:R-:W-:Y:S01]  /*4800*/  LOP3.LUT R4, R4, 0xff00ff, RZ, 0xc0, !PT ;  /* 0x00ff00ff04047812 */ /* 0x000fe200078ec0ff */
[----:B------:R-:W-:Y:S01]  /*4810*/  MUFU.EX2 R226, R226 ;  /* 0x000000e200e27308 */ /* 0x000fe20000000800 */
[----:B------:R-:W-:Y:S02]  /*4820*/  PRMT R5, R6, 0x5410, R5 ;  /* 0x0000541006057816 */ /* 0x000fe40000000005 */
[----:B------:R-:W-:Y:S01]  /*4830*/  PRMT R25, R7, 0x5410, R25 ;  /* 0x0000541007197816 */ /* 0x000fe20000000019 */
[----:B------:R-:W-:Y:S01]  /*4840*/  MUFU.EX2 R140, R140 ;  /* 0x0000008c008c7308 */ /* 0x000fe20000000800 */
[----:B------:R-:W-:Y:S01]  /*4850*/  SHF.R.U32.HI R26, RZ, 0x18, R26 ;  /* 0x00000018ff1a7819 */ /* 0x000fe2000001161a */
[----:B-1----:R-:W-:Y:S01]  /*4860*/  IMAD.WIDE.U32 R176, R21, -0x326172a9, RZ ;  /* 0xcd9e8d5715b07825 */ /* 0x002fe200078e00ff */
[--C-:B------:R-:W-:Y:S01]  /*4870*/  HSET2.LE.AND R7, R4, R3.reuse, PT ;  /* 0x0000000304077233 */ /* 0x100fe20003803000 */
[C---:B------:R-:W-:Y:S01]  /*4880*/  HMMA.16816.F32.BF16 R72, R16.reuse, R8, R72 ;  /* 0x000000081048723c */ /* 0x040fe20000041848 */
[--C-:B------:R-:W-:Y:S01]  /*4890*/  HSET2.LE.AND R6, R5, R3.reuse, PT ;  /* 0x0000000305067233 */ /* 0x100fe20003803000 */
[----:B--2---:R-:W-:Y:S01]  /*48a0*/  FADD.FTZ R50, R64, R50 ;  /* 0x0000003240327221 */ /* 0x004fe20000010000 */
[----:B------:R-:W-:Y:S01]  /*48b0*/  HSET2.LE.AND R4, R25, R3, PT ;  /* 0x0000000319047233 */ /* 0x000fe20003803000 */
[C---:B------:R-:W-:Y:S01]  /*48c0*/  FADD.FTZ R53, R58.reuse, R53 ;  /* 0x000000353a357221 */ /* 0x040fe20000010000 */
[----:B------:R-:W-:Y:S01]  /*48d0*/  F2FP.BF16.F32.PACK_AB R25, R58, R59 ;  /* 0x0000003b3a19723e */ /* 0x000fe200000010ff */
[----:B------:R-:W-:Y:S01]  /*48e0*/  FADD.FTZ R50, R65, R50 ;  /* 0x0000003241327221 */ /* 0x000fe20000010000 */
[----:B------:R-:W-:Y:S01]  /*48f0*/  PRMT R26, R27, 0x5410, R26 ;  /* 0x000054101b1a7816 */ /* 0x000fe2000000001a */
[----:B------:R-:W-:Y:S01]  /*4900*/  HMMA.16816.F32.BF16 R88, R16, R32, R88 ;  /* 0x000000201058723c */ /* 0x000fe20000041858 */
[----:B------:R-:W-:Y:S01]  /*4910*/  LOP3.LUT R6, R25, R6, RZ, 0xc0, !PT ;  /* 0x0000000619067212 */ /* 0x000fe200078ec0ff */
[----:B------:R-:W-:Y:S01]  /*4920*/  IMAD.WIDE.U32 R24, R24, -0x326172a9, RZ ;  /* 0xcd9e8d5718187825 */ /* 0x000fe200078e00ff */
[----:B------:R-:W-:-:S03]  /*4930*/  F2FP.BF16.F32.PACK_AB R27, R60, R62 ;  /* 0x0000003e3c1b723e */ /* 0x000fc600000010ff */
[----:B------:R-:W-:Y:S01]  /*4940*/  FADD.FTZ R50, R61, R50 ;  /* 0x000000323d327221 */ /* 0x000fe20000010000 */
[----:B------:R-:W-:Y:S02]  /*4950*/  HSET2.LE.AND R5, R26, R3, PT ;  /* 0x000000031a057233 */ /* 0x000fe40003803000 */
[----:B------:R-:W-:Y:S01]  /*4960*/  F2FP.BF16.F32.PACK_AB R26, R65, R64 ;  /* 0x00000040411a723e */ /* 0x000fe200000010ff */
[C---:B------:R-:W-:Y:S01]  /*4970*/  HMMA.16816.F32.BF16 R92, R16.reuse, R28, R92 ;  /* 0x0000001c105c723c */ /* 0x040fe2000004185c */
[----:B------:R-:W-:Y:S01]  /*4980*/  LOP3.LUT R7, R174, R7, RZ, 0xc0, !PT ;  /* 0x00000007ae077212 */ /* 0x000fe200078ec0ff */
[----:B------:R-:W-:Y:S01]  /*4990*/  FADD.FTZ R50, R63, R50 ;  /* 0x000000323f327221 */ /* 0x000fe20000010000 */
[----:B------:R-:W-:Y:S02]  /*49a0*/  LOP3.LUT R174, R24, UR10, R177, 0x96, !PT ;  /* 0x0000000a18ae7c12 */ /* 0x000fe4000f8e96b1 */
[----:B------:R-:W-:Y:S02]  /*49b0*/  LOP3.LUT R4, R27, R4, RZ, 0xc0, !PT ;  /* 0x000000041b047212 */ /* 0x000fe400078ec0ff */
[----:B------:R-:W-:Y:S01]  /*49c0*/  LOP3.LUT R5, R26, R5, RZ, 0xc0, !PT ;  /* 0x000000051a057212 */ /* 0x000fe200078ec0ff */
[----:B------:R-:W-:Y:S01]  /*49d0*/  HMMA.16816.F32.BF16 R120, R16, R14, R120 ;  /* 0x0000000e1078723c */ /* 0x000fe20000041878 */
[----:B------:R-:W-:Y:S01]  /*49e0*/  IMAD.WIDE.U32 R174, R174, -0x2daee0ad, RZ ;  /* 0xd2511f53aeae7825 */ /* 0x000fe200078e00ff */
[----:B------:R-:W-:-:S06]  /*49f0*/  ISETP.NE.AND P0, PT, R132, RZ, PT ;  /* 0x000000ff8400720c */ /* 0x000fcc0003f05270 */
[C---:B------:R-:W-:Y:S08]  /*4a00*/  HMMA.16816.F32.BF16 R76, R16.reuse, R10, R76 ;  /* 0x0000000a104c723c */ /* 0x040ff0000004184c */
[C---:B------:R-:W-:Y:S08]  /*4a10*/  HMMA.16816.F32.BF16 R112, R16.reuse, R34, R112 ;  /* 0x000000221070723c */ /* 0x040ff00000041870 */
[----:B------:R-:W-:Y:S01]  /*4a20*/  HMMA.16816.F32.BF16 R100, R16, R30, R100 ;  /* 0x0000001e1064723c */ /* 0x000fe20000041864 */
[----:B------:R-:W-:-:S02]  /*4a30*/  LOP3.LUT R17, R212, UR13, R23, 0x96, !PT ;  /* 0x0000000dd4117c12 */ /* 0x000fc4000f8e9617 */
[----:B------:R-:W-:-:S03]  /*4a40*/  LOP3.LUT R16, R210, UR11, R25, 0x96, !PT ;  /* 0x0000000bd2107c12 */ /* 0x000fc6000f8e9619 */
[----:B------:R-:W-:Y:S02]  /*4a50*/  IMAD.WIDE.U32 R178, R17, -0x2daee0ad, RZ ;  /* 0xd2511f5311b27825 */ /* 0x000fe400078e00ff */
[C---:B------:R-:W-:Y:S02]  /*4a60*/  HMMA.16816.F32.BF16 R128, R4.reuse, R12, R128 ;  /* 0x0000000c0480723c */ /* 0x040fe40000041880 */
[----:B------:R-:W-:Y:S01]  /*4a70*/  IMAD.WIDE.U32 R16, R16, -0x2daee0ad, RZ ;  /* 0xd2511f5310107825 */ /* 0x000fe200078e00ff */
[----:B------:R-:W-:Y:S02]  /*4a80*/  LOP3.LUT R12, R222, UR23, R179, 0x96, !PT ;  /* 0x00000017de0c7c12 */ /* 0x000fe4000f8e96b3 */
[----:B------:R-:W-:Y:S02]  /*4a90*/  LOP3.LUT R178, R178, UR22, R183, 0x96, !PT ;  /* 0x00000016b2b27c12 */ /* 0x000fe4000f8e96b7 */
[----:B------:R-:W-:Y:S01]  /*4aa0*/  LOP3.LUT R180, R20, UR21, R17, 0x96, !PT ;  /* 0x0000001514b47c12 */ /* 0x000fe2000f8e9611 */
[C---:B------:R-:W-:Y:S01]  /*4ab0*/  HMMA.16816.F32.BF16 R68, R4.reuse, R8, R68 ;  /* 0x000000080444723c */ /* 0x040fe20000041844 */
[----:B------:R-:W-:Y:S01]  /*4ac0*/  LOP3.LUT R8, R16, UR20, R175, 0x96, !PT ;  /* 0x0000001410087c12 */ /* 0x000fe2000f8e96af */
[----:B------:R-:W-:Y:S01]  /*4ad0*/  IMAD.WIDE.U32 R12, R12, -0x326172a9, RZ ;  /* 0xcd9e8d570c0c7825 */ /* 0x000fe200078e00ff */
[----:B------:R-:W-:Y:S03]  /*4ae0*/  LDSM.16.MT88.4 R20, [R194+0x7000] ;  /* 0x00700000c214783b */ /* 0x000fe60000004200 */
[----:B------:R-:W-:Y:S01]  /*4af0*/  IMAD.WIDE.U32 R16, R8, -0x326172a9, RZ ;  /* 0xcd9e8d5708107825 */ /* 0x000fe200078e00ff */
[----:B------:R-:W-:Y:S01]  /*4b00*/  LOP3.LUT R25, R220, UR11, R13, 0x96, !PT ;  /* 0x0000000bdc197c12 */ /* 0x000fe2000f8e960d */
[----:B------:R-:W-:Y:S02]  /*4b10*/  HMMA.16816.F32.BF16 R84, R4, R32, R84 ;  /* 0x000000200454723c */ /* 0x000fe40000041854 */
[----:B------:R-:W-:Y:S01]  /*4b20*/  FFMA.FTZ R32, R170, UR4, -R152 ;  /* 0x00000004aa207c23 */ /* 0x000fe20008010898 */
[----:B------:R-:W-:Y:S01]  /*4b30*/  IMAD.WIDE.U32 R180, R180, -0x326172a9, RZ ;  /* 0xcd9e8d57b4b47825 */ /* 0x000fe200078e00ff */
[----:B------:R-:W-:-:S03]  /*4b40*/  PRMT R13, R16, 0x7773, RZ ;  /* 0x00007773100d7816 */ /* 0x000fc600000000ff */
[----:B------:R-:W-:Y:S01]  /*4b50*/  FFMA.FTZ R33, R172, UR4, -R161 ;  /* 0x00000004ac217c23 */ /* 0x000fe200080108a1 */
[----:B------:R-:W-:Y:S01]  /*4b60*/  PRMT R8, R16, 0x7772, RZ ;  /* 0x0000777210087816 */ /* 0x000fe200000000ff */
[----:B------:R-:W-:Y:S01]  /*4b70*/  IMAD.WIDE.U32 R178, R178, -0x326172a9, RZ ;  /* 0xcd9e8d57b2b27825 */ /* 0x000fe200078e00ff */
[----:B------:R-:W-:Y:S01]  /*4b80*/  MUFU.EX2 R32, R32 ;  /* 0x0000002000207308 */ /* 0x000fe20000000800 */
[C---:B------:R-:W-:Y:S01]  /*4b90*/  HMMA.16816.F32.BF16 R104, R4.reuse, R28, R104 ;  /* 0x0000001c0468723c */ /* 0x040fe20000041868 */
[----:B------:R-:W-:Y:S01]  /*4ba0*/  LOP3.LUT R9, R180, UR8, R17, 0x96, !PT ;  /* 0x00000008b4097c12 */ /* 0x000fe2000f8e9611 */
[----:B------:R-:W-:Y:S01]  /*4bb0*/  FFMA.FTZ R28, R171, UR4, -R161 ;  /* 0x00000004ab1c7c23 */ /* 0x000fe200080108a1 */
[----:B------:R1:W2:Y:S01]  /*4bc0*/  MUFU.EX2 R29, R156 ;  /* 0x0000009c001d7308 */ /* 0x0002a20000000800 */
[----:B------:R-:W-:Y:S01]  /*4bd0*/  LOP3.LUT R24, R12, UR10, R179, 0x96, !PT ;  /* 0x0000000a0c187c12 */ /* 0x000fe2000f8e96b3 */
[----:B------:R-:W-:Y:S01]  /*4be0*/  IMAD.MOV.U32 R12, RZ, RZ, R16 ;  /* 0x000000ffff0c7224 */ /* 0x000fe200078e0010 */
[----:B------:R-:W-:Y:S01]  /*4bf0*/  PRMT R26, R16, 0x7771, RZ ;  /* 0x00007771101a7816 */ /* 0x000fe200000000ff */
[----:B------:R-:W-:Y:S01]  /*4c00*/  IMAD.WIDE.U32 R184, R25, -0x2daee0ad, RZ ;  /* 0xd2511f5319b87825 */ /* 0x000fe200078e00ff */
[----:B------:R-:W-:Y:S01]  /*4c10*/  PRMT R8, R8, 0x5410, R13 ;  /* 0x0000541008087816 */ /* 0x000fe2000000000d */
[C---:B------:R-:W-:Y:S01]  /*4c20*/  HMMA.16816.F32.BF16 R80, R4.reuse, R10, R80 ;  /* 0x0000000a0450723c */ /* 0x040fe20000041850 */
[----:B------:R-:W-:Y:S01]  /*4c30*/  LOP3.LUT R16, R9, 0xffff, RZ, 0xc0, !PT ;  /* 0x0000ffff09107812 */ /* 0x000fe200078ec0ff */
[--C-:B------:R-:W-:Y:S01]  /*4c40*/  FFMA.FTZ R11, R154, UR4, -R152.reuse ;  /* 0x000000049a0b7c23 */ /* 0x100fe20008010898 */
[----:B------:R-:W-:Y:S01]  /*4c50*/  LOP3.LUT R27, R8, 0xff00ff, RZ, 0xc0, !PT ;  /* 0x00ff00ff081b7812 */ /* 0x000fe200078ec0ff */
[----:B------:R-:W-:Y:S01]  /*4c60*/  FFMA.FTZ R154, R155, UR4, -R152 ;  /* 0x000000049b9a7c23 */ /* 0x000fe20008010898 */
[----:B------:R-:W-:Y:S01]  /*4c70*/  LOP3.LUT R13, R9, 0xff, RZ, 0xc0, !PT ;  /* 0x000000ff090d7812 */ /* 0x000fe200078ec0ff */
[----:B------:R-:W-:Y:S01]  /*4c80*/  MUFU.EX2 R155, R11 ;  /* 0x0000000b009b7308 */ /* 0x000fe20000000800 */
[----:B------:R-:W-:Y:S01]  /*4c90*/  SHF.R.U32.HI R16, RZ, 0x8, R16 ;  /* 0x00000008ff107819 */ /* 0x000fe20000011610 */
[----:B-1----:R-:W-:Y:S01]  /*4ca0*/  FFMA.FTZ R156, R153, UR4, -R161 ;  /* 0x00000004999c7c23 */ /* 0x002fe200080108a1 */
[--C-:B------:R-:W-:Y:S01]  /*4cb0*/  HSET2.LE.AND R27, R27, R3.reuse, PT ;  /* 0x000000031b1b7233 */ /* 0x100fe20003803000 */
[----:B------:R-:W1:Y:S01]  /*4cc0*/  MUFU.EX2 R153, R173 ;  /* 0x000000ad00997308 */ /* 0x000e620000000800 */
[----:B------:R-:W-:Y:S01]  /*4cd0*/  PRMT R170, R13, 0x5410, R16 ;  /* 0x000054100daa7816 */ /* 0x000fe20000000010 */
[C---:B------:R-:W-:Y:S01]  /*4ce0*/  HMMA.16816.F32.BF16 R108, R4.reuse, R34, R108 ;  /* 0x00000022046c723c */ /* 0x040fe2000004186c */
[----:B------:R-:W-:Y:S01]  /*4cf0*/  PRMT R10, R9, 0x7632, R10 ;  /* 0x00007632090a7816 */ /* 0x000fe2000000000a */
[----:B------:R-:W3:Y:S01]  /*4d00*/  MUFU.EX2 R156, R156 ;  /* 0x0000009c009c7308 */ /* 0x000ee20000000800 */
[----:B------:R-:W-:Y:S01]  /*4d10*/  SHF.R.U32.HI R172, RZ, 0x18, R9 ;  /* 0x00000018ffac7819 */ /* 0x000fe20000011609 */
[----:B------:R-:W4:Y:S01]  /*4d20*/  LDSM.16.MT88.4 R16, [R190+0x7000] ;  /* 0x00700000be10783b */ /* 0x000f220000004200 */
[----:B------:R-:W-:Y:S01]  /*4d30*/  LOP3.LUT R8, R10, 0xff, RZ, 0xc0, !PT ;  /* 0x000000ff0a087812 */ /* 0x000fe200078ec0ff */
[----:B------:R-:W5:Y:S01]  /*4d40*/  MUFU.EX2 R154, R154 ;  /* 0x0000009a009a7308 */ /* 0x000f620000000800 */
[--C-:B------:R-:W-:Y:S01]  /*4d50*/  HSET2.LE.AND R35, R170, R3.reuse, PT ;  /* 0x00000003aa237233 */ /* 0x100fe20003803000 */
[C---:B------:R-:W-:Y:S01]  /*4d60*/  HMMA.16816.F32.BF16 R116, R4.reuse, R14, R116 ;  /* 0x0000000e0474723c */ /* 0x040fe20000041874 */
[----:B------:R-:W-:Y:S01]  /*4d70*/  PRMT R172, R8, 0x5410, R172 ;  /* 0x0000541008ac7816 */ /* 0x000fe200000000ac */
[----:B------:R-:W-:Y:S01]  /*4d80*/  MUFU.EX2 R28, R28 ;  /* 0x0000001c001c7308 */ /* 0x000fe20000000800 */
[----:B------:R-:W-:Y:S01]  /*4d90*/  LOP3.LUT R12, R12, 0xff, RZ, 0xc0, !PT ;  /* 0x000000ff0c0c7812 */ /* 0x000fe200078ec0ff */
[----:B--2---:R-:W-:Y:S01]  /*4da0*/  FADD.FTZ R44, R29, R44 ;  /* 0x0000002c1d2c7221 */ /* 0x004fe20000010000 */
[----:B-1----:R-:W-:Y:S01]  /*4db0*/  F2FP.BF16.F32.PACK_AB R171, R153, R32 ;  /* 0x0000002099ab723e */ /* 0x002fe200000010ff */
[----:B------:R-:W1:Y:S01]  /*4dc0*/  MUFU.EX2 R33, R33 ;  /* 0x0000002100217308 */ /* 0x000e620000000800 */
[----:B------:R-:W-:Y:S01]  /*4dd0*/  HSET2.LE.AND R25, R172, R3, PT ;  /* 0x00000003ac197233 */ /* 0x000fe20003803000 */
[----:B------:R-:W-:Y:S01]  /*4de0*/  HMMA.16816.F32.BF16 R96, R4, R30, R96 ;  /* 0x0000001e0460723c */ /* 0x000fe20000041860 */
[----:B------:R-:W-:Y:S01]  /*4df0*/  LOP3.LUT R27, R171, R27, RZ, 0xc0, !PT ;  /* 0x0000001bab1b7212 */ /* 0x000fe200078ec0ff */
[----:B------:R-:W-:Y:S01]  /*4e00*/  IMAD.WIDE.U32 R170, R24, -0x2daee0ad, RZ ;  /* 0xd2511f5318aa7825 */ /* 0x000fe200078e00ff */
[----:B------:R-:W-:-:S03]  /*4e10*/  LOP3.LUT R172, R182, UR21, R185, 0x96, !PT ;  /* 0x00000015b6ac7c12 */ /* 0x000fc6000f8e96b9 */
[--C-:B------:R-:W-:Y:S01]  /*4e20*/  FFMA.FTZ R31, R163, UR4, -R146.reuse ;  /* 0x00000004a31f7c23 */ /* 0x100fe20008010892 */
[----:B---3--:R-:W-:Y:S01]  /*4e30*/  F2FP.BF16.F32.PACK_AB R173, R156, R29 ;  /* 0x0000001d9cad723e */ /* 0x008fe200000010ff */
[----:B------:R-:W-:Y:S01]  /*4e40*/  FFMA.FTZ R163, R162, UR4, -R141 ;  /* 0x00000004a2a37c23 */ /* 0x000fe2000801088d */
[----:B------:R-:W-:Y:S01]  /*4e50*/  LOP3.LUT R183, R184, UR20, R171, 0x96, !PT ;  /* 0x00000014b8b77c12 */ /* 0x000fe2000f8e96ab */
[----:B------:R-:W-:Y:S01]  /*4e60*/  FFMA.FTZ R162, R169, UR4, -R141 ;  /* 0x00000004a9a27c23 */ /* 0x000fe2000801088d */
[----:B-----5:R-:W-:Y:S01]  /*4e70*/  F2FP.BF16.F32.PACK_AB R34, R154, R155 ;  /* 0x0000009b9a22723e */ /* 0x020fe200000010ff */
[----:B------:R-:W-:Y:S01]  /*4e80*/  FFMA.FTZ R30, R166, UR4, -R146 ;  /* 0x00000004a61e7c23 */ /* 0x000fe20008010892 */
[----:B------:R-:W-:Y:S01]  /*4e90*/  LOP3.LUT R24, R173, R35, RZ, 0xc0, !PT ;  /* 0x00000023ad187212 */ /* 0x000fe200078ec0ff */
[----:B------:R-:W-:Y:S01]  /*4ea0*/  IMAD.WIDE.U32 R182, R183, -0x326172a9, RZ ;  /* 0xcd9e8d57b7b67825 */ /* 0x000fe200078e00ff */
[----:B------:R-:W-:Y:S01]  /*4eb0*/  PRMT R26, R12, 0x5410, R26 ;  /* 0x000054100c1a7816 */ /* 0x000fe2000000001a */
[----:B------:R-:W-:Y:S01]  /*4ec0*/  MUFU.EX2 R162, R162 ;  /* 0x000000a200a27308 */ /* 0x000fe20000000800 */
[----:B------:R-:W-:Y:S01]  /*4ed0*/  LOP3.LUT R25, R34, R25, RZ, 0xc0, !PT ;  /* 0x0000001922197212 */ /* 0x000fe200078ec0ff */
[----:B------:R-:W-:Y:S01]  /*4ee0*/  IMAD.MOV.U32 R6, RZ, RZ, R182 ;  /* 0x000000ffff067224 */ /* 0x000fe200078e00b6 */
[----:B------:R-:W-:Y:S01]  /*4ef0*/  PRMT R35, R182, 0x7772, RZ ;  /* 0x00007772b6237816 */ /* 0x000fe200000000ff */
[----:B------:R-:W-:Y:S01]  /*4f00*/  IMAD.WIDE.U32 R172, R172, -0x326172a9, RZ ;  /* 0xcd9e8d57acac7825 */ /* 0x000fe200078e00ff */
[----:B------:R-:W-:-:S03]  /*4f10*/  PRMT R5, R182, 0x7773, RZ ;  /* 0x00007773b6057816 */ /* 0x000fc600000000ff */
[----:B------:R-:W-:Y:S01]  /*4f20*/  FFMA.FTZ R34, R165, UR4, -R146 ;  /* 0x00000004a5227c23 */ /* 0x000fe20008010892 */
[----:B------:R-:W-:Y:S01]  /*4f30*/  LOP3.LUT R7, R6, 0xff, RZ, 0xc0, !PT ;  /* 0x000000ff06077812 */ /* 0x000fe200078ec0ff */
[----:B------:R-:W2:Y:S01]  /*4f40*/  LDSM.16.MT88.4 R12, [R189+0x7000] ;  /* 0x00700000bd0c783b */ /* 0x000ea20000004200 */
[----:B------:R-:W-:Y:S01]  /*4f50*/  LOP3.LUT R6, R172, UR8, R183, 0x96, !PT ;  /* 0x00000008ac067c12 */ /* 0x000fe2000f8e96b7 */
[----:B------:R-:W3:Y:S01]  /*4f60*/  MUFU.EX2 R31, R31 ;  /* 0x0000001f001f7308 */ /* 0x000ee20000000800 */
[--C-:B------:R-:W-:Y:S01]  /*4f70*/  HSET2.LE.AND R26, R26, R3.reuse, PT ;  /* 0x000000031a1a7233 */ /* 0x100fe20003803000 */
[----:B------:R-:W-:Y:S01]  /*4f80*/  FADD.FTZ R40, R155, R40 ;  /* 0x000000289b287221 */ /* 0x000fe20000010000 */
[----:B-1----:R-:W-:Y:S01]  /*4f90*/  F2FP.BF16.F32.PACK_AB R9, R33, R28 ;  /* 0x0000001c2109723e */ /* 0x002fe200000010ff */
[----:B------:R-:W-:Y:S01]  /*4fa0*/  MUFU.EX2 R34, R34 ;  /* 0x0000002200227308 */ /* 0x000fe20000000800 */
[----:B------:R-:W-:Y:S01]  /*4fb0*/  PRMT R5, R35, 0x5410, R5 ;  /* 0x0000541023057816 */ /* 0x000fe20000000005 */
[----:B------:R-:W-:Y:S01]  /*4fc0*/  FADD.FTZ R44, R156, R44 ;  /* 0x0000002c9c2c7221 */ /* 0x000fe20000010000 */
[----:B------:R-:W-:Y:S01]  /*4fd0*/  LOP3.LUT R165, R6, 0xffff, RZ, 0xc0, !PT ;  /* 0x0000ffff06a57812 */ /* 0x000fe200078ec0ff */
[----:B------:R1:W-:Y:S01]  /*4fe0*/  MUFU.EX2 R35, R164 ;  /* 0x000000a400237308 */ /* 0x0003e20000000800 */
[----:B------:R-:W-:Y:S01]  /*4ff0*/  LOP3.LUT R26, R9, R26, RZ, 0xc0, !PT ;  /* 0x0000001a091a7212 */ /* 0x000fe200078ec0ff */
[----:B------:R-:W-:Y:S01]  /*5000*/  FADD.FTZ R40, R154, R40 ;  /* 0x000000289a287221 */ /* 0x000fe20000010000 */
[----:B------:R-:W5:Y:S01]  /*5010*/  LDSM.16.MT88.4 R8, [R188+0x7000] ;  /* 0x00700000bc08783b */ /* 0x000f620000004200 */
[----:B------:R-:W-:Y:S01]  /*5020*/  PRMT R4, R182, 0x7771, RZ ;  /* 0x00007771b6047816 */ /* 0x000fe200000000ff */
[----:B------:R-:W-:Y:S01]  /*5030*/  MUFU.EX2 R30, R30 ;  /* 0x0000001e001e7308 */ /* 0x000fe20000000800 */
[C---:B------:R-:W-:Y:S01]  /*5040*/  PRMT R166, R6.reuse, 0x7632, R166 ;  /* 0x0000763206a67816 */ /* 0x040fe200000000a6 */
[----:B---3--:R-:W-:Y:S01]  /*5050*/  FADD.FTZ R53, R31, R53 ;  /* 0x000000351f357221 */ /* 0x008fe20000010000 */
[----:B------:R-:W-:Y:S01]  /*5060*/  PRMT R4, R7, 0x5410, R4 ;  /* 0x0000541007047816 */ /* 0x000fe20000000004 */
[----:B------:R-:W3:Y:S01]  /*5070*/  MUFU.EX2 R163, R163 ;  /* 0x000000a300a37308 */ /* 0x000ee20000000800 */
[----:B------:R-:W-:Y:S01]  /*5080*/  LOP3.LUT R7, R6, 0xff, RZ, 0xc0, !PT ;  /* 0x000000ff06077812 */ /* 0x000fe200078ec0ff */
[C---:B----4-:R-:W-:Y:S01]  /*5090*/  HMMA.16816.F32.BF16 R76, R24.reuse, R18, R76 ;  /* 0x00000012184c723c */ /* 0x050fe2000004184c */
[----:B------:R-:W-:Y:S01]  /*50a0*/  SHF.R.U32.HI R6, RZ, 0x18, R6 ;  /* 0x00000018ff067819 */ /* 0x000fe20000011606 */
[----:B------:R-:W-:Y:S01]  /*50b0*/  FADD.FTZ R44, R28, R44 ;  /* 0x0000002c1c2c7221 */ /* 0x000fe20000010000 */
[--C-:B-1----:R-:W-:Y:S01]  /*50c0*/  FFMA.FTZ R164, R168, UR4, -R141.reuse ;  /* 0x00000004a8a47c23 */ /* 0x102fe2000801088d */
[----:B------:R-:W-:Y:S01]  /*50d0*/  FFMA.FTZ R168, R167, UR4, -R141 ;  /* 0x00000004a7a87c23 */ /* 0x000fe2000801088d */
[----:B------:R-:W-:Y:S01]  /*50e0*/  SHF.R.U32.HI R167, RZ, 0x8, R165 ;  /* 0x00000008ffa77819 */ /* 0x000fe200000116a5 */
[----:B------:R-:W-:Y:S01]  /*50f0*/  FADD.FTZ R40, R32, R40 ;  /* 0x0000002820287221 */ /* 0x000fe20000010000 */
[----:B------:R-:W-:Y:S01]  /*5100*/  LOP3.LUT R166, R166, 0xff, RZ, 0xc0, !PT ;  /* 0x000000ffa6a67812 */ /* 0x000fe200078ec0ff */
[----:B------:R1:W4:Y:S01]  /*5110*/  MUFU.EX2 R165, R168 ;  /* 0x000000a800a57308 */ /* 0x0003220000000800 */
[--C-:B------:R-:W-:Y:S01]  /*5120*/  HSET2.LE.AND R4, R4, R3.reuse, PT ;  /* 0x0000000304047233 */ /* 0x100fe20003803000 */
[C---:B------:R-:W-:Y:S01]  /*5130*/  HMMA.16816.F32.BF16 R72, R24.reuse, R16, R72 ;  /* 0x000000101848723c */ /* 0x040fe20000041848 */
[----:B------:R-:W-:Y:S01]  /*5140*/  LOP3.LUT R5, R5, 0xff00ff, RZ, 0xc0, !PT ;  /* 0x00ff00ff05057812 */ /* 0x000fe200078ec0ff */
[----:B------:R-:W2:Y:S01]  /*5150*/  MUFU.EX2 R164, R164 ;  /* 0x000000a400a47308 */ /* 0x000ea20000000800 */
[----:B------:R-:W-:Y:S01]  /*5160*/  PRMT R7, R7, 0x5410, R167 ;  /* 0x0000541007077816 */ /* 0x000fe200000000a7 */
[----:B---3--:R-:W-:Y:S01]  /*5170*/  FADD.FTZ R50, R163, R50 ;  /* 0x00000032a3327221 */ /* 0x008fe20000010000 */
[----:B------:R-:W-:Y:S01]  /*5180*/  PRMT R166, R166, 0x5410, R6 ;  /* 0x00005410a6a67816 */ /* 0x000fe20000000006 */
[----:B------:R-:W-:Y:S01]  /*5190*/  FADD.FTZ R53, R30, R53 ;  /* 0x000000351e357221 */ /* 0x000fe20000010000 */
[----:B------:R-:W-:Y:S01]  /*51a0*/  LOP3.LUT R176, R176, UR9, R181, 0x96, !PT ;  /* 0x00000009b0b07c12 */ /* 0x000fe2000f8e96b5 */
[----:B------:R-:W-:Y:S01]  /*51b0*/  HMMA.16816.F32.BF16 R124, R24, R20, R124 ;  /* 0x00000014187c723c */ /* 0x000fe2000004187c */
[----:B------:R-:W-:Y:S01]  /*51c0*/  HSET2.LE.AND R167, R7, R3, PT ;  /* 0x0000000307a77233 */ /* 0x000fe20003803000 */
[----:B------:R-:W-:Y:S01]  /*51d0*/  FADD.FTZ R53, R34, R53 ;  /* 0x0000003522357221 */ /* 0x000fe20000010000 */
[----:B------:R-:W-:Y:S01]  /*51e0*/  LOP3.LUT R172, R178, UR9, R173, 0x96, !PT ;  /* 0x00000009b2ac7c12 */ /* 0x000fe2000f8e96ad */
[----:B------:R-:W-:Y:S01]  /*51f0*/  IMAD.WIDE.U32 R176, R176, -0x2daee0ad, RZ ;  /* 0xd2511f53b0b07825 */ /* 0x000fe200078e00ff */
[----:B-1----:R-:W-:-:S03]  /*5200*/  F2FP.BF16.F32.PACK_AB R168, R35, R34 ;  /* 0x0000002223a8723e */ /* 0x002fc600000010ff */
[----:B----4-:R-:W-:Y:S01]  /*5210*/  FADD.FTZ R50, R165, R50 ;  /* 0x00000032a5327221 */ /* 0x010fe20000010000 */
[----:B------:R-:W-:Y:S01]  /*5220*/  FADD.FTZ R53, R35, R53 ;  /* 0x0000003523357221 */ /* 0x000fe20000010000 */
[----:B--2---:R-:W-:Y:S01]  /*5230*/  F2FP.BF16.F32.PACK_AB R7, R164, R162 ;  /* 0x000000a2a407723e */ /* 0x004fe200000010ff */
[----:B------:R-:W-:Y:S01]  /*5240*/  HMMA.16816.F32.BF16 R88, R24, R12, R88 ;  /* 0x0000000c1858723c */ /* 0x000fe20000041858 */
[----:B------:R-:W-:Y:S01]  /*5250*/  LOP3.LUT R6, R168, R4, RZ, 0xc0, !PT ;  /* 0x00000004a8067212 */ /* 0x000fe200078ec0ff */
[----:B------:R-:W-:Y:S01]  /*5260*/  IMAD.WIDE.U32 R172, R172, -0x2daee0ad, RZ ;  /* 0xd2511f53acac7825 */ /* 0x000fe200078e00ff */
[----:B------:R-:W-:-:S03]  /*5270*/  HSET2.LE.AND R4, R5, R3, PT ;  /* 0x0000000305047233 */ /* 0x000fc60003803000 */
[----:B------:R-:W-:Y:S01]  /*5280*/  FADD.FTZ R50, R162, R50 ;  /* 0x00000032a2327221 */ /* 0x000fe20000010000 */
[----:B------:R-:W-:Y:S01]  /*5290*/  HSET2.LE.AND R5, R166, R3, PT ;  /* 0x00000003a6057233 */ /* 0x000fe20003803000 */
[----:B------:R-:W-:Y:S01]  /*52a0*/  FADD.FTZ R44, R33, R44 ;  /* 0x0000002c212c7221 */ /* 0x000fe20000010000 */
[----:B------:R-:W-:Y:S01]  /*52b0*/  F2FP.BF16.F32.PACK_AB R168, R30, R31 ;  /* 0x0000001f1ea8723e */ /* 0x000fe200000010ff */
[C---:B-----5:R-:W-:Y:S01]  /*52c0*/  HMMA.16816.F32.BF16 R92, R24.reuse, R8, R92 ;  /* 0x00000008185c723c */ /* 0x060fe2000004185c */
[----:B------:R-:W-:Y:S01]  /*52d0*/  F2FP.BF16.F32.PACK_AB R166, R165, R163 ;  /* 0x000000a3a5a6723e */ /* 0x000fe200000010ff */
[----:B------:R-:W-:Y:S01]  /*52e0*/  FADD.FTZ R50, R164, R50 ;  /* 0x00000032a4327221 */ /* 0x000fe20000010000 */
[----:B------:R-:W-:Y:S01]  /*52f0*/  LOP3.LUT R7, R7, R4, RZ, 0xc0, !PT ;  /* 0x0000000407077212 */ /* 0x000fe200078ec0ff */
[----:B------:R-:W-:Y:S01]  /*5300*/  FADD.FTZ R40, R153, R40 ;  /* 0x0000002899287221 */ /* 0x000fe20000010000 */
[----:B------:R-:W-:Y:S02]  /*5310*/  LOP3.LUT R4, R168, R167, RZ, 0xc0, !PT ;  /* 0x000000a7a8047212 */ /* 0x000fe400078ec0ff */
[----:B------:R-:W-:Y:S01]  /*5320*/  LOP3.LUT R5, R166, R5, RZ, 0xc0, !PT ;  /* 0x00000005a6057212 */ /* 0x000fe200078ec0ff */
[----:B------:R-:W-:Y:S01]  /*5330*/  HMMA.16816.F32.BF16 R120, R24, R22, R120 ;  /* 0x000000161878723c */ /* 0x000fe20000041878 */
[----:B------:R-:W-:-:S02]  /*5340*/  LOP3.LUT R174, R174, UR17, R177, 0x96, !PT ;  /* 0x00000011aeae7c12 */ /* 0x000fc4000f8e96b1 */
[----:B------:R-:W-:-:S05]  /*5350*/  LOP3.LUT R170, R170, UR17, R173, 0x96, !PT ;  /* 0x00000011aaaa7c12 */ /* 0x000fca000f8e96ad */
[C---:B------:R-:W-:Y:S01]  /*5360*/  HMMA.16816.F32.BF16 R80, R4.reuse, R18, R80 ;  /* 0x000000120450723c */ /* 0x040fe20000041850 */
[----:B------:R-:W-:Y:S02]  /*5370*/  FFMA.FTZ R18, R158, UR4, -R161 ;  /* 0x000000049e127c23 */ /* 0x000fe400080108a1 */
[----:B------:R1:W2:Y:S05]  /*5380*/  MUFU.EX2 R158, R159 ;  /* 0x0000009f009e7308 */ /* 0x0002aa0000000800 */
[----:B------:R-:W-:Y:S01]  /*5390*/  HMMA.16816.F32.BF16 R68, R4, R16, R68 ;  /* 0x000000100444723c */ /* 0x000fe20000041844 */
[----:B------:R-:W-:Y:S01]  /*53a0*/  IMAD.MOV.U32 R16, RZ, RZ, R176 ;  /* 0x000000ffff107224 */ /* 0x000fe200078e00b0 */
[----:B------:R-:W-:-:S04]  /*53b0*/  PRMT R17, R176, 0x7772, RZ ;  /* 0x00007772b0117816 */ /* 0x000fc800000000ff */
[----:B------:R-:W-:Y:S02]  /*53c0*/  LOP3.LUT R16, R16, 0xff, RZ, 0xc0, !PT ;  /* 0x000000ff10107812 */ /* 0x000fe400078ec0ff */
[----:B------:R-:W-:Y:S01]  /*53d0*/  HMMA.16816.F32.BF16 R84, R4, R12, R84 ;  /* 0x0000000c0454723c */ /* 0x000fe20000041854 */
[----:B-1----:R-:W-:Y:S01]  /*53e0*/  FFMA.FTZ R159, R157, UR4, -R161 ;  /* 0x000000049d9f7c23 */ /* 0x002fe200080108a1 */
[----:B------:R-:W-:Y:S01]  /*53f0*/  FFMA.FTZ R12, R148, UR4, -R152 ;  /* 0x00000004940c7c23 */ /* 0x000fe20008010898 */
[----:B------:R-:W1:Y:S01]  /*5400*/  MUFU.EX2 R157, R18 ;  /* 0x00000012009d7308 */ /* 0x000e620000000800 */
[----:B------:R-:W-:Y:S01]  /*5410*/  PRMT R13, R174, 0x7632, R13 ;  /* 0x00007632ae0d7816 */ /* 0x000fe2000000000d */
[----:B--2---:R-:W-:Y:S02]  /*5420*/  FADD.FTZ R44, R158, R44 ;  /* 0x0000002c9e2c7221 */ /* 0x004fe40000010000 */
[----:B------:R-:W2:Y:S01]  /*5430*/  MUFU.EX2 R159, R159 ;  /* 0x0000009f009f7308 */ /* 0x000ea20000000800 */
[----:B------:R-:W-:Y:S01]  /*5440*/  HMMA.16816.F32.BF16 R112, R24, R14, R112 ;  /* 0x0000000e1870723c */ /* 0x000fe20000041870 */
[----:B------:R-:W-:-:S02]  /*5450*/  LOP3.LUT R13, R13, 0xff, RZ, 0xc0, !PT ;  /* 0x000000ff0d0d7812 */ /* 0x000fc400078ec0ff */
[----:B------:R-:W3:Y:S04]  /*5460*/  MUFU.EX2 R148, R151 ;  /* 0x0000009700947308 */ /* 0x000ee80000000800 */
[----:B------:R-:W4:Y:S01]  /*5470*/  MUFU.EX2 R150, R12 ;  /* 0x0000000c00967308 */ /* 0x000f220000000800 */
[----:B------:R-:W-:Y:S01]  /*5480*/  HMMA.16816.F32.BF16 R100, R24, R10, R100 ;  /* 0x0000000a1864723c */ /* 0x000fe20000041864 */
[C---:B------:R-:W-:Y:S01]  /*5490*/  PRMT R25, R176.reuse, 0x7771, RZ ;  /* 0x00007771b0197816 */ /* 0x040fe200000000ff */
[----:B-1----:R-:W-:Y:S01]  /*54a0*/  FADD.FTZ R44, R157, R44 ;  /* 0x0000002c9d2c7221 */ /* 0x002fe20000010000 */
[----:B------:R-:W-:Y:S02]  /*54b0*/  PRMT R24, R176, 0x7773, RZ ;  /* 0x00007773b0187816 */ /* 0x000fe400000000ff */
[----:B------:R-:W-:Y:S01]  /*54c0*/  PRMT R25, R16, 0x5410, R25 ;  /* 0x0000541010197816 */ /* 0x000fe20000000019 */
[----:B--2---:R-:W-:Y:S01]  /*54d0*/  FADD.FTZ R44, R159, R44 ;  /* 0x0000002c9f2c7221 */ /* 0x004fe20000010000 */
[----:B------:R-:W-:Y:S01]  /*54e0*/  PRMT R24, R17, 0x5410, R24 ;  /* 0x0000541011187816 */ /* 0x000fe20000000018 */
[----:B------:R-:W-:Y:S01]  /*54f0*/  HMMA.16816.F32.BF16 R108, R4, R14, R108 ;  /* 0x0000000e046c723c */ /* 0x000fe2000004186c */
[C---:B------:R-:W-:Y:S01]  /*5500*/  LOP3.LUT R15, R174.reuse, 0xffff, RZ, 0xc0, !PT ;  /* 0x0000ffffae0f7812 */ /* 0x040fe200078ec0ff */
[----:B------:R-:W1:Y:S01]  /*5510*/  LDSM.16.MT88.4 R16, [R190+0x7800] ;  /* 0x00780000be10783b */ /* 0x000e620000004200 */
[----:B------:R-:W-:Y:S01]  /*5520*/  LOP3.LUT R14, R174, 0xff, RZ, 0xc0, !PT ;  /* 0x000000ffae0e7812 */ /* 0x000fe200078ec0ff */
[----:B---3--:R-:W-:Y:S01]  /*5530*/  FADD.FTZ R40, R148, R40 ;  /* 0x0000002894287221 */ /* 0x008fe20000010000 */
[----:B------:R-:W-:-:S02]  /*5540*/  SHF.R.U32.HI R174, RZ, 0x18, R174 ;  /* 0x00000018ffae7819 */ /* 0x000fc400000116ae */
[----:B------:R-:W-:Y:S01]  /*5550*/  SHF.R.U32.HI R15, RZ, 0x8, R15 ;  /* 0x00000008ff0f7819 */ /* 0x000fe2000001160f */
[C---:B------:R-:W-:Y:S01]  /*5560*/  HMMA.16816.F32.BF16 R104, R4.reuse, R8, R104 ;  /* 0x000000080468723c */ /* 0x040fe20000041868 */
[----:B------:R-:W-:Y:S01]  /*5570*/  HSET2.LE.AND R26, R25, R3, PT ;  /* 0x00000003191a7233 */ /* 0x000fe20003803000 */
[----:B----4-:R-:W-:Y:S01]  /*5580*/  FADD.FTZ R40, R150, R40 ;  /* 0x0000002896287221 */ /* 0x010fe20000010000 */
[----:B------:R-:W-:Y:S02]  /*5590*/  LOP3.LUT R24, R24, 0xff00ff, RZ, 0xc0, !PT ;  /* 0x00ff00ff18187812 */ /* 0x000fe400078ec0ff */
[----:B------:R-:W-:Y:S01]  /*55a0*/  F2FP.BF16.F32.PACK_AB R27, R219, R159 ;  /* 0x0000009fdb1b723e */ /* 0x000fe200000010ff */
[----:B------:R-:W-:Y:S01]  /*55b0*/  FADD.FTZ R40, R149, R40 ;  /* 0x0000002895287221 */ /* 0x000fe20000010000 */
[----:B------:R-:W-:Y:S01]  /*55c0*/  PRMT R12, R14, 0x5410, R15 ;  /* 0x000054100e0c7816 */ /* 0x000fe2000000000f */
[----:B------:R-:W-:Y:S01]  /*55d0*/  HMMA.16816.F32.BF16 R128, R4, R20, R128 ;  /* 0x000000140480723c */ /* 0x000fe20000041880 */
[----:B------:R-:W-:Y:S01]  /*55e0*/  PRMT R25, R13, 0x5410, R174 ;  /* 0x000054100d197816 */ /* 0x000fe200000000ae */
[----:B------:R-:W-:Y:S01]  /*55f0*/  FADD.FTZ R219, R219, R44 ;  /* 0x0000002cdbdb7221 */ /* 0x000fe20000010000 */
[----:B------:R-:W-:-:S02]  /*5600*/  LOP3.LUT R26, R27, R26, RZ, 0xc0, !PT ;  /* 0x0000001a1b1a7212 */ /* 0x000fc400078ec0ff */
[--C-:B------:R-:W-:Y:S02]  /*5610*/  HSET2.LE.AND R24, R24, R3.reuse, PT ;  /* 0x0000000318187233 */ /* 0x100fe40003803000 */
[--C-:B------:R-:W-:Y:S01]  /*5620*/  HSET2.LE.AND R9, R12, R3.reuse, PT ;  /* 0x000000030c097233 */ /* 0x100fe20003803000 */
[C---:B------:R-:W-:Y:S01]  /*5630*/  HMMA.16816.F32.BF16 R116, R4.reuse, R22, R116 ;  /* 0x000000160474723c */ /* 0x040fe20000041874 */
[----:B------:R-:W-:Y:S01]  /*5640*/  HSET2.LE.AND R25, R25, R3, PT ;  /* 0x0000000319197233 */ /* 0x000fe20003803000 */
[----:B------:R-:W2:Y:S01]  /*5650*/  LDSM.16.MT88.4 R20, [R194+0x7800] ;  /* 0x00780000c214783b */ /* 0x000ea20000004200 */
[C---:B------:R-:W-:Y:S01]  /*5660*/  F2FP.BF16.F32.PACK_AB R27, R218.reuse, R149 ;  /* 0x00000095da1b723e */ /* 0x040fe200000010ff */
[----:B------:R-:W-:Y:S01]  /*5670*/  FADD.FTZ R218, R218, R40 ;  /* 0x00000028dada7221 */ /* 0x000fe20000010000 */
[----:B------:R-:W-:Y:S01]  /*5680*/  F2FP.BF16.F32.PACK_AB R8, R150, R148 ;  /* 0x000000949608723e */ /* 0x000fe200000010ff */
[----:B------:R-:W3:Y:S01]  /*5690*/  LDSM.16.MT88.4 R12, [R189+0x7800] ;  /* 0x00780000bd0c783b */ /* 0x000ee20000004200 */
[----:B------:R-:W-:Y:S01]  /*56a0*/  F2FP.BF16.F32.PACK_AB R151, R157, R158 ;  /* 0x0000009e9d97723e */ /* 0x000fe200000010ff */
[----:B------:R-:W-:Y:S01]  /*56b0*/  HMMA.16816.F32.BF16 R96, R4, R10, R96 ;  /* 0x0000000a0460723c */ /* 0x000fe20000041860 */
[----:B------:R-:W-:Y:S01]  /*56c0*/  LOP3.LUT R27, R27, R24, RZ, 0xc0, !PT ;  /* 0x000000181b1b7212 */ /* 0x000fe200078ec0ff */
[----:B------:R-:W-:Y:S01]  /*56d0*/  IMAD.MOV.U32 R6, RZ, RZ, R172 ;  /* 0x000000ffff067224 */ /* 0x000fe200078e00ac */
[----:B------:R-:W-:Y:S01]  /*56e0*/  LOP3.LUT R24, R151, R9, RZ, 0xc0, !PT ;  /* 0x0000000997187212 */ /* 0x000fe200078ec0ff */
[----:B------:R-:W-:Y:S01]  /*56f0*/  FFMA.FTZ R151, R143, UR4, -R146 ;  /* 0x000000048f977c23 */ /* 0x000fe20008010892 */
[----:B------:R-:W-:Y:S01]  /*5700*/  LOP3.LUT R25, R8, R25, RZ, 0xc0, !PT ;  /* 0x0000001908197212 */ /* 0x000fe200078ec0ff */
[----:B------:R4:W5:Y:S01]  /*5710*/  MUFU.EX2 R143, R147 ;  /* 0x00000093008f7308 */ /* 0x0009620000000800 */
[----:B------:R-:W3:Y:S01]  /*5720*/  LDSM.16.MT88.4 R8, [R188+0x7800] ;  /* 0x00780000bc08783b */ /* 0x000ee20000004200 */
[----:B------:R-:W-:-:S02]  /*5730*/  PRMT R5, R172, 0x7773, RZ ;  /* 0x00007773ac057816 */ /* 0x000fc400000000ff */
[C---:B------:R-:W-:Y:S02]  /*5740*/  PRMT R7, R172.reuse, 0x7772, RZ ;  /* 0x00007772ac077816 */ /* 0x040fe400000000ff */
[----:B------:R-:W-:Y:S01]  /*5750*/  PRMT R4, R172, 0x7771, RZ ;  /* 0x00007771ac047816 */ /* 0x000fe200000000ff */
[C---:B-1----:R-:W-:Y:S01]  /*5760*/  HMMA.16816.F32.BF16 R72, R24.reuse, R16, R72 ;  /* 0x000000101848723c */ /* 0x042fe20000041848 */
[----:B------:R-:W-:Y:S02]  /*5770*/  LOP3.LUT R6, R6, 0xff, RZ, 0xc0, !PT ;  /* 0x000000ff06067812 */ /* 0x000fe400078ec0ff */
[----:B------:R-:W-:Y:S02]  /*5780*/  PRMT R5, R7, 0x5410, R5 ;  /* 0x0000541007057816 */ /* 0x000fe40000000005 */
[----:B------:R-:W-:Y:S01]  /*5790*/  LOP3.LUT R7, R170, 0xffff, RZ, 0xc0, !PT ;  /* 0x0000ffffaa077812 */ /* 0x000fe200078ec0ff */
[----:B----4-:R-:W-:Y:S01]  /*57a0*/  FFMA.FTZ R147, R145, UR4, -R146 ;  /* 0x0000000491937c23 */ /* 0x010fe20008010892 */
[----:B------:R-:W-:Y:S01]  /*57b0*/  FFMA.FTZ R146, R67, UR4, -R141 ;  /* 0x0000000443927c23 */ /* 0x000fe2000801088d */
[----:B------:R-:W1:Y:S01]  /*57c0*/  MUFU.EX2 R145, R151 ;  /* 0x0000009700917308 */ /* 0x000e620000000800 */
[----:B------:R-:W-:Y:S01]  /*57d0*/  PRMT R4, R6, 0x5410, R4 ;  /* 0x0000541006047816 */ /* 0x000fe20000000004 */
[----:B-----5:R-:W-:Y:S01]  /*57e0*/  FADD.FTZ R53, R143, R53 ;  /* 0x000000358f357221 */ /* 0x020fe20000010000 */
[----:B------:R-:W-:Y:S01]  /*57f0*/  LOP3.LUT R6, R170, 0xff, RZ, 0xc0, !PT ;  /* 0x000000ffaa067812 */ /* 0x000fe200078ec0ff */
[----:B------:R-:W4:Y:S01]  /*5800*/  MUFU.EX2 R142, R147 ;  /* 0x00000093008e7308 */ /* 0x000f220000000800 */
[----:B------:R-:W-:Y:S01]  /*5810*/  SHF.R.U32.HI R141, RZ, 0x8, R7 ;  /* 0x00000008ff8d7819 */ /* 0x000fe20000011607 */
[----:B------:R-:W-:Y:S01]  /*5820*/  HMMA.16816.F32.BF16 R76, R24, R18, R76 ;  /* 0x00000012184c723c */ /* 0x000fe2000004184c */
[----:B------:R-:W-:Y:S01]  /*5830*/  LOP3.LUT R5, R5, 0xff00ff, RZ, 0xc0, !PT ;  /* 0x00ff00ff05057812 */ /* 0x000fe200078ec0ff */
[----:B------:R5:W5:Y:S01]  /*5840*/  MUFU.EX2 R67, R144 ;  /* 0x0000009000437308 */ /* 0x000b620000000800 */
[----:B------:R-:W-:-:S02]  /*5850*/  HSET2.LE.AND R4, R4, R3, PT ;  /* 0x0000000304047233 */ /* 0x000fc40003803000 */
[----:B------:R-:W-:Y:S01]  /*5860*/  PRMT R141, R6, 0x5410, R141 ;  /* 0x00005410068d7816 */ /* 0x000fe2000000008d */
[----:B------:R-:W3:Y:S01]  /*5870*/  MUFU.EX2 R66, R146 ;  /* 0x0000009200427308 */ /* 0x000ee20000000800 */
[----:B-1----:R-:W-:Y:S01]  /*5880*/  FADD.FTZ R53, R145, R53 ;  /* 0x0000003591357221 */ /* 0x002fe20000010000 */
[C---:B--2---:R-:W-:Y:S03]  /*5890*/  HMMA.16816.F32.BF16 R124, R24.reuse, R20, R124 ;  /* 0x00000014187c723c */ /* 0x044fe6000004187c */
[----:B----4-:R-:W-:Y:S01]  /*58a0*/  FADD.FTZ R53, R142, R53 ;  /* 0x000000358e357221 */ /* 0x010fe20000010000 */
[----:B-----5:R-:W-:Y:S01]  /*58b0*/  PRMT R144, R170, 0x7632, R144 ;  /* 0x00007632aa907816 */ /* 0x020fe20000000090 */
[----:B------:R-:W-:Y:S01]  /*58c0*/  FADD.FTZ R50, R67, R50 ;  /* 0x0000003243327221 */ /* 0x000fe20000010000 */
[----:B------:R-:W-:Y:S02]  /*58d0*/  SHF.R.U32.HI R170, RZ, 0x18, R170 ;  /* 0x00000018ffaa7819 */ /* 0x000fe400000116aa */
[C---:B------:R-:W-:Y:S01]  /*58e0*/  HMMA.16816.F32.BF16 R120, R24.reuse, R22, R120 ;  /* 0x000000161878723c */ /* 0x040fe20000041878 */
[----:B------:R-:W-:Y:S01]  /*58f0*/  LOP3.LUT R7, R144, 0xff, RZ, 0xc0, !PT ;  /* 0x000000ff90077812 */ /* 0x000fe200078ec0ff */
[----:B------:R-:W-:Y:S01]  /*5900*/  FADD.FTZ R50, R140, R50 ;  /* 0x000000328c327221 */ /* 0x000fe20000010000 */
[C---:B------:R-:W-:Y:S01]  /*5910*/  F2FP.BF16.F32.PACK_AB R144, R227.reuse, R142 ;  /* 0x0000008ee390723e */ /* 0x040fe200000010ff */
[----:B------:R-:W-:Y:S01]  /*5920*/  FADD.FTZ R227, R227, R53 ;  /* 0x00000035e3e37221 */ /* 0x000fe20000010000 */
[----:B------:R-:W-:Y:S01]  /*5930*/  PRMT R170, R7, 0x5410, R170 ;  /* 0x0000541007aa7816 */ /* 0x000fe200000000aa */
[----:B---3--:R-:W-:Y:S01]  /*5940*/  FADD.FTZ R50, R66, R50 ;  /* 0x0000003242327221 */ /* 0x008fe20000010000 */
[----:B------:R-:W-:Y:S01]  /*5950*/  LOP3.LUT R6, R144, R4, RZ, 0xc0, !PT ;  /* 0x0000000490067212 */ /* 0x000fe200078ec0ff */
[----:B------:R-:W-:Y:S01]  /*5960*/  HMMA.16816.F32.BF16 R88, R24, R12, R88 ;  /* 0x0000000c1858723c */ /* 0x000fe20000041858 */
[----:B------:R-:W-:-:S02]  /*5970*/  HSET2.LE.AND R7, R5, R3, PT ;  /* 0x0000000305077233 */ /* 0x000fc40003803000 */
[--C-:B------:R-:W-:Y:S02]  /*5980*/  HSET2.LE.AND R4, R141, R3.reuse, PT ;  /* 0x000000038d047233 */ /* 0x100fe40003803000 */
[----:B------:R-:W-:Y:S02]  /*5990*/  HSET2.LE.AND R5, R170, R3, PT ;  /* 0x00000003aa057233 */ /* 0x000fe40003803000 */
[C---:B------:R-:W-:Y:S01]  /*59a0*/  F2FP.BF16.F32.PACK_AB R146, R226.reuse, R66 ;  /* 0x00000042e292723e */ /* 0x040fe200000010ff */
[----:B------:R-:W-:Y:S01]  /*59b0*/  HMMA.16816.F32.BF16 R112, R24, R14, R112 ;  /* 0x0000000e1870723c */ /* 0x000fe20000041870 */
[----:B------:R-:W-:Y:S01]  /*59c0*/  F2FP.BF16.F32.PACK_AB R144, R145, R143 ;  /* 0x0000008f9190723e */ /* 0x000fe200000010ff */
[----:B------:R-:W-:Y:S01]  /*59d0*/  FADD.FTZ R226, R226, R50 ;  /* 0x00000032e2e27221 */ /* 0x000fe20000010000 */
[----:B------:R-:W-:Y:S02]  /*59e0*/  F2FP.BF16.F32.PACK_AB R141, R140, R67 ;  /* 0x000000438c8d723e */ /* 0x000fe400000010ff */
[----:B------:R-:W-:-:S02]  /*59f0*/  LOP3.LUT R7, R146, R7, RZ, 0xc0, !PT ;  /* 0x0000000792077212 */ /* 0x000fc400078ec0ff */
[----:B------:R-:W-:Y:S01]  /*5a00*/  LOP3.LUT R4, R144, R4, RZ, 0xc0, !PT ;  /* 0x0000000490047212 */ /* 0x000fe200078ec0ff */
[----:B------:R-:W-:Y:S01]  /*5a10*/  HMMA.16816.F32.BF16 R92, R24, R8, R92 ;  /* 0x00000008185c723c */ /* 0x000fe2000004185c */
[----:B------:R-:W-:-:S07]  /*5a20*/  LOP3.LUT R5, R141, R5, RZ, 0xc0, !PT ;  /* 0x000000058d057212 */ /* 0x000fce00078ec0ff */
        /* <DEDUP_REMOVED lines=13> */
[C---:B------:R-:W-:Y:S02]  /*5b00*/  IMAD R0, R18.reuse, UR14, RZ ;  /* 0x0000000e12007c24 */ /* 0x040fe4000f8e02ff */
[----:B------:R-:W-:-:S04]  /*5b10*/  IMAD.WIDE.U32 R18, R18, UR15, RZ ;  /* 0x0000000f12127c25 */ /* 0x000fc8000f8e00ff */
[----:B------:R-:W-:Y:S01]  /*5b20*/  IMAD.IADD R0, R19, 0x1, R0 ;  /* 0x0000000113007824 */ /* 0x000fe200078e0200 */
[----:B------:R-:W-:Y:S01]  /*5b30*/  BAR.SYNC.DEFER_BLOCKING 0x0 ;  /* 0x0000000000007b1d */ /* 0x000fe20000010000 */
[C---:B------:R-:W-:Y:S01]  /*5b40*/  IADD3 R4, P0, PT, R18.reuse, UR35, RZ ;  /* 0x0000002312047c10 */ /* 0x040fe2000ff1e0ff */
[----:B------:R-:W-:Y:S01]  /*5b50*/  IMAD R230, R137, 0x40, R230 ;  /* 0x0000004089e67824 */ /* 0x000fe200078e02e6 */
[----:B------:R-:W-:Y:S02]  /*5b60*/  LEA R16, P3, R18, R200, 0x1 ;  /* 0x000000c812107211 */ /* 0x000fe400078608ff */
[----:B------:R-:W-:Y:S02]  /*5b70*/  IADD3.X R2, PT, PT, R0, UR34, RZ, P0, !PT ;  /* 0x0000002200027c10 */ /* 0x000fe400087fe4ff */
[C---:B------:R-:W-:Y:S02]  /*5b80*/  IADD3 R6, P1, PT, R4.reuse, UR35, RZ ;  /* 0x0000002304067c10 */ /* 0x040fe4000ff3e0ff */
[----:B------:R-:W-:-:S02]  /*5b90*/  IADD3 R8, P0, PT, R4, UR39, RZ ;  /* 0x0000002704087c10 */ /* 0x000fc4000ff1e0ff */
[-C--:B------:R-:W-:Y:S02]  /*5ba0*/  LEA R14, P2, R4, R200.reuse, 0x1 ;  /* 0x000000c8040e7211 */ /* 0x080fe400078408ff */
[----:B------:R-:W-:Y:S02]  /*5bb0*/  IADD3.X R5, PT, PT, R2, UR34, RZ, P1, !PT ;  /* 0x0000002202057c10 */ /* 0x000fe40008ffe4ff */
[-C--:B------:R-:W-:Y:S02]  /*5bc0*/  LEA R12, P1, R6, R200.reuse, 0x1 ;  /* 0x000000c8060c7211 */ /* 0x080fe400078208ff */
[----:B------:R-:W-:Y:S02]  /*5bd0*/  IADD3.X R7, PT, PT, R2, UR38, RZ, P0, !PT ;  /* 0x0000002602077c10 */ /* 0x000fe400087fe4ff */
[----:B------:R-:W-:Y:S02]  /*5be0*/  LEA R10, P0, R8, R200, 0x1 ;  /* 0x000000c8080a7211 */ /* 0x000fe400078008ff */
[-C--:B------:R-:W-:Y:S01]  /*5bf0*/  LEA.HI.X R17, R18, R205.reuse, R0, 0x1, P3 ;  /* 0x000000cd12117211 */ /* 0x080fe200018f0c00 */
[----:B------:R-:W-:Y:S01]  /*5c00*/  VIADD R0, R230, 0xffffff80 ;  /* 0xffffff80e6007836 */ /* 0x000fe20000000000 */
[-C--:B------:R-:W-:Y:S01]  /*5c10*/  LEA.HI.X R15, R4, R205.reuse, R2, 0x1, P2 ;  /* 0x000000cd040f7211 */ /* 0x080fe200010f0c02 */
[----:B------:R-:W-:Y:S01]  /*5c20*/  VIADD R2, R230, 0xffffff81 ;  /* 0xffffff81e6027836 */ /* 0x000fe20000000000 */
[-C--:B------:R-:W-:Y:S01]  /*5c30*/  LEA.HI.X R13, R6, R205.reuse, R5, 0x1, P1 ;  /* 0x000000cd060d7211 */ /* 0x080fe200008f0c05 */
[----:B------:R-:W-:Y:S01]  /*5c40*/  @!PT LDS RZ, [RZ] ;  /* 0x00000000fffff984 */ /* 0x000fe20000000800 */
[----:B------:R-:W-:Y:S01]  /*5c50*/  @!PT LDS RZ, [RZ] ;  /* 0x00000000fffff984 */ /* 0x000fe20000000800 */
[----:B------:R-:W-:Y:S01]  /*5c60*/  @!PT LDS RZ, [RZ] ;  /* 0x00000000fffff984 */ /* 0x000fe20000000800 */
[----:B------:R1:W-:Y:S01]  /*5c70*/  LDGSTS.E.BYPASS.LTC128B.128 [R204+0x6000], desc[UR28][R16.64] ;  /* 0x0600000010cc7fae */ /* 0x0003e2000b981a1c */
[----:B------:R-:W-:-:S02]  /*5c80*/  LEA.HI.X R11, R8, R205, R7, 0x1, P0 ;  /* 0x000000cd080b7211 */ /* 0x000fc400000f0c07 */
[C---:B------:R-:W-:Y:S01]  /*5c90*/  ISETP.GE.AND P0, PT, R0.reuse, R229, PT ;  /* 0x000000e50000720c */ /* 0x040fe20003f06270 */
[----:B------:R-:W-:Y:S01]  /*5ca0*/  LDGSTS.E.BYPASS.LTC128B.128 [R204+0x6800], desc[UR28][R14.64] ;  /* 0x068000000ecc7fae */ /* 0x000fe2000b981a1c */
[CC--:B------:R-:W-:Y:S02]  /*5cb0*/  ISETP.GE.AND P1, PT, R0.reuse, R214.reuse, PT ;  /* 0x000000d60000720c */ /* 0x0c0fe40003f26270 */
[----:B------:R-:W-:Y:S01]  /*5cc0*/  ISETP.GE.AND P4, PT, R0, R209, PT ;  /* 0x000000d10000720c */ /* 0x000fe20003f86270 */
[----:B------:R2:W-:Y:S01]  /*5cd0*/  LDGSTS.E.BYPASS.LTC128B.128 [R204+0x7000], desc[UR28][R12.64] ;  /* 0x070000000ccc7fae */ /* 0x0005e2000b981a1c */
[----:B------:R-:W-:Y:S02]  /*5ce0*/  ISETP.GE.AND P2, PT, R2, R214, PT ;  /* 0x000000d60200720c */ /* 0x000fe40003f46270 */
[----:B------:R-:W-:Y:S01]  /*5cf0*/  ISETP.GE.AND P3, PT, R0, R228, PT ;  /* 0x000000e40000720c */ /* 0x000fe20003f66270 */
[----:B------:R3:W-:Y:S01]  /*5d00*/  LDGSTS.E.BYPASS.LTC128B.128 [R204+0x7800], desc[UR28][R10.64] ;  /* 0x078000000acc7fae */ /* 0x0007e2000b981a1c */
[----:B------:R-:W-:Y:S01]  /*5d10*/  VIADD R0, R230, 0xffffff88 ;  /* 0xffffff88e6007836 */ /* 0x000fe20000000000 */
[----:B------:R-:W-:-:S02]  /*5d20*/  ISETP.GE.AND P6, PT, R2, R229, PT ;  /* 0x000000e50200720c */ /* 0x000fc40003fc6270 */
[----:B------:R-:W-:Y:S01]  /*5d30*/  LDSM.16.M88.4 R56, [R199] ;  /* 0x00000000c738783b */ /* 0x000fe20000000200 */
[----:B------:R-:W-:-:S03]  /*5d40*/  ISETP.GE.AND P5, PT, R2, R228, PT ;  /* 0x000000e40200720c */ /* 0x000fc60003fa6270 */
[----:B------:R-:W-:Y:S04]  /*5d50*/  LDSM.16.M88.4 R60, [R199+0x2000] ;  /* 0x00200000c73c783b */ /* 0x000fe80000000200 */
[----:B------:R-:W4:Y:S04]  /*5d60*/  LDSM.16.M88.4 R148, [R198+UR5+0x4800] ;  /* 0x00480005c694783b */ /* 0x000f280008000200 */
[----:B------:R-:W2:Y:S04]  /*5d70*/  LDSM.16.M88.4 R140, [R198+UR5+0x5000] ;  /* 0x00500005c68c783b */ /* 0x000ea80008000200 */
[----:B------:R-:W5:Y:S04]  /*5d80*/  LDSM.16.M88.4 R156, [R198+UR5+0x4000] ;  /* 0x00400005c69c783b */ /* 0x000f680008000200 */
[----:B------:R-:W5:Y:S04]  /*5d90*/  LDSM.16.M88.4 R32, [R198+UR5+0x5800] ;  /* 0x00580005c620783b */ /* 0x000f680008000200 */
[----:B------:R-:W-:Y:S04]  /*5da0*/  LDSM.16.M88.4 R180, [R197+0x2000] ;  /* 0x00200000c5b4783b */ /* 0x000fe80000000200 */
[----:B------:R-:W5:Y:S04]  /*5db0*/  LDSM.16.M88.4 R172, [R193+0x4800] ;  /* 0x00480000c1ac783b */ /* 0x000f680000000200 */
[----:B------:R-:W5:Y:S04]  /*5dc0*/  LDSM.16.M88.4 R184, [R197] ;  /* 0x00000000c5b8783b */ /* 0x000f680000000200 */
[----:B------:R-:W5:Y:S04]  /*5dd0*/  LDSM.16.M88.4 R168, [R193+0x5000] ;  /* 0x00500000c1a8783b */ /* 0x000f680000000200 */
[----:B------:R-:W5:Y:S04]  /*5de0*/  LDSM.16.M88.4 R176, [R193+0x4000] ;  /* 0x00400000c1b0783b */ /* 0x000f680000000200 */
[----:B------:R-:W5:Y:S01]  /*5df0*/  LDSM.16.M88.4 R164, [R193+0x5800] ;  /* 0x00580000c1a4783b */ /* 0x000f620000000200 */
[C---:B----4-:R-:W-:Y:S03]  /*5e00*/  HMMA.16816.F32.BF16 R20, R60.reuse, R148, RZ ;  /* 0x000000943c14723c */ /* 0x050fe600000418ff */
[----:B------:R-:W-:Y:S04]  /*5e10*/  LDSM.16.M88.4 R44, [R192+0x4000] ;  /* 0x00400000c02c783b */ /* 0x000fe80000000200 */
[----:B------:R-:W4:Y:S01]  /*5e20*/  LDSM.16.M88.4 R52, [R196] ;  /* 0x00000000c434783b */ /* 0x000f220000000200 */
[----:B-1----:R-:W-:Y:S03]  /*5e30*/  HMMA.16816.F32.BF16 R16, R60, R150, RZ ;  /* 0x000000963c10723c */ /* 0x002fe600000418ff */
[----:B------:R-:W1:Y:S04]  /*5e40*/  LDSM.16.M88.4 R48, [R196+0x2000] ;  /* 0x00200000c430783b */ /* 0x000e680000000200 */
[----:B------:R-:W-:Y:S01]  /*5e50*/  LDSM.16.M88.4 R36, [R192+0x5000] ;  /* 0x00500000c024783b */ /* 0x000fe20000000200 */
[----:B------:R-:W-:Y:S03]  /*5e60*/  HMMA.16816.F32.BF16 R152, R56, R148, RZ ;  /* 0x000000943898723c */ /* 0x000fe600000418ff */
[----:B------:R-:W-:Y:S04]  /*5e70*/  LDSM.16.M88.4 R40, [R192+0x4800] ;  /* 0x00480000c028783b */ /* 0x000fe80000000200 */
[----:B------:R-:W0:Y:S01]  /*5e80*/  LDGDEPBAR ;  /* 0x00000000000079af */ /* 0x000e220000000000 */
[C---:B--2---:R-:W-:Y:S08]  /*5e90*/  HMMA.16816.F32.BF16 R12, R60.reuse, R140, RZ ;  /* 0x0000008c3c0c723c */ /* 0x044ff000000418ff */
[----:B---3--:R-:W-:Y:S08]  /*5ea0*/  HMMA.16816.F32.BF16 R8, R60, R142, RZ ;  /* 0x0000008e3c08723c */ /* 0x008ff000000418ff */
[C---:B------:R-:W-:Y:S08]  /*5eb0*/  HMMA.16816.F32.BF16 R148, R56.reuse, R150, RZ ;  /* 0x000000963894723c */ /* 0x040ff000000418ff */
[C---:B------:R-:W-:Y:S08]  /*5ec0*/  HMMA.16816.F32.BF16 R144, R56.reuse, R140, RZ ;  /* 0x0000008c3890723c */ /* 0x040ff000000418ff */
[C---:B------:R-:W-:Y:S08]  /*5ed0*/  HMMA.16816.F32.BF16 R140, R56.reuse, R142, RZ ;  /* 0x0000008e388c723c */ /* 0x040ff000000418ff */
[-C--:B-----5:R-:W-:Y:S08]  /*5ee0*/  HMMA.16816.F32.BF16 R160, R56, R156.reuse, RZ ;  /* 0x0000009c38a0723c */ /* 0x0a0ff000000418ff */
[C---:B------:R-:W-:Y:S08]  /*5ef0*/  HMMA.16816.F32.BF16 R28, R60.reuse, R156, RZ ;  /* 0x0000009c3c1c723c */ /* 0x040ff000000418ff */
[-C--:B------:R-:W-:Y:S08]  /*5f00*/  HMMA.16816.F32.BF16 R24, R60, R158.reuse, RZ ;  /* 0x0000009e3c18723c */ /* 0x080ff000000418ff */
[C---:B------:R-:W-:Y:S08]  /*5f10*/  HMMA.16816.F32.BF16 R156, R56.reuse, R158, RZ ;  /* 0x0000009e389c723c */ /* 0x040ff000000418ff */
[C---:B------:R-:W-:Y:S08]  /*5f20*/  HMMA.16816.F32.BF16 R64, R56.reuse, R32, RZ ;  /* 0x000000203840723c */ /* 0x040ff000000418ff */
[----:B------:R-:W-:Y:S08]  /*5f30*/  HMMA.16816.F32.BF16 R56, R56, R34, RZ ;  /* 0x000000223838723c */ /* 0x000ff000000418ff */
[C---:B------:R-:W-:Y:S08]  /*5f40*/  HMMA.16816.F32.BF16 R20, R180.reuse, R172, R20 ;  /* 0x000000acb414723c */ /* 0x040ff00000041814 */
[----:B------:R-:W-:Y:S08]  /*5f50*/  HMMA.16816.F32.BF16 R16, R180, R174, R16 ;  /* 0x000000aeb410723c */ /* 0x000ff00000041810 */
[C---:B------:R-:W-:Y:S08]  /*5f60*/  HMMA.16816.F32.BF16 R152, R184.reuse, R172, R152 ;  /* 0x000000acb898723c */ /* 0x040ff00000041898 */
[----:B------:R-:W-:Y:S08]  /*5f70*/  HMMA.16816.F32.BF16 R148, R184, R174, R148 ;  /* 0x000000aeb894723c */ /* 0x000ff00000041894 */
[C---:B------:R-:W-:Y:S08]  /*5f80*/  HMMA.16816.F32.BF16 R12, R180.reuse, R168, R12 ;  /* 0x000000a8b40c723c */ /* 0x040ff0000004180c */
[----:B------:R-:W-:Y:S08]  /*5f90*/  HMMA.16816.F32.BF16 R8, R180, R170, R8 ;  /* 0x000000aab408723c */ /* 0x000ff00000041808 */
[C---:B------:R-:W-:Y:S08]  /*5fa0*/  HMMA.16816.F32.BF16 R144, R184.reuse, R168, R144 ;  /* 0x000000a8b890723c */ /* 0x040ff00000041890 */
[C---:B------:R-:W-:Y:S01]  /*5fb0*/  HMMA.16816.F32.BF16 R172, R184.reuse, R170, R140 ;  /* 0x000000aab8ac723c */ /* 0x040fe2000004188c */
[----:B------:R-:W-:Y:S04]  /*5fc0*/  LDSM.16.M88.4 R140, [R191+0x4000] ;  /* 0x00400000bf8c783b */ /* 0x000fe80000000200 */
[----:B------:R-:W2:Y:S03]  /*5fd0*/  LDSM.16.M88.4 R168, [R195] ;  /* 0x00000000c3a8783b */ /* 0x000ea60000000200 */
[C---:B------:R-:W-:Y:S08]  /*5fe0*/  HMMA.16816.F32.BF16 R160, R184.reuse, R176, R160 ;  /* 0x000000b0b8a0723c */ /* 0x040ff000000418a0 */
[C---:B------:R-:W-:Y:S08]  /*5ff0*/  HMMA.16816.F32.BF16 R64, R184.reuse, R164, R64 ;  /* 0x000000a4b840723c */ /* 0x040ff00000041840 */
[C---:B------:R-:W-:Y:S08]  /*6000*/  HMMA.16816.F32.BF16 R156, R184.reuse, R178, R156 ;  /* 0x000000b2b89c723c */ /* 0x040ff0000004189c */
[----:B------:R-:W-:Y:S01]  /*6010*/  HMMA.16816.F32.BF16 R184, R184, R166, R56 ;  /* 0x000000a6b8b8723c */ /* 0x000fe20000041838 */
[----:B------:R-:W3:Y:S07]  /*6020*/  LDSM.16.M88.4 R56, [R195+0x2000] ;  /* 0x00200000c338783b */ /* 0x000eee0000000200 */
[----:B------:R-:W-:Y:S01]  /*6030*/  HMMA.16816.F32.BF16 R28, R180, R176, R28 ;  /* 0x000000b0b41c723c */ /* 0x000fe2000004181c */
[----:B------:R-:W-:-:S07]  /*6040*/  LEA R176, R137, 0xfffffffc, 0x1 ;  /* 0xfffffffc89b07811 */ /* 0x000fce00078e08ff */
[----:B----4-:R-:W-:Y:S08]  /*6050*/  HMMA.16816.F32.BF16 R160, R52, R44, R160 ;  /* 0x0000002c34a0723c */ /* 0x010ff000000418a0 */
[----:B------:R-:W-:Y:S08]  /*6060*/  HMMA.16816.F32.BF16 R24, R180, R178, R24 ;  /* 0x000000b2b418723c */ /* 0x000ff00000041818 */
[----:B-1----:R-:W-:Y:S08]  /*6070*/  HMMA.16816.F32.BF16 R28, R48, R44, R28 ;  /* 0x0000002c301c723c */ /* 0x002ff0000004181c */
[----:B------:R-:W-:Y:S08]  /*6080*/  HMMA.16816.F32.BF16 R156, R52, R46, R156 ;  /* 0x0000002e349c723c */ /* 0x000ff0000004189c */
[C---:B------:R-:W-:Y:S08]  /*6090*/  HMMA.16816.F32.BF16 R4, R60.reuse, R32, RZ ;  /* 0x000000203c04723c */ /* 0x040ff000000418ff */
[----:B------:R-:W-:Y:S01]  /*60a0*/  HMMA.16816.F32.BF16 R60, R60, R34, RZ ;  /* 0x000000223c3c723c */ /* 0x000fe200000418ff */
[----:B------:R-:W1:Y:S07]  /*60b0*/  LDSM.16.M88.4 R32, [R192+0x5800] ;  /* 0x00580000c020783b */ /* 0x000e6e0000000200 */
[----:B--2---:R-:W-:Y:S08]  /*60c0*/  HMMA.16816.F32.BF16 R160, R168, R140, R160 ;  /* 0x0000008ca8a0723c */ /* 0x004ff000000418a0 */
[----:B------:R-:W-:Y:S08]  /*60d0*/  HMMA.16816.F32.BF16 R24, R48, R46, R24 ;  /* 0x0000002e3018723c */ /* 0x000ff00000041818 */
[----:B---3--:R-:W-:Y:S03]  /*60e0*/  HMMA.16816.F32.BF16 R28, R56, R140, R28 ;  /* 0x0000008c381c723c */ /* 0x008fe6000004181c */
[----:B------:R-:W-:-:S05]  /*60f0*/  FSEL R45, R161, -INF , !P6 ;  /* 0xff800000a12d7808 */ /* 0x000fca0007000000 */
[C---:B------:R-:W-:Y:S08]  /*6100*/  HMMA.16816.F32.BF16 R12, R48.reuse, R36, R12 ;  /* 0x00000024300c723c */ /* 0x040ff0000004180c */
[----:B------:R-:W-:Y:S03]  /*6110*/  HMMA.16816.F32.BF16 R8, R48, R38, R8 ;  /* 0x000000263008723c */ /* 0x000fe60000041808 */
[----:B------:R-:W-:-:S02]  /*6120*/  FSEL R46, R28, -INF , !P1 ;  /* 0xff8000001c2e7808 */ /* 0x000fc40004800000 */
[----:B------:R-:W-:Y:S02]  /*6130*/  FSEL R47, R29, -INF , !P2 ;  /* 0xff8000001d2f7808 */ /* 0x000fe40005000000 */
[C---:B------:R-:W-:Y:S01]  /*6140*/  ISETP.GE.AND P2, PT, R0.reuse, R209, PT ;  /* 0x000000d10000720c */ /* 0x040fe20003f46270 */
[----:B------:R-:W-:Y:S01]  /*6150*/  HMMA.16816.F32.BF16 R144, R52, R36, R144 ;  /* 0x000000243490723c */ /* 0x000fe20000041890 */
[----:B------:R-:W-:-:S07]  /*6160*/  ISETP.GE.AND P1, PT, R0, R228, PT ;  /* 0x000000e40000720c */ /* 0x000fce0003f26270 */
[----:B------:R-:W-:Y:S01]  /*6170*/  HMMA.16816.F32.BF16 R172, R52, R38, R172 ;  /* 0x0000002634ac723c */ /* 0x000fe200000418ac */
[----:B------:R-:W2:Y:S07]  /*6180*/  LDSM.16.M88.4 R36, [R191+0x4800] ;  /* 0x00480000bf24783b */ /* 0x000eae0000000200 */
[----:B------:R-:W-:Y:S08]  /*6190*/  HMMA.16816.F32.BF16 R156, R168, R142, R156 ;  /* 0x0000008ea89c723c */ /* 0x000ff0000004189c */
[-C--:B------:R-:W-:Y:S08]  /*61a0*/  HMMA.16816.F32.BF16 R16, R48, R42.reuse, R16 ;  /* 0x0000002a3010723c */ /* 0x080ff00000041810 */
[----:B------:R-:W-:Y:S01]  /*61b0*/  HMMA.16816.F32.BF16 R148, R52, R42, R148 ;  /* 0x0000002a3494723c */ /* 0x000fe20000041894 */
[----:B------:R-:W-:-:S02]  /*61c0*/  FSEL R43, R160, -INF , !P0 ;  /* 0xff800000a02b7808 */ /* 0x000fc40004000000 */
[----:B------:R-:W-:Y:S01]  /*61d0*/  ISETP.GE.AND P0, PT, R2, R209, PT ;  /* 0x000000d10200720c */ /* 0x000fe20003f06270 */
[----:B------:R-:W-:Y:S01]  /*61e0*/  VIADD R2, R230, 0xffffff89 ;  /* 0xffffff89e6027836 */ /* 0x000fe20000000000 */
[----:B------:R-:W-:Y:S02]  /*61f0*/  FSEL R42, R162, -INF , !P3 ;  /* 0xff800000a22a7808 */ /* 0x000fe40005800000 */
[-C--:B------:R-:W-:Y:S01]  /*6200*/  ISETP.GE.AND P3, PT, R0, R229.reuse, PT ;  /* 0x000000e50000720c */ /* 0x080fe20003f66270 */
[----:B------:R-:W-:Y:S01]  /*6210*/  HMMA.16816.F32.BF16 R4, R180, R164, R4 ;  /* 0x000000a4b404723c */ /* 0x000fe20000041804 */
[----:B------:R-:W-:Y:S02]  /*6220*/  ISETP.GE.AND P6, PT, R2, R229, PT ;  /* 0x000000e50200720c */ /* 0x000fe40003fc6270 */
[----:B------:R-:W-:Y:S02]  /*6230*/  FSEL R44, R156, -INF , !P3 ;  /* 0xff8000009c2c7808 */ /* 0x000fe40005800000 */
[----:B------:R-:W-:-:S02]  /*6240*/  ISETP.GE.AND P3, PT, R2, R209, PT ;  /* 0x000000d10200720c */ /* 0x000fc40003f66270 */
[----:B------:R-:W-:Y:S01]  /*6250*/  FSEL R178, R157, -INF , !P6 ;  /* 0xff8000009db27808 */ /* 0x000fe20007000000 */
[----:B------:R-:W-:Y:S08]  /*6260*/  HMMA.16816.F32.BF16 R60, R180, R166, R60 ;  /* 0x000000a6b43c723c */ /* 0x000ff0000004183c */
[----:B------:R-:W-:Y:S08]  /*6270*/  HMMA.16816.F32.BF16 R24, R56, R142, R24 ;  /* 0x0000008e3818723c */ /* 0x000ff00000041818 */
[-C--:B------:R-:W-:Y:S08]  /*6280*/  HMMA.16816.F32.BF16 R20, R48, R40.reuse, R20 ;  /* 0x000000283014723c */ /* 0x080ff00000041814 */
[----:B------:R-:W-:Y:S01]  /*6290*/  HMMA.16816.F32.BF16 R152, R52, R40, R152 ;  /* 0x000000283498723c */ /* 0x000fe20000041898 */
[----:B------:R-:W-:-:S02]  /*62a0*/  FSEL R40, R30, -INF , !P4 ;  /* 0xff8000001e287808 */ /* 0x000fc40006000000 */
[----:B------:R-:W-:Y:S02]  /*62b0*/  FSEL R41, R31, -INF , !P0 ;  /* 0xff8000001f297808 */ /* 0x000fe40004000000 */
[----:B------:R-:W3:Y:S01]  /*62c0*/  LDSM.16.M88.4 R28, [R191+0x5000] ;  /* 0x00500000bf1c783b */ /* 0x000ee20000000200 */
[-C--:B------:R-:W-:Y:S01]  /*62d0*/  ISETP.GE.AND P4, PT, R0, R214.reuse, PT ;  /* 0x000000d60000720c */ /* 0x080fe20003f86270 */
[----:B------:R-:W-:Y:S01]  /*62e0*/  VIADD R0, R230, 0xffffff90 ;  /* 0xffffff90e6007836 */ /* 0x000fe20000000000 */
[----:B------:R-:W-:Y:S01]  /*62f0*/  ISETP.GE.AND P0, PT, R2, R214, PT ;  /* 0x000000d60200720c */ /* 0x000fe20003f06270 */
[----:B-1----:R-:W-:Y:S01]  /*6300*/  HMMA.16816.F32.BF16 R4, R48, R32, R4 ;  /* 0x000000203004723c */ /* 0x002fe20000041804 */
[----:B------:R-:W-:Y:S02]  /*6310*/  FSEL R179, R24, -INF , !P4 ;  /* 0xff80000018b37808 */ /* 0x000fe40006000000 */
[----:B------:R-:W-:Y:S02]  /*6320*/  FSEL R180, R25, -INF , !P0 ;  /* 0xff80000019b47808 */ /* 0x000fe40004000000 */
[----:B------:R-:W-:-:S02]  /*6330*/  ISETP.GE.AND P4, PT, R0, R228, PT ;  /* 0x000000e40000720c */ /* 0x000fc40003f86270 */
[----:B------:R-:W-:Y:S01]  /*6340*/  ISETP.GE.AND P0, PT, R0, R209, PT ;  /* 0x000000d10000720c */ /* 0x000fe20003f06270 */
[----:B------:R-:W-:Y:S01]  /*6350*/  HMMA.16816.F32.BF16 R60, R48, R34, R60 ;  /* 0x00000022303c723c */ /* 0x000fe2000004183c */
[----:B------:R-:W-:Y:S02]  /*6360*/  FSEL R49, R26, -INF , !P2 ;  /* 0xff8000001a317808 */ /* 0x000fe40005000000 */
[----:B------:R-:W-:Y:S02]  /*6370*/  FSEL R50, R27, -INF , !P3 ;  /* 0xff8000001b327808 */ /* 0x000fe40005800000 */
[----:B------:R-:W1:Y:S01]  /*6380*/  LDSM.16.M88.4 R24, [R191+0x5800] ;  /* 0x00580000bf18783b */ /* 0x000e620000000200 */
[----:B------:R-:W-:Y:S01]  /*6390*/  FSEL R48, R163, -INF , !P5 ;  /* 0xff800000a3307808 */ /* 0x000fe20006800000 */
[----:B------:R-:W-:-:S04]  /*63a0*/  DEPBAR.LE SB0, 0x0 ;  /* 0x000080000000791a */ /* 0x000fc80000000000 */
[-C--:B--2---:R-:W-:Y:S01]  /*63b0*/  HMMA.16816.F32.BF16 R152, R168, R36.reuse, R152 ;  /* 0x00000024a898723c */ /* 0x084fe20000041898 */
[----:B------:R-:W-:Y:S01]  /*63c0*/  ISETP.GE.AND P5, PT, R2, R228, PT ;  /* 0x000000e40200720c */ /* 0x000fe20003fa6270 */
[----:B------:R-:W-:Y:S01]  /*63d0*/  VIADD R2, R230, 0xffffff91 ;  /* 0xffffff91e6027836 */ /* 0x000fe20000000000 */
[----:B------:R-:W-:Y:S02]  /*63e0*/  FSEL R51, R158, -INF , !P1 ;  /* 0xff8000009e337808 */ /* 0x000fe40004800000 */
[C---:B------:R-:W-:Y:S02]  /*63f0*/  ISETP.GE.AND P1, PT, R0.reuse, R229, PT ;  /* 0x000000e50000720c */ /* 0x040fe40003f26270 */
[----:B------:R-:W-:Y:S01]  /*6400*/  ISETP.GE.AND P2, PT, R0, R214, PT ;  /* 0x000000d60000720c */ /* 0x000fe20003f46270 */
[----:B------:R-:W-:Y:S01]  /*6410*/  HMMA.16816.F32.BF16 R20, R56, R36, R20 ;  /* 0x000000243814723c */ /* 0x000fe20000041814 */
[----:B------:R-:W-:Y:S01]  /*6420*/  VIADD R0, R230, 0xffffff98 ;  /* 0xffffff98e6007836 */ /* 0x000fe20000000000 */
[----:B------:R-:W-:-:S02]  /*6430*/  FSEL R177, R159, -INF , !P5 ;  /* 0xff8000009fb17808 */ /* 0x000fc40006800000 */
[C---:B------:R-:W-:Y:S02]  /*6440*/  ISETP.GE.AND P3, PT, R2.reuse, R229, PT ;  /* 0x000000e50200720c */ /* 0x040fe40003f66270 */
[C---:B------:R-:W-:Y:S02]  /*6450*/  ISETP.GE.AND P6, PT, R2.reuse, R228, PT ;  /* 0x000000e40200720c */ /* 0x040fe40003fc6270 */
[-C--:B------:R-:W-:Y:S01]  /*6460*/  HMMA.16816.F32.BF16 R148, R168, R38.reuse, R148 ;  /* 0x00000026a894723c */ /* 0x080fe20000041894 */
[----:B------:R-:W-:Y:S02]  /*6470*/  ISETP.GE.AND P5, PT, R2, R214, PT ;  /* 0x000000d60200720c */ /* 0x000fe40003fa6270 */
[----:B------:R-:W-:Y:S02]  /*6480*/  FSEL R152, R152, -INF , !P1 ;  /* 0xff80000098987808 */ /* 0x000fe40004800000 */
[----:B------:R-:W-:Y:S01]  /*6490*/  ISETP.GE.AND P1, PT, R2, R209, PT ;  /* 0x000000d10200720c */ /* 0x000fe20003f26270 */
[----:B------:R-:W-:Y:S01]  /*64a0*/  VIADD R2, R230, 0xffffff99 ;  /* 0xffffff99e6027836 */ /* 0x000fe20000000000 */
[----:B------:R-:W-:Y:S01]  /*64b0*/  FSEL R154, R154, -INF , !P4 ;  /* 0xff8000009a9a7808 */ /* 0x000fe20006000000 */
[----:B------:R-:W-:Y:S01]  /*64c0*/  HMMA.16816.F32.BF16 R16, R56, R38, R16 ;  /* 0x000000263810723c */ /* 0x000fe20000041810 */
[----:B------:R-:W-:-:S02]  /*64d0*/  ISETP.GE.AND P4, PT, R0, R229, PT ;  /* 0x000000e50000720c */ /* 0x000fc40003f86270 */
[----:B------:R-:W-:Y:S02]  /*64e0*/  FSEL R163, R20, -INF , !P2 ;  /* 0xff80000014a37808 */ /* 0x000fe40005000000 */
[----:B------:R-:W-:Y:S02]  /*64f0*/  FSEL R157, R22, -INF , !P0 ;  /* 0xff800000169d7808 */ /* 0x000fe40004000000 */
[----:B------:R-:W-:Y:S01]  /*6500*/  FSEL R153, R153, -INF , !P3 ;  /* 0xff80000099997808 */ /* 0x000fe20005800000 */
[----:B------:R-:W-:Y:S01]  /*6510*/  HMMA.16816.F32.BF16 R64, R52, R32, R64 ;  /* 0x000000203440723c */ /* 0x000fe20000041840 */
[C---:B------:R-:W-:Y:S02]  /*6520*/  ISETP.GE.AND P2, PT, R0.reuse, R228, PT ;  /* 0x000000e40000720c */ /* 0x040fe40003f46270 */
[C---:B------:R-:W-:Y:S02]  /*6530*/  ISETP.GE.AND P0, PT, R0.reuse, R214, PT ;  /* 0x000000d60000720c */ /* 0x040fe40003f06270 */
[----:B------:R-:W-:Y:S01]  /*6540*/  ISETP.GE.AND P3, PT, R0, R209, PT ;  /* 0x000000d10000720c */ /* 0x000fe20003f66270 */
[----:B------:R-:W-:Y:S01]  /*6550*/  VIADD R0, R230, 0xffffffa0 ;  /* 0xffffffa0e6007836 */ /* 0x000fe20000000000 */
[----:B------:R-:W-:Y:S01]  /*6560*/  FSEL R155, R155, -INF , !P6 ;  /* 0xff8000009b9b7808 */ /* 0x000fe20007000000 */
[----:B---3--:R-:W-:Y:S01]  /*6570*/  HMMA.16816.F32.BF16 R144, R168, R28, R144 ;  /* 0x0000001ca890723c */ /* 0x008fe20000041890 */
[----:B------:R-:W-:-:S02]  /*6580*/  FSEL R158, R21, -INF , !P5 ;  /* 0xff800000159e7808 */ /* 0x000fc40006800000 */
[----:B------:R-:W-:Y:S02]  /*6590*/  FSEL R162, R23, -INF , !P1 ;  /* 0xff80000017a27808 */ /* 0x000fe40004800000 */
[----:B------:R-:W-:Y:S02]  /*65a0*/  FSEL R148, R148, -INF , !P4 ;  /* 0xff80000094947808 */ /* 0x000fe40006000000 */
[C---:B------:R-:W-:Y:S01]  /*65b0*/  ISETP.GE.AND P6, PT, R2.reuse, R229, PT ;  /* 0x000000e50200720c */ /* 0x040fe20003fc6270 */
[----:B------:R-:W-:Y:S01]  /*65c0*/  HMMA.16816.F32.BF16 R12, R56, R28, R12 ;  /* 0x0000001c380c723c */ /* 0x000fe2000004180c */
[C---:B------:R-:W-:Y:S02]  /*65d0*/  ISETP.GE.AND P5, PT, R2.reuse, R228, PT ;  /* 0x000000e40200720c */ /* 0x040fe40003fa6270 */
[C---:B------:R-:W-:Y:S02]  /*65e0*/  ISETP.GE.AND P1, PT, R2.reuse, R214, PT ;  /* 0x000000d60200720c */ /* 0x040fe40003f26270 */
[----:B------:R-:W-:Y:S01]  /*65f0*/  ISETP.GE.AND P4, PT, R2, R209, PT ;  /* 0x000000d10200720c */ /* 0x000fe20003f86270 */
[----:B------:R-:W-:Y:S01]  /*6600*/  VIADD R2, R230, 0xffffffa1 ;  /* 0xffffffa1e6027836 */ /* 0x000fe20000000000 */
[----:B------:R-:W-:Y:S01]  /*6610*/  FSEL R156, R150, -INF , !P2 ;  /* 0xff800000969c7808 */ /* 0x000fe20005000000 */
[----:B------:R-:W-:Y:S01]  /*6620*/  HMMA.16816.F32.BF16 R172, R168, R30, R172 ;  /* 0x0000001ea8ac723c */ /* 0x000fe200000418ac */
        /* <DEDUP_REMOVED lines=10> */
[----:B-1----:R-:W-:Y:S01]  /*66d0*/  HMMA.16816.F32.BF16 R64, R168, R24, R64 ;  /* 0x00000018a840723c */ /* 0x002fe20000041840 */
[----:B------:R-:W-:-:S02]  /*66e0*/  ISETP.GE.AND P6, PT, R2, R229, PT ;  /* 0x000000e50200720c */ /* 0x000fc40003fc6270 */
[----:B------:R-:W-:Y:S02]  /*66f0*/  FSEL R146, R146, -INF , !P0 ;  /* 0xff80000092927808 */ /* 0x000fe40004000000 */
[----:B------:R-:W-:Y:S01]  /*6700*/  FSEL R143, R12, -INF , !P3 ;  /* 0xff8000000c8f7808 */ /* 0x000fe20005800000 */
[----:B------:R-:W-:Y:S01]  /*6710*/  VIADD R12, R230, 0xffffffb8 ;  /* 0xffffffb8e60c7836 */ /* 0x000fe20000000000 */
[----:B------:R-:W-:Y:S01]  /*6720*/  FSEL R140, R14, -INF , !P1 ;  /* 0xff8000000e8c7808 */ /* 0x000fe20004800000 */
[----:B------:R-:W-:Y:S01]  /*6730*/  HMMA.16816.F32.BF16 R4, R56, R24, R4 ;  /* 0x000000183804723c */ /* 0x000fe20000041804 */
[----:B------:R-:W-:Y:S01]  /*6740*/  FSEL R145, R145, -INF , !P6 ;  /* 0xff80000091917808 */ /* 0x000fe20007000000 */
[----:B------:R-:W-:Y:S01]  /*6750*/  VIADD R14, R230, 0xffffffb0 ;  /* 0xffffffb0e60e7836 */ /* 0x000fe20000000000 */
[----:B------:R-:W-:Y:S02]  /*6760*/  FSEL R164, R19, -INF , !P4 ;  /* 0xff80000013a47808 */ /* 0x000fe40006000000 */
[----:B------:R-:W-:-:S02]  /*6770*/  FSEL R144, R144, -INF , !P2 ;  /* 0xff80000090907808 */ /* 0x000fc40005000000 */
[C---:B------:R-:W-:Y:S01]  /*6780*/  ISETP.GE.AND P0, PT, R0.reuse, R229, PT ;  /* 0x000000e50000720c */ /* 0x040fe20003f06270 */
[----:B------:R-:W-:Y:S01]  /*6790*/  HMMA.16816.F32.BF16 R60, R56, R26, R60 ;  /* 0x0000001a383c723c */ /* 0x000fe2000004183c */
[C---:B------:R-:W-:Y:S02]  /*67a0*/  ISETP.GE.AND P3, PT, R0.reuse, R228, PT ;  /* 0x000000e40000720c */ /* 0x040fe40003f66270 */
[CC--:B------:R-:W-:Y:S02]  /*67b0*/  ISETP.GE.AND P1, PT, R0.reuse, R214.reuse, PT ;  /* 0x000000d60000720c */ /* 0x0c0fe40003f26270 */
[-C--:B------:R-:W-:Y:S01]  /*67c0*/  ISETP.GE.AND P6, PT, R0, R209.reuse, PT ;  /* 0x000000d10000720c */ /* 0x080fe20003fc6270 */
[----:B------:R-:W-:Y:S01]  /*67d0*/  VIADD R0, R230, 0xffffffa9 ;  /* 0xffffffa9e6007836 */ /* 0x000fe20000000000 */
[C---:B------:R-:W-:Y:S01]  /*67e0*/  ISETP.GE.AND P4, PT, R2.reuse, R214, PT ;  /* 0x000000d60200720c */ /* 0x040fe20003f86270 */
[----:B------:R-:W-:Y:S01]  /*67f0*/  HMMA.16816.F32.BF16 R184, R52, R34, R184 ;  /* 0x0000002234b8723c */ /* 0x000fe200000418b8 */
[----:B------:R-:W-:-:S02]  /*6800*/  ISETP.GE.AND P2, PT, R2, R209, PT ;  /* 0x000000d10200720c */ /* 0x000fc40003f46270 */
[----:B------:R-:W-:Y:S01]  /*6810*/  FSEL R142, R13, -INF , !P4 ;  /* 0xff8000000d8e7808 */ /* 0x000fe20006000000 */
[C---:B------:R-:W-:Y:S01]  /*6820*/  VIADD R13, R230.reuse, 0xffffffb1 ;  /* 0xffffffb1e60d7836 */ /* 0x040fe20000000000 */
[----:B------:R-:W-:Y:S01]  /*6830*/  FSEL R141, R15, -INF , !P2 ;  /* 0xff8000000f8d7808 */ /* 0x000fe20005000000 */
[----:B------:R-:W-:Y:S01]  /*6840*/  VIADD R230, R230, 0xffffffb9 ;  /* 0xffffffb9e6e67836 */ /* 0x000fe20000000000 */
[-C--:B------:R-:W-:Y:S02]  /*6850*/  ISETP.GE.AND P2, PT, R0, R228.reuse, PT ;  /* 0x000000e40000720c */ /* 0x080fe40003f46270 */
[----:B------:R-:W-:Y:S02]  /*6860*/  FSEL R159, R151, -INF , !P5 ;  /* 0xff800000979f7808 */ /* 0x000fe40006800000 */
[----:B------:R-:W-:Y:S02]  /*6870*/  FSEL R175, R175, -INF , !P2 ;  /* 0xff800000afaf7808 */ /* 0x000fe40005000000 */
[----:B------:R-:W-:-:S02]  /*6880*/  ISETP.GE.AND P2, PT, R13, R228, PT ;  /* 0x000000e40d00720c */ /* 0x000fc40003f46270 */
[----:B------:R-:W-:Y:S02]  /*6890*/  FSEL R151, R8, -INF , !P1 ;  /* 0xff80000008977808 */ /* 0x000fe40004800000 */
[----:B------:R-:W-:Y:S02]  /*68a0*/  ISETP.GE.AND P1, PT, R13, R229, PT ;  /* 0x000000e50d00720c */ /* 0x000fe40003f26270 */
[----:B------:R-:W-:Y:S01]  /*68b0*/  FSEL R172, R172, -INF , !P0 ;  /* 0xff800000acac7808 */ /* 0x000fe20004000000 */
[----:B------:R-:W-:Y:S01]  /*68c0*/  HMMA.16816.F32.BF16 R184, R168, R26, R184 ;  /* 0x0000001aa8b8723c */ /* 0x000fe200000418b8 */
[----:B------:R-:W-:Y:S02]  /*68d0*/  ISETP.GE.AND P0, PT, R0, R209, PT ;  /* 0x000000d10000720c */ /* 0x000fe40003f06270 */
[----:B------:R-:W-:Y:S02]  /*68e0*/  LOP3.LUT R8, R176, UR33, R225, 0x96, !PT ;  /* 0x00000021b0087c12 */ /* 0x000fe4000f8e96e1 */
[----:B------:R-:W-:-:S02]  /*68f0*/  FSEL R29, R67, -INF , !P2 ;  /* 0xff800000431d7808 */ /* 0x000fc40005000000 */
[----:B------:R-:W-:Y:S02]  /*6900*/  ISETP.GE.AND P5, PT, R2, R228, PT ;  /* 0x000000e40200720c */ /* 0x000fe40003fa6270 */
[-C--:B------:R-:W-:Y:S02]  /*6910*/  ISETP.GE.AND P2, PT, R13, R214.reuse, PT ;  /* 0x000000d60d00720c */ /* 0x080fe40003f46270 */
[----:B------:R-:W-:Y:S02]  /*6920*/  FSEL R2, R65, -INF , !P1 ;  /* 0xff80000041027808 */ /* 0x000fe40004800000 */
[----:B------:R-:W-:Y:S02]  /*6930*/  ISETP.GE.AND P1, PT, R14, R214, PT ;  /* 0x000000d60e00720c */ /* 0x000fe40003f26270 */
[----:B------:R-:W-:Y:S02]  /*6940*/  FSEL R149, R10, -INF , !P6 ;  /* 0xff8000000a957808 */ /* 0x000fe40007000000 */
[----:B------:R-:W-:Y:S01]  /*6950*/  FSEL R160, R11, -INF , !P0 ;  /* 0xff8000000ba07808 */ /* 0x000fe20004000000 */
[----:B------:R-:W-:Y:S01]  /*6960*/  IMAD.WIDE.U32 R10, R8, -0x326172a9, RZ ;  /* 0xcd9e8d57080a7825 */ /* 0x000fe200078e00ff */
[----:B------:R-:W-:-:S02]  /*6970*/  ISETP.GE.AND P0, PT, R14, R228, PT ;  /* 0x000000e40e00720c */ /* 0x000fc40003f06270 */
[----:B------:R-:W-:Y:S02]  /*6980*/  FSEL R54, R5, -INF , !P2 ;  /* 0xff80000005367808 */ /* 0x000fe40005000000 */
[----:B------:R-:W-:Y:S02]  /*6990*/  ISETP.GE.AND P2, PT, R13, R209, PT ;  /* 0x000000d10d00720c */ /* 0x000fe40003f46270 */
[----:B------:R-:W-:Y:S02]  /*69a0*/  FSEL R53, R4, -INF , !P1 ;  /* 0xff80000004357808 */ /* 0x000fe40004800000 */
[----:B------:R-:W-:Y:S02]  /*69b0*/  FMNMX3.FTZ R17, R134, R46, R47, !PT ;  /* 0x0000002e86117276 */ /* 0x000fe4000781002f */
[----:B------:R-:W-:Y:S02]  /*69c0*/  ISETP.GE.AND P1, PT, R12, R214, PT ;  /* 0x000000d60c00720c */ /* 0x000fe40003f26270 */
[----:B------:R-:W-:-:S02]  /*69d0*/  FSEL R28, R66, -INF , !P0 ;  /* 0xff800000421c7808 */ /* 0x000fc40004000000 */
[----:B------:R-:W-:Y:S02]  /*69e0*/  ISETP.GE.AND P0, PT, R14, R209, PT ;  /* 0x000000d10e00720c */ /* 0x000fe40003f06270 */
[----:B------:R-:W-:Y:S02]  /*69f0*/  LOP3.LUT R5, R138, UR13, R11, 0x96, !PT ;  /* 0x0000000d8a057c12 */ /* 0x000fe4000f8e960b */
[----:B------:R-:W-:Y:S02]  /*6a00*/  FSEL R57, R7, -INF , !P2 ;  /* 0xff80000007397808 */ /* 0x000fe40005000000 */
[----:B------:R-:W-:Y:S02]  /*6a10*/  FSEL R147, R147, -INF , !P5 ;  /* 0xff80000093937808 */ /* 0x000fe40006800000 */
[----:B------:R-:W-:Y:S02]  /*6a20*/  FMNMX3.FTZ R15, R136, R43, R45, !PT ;  /* 0x0000002b880f7276 */ /* 0x000fe4000781002d */
[----:B------:R-:W-:-:S02]  /*6a30*/  FMNMX3.FTZ R7, R135, R42, R48, !PT ;  /* 0x0000002a87077276 */ /* 0x000fc40007810030 */
[----:B------:R-:W-:Y:S02]  /*6a40*/  FMNMX3.FTZ R17, R17, R179, R180, !PT ;  /* 0x000000b311117276 */ /* 0x000fe400078100b4 */
[-C--:B------:R-:W-:Y:S02]  /*6a50*/  ISETP.GE.AND P5, PT, R0, R214.reuse, PT ;  /* 0x000000d60000720c */ /* 0x080fe40003fa6270 */
[----:B------:R-:W-:Y:S02]  /*6a60*/  LOP3.LUT R8, R10, UR12, R211, 0x96, !PT ;  /* 0x0000000c0a087c12 */ /* 0x000fe4000f8e96d3 */
[----:B------:R-:W-:Y:S02]  /*6a70*/  FSEL R60, R60, -INF , !P1 ;  /* 0xff8000003c3c7808 */ /* 0x000fe40004800000 */
[----:B------:R-:W-:Y:S02]  /*6a80*/  ISETP.GE.AND P1, PT, R230, R214, PT ;  /* 0x000000d6e600720c */ /* 0x000fe40003f26270 */
[----:B------:R-:W-:-:S02]  /*6a90*/  LOP3.LUT R4, R212, UR13, R11, 0x96, !PT ;  /* 0x0000000dd4047c12 */ /* 0x000fc4000f8e960b */
[----:B------:R-:W-:Y:S01]  /*6aa0*/  LOP3.LUT R214, R10, UR12, R221, 0x96, !PT ;  /* 0x0000000c0ad67c12 */ /* 0x000fe2000f8e96dd */
[----:B------:R-:W-:Y:S01]  /*6ab0*/  IMAD.WIDE.U32 R10, R5, -0x2daee0ad, RZ ;  /* 0xd2511f53050a7825 */ /* 0x000fe200078e00ff */
[----:B------:R-:W-:Y:S02]  /*6ac0*/  FSEL R58, R6, -INF , !P0 ;  /* 0xff800000063a7808 */ /* 0x000fe40004000000 */
[----:B------:R-:W-:Y:S01]  /*6ad0*/  ISETP.GE.AND P0, PT, R230, R209, PT ;  /* 0x000000d1e600720c */ /* 0x000fe20003f06270 */
[----:B------:R-:W-:Y:S01]  /*6ae0*/  IMAD.WIDE.U32 R214, R214, -0x2daee0ad, RZ ;  /* 0xd2511f53d6d67825 */ /* 0x000fe200078e00ff */
[----:B------:R-:W-:Y:S02]  /*6af0*/  FMNMX3.FTZ R13, R133, R40, R41, !PT ;  /* 0x00000028850d7276 */ /* 0x000fe40007810029 */
[----:B------:R-:W-:Y:S02]  /*6b00*/  FMNMX3.FTZ R15, R15, R44, R178, !PT ;  /* 0x0000002c0f0f7276 */ /* 0x000fe400078100b2 */
[----:B------:R-:W-:-:S02]  /*6b10*/  FMNMX3.FTZ R7, R7, R51, R177, !PT ;  /* 0x0000003307077276 */ /* 0x000fc400078100b1 */
[----:B------:R-:W-:Y:S02]  /*6b20*/  FMNMX3.FTZ R17, R17, R163, R158, !PT ;  /* 0x000000a311117276 */ /* 0x000fe4000781009e */
[----:B------:R-:W-:Y:S01]  /*6b30*/  FSEL R150, R9, -INF , !P5 ;  /* 0xff80000009967808 */ /* 0x000fe20006800000 */
[----:B------:R-:W-:Y:S01]  /*6b40*/  IMAD.WIDE.U32 R8, R8, -0x2daee0ad, RZ ;  /* 0xd2511f5308087825 */ /* 0x000fe200078e00ff */
[----:B------:R-:W-:Y:S02]  /*6b50*/  FSEL R174, R174, -INF , !P3 ;  /* 0xff800000aeae7808 */ /* 0x000fe40005800000 */
[-C--:B------:R-:W-:Y:S02]  /*6b60*/  ISETP.GE.AND P4, PT, R0, R229.reuse, PT ;  /* 0x000000e50000720c */ /* 0x080fe40003f86270 */
[----:B------:R-:W-:Y:S02]  /*6b70*/  ISETP.GE.AND P3, PT, R14, R229, PT ;  /* 0x000000e50e00720c */ /* 0x000fe40003f66270 */
[----:B------:R-:W-:-:S02]  /*6b80*/  FSEL R63, R63, -INF , !P0 ;  /* 0xff8000003f3f7808 */ /* 0x000fc40004000000 */
[----:B------:R-:W-:Y:S02]  /*6b90*/  FMNMX3.FTZ R13, R13, R49, R50, !PT ;  /* 0x000000310d0d7276 */ /* 0x000fe40007810032 */
[----:B------:R-:W-:Y:S02]  /*6ba0*/  FMNMX3.FTZ R15, R15, R152, R153, !PT ;  /* 0x000000980f0f7276 */ /* 0x000fe40007810099 */
[----:B------:R-:W-:Y:S02]  /*6bb0*/  FMNMX3.FTZ R7, R7, R154, R155, !PT ;  /* 0x0000009a07077276 */ /* 0x000fe4000781009b */
[----:B------:R-:W-:Y:S02]  /*6bc0*/  FMNMX3.FTZ R17, R17, R167, R166, !PT ;  /* 0x000000a711117276 */ /* 0x000fe400078100a6 */
[----:B------:R-:W-:Y:S02]  /*6bd0*/  LOP3.LUT R5, R216, UR23, R11, 0x96, !PT ;  /* 0x00000017d8057c12 */ /* 0x000fe4000f8e960b */
[----:B------:R-:W-:-:S02]  /*6be0*/  ISETP.GE.U32.AND P0, PT, R137, 0x3, PT ;  /* 0x000000038900780c */ /* 0x000fc40003f06070 */
[----:B------:R-:W-:Y:S01]  /*6bf0*/  LOP3.LUT R66, R10, UR22, R9, 0x96, !PT ;  /* 0x000000160a427c12 */ /* 0x000fe2000f8e9609 */
[----:B------:R-:W-:Y:S01]  /*6c00*/  IMAD.WIDE.U32 R170, R5, -0x326172a9, RZ ;  /* 0xcd9e8d5705aa7825 */ /* 0x000fe200078e00ff */
[----:B------:R-:W-:Y:S02]  /*6c10*/  FSEL R173, R173, -INF , !P4 ;  /* 0xff800000adad7808 */ /* 0x000fe40006000000 */
[----:B------:R-:W-:Y:S01]  /*6c20*/  FSEL R0, R64, -INF , !P3 ;  /* 0xff80000040007808 */ /* 0x000fe20005800000 */
[----:B------:R-:W-:Y:S01]  /*6c30*/  IMAD.WIDE.U32 R66, R66, -0x326172a9, RZ ;  /* 0xcd9e8d5742427825 */ /* 0x000fe200078e00ff */
[----:B------:R-:W-:Y:S02]  /*6c40*/  FMNMX3.FTZ R13, R13, R157, R162, !PT ;  /* 0x0000009d0d0d7276 */ /* 0x000fe400078100a2 */
[----:B------:R-:W-:Y:S02]  /*6c50*/  FMNMX3.FTZ R15, R15, R148, R161, !PT ;  /* 0x000000940f0f7276 */ /* 0x000fe400078100a1 */
[----:B------:R-:W-:-:S02]  /*6c60*/  FMNMX3.FTZ R7, R7, R156, R159, !PT ;  /* 0x0000009c07077276 */ /* 0x000fc4000781009f */
[----:B------:R-:W-:Y:S02]  /*6c70*/  FMNMX3.FTZ R17, R17, R143, R142, !PT ;  /* 0x0000008f11117276 */ /* 0x000fe4000781008e */
[-C--:B------:R-:W-:Y:S02]  /*6c80*/  ISETP.GE.AND P6, PT, R12, R229.reuse, PT ;  /* 0x000000e50c00720c */ /* 0x080fe40003fc6270 */
[----:B------:R-:W-:Y:S02]  /*6c90*/  ISETP.GE.AND P5, PT, R230, R229, PT ;  /* 0x000000e5e600720c */ /* 0x000fe40003fa6270 */
[-C--:B------:R-:W-:Y:S02]  /*6ca0*/  ISETP.GE.AND P4, PT, R12, R228.reuse, PT ;  /* 0x000000e40c00720c */ /* 0x080fe40003f86270 */
[----:B------:R-:W-:Y:S01]  /*6cb0*/  ISETP.GE.AND P3, PT, R230, R228, PT ;  /* 0x000000e4e600720c */ /* 0x000fe20003f66270 */
[----:B------:R-:W-:Y:S01]  /*6cc0*/  IMAD.WIDE.U32 R228, R4, -0x2daee0ad, RZ ;  /* 0xd2511f5304e47825 */ /* 0x000fe200078e00ff */
[----:B------:R-:W-:-:S02]  /*6cd0*/  FMNMX3.FTZ R13, R13, R165, R164, !PT ;  /* 0x000000a50d0d7276 */ /* 0x000fc400078100a4 */
[----:B------:R-:W-:Y:S02]  /*6ce0*/  FMNMX3.FTZ R15, R15, R144, R145, !PT ;  /* 0x000000900f0f7276 */ /* 0x000fe40007810091 */
[----:B------:R-:W-:Y:S02]  /*6cf0*/  FMNMX3.FTZ R7, R7, R146, R147, !PT ;  /* 0x0000009207077276 */ /* 0x000fe40007810093 */
[----:B------:R-:W-:Y:S02]  /*6d00*/  FMNMX3.FTZ R17, R17, R151, R150, !PT ;  /* 0x0000009711117276 */ /* 0x000fe40007810096 */
[----:B------:R-:W-:Y:S02]  /*6d10*/  FSEL R61, R61, -INF , !P1 ;  /* 0xff8000003d3d7808 */ /* 0x000fe40004800000 */
[----:B------:R-:W-:Y:S02]  /*6d20*/  LOP3.LUT R168, R222, UR23, R229, 0x96, !PT ;  /* 0x00000017dea87c12 */ /* 0x000fe4000f8e96e5 */
[----:B------:R-:W-:-:S02]  /*6d30*/  LOP3.LUT R228, R228, UR22, R215, 0x96, !PT ;  /* 0x00000016e4e47c12 */ /* 0x000fc4000f8e96d7 */
[----:B------:R-:W-:Y:S01]  /*6d40*/  LOP3.LUT R18, R210, UR11, R171, 0x96, !PT ;  /* 0x0000000bd2127c12 */ /* 0x000fe2000f8e96ab */
[----:B------:R-:W-:Y:S01]  /*6d50*/  IMAD.WIDE.U32 R168, R168, -0x326172a9, RZ ;  /* 0xcd9e8d57a8a87825 */ /* 0x000fe200078e00ff */
[----:B------:R-:W-:Y:S02]  /*6d60*/  ISETP.GE.AND P1, PT, R12, R209, PT ;  /* 0x000000d10c00720c */ /* 0x000fe40003f26270 */
[----:B------:R-:W-:Y:S01]  /*6d70*/  FMNMX3.FTZ R13, R13, R140, R141, !PT ;  /* 0x0000008c0d0d7276 */ /* 0x000fe2000781008d */
[----:B------:R-:W-:Y:S01]  /*6d80*/  IMAD.WIDE.U32 R228, R228, -0x326172a9, RZ ;  /* 0xcd9e8d57e4e47825 */ /* 0x000fe200078e00ff */
[----:B------:R-:W-:Y:S02]  /*6d90*/  FMNMX3.FTZ R15, R15, R172, R173, !PT ;  /* 0x000000ac0f0f7276 */ /* 0x000fe400078100ad */
[----:B------:R-:W-:Y:S01]  /*6da0*/  FMNMX3.FTZ R7, R7, R174, R175, !PT ;  /* 0x000000ae07077276 */ /* 0x000fe200078100af */
[----:B------:R-:W-:Y:S01]  /*6db0*/  IMAD.WIDE.U32 R18, R18, -0x2daee0ad, RZ ;  /* 0xd2511f5312127825 */ /* 0x000fe200078e00ff */
[----:B------:R-:W-:-:S02]  /*6dc0*/  FMNMX3.FTZ R17, R17, R53, R54, !PT ;  /* 0x0000003511117276 */ /* 0x000fc40007810036 */
[----:B------:R-:W-:Y:S02]  /*6dd0*/  LOP3.LUT R170, R170, UR10, R67, 0x96, !PT ;  /* 0x0000000aaaaa7c12 */ /* 0x000fe4000f8e9643 */
[----:B------:R-:W-:Y:S02]  /*6de0*/  FSEL R62, R62, -INF , !P1 ;  /* 0xff8000003e3e7808 */ /* 0x000fe40004800000 */
[----:B------:R-:W-:Y:S02]  /*6df0*/  FSEL R184, R184, -INF , !P6 ;  /* 0xff800000b8b87808 */ /* 0x000fe40007000000 */
[----:B------:R-:W-:Y:S02]  /*6e00*/  FSEL R185, R185, -INF , !P5 ;  /* 0xff800000b9b97808 */ /* 0x000fe40006800000 */
[----:B------:R-:W-:Y:S02]  /*6e10*/  FSEL R186, R186, -INF , !P4 ;  /* 0xff800000baba7808 */ /* 0x000fe40006000000 */
[----:B------:R-:W-:-:S02]  /*6e20*/  FSEL R187, R187, -INF , !P3 ;  /* 0xff800000bbbb7808 */ /* 0x000fc40005800000 */
[----:B------:R-:W-:Y:S02]  /*6e30*/  FMNMX3.FTZ R13, R13, R149, R160, !PT ;  /* 0x000000950d0d7276 */ /* 0x000fe400078100a0 */
[----:B------:R-:W-:Y:S02]  /*6e40*/  FMNMX3.FTZ R15, R15, R0, R2, !PT ;  /* 0x000000000f0f7276 */ /* 0x000fe40007810002 */
[----:B------:R-:W-:Y:S02]  /*6e50*/  FMNMX3.FTZ R7, R7, R28, R29, !PT ;  /* 0x0000001c07077276 */ /* 0x000fe4000781001d */
[----:B------:R-:W-:Y:S01]  /*6e60*/  FMNMX3.FTZ R17, R17, R60, R61, !PT ;  /* 0x0000003c11117276 */ /* 0x000fe2000781003d */
[----:B------:R-:W-:Y:S06]  /*6e70*/  BAR.SYNC.DEFER_BLOCKING 0x0 ;  /* 0x0000000000007b1d */ /* 0x000fec0000010000 */
[----:B------:R-:W-:Y:S05]  /*6e80*/  @!P0 BRA `(.L_x_769) ;  /* 0x0000000000688947 */ /* 0x000fea0003800000 */
[----:B------:R-:W-:-:S04]  /*6e90*/  VIADD R4, R137, 0xfffffffd ;  /* 0xfffffffd89047836 */ /* 0x000fc80000000000 */
[C---:B------:R-:W-:Y:S02]  /*6ea0*/  IMAD R6, R4.reuse, UR6, RZ ;  /* 0x0000000604067c24 */ /* 0x040fe4000f8e02ff */
[----:B------:R-:W-:-:S04]  /*6eb0*/  IMAD.WIDE.U32 R22, R4, UR7, RZ ;  /* 0x0000000704167c25 */ /* 0x000fc8000f8e00ff */
[----:B------:R-:W-:Y:S01]  /*6ec0*/  IMAD.IADD R6, R23, 0x1, R6 ;  /* 0x0000000117067824 */ /* 0x000fe200078e0206 */
[C---:B------:R-:W-:Y:S02]  /*6ed0*/  IADD3 R5, P0, PT, R22.reuse, UR19, RZ ;  /* 0x0000001316057c10 */ /* 0x040fe4000ff1e0ff */
[----:B------:R-:W-:Y:S02]  /*6ee0*/  LEA R20, P2, R22, R202, 0x1 ;  /* 0x000000ca16147211 */ /* 0x000fe400078408ff */
[----:B------:R-:W-:Y:S02]  /*6ef0*/  IADD3.X R4, PT, PT, R6, UR18, RZ, P0, !PT ;  /* 0x0000001206047c10 */ /* 0x000fe400087fe4ff */
[C---:B------:R-:W-:Y:S02]  /*6f00*/  IADD3 R10, P1, PT, R5.reuse, UR19, RZ ;  /* 0x00000013050a7c10 */ /* 0x040fe4000ff3e0ff */
[----:B------:R-:W-:Y:S02]  /*6f10*/  IADD3 R12, P0, PT, R5, UR37, RZ ;  /* 0x00000025050c7c10 */ /* 0x000fe4000ff1e0ff */
[----:B------:R-:W-:-:S02]  /*6f20*/  LEA.HI.X R21, R22, R201, R6, 0x1, P2 ;  /* 0x000000c916157211 */ /* 0x000fc400010f0c06 */
[CC--:B------:R-:W-:Y:S02]  /*6f30*/  LEA R26, P2, R5.reuse, R202.reuse, 0x1 ;  /* 0x000000ca051a7211 */ /* 0x0c0fe400078408ff */
[C---:B------:R-:W-:Y:S01]  /*6f40*/  IADD3.X R6, PT, PT, R4.reuse, UR18, RZ, P1, !PT ;  /* 0x0000001204067c10 */ /* 0x040fe20008ffe4ff */
[----:B------:R-:W-:Y:S01]  /*6f50*/  @!PT LDS RZ, [RZ] ;  /* 0x00000000fffff984 */ /* 0x000fe20000000800 */
[----:B------:R-:W-:Y:S01]  /*6f60*/  @!PT LDS RZ, [RZ] ;  /* 0x00000000fffff984 */ /* 0x000fe20000000800 */
[----:B------:R-:W-:Y:S01]  /*6f70*/  @!PT LDS RZ, [RZ] ;  /* 0x00000000fffff984 */ /* 0x000fe20000000800 */
[----:B------:R1:W-:Y:S01]  /*6f80*/  LDGSTS.E.BYPASS.LTC128B.128 [R204+0x4000], desc[UR28][R20.64] ;  /* 0x0400000014cc7fae */ /* 0x0003e2000b981a1c */
[----:B------:R-:W-:Y:S02]  /*6f90*/  IADD3.X R11, PT, PT, R4, UR36, RZ, P0, !PT ;  /* 0x00000024040b7c10 */ /* 0x000fe400087fe4ff */
[-C--:B------:R-:W-:Y:S02]  /*6fa0*/  LEA R24, P1, R10, R202.reuse, 0x1 ;  /* 0x000000ca0a187211 */ /* 0x080fe400078208ff */
[----:B------:R-:W-:Y:S02]  /*6fb0*/  LEA R22, P0, R12, R202, 0x1 ;  /* 0x000000ca0c167211 */ /* 0x000fe400078008ff */
[----:B------:R-:W-:-:S02]  /*6fc0*/  LEA.HI.X R27, R5, R201, R4, 0x1, P2 ;  /* 0x000000c9051b7211 */ /* 0x000fc400010f0c04 */
[-C--:B------:R-:W-:Y:S02]  /*6fd0*/  LEA.HI.X R25, R10, R201.reuse, R6, 0x1, P1 ;  /* 0x000000c90a197211 */ /* 0x080fe400008f0c06 */
[----:B------:R-:W-:Y:S01]  /*6fe0*/  LEA.HI.X R23, R12, R201, R11, 0x1, P0 ;  /* 0x000000c90c177211 */ /* 0x000fe200000f0c0b */
[----:B------:R1:W-:Y:S04]  /*6ff0*/  LDGSTS.E.BYPASS.LTC128B.128 [R204+0x4800], desc[UR28][R26.64] ;  /* 0x048000001acc7fae */ /* 0x0003e8000b981a1c */
[----:B------:R1:W-:Y:S04]  /*7000*/  LDGSTS.E.BYPASS.LTC128B.128 [R204+0x5000], desc[UR28][R24.64] ;  /* 0x0500000018cc7fae */ /* 0x0003e8000b981a1c */
[----:B------:R1:W-:Y:S04]  /*7010*/  LDGSTS.E.BYPASS.LTC128B.128 [R204+0x5800], desc[UR28][R22.64] ;  /* 0x0580000016cc7fae */ /* 0x0003e8000b981a1c */
[----:B------:R-:W0:Y:S02]  /*7020*/  LDGDEPBAR ;  /* 0x00000000000079af */ /* 0x000e240000000000 */
.L_x_769:
[----:B------:R-:W-:Y:S01]  /*7030*/  FMNMX3.FTZ R4, R13, R58, R57, !PT ;  /* 0x0000003a0d047276 */ /* 0x000fe20007810039 */
[----:B------:R-:W2:Y:S01]  /*7040*/  SHFL.BFLY PT, R16, R17, 0x2, 0x1f ;  /* 0x0c401f0011107f89 */ /* 0x000ea200000e0000 */
[----:B------:R-:W-:Y:S01]  /*7050*/  FMNMX3.FTZ R15, R15, R184, R185, !PT ;  /* 0x000000b80f0f7276 */ /* 0x000fe200078100b9 */
[----:B------:R-:W-:Y:S01]  /*7060*/  IMAD.WIDE.U32 R170, R170, -0x2daee0ad, RZ ;  /* 0xd2511f53aaaa7825 */ /* 0x000fe200078e00ff */
[----:B------:R-:W-:Y:S02]  /*7070*/  FMNMX3.FTZ R4, R4, R62, R63, !PT ;  /* 0x0000003e04047276 */ /* 0x000fe4000781003f */
[----:B------:R-:W-:Y:S01]  /*7080*/  FMNMX3.FTZ R7, R7, R186, R187, !PT ;  /* 0x000000ba07077276 */ /* 0x000fe200078100bb */
[----:B------:R-:W-:Y:S01]  /*7090*/  SHFL.BFLY PT, R13, R15, 0x2, 0x1f ;  /* 0x0c401f000f0d7f89 */ /* 0x000fe200000e0000 */
[----:B------:R-:W-:Y:S01]  /*70a0*/  LOP3.LUT R6, R220, UR11, R169, 0x96, !PT ;  /* 0x0000000bdc067c12 */ /* 0x000fe2000f8e96a9 */
[----:B------:R-:W-:Y:S01]  /*70b0*/  VIADD R137, R137, 0xfffffffd ;  /* 0xfffffffd89897836 */ /* 0x000fe20000000000 */
[----:B------:R-:W-:Y:S01]  /*70c0*/  LOP3.LUT R168, R168, UR10, R229, 0x96, !PT ;  /* 0x0000000aa8a87c12 */ /* 0x000fe2000f8e96e5 */
[----:B------:R-:W3:Y:S01]  /*70d0*/  SHFL.BFLY PT, R11, R4, 0x2, 0x1f ;  /* 0x0c401f00040b7f89 */ /* 0x000ee200000e0000 */
[----:B------:R-:W-:Y:S01]  /*70e0*/  LOP3.LUT R182, R8, UR21, R19, 0x96, !PT ;  /* 0x0000001508b67c12 */ /* 0x000fe2000f8e9613 */
[----:B-1----:R-:W-:Y:S01]  /*70f0*/  IMAD.WIDE.U32 R20, R6, -0x2daee0ad, RZ ;  /* 0xd2511f5306147825 */ /* 0x002fe200078e00ff */
[----:B------:R-:W-:Y:S01]  /*7100*/  LOP3.LUT R5, R18, UR20, R171, 0x96, !PT ;  /* 0x0000001412057c12 */ /* 0x000fe2000f8e96ab */
[----:B------:R-:W1:Y:S02]  /*7110*/  SHFL.BFLY PT, R9, R7, 0x2, 0x1f ;  /* 0x0c401f0007097f89 */ /* 0x000e6400000e0000 */
[----:B------:R-:W-:Y:S01]  /*7120*/  IMAD.WIDE.U32 R168, R168, -0x2daee0ad, RZ ;  /* 0xd2511f53a8a87825 */ /* 0x000fe200078e00ff */
[----:B------:R-:W-:-:S03]  /*7130*/  LOP3.LUT R214, R214, UR21, R21, 0x96, !PT ;  /* 0x00000015d6d67c12 */ /* 0x000fc6000f8e9615 */
[----:B------:R-:W-:Y:S01]  /*7140*/  IMAD.WIDE.U32 R182, R182, -0x326172a9, RZ ;  /* 0xcd9e8d57b6b67825 */ /* 0x000fe200078e00ff */
[----:B------:R-:W-:Y:S02]  /*7150*/  LOP3.LUT R10, R20, UR20, R169, 0x96, !PT ;  /* 0x00000014140a7c12 */ /* 0x000fe4000f8e96a9 */
[----:B--2---:R-:W-:Y:S01]  /*7160*/  FMNMX.FTZ R16, R17, R16, !PT ;  /* 0x0000001011107209 */ /* 0x004fe20007810000 */
[----:B------:R-:W-:Y:S01]  /*7170*/  IMAD.WIDE.U32 R18, R5, -0x326172a9, RZ ;  /* 0xcd9e8d5705127825 */ /* 0x000fe200078e00ff */
[----:B------:R-:W-:-:S03]  /*7180*/  LOP3.LUT R66, R66, UR9, R183, 0x96, !PT ;  /* 0x0000000942427c12 */ /* 0x000fc6000f8e96b7 */
[----:B------:R-:W2:Y:S01]  /*7190*/  SHFL.BFLY PT, R31, R16, 0x1, 0x1f ;  /* 0x0c201f00101f7f89 */ /* 0x000ea200000e0000 */
[----:B------:R-:W-:Y:S01]  /*71a0*/  LOP3.LUT R8, R182, UR8, R19, 0x96, !PT ;  /* 0x00000008b6087c12 */ /* 0x000fe2000f8e9613 */
[----:B------:R-:W-:Y:S01]  /*71b0*/  IMAD.MOV.U32 R12, RZ, RZ, R18 ;  /* 0x000000ffff0c7224 */ /* 0x000fe200078e0012 */
[----:B------:R-:W-:Y:S01]  /*71c0*/  PRMT R5, R18, 0x7771, RZ ;  /* 0x0000777112057816 */ /* 0x000fe200000000ff */
[----:B------:R-:W-:Y:S01]  /*71d0*/  IMAD.WIDE.U32 R214, R214, -0x326172a9, RZ ;  /* 0xcd9e8d57d6d67825 */ /* 0x000fe200078e00ff */
[----:B---3--:R-:W-:Y:S02]  /*71e0*/  FMNMX.FTZ R11, R4, R11, !PT ;  /* 0x0000000b040b7209 */ /* 0x008fe40007810000 */
[C---:B------:R-:W-:Y:S02]  /*71f0*/  PRMT R14, R18.reuse, 0x7773, RZ ;  /* 0x00007773120e7816 */ /* 0x040fe400000000ff */
[----:B------:R-:W-:Y:S01]  /*7200*/  PRMT R6, R18, 0x7772, RZ ;  /* 0x0000777212067816 */ /* 0x000fe200000000ff */
[----:B------:R-:W3:Y:S01]  /*7210*/  SHFL.BFLY PT, R30, R11, 0x1, 0x1f ;  /* 0x0c201f000b1e7f89 */ /* 0x000ee200000e0000 */
[----:B------:R-:W-:Y:S01]  /*7220*/  IMAD.WIDE.U32 R18, R10, -0x326172a9, RZ ;  /* 0xcd9e8d570a127825 */ /* 0x000fe200078e00ff */
[----:B------:R-:W-:-:S02]  /*7230*/  FMNMX.FTZ R10, R15, R13, !PT ;  /* 0x0000000d0f0a7209 */ /* 0x000fc40007810000 */
[----:B-1----:R-:W-:Y:S01]  /*7240*/  FMNMX.FTZ R9, R7, R9, !PT ;  /* 0x0000000907097209 */ /* 0x002fe20007810000 */
[----:B------:R-:W-:Y:S01]  /*7250*/  IMAD.MOV.U32 R15, RZ, RZ, R18 ;  /* 0x000000ffff0f7224 */ /* 0x000fe200078e0012 */
[C---:B------:R-:W-:Y:S01]  /*7260*/  PRMT R13, R18.reuse, 0x7773, RZ ;  /* 0x00007773120d7816 */ /* 0x040fe200000000ff */
[----:B------:R-:W1:Y:S01]  /*7270*/  SHFL.BFLY PT, R33, R10, 0x1, 0x1f ;  /* 0x0c201f000a217f89 */ /* 0x000e6200000e0000 */
[----:B------:R-:W-:Y:S02]  /*7280*/  PRMT R4, R18, 0x7772, RZ ;  /* 0x0000777212047816 */ /* 0x000fe400000000ff */
[----:B------:R-:W-:Y:S01]  /*7290*/  LOP3.LUT R7, R214, UR8, R19, 0x96, !PT ;  /* 0x00000008d6077c12 */ /* 0x000fe2000f8e9613 */
[----:B------:R-:W4:Y:S01]  /*72a0*/  SHFL.BFLY PT, R32, R9, 0x1, 0x1f ;  /* 0x0c201f0009207f89 */ /* 0x000f2200000e0000 */
[----:B------:R-:W-:Y:S02]  /*72b0*/  PRMT R4, R4, 0x5410, R13 ;  /* 0x0000541004047816 */ /* 0x000fe4000000000d */
[----:B--2---:R-:W-:-:S02]  /*72c0*/  FMNMX.FTZ R31, R16, R31, !PT ;  /* 0x0000001f101f7209 */ /* 0x004fc40007810000 */
[C---:B------:R-:W-:Y:S02]  /*72d0*/  LOP3.LUT R24, R8.reuse, 0xffff, RZ, 0xc0, !PT ;  /* 0x0000ffff08187812 */ /* 0x040fe400078ec0ff */
[C---:B------:R-:W-:Y:S01]  /*72e0*/  FSETP.NEU.FTZ.AND P1, PT, R31.reuse, -INF , PT ;  /* 0xff8000001f00780b */ /* 0x040fe20003f3d000 */
[----:B------:R-:W-:Y:S01]  /*72f0*/  FMUL.FTZ R65, R31, UR4 ;  /* 0x000000041f417c20 */ /* 0x000fe20008410000 */
[----:B------:R-:W-:Y:S02]  /*7300*/  PRMT R13, R8, 0x7632, R13 ;  /* 0x00007632080d7816 */ /* 0x000fe4000000000d */
[----:B------:R-:W-:Y:S02]  /*7310*/  LOP3.LUT R12, R12, 0xff, RZ, 0xc0, !PT ;  /* 0x000000ff0c0c7812 */ /* 0x000fe400078ec0ff */
[----:B---3--:R-:W-:Y:S02]  /*7320*/  FMNMX.FTZ R30, R11, R30, !PT ;  /* 0x0000001e0b1e7209 */ /* 0x008fe40007810000 */
[----:B------:R-:W-:-:S02]  /*7330*/  FSEL R65, R65, RZ, P1 ;  /* 0x000000ff41417208 */ /* 0x000fc40000800000 */
[C---:B------:R-:W-:Y:S01]  /*7340*/  FSETP.NEU.FTZ.AND P0, PT, R30.reuse, -INF , PT ;  /* 0xff8000001e00780b */ /* 0x040fe20003f1d000 */
[----:B------:R-:W-:Y:S01]  /*7350*/  FMUL.FTZ R64, R30, UR4 ;  /* 0x000000041e407c20 */ /* 0x000fe20008410000 */
[----:B------:R-:W-:Y:S01]  /*7360*/  PRMT R6, R6, 0x5410, R14 ;  /* 0x0000541006067816 */ /* 0x000fe2000000000e */
[--C-:B------:R-:W-:Y:S01]  /*7370*/  FFMA.FTZ R39, R180, UR4, -R65.reuse ;  /* 0x00000004b4277c23 */ /* 0x100fe20008010841 */
[--C-:B------:R-:W-:Y:S01]  /*7380*/  FFMA.FTZ R36, R46, UR4, -R65.reuse ;  /* 0x000000042e247c23 */ /* 0x100fe20008010841 */
[--C-:B------:R-:W-:Y:S01]  /*7390*/  FFMA.FTZ R35, R47, UR4, -R65.reuse ;  /* 0x000000042f237c23 */ /* 0x100fe20008010841 */
[----:B------:R-:W-:Y:S01]  /*73a0*/  FSEL R64, R64, RZ, P0 ;  /* 0x000000ff40407208 */ /* 0x000fe20000000000 */
[--C-:B------:R-:W-:Y:S01]  /*73b0*/  FFMA.FTZ R158, R158, UR4, -R65.reuse ;  /* 0x000000049e9e7c23 */ /* 0x100fe20008010841 */
[----:B-1----:R-:W-:Y:S01]  /*73c0*/  FMNMX.FTZ R33, R10, R33, !PT ;  /* 0x000000210a217209 */ /* 0x002fe20007810000 */
[----:B------:R-:W-:Y:S01]  /*73d0*/  MUFU.EX2 R39, R39 ;  /* 0x0000002700277308 */ /* 0x000fe20000000800 */
[----:B----4-:R-:W-:Y:S01]  /*73e0*/  FMNMX.FTZ R32, R9, R32, !PT ;  /* 0x0000002009207209 */ /* 0x010fe20007810000 */
[--C-:B------:R-:W-:Y:S01]  /*73f0*/  FFMA.FTZ R34, R40, UR4, -R64.reuse ;  /* 0x0000000428227c23 */ /* 0x100fe20008010840 */
[----:B------:R-:W-:Y:S01]  /*7400*/  FFMA.FTZ R40, R179, UR4, -R65 ;  /* 0x00000004b3287c23 */ /* 0x000fe20008010841 */
[--C-:B------:R-:W-:Y:S01]  /*7410*/  FFMA.FTZ R37, R41, UR4, -R64.reuse ;  /* 0x0000000429257c23 */ /* 0x100fe20008010840 */
[----:B------:R-:W-:Y:S01]  /*7420*/  MUFU.EX2 R36, R36 ;  /* 0x0000002400247308 */ /* 0x000fe20000000800 */
[--C-:B------:R-:W-:Y:S01]  /*7430*/  FFMA.FTZ R38, R49, UR4, -R64.reuse ;  /* 0x0000000431267c23 */ /* 0x100fe20008010840 */
[----:B------:R-:W-:Y:S01]  /*7440*/  FFMA.FTZ R41, R50, UR4, -R64 ;  /* 0x0000000432297c23 */ /* 0x000fe20008010840 */
[----:B------:R-:W-:Y:S01]  /*7450*/  LOP3.LUT R14, R8, 0xff, RZ, 0xc0, !PT ;  /* 0x000000ff080e7812 */ /* 0x000fe200078ec0ff */
[----:B------:R-:W1:Y:S01]  /*7460*/  MUFU.EX2 R40, R40 ;  /* 0x0000002800287308 */ /* 0x000e620000000800 */
[----:B------:R-:W-:Y:S01]  /*7470*/  SHF.R.U32.HI R8, RZ, 0x18, R8 ;  /* 0x00000018ff087819 */ /* 0x000fe20000011608 */
[----:B------:R-:W-:Y:S01]  /*7480*/  FMUL.FTZ R50, R33, UR4 ;  /* 0x0000000421327c20 */ /* 0x000fe20008410000 */
[----:B------:R-:W-:Y:S01]  /*7490*/  SHF.R.U32.HI R24, RZ, 0x8, R24 ;  /* 0x00000008ff187819 */ /* 0x000fe20000011618 */
[----:B------:R-:W2:Y:S01]  /*74a0*/  MUFU.EX2 R35, R35 ;  /* 0x0000002300237308 */ /* 0x000ea20000000800 */
[----:B------:R-:W-:Y:S01]  /*74b0*/  LOP3.LUT R13, R13, 0xff, RZ, 0xc0, !PT ;  /* 0x000000ff0d0d7812 */ /* 0x000fe200078ec0ff */
[----:B------:R-:W-:Y:S01]  /*74c0*/  FMUL.FTZ R49, R32, UR4 ;  /* 0x0000000420317c20 */ /* 0x000fe20008410000 */
[----:B------:R-:W-:Y:S01]  /*74d0*/  PRMT R9, R7, 0x7632, R9 ;  /* 0x0000763207097816 */ /* 0x000fe20000000009 */
[----:B------:R-:W-:Y:S01]  /*74e0*/  MUFU.EX2 R34, R34 ;  /* 0x0000002200227308 */ /* 0x000fe20000000800 */
[----:B------:R-:W-:Y:S01]  /*74f0*/  FSETP.NEU.FTZ.AND P3, PT, R33, -INF , PT ;  /* 0xff8000002100780b */ /* 0x000fe20003f7d000 */
[--C-:B------:R-:W-:Y:S01]  /*7500*/  FFMA.FTZ R157, R157, UR4, -R64.reuse ;  /* 0x000000049d9d7c23 */ /* 0x100fe20008010840 */
[----:B------:R-:W-:Y:S01]  /*7510*/  PRMT R5, R12, 0x5410, R5 ;  /* 0x000054100c057816 */ /* 0x000fe20000000005 */
[----:B------:R-:W3:Y:S01]  /*7520*/  MUFU.EX2 R37, R37 ;  /* 0x0000002500257308 */ /* 0x000ee20000000800 */
[----:B------:R-:W-:Y:S01]  /*7530*/  LOP3.LUT R22, R7, 0xffff, RZ, 0xc0, !PT ;  /* 0x0000ffff07167812 */ /* 0x000fe200078ec0ff */
[----:B------:R-:W-:Y:S01]  /*7540*/  FFMA.FTZ R151, R151, UR4, -R65 ;  /* 0x0000000497977c23 */ /* 0x000fe20008010841 */
[----:B------:R-:W-:Y:S01]  /*7550*/  LOP3.LUT R12, R7, 0xff, RZ, 0xc0, !PT ;  /* 0x000000ff070c7812 */ /* 0x000fe200078ec0ff */
[----:B------:R-:W-:Y:S01]  /*7560*/  MUFU.EX2 R38, R38 ;  /* 0x0000002600267308 */ /* 0x000fe20000000800 */
[----:B------:R-:W-:Y:S01]  /*7570*/  SHF.R.U32.HI R20, RZ, 0x18, R7 ;  /* 0x00000018ff147819 */ /* 0x000fe20000011607 */
[----:B------:R-:W-:Y:S01]  /*7580*/  FFMA.FTZ R160, R160, UR4, -R64 ;  /* 0x00000004a0a07c23 */ /* 0x000fe20008010840 */
[----:B------:R-:W-:Y:S01]  /*7590*/  FSETP.NEU.FTZ.AND P2, PT, R32, -INF , PT ;  /* 0xff8000002000780b */ /* 0x000fe20003f5d000 */
[----:B------:R-:W4:Y:S01]  /*75a0*/  MUFU.EX2 R41, R41 ;  /* 0x0000002900297308 */ /* 0x000f220000000800 */
[----:B------:R-:W-:Y:S01]  /*75b0*/  PRMT R24, R14, 0x5410, R24 ;  /* 0x000054100e187816 */ /* 0x000fe20000000018 */
[--C-:B------:R-:W-:Y:S01]  /*75c0*/  FFMA.FTZ R143, R143, UR4, -R65.reuse ;  /* 0x000000048f8f7c23 */ /* 0x100fe20008010841 */
[----:B------:R-:W-:Y:S01]  /*75d0*/  PRMT R8, R13, 0x5410, R8 ;  /* 0x000054100d087816 */ /* 0x000fe20000000008 */
[----:B------:R-:W-:Y:S01]  /*75e0*/  MUFU.EX2 R157, R157 ;  /* 0x0000009d009d7308 */ /* 0x000fe20000000800 */
[----:B------:R-:W-:Y:S01]  /*75f0*/  LOP3.LUT R7, R9, 0xff, RZ, 0xc0, !PT ;  /* 0x000000ff09077812 */ /* 0x000fe200078ec0ff */
[--C-:B------:R-:W-:Y:S01]  /*7600*/  FFMA.FTZ R53, R53, UR4, -R65.reuse ;  /* 0x0000000435357c23 */ /* 0x100fe20008010841 */
[----:B------:R-:W-:Y:S01]  /*7610*/  LOP3.LUT R15, R15, 0xff, RZ, 0xc0, !PT ;  /* 0x000000ff0f0f7812 */ /* 0x000fe200078ec0ff */
[----:B------:R-:W-:Y:S01]  /*7620*/  MUFU.EX2 R158, R158 ;  /* 0x0000009e009e7308 */ /* 0x000fe20000000800 */
[----:B------:R-:W-:Y:S01]  /*7630*/  FSEL R50, R50, RZ, P3 ;  /* 0x000000ff32327208 */ /* 0x000fe20001800000 */
[----:B------:R-:W-:Y:S01]  /*7640*/  FFMA.FTZ R54, R54, UR4, -R65 ;  /* 0x0000000436367c23 */ /* 0x000fe20008010841 */
[----:B------:R-:W-:Y:S01]  /*7650*/  PRMT R67, R18, 0x7771, RZ ;  /* 0x0000777112437816 */ /* 0x000fe200000000ff */
[----:B------:R-:W-:Y:S01]  /*7660*/  MUFU.EX2 R143, R143 ;  /* 0x0000008f008f7308 */ /* 0x000fe20000000800 */
[----:B------:R-:W-:Y:S01]  /*7670*/  SHF.R.U32.HI R22, RZ, 0x8, R22 ;  /* 0x00000008ff167819 */ /* 0x000fe20000011616 */
[----:B------:R-:W5:Y:S01]  /*7680*/  LDSM.16.MT88.4 R16, [R194+0x6000] ;  /* 0x00600000c210783b */ /* 0x000f620000004200 */
[--C-:B------:R-:W-:Y:S01]  /*7690*/  HSET2.LE.AND R5, R5, R3.reuse, PT ;  /* 0x0000000305057233 */ /* 0x100fe20003803000 */
[--C-:B------:R-:W-:Y:S01]  /*76a0*/  FFMA.FTZ R43, R43, UR4, -R50.reuse ;  /* 0x000000042b2b7c23 */ /* 0x100fe20008010832 */
[----:B------:R-:W-:Y:S01]  /*76b0*/  FSEL R49, R49, RZ, P2 ;  /* 0x000000ff31317208 */ /* 0x000fe20001000000 */
[----:B------:R-:W-:Y:S01]  /*76c0*/  FFMA.FTZ R178, R178, UR4, -R50 ;  /* 0x00000004b2b27c23 */ /* 0x000fe20008010832 */
[----:B------:R-:W-:Y:S01]  /*76d0*/  PRMT R20, R7, 0x5410, R20 ;  /* 0x0000541007147816 */ /* 0x000fe20000000014 */
[----:B------:R-:W-:Y:S01]  /*76e0*/  FFMA.FTZ R161, R161, UR4, -R50 ;  /* 0x00000004a1a17c23 */ /* 0x000fe20008010832 */
[----:B-1----:R-:W-:Y:S01]  /*76f0*/  F2FP.BF16.F32.PACK_AB R26, R39, R40 ;  /* 0x00000028271a723e */ /* 0x002fe200000010ff */
[--C-:B------:R-:W-:Y:S01]  /*7700*/  FFMA.FTZ R52, R42, UR4, -R49.reuse ;  /* 0x000000042a347c23 */ /* 0x100fe20008010831 */
[----:B------:R-:W-:Y:S01]  /*7710*/  FSEL R7, R31, RZ, P1 ;  /* 0x000000ff1f077208 */ /* 0x000fe20000800000 */
[----:B------:R-:W-:Y:S01]  /*7720*/  FFMA.FTZ R55, R48, UR4, -R49 ;  /* 0x0000000430377c23 */ /* 0x000fe20008010831 */
[--C-:B------:R-:W-:Y:S01]  /*7730*/  HSET2.LE.AND R24, R24, R3.reuse, PT ;  /* 0x0000000318187233 */ /* 0x100fe20003803000 */
[----:B------:R1:W-:Y:S01]  /*7740*/  MUFU.EX2 R48, R52 ;  /* 0x0000003400307308 */ /* 0x0003e20000000800 */
[--C-:B------:R-:W-:Y:S01]  /*7750*/  HSET2.LE.AND R8, R8, R3.reuse, PT ;  /* 0x0000000308087233 */ /* 0x100fe20003803000 */
[----:B------:R-:W-:Y:S01]  /*7760*/  FADD.FTZ R7, R134, -R7 ;  /* 0x8000000786077221 */ /* 0x000fe20000010000 */
[----:B--2---:R-:W-:Y:S01]  /*7770*/  F2FP.BF16.F32.PACK_AB R9, R35, R36 ;  /* 0x000000242309723e */ /* 0x004fe200000010ff */
[----:B------:R-:W-:Y:S01]  /*7780*/  MUFU.EX2 R42, R178 ;  /* 0x000000b2002a7308 */ /* 0x000fe20000000800 */
[----:B------:R-:W-:Y:S01]  /*7790*/  PRMT R67, R15, 0x5410, R67 ;  /* 0x000054100f437816 */ /* 0x000fe20000000043 */
[----:B------:R-:W-:Y:S01]  /*77a0*/  FMUL.FTZ R7, R7, UR4 ;  /* 0x0000000407077c20 */ /* 0x000fe20008410000 */
[----:B------:R-:W-:Y:S01]  /*77b0*/  PRMT R22, R12, 0x5410, R22 ;  /* 0x000054100c167816 */ /* 0x000fe20000000016 */
[--C-:B------:R-:W-:Y:S01]  /*77c0*/  FFMA.FTZ R152, R152, UR4, -R50.reuse ;  /* 0x0000000498987c23 */ /* 0x100fe20008010832 */
[----:B---3--:R-:W-:Y:S01]  /*77d0*/  F2FP.BF16.F32.PACK_AB R25, R37, R34 ;  /* 0x000000222519723e */ /* 0x008fe200000010ff */
[----:B------:R-:W2:Y:S01]  /*77e0*/  LDSM.16.MT88.4 R12, [R190+0x6000] ;  /* 0x00600000be0c783b */ /* 0x000ea20000004200 */
[----:B------:R-:W-:Y:S01]  /*77f0*/  LOP3.LUT R6, R6, 0xff00ff, RZ, 0xc0, !PT ;  /* 0x00ff00ff06067812 */ /* 0x000fe200078ec0ff */
[----:B------:R-:W3:Y:S01]  /*7800*/  MUFU.EX2 R47, R7 ;  /* 0x00000007002f7308 */ /* 0x000ee20000000800 */
[----:B------:R-:W-:Y:S01]  /*7810*/  LOP3.LUT R26, R26, R5, RZ, 0xc0, !PT ;  /* 0x000000051a1a7212 */ /* 0x000fe200078ec0ff */
[----:B------:R-:W-:Y:S01]  /*7820*/  FFMA.FTZ R5, R45, UR4, -R50 ;  /* 0x000000042d057c23 */ /* 0x000fe20008010832 */
[----:B------:R-:W-:Y:S01]  /*7830*/  FSEL R46, R30, RZ, P0 ;  /* 0x000000ff1e2e7208 */ /* 0x000fe20000000000 */
[----:B------:R3:W-:Y:S01]  /*7840*/  MUFU.EX2 R45, R43 ;  /* 0x0000002b002d7308 */ /* 0x0007e20000000800 */
[----:B------:R-:W-:Y:S01]  /*7850*/  LOP3.LUT R24, R9, R24, RZ, 0xc0, !PT ;  /* 0x0000001809187212 */ /* 0x000fe200078ec0ff */
[----:B-1----:R-:W-:Y:S01]  /*7860*/  FFMA.FTZ R52, R51, UR4, -R49 ;  /* 0x0000000433347c23 */ /* 0x002fe20008010831 */
[----:B------:R-:W-:Y:S01]  /*7870*/  LOP3.LUT R25, R25, R8, RZ, 0xc0, !PT ;  /* 0x0000000819197212 */ /* 0x000fe200078ec0ff */
[----:B------:R1:W-:Y:S01]  /*7880*/  MUFU.EX2 R51, R55 ;  /* 0x0000003700337308 */ /* 0x0003e20000000800 */
[----:B------:R-:W2:Y:S01]  /*7890*/  LDSM.16.MT88.4 R8, [R189+0x6000] ;  /* 0x00600000bd08783b */ /* 0x000ea20000004200 */
[----:B------:R-:W-:Y:S01]  /*78a0*/  FSEL R23, R33, RZ, P3 ;  /* 0x000000ff21177208 */ /* 0x000fe20001800000 */
[----:B------:R-:W-:Y:S01]  /*78b0*/  FADD.FTZ R46, R133, -R46 ;  /* 0x8000002e852e7221 */ /* 0x000fe20000010000 */
[----:B------:R-:W-:Y:S01]  /*78c0*/  FSEL R21, R32, RZ, P2 ;  /* 0x000000ff20157208 */ /* 0x000fe20001000000 */
[----:B------:R-:W-:Y:S01]  /*78d0*/  MUFU.EX2 R52, R52 ;  /* 0x0000003400347308 */ /* 0x000fe20000000800 */
[--C-:B------:R-:W-:Y:S01]  /*78e0*/  HSET2.LE.AND R27, R6, R3.reuse, PT ;  /* 0x00000003061b7233 */ /* 0x100fe20003803000 */
[----:B------:R-:W-:Y:S01]  /*78f0*/  FADD.FTZ R23, R136, -R23 ;  /* 0x8000001788177221 */ /* 0x000fe20000010000 */
[----:B----4-:R-:W-:Y:S01]  /*7900*/  F2FP.BF16.F32.PACK_AB R6, R41, R38 ;  /* 0x000000262906723e */ /* 0x010fe200000010ff */
[----:B------:R-:W-:Y:S01]  /*7910*/  FADD.FTZ R21, R135, -R21 ;  /* 0x8000001587157221 */ /* 0x000fe20000010000 */
[----:B---3--:R-:W-:Y:S01]  /*7920*/  FFMA.FTZ R43, R44, UR4, -R50 ;  /* 0x000000042c2b7c23 */ /* 0x008fe20008010832 */
[----:B------:R-:W-:Y:S01]  /*7930*/  FMUL.FTZ R46, R46, UR4 ;  /* 0x000000042e2e7c20 */ /* 0x000fe20008410000 */
[----:B------:R-:W-:Y:S01]  /*7940*/  LOP3.LUT R27, R6, R27, RZ, 0xc0, !PT ;  /* 0x0000001b061b7212 */ /* 0x000fe200078ec0ff */
[----:B------:R3:W4:Y:S01]  /*7950*/  MUFU.EX2 R44, R5 ;  /* 0x00000005002c7308 */ /* 0x0007220000000800 */
[----:B-1----:R-:W-:Y:S01]  /*7960*/  FFMA.FTZ R55, R177, UR4, -R49 ;  /* 0x00000004b1377c23 */ /* 0x002fe20008010831 */
[----:B------:R-:W-:Y:S01]  /*7970*/  LOP3.LUT R133, R4, 0xff00ff, RZ, 0xc0, !PT ;  /* 0x00ff00ff04857812 */ /* 0x000fe200078ec0ff */
[----:B------:R-:W-:Y:S01]  /*7980*/  FMUL.FTZ R23, R23, UR4 ;  /* 0x0000000417177c20 */ /* 0x000fe20008410000 */
[----:B------:R-:W1:Y:S01]  /*7990*/  MUFU.EX2 R43, R43 ;  /* 0x0000002b002b7308 */ /* 0x000e620000000800 */
[----:B------:R-:W-:Y:S01]  /*79a0*/  FMUL.FTZ R21, R21, UR4 ;  /* 0x0000000415157c20 */ /* 0x000fe20008410000 */
[--C-:B------:R-:W-:Y:S01]  /*79b0*/  HSET2.LE.AND R67, R67, R3.reuse, PT ;  /* 0x0000000343437233 */ /* 0x100fe20003803000 */
[-C--:B------:R-:W-:Y:S01]  /*79c0*/  FMUL.FTZ R124, R124, R47.reuse ;  /* 0x0000002f7c7c7220 */ /* 0x080fe20000410000 */
[----:B------:R-:W-:Y:S01]  /*79d0*/  MUFU.EX2 R55, R55 ;  /* 0x0000003700377308 */ /* 0x000fe20000000800 */
[--C-:B------:R-:W-:Y:S01]  /*79e0*/  HSET2.LE.AND R134, R22, R3.reuse, PT ;  /* 0x0000000316867233 */ /* 0x100fe20003803000 */
[----:B------:R-:W-:Y:S01]  /*79f0*/  FMUL.FTZ R125, R125, R47 ;  /* 0x0000002f7d7d7220 */ /* 0x000fe20000410000 */
[--C-:B------:R-:W-:Y:S01]  /*7a00*/  HSET2.LE.AND R133, R133, R3.reuse, PT ;  /* 0x0000000385857233 */ /* 0x100fe20003803000 */
[----:B------:R-:W5:Y:S01]  /*7a10*/  MUFU.EX2 R46, R46 ;  /* 0x0000002e002e7308 */ /* 0x000f620000000800 */
[----:B------:R-:W-:Y:S01]  /*7a20*/  HSET2.LE.AND R135, R20, R3, PT ;  /* 0x0000000314877233 */ /* 0x000fe20003803000 */
[----:B---3--:R-:W3:Y:S01]  /*7a30*/  LDSM.16.MT88.4 R4, [R188+0x6000] ;  /* 0x00600000bc04783b */ /* 0x008ee20000004200 */
[----:B----4-:R-:W-:Y:S01]  /*7a40*/  F2FP.BF16.F32.PACK_AB R20, R44, R45 ;  /* 0x0000002d2c14723e */ /* 0x010fe200000010ff */
[----:B------:R4:W2:Y:S01]  /*7a50*/  MUFU.EX2 R56, R23 ;  /* 0x0000001700387308 */ /* 0x0008a20000000800 */
[----:B------:R-:W-:Y:S01]  /*7a60*/  FMUL.FTZ R72, R72, R47 ;  /* 0x0000002f48487220 */ /* 0x000fe20000410000 */
[----:B-1----:R-:W-:Y:S01]  /*7a70*/  F2FP.BF16.F32.PACK_AB R22, R42, R43 ;  /* 0x0000002b2a16723e */ /* 0x002fe200000010ff */
[-C--:B------:R-:W-:Y:S01]  /*7a80*/  FMUL.FTZ R73, R73, R47.reuse ;  /* 0x0000002f49497220 */ /* 0x080fe20000410000 */
[----:B------:R1:W1:Y:S01]  /*7a90*/  MUFU.EX2 R59, R21 ;  /* 0x00000015003b7308 */ /* 0x0002620000000800 */
[----:B------:R-:W-:Y:S01]  /*7aa0*/  LOP3.LUT R20, R20, R134, RZ, 0xc0, !PT ;  /* 0x0000008614147212 */ /* 0x000fe200078ec0ff */
[----:B------:R-:W-:Y:S01]  /*7ab0*/  FMUL.FTZ R76, R76, R47 ;  /* 0x0000002f4c4c7220 */ /* 0x000fe20000410000 */
[----:B------:R-:W-:Y:S01]  /*7ac0*/  LOP3.LUT R22, R22, R67, RZ, 0xc0, !PT ;  /* 0x0000004316167212 */ /* 0x000fe200078ec0ff */
[----:B------:R-:W-:-:S04]  /*7ad0*/  IMAD.WIDE.U32 R66, R66, -0x2daee0ad, RZ ;  /* 0xd2511f5342427825 */ /* 0x000fc800078e00ff */
[----:B------:R-:W-:Y:S01]  /*7ae0*/  FMUL.FTZ R77, R77, R47 ;  /* 0x0000002f4d4d7220 */ /* 0x000fe20000410000 */
[-C--:B-----5:R-:W-:Y:S01]  /*7af0*/  FMUL.FTZ R126, R126, R46.reuse ;  /* 0x0000002e7e7e7220 */ /* 0x0a0fe20000410000 */
[-C--:B------:R-:W-:Y:S01]  /*7b00*/  FMUL.FTZ R127, R127, R46.reuse ;  /* 0x0000002e7f7f7220 */ /* 0x080fe20000410000 */
[-C--:B------:R-:W-:Y:S01]  /*7b10*/  FMUL.FTZ R74, R74, R46.reuse ;  /* 0x0000002e4a4a7220 */ /* 0x080fe20000410000 */
[----:B------:R-:W-:Y:S01]  /*7b20*/  FMUL.FTZ R75, R75, R46 ;  /* 0x0000002e4b4b7220 */ /* 0x000fe20000410000 */
[----:B----4-:R-:W-:Y:S01]  /*7b30*/  F2FP.BF16.F32.PACK_AB R23, R55, R52 ;  /* 0x000000343717723e */ /* 0x010fe200000010ff */
[-C--:B--2---:R-:W-:Y:S01]  /*7b40*/  FMUL.FTZ R128, R128, R56.reuse ;  /* 0x0000003880807220 */ /* 0x084fe20000410000 */
[----:B------:R-:W-:Y:S01]  /*7b50*/  FMUL.FTZ R129, R129, R56 ;  /* 0x0000003881817220 */ /* 0x000fe20000410000 */
[----:B------:R-:W-:Y:S01]  /*7b60*/  FMUL.FTZ R78, R78, R46 ;  /* 0x0000002e4e4e7220 */ /* 0x000fe20000410000 */
[----:B-1----:R-:W-:Y:S01]  /*7b70*/  F2FP.BF16.F32.PACK_AB R21, R51, R48 ;  /* 0x000000303315723e */ /* 0x002fe200000010ff */
[----:B------:R-:W-:Y:S01]  /*7b80*/  FMUL.FTZ R130, R130, R59 ;  /* 0x0000003b82827220 */ /* 0x000fe20000410000 */
[----:B------:R-:W-:Y:S01]  /*7b90*/  LOP3.LUT R23, R23, R133, RZ, 0xc0, !PT ;  /* 0x0000008517177212 */ /* 0x000fe200078ec0ff */
[----:B------:R-:W-:Y:S01]  /*7ba0*/  FMUL.FTZ R131, R131, R59 ;  /* 0x0000003b83837220 */ /* 0x000fe20000410000 */
[----:B------:R-:W-:Y:S01]  /*7bb0*/  LOP3.LUT R21, R21, R135, RZ, 0xc0, !PT ;  /* 0x0000008715157212 */ /* 0x000fe200078ec0ff */
[----:B------:R-:W-:Y:S01]  /*7bc0*/  FMUL.FTZ R79, R79, R46 ;  /* 0x0000002e4f4f7220 */ /* 0x000fe20000410000 */
        /* <DEDUP_REMOVED lines=8> */
[----:B------:R-:W-:Y:S01]  /*7c50*/  LOP3.LUT R170, R170, UR17, R67, 0x96, !PT ;  /* 0x00000011aaaa7c12 */ /* 0x000fe2000f8e9643 */
[--C-:B------:R-:W-:Y:S01]  /*7c60*/  FFMA.FTZ R135, R167, UR4, -R65.reuse ;  /* 0x00000004a7877c23 */ /* 0x100fe20008010841 */
[----:B------:R-:W-:Y:S01]  /*7c70*/  FFMA.FTZ R134, R166, UR4, -R65 ;  /* 0x00000004a6867c23 */ /* 0x000fe20008010841 */
[--C-:B------:R-:W-:Y:S01]  /*7c80*/  FFMA.FTZ R133, R165, UR4, -R64.reuse ;  /* 0x00000004a5857c23 */ /* 0x100fe20008010840 */
[--C-:B------:R-:W-:Y:S01]  /*7c90*/  FFMA.FTZ R67, R164, UR4, -R64.reuse ;  /* 0x00000004a4437c23 */ /* 0x100fe20008010840 */
        /* <DEDUP_REMOVED lines=16> */
[----:B------:R-:W-:Y:S01]  /*7da0*/  HMMA.16816.F32.BF16 R124, R24, R16, R124 ;  /* 0x00000010187c723c */ /* 0x000fe2000004187c */
[----:B------:R-:W-:Y:S01]  /*7db0*/  FFMA.FTZ R136, R162, UR4, -R64 ;  /* 0x00000004a2887c23 */ /* 0x000fe20008010840 */
[----:B------:R-:W-:Y:S01]  /*7dc0*/  MUFU.EX2 R135, R135 ;  /* 0x0000008700877308 */ /* 0x000fe20000000800 */
[----:B------:R-:W-:-:S02]  /*7dd0*/  VIADD R164, R176, 0x1 ;  /* 0x00000001b0a47836 */ /* 0x000fc40000000000 */
[-C--:B------:R-:W-:Y:S01]  /*7de0*/  FMUL.FTZ R120, R120, R47.reuse ;  /* 0x0000002f78787220 */ /* 0x080fe20000410000 */
[-C--:B------:R-:W-:Y:S01]  /*7df0*/  FMUL.FTZ R121, R121, R47.reuse ;  /* 0x0000002f79797220 */ /* 0x080fe20000410000 */
[----:B------:R-:W-:Y:S01]  /*7e00*/  MUFU.EX2 R134, R134 ;  /* 0x0000008600867308 */ /* 0x000fe20000000800 */
[-C--:B------:R-:W-:Y:S01]  /*7e10*/  FMUL.FTZ R122, R122, R46.reuse ;  /* 0x0000002e7a7a7220 */ /* 0x080fe20000410000 */
[----:B------:R-:W-:Y:S01]  /*7e20*/  HMMA.16816.F32.BF16 R128, R20, R16, R128 ;  /* 0x000000101480723c */ /* 0x000fe20000041880 */
[----:B------:R-:W-:Y:S01]  /*7e30*/  IMAD.MOV.U32 R16, RZ, RZ, R66 ;  /* 0x000000ffff107224 */ /* 0x000fe200078e0042 */
[----:B------:R-:W-:Y:S01]  /*7e40*/  MUFU.EX2 R133, R133 ;  /* 0x0000008500857308 */ /* 0x000fe20000000800 */
[-C--:B------:R-:W-:Y:S01]  /*7e50*/  FMUL.FTZ R123, R123, R46.reuse ;  /* 0x0000002e7b7b7220 */ /* 0x080fe20000410000 */
[-C--:B------:R-:W-:Y:S01]  /*7e60*/  FMUL.FTZ R92, R92, R47.reuse ;  /* 0x0000002f5c5c7220 */ /* 0x080fe20000410000 */
[-C--:B------:R-:W-:Y:S01]  /*7e70*/  FMUL.FTZ R93, R93, R47.reuse ;  /* 0x0000002f5d5d7220 */ /* 0x080fe20000410000 */
[----:B------:R-:W-:Y:S01]  /*7e80*/  MUFU.EX2 R67, R67 ;  /* 0x0000004300437308 */ /* 0x000fe20000000800 */
[-C--:B------:R-:W-:Y:S01]  /*7e90*/  FMUL.FTZ R94, R94, R46.reuse ;  /* 0x0000002e5e5e7220 */ /* 0x080fe20000410000 */
[C---:B------:R-:W-:Y:S01]  /*7ea0*/  HMMA.16816.F32.BF16 R72, R24.reuse, R12, R72 ;  /* 0x0000000c1848723c */ /* 0x040fe20000041848 */
[-C--:B------:R-:W-:Y:S01]  /*7eb0*/  FMUL.FTZ R95, R95, R46.reuse ;  /* 0x0000002e5f5f7220 */ /* 0x080fe20000410000 */
[-C--:B------:R-:W-:Y:S01]  /*7ec0*/  FMUL.FTZ R100, R100, R47.reuse ;  /* 0x0000002f64647220 */ /* 0x080fe20000410000 */
[----:B------:R-:W-:Y:S01]  /*7ed0*/  FMUL.FTZ R101, R101, R47 ;  /* 0x0000002f65657220 */ /* 0x000fe20000410000 */
[-C--:B------:R-:W-:Y:S01]  /*7ee0*/  FMUL.FTZ R102, R102, R46.reuse ;  /* 0x0000002e66667220 */ /* 0x080fe20000410000 */
[----:B------:R-:W-:Y:S01]  /*7ef0*/  FMUL.FTZ R103, R103, R46 ;  /* 0x0000002e67677220 */ /* 0x000fe20000410000 */
[----:B------:R-:W-:Y:S01]  /*7f00*/  MUFU.EX2 R136, R136 ;  /* 0x0000008800887308 */ /* 0x000fe20000000800 */
[-C--:B------:R-:W-:Y:S01]  /*7f10*/  FMUL.FTZ R104, R104, R56.reuse ;  /* 0x0000003868687220 */ /* 0x080fe20000410000 */
[----:B------:R-:W-:Y:S01]  /*7f20*/  HMMA.16816.F32.BF16 R76, R24, R14, R76 ;  /* 0x0000000e184c723c */ /* 0x000fe2000004184c */
[-C--:B------:R-:W-:Y:S01]  /*7f30*/  FMUL.FTZ R105, R105, R56.reuse ;  /* 0x0000003869697220 */ /* 0x080fe20000410000 */
[-C--:B------:R-:W-:Y:S01]  /*7f40*/  FMUL.FTZ R106, R106, R59.reuse ;  /* 0x0000003b6a6a7220 */ /* 0x080fe20000410000 */
[-C--:B------:R-:W-:Y:S01]  /*7f50*/  FMUL.FTZ R107, R107, R59.reuse ;  /* 0x0000003b6b6b7220 */ /* 0x080fe20000410000 */
[----:B------:R-:W-:Y:S01]  /*7f60*/  LOP3.LUT R164, R164, UR33, R225, 0x96, !PT ;  /* 0x00000021a4a47c12 */ /* 0x000fe2000f8e96e1 */
[-C--:B------:R-:W-:Y:S01]  /*7f70*/  FMUL.FTZ R116, R116, R56.reuse ;  /* 0x0000003874747220 */ /* 0x080fe20000410000 */
[----:B------:R-:W-:Y:S01]  /*7f80*/  FMUL.FTZ R117, R117, R56 ;  /* 0x0000003875757220 */ /* 0x000fe20000410000 */
[----:B------:R-:W-:Y:S01]  /*7f90*/  FMUL.FTZ R118, R118, R59 ;  /* 0x0000003b76767220 */ /* 0x000fe20000410000 */
[----:B------:R-:W-:Y:S01]  /*7fa0*/  HMMA.16816.F32.BF16 R68, R20, R12, R68 ;  /* 0x0000000c1444723c */ /* 0x000fe20000041844 */
[----:B------:R-:W-:Y:S01]  /*7fb0*/  PRMT R13, R66, 0x7772, RZ ;  /* 0x00007772420d7816 */ /* 0x000fe200000000ff */
[----:B------:R-:W-:Y:S01]  /*7fc0*/  IMAD.WIDE.U32 R164, R164, -0x326172a9, RZ ;  /* 0xcd9e8d57a4a47825 */ /* 0x000fe200078e00ff */
[----:B------:R-:W-:-:S03]  /*7fd0*/  PRMT R12, R66, 0x7771, RZ ;  /* 0x00007771420c7816 */ /* 0x000fc600000000ff */
[-C--:B------:R-:W-:Y:S01]  /*7fe0*/  FMUL.FTZ R119, R119, R59.reuse ;  /* 0x0000003b77777220 */ /* 0x080fe20000410000 */
[-C--:B------:R-:W-:Y:S01]  /*7ff0*/  FMUL.FTZ R96, R96, R56.reuse ;  /* 0x0000003860607220 */ /* 0x080fe20000410000 */
[----:B------:R-:W-:Y:S01]  /*8000*/  FMUL.FTZ R97, R97, R56 ;  /* 0x0000003861617220 */ /* 0x000fe20000410000 */
[----:B------:R-:W-:Y:S01]  /*8010*/  LOP3.LUT R162, R164, UR12, R211, 0x96, !PT ;  /* 0x0000000ca4a27c12 */ /* 0x000fe2000f8e96d3 */
[----:B------:R-:W-:Y:S01]  /*8020*/  HMMA.16816.F32.BF16 R80, R20, R14, R80 ;  /* 0x0000000e1450723c */ /* 0x000fe20000041850 */
[----:B------:R-:W-:Y:S01]  /*8030*/  PRMT R14, R66, 0x7773, RZ ;  /* 0x00007773420e7816 */ /* 0x000fe200000000ff */
[----:B------:R-:W-:Y:S01]  /*8040*/  FFMA.FTZ R66, R163, UR4, -R65 ;  /* 0x00000004a3427c23 */ /* 0x000fe20008010841 */
[----:B------:R-:W-:Y:S01]  /*8050*/  LOP3.LUT R15, R170, 0xffff, RZ, 0xc0, !PT ;  /* 0x0000ffffaa0f7812 */ /* 0x000fe200078ec0ff */
[-C--:B------:R-:W-:Y:S01]  /*8060*/  FMUL.FTZ R98, R98, R59.reuse ;  /* 0x0000003b62627220 */ /* 0x080fe20000410000 */
[----:B------:R-:W-:Y:S01]  /*8070*/  PRMT R13, R13, 0x5410, R14 ;  /* 0x000054100d0d7816 */ /* 0x000fe2000000000e */
[----:B------:R-:W-:Y:S01]  /*8080*/  FMUL.FTZ R99, R99, R59 ;  /* 0x0000003b63637220 */ /* 0x000fe20000410000 */
[----:B------:R-:W-:Y:S01]  /*8090*/  SHF.R.U32.HI R15, RZ, 0x8, R15 ;  /* 0x00000008ff0f7819 */ /* 0x000fe2000001160f */
[----:B------:R-:W-:Y:S01]  /*80a0*/  HMMA.16816.F32.BF16 R88, R24, R8, R88 ;  /* 0x000000081858723c */ /* 0x000fe20000041858 */
[----:B------:R-:W-:Y:S01]  /*80b0*/  LOP3.LUT R13, R13, 0xff00ff, RZ, 0xc0, !PT ;  /* 0x00ff00ff0d0d7812 */ /* 0x000fe200078ec0ff */
[----:B------:R-:W1:Y:S01]  /*80c0*/  MUFU.EX2 R66, R66 ;  /* 0x0000004200427308 */ /* 0x000e620000000800 */
[----:B------:R-:W-:Y:S01]  /*80d0*/  LOP3.LUT R214, R228, UR9, R215, 0x96, !PT ;  /* 0x00000009e4d67c12 */ /* 0x000fe2000f8e96d7 */
[----:B------:R-:W-:-:S04]  /*80e0*/  IMAD.WIDE.U32 R162, R162, -0x2daee0ad, RZ ;  /* 0xd2511f53a2a27825 */ /* 0x000fc800078e00ff */
[----:B------:R-:W-:Y:S01]  /*80f0*/  FFMA.FTZ R169, R155, UR4, -R49 ;  /* 0x000000049ba97c23 */ /* 0x000fe20008010831 */
[----:B------:R-:W2:Y:S01]  /*8100*/  MUFU.EX2 R152, R152 ;  /* 0x0000009800987308 */ /* 0x000ea20000000800 */
[----:B------:R-:W-:Y:S01]  /*8110*/  LOP3.LUT R164, R164, UR12, R221, 0x96, !PT ;  /* 0x0000000ca4a47c12 */ /* 0x000fe2000f8e96dd */
[----:B------:R-:W-:Y:S01]  /*8120*/  HMMA.16816.F32.BF16 R84, R20, R8, R84 ;  /* 0x000000081454723c */ /* 0x000fe20000041854 */
[----:B------:R-:W-:Y:S01]  /*8130*/  LOP3.LUT R9, R16, 0xff, RZ, 0xc0, !PT ;  /* 0x000000ff10097812 */ /* 0x000fe200078ec0ff */
[----:B------:R-:W-:Y:S01]  /*8140*/  IMAD.WIDE.U32 R214, R214, -0x2daee0ad, RZ ;  /* 0xd2511f53d6d67825 */ /* 0x000fe200078e00ff */
[----:B------:R-:W-:-:S03]  /*8150*/  LOP3.LUT R8, R170, 0xff, RZ, 0xc0, !PT ;  /* 0x000000ffaa087812 */ /* 0x000fc600078ec0ff */
[----:B------:R-:W-:Y:S01]  /*8160*/  FFMA.FTZ R173, R173, UR4, -R50 ;  /* 0x00000004adad7c23 */ /* 0x000fe20008010832 */
[----:B------:R-:W-:Y:S01]  /*8170*/  PRMT R12, R9, 0x5410, R12 ;  /* 0x00005410090c7816 */ /* 0x000fe2000000000c */
[----:B------:R-:W-:Y:S01]  /*8180*/  FFMA.FTZ R144, R144, UR4, -R50 ;  /* 0x0000000490907c23 */ /* 0x000fe20008010832 */
[----:B------:R-:W-:Y:S01]  /*8190*/  SHF.R.U32.HI R9, RZ, 0x18, R170 ;  /* 0x00000018ff097819 */ /* 0x000fe200000116aa */
[-C--:B------:R-:W-:Y:S01]  /*81a0*/  HMMA.16816.F32.BF16 R112, R24, R10.reuse, R112 ;  /* 0x0000000a1870723c */ /* 0x080fe20000041870 */
[----:B------:R-:W-:Y:S01]  /*81b0*/  PRMT R8, R8, 0x5410, R15 ;  /* 0x0000541008087816 */ /* 0x000fe2000000000f */
[----:B------:R-:W-:Y:S01]  /*81c0*/  FFMA.FTZ R145, R145, UR4, -R50 ;  /* 0x0000000491917c23 */ /* 0x000fe20008010832 */
[----:B------:R-:W-:Y:S01]  /*81d0*/  LOP3.LUT R168, R168, UR17, R215, 0x96, !PT ;  /* 0x00000011a8a87c12 */ /* 0x000fe2000f8e96d7 */
[----:B------:R-:W-:Y:S01]  /*81e0*/  FFMA.FTZ R175, R175, UR4, -R49 ;  /* 0x00000004afaf7c23 */ /* 0x000fe20008010831 */
[----:B------:R-:W-:Y:S01]  /*81f0*/  MUFU.EX2 R144, R144 ;  /* 0x0000009000907308 */ /* 0x000fe20000000800 */
[--C-:B------:R-:W-:Y:S01]  /*8200*/  HSET2.LE.AND R8, R8, R3.reuse, PT ;  /* 0x0000000308087233 */ /* 0x100fe20003803000 */
[----:B------:R-:W-:Y:S01]  /*8210*/  FFMA.FTZ R61, R61, UR4, -R65 ;  /* 0x000000043d3d7c23 */ /* 0x000fe20008010841 */
[----:B------:R-:W-:Y:S01]  /*8220*/  HMMA.16816.F32.BF16 R108, R20, R10, R108 ;  /* 0x0000000a146c723c */ /* 0x000fe2000004186c */
[----:B------:R-:W-:Y:S01]  /*8230*/  PRMT R10, R170, 0x7632, R10 ;  /* 0x00007632aa0a7816 */ /* 0x000fe2000000000a */
[----:B------:R-:W-:Y:S01]  /*8240*/  FFMA.FTZ R170, R159, UR4, -R49 ;  /* 0x000000049faa7c23 */ /* 0x000fe20008010831 */
[----:B------:R-:W-:Y:S01]  /*8250*/  MUFU.EX2 R145, R145 ;  /* 0x0000009100917308 */ /* 0x000fe20000000800 */
[----:B------:R-:W-:Y:S01]  /*8260*/  FFMA.FTZ R60, R60, UR4, -R65 ;  /* 0x000000043c3c7c23 */ /* 0x000fe20008010841 */
[----:B------:R-:W-:Y:S01]  /*8270*/  LOP3.LUT R10, R10, 0xff, RZ, 0xc0, !PT ;  /* 0x000000ff0a0a7812 */ /* 0x000fe200078ec0ff */
[----:B------:R-:W-:Y:S01]  /*8280*/  FFMA.FTZ R45, R227, R56, R45 ;  /* 0x00000038e32d7223 */ /* 0x000fe2000001002d */
[----:B------:R-:W-:Y:S01]  /*8290*/  MUFU.EX2 R155, R170 ;  /* 0x000000aa009b7308 */ /* 0x000fe20000000800 */
[C---:B------:R-:W-:Y:S01]  /*82a0*/  HMMA.16816.F32.BF16 R120, R24.reuse, R18, R120 ;  /* 0x000000121878723c */ /* 0x040fe20000041878 */
[----:B------:R-:W-:Y:S01]  /*82b0*/  PRMT R9, R10, 0x5410, R9 ;  /* 0x000054100a097816 */ /* 0x000fe20000000009 */
[----:B------:R-:W-:Y:S01]  /*82c0*/  FFMA.FTZ R48, R226, R59, R48 ;  /* 0x0000003be2307223 */ /* 0x000fe20000010030 */
[----:B------:R-:W-:Y:S01]  /*82d0*/  MUFU.EX2 R53, R53 ;  /* 0x0000003500357308 */ /* 0x000fe20000000800 */
[----:B------:R-:W-:Y:S01]  /*82e0*/  FFMA.FTZ R36, R219, R47, R36 ;  /* 0x0000002fdb247223 */ /* 0x000fe20000010024 */
[----:B------:R-:W-:Y:S01]  /*82f0*/  FFMA.FTZ R34, R218, R46, R34 ;  /* 0x0000002eda227223 */ /* 0x000fe20000010022 */
[----:B------:R-:W-:Y:S01]  /*8300*/  FADD.FTZ R45, R44, R45 ;  /* 0x0000002d2c2d7221 */ /* 0x000fe20000010000 */
[----:B------:R-:W-:Y:S01]  /*8310*/  MUFU.EX2 R54, R54 ;  /* 0x0000003600367308 */ /* 0x000fe20000000800 */
[C---:B---3--:R-:W-:Y:S01]  /*8320*/  HMMA.16816.F32.BF16 R92, R24.reuse, R4, R92 ;  /* 0x00000004185c723c */ /* 0x048fe2000004185c */
[----:B------:R-:W-:Y:S01]  /*8330*/  FADD.FTZ R48, R51, R48 ;  /* 0x0000003033307221 */ /* 0x000fe20000010000 */
[----:B------:R-:W-:Y:S01]  /*8340*/  FADD.FTZ R36, R35, R36 ;  /* 0x0000002423247221 */ /* 0x000fe20000010000 */
[----:B------:R-:W-:Y:S01]  /*8350*/  MUFU.EX2 R60, R60 ;  /* 0x0000003c003c7308 */ /* 0x000fe20000000800 */
[----:B------:R-:W-:Y:S01]  /*8360*/  FADD.FTZ R34, R37, R34 ;  /* 0x0000002225227221 */ /* 0x000fe20000010000 */
[--C-:B------:R-:W-:Y:S01]  /*8370*/  FFMA.FTZ R184, R184, UR4, -R50.reuse ;  /* 0x00000004b8b87c23 */ /* 0x100fe20008010832 */
[----:B------:R-:W-:Y:S01]  /*8380*/  FFMA.FTZ R185, R185, UR4, -R50 ;  /* 0x00000004b9b97c23 */ /* 0x000fe20008010832 */
[----:B------:R-:W-:Y:S01]  /*8390*/  FADD.FTZ R45, R43, R45 ;  /* 0x0000002d2b2d7221 */ /* 0x000fe20000010000 */
[----:B------:R-:W-:Y:S01]  /*83a0*/  HMMA.16816.F32.BF16 R100, R24, R6, R100 ;  /* 0x000000061864723c */ /* 0x000fe20000041864 */
[--C-:B------:R-:W-:Y:S01]  /*83b0*/  HSET2.LE.AND R26, R12, R3.reuse, PT ;  /* 0x000000030c1a7233 */ /* 0x100fe20003803000 */
[----:B------:R-:W-:Y:S01]  /*83c0*/  FADD.FTZ R48, R52, R48 ;  /* 0x0000003034307221 */ /* 0x000fe20000010000 */
[--C-:B------:R-:W-:Y:S01]  /*83d0*/  HSET2.LE.AND R27, R13, R3.reuse, PT ;  /* 0x000000030d1b7233 */ /* 0x100fe20003803000 */
[----:B------:R-:W-:Y:S01]  /*83e0*/  FADD.FTZ R36, R40, R36 ;  /* 0x0000002428247221 */ /* 0x000fe20000010000 */
[--C-:B------:R-:W-:Y:S01]  /*83f0*/  HSET2.LE.AND R25, R9, R3.reuse, PT ;  /* 0x0000000309197233 */ /* 0x100fe20003803000 */
[----:B------:R-:W3:Y:S01]  /*8400*/  LDSM.16.MT88.4 R12, [R190+0x6800] ;  /* 0x00680000be0c783b */ /* 0x000ee20000004200 */
[----:B-1----:R-:W-:Y:S01]  /*8410*/  F2FP.BF16.F32.PACK_AB R24, R158, R66 ;  /* 0x000000429e18723e */ /* 0x002fe200000010ff */
[C---:B------:R-:W-:Y:S01]  /*8420*/  HMMA.16816.F32.BF16 R104, R20.reuse, R4, R104 ;  /* 0x000000041468723c */ /* 0x040fe20000041868 */
[----:B------:R-:W-:Y:S01]  /*8430*/  F2FP.BF16.F32.PACK_AB R5, R134, R135 ;  /* 0x000000878605723e */ /* 0x000fe200000010ff */
[----:B------:R-:W-:Y:S01]  /*8440*/  FADD.FTZ R34, R38, R34 ;  /* 0x0000002226227221 */ /* 0x000fe20000010000 */
[----:B------:R-:W-:Y:S01]  /*8450*/  F2FP.BF16.F32.PACK_AB R4, R67, R133 ;  /* 0x000000854304723e */ /* 0x000fe200000010ff */
[--C-:B------:R-:W-:Y:S01]  /*8460*/  FFMA.FTZ R0, R0, UR4, -R50.reuse ;  /* 0x0000000400007c23 */ /* 0x100fe20008010832 */
[----:B------:R-:W-:Y:S01]  /*8470*/  LOP3.LUT R26, R5, R26, RZ, 0xc0, !PT ;  /* 0x0000001a051a7212 */ /* 0x000fe200078ec0ff */
[----:B------:R-:W-:Y:S01]  /*8480*/  FFMA.FTZ R2, R2, UR4, -R50 ;  /* 0x0000000402027c23 */ /* 0x000fe20008010832 */
[----:B------:R-:W-:Y:S01]  /*8490*/  LOP3.LUT R27, R4, R27, RZ, 0xc0, !PT ;  /* 0x0000001b041b7212 */ /* 0x000fe200078ec0ff */
[C---:B------:R-:W-:Y:S01]  /*84a0*/  HMMA.16816.F32.BF16 R116, R20.reuse, R18, R116 ;  /* 0x000000121474723c */ /* 0x040fe20000041874 */
[----:B------:R-:W-:Y:S01]  /*84b0*/  F2FP.BF16.F32.PACK_AB R5, R136, R157 ;  /* 0x0000009d8805723e */ /* 0x000fe200000010ff */
[----:B------:R-:W1:Y:S01]  /*84c0*/  LDSM.16.MT88.4 R16, [R194+0x6800] ;  /* 0x00680000c210783b */ /* 0x000e620000004200 */
[----:B------:R-:W-:Y:S01]  /*84d0*/  LOP3.LUT R4, R138, UR13, R165, 0x96, !PT ;  /* 0x0000000d8a047c12 */ /* 0x000fe2000f8e96a5 */
[----:B------:R-:W-:Y:S01]  /*84e0*/  FADD.FTZ R45, R42, R45 ;  /* 0x0000002d2a2d7221 */ /* 0x000fe20000010000 */
[----:B------:R-:W-:Y:S01]  /*84f0*/  LOP3.LUT R25, R5, R25, RZ, 0xc0, !PT ;  /* 0x0000001905197212 */ /* 0x000fe200078ec0ff */
[----:B------:R-:W-:Y:S01]  /*8500*/  FADD.FTZ R48, R55, R48 ;  /* 0x0000003037307221 */ /* 0x000fe20000010000 */
[----:B------:R-:W-:Y:S01]  /*8510*/  LOP3.LUT R24, R24, R8, RZ, 0xc0, !PT ;  /* 0x0000000818187212 */ /* 0x000fe200078ec0ff */
[----:B------:R-:W-:Y:S01]  /*8520*/  IMAD.WIDE.U32 R4, R4, -0x2daee0ad, RZ ;  /* 0xd2511f5304047825 */ /* 0x000fe200078e00ff */
[----:B------:R-:W-:Y:S01]  /*8530*/  HMMA.16816.F32.BF16 R96, R20, R6, R96 ;  /* 0x000000061460723c */ /* 0x000fe20000041860 */
[----:B------:R-:W4:Y:S01]  /*8540*/  LDSM.16.MT88.4 R8, [R189+0x6800] ;  /* 0x00680000bd08783b */ /* 0x000f220000004200 */
[----:B------:R-:W-:Y:S01]  /*8550*/  PRMT R20, R214, 0x7773, RZ ;  /* 0x00007773d6147816 */ /* 0x000fe200000000ff */
[----:B------:R-:W-:Y:S01]  /*8560*/  FFMA.FTZ R21, R153, UR4, -R50 ;  /* 0x0000000499157c23 */ /* 0x000fe20008010832 */
[----:B------:R-:W-:Y:S01]  /*8570*/  LOP3.LUT R167, R216, UR23, R5, 0x96, !PT ;  /* 0x00000017d8a77c12 */ /* 0x000fe2000f8e9605 */
[----:B------:R-:W-:Y:S01]  /*8580*/  IMAD.MOV.U32 R22, RZ, RZ, R214 ;  /* 0x000000ffff167224 */ /* 0x000fe200078e00d6 */
[----:B------:R-:W-:Y:S01]  /*8590*/  LOP3.LUT R166, R4, UR22, R163, 0x96, !PT ;  /* 0x0000001604a67c12 */ /* 0x000fe2000f8e96a3 */
[--C-:B------:R-:W-:Y:S01]  /*85a0*/  FFMA.FTZ R163, R156, UR4, -R49.reuse ;  /* 0x000000049ca37c23 */ /* 0x100fe20008010831 */
[----:B------:R-:W5:Y:S01]  /*85b0*/  LDSM.16.MT88.4 R4, [R188+0x6800] ;  /* 0x00680000bc04783b */ /* 0x000f620000004200 */
[----:B------:R-:W-:Y:S01]  /*85c0*/  PRMT R23, R214, 0x7772, RZ ;  /* 0x00007772d6177816 */ /* 0x000fe200000000ff */
[----:B------:R-:W-:Y:S01]  /*85d0*/  FFMA.FTZ R153, R148, UR4, -R50 ;  /* 0x0000000494997c23 */ /* 0x000fe20008010832 */
[----:B------:R3:W-:Y:S01]  /*85e0*/  MUFU.EX2 R159, R163 ;  /* 0x000000a3009f7308 */ /* 0x0007e20000000800 */
[----:B------:R-:W-:Y:S01]  /*85f0*/  LOP3.LUT R22, R22, 0xff, RZ, 0xc0, !PT ;  /* 0x000000ff16167812 */ /* 0x000fe200078ec0ff */
[----:B------:R-:W-:Y:S01]  /*8600*/  FADD.FTZ R36, R39, R36 ;  /* 0x0000002427247221 */ /* 0x000fe20000010000 */
[----:B------:R-:W-:Y:S01]  /*8610*/  PRMT R20, R23, 0x5410, R20 ;  /* 0x0000541017147816 */ /* 0x000fe20000000014 */
[----:B------:R-:W-:Y:S01]  /*8620*/  FFMA.FTZ R23, R154, UR4, -R49 ;  /* 0x000000049a177c23 */ /* 0x000fe20008010831 */
[----:B------:R1:W1:Y:S01]  /*8630*/  MUFU.EX2 R148, R21 ;  /* 0x0000001500947308 */ /* 0x0002620000000800 */
[----:B------:R-:W-:Y:S01]  /*8640*/  FADD.FTZ R34, R41, R34 ;  /* 0x0000002229227221 */ /* 0x000fe20000010000 */
[----:B------:R-:W-:Y:S01]  /*8650*/  LOP3.LUT R20, R20, 0xff00ff, RZ, 0xc0, !PT ;  /* 0x00ff00ff14147812 */ /* 0x000fe200078ec0ff */
[----:B--2---:R-:W-:Y:S01]  /*8660*/  FADD.FTZ R45, R152, R45 ;  /* 0x0000002d982d7221 */ /* 0x004fe20000010000 */
[----:B------:R2:W-:Y:S01]  /*8670*/  MUFU.EX2 R154, R161 ;  /* 0x000000a1009a7308 */ /* 0x0005e20000000800 */
[C---:B---3--:R-:W-:Y:S01]  /*8680*/  HMMA.16816.F32.BF16 R72, R24.reuse, R12, R72 ;  /* 0x0000000c1848723c */ /* 0x048fe20000041848 */
[----:B------:R-:W-:Y:S01]  /*8690*/  FADD.FTZ R36, R66, R36 ;  /* 0x0000002442247221 */ /* 0x000fe20000010000 */
[----:B------:R-:W-:Y:S01]  /*86a0*/  FADD.FTZ R34, R157, R34 ;  /* 0x000000229d227221 */ /* 0x000fe20000010000 */
[----:B------:R3:W3:Y:S01]  /*86b0*/  MUFU.EX2 R156, R23 ;  /* 0x00000017009c7308 */ /* 0x0006e20000000800 */
[----:B------:R-:W-:Y:S01]  /*86c0*/  PRMT R163, R168, 0x7632, R163 ;  /* 0x00007632a8a37816 */ /* 0x000fe200000000a3 */
[----:B------:R-:W-:Y:S01]  /*86d0*/  FADD.FTZ R36, R158, R36 ;  /* 0x000000249e247221 */ /* 0x000fe20000010000 */
[----:B------:R-:W-:Y:S01]  /*86e0*/  FADD.FTZ R34, R136, R34 ;  /* 0x0000002288227221 */ /* 0x000fe20000010000 */
[----:B------:R-:W4:Y:S01]  /*86f0*/  MUFU.EX2 R153, R153 ;  /* 0x0000009900997308 */ /* 0x000f220000000800 */
[----:B------:R-:W-:Y:S01]  /*8700*/  LOP3.LUT R163, R163, 0xff, RZ, 0xc0, !PT ;  /* 0x000000ffa3a37812 */ /* 0x000fe200078ec0ff */
[C---:B------:R-:W-:Y:S01]  /*8710*/  HMMA.16816.F32.BF16 R76, R24.reuse, R14, R76 ;  /* 0x0000000e184c723c */ /* 0x040fe2000004184c */
[----:B-1----:R-:W-:Y:S01]  /*8720*/  PRMT R21, R214, 0x7771, RZ ;  /* 0x00007771d6157816 */ /* 0x002fe200000000ff */
[----:B------:R-:W-:Y:S01]  /*8730*/  MUFU.EX2 R0, R0 ;  /* 0x0000000000007308 */ /* 0x000fe20000000800 */
[----:B------:R-:W-:Y:S01]  /*8740*/  FADD.FTZ R45, R148, R45 ;  /* 0x0000002d942d7221 */ /* 0x000fe20000010000 */
[----:B--2---:R-:W-:Y:S01]  /*8750*/  LOP3.LUT R161, R168, 0xffff, RZ, 0xc0, !PT ;  /* 0x0000ffffa8a17812 */ /* 0x004fe200078ec0ff */
[----:B------:R-:W-:Y:S01]  /*8760*/  FADD.FTZ R36, R135, R36 ;  /* 0x0000002487247221 */ /* 0x000fe20000010000 */
[----:B------:R-:W-:Y:S01]  /*8770*/  PRMT R21, R22, 0x5410, R21 ;  /* 0x0000541016157816 */ /* 0x000fe20000000015 */
[----:B------:R-:W-:Y:S01]  /*8780*/  MUFU.EX2 R2, R2 ;  /* 0x0000000200027308 */ /* 0x000fe20000000800 */
[----:B------:R-:W-:Y:S01]  /*8790*/  SHF.R.U32.HI R170, RZ, 0x8, R161 ;  /* 0x00000008ffaa7819 */ /* 0x000fe200000116a1 */
[C---:B------:R-:W-:Y:S01]  /*87a0*/  HMMA.16816.F32.BF16 R124, R24.reuse, R16, R124 ;  /* 0x00000010187c723c */ /* 0x040fe2000004187c */
[----:B---3--:R-:W-:Y:S01]  /*87b0*/  LOP3.LUT R23, R168, 0xff, RZ, 0xc0, !PT ;  /* 0x000000ffa8177812 */ /* 0x008fe200078ec0ff */
[----:B------:R1:W2:Y:S01]  /*87c0*/  MUFU.EX2 R161, R169 ;  /* 0x000000a900a17308 */ /* 0x0002a20000000800 */
[----:B------:R-:W-:Y:S01]  /*87d0*/  SHF.R.U32.HI R168, RZ, 0x18, R168 ;  /* 0x00000018ffa87819 */ /* 0x000fe200000116a8 */
[----:B------:R-:W-:Y:S01]  /*87e0*/  FADD.FTZ R48, R156, R48 ;  /* 0x000000309c307221 */ /* 0x000fe20000010000 */
[----:B------:R-:W-:Y:S01]  /*87f0*/  PRMT R170, R23, 0x5410, R170 ;  /* 0x0000541017aa7816 */ /* 0x000fe200000000aa */
[----:B----4-:R-:W-:Y:S01]  /*8800*/  FADD.FTZ R45, R153, R45 ;  /* 0x0000002d992d7221 */ /* 0x010fe20000010000 */
[----:B------:R-:W-:Y:S01]  /*8810*/  PRMT R163, R163, 0x5410, R168 ;  /* 0x00005410a3a37816 */ /* 0x000fe200000000a8 */
[C---:B------:R-:W-:Y:S01]  /*8820*/  HMMA.16816.F32.BF16 R120, R24.reuse, R18, R120 ;  /* 0x000000121878723c */ /* 0x040fe20000041878 */
[--C-:B------:R-:W-:Y:S01]  /*8830*/  HSET2.LE.AND R22, R21, R3.reuse, PT ;  /* 0x0000000315167233 */ /* 0x100fe20003803000 */
[----:B------:R-:W-:Y:S01]  /*8840*/  FADD.FTZ R34, R133, R34 ;  /* 0x0000002285227221 */ /* 0x000fe20000010000 */
[--C-:B------:R-:W-:Y:S01]  /*8850*/  HSET2.LE.AND R23, R20, R3.reuse, PT ;  /* 0x0000000314177233 */ /* 0x100fe20003803000 */
[----:B------:R-:W-:Y:S01]  /*8860*/  FADD.FTZ R45, R154, R45 ;  /* 0x0000002d9a2d7221 */ /* 0x000fe20000010000 */
[--C-:B------:R-:W-:Y:S01]  /*8870*/  HSET2.LE.AND R20, R170, R3.reuse, PT ;  /* 0x00000003aa147233 */ /* 0x100fe20003803000 */
[----:B------:R-:W-:Y:S01]  /*8880*/  FADD.FTZ R36, R134, R36 ;  /* 0x0000002486247221 */ /* 0x000fe20000010000 */
[----:B------:R-:W-:Y:S01]  /*8890*/  HSET2.LE.AND R21, R163, R3, PT ;  /* 0x00000003a3157233 */ /* 0x000fe20003803000 */
[C---:B------:R-:W-:Y:S01]  /*88a0*/  HMMA.16816.F32.BF16 R88, R24.reuse, R8, R88 ;  /* 0x000000081858723c */ /* 0x040fe20000041858 */
[----:B-1----:R-:W-:Y:S01]  /*88b0*/  F2FP.BF16.F32.PACK_AB R169, R148, R152 ;  /* 0x0000009894a9723e */ /* 0x002fe200000010ff */
[C---:B--2---:R-:W-:Y:S01]  /*88c0*/  FADD.FTZ R48, R161.reuse, R48 ;  /* 0x00000030a1307221 */ /* 0x044fe20000010000 */
[----:B------:R-:W-:Y:S01]  /*88d0*/  F2FP.BF16.F32.PACK_AB R168, R161, R156 ;  /* 0x0000009ca1a8723e */ /* 0x000fe200000010ff */
[----:B------:R-:W-:Y:S01]  /*88e0*/  FADD.FTZ R34, R67, R34 ;  /* 0x0000002243227221 */ /* 0x000fe20000010000 */
[----:B------:R-:W-:Y:S01]  /*88f0*/  LOP3.LUT R20, R169, R20, RZ, 0xc0, !PT ;  /* 0x00000014a9147212 */ /* 0x000fe200078ec0ff */
[----:B------:R-:W-:Y:S01]  /*8900*/  FADD.FTZ R48, R159, R48 ;  /* 0x000000309f307221 */ /* 0x000fe20000010000 */
[----:B------:R-:W-:Y:S01]  /*8910*/  LOP3.LUT R21, R168, R21, RZ, 0xc0, !PT ;  /* 0x00000015a8157212 */ /* 0x000fe200078ec0ff */
[----:B------:R-:W-:Y:S01]  /*8920*/  IMAD.WIDE.U32 R168, R167, -0x326172a9, RZ ;  /* 0xcd9e8d57a7a87825 */ /* 0x000fe200078e00ff */
[----:B------:R-:W-:Y:S01]  /*8930*/  HMMA.16816.F32.BF16 R112, R24, R10, R112 ;  /* 0x0000000a1870723c */ /* 0x000fe20000041870 */
[----:B------:R-:W-:-:S02]  /*8940*/  F2FP.BF16.F32.PACK_AB R163, R154, R153 ;  /* 0x000000999aa3723e */ /* 0x000fc400000010ff */
[C---:B------:R-:W-:Y:S01]  /*8950*/  FADD.FTZ R48, R155.reuse, R48 ;  /* 0x000000309b307221 */ /* 0x040fe20000010000 */
[----:B------:R-:W-:Y:S01]  /*8960*/  IMAD.WIDE.U32 R166, R166, -0x326172a9, RZ ;  /* 0xcd9e8d57a6a67825 */ /* 0x000fe200078e00ff */
[----:B------:R-:W-:-:S03]  /*8970*/  F2FP.BF16.F32.PACK_AB R170, R155, R159 ;  /* 0x0000009f9baa723e */ /* 0x000fc600000010ff */
[----:B------:R-:W-:Y:S01]  /*8980*/  FADD.FTZ R45, R144, R45 ;  /* 0x0000002d902d7221 */ /* 0x000fe20000010000 */
[----:B------:R-:W-:Y:S01]  /*8990*/  LOP3.LUT R22, R163, R22, RZ, 0xc0, !PT ;  /* 0x00000016a3167212 */ /* 0x000fe200078ec0ff */
[----:B------:R-:W-:Y:S01]  /*89a0*/  FADD.FTZ R36, R143, R36 ;  /* 0x000000248f247221 */ /* 0x000fe20000010000 */
[C---:B-----5:R-:W-:Y:S01]  /*89b0*/  HMMA.16816.F32.BF16 R92, R24.reuse, R4, R92 ;  /* 0x00000004185c723c */ /* 0x060fe2000004185c */
[----:B------:R-:W-:Y:S01]  /*89c0*/  LOP3.LUT R168, R168, UR10, R167, 0x96, !PT ;  /* 0x0000000aa8a87c12 */ /* 0x000fe2000f8e96a7 */
[----:B------:R-:W-:Y:S01]  /*89d0*/  FADD.FTZ R45, R145, R45 ;  /* 0x0000002d912d7221 */ /* 0x000fe20000010000 */
[----:B------:R-:W-:Y:S01]  /*89e0*/  LOP3.LUT R23, R170, R23, RZ, 0xc0, !PT ;  /* 0x00000017aa177212 */ /* 0x000fe200078ec0ff */
[----:B------:R-:W-:Y:S01]  /*89f0*/  IMAD.MOV.U32 R133, RZ, RZ, R30 ;  /* 0x000000ffff857224 */ /* 0x000fe200078e001e */
[----:B------:R-:W-:Y:S01]  /*8a00*/  ISETP.NE.AND P0, PT, R132, 0x1, PT ;  /* 0x000000018400780c */ /* 0x000fe20003f05270 */
[----:B------:R-:W-:Y:S02]  /*8a10*/  IMAD.MOV.U32 R134, RZ, RZ, R31 ;  /* 0x000000ffff867224 */ /* 0x000fe400078e001f */
[----:B------:R-:W-:Y:S01]  /*8a20*/  HMMA.16816.F32.BF16 R100, R24, R6, R100 ;  /* 0x000000061864723c */ /* 0x000fe20000041864 */
[----:B------:R-:W-:Y:S01]  /*8a30*/  LOP3.LUT R25, R212, UR13, R165, 0x96, !PT ;  /* 0x0000000dd4197c12 */ /* 0x000fe2000f8e96a5 */
[----:B------:R-:W-:Y:S01]  /*8a40*/  IMAD.WIDE.U32 R164, R164, -0x2daee0ad, RZ ;  /* 0xd2511f53a4a47825 */ /* 0x000fe200078e00ff */
[----:B------:R-:W-:-:S03]  /*8a50*/  LOP3.LUT R24, R210, UR11, R169, 0x96, !PT ;  /* 0x0000000bd2187c12 */ /* 0x000fc6000f8e96a9 */
[----:B------:R-:W-:Y:S01]  /*8a60*/  FFMA.FTZ R27, R142, UR4, -R65 ;  /* 0x000000048e1b7c23 */ /* 0x000fe20008010841 */
[----:B------:R-:W-:Y:S01]  /*8a70*/  SEL R215, R137, 0xffffffff, P0 ;  /* 0xffffffff89d77807 */ /* 0x000fe20000000000 */
[----:B------:R-:W-:Y:S01]  /*8a80*/  IMAD.WIDE.U32 R176, R25, -0x2daee0ad, RZ ;  /* 0xd2511f5319b07825 */ /* 0x000fe200078e00ff */
[----:B------:R1:W-:Y:S01]  /*8a90*/  MUFU.EX2 R142, R160 ;  /* 0x000000a0008e7308 */ /* 0x0003e20000000800 */
[C---:B------:R-:W-:Y:S02]  /*8aa0*/  HMMA.16816.F32.BF16 R128, R20.reuse, R16, R128 ;  /* 0x000000101480723c */ /* 0x040fe40000041880 */
[----:B------:R-:W-:Y:S01]  /*8ab0*/  IMAD.WIDE.U32 R24, R24, -0x2daee0ad, RZ ;  /* 0xd2511f5318187825 */ /* 0x000fe200078e00ff */
[----:B------:R-:W-:Y:S02]  /*8ac0*/  LOP3.LUT R16, R222, UR23, R177, 0x96, !PT ;  /* 0x00000017de107c12 */ /* 0x000fe4000f8e96b1 */
[----:B------:R-:W-:Y:S01]  /*8ad0*/  LOP3.LUT R176, R176, UR22, R165, 0x96, !PT ;  /* 0x00000016b0b07c12 */ /* 0x000fe2000f8e96a5 */
[----:B------:R-:W-:Y:S01]  /*8ae0*/  IMAD.WIDE.U32 R168, R168, -0x2daee0ad, RZ ;  /* 0xd2511f53a8a87825 */ /* 0x000fe200078e00ff */
[----:B------:R-:W-:Y:S01]  /*8af0*/  LOP3.LUT R178, R162, UR21, R25, 0x96, !PT ;  /* 0x00000015a2b27c12 */ /* 0x000fe2000f8e9619 */
[C---:B------:R-:W-:Y:S02]  /*8b00*/  HMMA.16816.F32.BF16 R116, R20.reuse, R18, R116 ;  /* 0x000000121474723c */ /* 0x040fe40000041874 */
[--C-:B------:R-:W-:Y:S01]  /*8b10*/  FFMA.FTZ R162, R140, UR4, -R64.reuse ;  /* 0x000000048ca27c23 */ /* 0x100fe20008010840 */
[----:B------:R-:W-:Y:S01]  /*8b20*/  IMAD.WIDE.U32 R170, R16, -0x326172a9, RZ ;  /* 0xcd9e8d5710aa7825 */ /* 0x000fe200078e00ff */
[----:B------:R-:W-:Y:S01]  /*8b30*/  LOP3.LUT R17, R24, UR20, R169, 0x96, !PT ;  /* 0x0000001418117c12 */ /* 0x000fe2000f8e96a9 */
[----:B------:R-:W-:Y:S02]  /*8b40*/  MUFU.EX2 R140, R27 ;  /* 0x0000001b008c7308 */ /* 0x000fe40000000800 */
[----:B-1----:R-:W-:Y:S01]  /*8b50*/  FFMA.FTZ R160, R141, UR4, -R64 ;  /* 0x000000048da07c23 */ /* 0x002fe20008010840 */
[----:B------:R-:W-:Y:S01]  /*8b60*/  IMAD.WIDE.U32 R176, R176, -0x326172a9, RZ ;  /* 0xcd9e8d57b0b07825 */ /* 0x000fe200078e00ff */
[----:B------:R-:W-:Y:S01]  /*8b70*/  LOP3.LUT R25, R220, UR11, R171, 0x96, !PT ;  /* 0x0000000bdc197c12 */ /* 0x000fe2000f8e96ab */
[----:B------:R-:W-:Y:S01]  /*8b80*/  HMMA.16816.F32.BF16 R68, R20, R12, R68 ;  /* 0x0000000c1444723c */ /* 0x000fe20000041844 */
[----:B------:R1:W-:Y:S01]  /*8b90*/  MUFU.EX2 R141, R162 ;  /* 0x000000a2008d7308 */ /* 0x0003e20000000800 */
[----:B------:R-:W-:Y:S01]  /*8ba0*/  IMAD.WIDE.U32 R18, R17, -0x326172a9, RZ ;  /* 0xcd9e8d5711127825 */ /* 0x000fe200078e00ff */
[----:B------:R-:W-:-:S02]  /*8bb0*/  LOP3.LUT R170, R170, UR10, R177, 0x96, !PT ;  /* 0x0000000aaaaa7c12 */ /* 0x000fc4000f8e96b1 */
[----:B------:R-:W-:Y:S01]  /*8bc0*/  MUFU.EX2 R160, R160 ;  /* 0x000000a000a07308 */ /* 0x000fe20000000800 */
[----:B------:R-:W-:Y:S01]  /*8bd0*/  IMAD.MOV.U32 R13, RZ, RZ, R18 ;  /* 0x000000ffff0d7224 */ /* 0x000fe200078e0012 */
[----:B------:R-:W-:Y:S01]  /*8be0*/  PRMT R17, R18, 0x7773, RZ ;  /* 0x0000777312117816 */ /* 0x000fe200000000ff */
[----:B------:R-:W-:Y:S01]  /*8bf0*/  IMAD.WIDE.U32 R178, R178, -0x326172a9, RZ ;  /* 0xcd9e8d57b2b27825 */ /* 0x000fe200078e00ff */
[----:B------:R-:W-:Y:S03]  /*8c00*/  HMMA.16816.F32.BF16 R80, R20, R14, R80 ;  /* 0x0000000e1450723c */ /* 0x000fe60000041850 */
[----:B------:R-:W-:Y:S01]  /*8c10*/  FFMA.FTZ R15, R150, UR4, -R65 ;  /* 0x00000004960f7c23 */ /* 0x000fe20008010841 */
[----:B------:R-:W-:Y:S01]  /*8c20*/  LOP3.LUT R16, R13, 0xff, RZ, 0xc0, !PT ;  /* 0x000000ff0d107812 */ /* 0x000fe200078ec0ff */
[----:B------:R2:W-:Y:S01]  /*8c30*/  MUFU.EX2 R150, R151 ;  /* 0x0000009700967308 */ /* 0x0005e20000000800 */
[----:B------:R-:W-:Y:S01]  /*8c40*/  LOP3.LUT R13, R178, UR8, R19, 0x96, !PT ;  /* 0x00000008b20d7c12 */ /* 0x000fe2000f8e9613 */
[----:B------:R-:W-:Y:S01]  /*8c50*/  IMAD.WIDE.U32 R180, R25, -0x2daee0ad, RZ ;  /* 0xd2511f5319b47825 */ /* 0x000fe200078e00ff */
[----:B------:R-:W-:-:S03]  /*8c60*/  PRMT R12, R18, 0x7772, RZ ;  /* 0x00007772120c7816 */ /* 0x000fc600000000ff */
[----:B-1----:R-:W-:Y:S01]  /*8c70*/  FFMA.FTZ R162, R172, UR4, -R50 ;  /* 0x00000004aca27c23 */ /* 0x002fe20008010832 */
[C---:B------:R-:W-:Y:S01]  /*8c80*/  LOP3.LUT R26, R13.reuse, 0xffff, RZ, 0xc0, !PT ;  /* 0x0000ffff0d1a7812 */ /* 0x040fe200078ec0ff */
[----:B------:R-:W-:Y:S01]  /*8c90*/  IMAD.WIDE.U32 R170, R170, -0x2daee0ad, RZ ;  /* 0xd2511f53aaaa7825 */ /* 0x000fe200078e00ff */
[----:B------:R-:W-:Y:S01]  /*8ca0*/  LOP3.LUT R14, R13, 0xff, RZ, 0xc0, !PT ;  /* 0x000000ff0d0e7812 */ /* 0x000fe200078ec0ff */
[C---:B------:R-:W-:Y:S01]  /*8cb0*/  HMMA.16816.F32.BF16 R84, R20.reuse, R8, R84 ;  /* 0x000000081454723c */ /* 0x040fe20000041854 */
[----:B------:R-:W-:Y:S01]  /*8cc0*/  SHF.R.U32.HI R26, RZ, 0x8, R26 ;  /* 0x00000008ff1a7819 */ /* 0x000fe2000001161a */
[----:B------:R-:W-:Y:S01]  /*8cd0*/  MUFU.EX2 R162, R162 ;  /* 0x000000a200a27308 */ /* 0x000fe20000000800 */
[----:B------:R-:W-:Y:S01]  /*8ce0*/  LOP3.LUT R165, R180, UR20, R171, 0x96, !PT ;  /* 0x00000014b4a57c12 */ /* 0x000fe2000f8e96ab */
[----:B------:R-:W-:Y:S01]  /*8cf0*/  FFMA.FTZ R171, R147, UR4, -R49 ;  /* 0x0000000493ab7c23 */ /* 0x000fe20008010831 */
[----:B------:R-:W-:Y:S01]  /*8d00*/  PRMT R24, R18, 0x7771, RZ ;  /* 0x0000777112187816 */ /* 0x000fe200000000ff */
[----:B--2---:R-:W-:Y:S01]  /*8d10*/  FFMA.FTZ R151, R149, UR4, -R64 ;  /* 0x0000000495977c23 */ /* 0x004fe20008010840 */
[----:B------:R-:W-:Y:S01]  /*8d20*/  PRMT R12, R12, 0x5410, R17 ;  /* 0x000054100c0c7816 */ /* 0x000fe20000000011 */
[----:B------:R1:W-:Y:S01]  /*8d30*/  MUFU.EX2 R149, R15 ;  /* 0x0000000f00957308 */ /* 0x0003e20000000800 */
[----:B------:R-:W-:Y:S01]  /*8d40*/  PRMT R9, R14, 0x5410, R26 ;  /* 0x000054100e097816 */ /* 0x000fe2000000001a */
[C---:B------:R-:W-:Y:S01]  /*8d50*/  HMMA.16816.F32.BF16 R96, R20.reuse, R6, R96 ;  /* 0x000000061460723c */ /* 0x040fe20000041860 */
[----:B------:R-:W-:Y:S01]  /*8d60*/  LOP3.LUT R180, R164, UR21, R181, 0x96, !PT ;  /* 0x00000015a4b47c12 */ /* 0x000fe2000f8e96b5 */
[----:B------:R-:W2:Y:S01]  /*8d70*/  MUFU.EX2 R151, R151 ;  /* 0x0000009700977308 */ /* 0x000ea20000000800 */
[----:B------:R-:W-:Y:S01]  /*8d80*/  PRMT R24, R16, 0x5410, R24 ;  /* 0x0000541010187816 */ /* 0x000fe20000000018 */
[----:B------:R-:W-:Y:S01]  /*8d90*/  IMAD.WIDE.U32 R164, R165, -0x326172a9, RZ ;  /* 0xcd9e8d57a5a47825 */ /* 0x000fe200078e00ff */
[----:B------:R-:W-:Y:S01]  /*8da0*/  LOP3.LUT R26, R12, 0xff00ff, RZ, 0xc0, !PT ;  /* 0x00ff00ff0c1a7812 */ /* 0x000fe200078ec0ff */
[----:B------:R-:W3:Y:S01]  /*8db0*/  LDSM.16.MT88.4 R16, [R194+0x7000] ;  /* 0x00700000c210783b */ /* 0x000ee20000004200 */
[--C-:B------:R-:W-:Y:S01]  /*8dc0*/  HSET2.LE.AND R9, R9, R3.reuse, PT ;  /* 0x0000000309097233 */ /* 0x100fe20003803000 */
[C---:B------:R-:W-:Y:S01]  /*8dd0*/  HMMA.16816.F32.BF16 R108, R20.reuse, R10, R108 ;  /* 0x0000000a146c723c */ /* 0x040fe2000004186c */
[----:B------:R-:W-:Y:S01]  /*8de0*/  IMAD.MOV.U32 R6, RZ, RZ, R164 ;  /* 0x000000ffff067224 */ /* 0x000fe200078e00a4 */
[--C-:B------:R-:W-:Y:S01]  /*8df0*/  HSET2.LE.AND R11, R24, R3.reuse, PT ;  /* 0x00000003180b7233 */ /* 0x100fe20003803000 */
[----:B------:R-:W-:Y:S01]  /*8e00*/  IMAD.WIDE.U32 R180, R180, -0x326172a9, RZ ;  /* 0xcd9e8d57b4b47825 */ /* 0x000fe200078e00ff */
[----:B-1----:R-:W-:Y:S01]  /*8e10*/  PRMT R15, R13, 0x7632, R15 ;  /* 0x000076320d0f7816 */ /* 0x002fe2000000000f */
[----:B------:R-:W-:Y:S01]  /*8e20*/  MUFU.EX2 R147, R175 ;  /* 0x000000af00937308 */ /* 0x000fe20000000800 */
[----:B------:R-:W-:Y:S01]  /*8e30*/  SHF.R.U32.HI R13, RZ, 0x18, R13 ;  /* 0x00000018ff0d7819 */ /* 0x000fe2000001160d */
[----:B------:R-:W-:Y:S01]  /*8e40*/  FFMA.FTZ R65, R29, UR4, -R49 ;  /* 0x000000041d417c23 */ /* 0x000fe20008010831 */
[----:B------:R-:W-:Y:S01]  /*8e50*/  LOP3.LUT R15, R15, 0xff, RZ, 0xc0, !PT ;  /* 0x000000ff0f0f7812 */ /* 0x000fe200078ec0ff */
[----:B------:R-:W-:Y:S01]  /*8e60*/  HMMA.16816.F32.BF16 R104, R20, R4, R104 ;  /* 0x000000041468723c */ /* 0x000fe20000041868 */
[--C-:B------:R-:W-:Y:S01]  /*8e70*/  HSET2.LE.AND R27, R26, R3.reuse, PT ;  /* 0x000000031a1b7233 */ /* 0x100fe20003803000 */
[----:B------:R-:W-:Y:S01]  /*8e80*/  LDSM.16.MT88.4 R20, [R188+0x7000] ;  /* 0x00700000bc14783b */ /* 0x000fe20000004200 */
[----:B------:R-:W-:Y:S01]  /*8e90*/  PRMT R8, R15, 0x5410, R13 ;  /* 0x000054100f087816 */ /* 0x000fe2000000000d */
[----:B------:R-:W-:Y:S01]  /*8ea0*/  FFMA.FTZ R29, R186, UR4, -R49 ;  /* 0x00000004ba1d7c23 */ /* 0x000fe20008010831 */
[----:B--2---:R-:W-:Y:S01]  /*8eb0*/  F2FP.BF16.F32.PACK_AB R10, R142, R151 ;  /* 0x000000978e0a723e */ /* 0x004fe200000010ff */
[----:B------:R-:W1:Y:S01]  /*8ec0*/  LDSM.16.MT88.4 R12, [R190+0x7000] ;  /* 0x00700000be0c783b */ /* 0x000e620000004200 */
[----:B------:R-:W-:Y:S01]  /*8ed0*/  F2FP.BF16.F32.PACK_AB R26, R149, R150 ;  /* 0x00000096951a723e */ /* 0x000fe200000010ff */
[----:B------:R-:W-:Y:S01]  /*8ee0*/  MUFU.EX2 R50, R184 ;  /* 0x000000b800327308 */ /* 0x000fe20000000800 */
[----:B------:R-:W-:Y:S01]  /*8ef0*/  F2FP.BF16.F32.PACK_AB R24, R140, R143 ;  /* 0x0000008f8c18723e */ /* 0x000fe200000010ff */
[----:B------:R-:W-:Y:S01]  /*8f00*/  FADD.FTZ R34, R141, R34 ;  /* 0x000000228d227221 */ /* 0x000fe20000010000 */
[C---:B------:R-:W-:Y:S01]  /*8f10*/  PRMT R5, R164.reuse, 0x7773, RZ ;  /* 0x00007773a4057816 */ /* 0x040fe200000000ff */
[----:B------:R-:W-:Y:S01]  /*8f20*/  MUFU.EX2 R29, R29 ;  /* 0x0000001d001d7308 */ /* 0x000fe20000000800 */
[----:B------:R-:W-:Y:S01]  /*8f30*/  PRMT R163, R164, 0x7772, RZ ;  /* 0x00007772a4a37816 */ /* 0x000fe200000000ff */
[----:B------:R-:W-:Y:S01]  /*8f40*/  FADD.FTZ R36, R140, R36 ;  /* 0x000000248c247221 */ /* 0x000fe20000010000 */
[--C-:B------:R-:W-:Y:S01]  /*8f50*/  HSET2.LE.AND R25, R8, R3.reuse, PT ;  /* 0x0000000308197233 */ /* 0x100fe20003803000 */
[----:B------:R-:W-:Y:S01]  /*8f60*/  MUFU.EX2 R65, R65 ;  /* 0x0000004100417308 */ /* 0x000fe20000000800 */
[C---:B------:R-:W-:Y:S01]  /*8f70*/  F2FP.BF16.F32.PACK_AB R4, R160.reuse, R141 ;  /* 0x0000008da004723e */ /* 0x040fe200000010ff */
[----:B------:R-:W-:Y:S01]  /*8f80*/  FADD.FTZ R34, R160, R34 ;  /* 0x00000022a0227221 */ /* 0x000fe20000010000 */
[----:B------:R-:W-:Y:S01]  /*8f90*/  LOP3.LUT R7, R6, 0xff, RZ, 0xc0, !PT ;  /* 0x000000ff06077812 */ /* 0x000fe200078ec0ff */
[----:B------:R-:W-:Y:S01]  /*8fa0*/  FADD.FTZ R45, R162, R45 ;  /* 0x0000002da22d7221 */ /* 0x000fe20000010000 */
[----:B------:R-:W-:Y:S01]  /*8fb0*/  LOP3.LUT R26, R26, R11, RZ, 0xc0, !PT ;  /* 0x0000000b1a1a7212 */ /* 0x000fe200078ec0ff */
[----:B------:R-:W-:Y:S01]  /*8fc0*/  FADD.FTZ R36, R150, R36 ;  /* 0x0000002496247221 */ /* 0x000fe20000010000 */
[----:B------:R-:W-:Y:S01]  /*8fd0*/  LOP3.LUT R27, R10, R27, RZ, 0xc0, !PT ;  /* 0x0000001b0a1b7212 */ /* 0x000fe200078ec0ff */
[----:B------:R-:W-:Y:S01]  /*8fe0*/  FADD.FTZ R34, R151, R34 ;  /* 0x0000002297227221 */ /* 0x000fe20000010000 */
[----:B------:R-:W-:Y:S01]  /*8ff0*/  LOP3.LUT R24, R24, R9, RZ, 0xc0, !PT ;  /* 0x0000000918187212 */ /* 0x000fe200078ec0ff */
[----:B------:R-:W-:Y:S01]  /*9000*/  FADD.FTZ R36, R149, R36 ;  /* 0x0000002495247221 */ /* 0x000fe20000010000 */
[----:B------:R-:W-:Y:S01]  /*9010*/  LOP3.LUT R6, R180, UR8, R165, 0x96, !PT ;  /* 0x00000008b4067c12 */ /* 0x000fe2000f8e96a5 */
[----:B------:R-:W2:Y:S01]  /*9020*/  LDSM.16.MT88.4 R8, [R189+0x7000] ;  /* 0x00700000bd08783b */ /* 0x000ea20000004200 */
[----:B------:R-:W-:Y:S01]  /*9030*/  PRMT R5, R163, 0x5410, R5 ;  /* 0x00005410a3057816 */ /* 0x000fe20000000005 */
[--C-:B------:R-:W-:Y:S01]  /*9040*/  FFMA.FTZ R163, R146, UR4, -R49.reuse ;  /* 0x0000000492a37c23 */ /* 0x100fe20008010831 */
[----:B------:R-:W-:Y:S01]  /*9050*/  LOP3.LUT R25, R4, R25, RZ, 0xc0, !PT ;  /* 0x0000001904197212 */ /* 0x000fe200078ec0ff */
[----:B------:R-:W4:Y:S01]  /*9060*/  MUFU.EX2 R146, R173 ;  /* 0x000000ad00927308 */ /* 0x000f220000000800 */
[----:B------:R-:W-:Y:S01]  /*9070*/  PRMT R4, R164, 0x7771, RZ ;  /* 0x00007771a4047816 */ /* 0x000fe200000000ff */
[----:B------:R-:W-:Y:S01]  /*9080*/  FFMA.FTZ R164, R174, UR4, -R49 ;  /* 0x00000004aea47c23 */ /* 0x000fe20008010831 */
[C---:B------:R-:W-:Y:S01]  /*9090*/  LOP3.LUT R165, R6.reuse, 0xffff, RZ, 0xc0, !PT ;  /* 0x0000ffff06a57812 */ /* 0x040fe200078ec0ff */
[----:B------:R-:W5:Y:S01]  /*90a0*/  MUFU.EX2 R163, R163 ;  /* 0x000000a300a37308 */ /* 0x000f620000000800 */
[----:B------:R-:W-:Y:S01]  /*90b0*/  PRMT R167, R6, 0x7632, R167 ;  /* 0x0000763206a77816 */ /* 0x000fe200000000a7 */
[C---:B---3--:R-:W-:Y:S01]  /*90c0*/  HMMA.16816.F32.BF16 R124, R24.reuse, R16, R124 ;  /* 0x00000010187c723c */ /* 0x048fe2000004187c */
[----:B------:R-:W-:Y:S01]  /*90d0*/  SHF.R.U32.HI R169, RZ, 0x8, R165 ;  /* 0x00000008ffa97819 */ /* 0x000fe200000116a5 */
[----:B------:R-:W-:Y:S01]  /*90e0*/  MUFU.EX2 R164, R164 ;  /* 0x000000a400a47308 */ /* 0x000fe20000000800 */
[----:B------:R-:W-:Y:S01]  /*90f0*/  PRMT R4, R7, 0x5410, R4 ;  /* 0x0000541007047816 */ /* 0x000fe20000000004 */
[----:B------:R-:W-:Y:S01]  /*9100*/  FADD.FTZ R34, R142, R34 ;  /* 0x000000228e227221 */ /* 0x000fe20000010000 */
[----:B------:R-:W-:Y:S01]  /*9110*/  LOP3.LUT R7, R6, 0xff, RZ, 0xc0, !PT ;  /* 0x000000ff06077812 */ /* 0x000fe200078ec0ff */
[----:B------:R-:W3:Y:S01]  /*9120*/  MUFU.EX2 R165, R171 ;  /* 0x000000ab00a57308 */ /* 0x000ee20000000800 */
[----:B------:R-:W-:Y:S01]  /*9130*/  SHF.R.U32.HI R6, RZ, 0x18, R6 ;  /* 0x00000018ff067819 */ /* 0x000fe20000011606 */
[C---:B-1----:R-:W-:Y:S01]  /*9140*/  HMMA.16816.F32.BF16 R76, R24.reuse, R14, R76 ;  /* 0x0000000e184c723c */ /* 0x042fe2000004184c */
[----:B------:R-:W-:Y:S01]  /*9150*/  LOP3.LUT R167, R167, 0xff, RZ, 0xc0, !PT ;  /* 0x000000ffa7a77812 */ /* 0x000fe200078ec0ff */
[----:B----4-:R-:W-:Y:S01]  /*9160*/  FADD.FTZ R45, R146, R45 ;  /* 0x0000002d922d7221 */ /* 0x010fe20000010000 */
[--C-:B------:R-:W-:Y:S01]  /*9170*/  HSET2.LE.AND R4, R4, R3.reuse, PT ;  /* 0x0000000304047233 */ /* 0x100fe20003803000 */
[----:B-----5:R-:W-:Y:S01]  /*9180*/  FADD.FTZ R48, R163, R48 ;  /* 0x00000030a3307221 */ /* 0x020fe20000010000 */
[----:B------:R-:W-:Y:S01]  /*9190*/  LOP3.LUT R5, R5, 0xff00ff, RZ, 0xc0, !PT ;  /* 0x00ff00ff05057812 */ /* 0x000fe200078ec0ff */
[----:B------:R-:W-:Y:S01]  /*91a0*/  FADD.FTZ R45, R0, R45 ;  /* 0x0000002d002d7221 */ /* 0x000fe20000010000 */
[----:B------:R-:W-:Y:S01]  /*91b0*/  PRMT R167, R167, 0x5410, R6 ;  /* 0x00005410a7a77816 */ /* 0x000fe20000000006 */
[C---:B------:R-:W-:Y:S01]  /*91c0*/  HMMA.16816.F32.BF16 R72, R24.reuse, R12, R72 ;  /* 0x0000000c1848723c */ /* 0x040fe20000041848 */
[----:B------:R-:W-:Y:S01]  /*91d0*/  PRMT R7, R7, 0x5410, R169 ;  /* 0x0000541007077816 */ /* 0x000fe200000000a9 */
[----:B------:R-:W-:Y:S01]  /*91e0*/  FADD.FTZ R36, R53, R36 ;  /* 0x0000002435247221 */ /* 0x000fe20000010000 */
[----:B------:R-:W-:Y:S01]  /*91f0*/  LOP3.LUT R166, R166, UR9, R179, 0x96, !PT ;  /* 0x00000009a6a67c12 */ /* 0x000fe2000f8e96b3 */
[----:B---3--:R-:W-:Y:S01]  /*9200*/  FADD.FTZ R48, R165, R48 ;  /* 0x00000030a5307221 */ /* 0x008fe20000010000 */
[----:B------:R-:W-:Y:S01]  /*9210*/  F2FP.BF16.F32.PACK_AB R171, R146, R162 ;  /* 0x000000a292ab723e */ /* 0x000fe200000010ff */
[----:B------:R-:W-:Y:S01]  /*9220*/  FADD.FTZ R45, R2, R45 ;  /* 0x0000002d022d7221 */ /* 0x000fe20000010000 */
[--C-:B------:R-:W-:Y:S01]  /*9230*/  HSET2.LE.AND R169, R7, R3.reuse, PT ;  /* 0x0000000307a97233 */ /* 0x100fe20003803000 */
[C---:B------:R-:W-:Y:S01]  /*9240*/  HMMA.16816.F32.BF16 R120, R24.reuse, R18, R120 ;  /* 0x000000121878723c */ /* 0x040fe20000041878 */
[----:B------:R-:W-:Y:S01]  /*9250*/  LOP3.LUT R6, R171, R4, RZ, 0xc0, !PT ;  /* 0x00000004ab067212 */ /* 0x000fe200078ec0ff */
[----:B------:R-:W-:Y:S01]  /*9260*/  FADD.FTZ R48, R164, R48 ;  /* 0x00000030a4307221 */ /* 0x000fe20000010000 */
[--C-:B------:R-:W-:Y:S01]  /*9270*/  HSET2.LE.AND R4, R5, R3.reuse, PT ;  /* 0x0000000305047233 */ /* 0x100fe20003803000 */
[----:B------:R-:W-:Y:S01]  /*9280*/  FADD.FTZ R36, R54, R36 ;  /* 0x0000002436247221 */ /* 0x000fe20000010000 */
[----:B------:R-:W-:Y:S01]  /*9290*/  HSET2.LE.AND R5, R167, R3, PT ;  /* 0x00000003a7057233 */ /* 0x000fe20003803000 */
[----:B------:R-:W-:Y:S01]  /*92a0*/  FADD.FTZ R48, R147, R48 ;  /* 0x0000003093307221 */ /* 0x000fe20000010000 */
[----:B------:R-:W-:Y:S01]  /*92b0*/  F2FP.BF16.F32.PACK_AB R167, R165, R163 ;  /* 0x000000a3a5a7723e */ /* 0x000fe200000010ff */
[C---:B--2---:R-:W-:Y:S01]  /*92c0*/  HMMA.16816.F32.BF16 R88, R24.reuse, R8, R88 ;  /* 0x000000081858723c */ /* 0x044fe20000041858 */
[----:B------:R-:W-:Y:S01]  /*92d0*/  F2FP.BF16.F32.PACK_AB R7, R147, R164 ;  /* 0x000000a49307723e */ /* 0x000fe200000010ff */
[----:B------:R-:W-:Y:S01]  /*92e0*/  FADD.FTZ R45, R50, R45 ;  /* 0x0000002d322d7221 */ /* 0x000fe20000010000 */
[----:B------:R-:W-:Y:S01]  /*92f0*/  F2FP.BF16.F32.PACK_AB R171, R145, R144 ;  /* 0x0000009091ab723e */ /* 0x000fe200000010ff */
[----:B------:R-:W-:Y:S01]  /*9300*/  FADD.FTZ R36, R60, R36 ;  /* 0x000000243c247221 */ /* 0x000fe20000010000 */
[----:B------:R-:W-:Y:S01]  /*9310*/  LOP3.LUT R5, R167, R5, RZ, 0xc0, !PT ;  /* 0x00000005a7057212 */ /* 0x000fe200078ec0ff */
[----:B------:R-:W-:Y:S01]  /*9320*/  IMAD.WIDE.U32 R166, R166, -0x2daee0ad, RZ ;  /* 0xd2511f53a6a67825 */ /* 0x000fe200078e00ff */
[----:B------:R-:W-:Y:S01]  /*9330*/  LOP3.LUT R7, R7, R4, RZ, 0xc0, !PT ;  /* 0x0000000407077212 */ /* 0x000fe200078ec0ff */
[----:B------:R-:W-:Y:S01]  /*9340*/  HMMA.16816.F32.BF16 R112, R24, R10, R112 ;  /* 0x0000000a1870723c */ /* 0x000fe20000041870 */
[----:B------:R-:W-:Y:S01]  /*9350*/  LOP3.LUT R4, R171, R169, RZ, 0xc0, !PT ;  /* 0x000000a9ab047212 */ /* 0x000fe200078ec0ff */
[----:B------:R-:W-:Y:S01]  /*9360*/  IMAD.MOV.U32 R135, RZ, RZ, R32 ;  /* 0x000000ffff877224 */ /* 0x000fe200078e0020 */
[----:B------:R-:W-:Y:S01]  /*9370*/  LOP3.LUT R168, R168, UR17, R167, 0x96, !PT ;  /* 0x00000011a8a87c12 */ /* 0x000fe2000f8e96a7 */
[----:B------:R-:W-:Y:S01]  /*9380*/  IMAD.MOV.U32 R136, RZ, RZ, R33 ;  /* 0x000000ffff887224 */ /* 0x000fe200078e0021 */
[----:B------:R-:W-:-:S03]  /*9390*/  LOP3.LUT R176, R176, UR9, R181, 0x96, !PT ;  /* 0x00000009b0b07c12 */ /* 0x000fc6000f8e96b5 */
[----:B------:R-:W-:Y:S01]  /*93a0*/  HMMA.16816.F32.BF16 R80, R4, R14, R80 ;  /* 0x0000000e0450723c */ /* 0x000fe20000041850 */
[----:B------:R-:W-:Y:S01]  /*93b0*/  LOP3.LUT R15, R168, 0xffff, RZ, 0xc0, !PT ;  /* 0x0000ffffa80f7812 */ /* 0x000fe200078ec0ff */
[----:B------:R-:W-:Y:S01]  /*93c0*/  IMAD.WIDE.U32 R176, R176, -0x2daee0ad, RZ ;  /* 0xd2511f53b0b07825 */ /* 0x000fe200078e00ff */
[----:B------:R-:W-:-:S04]  /*93d0*/  LOP3.LUT R14, R168, 0xff, RZ, 0xc0, !PT ;  /* 0x000000ffa80e7812 */ /* 0x000fc800078ec0ff */
[----:B------:R-:W-:Y:S01]  /*93e0*/  LOP3.LUT R170, R170, UR17, R177, 0x96, !PT ;  /* 0x00000011aaaa7c12 */ /* 0x000fe2000f8e96b1 */
[----:B------:R-:W-:Y:S01]  /*93f0*/  HMMA.16816.F32.BF16 R84, R4, R8, R84 ;  /* 0x000000080454723c */ /* 0x000fe20000041854 */
[----:B------:R-:W-:Y:S01]  /*9400*/  SHF.R.U32.HI R9, RZ, 0x8, R15 ;  /* 0x00000008ff097819 */ /* 0x000fe2000001160f */
[----:B------:R-:W-:Y:S02]  /*9410*/  FFMA.FTZ R15, R58, UR4, -R64 ;  /* 0x000000043a0f7c23 */ /* 0x000fe40008010840 */
[----:B------:R1:W2:Y:S01]  /*9420*/  MUFU.EX2 R58, R61 ;  /* 0x0000003d003a7308 */ /* 0x0002a20000000800 */
[----:B------:R-:W-:-:S03]  /*9430*/  PRMT R9, R14, 0x5410, R9 ;  /* 0x000054100e097816 */ /* 0x000fc60000000009 */
[----:B------:R-:W-:Y:S01]  /*9440*/  HMMA.16816.F32.BF16 R68, R4, R12, R68 ;  /* 0x0000000c0444723c */ /* 0x000fe20000041844 */
[C---:B------:R-:W-:Y:S02]  /*9450*/  PRMT R13, R166.reuse, 0x7773, RZ ;  /* 0x00007773a60d7816 */ /* 0x040fe400000000ff */
[----:B------:R-:W-:-:S04]  /*9460*/  PRMT R12, R166, 0x7772, RZ ;  /* 0x00007772a60c7816 */ /* 0x000fc800000000ff */
[----:B------:R-:W-:Y:S01]  /*9470*/  PRMT R8, R12, 0x5410, R13 ;  /* 0x000054100c087816 */ /* 0x000fe2000000000d */
[----:B------:R-:W-:Y:S01]  /*9480*/  HMMA.16816.F32.BF16 R92, R24, R20, R92 ;  /* 0x00000014185c723c */ /* 0x000fe2000004185c */
[--C-:B------:R-:W-:Y:S01]  /*9490*/  FFMA.FTZ R12, R62, UR4, -R64.reuse ;  /* 0x000000043e0c7c23 */ /* 0x100fe20008010840 */
[--C-:B-1----:R-:W-:Y:S01]  /*94a0*/  FFMA.FTZ R61, R57, UR4, -R64.reuse ;  /* 0x00000004393d7c23 */ /* 0x102fe20008010840 */
[----:B------:R-:W-:Y:S01]  /*94b0*/  FFMA.FTZ R62, R63, UR4, -R64 ;  /* 0x000000043f3e7c23 */ /* 0x000fe20008010840 */
[----:B------:R-:W1:Y:S01]  /*94c0*/  MUFU.EX2 R57, R15 ;  /* 0x0000000f00397308 */ /* 0x000e620000000800 */
[----:B--2---:R-:W-:-:S03]  /*94d0*/  FADD.FTZ R219, R58, R36 ;  /* 0x000000243adb7221 */ /* 0x004fc60000010000 */
[----:B------:R-:W-:Y:S01]  /*94e0*/  HMMA.16816.F32.BF16 R100, R24, R22, R100 ;  /* 0x000000161864723c */ /* 0x000fe20000041864 */
[----:B------:R-:W-:Y:S01]  /*94f0*/  IMAD.MOV.U32 R25, RZ, RZ, R166 ;  /* 0x000000ffff197224 */ /* 0x000fe200078e00a6 */
[----:B------:R-:W-:Y:S01]  /*9500*/  PRMT R24, R166, 0x7771, RZ ;  /* 0x00007771a6187816 */ /* 0x000fe200000000ff */
[----:B------:R-:W2:Y:S01]  /*9510*/  MUFU.EX2 R61, R61 ;  /* 0x0000003d003d7308 */ /* 0x000ea20000000800 */
[----:B------:R-:W-:Y:S02]  /*9520*/  LOP3.LUT R27, R8, 0xff00ff, RZ, 0xc0, !PT ;  /* 0x00ff00ff081b7812 */ /* 0x000fe400078ec0ff */
[----:B------:R-:W-:Y:S01]  /*9530*/  LOP3.LUT R26, R25, 0xff, RZ, 0xc0, !PT ;  /* 0x000000ff191a7812 */ /* 0x000fe200078ec0ff */
[----:B------:R3:W4:Y:S01]  /*9540*/  MUFU.EX2 R63, R12 ;  /* 0x0000000c003f7308 */ /* 0x0007220000000800 */
[----:B------:R-:W-:Y:S01]  /*9550*/  HMMA.16816.F32.BF16 R108, R4, R10, R108 ;  /* 0x0000000a046c723c */ /* 0x000fe2000004186c */
[----:B------:R-:W-:Y:S01]  /*9560*/  PRMT R10, R168, 0x7632, R10 ;  /* 0x00007632a80a7816 */ /* 0x000fe2000000000a */
[----:B-1----:R-:W-:Y:S01]  /*9570*/  FADD.FTZ R34, R57, R34 ;  /* 0x0000002239227221 */ /* 0x002fe20000010000 */
[----:B------:R-:W-:Y:S01]  /*9580*/  SHF.R.U32.HI R168, RZ, 0x18, R168 ;  /* 0x00000018ffa87819 */ /* 0x000fe200000116a8 */
[----:B------:R-:W1:Y:S01]  /*9590*/  MUFU.EX2 R62, R62 ;  /* 0x0000003e003e7308 */ /* 0x000e620000000800 */
[----:B------:R-:W-:-:S02]  /*95a0*/  LOP3.LUT R10, R10, 0xff, RZ, 0xc0, !PT ;  /* 0x000000ff0a0a7812 */ /* 0x000fc400078ec0ff */
[--C-:B------:R-:W-:Y:S01]  /*95b0*/  HSET2.LE.AND R11, R9, R3.reuse, PT ;  /* 0x00000003090b7233 */ /* 0x100fe20003803000 */
[C---:B------:R-:W-:Y:S01]  /*95c0*/  HMMA.16816.F32.BF16 R128, R4.reuse, R16, R128 ;  /* 0x000000100480723c */ /* 0x040fe20000041880 */
[----:B------:R-:W-:Y:S01]  /*95d0*/  F2FP.BF16.F32.PACK_AB R25, R54, R53 ;  /* 0x000000353619723e */ /* 0x000fe200000010ff */
[----:B--2---:R-:W-:Y:S01]  /*95e0*/  FADD.FTZ R34, R61, R34 ;  /* 0x000000223d227221 */ /* 0x004fe20000010000 */
[----:B------:R-:W-:Y:S02]  /*95f0*/  PRMT R9, R26, 0x5410, R24 ;  /* 0x000054101a097816 */ /* 0x000fe40000000018 */
[----:B------:R-:W-:Y:S01]  /*9600*/  PRMT R8, R10, 0x5410, R168 ;  /* 0x000054100a087816 */ /* 0x000fe200000000a8 */
[----:B---3--:R-:W2:Y:S01]  /*9610*/  LDSM.16.MT88.4 R12, [R190+0x7800] ;  /* 0x00780000be0c783b */ /* 0x008ea20000004200 */
[----:B------:R-:W-:Y:S01]  /*9620*/  LOP3.LUT R24, R25, R11, RZ, 0xc0, !PT ;  /* 0x0000000b19187212 */ /* 0x000fe200078ec0ff */
[C---:B------:R-:W-:Y:S01]  /*9630*/  HMMA.16816.F32.BF16 R116, R4.reuse, R18, R116 ;  /* 0x000000120474723c */ /* 0x040fe20000041874 */
[--C-:B------:R-:W-:Y:S01]  /*9640*/  HSET2.LE.AND R26, R9, R3.reuse, PT ;  /* 0x00000003091a7233 */ /* 0x100fe20003803000 */
[----:B------:R-:W3:Y:S01]  /*9650*/  LDSM.16.MT88.4 R16, [R194+0x7800] ;  /* 0x00780000c210783b */ /* 0x000ee20000004200 */
[--C-:B------:R-:W-:Y:S01]  /*9660*/  HSET2.LE.AND R25, R8, R3.reuse, PT ;  /* 0x0000000308197233 */ /* 0x100fe20003803000 */
[----:B----4-:R-:W-:Y:S01]  /*9670*/  FADD.FTZ R34, R63, R34 ;  /* 0x000000223f227221 */ /* 0x010fe20000010000 */
[----:B------:R-:W-:Y:S01]  /*9680*/  F2FP.BF16.F32.PACK_AB R64, R61, R57 ;  /* 0x000000393d40723e */ /* 0x000fe200000010ff */
[----:B------:R-:W4:Y:S01]  /*9690*/  LDSM.16.MT88.4 R8, [R189+0x7800] ;  /* 0x00780000bd08783b */ /* 0x000f220000004200 */
[----:B------:R-:W-:Y:S01]  /*96a0*/  HSET2.LE.AND R27, R27, R3, PT ;  /* 0x000000031b1b7233 */ /* 0x000fe20003803000 */
[C---:B------:R-:W-:Y:S01]  /*96b0*/  HMMA.16816.F32.BF16 R104, R4.reuse, R20, R104 ;  /* 0x000000140468723c */ /* 0x040fe20000041868 */
[----:B------:R-:W-:Y:S01]  /*96c0*/  F2FP.BF16.F32.PACK_AB R21, R58, R60 ;  /* 0x0000003c3a15723e */ /* 0x000fe200000010ff */
[----:B-1----:R-:W-:Y:S01]  /*96d0*/  FADD.FTZ R218, R62, R34 ;  /* 0x000000223eda7221 */ /* 0x002fe20000010000 */
[----:B------:R-:W-:Y:S01]  /*96e0*/  LOP3.LUT R25, R64, R25, RZ, 0xc0, !PT ;  /* 0x0000001940197212 */ /* 0x000fe200078ec0ff */
[----:B------:R-:W-:Y:S01]  /*96f0*/  FFMA.FTZ R64, R187, UR4, -R49 ;  /* 0x00000004bb407c23 */ /* 0x000fe20008010831 */
[----:B------:R-:W-:Y:S01]  /*9700*/  LOP3.LUT R26, R21, R26, RZ, 0xc0, !PT ;  /* 0x0000001a151a7212 */ /* 0x000fe200078ec0ff */
[----:B------:R-:W-:Y:S01]  /*9710*/  IMAD.MOV.U32 R21, RZ, RZ, R176 ;  /* 0x000000ffff157224 */ /* 0x000fe200078e00b0 */
[----:B------:R-:W-:Y:S01]  /*9720*/  F2FP.BF16.F32.PACK_AB R20, R62, R63 ;  /* 0x0000003f3e14723e */ /* 0x000fe200000010ff */
[----:B------:R-:W-:Y:S01]  /*9730*/  HMMA.16816.F32.BF16 R96, R4, R22, R96 ;  /* 0x000000160460723c */ /* 0x000fe20000041860 */
[----:B------:R-:W1:Y:S01]  /*9740*/  LDSM.16.MT88.4 R4, [R188+0x7800] ;  /* 0x00780000bc04783b */ /* 0x000e620000004200 */
[C---:B------:R-:W-:Y:S01]  /*9750*/  PRMT R23, R176.reuse, 0x7773, RZ ;  /* 0x00007773b0177816 */ /* 0x040fe200000000ff */
[----:B------:R-:W-:Y:S01]  /*9760*/  MUFU.EX2 R64, R64 ;  /* 0x0000004000407308 */ /* 0x000fe20000000800 */
[----:B------:R-:W-:-:S02]  /*9770*/  PRMT R22, R176, 0x7772, RZ ;  /* 0x00007772b0167816 */ /* 0x000fc400000000ff */
[----:B------:R-:W-:Y:S02]  /*9780*/  LOP3.LUT R27, R20, R27, RZ, 0xc0, !PT ;  /* 0x0000001b141b7212 */ /* 0x000fe400078ec0ff */
[----:B------:R-:W-:Y:S01]  /*9790*/  PRMT R22, R22, 0x5410, R23 ;  /* 0x0000541016167816 */ /* 0x000fe20000000017 */
[----:B------:R-:W-:Y:S01]  /*97a0*/  FFMA.FTZ R23, R28, UR4, -R49 ;  /* 0x000000041c177c23 */ /* 0x000fe20008010831 */
[----:B------:R-:W-:Y:S01]  /*97b0*/  PRMT R20, R176, 0x7771, RZ ;  /* 0x00007771b0147816 */ /* 0x000fe200000000ff */
[----:B------:R-:W5:Y:S01]  /*97c0*/  MUFU.EX2 R28, R185 ;  /* 0x000000b9001c7308 */ /* 0x000f620000000800 */
[----:B------:R-:W-:Y:S02]  /*97d0*/  LOP3.LUT R21, R21, 0xff, RZ, 0xc0, !PT ;  /* 0x000000ff15157812 */ /* 0x000fe400078ec0ff */
[C---:B------:R-:W-:Y:S01]  /*97e0*/  LOP3.LUT R166, R170.reuse, 0xffff, RZ, 0xc0, !PT ;  /* 0x0000ffffaaa67812 */ /* 0x040fe200078ec0ff */
[----:B------:R3:W3:Y:S01]  /*97f0*/  MUFU.EX2 R49, R23 ;  /* 0x0000001700317308 */ /* 0x0006e20000000800 */
[----:B------:R-:W-:-:S02]  /*9800*/  PRMT R168, R170, 0x7632, R168 ;  /* 0x00007632aaa87816 */ /* 0x000fc400000000a8 */
[----:B------:R-:W-:Y:S02]  /*9810*/  LOP3.LUT R22, R22, 0xff00ff, RZ, 0xc0, !PT ;  /* 0x00ff00ff16167812 */ /* 0x000fe400078ec0ff */
[----:B------:R-:W-:Y:S02]  /*9820*/  SHF.R.U32.HI R167, RZ, 0x8, R166 ;  /* 0x00000008ffa77819 */ /* 0x000fe400000116a6 */
[----:B------:R-:W-:Y:S01]  /*9830*/  PRMT R21, R21, 0x5410, R20 ;  /* 0x0000541015157816 */ /* 0x000fe20000000014 */
[C---:B--2---:R-:W-:Y:S01]  /*9840*/  HMMA.16816.F32.BF16 R72, R24.reuse, R12, R72 ;  /* 0x0000000c1848723c */ /* 0x044fe20000041848 */
[----:B------:R-:W-:Y:S01]  /*9850*/  LOP3.LUT R166, R168, 0xff, RZ, 0xc0, !PT ;  /* 0x000000ffa8a67812 */ /* 0x000fe200078ec0ff */
[----:B-----5:R-:W-:Y:S02]  /*9860*/  FADD.FTZ R227, R28, R45 ;  /* 0x0000002d1ce37221 */ /* 0x020fe40000010000 */
[----:B------:R-:W-:Y:S02]  /*9870*/  HSET2.LE.AND R21, R21, R3, PT ;  /* 0x0000000315157233 */ /* 0x000fe40003803000 */
[----:B---3--:R-:W-:Y:S01]  /*9880*/  LOP3.LUT R23, R170, 0xff, RZ, 0xc0, !PT ;  /* 0x000000ffaa177812 */ /* 0x008fe200078ec0ff */
[----:B------:R-:W-:Y:S01]  /*9890*/  FADD.FTZ R48, R49, R48 ;  /* 0x0000003031307221 */ /* 0x000fe20000010000 */
[----:B------:R-:W-:Y:S01]  /*98a0*/  SHF.R.U32.HI R170, RZ, 0x18, R170 ;  /* 0x00000018ffaa7819 */ /* 0x000fe200000116aa */
[----:B------:R-:W-:Y:S01]  /*98b0*/  HMMA.16816.F32.BF16 R124, R24, R16, R124 ;  /* 0x00000010187c723c */ /* 0x000fe2000004187c */
[----:B------:R-:W-:Y:S01]  /*98c0*/  PRMT R20, R23, 0x5410, R167 ;  /* 0x0000541017147816 */ /* 0x000fe200000000a7 */
[----:B------:R-:W-:Y:S01]  /*98d0*/  FADD.FTZ R48, R65, R48 ;  /* 0x0000003041307221 */ /* 0x000fe20000010000 */
[----:B------:R-:W-:-:S02]  /*98e0*/  PRMT R166, R166, 0x5410, R170 ;  /* 0x00005410a6a67816 */ /* 0x000fc400000000aa */
[--C-:B------:R-:W-:Y:S01]  /*98f0*/  HSET2.LE.AND R23, R22, R3.reuse, PT ;  /* 0x0000000316177233 */ /* 0x100fe20003803000 */
[----:B------:R-:W-:Y:S01]  /*9900*/  FADD.FTZ R48, R29, R48 ;  /* 0x000000301d307221 */ /* 0x000fe20000010000 */
[----:B------:R-:W-:Y:S01]  /*9910*/  F2FP.BF16.F32.PACK_AB R22, R28, R50 ;  /* 0x000000321c16723e */ /* 0x000fe200000010ff */
[C---:B------:R-:W-:Y:S01]  /*9920*/  HMMA.16816.F32.BF16 R120, R24.reuse, R18, R120 ;  /* 0x000000121878723c */ /* 0x040fe20000041878 */
[--C-:B------:R-:W-:Y:S01]  /*9930*/  HSET2.LE.AND R20, R20, R3.reuse, PT ;  /* 0x0000000314147233 */ /* 0x100fe20003803000 */
[----:B------:R-:W-:Y:S01]  /*9940*/  FADD.FTZ R226, R64, R48 ;  /* 0x0000003040e27221 */ /* 0x000fe20000010000 */
[----:B------:R-:W-:Y:S02]  /*9950*/  HSET2.LE.AND R3, R166, R3, PT ;  /* 0x00000003a6037233 */ /* 0x000fe40003803000 */
[----:B------:R-:W-:Y:S02]  /*9960*/  LOP3.LUT R22, R22, R21, RZ, 0xc0, !PT ;  /* 0x0000001516167212 */ /* 0x000fe400078ec0ff */
[----:B------:R-:W-:Y:S01]  /*9970*/  F2FP.BF16.F32.PACK_AB R167, R64, R29 ;  /* 0x0000001d40a7723e */ /* 0x000fe200000010ff */
[----:B------:R-:W-:Y:S01]  /*9980*/  HMMA.16816.F32.BF16 R76, R24, R14, R76 ;  /* 0x0000000e184c723c */ /* 0x000fe2000004184c */
[----:B------:R-:W-:-:S02]  /*9990*/  F2FP.BF16.F32.PACK_AB R166, R2, R0 ;  /* 0x0000000002a6723e */ /* 0x000fc400000010ff */
[----:B------:R-:W-:Y:S02]  /*99a0*/  F2FP.BF16.F32.PACK_AB R21, R65, R49 ;  /* 0x000000314115723e */ /* 0x000fe400000010ff */
[----:B------:R-:W-:Y:S02]  /*99b0*/  LOP3.LUT R23, R167, R23, RZ, 0xc0, !PT ;  /* 0x00000017a7177212 */ /* 0x000fe400078ec0ff */
[----:B------:R-:W-:Y:S01]  /*99c0*/  LOP3.LUT R20, R166, R20, RZ, 0xc0, !PT ;  /* 0x00000014a6147212 */ /* 0x000fe200078ec0ff */
[----:B----4-:R-:W-:Y:S01]  /*99d0*/  HMMA.16816.F32.BF16 R88, R24, R8, R88 ;  /* 0x000000081858723c */ /* 0x010fe20000041858 */
[----:B------:R-:W-:-:S07]  /*99e0*/  LOP3.LUT R21, R21, R3, RZ, 0xc0, !PT ;  /* 0x0000000315157212 */ /* 0x000fce00078ec0ff */
[C---:B------:R-:W-:Y:S08]  /*99f0*/  HMMA.16816.F32.BF16 R112, R24.reuse, R10, R112 ;  /* 0x0000000a1870723c */ /* 0x040ff00000041870 */
[C---:B-1----:R-:W-:Y:S08]  /*9a00*/  HMMA.16816.F32.BF16 R92, R24.reuse, R4, R92 ;  /* 0x00000004185c723c */ /* 0x042ff0000004185c */
        /* <DEDUP_REMOVED lines=10> */
.L_x_768:
[----:B------:R-:W-:-:S13]  /*9ab0*/  ISETP.GE.AND P0, PT, R215, RZ, PT ;  /* 0x000000ffd700720c */ /* 0x000fda0003f06270 */
[----:B------:R-:W-:Y:S05]  /*9ac0*/  @!P0 BRA `(.L_x_770) ;  /* 0x0000003400e48947 */ /* 0x000fea0003800000 */
        /* <DEDUP_REMOVED lines=8> */
[----:B------:R-:W1:Y:S01]  /*9b50*/  LDCU UR4, c[0x0][0x45c] ;  /* 0x00008b80ff0477ac */ /* 0x000e620008000800 */
[----:B------:R-:W-:Y:S05]  /*9b60*/  BRA `(.L_x_771) ;  /* 0x00000000006c7947 */ /* 0x000fea0003800000 */
.L_x_773:
[----:B------:R-:W-:Y:S04]  /*9b70*/  VIADD R134, R215, 0xffffffff ;  /* 0xffffffffd7867836 */ /* 0x000fe80000000000 */
[C---:B------:R-:W-:Y:S04]  /*9b80*/  IMAD.WIDE.U32 R146, R134.reuse, UR7, RZ ;  /* 0x0000000786927c25 */ /* 0x040fe8000f8e00ff */
[----:B------:R-:W-:Y:S01]  /*9b90*/  IMAD R143, R134, UR6, RZ ;  /* 0x00000006868f7c24 */ /* 0x000fe2000f8e02ff */
[C---:B------:R-:W-:Y:S02]  /*9ba0*/  IADD3 R138, P1, PT, R146.reuse, UR19, RZ ;  /* 0x00000013928a7c10 */ /* 0x040fe4000ff3e0ff */
[-C--:B------:R-:W-:Y:S01]  /*9bb0*/  LEA R150, P0, R146, R202.reuse, 0x1 ;  /* 0x000000ca92967211 */ /* 0x080fe200078008ff */
[----:B------:R-:W-:Y:S01]  /*9bc0*/  IMAD.IADD R143, R147, 0x1, R143 ;  /* 0x00000001938f7824 */ /* 0x000fe200078e028f */
[CC--:B------:R-:W-:Y:S04]  /*9bd0*/  LEA R156, P2, R138.reuse, R202.reuse, 0x1 ;  /* 0x000000ca8a9c7211 */ /* 0x0c0fe800078408ff */
[----:B------:R-:W-:Y:S02]  /*9be0*/  IADD3.X R134, PT, PT, R143, UR18, RZ, P1, !PT ;  /* 0x000000128f867c10 */ /* 0x000fe40008ffe4ff */
[----:B------:R-:W-:Y:S02]  /*9bf0*/  IADD3 R144, P1, PT, R138, UR19, RZ ;  /* 0x000000138a907c10 */ /* 0x000fe4000ff3e0ff */
[-C--:B------:R-:W-:Y:S02]  /*9c00*/  LEA.HI.X R151, R146, R201.reuse, R143, 0x1, P0 ;  /* 0x000000c992977211 */ /* 0x080fe400000f0c8f */
[----:B------:R-:W-:Y:S02]  /*9c10*/  IADD3 R146, P0, PT, R138, UR37, RZ ;  /* 0x000000258a927c10 */ /* 0x000fe4000ff1e0ff */
[----:B------:R-:W-:Y:S01]  /*9c20*/  IADD3.X R143, PT, PT, R134, UR18, RZ, P1, !PT ;  /* 0x00000012868f7c10 */ /* 0x000fe20008ffe4ff */
[----:B------:R-:W-:Y:S01]  /*9c30*/  @!PT LDS RZ, [RZ] ;  /* 0x00000000fffff984 */ /* 0x000fe20000000800 */
[----:B------:R-:W-:Y:S01]  /*9c40*/  @!PT LDS RZ, [RZ] ;  /* 0x00000000fffff984 */ /* 0x000fe20000000800 */
[----:B------:R-:W-:Y:S01]  /*9c50*/  @!PT LDS RZ, [RZ] ;  /* 0x00000000fffff984 */ /* 0x000fe20000000800 */
[----:B------:R1:W-:Y:S01]  /*9c60*/  LDGSTS.E.BYPASS.LTC128B.128 [R204+0x4000], desc[UR28][R150.64] ;  /* 0x0400000096cc7fae */ /* 0x0003e2000b981a1c */
[-C--:B------:R-:W-:Y:S02]  /*9c70*/  LEA R154, P1, R144, R202.reuse, 0x1 ;  /* 0x000000ca909a7211 */ /* 0x080fe400078208ff */
[-C--:B------:R-:W-:Y:S02]  /*9c80*/  LEA.HI.X R157, R138, R201.reuse, R134, 0x1, P2 ;  /* 0x000000c98a9d7211 */ /* 0x080fe400010f0c86 */
[----:B------:R-:W-:Y:S02]  /*9c90*/  IADD3.X R145, PT, PT, R134, UR36, RZ, P0, !PT ;  /* 0x0000002486917c10 */ /* 0x000fe400087fe4ff */
        /* <DEDUP_REMOVED lines=8> */
.L_x_771:
[----:B------:R-:W-:Y:S04]  /*9d20*/  DEPBAR.LE SB0, 0x0 ;  /* 0x000080000000791a */ /* 0x000fe80000000000 */
[----:B------:R-:W-:Y:S01]  /*9d30*/  BAR.SYNC.DEFER_BLOCKING 0x0 ;  /* 0x0000000000007b1d */ /* 0x000fe20000010000 */
[C---:B------:R-:W-:Y:S01]  /*9d40*/  IMAD.WIDE.U32 R20, R215.reuse, UR15, RZ ;  /* 0x0000000fd7147c25 */ /* 0x040fe2000f8e00ff */
[----:B------:R-:W-:Y:S02]  /*9d50*/  UIADD3 UR21, UPT, UPT, UR33, 0x76cf5d0a, URZ ;  /* 0x76cf5d0a21157890 */ /* 0x000fe4000fffe0ff */
[----:B------:R-:W-:Y:S01]  /*9d60*/  UIADD3 UR20, UPT, UPT, UR33, 0x32370b8f, URZ ;  /* 0x32370b8f21147890 */ /* 0x000fe2000fffe0ff */
[----:B------:R-:W-:Y:S01]  /*9d70*/  IMAD R4, R215, UR14, RZ ;  /* 0x0000000ed7047c24 */ /* 0x000fe2000f8e02ff */
[CC--:B------:R-:W-:Y:S01]  /*9d80*/  LEA R18, P3, R20.reuse, R200.reuse, 0x1 ;  /* 0x000000c814127211 */ /* 0x0c0fe200078608ff */
[----:B------:R-:W-:Y:S01]  /*9d90*/  UIADD3 UR17, UPT, UPT, UR33, -0x126145ec, URZ ;  /* 0xed9eba1421117890 */ /* 0x000fe2000fffe0ff */
[----:B------:R-:W-:Y:S01]  /*9da0*/  IADD3 R6, P0, PT, R20, UR35, RZ ;  /* 0x0000002314067c10 */ /* 0x000fe2000ff1e0ff */
[----:B------:R-:W-:Y:S01]  /*9db0*/  IMAD.IADD R4, R21, 0x1, R4 ;  /* 0x0000000115047824 */ /* 0x000fe200078e0204 */
[----:B------:R-:W-:Y:S02]  /*9dc0*/  UIADD3 UR13, UPT, UPT, UR33, -0x56f99767, URZ ;  /* 0xa9066899210d7890 */ /* 0x000fe4000fffe0ff */
[-C--:B------:R-:W-:Y:S02]  /*9dd0*/  LEA R16, P2, R6, R200.reuse, 0x1 ;  /* 0x000000c806107211 */ /* 0x080fe400078408ff */
[-C--:B------:R-:W-:Y:S02]  /*9de0*/  LEA.HI.X R19, R20, R205.reuse, R4, 0x1, P3 ;  /* 0x000000cd14137211 */ /* 0x080fe400018f0c04 */
[----:B------:R-:W-:Y:S02]  /*9df0*/  IADD3.X R5, PT, PT, R4, UR34, RZ, P0, !PT ;  /* 0x0000002204057c10 */ /* 0x000fe400087fe4ff */
[C---:B------:R-:W-:Y:S02]  /*9e00*/  IADD3 R8, P1, PT, R6.reuse, UR35, RZ ;  /* 0x0000002306087c10 */ /* 0x040fe4000ff3e0ff */
[-C--:B------:R-:W-:Y:S02]  /*9e10*/  LEA.HI.X R17, R6, R205.reuse, R5, 0x1, P2 ;  /* 0x000000cd06117211 */ /* 0x080fe400010f0c05 */
[C---:B------:R-:W-:Y:S01]  /*9e20*/  IADD3.X R7, PT, PT, R5.reuse, UR34, RZ, P1, !PT ;  /* 0x0000002205077c10 */ /* 0x040fe20008ffe4ff */
[----:B------:R-:W-:Y:S01]  /*9e30*/  @!PT LDS RZ, [RZ] ;  /* 0x00000000fffff984 */ /* 0x000fe20000000800 */
[----:B------:R-:W-:Y:S01]  /*9e40*/  @!PT LDS RZ, [RZ] ;  /* 0x00000000fffff984 */ /* 0x000fe20000000800 */
[----:B------:R-:W-:Y:S01]  /*9e50*/  @!PT LDS RZ, [RZ] ;  /* 0x00000000fffff984 */ /* 0x000fe20000000800 */
[----:B------:R-:W-:Y:S01]  /*9e60*/  LDGSTS.E.BYPASS.LTC128B.128 [R204+0x6000], desc[UR28][R18.64] ;  /* 0x0600000012cc7fae */ /* 0x000fe2000b981a1c */
[-C--:B------:R-:W-:Y:S02]  /*9e70*/  LEA R14, P1, R8, R200.reuse, 0x1 ;  /* 0x000000c8080e7211 */ /* 0x080fe400078208ff */
[----:B------:R-:W-:Y:S02]  /*9e80*/  IADD3 R10, P0, PT, R6, UR39, RZ ;  /* 0x00000027060a7c10 */ /* 0x000fe4000ff1e0ff */
[-C--:B------:R-:W-:Y:S02]  /*9e90*/  LEA.HI.X R15, R8, R205.reuse, R7, 0x1, P1 ;  /* 0x000000cd080f7211 */ /* 0x080fe400008f0c07 */
[----:B------:R-:W-:Y:S01]  /*9ea0*/  IADD3.X R9, PT, PT, R5, UR38, RZ, P0, !PT ;  /* 0x0000002605097c10 */ /* 0x000fe200087fe4ff */
[----:B------:R2:W-:Y:S01]  /*9eb0*/  LDGSTS.E.BYPASS.LTC128B.128 [R204+0x6800], desc[UR28][R16.64] ;  /* 0x0680000010cc7fae */ /* 0x0005e2000b981a1c */
[C---:B------:R-:W-:Y:S04]  /*9ec0*/  LEA R12, P0, R10.reuse, R200, 0x1 ;  /* 0x000000c80a0c7211 */ /* 0x040fe800078008ff */
[----:B------:R-:W-:Y:S02]  /*9ed0*/  LEA.HI.X R13, R10, R205, R9, 0x1, P0 ;  /* 0x000000cd0a0d7211 */ /* 0x000fe400000f0c09 */
[C---:B------:R-:W-:Y:S01]  /*9ee0*/  ISETP.NE.AND P0, PT, R215.reuse, RZ, PT ;  /* 0x000000ffd700720c */ /* 0x040fe20003f05270 */
[----:B------:R-:W-:Y:S08]  /*9ef0*/  LDGSTS.E.BYPASS.LTC128B.128 [R204+0x7000], desc[UR28][R14.64] ;  /* 0x070000000ecc7fae */ /* 0x000ff0000b981a1c */
[----:B------:R3:W-:Y:S08]  /*9f00*/  LDGSTS.E.BYPASS.LTC128B.128 [R204+0x7800], desc[UR28][R12.64] ;  /* 0x078000000ccc7fae */ /* 0x0007f0000b981a1c */
[----:B------:R-:W-:Y:S08]  /*9f10*/  LDSM.16.M88.4 R64, [R199] ;  /* 0x00000000c740783b */ /* 0x000ff00000000200 */
[----:B--2---:R-:W2:Y:S08]  /*9f20*/  LDSM.16.M88.4 R16, [R198+UR5+0x4000] ;  /* 0x00400005c610783b */ /* 0x004eb00008000200 */
[----:B------:R-:W4:Y:S08]  /*9f30*/  LDSM.16.M88.4 R60, [R199+0x2000] ;  /* 0x00200000c73c783b */ /* 0x000f300000000200 */
[----:B------:R-:W5:Y:S08]  /*9f40*/  LDSM.16.M88.4 R32, [R198+UR5+0x4800] ;  /* 0x00480005c620783b */ /* 0x000f700008000200 */
[----:B------:R-:W0:Y:S08]  /*9f50*/  LDGDEPBAR ;  /* 0x00000000000079af */ /* 0x000e300000000000 */
[----:B------:R-:W1:Y:S08]  /*9f60*/  LDSM.16.M88.4 R48, [R198+UR5+0x5000] ;  /* 0x00500005c630783b */ /* 0x000e700008000200 */
[----:B------:R-:W1:Y:S01]  /*9f70*/  LDSM.16.M88.4 R136, [R198+UR5+0x5800] ;  /* 0x00580005c688783b */ /* 0x000e620008000200 */
[-C--:B--2---:R-:W-:Y:S07]  /*9f80*/  HMMA.16816.F32.BF16 R4, R64, R16.reuse, RZ ;  /* 0x000000104004723c */ /* 0x084fee00000418ff */
[----:B------:R-:W-:Y:S01]  /*9f90*/  LDSM.16.M88.4 R140, [R197] ;  /* 0x00000000c58c783b */ /* 0x000fe20000000200 */
[C---:B----4-:R-:W-:Y:S07]  /*9fa0*/  HMMA.16816.F32.BF16 R8, R60.reuse, R16, RZ ;  /* 0x000000103c08723c */ /* 0x050fee00000418ff */
[----:B------:R-:W2:Y:S01]  /*9fb0*/  LDSM.16.M88.4 R144, [R193+0x4000] ;  /* 0x00400000c190783b */ /* 0x000ea20000000200 */
[-C--:B---3--:R-:W-:Y:S07]  /*9fc0*/  HMMA.16816.F32.BF16 R12, R60, R18.reuse, RZ ;  /* 0x000000123c0c723c */ /* 0x088fee00000418ff */
[----:B------:R-:W3:Y:S01]  /*9fd0*/  LDSM.16.M88.4 R148, [R197+0x2000] ;  /* 0x00200000c594783b */ /* 0x000ee20000000200 */
[C---:B------:R-:W-:Y:S07]  /*9fe0*/  HMMA.16816.F32.BF16 R16, R64.reuse, R18, RZ ;  /* 0x000000124010723c */ /* 0x040fee00000418ff */
[----:B------:R-:W4:Y:S01]  /*9ff0*/  LDSM.16.M88.4 R152, [R193+0x4800] ;  /* 0x00480000c198783b */ /* 0x000f220000000200 */
[-C--:B-----5:R-:W-:Y:S07]  /*a000*/  HMMA.16816.F32.BF16 R20, R64, R32.reuse, RZ ;  /* 0x000000204014723c */ /* 0x0a0fee00000418ff */
[----:B------:R-:W5:Y:S01]  /*a010*/  LDSM.16.M88.4 R156, [R193+0x5000] ;  /* 0x00500000c19c783b */ /* 0x000f620000000200 */
[C---:B------:R-:W-:Y:S07]  /*a020*/  HMMA.16816.F32.BF16 R24, R60.reuse, R32, RZ ;  /* 0x000000203c18723c */ /* 0x040fee00000418ff */
[----:B------:R-:W5:Y:S01]  /*a030*/  LDSM.16.M88.4 R160, [R193+0x5800] ;  /* 0x00580000c1a0783b */ /* 0x000f620000000200 */
[-C--:B------:R-:W-:Y:S07]  /*a040*/  HMMA.16816.F32.BF16 R28, R60, R34.reuse, RZ ;  /* 0x000000223c1c723c */ /* 0x080fee00000418ff */
[----:B------:R-:W-:Y:S01]  /*a050*/  LDSM.16.M88.4 R164, [R192+0x4800] ;  /* 0x00480000c0a4783b */ /* 0x000fe20000000200 */
[C---:B------:R-:W-:Y:S07]  /*a060*/  HMMA.16816.F32.BF16 R32, R64.reuse, R34, RZ ;  /* 0x000000224020723c */ /* 0x040fee00000418ff */
[----:B------:R-:W-:Y:S01]  /*a070*/  LDSM.16.M88.4 R168, [R192+0x5000] ;  /* 0x00500000c0a8783b */ /* 0x000fe20000000200 */
[-C--:B-1----:R-:W-:Y:S07]  /*a080*/  HMMA.16816.F32.BF16 R36, R64, R48.reuse, RZ ;  /* 0x000000304024723c */ /* 0x082fee00000418ff */
[----:B------:R-:W-:Y:S01]  /*a090*/  LDSM.16.M88.4 R172, [R195] ;  /* 0x00000000c3ac783b */ /* 0x000fe20000000200 */
        /* <DEDUP_REMOVED lines=9> */
[----:B------:R-:W-:Y:S01]  /*a130*/  HMMA.16816.F32.BF16 R64, R64, R138, RZ ;  /* 0x0000008a4040723c */ /* 0x000fe200000418ff */
[----:B------:R-:W-:Y:S07]  /*a140*/  LDSM.16.M88.4 R136, [R196] ;  /* 0x00000000c488783b */ /* 0x000fee0000000200 */
[-C--:B--2---:R-:W-:Y:S08]  /*a150*/  HMMA.16816.F32.BF16 R4, R140, R144.reuse, R4 ;  /* 0x000000908c04723c */ /* 0x084ff00000041804 */
[C---:B---3--:R-:W-:Y:S08]  /*a160*/  HMMA.16816.F32.BF16 R8, R148.reuse, R144, R8 ;  /* 0x000000909408723c */ /* 0x048ff00000041808 */
        /* <DEDUP_REMOVED lines=8> */
[-C--:B-----5:R-:W-:Y:S08]  /*a1f0*/  HMMA.16816.F32.BF16 R36, R140, R156.reuse, R36 ;  /* 0x0000009c8c24723c */ /* 0x0a0ff00000041824 */
        /* <DEDUP_REMOVED lines=9> */
[----:B------:R-:W5:Y:S01]  /*a290*/  LDSM.16.M88.4 R140, [R191+0x5800] ;  /* 0x00580000bf8c783b */ /* 0x000f620000000200 */
[----:B------:R-:W-:Y:S06]  /*a2a0*/  DEPBAR.LE SB0, 0x0 ;  /* 0x000080000000791a */ /* 0x000fec0000000000 */
[-C--:B-1----:R-:W-:Y:S01]  /*a2b0*/  HMMA.16816.F32.BF16 R4, R136, R144.reuse, R4 ;  /* 0x000000908804723c */ /* 0x082fe20000041804 */
[----:B------:R-:W-:Y:S07]  /*a2c0*/  BAR.SYNC.DEFER_BLOCKING 0x0 ;  /* 0x0000000000007b1d */ /* 0x000fee0000010000 */
[C---:B--2---:R-:W-:Y:S08]  /*a2d0*/  HMMA.16816.F32.BF16 R8, R152.reuse, R144, R8 ;  /* 0x000000909808723c */ /* 0x044ff00000041808 */
        /* <DEDUP_REMOVED lines=10> */
[-C--:B---3--:R-:W-:Y:S08]  /*a380*/  HMMA.16816.F32.BF16 R52, R136, R156.reuse, R52 ;  /* 0x0000009c8834723c */ /* 0x088ff00000041834 */
[C---:B------:R-:W-:Y:S08]  /*a390*/  HMMA.16816.F32.BF16 R56, R152.reuse, R156, R56 ;  /* 0x0000009c9838723c */ /* 0x040ff00000041838 */
[-C--:B------:R-:W-:Y:S08]  /*a3a0*/  HMMA.16816.F32.BF16 R60, R152, R158.reuse, R60 ;  /* 0x0000009e983c723c */ /* 0x080ff0000004183c */
[----:B------:R-:W-:Y:S08]  /*a3b0*/  HMMA.16816.F32.BF16 R64, R136, R158, R64 ;  /* 0x0000009e8840723c */ /* 0x000ff00000041840 */
[-C--:B------:R-:W-:Y:S08]  /*a3c0*/  HMMA.16816.F32.BF16 R4, R172, R176.reuse, R4 ;  /* 0x000000b0ac04723c */ /* 0x080ff00000041804 */
[C---:B------:R-:W-:Y:S08]  /*a3d0*/  HMMA.16816.F32.BF16 R8, R180.reuse, R176, R8 ;  /* 0x000000b0b408723c */ /* 0x040ff00000041808 */
[-C--:B------:R-:W-:Y:S08]  /*a3e0*/  HMMA.16816.F32.BF16 R12, R180, R178.reuse, R12 ;  /* 0x000000b2b40c723c */ /* 0x080ff0000004180c */
[C---:B------:R-:W-:Y:S04]  /*a3f0*/  HMMA.16816.F32.BF16 R16, R172.reuse, R178, R16 ;  /* 0x000000b2ac10723c */ /* 0x040fe80000041810 */
[----:B------:R-:W-:Y:S04]  /*a400*/  IMAD.SHL.U32 R179, R215, 0x2, RZ ;  /* 0x00000002d7b37824 */ /* 0x000fe800078e00ff */
[-C--:B------:R-:W-:Y:S03]  /*a410*/  HMMA.16816.F32.BF16 R20, R172, R184.reuse, R20 ;  /* 0x000000b8ac14723c */ /* 0x080fe60000041814 */
[----:B------:R-:W-:Y:S05]  /*a420*/  LOP3.LUT R134, R179, UR33, R225, 0x96, !PT ;  /* 0x00000021b3867c12 */ /* 0x000fea000f8e96e1 */
[C---:B------:R-:W-:Y:S04]  /*a430*/  HMMA.16816.F32.BF16 R24, R180.reuse, R184, R24 ;  /* 0x000000b8b418723c */ /* 0x040fe80000041818 */
[----:B------:R-:W-:Y:S04]  /*a440*/  IMAD.WIDE.U32 R134, R134, -0x326172a9, RZ ;  /* 0xcd9e8d5786867825 */ /* 0x000fe800078e00ff */
[-C--:B------:R-:W-:Y:S03]  /*a450*/  HMMA.16816.F32.BF16 R28, R180, R186.reuse, R28 ;  /* 0x000000bab41c723c */ /* 0x080fe6000004181c */
[C---:B------:R-:W-:Y:S02]  /*a460*/  LOP3.LUT R133, R135.reuse, R214, RZ, 0x3c, !PT ;  /* 0x000000d687857212 */ /* 0x040fe400078e3cff */
[C---:B------:R-:W-:Y:S02]  /*a470*/  LOP3.LUT R136, R134.reuse, R213, RZ, 0x3c, !PT ;  /* 0x000000d586887212 */ /* 0x040fe400078e3cff */
[----:B------:R-:W-:Y:S01]  /*a480*/  LOP3.LUT R135, R135, R212, RZ, 0x3c, !PT ;  /* 0x000000d487877212 */ /* 0x000fe200078e3cff */
[C---:B------:R-:W-:Y:S04]  /*a490*/  HMMA.16816.F32.BF16 R32, R172.reuse, R186, R32 ;  /* 0x000000baac20723c */ /* 0x040fe80000041820 */
[----:B------:R-:W-:Y:S01]  /*a4a0*/  IMAD.WIDE.U32 R184, R133, -0x2daee0ad, RZ ;  /* 0xd2511f5385b87825 */ /* 0x000fe200078e00ff */
[----:B------:R-:W-:Y:S03]  /*a4b0*/  LOP3.LUT R134, R134, R209, RZ, 0x3c, !PT ;  /* 0x000000d186867212 */ /* 0x000fe600078e3cff */
[-C--:B----4-:R-:W-:Y:S03]  /*a4c0*/  HMMA.16816.F32.BF16 R36, R172, R148.reuse, R36 ;  /* 0x00000094ac24723c */ /* 0x090fe60000041824 */
[----:B------:R-:W-:Y:S01]  /*a4d0*/  LOP3.LUT R133, R222, UR21, R185, 0x96, !PT ;  /* 0x00000015de857c12 */ /* 0x000fe2000f8e96b9 */
[----:B------:R-:W-:Y:S04]  /*a4e0*/  IMAD.WIDE.U32 R136, R136, -0x2daee0ad, RZ ;  /* 0xd2511f5388887825 */ /* 0x000fe800078e00ff */
[C---:B------:R-:W-:Y:S04]  /*a4f0*/  HMMA.16816.F32.BF16 R40, R180.reuse, R148, R40 ;  /* 0x00000094b428723c */ /* 0x040fe80000041828 */
[----:B------:R-:W-:Y:S01]  /*a500*/  LOP3.LUT R184, R184, UR20, R137, 0x96, !PT ;  /* 0x00000014b8b87c12 */ /* 0x000fe2000f8e9689 */
[----:B------:R-:W-:Y:S01]  /*a510*/  IMAD.WIDE.U32 R176, R133, -0x326172a9, RZ ;  /* 0xcd9e8d5785b07825 */ /* 0x000fe200078e00ff */
[----:B------:R-:W-:Y:S02]  /*a520*/  FMNMX3.FTZ R137, R3, R4, R5, !PT ;  /* 0x0000000403897276 */ /* 0x000fe40007810005 */
[-C--:B------:R-:W-:Y:S03]  /*a530*/  HMMA.16816.F32.BF16 R44, R180, R150.reuse, R44 ;  /* 0x00000096b42c723c */ /* 0x080fe6000004182c */
[----:B------:R-:W-:Y:S01]  /*a540*/  LOP3.LUT R133, R220, UR11, R177, 0x96, !PT ;  /* 0x0000000bdc857c12 */ /* 0x000fe2000f8e96b1 */
[----:B------:R-:W-:Y:S01]  /*a550*/  IMAD.WIDE.U32 R170, R135, -0x2daee0ad, RZ ;  /* 0xd2511f5387aa7825 */ /* 0x000fe200078e00ff */
[----:B------:R-:W-:Y:S02]  /*a560*/  FMNMX3.FTZ R135, R132, R6, R7, !PT ;  /* 0x0000000684877276 */ /* 0x000fe40007810007 */
[----:B------:R-:W-:Y:S01]  /*a570*/  FMNMX3.FTZ R137, R137, R16, R17, !PT ;  /* 0x0000001089897276 */ /* 0x000fe20007810011 */
[C---:B------:R-:W-:Y:S04]  /*a580*/  HMMA.16816.F32.BF16 R48, R172.reuse, R150, R48 ;  /* 0x00000096ac30723c */ /* 0x040fe80000041830 */
[----:B------:R-:W-:Y:S01]  /*a590*/  FMNMX3.FTZ R137, R137, R20, R21, !PT ;  /* 0x0000001489897276 */ /* 0x000fe20007810015 */
[----:B------:R-:W-:Y:S01]  /*a5a0*/  IMAD.WIDE.U32 R144, R133, -0x2daee0ad, RZ ;  /* 0xd2511f5385907825 */ /* 0x000fe200078e00ff */
[----:B------:R-:W-:Y:S02]  /*a5b0*/  FMNMX3.FTZ R133, R135, R18, R19, !PT ;  /* 0x0000001287857276 */ /* 0x000fe40007810013 */
[----:B------:R-:W-:Y:S01]  /*a5c0*/  FMNMX3.FTZ R137, R137, R32, R33, !PT ;  /* 0x0000002089897276 */ /* 0x000fe20007810021 */
[-C--:B-----5:R-:W-:Y:S03]  /*a5d0*/  HMMA.16816.F32.BF16 R52, R172, R140.reuse, R52 ;  /* 0x0000008cac34723c */ /* 0x0a0fe60000041834 */
[----:B------:R-:W-:Y:S01]  /*a5e0*/  LOP3.LUT R138, R216, UR21, R171, 0x96, !PT ;  /* 0x00000015d88a7c12 */ /* 0x000fe2000f8e96ab */
[----:B------:R-:W-:Y:S01]  /*a5f0*/  IMAD.WIDE.U32 R184, R184, -0x326172a9, RZ ;  /* 0xcd9e8d57b8b87825 */ /* 0x000fe200078e00ff */
[----:B------:R-:W-:Y:S03]  /*a600*/  FMNMX3.FTZ R137, R137, R36, R37, !PT ;  /* 0x0000002489897276 */ /* 0x000fe60007810025 */
        /* <DEDUP_REMOVED lines=8> */
[----:B------:R-:W-:Y:S01]  /*a690*/  LOP3.LUT R170, R170, UR20, R141, 0x96, !PT ;  /* 0x00000014aaaa7c12 */ /* 0x000fe2000f8e968d */
[----:B------:R-:W-:Y:S04]  /*a6a0*/  HMMA.16816.F32.BF16 R64, R172, R142, R64 ;  /* 0x0000008eac40723c */ /* 0x000fe80000041840 */
[----:B------:R-:W-:Y:S01]  /*a6b0*/  FMNMX3.FTZ R136, R136, R34, R35, !PT ;  /* 0x0000002288887276 */ /* 0x000fe20007810023 */
[----:B------:R-:W-:Y:S01]  /*a6c0*/  IMAD.WIDE.U32 R170, R170, -0x326172a9, RZ ;  /* 0xcd9e8d57aaaa7825 */ /* 0x000fe200078e00ff */
[----:B------:R-:W-:Y:S02]  /*a6d0*/  LOP3.LUT R134, R210, UR11, R139, 0x96, !PT ;  /* 0x0000000bd2867c12 */ /* 0x000fe4000f8e968b */
[----:B------:R-:W-:Y:S01]  /*a6e0*/  FMNMX3.FTZ R136, R136, R38, R39, !PT ;  /* 0x0000002688887276 */ /* 0x000fe20007810027 */
[----:B------:R-:W-:Y:S01]  /*a6f0*/  IMAD.WIDE.U32 R176, R176, -0x2daee0ad, RZ ;  /* 0xd2511f53b0b07825 */ /* 0x000fe200078e00ff */
[----:B------:R-:W-:Y:S02]  /*a700*/  FMNMX3.FTZ R142, R0, R8, R9, !PT ;  /* 0x00000008008e7276 */ /* 0x000fe40007810009 */
[----:B------:R-:W-:Y:S01]  /*a710*/  FMNMX3.FTZ R136, R136, R50, R51, !PT ;  /* 0x0000003288887276 */ /* 0x000fe20007810033 */
[----:B------:R-:W-:Y:S01]  /*a720*/  IMAD.WIDE.U32 R148, R134, -0x2daee0ad, RZ ;  /* 0xd2511f5386947825 */ /* 0x000fe200078e00ff */
[----:B------:R-:W-:Y:S02]  /*a730*/  FMNMX3.FTZ R139, R2, R10, R11, !PT ;  /* 0x0000000a028b7276 */ /* 0x000fe4000781000b */
[----:B------:R-:W-:Y:S02]  /*a740*/  FMNMX3.FTZ R137, R137, R52, R53, !PT ;  /* 0x0000003489897276 */ /* 0x000fe40007810035 */
[----:B------:R-:W-:Y:S02]  /*a750*/  FMNMX3.FTZ R136, R136, R54, R55, !PT ;  /* 0x0000003688887276 */ /* 0x000fe40007810037 */
[----:B------:R-:W-:Y:S02]  /*a760*/  LOP3.LUT R135, R138, UR10, R171, 0x96, !PT ;  /* 0x0000000a8a877c12 */ /* 0x000fe4000f8e96ab */
[----:B------:R-:W-:Y:S02]  /*a770*/  LOP3.LUT R133, R144, UR13, R177, 0x96, !PT ;  /* 0x0000000d90857c12 */ /* 0x000fe4000f8e96b1 */
[----:B------:R-:W-:Y:S02]  /*a780*/  FMNMX3.FTZ R142, R142, R12, R13, !PT ;  /* 0x0000000c8e8e7276 */ /* 0x000fe4000781000d */
[----:B------:R-:W-:Y:S02]  /*a790*/  FMNMX3.FTZ R139, R139, R14, R15, !PT ;  /* 0x0000000e8b8b7276 */ /* 0x000fe4000781000f */
[----:B------:R-:W-:Y:S02]  /*a7a0*/  FMNMX3.FTZ R137, R137, R64, R65, !PT ;  /* 0x0000004089897276 */ /* 0x000fe40007810041 */
[----:B------:R-:W-:Y:S01]  /*a7b0*/  FMNMX3.FTZ R136, R136, R66, R67, !PT ;  /* 0x0000004288887276 */ /* 0x000fe20007810043 */
[----:B------:R-:W-:Y:S06]  /*a7c0*/  @P0 BRA `(.L_x_773) ;  /* 0xfffffff000e80947 */ /* 0x000fec000383ffff */
.L_x_772:
[----:B------:R-:W-:Y:S01]  /*a7d0*/  FMNMX3.FTZ R142, R142, R24, R25, !PT ;  /* 0x000000188e8e7276 */ /* 0x000fe20007810019 */
[----:B------:R-:W2:Y:S01]  /*a7e0*/  SHFL.BFLY PT, R138, R137, 0x2, 0x1f ;  /* 0x0c401f00898a7f89 */ /* 0x000ea200000e0000 */
[----:B------:R-:W-:Y:S01]  /*a7f0*/  FMNMX3.FTZ R139, R139, R26, R27, !PT ;  /* 0x0000001a8b8b7276 */ /* 0x000fe2000781001b */
[----:B------:R-:W-:Y:S01]  /*a800*/  IMAD.WIDE.U32 R146, R133, -0x326172a9, RZ ;  /* 0xcd9e8d5785927825 */ /* 0x000fe200078e00ff */
[----:B------:R-:W-:Y:S01]  /*a810*/  FMNMX3.FTZ R142, R142, R28, R29, !PT ;  /* 0x0000001c8e8e7276 */ /* 0x000fe2000781001d */
[----:B------:R-:W-:Y:S01]  /*a820*/  UIADD3 UR12, UPT, UPT, UR33, 0x646e171e, URZ ;  /* 0x646e171e210c7890 */ /* 0x000fe2000fffe0ff */
[----:B------:R-:W-:Y:S01]  /*a830*/  FMNMX3.FTZ R139, R139, R30, R31, !PT ;  /* 0x0000001e8b8b7276 */ /* 0x000fe2000781001f */
[----:B------:R-:W-:Y:S01]  /*a840*/  IMAD.WIDE.U32 R172, R135, -0x2daee0ad, RZ ;  /* 0xd2511f5387ac7825 */ /* 0x000fe200078e00ff */
[----:B------:R-:W-:Y:S01]  /*a850*/  FMNMX3.FTZ R144, R142, R40, R41, !PT ;  /* 0x000000288e907276 */ /* 0x000fe20007810029 */
[----:B------:R-:W3:Y:S01]  /*a860*/  SHFL.BFLY PT, R134, R136, 0x2, 0x1f ;  /* 0x0c401f0088867f89 */ /* 0x000ee200000e0000 */
[----:B------:R-:W-:Y:S01]  /*a870*/  FMNMX3.FTZ R133, R139, R42, R43, !PT ;  /* 0x0000002a8b857276 */ /* 0x000fe2000781002b */
[----:B------:R-:W-:Y:S01]  /*a880*/  IMAD.WIDE.U32 R180, R180, -0x326172a9, RZ ;  /* 0xcd9e8d57b4b47825 */ /* 0x000fe200078e00ff */
[----:B------:R-:W-:Y:S02]  /*a890*/  FMNMX3.FTZ R144, R144, R44, R45, !PT ;  /* 0x0000002c90907276 */ /* 0x000fe4000781002d */
[----:B------:R-:W-:Y:S01]  /*a8a0*/  FMNMX3.FTZ R133, R133, R46, R47, !PT ;  /* 0x0000002e85857276 */ /* 0x000fe2000781002f */
[----:B------:R-:W-:Y:S01]  /*a8b0*/  IMAD.U32 R165, RZ, RZ, UR16 ;  /* 0x00000010ffa57e24 */ /* 0x000fe2000f8e00ff */
[----:B------:R-:W-:Y:S01]  /*a8c0*/  FMNMX3.FTZ R144, R144, R56, R57, !PT ;  /* 0x0000003890907276 */ /* 0x000fe20007810039 */
[----:B------:R-:W-:Y:S01]  /*a8d0*/  VIADD R179, R179, 0x1 ;  /* 0x00000001b3b37836 */ /* 0x000fe20000000000 */
[----:B------:R-:W-:Y:S02]  /*a8e0*/  FMNMX3.FTZ R133, R133, R58, R59, !PT ;  /* 0x0000003a85857276 */ /* 0x000fe4000781003b */
[----:B------:R-:W-:Y:S02]  /*a8f0*/  FMNMX3.FTZ R144, R144, R60, R61, !PT ;  /* 0x0000003c90907276 */ /* 0x000fe4000781003d */
[----:B------:R-:W-:Y:S02]  /*a900*/  FMNMX3.FTZ R133, R133, R62, R63, !PT ;  /* 0x0000003e85857276 */ /* 0x000fe4000781003f */
[----:B------:R-:W-:Y:S01]  /*a910*/  LOP3.LUT R135, R148, UR13, R173, 0x96, !PT ;  /* 0x0000000d94877c12 */ /* 0x000fe2000f8e96ad */
[----:B------:R-:W4:Y:S01]  /*a920*/  SHFL.BFLY PT, R139, R144, 0x2, 0x1f ;  /* 0x0c401f00908b7f89 */ /* 0x000f2200000e0000 */
[----:B--2---:R-:W-:Y:S01]  /*a930*/  FMNMX.FTZ R138, R137, R138, !PT ;  /* 0x0000008a898a7209 */ /* 0x004fe20007810000 */
[----:B------:R-:W-:Y:S01]  /*a940*/  IMAD.MOV.U32 R148, RZ, RZ, R146 ;  /* 0x000000ffff947224 */ /* 0x000fe200078e0092 */
[----:B------:R-:W-:Y:S05]  /*a950*/  LOP3.LUT R141, R180, UR8, R147, 0x96, !PT ;  /* 0x00000008b48d7c12 */ /* 0x000fea000f8e9693 */
[----:B------:R-:W2:Y:S01]  /*a960*/  SHFL.BFLY PT, R137, R133, 0x2, 0x1f ;  /* 0x0c401f0085897f89 */ /* 0x000ea200000e0000 */
[----:B------:R-:W-:Y:S01]  /*a970*/  LOP3.LUT R174, R140, UR17, R149, 0x96, !PT ;  /* 0x000000118cae7c12 */ /* 0x000fe2000f8e9695 */
[----:B-1----:R-:W-:Y:S01]  /*a980*/  IMAD.WIDE.U32 R154, R135, -0x326172a9, RZ ;  /* 0xcd9e8d57879a7825 */ /* 0x002fe200078e00ff */
[----:B------:R-:W-:Y:S02]  /*a990*/  PRMT R140, R146, 0x7773, RZ ;  /* 0x00007773928c7816 */ /* 0x000fe400000000ff */
[----:B---3--:R-:W-:Y:S01]  /*a9a0*/  FMNMX.FTZ R134, R136, R134, !PT ;  /* 0x0000008688867209 */ /* 0x008fe20007810000 */
[----:B------:R-:W-:Y:S01]  /*a9b0*/  IMAD.MOV.U32 R147, RZ, RZ, R154 ;  /* 0x000000ffff937224 */ /* 0x000fe200078e009a */
[----:B------:R-:W-:Y:S01]  /*a9c0*/  PRMT R143, R146, 0x7772, RZ ;  /* 0x00007772928f7816 */ /* 0x000fe200000000ff */
[----:B------:R-:W1:Y:S01]  /*a9d0*/  SHFL.BFLY PT, R136, R138, 0x1, 0x1f ;  /* 0x0c201f008a887f89 */ /* 0x000e6200000e0000 */
[----:B------:R-:W-:Y:S01]  /*a9e0*/  PRMT R145, R141, 0x7632, R145 ;  /* 0x000076328d917816 */ /* 0x000fe20000000091 */
[----:B------:R-:W-:Y:S01]  /*a9f0*/  IMAD.WIDE.U32 R174, R174, -0x326172a9, RZ ;  /* 0xcd9e8d57aeae7825 */ /* 0x000fe200078e00ff */
[----:B------:R-:W-:Y:S05]  /*aa00*/  PRMT R142, R146, 0x7771, RZ ;  /* 0x00007771928e7816 */ /* 0x000fea00000000ff */
[----:B------:R-:W3:Y:S01]  /*aa10*/  SHFL.BFLY PT, R135, R134, 0x1, 0x1f ;  /* 0x0c201f0086877f89 */ /* 0x000ee200000e0000 */
[----:B------:R-:W-:Y:S02]  /*aa20*/  PRMT R143, R143, 0x5410, R140 ;  /* 0x000054108f8f7816 */ /* 0x000fe4000000008c */
[C---:B------:R-:W-:Y:S02]  /*aa30*/  LOP3.LUT R146, R141.reuse, 0xff, RZ, 0xc0, !PT ;  /* 0x000000ff8d927812 */ /* 0x040fe400078ec0ff */
[----:B------:R-:W-:Y:S02]  /*aa40*/  LOP3.LUT R140, R141, 0xffff, RZ, 0xc0, !PT ;  /* 0x0000ffff8d8c7812 */ /* 0x000fe400078ec0ff */
[----:B------:R-:W-:Y:S02]  /*aa50*/  LOP3.LUT R145, R145, 0xff, RZ, 0xc0, !PT ;  /* 0x000000ff91917812 */ /* 0x000fe400078ec0ff */
[----:B------:R-:W-:Y:S02]  /*aa60*/  SHF.R.U32.HI R141, RZ, 0x18, R141 ;  /* 0x00000018ff8d7819 */ /* 0x000fe4000001168d */
[----:B----4-:R-:W-:Y:S02]  /*aa70*/  FMNMX.FTZ R144, R144, R139, !PT ;  /* 0x0000008b90907209 */ /* 0x010fe40007810000 */
[----:B--2---:R-:W-:Y:S02]  /*aa80*/  FMNMX.FTZ R137, R133, R137, !PT ;  /* 0x0000008985897209 */ /* 0x004fe40007810000 */
[----:B------:R-:W-:Y:S02]  /*aa90*/  PRMT R141, R145, 0x5410, R141 ;  /* 0x00005410918d7816 */ /* 0x000fe4000000008d */
[----:B------:R-:W2:Y:S01]  /*aaa0*/  SHFL.BFLY PT, R145, R144, 0x1, 0x1f ;  /* 0x0c201f0090917f89 */ /* 0x000ea200000e0000 */
[----:B------:R-:W-:Y:S02]  /*aab0*/  LOP3.LUT R149, R174, UR8, R155, 0x96, !PT ;  /* 0x00000008ae957c12 */ /* 0x000fe4000f8e969b */
[----:B-1----:R-:W-:Y:S05]  /*aac0*/  FMNMX.FTZ R136, R138, R136, !PT ;  /* 0x000000888a887209 */ /* 0x002fea0007810000 */
[----:B------:R-:W1:Y:S01]  /*aad0*/  SHFL.BFLY PT, R133, R137, 0x1, 0x1f ;  /* 0x0c201f0089857f89 */ /* 0x000e6200000e0000 */
[----:B------:R-:W-:Y:S02]  /*aae0*/  LOP3.LUT R148, R148, 0xff, RZ, 0xc0, !PT ;  /* 0x000000ff94947812 */ /* 0x000fe400078ec0ff */
[----:B---3--:R-:W-:Y:S01]  /*aaf0*/  FMNMX.FTZ R135, R134, R135, !PT ;  /* 0x0000008786877209 */ /* 0x008fe20007810000 */
[C---:B------:R-:W-:Y:S01]  /*ab00*/  FMUL.FTZ R168, R136.reuse, UR4 ;  /* 0x0000000488a87c20 */ /* 0x040fe20008410000 */
[C---:B------:R-:W-:Y:S01]  /*ab10*/  FSETP.NEU.FTZ.AND P0, PT, R136.reuse, -INF , PT ;  /* 0xff8000008800780b */ /* 0x040fe20003f1d000 */
[----:B------:R-:W-:Y:S01]  /*ab20*/  FADD.FTZ R134, -R136, R3 ;  /* 0x0000000388867221 */ /* 0x000fe20000010100 */
[----:B------:R-:W-:Y:S01]  /*ab30*/  LOP3.LUT R139, R149, 0xffff, RZ, 0xc0, !PT ;  /* 0x0000ffff958b7812 */ /* 0x000fe200078ec0ff */
[C---:B------:R-:W-:Y:S01]  /*ab40*/  FMUL.FTZ R169, R135.reuse, UR4 ;  /* 0x0000000487a97c20 */ /* 0x040fe20008410000 */
[----:B------:R-:W-:Y:S01]  /*ab50*/  FSEL R168, R168, RZ, P0 ;  /* 0x000000ffa8a87208 */ /* 0x000fe20000000000 */
[C---:B------:R-:W-:Y:S01]  /*ab60*/  FADD.FTZ R3, -R135.reuse, R132 ;  /* 0x0000008487037221 */ /* 0x040fe20000010100 */
[----:B------:R-:W-:Y:S01]  /*ab70*/  FSETP.NEU.FTZ.AND P0, PT, R135, -INF , PT ;  /* 0xff8000008700780b */ /* 0x000fe20003f1d000 */
[----:B------:R-:W-:Y:S01]  /*ab80*/  FMUL.FTZ R132, R134, UR4 ;  /* 0x0000000486847c20 */ /* 0x000fe20008410000 */
[----:B------:R-:W-:Y:S01]  /*ab90*/  PRMT R142, R148, 0x5410, R142 ;  /* 0x00005410948e7816 */ /* 0x000fe2000000008e */
[--C-:B------:R-:W-:Y:S01]  /*aba0*/  FFMA.FTZ R17, R17, UR4, -R168.reuse ;  /* 0x0000000411117c23 */ /* 0x100fe200080108a8 */
[----:B------:R-:W-:Y:S01]  /*abb0*/  SHF.R.U32.HI R134, RZ, 0x8, R139 ;  /* 0x00000008ff867819 */ /* 0x000fe2000001168b */
[--C-:B------:R-:W-:Y:S01]  /*abc0*/  FFMA.FTZ R139, R16, UR4, -R168.reuse ;  /* 0x00000004108b7c23 */ /* 0x100fe200080108a8 */
[----:B------:R-:W-:Y:S01]  /*abd0*/  LOP3.LUT R148, R149, 0xff, RZ, 0xc0, !PT ;  /* 0x000000ff95947812 */ /* 0x000fe200078ec0ff */
[----:B------:R-:W-:Y:S01]  /*abe0*/  FFMA.FTZ R153, R5, UR4, -R168 ;  /* 0x0000000405997c23 */ /* 0x000fe200080108a8 */
[----:B------:R-:W-:Y:S01]  /*abf0*/  PRMT R138, R149, 0x7632, R138 ;  /* 0x00007632958a7816 */ /* 0x000fe2000000008a */
[----:B------:R-:W-:Y:S01]  /*ac00*/  FMUL.FTZ R3, R3, UR4 ;  /* 0x0000000403037c20 */ /* 0x000fe20008410000 */
[----:B------:R-:W-:Y:S01]  /*ac10*/  FSEL R169, R169, RZ, P0 ;  /* 0x000000ffa9a97208 */ /* 0x000fe20000000000 */
[----:B------:R-:W3:Y:S01]  /*ac20*/  MUFU.EX2 R132, R132 ;  /* 0x0000008400847308 */ /* 0x000ee20000000800 */
[----:B------:R-:W-:Y:S01]  /*ac30*/  PRMT R148, R148, 0x5410, R134 ;  /* 0x0000541094947816 */ /* 0x000fe20000000086 */
[----:B------:R-:W-:Y:S01]  /*ac40*/  FFMA.FTZ R52, R52, UR4, -R168 ;  /* 0x0000000434347c23 */ /* 0x000fe200080108a8 */
[----:B------:R-:W-:Y:S01]  /*ac50*/  LOP3.LUT R16, R138, 0xff, RZ, 0xc0, !PT ;  /* 0x000000ff8a107812 */ /* 0x000fe200078ec0ff */
[--C-:B------:R-:W-:Y:S01]  /*ac60*/  FFMA.FTZ R155, R7, UR4, -R169.reuse ;  /* 0x00000004079b7c23 */ /* 0x100fe200080108a9 */
[----:B--2---:R-:W-:Y:S01]  /*ac70*/  FMNMX.FTZ R134, R144, R145, !PT ;  /* 0x0000009190867209 */ /* 0x004fe20007810000 */
[--C-:B------:R-:W-:Y:S01]  /*ac80*/  FFMA.FTZ R157, R6, UR4, -R169.reuse ;  /* 0x00000004069d7c23 */ /* 0x100fe200080108a9 */
[----:B-1----:R-:W-:Y:S03]  /*ac90*/  FMNMX.FTZ R133, R137, R133, !PT ;  /* 0x0000008589857209 */ /* 0x002fe60007810000 */
[----:B------:R-:W-:Y:S01]  /*aca0*/  MUFU.EX2 R138, R139 ;  /* 0x0000008b008a7308 */ /* 0x000fe20000000800 */
[----:B------:R-:W-:Y:S01]  /*acb0*/  LOP3.LUT R147, R147, 0xff, RZ, 0xc0, !PT ;  /* 0x000000ff93937812 */ /* 0x000fe200078ec0ff */
[----:B------:R-:W-:Y:S01]  /*acc0*/  FMUL.FTZ R167, R134, UR4 ;  /* 0x0000000486a77c20 */ /* 0x000fe20008410000 */
[----:B------:R-:W-:Y:S07]  /*acd0*/  PRMT R150, R154, 0x7771, RZ ;  /* 0x000077719a967816 */ /* 0x000fee00000000ff */
[----:B------:R1:W2:Y:S01]  /*ace0*/  MUFU.EX2 R139, R17 ;  /* 0x00000011008b7308 */ /* 0x0002a20000000800 */
[----:B------:R-:W-:Y:S01]  /*acf0*/  SHF.R.U32.HI R140, RZ, 0x8, R140 ;  /* 0x00000008ff8c7819 */ /* 0x000fe2000001168c */
[C---:B------:R-:W-:Y:S01]  /*ad00*/  FMUL.FTZ R166, R133.reuse, UR4 ;  /* 0x0000000485a67c20 */ /* 0x040fe20008410000 */
[----:B------:R-:W-:Y:S07]  /*ad10*/  FSETP.NEU.FTZ.AND P1, PT, R134, -INF , PT ;  /* 0xff8000008600780b */ /* 0x000fee0003f3d000 */
[----:B------:R-:W-:Y:S01]  /*ad20*/  MUFU.EX2 R157, R157 ;  /* 0x0000009d009d7308 */ /* 0x000fe20000000800 */
[----:B------:R-:W-:Y:S01]  /*ad30*/  FSETP.NEU.FTZ.AND P0, PT, R133, -INF , PT ;  /* 0xff8000008500780b */ /* 0x000fe20003f1d000 */
[----:B------:R-:W-:Y:S01]  /*ad40*/  FFMA.FTZ R18, R18, UR4, -R169 ;  /* 0x0000000412127c23 */ /* 0x000fe200080108a9 */
[----:B------:R-:W-:Y:S07]  /*ad50*/  PRMT R150, R147, 0x5410, R150 ;  /* 0x0000541093967816 */ /* 0x000fee0000000096 */
[----:B------:R-:W4:Y:S01]  /*ad60*/  MUFU.EX2 R155, R155 ;  /* 0x0000009b009b7308 */ /* 0x000f220000000800 */
[----:B------:R-:W-:Y:S01]  /*ad70*/  PRMT R140, R146, 0x5410, R140 ;  /* 0x00005410928c7816 */ /* 0x000fe2000000008c */
[----:B---3--:R-:W-:Y:S01]  /*ad80*/  FMUL.FTZ R68, R132, R68 ;  /* 0x0000004484447220 */ /* 0x008fe20000410000 */
[C---:B------:R-:W-:Y:S01]  /*ad90*/  PRMT R152, R154.reuse, 0x7773, RZ ;  /* 0x000077739a987816 */ /* 0x040fe200000000ff */
[----:B------:R-:W3:Y:S01]  /*ada0*/  LDSM.16.MT88.4 R144, [R194+0x6000] ;  /* 0x00600000c290783b */ /* 0x000ee20000004200 */
[----:B------:R-:W-:Y:S01]  /*adb0*/  PRMT R151, R154, 0x7772, RZ ;  /* 0x000077729a977816 */ /* 0x000fe200000000ff */
[----:B------:R-:W-:Y:S01]  /*adc0*/  FFMA.FTZ R154, R4, UR4, -R168 ;  /* 0x00000004049a7c23 */ /* 0x000fe200080108a8 */
[----:B------:R-:W-:Y:S03]  /*add0*/  FSEL R167, R167, RZ, P1 ;  /* 0x000000ffa7a77208 */ /* 0x000fe60000800000 */
[----:B------:R-:W-:Y:S01]  /*ade0*/  MUFU.EX2 R153, R153 ;  /* 0x0000009900997308 */ /* 0x000fe20000000800 */
[----:B------:R-:W-:Y:S01]  /*adf0*/  FSEL R166, R166, RZ, P0 ;  /* 0x000000ffa6a67208 */ /* 0x000fe20000000000 */
[----:B-1----:R-:W-:Y:S01]  /*ae00*/  FMUL.FTZ R17, R132, R117 ;  /* 0x0000007584117220 */ /* 0x002fe20000410000 */
[----:B------:R-:W-:Y:S01]  /*ae10*/  LEA R165, R165, UR16, 0x10 ;  /* 0x00000010a5a57c11 */ /* 0x000fe2000f8e80ff */
[----:B------:R-:W-:Y:S01]  /*ae20*/  FFMA.FTZ R156, R8, UR4, -R167 ;  /* 0x00000004089c7c23 */ /* 0x000fe200080108a7 */
[----:B------:R-:W-:Y:S01]  /*ae30*/  PRMT R151, R151, 0x5410, R152 ;  /* 0x0000541097977816 */ /* 0x000fe20000000098 */
[----:B------:R-:W-:Y:S01]  /*ae40*/  FFMA.FTZ R152, R19, UR4, -R169 ;  /* 0x0000000413987c23 */ /* 0x000fe200080108a9 */
[--C-:B------:R-:W-:Y:S01]  /*ae50*/  FFMA.FTZ R159, R11, UR4, -R166.reuse ;  /* 0x000000040b9f7c23 */ /* 0x100fe200080108a6 */
[--C-:B------:R-:W-:Y:S01]  /*ae60*/  HSET2.LE.AND R142, R142, R165.reuse, PT ;  /* 0x000000a58e8e7233 */ /* 0x100fe20003803000 */
[--C-:B------:R-:W-:Y:S01]  /*ae70*/  FFMA.FTZ R158, R9, UR4, -R167.reuse ;  /* 0x00000004099e7c23 */ /* 0x100fe200080108a7 */
[----:B------:R-:W-:Y:S01]  /*ae80*/  FFMA.FTZ R160, R10, UR4, -R166 ;  /* 0x000000040aa07c23 */ /* 0x000fe200080108a6 */
[----:B--2---:R-:W-:Y:S01]  /*ae90*/  F2FP.BF16.F32.PACK_AB R4, R139, R138 ;  /* 0x0000008a8b04723e */ /* 0x004fe200000010ff */
[----:B------:R-:W1:Y:S01]  /*aea0*/  MUFU.EX2 R154, R154 ;  /* 0x0000009a009a7308 */ /* 0x000e620000000800 */
[--C-:B------:R-:W-:Y:S01]  /*aeb0*/  HSET2.LE.AND R141, R141, R165.reuse, PT ;  /* 0x000000a58d8d7233 */ /* 0x100fe20003803000 */
[--C-:B------:R-:W-:Y:S01]  /*aec0*/  FFMA.FTZ R161, R12, UR4, -R167.reuse ;  /* 0x000000040ca17c23 */ /* 0x100fe200080108a7 */
[----:B------:R-:W-:Y:S07]  /*aed0*/  LOP3.LUT R142, R4, R142, RZ, 0xc0, !PT ;  /* 0x0000008e048e7212 */ /* 0x000fee00078ec0ff */
[----:B------:R-:W-:Y:S01]  /*aee0*/  MUFU.EX2 R137, R18 ;  /* 0x0000001200897308 */ /* 0x000fe20000000800 */
[----:B----4-:R-:W-:Y:S01]  /*aef0*/  F2FP.BF16.F32.PACK_AB R4, R155, R157 ;  /* 0x0000009d9b04723e */ /* 0x010fe200000010ff */
[----:B------:R-:W-:Y:S01]  /*af00*/  FFMA.FTZ R162, R13, UR4, -R167 ;  /* 0x000000040da27c23 */ /* 0x000fe200080108a7 */
[----:B------:R-:W-:Y:S07]  /*af10*/  SHF.R.U32.HI R149, RZ, 0x18, R149 ;  /* 0x00000018ff957819 */ /* 0x000fee0000011695 */
[----:B------:R-:W2:Y:S01]  /*af20*/  MUFU.EX2 R152, R152 ;  /* 0x0000009800987308 */ /* 0x000ea20000000800 */
[----:B------:R-:W-:Y:S01]  /*af30*/  LOP3.LUT R141, R4, R141, RZ, 0xc0, !PT ;  /* 0x0000008d048d7212 */ /* 0x000fe200078ec0ff */
[----:B------:R-:W-:Y:S01]  /*af40*/  FADD.FTZ R4, -R134, R0 ;  /* 0x0000000086047221 */ /* 0x000fe20000010100 */
[--C-:B------:R-:W-:Y:S07]  /*af50*/  FFMA.FTZ R163, R14, UR4, -R166.reuse ;  /* 0x000000040ea37c23 */ /* 0x100fee00080108a6 */
[----:B------:R-:W-:Y:S01]  /*af60*/  MUFU.EX2 R156, R156 ;  /* 0x0000009c009c7308 */ /* 0x000fe20000000800 */
[----:B------:R-:W-:Y:S01]  /*af70*/  FFMA.FTZ R164, R15, UR4, -R166 ;  /* 0x000000040fa47c23 */ /* 0x000fe200080108a6 */
[----:B------:R-:W-:Y:S01]  /*af80*/  FADD.FTZ R0, -R133, R2 ;  /* 0x0000000285007221 */ /* 0x000fe20000010100 */
[----:B------:R-:W-:Y:S07]  /*af90*/  PRMT R149, R16, 0x5410, R149 ;  /* 0x0000541010957816 */ /* 0x000fee0000000095 */
[----:B------:R-:W4:Y:S01]  /*afa0*/  MUFU.EX2 R158, R158 ;  /* 0x0000009e009e7308 */ /* 0x000f220000000800 */
[----:B------:R-:W-:Y:S01]  /*afb0*/  LOP3.LUT R143, R143, 0xff00ff, RZ, 0xc0, !PT ;  /* 0x00ff00ff8f8f7812 */ /* 0x000fe200078ec0ff */
[----:B------:R-:W-:Y:S01]  /*afc0*/  FMUL.FTZ R2, R4, UR4 ;  /* 0x0000000404027c20 */ /* 0x000fe20008410000 */
[--C-:B------:R-:W-:Y:S07]  /*afd0*/  HSET2.LE.AND R140, R140, R165.reuse, PT ;  /* 0x000000a58c8c7233 */ /* 0x100fee0003803000 */
[----:B------:R-:W-:Y:S01]  /*afe0*/  MUFU.EX2 R160, R160 ;  /* 0x000000a000a07308 */ /* 0x000fe20000000800 */
[----:B-1----:R-:W-:Y:S01]  /*aff0*/  F2FP.BF16.F32.PACK_AB R5, R153, R154 ;  /* 0x0000009a9905723e */ /* 0x002fe200000010ff */
[----:B------:R-:W-:Y:S01]  /*b000*/  FMUL.FTZ R0, R0, UR4 ;  /* 0x0000000400007c20 */ /* 0x000fe20008410000 */
[--C-:B------:R-:W-:Y:S07]  /*b010*/  HSET2.LE.AND R143, R143, R165.reuse, PT ;  /* 0x000000a58f8f7233 */ /* 0x100fee0003803000 */
[----:B------:R-:W1:Y:S01]  /*b020*/  MUFU.EX2 R159, R159 ;  /* 0x0000009f009f7308 */ /* 0x000e620000000800 */
[----:B------:R-:W-:Y:S01]  /*b030*/  LOP3.LUT R140, R5, R140, RZ, 0xc0, !PT ;  /* 0x0000008c058c7212 */ /* 0x000fe200078ec0ff */
[C---:B------:R-:W-:Y:S01]  /*b040*/  FMUL.FTZ R16, R132.reuse, R116 ;  /* 0x0000007484107220 */ /* 0x040fe20000410000 */
[--C-:B------:R-:W-:Y:S07]  /*b050*/  HSET2.LE.AND R148, R148, R165.reuse, PT ;  /* 0x000000a594947233 */ /* 0x100fee0003803000 */
[----:B------:R-:W5:Y:S01]  /*b060*/  MUFU.EX2 R3, R3 ;  /* 0x0000000300037308 */ /* 0x000f620000000800 */
[--C-:B------:R-:W-:Y:S01]  /*b070*/  HSET2.LE.AND R149, R149, R165.reuse, PT ;  /* 0x000000a595957233 */ /* 0x100fe20003803000 */
[----:B------:R-:W-:Y:S01]  /*b080*/  FMUL.FTZ R69, R132, R69 ;  /* 0x0000004584457220 */ /* 0x000fe20000410000 */
[----:B--2---:R-:W-:Y:S07]  /*b090*/  F2FP.BF16.F32.PACK_AB R6, R152, R137 ;  /* 0x000000899806723e */ /* 0x004fee00000010ff */
[----:B------:R-:W-:Y:S01]  /*b0a0*/  MUFU.EX2 R163, R163 ;  /* 0x000000a300a37308 */ /* 0x000fe20000000800 */
[----:B----4-:R-:W-:Y:S01]  /*b0b0*/  F2FP.BF16.F32.PACK_AB R5, R158, R156 ;  /* 0x0000009c9e05723e */ /* 0x010fe200000010ff */
[--C-:B------:R-:W-:Y:S01]  /*b0c0*/  FFMA.FTZ R183, R44, UR4, -R167.reuse ;  /* 0x000000042cb77c23 */ /* 0x100fe200080108a7 */
[----:B------:R-:W-:Y:S07]  /*b0d0*/  LOP3.LUT R143, R6, R143, RZ, 0xc0, !PT ;  /* 0x0000008f068f7212 */ /* 0x000fee00078ec0ff */
[----:B------:R-:W2:Y:S01]  /*b0e0*/  MUFU.EX2 R164, R164 ;  /* 0x000000a400a47308 */ /* 0x000ea20000000800 */
[----:B------:R-:W-:Y:S01]  /*b0f0*/  LOP3.LUT R148, R5, R148, RZ, 0xc0, !PT ;  /* 0x0000009405947212 */ /* 0x000fe200078ec0ff */
[----:B------:R-:W-:Y:S01]  /*b100*/  FMUL.FTZ R5, R132, R129 ;  /* 0x0000008184057220 */ /* 0x000fe20000410000 */
[----:B-1----:R-:W-:Y:S07]  /*b110*/  F2FP.BF16.F32.PACK_AB R4, R159, R160 ;  /* 0x000000a09f04723e */ /* 0x002fee00000010ff */
[----:B------:R-:W-:Y:S01]  /*b120*/  MUFU.EX2 R161, R161 ;  /* 0x000000a100a17308 */ /* 0x000fe20000000800 */
[----:B------:R-:W-:Y:S01]  /*b130*/  LOP3.LUT R151, R151, 0xff00ff, RZ, 0xc0, !PT ;  /* 0x00ff00ff97977812 */ /* 0x000fe200078ec0ff */
[C---:B-----5:R-:W-:Y:S01]  /*b140*/  FMUL.FTZ R6, R3.reuse, R130 ;  /* 0x0000008203067220 */ /* 0x060fe20000410000 */
[----:B------:R-:W-:Y:S07]  /*b150*/  LOP3.LUT R149, R4, R149, RZ, 0xc0, !PT ;  /* 0x0000009504957212 */ /* 0x000fee00078ec0ff */
[----:B------:R-:W1:Y:S01]  /*b160*/  MUFU.EX2 R162, R162 ;  /* 0x000000a200a27308 */ /* 0x000e620000000800 */
[----:B------:R-:W-:Y:S01]  /*b170*/  FMUL.FTZ R4, R132, R128 ;  /* 0x0000008084047220 */ /* 0x000fe20000410000 */
[C---:B------:R-:W-:Y:S01]  /*b180*/  FMUL.FTZ R7, R3.reuse, R131 ;  /* 0x0000008303077220 */ /* 0x040fe20000410000 */
[--C-:B------:R-:W-:Y:S07]  /*b190*/  HSET2.LE.AND R150, R150, R165.reuse, PT ;  /* 0x000000a596967233 */ /* 0x100fee0003803000 */
[----:B------:R-:W4:Y:S01]  /*b1a0*/  MUFU.EX2 R0, R0 ;  /* 0x0000000000007308 */ /* 0x000f220000000800 */
[----:B------:R-:W5:Y:S01]  /*b1b0*/  LDSM.16.MT88.4 R128, [R190+0x6000] ;  /* 0x00600000be80783b */ /* 0x000f620000004200 */
[--C-:B------:R-:W-:Y:S01]  /*b1c0*/  HSET2.LE.AND R151, R151, R165.reuse, PT ;  /* 0x000000a597977233 */ /* 0x100fe20003803000 */
[C---:B------:R-:W-:Y:S07]  /*b1d0*/  FMUL.FTZ R18, R3.reuse, R118 ;  /* 0x0000007603127220 */ /* 0x040fee0000410000 */
[----:B------:R-:W4:Y:S01]  /*b1e0*/  MUFU.EX2 R2, R2 ;  /* 0x0000000200027308 */ /* 0x000f220000000800 */
[-C--:B---3--:R-:W-:Y:S09]  /*b1f0*/  HMMA.16816.F32.BF16 R4, R140, R144.reuse, R4 ;  /* 0x000000908c04723c */ /* 0x088ff20000041804 */
[----:B------:R-:W-:Y:S01]  /*b200*/  MUFU.EX2 R183, R183 ;  /* 0x000000b700b77308 */ /* 0x000fe20000000800 */
[----:B--2---:R-:W-:Y:S01]  /*b210*/  F2FP.BF16.F32.PACK_AB R8, R164, R163 ;  /* 0x000000a3a408723e */ /* 0x004fe200000010ff */
[C---:B------:R-:W-:Y:S01]  /*b220*/  FMUL.FTZ R19, R3.reuse, R119 ;  /* 0x0000007703137220 */ /* 0x040fe20000410000 */
[----:B-1----:R-:W-:Y:S01]  /*b230*/  F2FP.BF16.F32.PACK_AB R9, R162, R161 ;  /* 0x000000a1a209723e */ /* 0x002fe200000010ff */
[----:B------:R-:W-:Y:S01]  /*b240*/  FMUL.FTZ R70, R3, R70 ;  /* 0x0000004603467220 */ /* 0x000fe20000410000 */
[----:B------:R-:W-:Y:S01]  /*b250*/  LOP3.LUT R151, R8, R151, RZ, 0xc0, !PT ;  /* 0x0000009708977212 */ /* 0x000fe200078ec0ff */
[C---:B----4-:R-:W-:Y:S01]  /*b260*/  FMUL.FTZ R11, R0.reuse, R127 ;  /* 0x0000007f000b7220 */ /* 0x050fe20000410000 */
[----:B------:R-:W-:Y:S01]  /*b270*/  LOP3.LUT R150, R9, R150, RZ, 0xc0, !PT ;  /* 0x0000009609967212 */ /* 0x000fe200078ec0ff */
[----:B------:R-:W-:Y:S01]  /*b280*/  FMUL.FTZ R10, R0, R126 ;  /* 0x0000007e000a7220 */ /* 0x000fe20000410000 */
[C---:B------:R-:W-:Y:S01]  /*b290*/  FMUL.FTZ R8, R2.reuse, R124 ;  /* 0x0000007c02087220 */ /* 0x040fe20000410000 */
[----:B------:R-:W-:Y:S01]  /*b2a0*/  FMUL.FTZ R9, R2, R125 ;  /* 0x0000007d02097220 */ /* 0x000fe20000410000 */
[----:B------:R-:W-:Y:S01]  /*b2b0*/  FFMA.FTZ R182, R45, UR4, -R167 ;  /* 0x000000042db67c23 */ /* 0x000fe200080108a7 */
[----:B------:R-:W-:Y:S01]  /*b2c0*/  FFMA.FTZ R185, R46, UR4, -R166 ;  /* 0x000000042eb97c23 */ /* 0x000fe200080108a6 */
[C---:B------:R-:W-:Y:S01]  /*b2d0*/  FMUL.FTZ R12, R2.reuse, R120 ;  /* 0x00000078020c7220 */ /* 0x040fe20000410000 */
[----:B------:R-:W-:Y:S01]  /*b2e0*/  FMUL.FTZ R13, R2, R121 ;  /* 0x00000079020d7220 */ /* 0x000fe20000410000 */
[----:B------:R-:W-:Y:S01]  /*b2f0*/  LOP3.LUT R116, R170, UR9, R175, 0x96, !PT ;  /* 0x00000009aa747c12 */ /* 0x000fe2000f8e96af */
        /* <DEDUP_REMOVED lines=8> */
[----:B------:R-:W-:Y:S01]  /*b380*/  LOP3.LUT R180, R184, UR9, R181, 0x96, !PT ;  /* 0x00000009b8b47c12 */ /* 0x000fe2000f8e96b5 */
[----:B------:R-:W-:Y:S01]  /*b390*/  IMAD.MOV.U32 R124, RZ, RZ, R116 ;  /* 0x000000ffff7c7224 */ /* 0x000fe200078e0074 */
[----:B------:R-:W-:Y:S01]  /*b3a0*/  LOP3.LUT R172, R172, UR12, R117, 0x96, !PT ;  /* 0x0000000cacac7c12 */ /* 0x000fe2000f8e9675 */
[-C--:B------:R-:W-:Y:S06]  /*b3b0*/  HMMA.16816.F32.BF16 R12, R148, R146.reuse, R12 ;  /* 0x00000092940c723c */ /* 0x080fec000004180c */
[----:B------:R-:W-:Y:S01]  /*b3c0*/  MUFU.EX2 R185, R185 ;  /* 0x000000b900b97308 */ /* 0x000fe20000000800 */
[C---:B------:R-:W-:Y:S01]  /*b3d0*/  PRMT R121, R116.reuse, 0x7773, RZ ;  /* 0x0000777374797816 */ /* 0x040fe200000000ff */
[----:B------:R-:W-:Y:S01]  /*b3e0*/  FFMA.FTZ R184, R47, UR4, -R166 ;  /* 0x000000042fb87c23 */ /* 0x000fe200080108a6 */
[C---:B------:R-:W-:Y:S01]  /*b3f0*/  PRMT R120, R116.reuse, 0x7772, RZ ;  /* 0x0000777274787816 */ /* 0x040fe200000000ff */
[----:B------:R-:W-:Y:S01]  /*b400*/  LDSM.16.MT88.4 R44, [R194+0x7000] ;  /* 0x00700000c22c783b */ /* 0x000fe20000004200 */
[----:B------:R-:W-:Y:S01]  /*b410*/  PRMT R127, R116, 0x7771, RZ ;  /* 0x00007771747f7816 */ /* 0x000fe200000000ff */
[C---:B------:R-:W-:Y:S04]  /*b420*/  HMMA.16816.F32.BF16 R16, R140.reuse, R146, R16 ;  /* 0x000000928c10723c */ /* 0x040fe80000041810 */
[----:B------:R-:W-:Y:S01]  /*b430*/  MUFU.EX2 R184, R184 ;  /* 0x000000b800b87308 */ /* 0x000fe20000000800 */
[----:B------:R-:W-:Y:S04]  /*b440*/  IMAD.WIDE.U32 R180, R180, -0x2daee0ad, RZ ;  /* 0xd2511f53b4b47825 */ /* 0x000fe800078e00ff */
[----:B------:R-:W-:Y:S01]  /*b450*/  FMUL.FTZ R71, R3, R71 ;  /* 0x0000004703477220 */ /* 0x000fe20000410000 */
[----:B------:R-:W1:Y:S01]  /*b460*/  LDSM.16.MT88.4 R116, [R189+0x6000] ;  /* 0x00600000bd74783b */ /* 0x000e620000004200 */
[----:B------:R-:W-:Y:S01]  /*b470*/  FFMA.FTZ R146, R34, UR4, -R169 ;  /* 0x0000000422927c23 */ /* 0x000fe200080108a9 */
[----:B------:R-:W-:Y:S01]  /*b480*/  IMAD.MOV.U32 R122, RZ, RZ, R180 ;  /* 0x000000ffff7a7224 */ /* 0x000fe200078e00b4 */
[----:B------:R-:W-:Y:S01]  /*b490*/  PRMT R123, R180, 0x7773, RZ ;  /* 0x00007773b47b7816 */ /* 0x000fe200000000ff */
[----:B------:R-:W-:Y:S01]  /*b4a0*/  FMUL.FTZ R34, R0, R114 ;  /* 0x0000007200227220 */ /* 0x000fe20000410000 */
[----:B------:R-:W-:Y:S01]  /*b4b0*/  PRMT R147, R180, 0x7772, RZ ;  /* 0x00007772b4937816 */ /* 0x000fe200000000ff */
[-C--:B-----5:R-:W-:Y:S01]  /*b4c0*/  HMMA.16816.F32.BF16 R68, R140, R128.reuse, R68 ;  /* 0x000000808c44723c */ /* 0x0a0fe20000041844 */
[----:B------:R-:W-:Y:S02]  /*b4d0*/  MUFU.EX2 R146, R146 ;  /* 0x0000009200927308 */ /* 0x000fe40000000800 */
[C---:B------:R-:W-:Y:S01]  /*b4e0*/  FMUL.FTZ R72, R2.reuse, R72 ;  /* 0x0000004802487220 */ /* 0x040fe20000410000 */
[----:B------:R-:W-:Y:S01]  /*b4f0*/  FMUL.FTZ R73, R2, R73 ;  /* 0x0000004902497220 */ /* 0x000fe20000410000 */
[C---:B------:R-:W-:Y:S01]  /*b500*/  FMUL.FTZ R74, R0.reuse, R74 ;  /* 0x0000004a004a7220 */ /* 0x040fe20000410000 */
[----:B------:R-:W-:Y:S01]  /*b510*/  FMUL.FTZ R75, R0, R75 ;  /* 0x0000004b004b7220 */ /* 0x000fe20000410000 */
[----:B------:R-:W-:Y:S01]  /*b520*/  LOP3.LUT R176, R176, UR12, R181, 0x96, !PT ;  /* 0x0000000cb0b07c12 */ /* 0x000fe2000f8e96b5 */
[C---:B------:R-:W-:Y:S01]  /*b530*/  FMUL.FTZ R76, R2.reuse, R76 ;  /* 0x0000004c024c7220 */ /* 0x040fe20000410000 */
[----:B------:R-:W-:Y:S01]  /*b540*/  PRMT R147, R147, 0x5410, R123 ;  /* 0x0000541093937816 */ /* 0x000fe2000000007b */
[----:B------:R-:W-:Y:S01]  /*b550*/  FMUL.FTZ R77, R2, R77 ;  /* 0x0000004d024d7220 */ /* 0x000fe20000410000 */
[----:B------:R-:W-:Y:S01]  /*b560*/  LOP3.LUT R123, R122, 0xff, RZ, 0xc0, !PT ;  /* 0x000000ff7a7b7812 */ /* 0x000fe200078ec0ff */
[----:B------:R-:W-:Y:S01]  /*b570*/  FMUL.FTZ R78, R0, R78 ;  /* 0x0000004e004e7220 */ /* 0x000fe20000410000 */
[C---:B------:R-:W-:Y:S04]  /*b580*/  HMMA.16816.F32.BF16 R72, R148.reuse, R128, R72 ;  /* 0x000000809448723c */ /* 0x040fe80000041848 */
[----:B------:R-:W-:Y:S01]  /*b590*/  LOP3.LUT R122, R124, 0xff, RZ, 0xc0, !PT ;  /* 0x000000ff7c7a7812 */ /* 0x000fe200078ec0ff */
[----:B------:R-:W-:Y:S01]  /*b5a0*/  FMUL.FTZ R79, R0, R79 ;  /* 0x0000004f004f7220 */ /* 0x000fe20000410000 */
[----:B------:R-:W-:Y:S01]  /*b5b0*/  PRMT R124, R176, 0x7632, R124 ;  /* 0x00007632b07c7816 */ /* 0x000fe2000000007c */
[----:B------:R-:W-:Y:S01]  /*b5c0*/  FMUL.FTZ R80, R132, R80 ;  /* 0x0000005084507220 */ /* 0x000fe20000410000 */
[----:B------:R-:W-:Y:S01]  /*b5d0*/  PRMT R128, R120, 0x5410, R121 ;  /* 0x0000541078807816 */ /* 0x000fe20000000079 */
[----:B------:R-:W-:Y:S01]  /*b5e0*/  FMUL.FTZ R81, R132, R81 ;  /* 0x0000005184517220 */ /* 0x000fe20000410000 */
[----:B------:R-:W-:Y:S01]  /*b5f0*/  SHF.R.U32.HI R126, RZ, 0x18, R176 ;  /* 0x00000018ff7e7819 */ /* 0x000fe200000116b0 */
[C---:B------:R-:W-:Y:S01]  /*b600*/  FMUL.FTZ R82, R3.reuse, R82 ;  /* 0x0000005203527220 */ /* 0x040fe20000410000 */
[-C--:B------:R-:W-:Y:S03]  /*b610*/  HMMA.16816.F32.BF16 R76, R148, R130.reuse, R76 ;  /* 0x00000082944c723c */ /* 0x080fe6000004184c */
[----:B------:R-:W-:Y:S01]  /*b620*/  LOP3.LUT R124, R124, 0xff, RZ, 0xc0, !PT ;  /* 0x000000ff7c7c7812 */ /* 0x000fe200078ec0ff */
[C---:B------:R-:W-:Y:S01]  /*b630*/  FMUL.FTZ R83, R3.reuse, R83 ;  /* 0x0000005303537220 */ /* 0x040fe20000410000 */
[----:B------:R-:W-:Y:S01]  /*b640*/  LOP3.LUT R120, R172, 0xffff, RZ, 0xc0, !PT ;  /* 0x0000ffffac787812 */ /* 0x000fe200078ec0ff */
[----:B------:R-:W-:Y:S01]  /*b650*/  FMUL.FTZ R84, R132, R84 ;  /* 0x0000005484547220 */ /* 0x000fe20000410000 */
[----:B------:R-:W-:Y:S01]  /*b660*/  LOP3.LUT R125, R176, 0xffff, RZ, 0xc0, !PT ;  /* 0x0000ffffb07d7812 */ /* 0x000fe200078ec0ff */
[----:B------:R-:W-:Y:S01]  /*b670*/  FMUL.FTZ R85, R132, R85 ;  /* 0x0000005584557220 */ /* 0x000fe20000410000 */
[----:B------:R-:W-:Y:S01]  /*b680*/  PRMT R126, R124, 0x5410, R126 ;  /* 0x000054107c7e7816 */ /* 0x000fe2000000007e */
[C---:B------:R-:W-:Y:S01]  /*b690*/  FMUL.FTZ R86, R3.reuse, R86 ;  /* 0x0000005603567220 */ /* 0x040fe20000410000 */
[C---:B------:R-:W-:Y:S04]  /*b6a0*/  HMMA.16816.F32.BF16 R80, R140.reuse, R130, R80 ;  /* 0x000000828c50723c */ /* 0x040fe80000041850 */
[----:B------:R-:W-:Y:S01]  /*b6b0*/  SHF.R.U32.HI R120, RZ, 0x8, R120 ;  /* 0x00000008ff787819 */ /* 0x000fe20000011678 */
[----:B------:R-:W-:Y:S01]  /*b6c0*/  FMUL.FTZ R87, R3, R87 ;  /* 0x0000005703577220 */ /* 0x000fe20000410000 */
[----:B------:R-:W-:Y:S01]  /*b6d0*/  LOP3.LUT R129, R176, 0xff, RZ, 0xc0, !PT ;  /* 0x000000ffb0817812 */ /* 0x000fe200078ec0ff */
[----:B------:R-:W-:Y:S01]  /*b6e0*/  FFMA.FTZ R130, R35, UR4, -R169 ;  /* 0x0000000423827c23 */ /* 0x000fe200080108a9 */
[----:B------:R-:W-:Y:S01]  /*b6f0*/  SHF.R.U32.HI R125, RZ, 0x8, R125 ;  /* 0x00000008ff7d7819 */ /* 0x000fe2000001167d */
[----:B------:R-:W-:Y:S01]  /*b700*/  FMUL.FTZ R35, R0, R115 ;  /* 0x0000007300237220 */ /* 0x000fe20000410000 */
[----:B------:R-:W-:Y:S01]  /*b710*/  LOP3.LUT R124, R172, 0xff, RZ, 0xc0, !PT ;  /* 0x000000ffac7c7812 */ /* 0x000fe200078ec0ff */
[----:B------:R-:W-:Y:S01]  /*b720*/  FMUL.FTZ R88, R2, R88 ;  /* 0x0000005802587220 */ /* 0x000fe20000410000 */
[-C--:B-1----:R-:W-:Y:S03]  /*b730*/  HMMA.16816.F32.BF16 R84, R140, R116.reuse, R84 ;  /* 0x000000748c54723c */ /* 0x082fe60000041854 */
[----:B------:R-:W-:Y:S01]  /*b740*/  PRMT R121, R172, 0x7632, R121 ;  /* 0x00007632ac797816 */ /* 0x000fe20000000079 */
[----:B------:R-:W-:Y:S01]  /*b750*/  FMUL.FTZ R89, R2, R89 ;  /* 0x0000005902597220 */ /* 0x000fe20000410000 */
[----:B------:R-:W-:Y:S01]  /*b760*/  PRMT R129, R129, 0x5410, R125 ;  /* 0x0000541081817816 */ /* 0x000fe2000000007d */
[----:B------:R-:W-:Y:S01]  /*b770*/  FMUL.FTZ R90, R0, R90 ;  /* 0x0000005a005a7220 */ /* 0x000fe20000410000 */
[----:B------:R-:W-:Y:S01]  /*b780*/  PRMT R124, R124, 0x5410, R120 ;  /* 0x000054107c7c7816 */ /* 0x000fe20000000078 */
[----:B------:R-:W-:Y:S01]  /*b790*/  FMUL.FTZ R91, R0, R91 ;  /* 0x0000005b005b7220 */ /* 0x000fe20000410000 */
[----:B------:R-:W-:Y:S01]  /*b7a0*/  LOP3.LUT R120, R121, 0xff, RZ, 0xc0, !PT ;  /* 0x000000ff79787812 */ /* 0x000fe200078ec0ff */
[----:B------:R-:W-:Y:S01]  /*b7b0*/  FFMA.FTZ R145, R33, UR4, -R168 ;  /* 0x0000000421917c23 */ /* 0x000fe200080108a8 */
[----:B------:R-:W-:Y:S01]  /*b7c0*/  PRMT R170, R180, 0x7771, RZ ;  /* 0x00007771b4aa7816 */ /* 0x000fe200000000ff */
[----:B------:R-:W-:Y:S01]  /*b7d0*/  FMUL.FTZ R33, R2, R113 ;  /* 0x0000007102217220 */ /* 0x000fe20000410000 */
[----:B------:R-:W-:Y:S01]  /*b7e0*/  SHF.R.U32.HI R125, RZ, 0x18, R172 ;  /* 0x00000018ff7d7819 */ /* 0x000fe200000116ac */
[----:B------:R-:W-:Y:S01]  /*b7f0*/  FFMA.FTZ R113, R26, UR4, -R166 ;  /* 0x000000041a717c23 */ /* 0x000fe200080108a6 */
[C---:B------:R-:W-:Y:S01]  /*b800*/  HMMA.16816.F32.BF16 R88, R148.reuse, R116, R88 ;  /* 0x000000749458723c */ /* 0x040fe20000041858 */
[----:B------:R-:W-:Y:S03]  /*b810*/  MUFU.EX2 R145, R145 ;  /* 0x0000009100917308 */ /* 0x000fe60000000800 */
[----:B------:R-:W-:Y:S01]  /*b820*/  PRMT R170, R123, 0x5410, R170 ;  /* 0x000054107baa7816 */ /* 0x000fe200000000aa */
[----:B------:R-:W-:Y:S01]  /*b830*/  FFMA.FTZ R144, R32, UR4, -R168 ;  /* 0x0000000420907c23 */ /* 0x000fe200080108a8 */
[----:B------:R-:W-:Y:S01]  /*b840*/  PRMT R127, R122, 0x5410, R127 ;  /* 0x000054107a7f7816 */ /* 0x000fe2000000007f */
[----:B------:R-:W-:Y:S01]  /*b850*/  FMUL.FTZ R32, R2, R112 ;  /* 0x0000007002207220 */ /* 0x000fe20000410000 */
[----:B------:R-:W-:Y:S01]  /*b860*/  PRMT R125, R120, 0x5410, R125 ;  /* 0x00005410787d7816 */ /* 0x000fe2000000007d */
[----:B------:R-:W-:Y:S01]  /*b870*/  FFMA.FTZ R172, R22, UR4, -R169 ;  /* 0x0000000416ac7c23 */ /* 0x000fe200080108a9 */
[----:B------:R-:W1:Y:S01]  /*b880*/  LDSM.16.MT88.4 R120, [R188+0x6000] ;  /* 0x00600000bc78783b */ /* 0x000e620000004200 */
[----:B------:R-:W-:Y:S01]  /*b890*/  FMUL.FTZ R22, R3, R110 ;  /* 0x0000006e03167220 */ /* 0x000fe20000410000 */
[----:B------:R-:W-:Y:S01]  /*b8a0*/  FFMA.FTZ R112, R27, UR4, -R166 ;  /* 0x000000041b707c23 */ /* 0x000fe200080108a6 */
[--C-:B------:R-:W-:Y:S01]  /*b8b0*/  FFMA.FTZ R116, R20, UR4, -R168.reuse ;  /* 0x0000000414747c23 */ /* 0x100fe200080108a8 */
[-C--:B------:R-:W-:Y:S01]  /*b8c0*/  HMMA.16816.F32.BF16 R32, R148, R118.reuse, R32 ;  /* 0x000000769420723c */ /* 0x080fe20000041820 */
[----:B------:R-:W2:Y:S02]  /*b8d0*/  MUFU.EX2 R144, R144 ;  /* 0x0000009000907308 */ /* 0x000ea40000000800 */
[----:B------:R-:W-:Y:S01]  /*b8e0*/  FFMA.FTZ R171, R21, UR4, -R168 ;  /* 0x0000000415ab7c23 */ /* 0x000fe200080108a8 */
[C---:B------:R-:W-:Y:S01]  /*b8f0*/  FMUL.FTZ R20, R132.reuse, R108 ;  /* 0x0000006c84147220 */ /* 0x040fe20000410000 */
[----:B------:R-:W-:Y:S01]  /*b900*/  FMUL.FTZ R21, R132, R109 ;  /* 0x0000006d84157220 */ /* 0x000fe20000410000 */
[----:B------:R-:W-:Y:S05]  /*b910*/  LOP3.LUT R109, R147, 0xff00ff, RZ, 0xc0, !PT ;  /* 0x00ff00ff936d7812 */ /* 0x000fea00078ec0ff */
[----:B------:R-:W-:Y:S01]  /*b920*/  MUFU.EX2 R172, R172 ;  /* 0x000000ac00ac7308 */ /* 0x000fe20000000800 */
[--C-:B------:R-:W-:Y:S01]  /*b930*/  HSET2.LE.AND R108, R170, R165.reuse, PT ;  /* 0x000000a5aa6c7233 */ /* 0x100fe20003803000 */
[--C-:B------:R-:W-:Y:S01]  /*b940*/  FFMA.FTZ R176, R31, UR4, -R166.reuse ;  /* 0x000000041fb07c23 */ /* 0x100fe200080108a6 */
[----:B------:R-:W-:Y:S01]  /*b950*/  FMUL.FTZ R31, R3, R107 ;  /* 0x0000006b031f7220 */ /* 0x000fe20000410000 */
[--C-:B------:R-:W-:Y:S01]  /*b960*/  HSET2.LE.AND R107, R109, R165.reuse, PT ;  /* 0x000000a56d6b7233 */ /* 0x100fe20003803000 */
[C---:B------:R-:W-:Y:S05]  /*b970*/  HMMA.16816.F32.BF16 R20, R140.reuse, R118, R20 ;  /* 0x000000768c14723c */ /* 0x040fea0000041814 */
[----:B------:R-:W3:Y:S01]  /*b980*/  MUFU.EX2 R147, R130 ;  /* 0x0000008200937308 */ /* 0x000ee20000000800 */
[--C-:B------:R-:W-:Y:S01]  /*b990*/  FFMA.FTZ R173, R28, UR4, -R167.reuse ;  /* 0x000000041cad7c23 */ /* 0x100fe200080108a7 */
[--C-:B------:R-:W-:Y:S01]  /*b9a0*/  FFMA.FTZ R175, R29, UR4, -R167.reuse ;  /* 0x000000041daf7c23 */ /* 0x100fe200080108a7 */
[----:B------:R-:W-:Y:S01]  /*b9b0*/  FFMA.FTZ R177, R30, UR4, -R166 ;  /* 0x000000041eb17c23 */ /* 0x000fe200080108a6 */
[C---:B------:R-:W-:Y:S01]  /*b9c0*/  FMUL.FTZ R28, R132.reuse, R104 ;  /* 0x00000068841c7220 */ /* 0x040fe20000410000 */
[----:B------:R-:W-:Y:S01]  /*b9d0*/  FMUL.FTZ R29, R132, R105 ;  /* 0x00000069841d7220 */ /* 0x000fe20000410000 */
[----:B------:R-:W-:Y:S01]  /*b9e0*/  FMUL.FTZ R30, R3, R106 ;  /* 0x0000006a031e7220 */ /* 0x000fe20000410000 */
[----:B--2---:R-:W-:Y:S01]  /*b9f0*/  F2FP.BF16.F32.PACK_AB R106, R145, R144 ;  /* 0x00000090916a723e */ /* 0x004fe200000010ff */
[C---:B------:R-:W-:Y:S01]  /*ba00*/  FMUL.FTZ R92, R2.reuse, R92 ;  /* 0x0000005c025c7220 */ /* 0x040fe20000410000 */
[--C-:B------:R-:W-:Y:S01]  /*ba10*/  HSET2.LE.AND R104, R129, R165.reuse, PT ;  /* 0x000000a581687233 */ /* 0x100fe20003803000 */
[----:B------:R-:W-:Y:S01]  /*ba20*/  FMUL.FTZ R93, R2, R93 ;  /* 0x0000005d025d7220 */ /* 0x000fe20000410000 */
[----:B------:R-:W-:Y:S01]  /*ba30*/  LOP3.LUT R106, R106, R108, RZ, 0xc0, !PT ;  /* 0x0000006c6a6a7212 */ /* 0x000fe200078ec0ff */
[C---:B------:R-:W-:Y:S01]  /*ba40*/  FMUL.FTZ R94, R0.reuse, R94 ;  /* 0x0000005e005e7220 */ /* 0x040fe20000410000 */
[----:B------:R-:W2:Y:S01]  /*ba50*/  LDSM.16.MT88.4 R108, [R194+0x6800] ;  /* 0x00680000c26c783b */ /* 0x000ea20000004200 */
[----:B------:R-:W-:Y:S01]  /*ba60*/  FMUL.FTZ R95, R0, R95 ;  /* 0x0000005f005f7220 */ /* 0x000fe20000410000 */
[--C-:B------:R-:W-:Y:S01]  /*ba70*/  FFMA.FTZ R105, R25, UR4, -R167.reuse ;  /* 0x0000000419697c23 */ /* 0x100fe200080108a7 */
[----:B------:R-:W-:Y:S01]  /*ba80*/  FMUL.FTZ R25, R2, R101 ;  /* 0x0000006502197220 */ /* 0x000fe20000410000 */
[C---:B------:R-:W-:Y:S01]  /*ba90*/  FMUL.FTZ R26, R0.reuse, R102 ;  /* 0x00000066001a7220 */ /* 0x040fe20000410000 */
[----:B------:R-:W-:Y:S01]  /*baa0*/  FMUL.FTZ R27, R0, R103 ;  /* 0x00000067001b7220 */ /* 0x000fe20000410000 */
[----:B------:R-:W-:Y:S01]  /*bab0*/  LOP3.LUT R103, R128, 0xff00ff, RZ, 0xc0, !PT ;  /* 0x00ff00ff80677812 */ /* 0x000fe200078ec0ff */
[C---:B------:R-:W-:Y:S01]  /*bac0*/  FMUL.FTZ R96, R132.reuse, R96 ;  /* 0x0000006084607220 */ /* 0x040fe20000410000 */
[-C--:B-1----:R-:W-:Y:S01]  /*bad0*/  HMMA.16816.F32.BF16 R28, R140, R120.reuse, R28 ;  /* 0x000000788c1c723c */ /* 0x082fe2000004181c */
[----:B------:R-:W-:Y:S02]  /*bae0*/  MUFU.EX2 R170, R116 ;  /* 0x0000007400aa7308 */ /* 0x000fe40000000800 */
[----:B---3--:R-:W-:Y:S01]  /*baf0*/  F2FP.BF16.F32.PACK_AB R101, R147, R146 ;  /* 0x000000929365723e */ /* 0x008fe200000010ff */
[----:B------:R-:W-:Y:S01]  /*bb00*/  FMUL.FTZ R97, R132, R97 ;  /* 0x0000006184617220 */ /* 0x000fe20000410000 */
[C---:B------:R-:W-:Y:S01]  /*bb10*/  FMUL.FTZ R98, R3.reuse, R98 ;  /* 0x0000006203627220 */ /* 0x040fe20000410000 */
[----:B------:R-:W-:Y:S01]  /*bb20*/  FMUL.FTZ R99, R3, R99 ;  /* 0x0000006303637220 */ /* 0x000fe20000410000 */
[----:B------:R-:W-:Y:S01]  /*bb30*/  LOP3.LUT R107, R101, R107, RZ, 0xc0, !PT ;  /* 0x0000006b656b7212 */ /* 0x000fe200078ec0ff */
[C---:B------:R-:W-:Y:S03]  /*bb40*/  HMMA.16816.F32.BF16 R92, R148.reuse, R120, R92 ;  /* 0x00000078945c723c */ /* 0x040fe6000004185c */
[----:B------:R-:W1:Y:S01]  /*bb50*/  MUFU.EX2 R171, R171 ;  /* 0x000000ab00ab7308 */ /* 0x000e620000000800 */
[--C-:B------:R-:W-:Y:S01]  /*bb60*/  FFMA.FTZ R178, R24, UR4, -R167.reuse ;  /* 0x0000000418b27c23 */ /* 0x100fe200080108a7 */
[----:B------:R-:W-:Y:S01]  /*bb70*/  FMUL.FTZ R24, R2, R100 ;  /* 0x0000006402187220 */ /* 0x000fe20000410000 */
[--C-:B------:R-:W-:Y:S01]  /*bb80*/  HSET2.LE.AND R102, R127, R165.reuse, PT ;  /* 0x000000a57f667233 */ /* 0x100fe20003803000 */
[----:B------:R-:W-:Y:S01]  /*bb90*/  FFMA.FTZ R186, R41, UR4, -R167 ;  /* 0x0000000429ba7c23 */ /* 0x000fe200080108a7 */
[--C-:B------:R-:W-:Y:S05]  /*bba0*/  HSET2.LE.AND R103, R103, R165.reuse, PT ;  /* 0x000000a567677233 */ /* 0x100fea0003803000 */
[----:B------:R-:W-:Y:S01]  /*bbb0*/  MUFU.EX2 R173, R173 ;  /* 0x000000ad00ad7308 */ /* 0x000fe20000000800 */
[----:B------:R-:W-:Y:S01]  /*bbc0*/  LOP3.LUT R179, R225, UR33, R179, 0x96, !PT ;  /* 0x00000021e1b37c12 */ /* 0x000fe2000f8e96b3 */
[--C-:B------:R-:W-:Y:S01]  /*bbd0*/  FFMA.FTZ R181, R38, UR4, -R169.reuse ;  /* 0x0000000426b57c23 */ /* 0x100fe200080108a9 */
[-C--:B------:R-:W-:Y:S07]  /*bbe0*/  HMMA.16816.F32.BF16 R24, R148, R122.reuse, R24 ;  /* 0x0000007a9418723c */ /* 0x080fee0000041818 */
[----:B------:R3:W-:Y:S01]  /*bbf0*/  MUFU.EX2 R150, R105 ;  /* 0x0000006900967308 */ /* 0x0007e20000000800 */
[----:B-1----:R-:W-:Y:S01]  /*bc00*/  F2FP.BF16.F32.PACK_AB R100, R171, R170 ;  /* 0x000000aaab64723e */ /* 0x002fe200000010ff */
[----:B------:R-:W-:Y:S08]  /*bc10*/  FFMA.FTZ R151, R36, UR4, -R168 ;  /* 0x0000000424977c23 */ /* 0x000ff000080108a8 */
[----:B------:R1:W-:Y:S01]  /*bc20*/  MUFU.EX2 R148, R112 ;  /* 0x0000007000947308 */ /* 0x0003e20000000800 */
[--C-:B------:R-:W-:Y:S01]  /*bc30*/  FFMA.FTZ R180, R39, UR4, -R169.reuse ;  /* 0x0000000427b47c23 */ /* 0x100fe200080108a9 */
[----:B------:R-:W-:Y:S01]  /*bc40*/  LOP3.LUT R104, R100, R104, RZ, 0xc0, !PT ;  /* 0x0000006864687212 */ /* 0x000fe200078ec0ff */
[----:B------:R-:W-:Y:S07]  /*bc50*/  HMMA.16816.F32.BF16 R96, R140, R122, R96 ;  /* 0x0000007a8c60723c */ /* 0x000fee0000041860 */
[----:B------:R-:W4:Y:S01]  /*bc60*/  MUFU.EX2 R175, R175 ;  /* 0x000000af00af7308 */ /* 0x000f220000000800 */
[--C-:B------:R-:W-:Y:S09]  /*bc70*/  FFMA.FTZ R142, R50, UR4, -R169.reuse ;  /* 0x00000004328e7c23 */ /* 0x100ff200080108a9 */
[----:B------:R-:W-:Y:S01]  /*bc80*/  MUFU.EX2 R177, R177 ;  /* 0x000000b100b17308 */ /* 0x000fe20000000800 */
[----:B------:R-:W-:Y:S01]  /*bc90*/  FFMA.FTZ R143, R51, UR4, -R169 ;  /* 0x00000004338f7c23 */ /* 0x000fe200080108a9 */
[--C-:B---3--:R-:W-:Y:S01]  /*bca0*/  HSET2.LE.AND R105, R126, R165.reuse, PT ;  /* 0x000000a57e697233 */ /* 0x108fe20003803000 */
[----:B------:R-:W-:Y:S07]  /*bcb0*/  FFMA.FTZ R187, R40, UR4, -R167 ;  /* 0x0000000428bb7c23 */ /* 0x000fee00080108a7 */
[----:B------:R-:W3:Y:S01]  /*bcc0*/  MUFU.EX2 R176, R176 ;  /* 0x000000b000b07308 */ /* 0x000ee20000000800 */
[----:B------:R-:W-:Y:S01]  /*bcd0*/  F2FP.BF16.F32.PACK_AB R40, R182, R183 ;  /* 0x000000b7b628723e */ /* 0x000fe200000010ff */
[--C-:B------:R-:W-:Y:S01]  /*bce0*/  FFMA.FTZ R229, R42, UR4, -R166.reuse ;  /* 0x000000042ae57c23 */ /* 0x100fe200080108a6 */
[----:B-1----:R-:W-:Y:S07]  /*bcf0*/  F2FP.BF16.F32.PACK_AB R112, R174, R172 ;  /* 0x000000acae70723e */ /* 0x002fee00000010ff */
[----:B------:R1:W-:Y:S01]  /*bd00*/  MUFU.EX2 R149, R113 ;  /* 0x0000007100957308 */ /* 0x0003e20000000800 */
[----:B------:R-:W-:Y:S01]  /*bd10*/  FFMA.FTZ R228, R43, UR4, -R166 ;  /* 0x000000042be47c23 */ /* 0x000fe200080108a6 */
[----:B----4-:R-:W-:Y:S01]  /*bd20*/  F2FP.BF16.F32.PACK_AB R101, R175, R173 ;  /* 0x000000adaf65723e */ /* 0x010fe200000010ff */
[--C-:B------:R-:W-:Y:S07]  /*bd30*/  FFMA.FTZ R66, R66, UR4, -R169.reuse ;  /* 0x0000000442427c23 */ /* 0x100fee00080108a9 */
[----:B------:R-:W4:Y:S01]  /*bd40*/  MUFU.EX2 R178, R178 ;  /* 0x000000b200b27308 */ /* 0x000f220000000800 */
[----:B------:R-:W-:Y:S01]  /*bd50*/  LOP3.LUT R105, R112, R105, RZ, 0xc0, !PT ;  /* 0x0000006970697212 */ /* 0x000fe200078ec0ff */
[----:B------:R-:W-:Y:S01]  /*bd60*/  FFMA.FTZ R67, R67, UR4, -R169 ;  /* 0x0000000443437c23 */ /* 0x000fe200080108a9 */
[----:B------:R-:W-:Y:S07]  /*bd70*/  LOP3.LUT R102, R101, R102, RZ, 0xc0, !PT ;  /* 0x0000006665667212 */ /* 0x000fee00078ec0ff */
[----:B------:R-:W-:Y:S01]  /*bd80*/  MUFU.EX2 R181, R181 ;  /* 0x000000b500b57308 */ /* 0x000fe20000000800 */
[--C-:B------:R-:W-:Y:S01]  /*bd90*/  HSET2.LE.AND R101, R125, R165.reuse, PT ;  /* 0x000000a57d657233 */ /* 0x100fe20003803000 */
[--C-:B------:R-:W-:Y:S01]  /*bda0*/  FFMA.FTZ R64, R64, UR4, -R168.reuse ;  /* 0x0000000440407c23 */ /* 0x100fe200080108a8 */
[----:B---3--:R-:W-:Y:S01]  /*bdb0*/  F2FP.BF16.F32.PACK_AB R100, R176, R177 ;  /* 0x000000b1b064723e */ /* 0x008fe200000010ff */
[-C--:B--2---:R-:W-:Y:S06]  /*bdc0*/  HMMA.16816.F32.BF16 R4, R104, R108.reuse, R4 ;  /* 0x0000006c6804723c */ /* 0x084fec0000041804 */
[----:B------:R-:W2:Y:S01]  /*bdd0*/  MUFU.EX2 R180, R180 ;  /* 0x000000b400b47308 */ /* 0x000ea20000000800 */
[----:B-1----:R-:W1:Y:S01]  /*bde0*/  LDSM.16.MT88.4 R112, [R190+0x6800] ;  /* 0x00680000be70783b */ /* 0x002e620000004200 */
[----:B------:R-:W-:Y:S08]  /*bdf0*/  LOP3.LUT R103, R100, R103, RZ, 0xc0, !PT ;  /* 0x0000006764677212 */ /* 0x000ff000078ec0ff */
[----:B------:R-:W-:Y:S01]  /*be00*/  MUFU.EX2 R187, R187 ;  /* 0x000000bb00bb7308 */ /* 0x000fe20000000800 */
[--C-:B------:R-:W-:Y:S01]  /*be10*/  HSET2.LE.AND R100, R124, R165.reuse, PT ;  /* 0x000000a57c647233 */ /* 0x100fe20003803000 */
[----:B------:R-:W-:Y:S01]  /*be20*/  IMAD.WIDE.U32 R124, R179, -0x326172a9, RZ ;  /* 0xcd9e8d57b37c7825 */ /* 0x000fe200078e00ff */
[----:B----4-:R-:W-:Y:S07]  /*be30*/  F2FP.BF16.F32.PACK_AB R117, R150, R178 ;  /* 0x000000b29675723e */ /* 0x010fee00000010ff */
[----:B------:R-:W-:Y:S01]  /*be40*/  MUFU.EX2 R186, R186 ;  /* 0x000000ba00ba7308 */ /* 0x000fe20000000800 */
[----:B------:R-:W-:Y:S01]  /*be50*/  F2FP.BF16.F32.PACK_AB R116, R148, R149 ;  /* 0x000000959474723e */ /* 0x000fe200000010ff */
[--C-:B------:R-:W-:Y:S01]  /*be60*/  FFMA.FTZ R179, R37, UR4, -R168.reuse ;  /* 0x0000000425b37c23 */ /* 0x100fe200080108a8 */
[----:B------:R-:W-:Y:S07]  /*be70*/  LOP3.LUT R100, R117, R100, RZ, 0xc0, !PT ;  /* 0x0000006475647212 */ /* 0x000fee00078ec0ff */
[----:B------:R-:W-:Y:S01]  /*be80*/  MUFU.EX2 R142, R142 ;  /* 0x0000008e008e7308 */ /* 0x000fe20000000800 */
[----:B------:R-:W-:Y:S01]  /*be90*/  LOP3.LUT R117, R125, R214, RZ, 0x3c, !PT ;  /* 0x000000d67d757212 */ /* 0x000fe200078e3cff */
[----:B------:R-:W-:Y:S01]  /*bea0*/  FFMA.FTZ R65, R65, UR4, -R168 ;  /* 0x0000000441417c23 */ /* 0x000fe200080108a8 */
[----:B------:R-:W-:Y:S07]  /*beb0*/  LOP3.LUT R101, R116, R101, RZ, 0xc0, !PT ;  /* 0x0000006574657212 */ /* 0x000fee00078ec0ff */
[----:B------:R-:W-:Y:S01]  /*bec0*/  MUFU.EX2 R143, R143 ;  /* 0x0000008f008f7308 */ /* 0x000fe20000000800 */
[----:B------:R-:W-:Y:S01]  /*bed0*/  LOP3.LUT R116, R125, R212, RZ, 0x3c, !PT ;  /* 0x000000d47d747212 */ /* 0x000fe200078e3cff */
[----:B------:R-:W-:Y:S01]  /*bee0*/  IMAD.WIDE.U32 R120, R117, -0x2daee0ad, RZ ;  /* 0xd2511f5375787825 */ /* 0x000fe200078e00ff */
[----:B--2---:R-:W-:Y:S07]  /*bef0*/  F2FP.BF16.F32.PACK_AB R41, R180, R181 ;  /* 0x000000b5b429723e */ /* 0x004fee00000010ff */
[----:B------:R-:W-:Y:S01]  /*bf00*/  MUFU.EX2 R151, R151 ;  /* 0x0000009700977308 */ /* 0x000fe20000000800 */
[----:B------:R-:W-:Y:S01]  /*bf10*/  LOP3.LUT R126, R124, R213, RZ, 0x3c, !PT ;  /* 0x000000d57c7e7212 */ /* 0x000fe200078e3cff */
[C---:B------:R-:W-:Y:S08]  /*bf20*/  HMMA.16816.F32.BF16 R8, R100.reuse, R108, R8 ;  /* 0x0000006c6408723c */ /* 0x040ff00000041808 */
[----:B------:R-:W2:Y:S01]  /*bf30*/  MUFU.EX2 R179, R179 ;  /* 0x000000b300b37308 */ /* 0x000ea20000000800 */
[----:B------:R-:W-:Y:S01]  /*bf40*/  IMAD.WIDE.U32 R116, R116, -0x2daee0ad, RZ ;  /* 0xd2511f5374747825 */ /* 0x000fe200078e00ff */
[----:B------:R-:W-:Y:S08]  /*bf50*/  LOP3.LUT R109, R222, UR21, R121, 0x96, !PT ;  /* 0x00000015de6d7c12 */ /* 0x000ff0000f8e9679 */
[----:B------:R-:W-:Y:S01]  /*bf60*/  MUFU.EX2 R229, R229 ;  /* 0x000000e500e57308 */ /* 0x000fe20000000800 */
[----:B------:R-:W-:Y:S01]  /*bf70*/  LOP3.LUT R124, R124, R209, RZ, 0x3c, !PT ;  /* 0x000000d17c7c7212 */ /* 0x000fe200078e3cff */
[-C--:B------:R-:W-:Y:S08]  /*bf80*/  HMMA.16816.F32.BF16 R12, R100, R110.reuse, R12 ;  /* 0x0000006e640c723c */ /* 0x080ff0000004180c */
[----:B------:R-:W-:Y:S01]  /*bf90*/  MUFU.EX2 R228, R228 ;  /* 0x000000e400e47308 */ /* 0x000fe20000000800 */
[----:B------:R-:W-:Y:S01]  /*bfa0*/  LOP3.LUT R108, R216, UR21, R117, 0x96, !PT ;  /* 0x00000015d86c7c12 */ /* 0x000fe2000f8e9675 */
[----:B------:R-:W-:Y:S04]  /*bfb0*/  IMAD.WIDE.U32 R126, R126, -0x2daee0ad, RZ ;  /* 0xd2511f537e7e7825 */ /* 0x000fe800078e00ff */
[----:B------:R-:W-:Y:S04]  /*bfc0*/  FFMA.FTZ R56, R56, UR4, -R167 ;  /* 0x0000000438387c23 */ /* 0x000fe800080108a7 */
[----:B------:R-:W-:Y:S01]  /*bfd0*/  MUFU.EX2 R64, R64 ;  /* 0x0000004000407308 */ /* 0x000fe20000000800 */
[----:B------:R-:W-:Y:S01]  /*bfe0*/  ISETP.NE.AND P0, PT, R215, RZ, PT ;  /* 0x000000ffd700720c */ /* 0x000fe20003f05270 */
[C---:B------:R-:W-:Y:S08]  /*bff0*/  HMMA.16816.F32.BF16 R16, R104.reuse, R110, R16 ;  /* 0x0000006e6810723c */ /* 0x040ff00000041810 */
[----:B------:R-:W-:Y:S01]  /*c000*/  MUFU.EX2 R65, R65 ;  /* 0x0000004100417308 */ /* 0x000fe20000000800 */
[----:B------:R-:W-:Y:S01]  /*c010*/  IMAD.WIDE.U32 R122, R109, -0x326172a9, RZ ;  /* 0xcd9e8d576d7a7825 */ /* 0x000fe200078e00ff */
[----:B------:R-:W-:Y:S08]  /*c020*/  LOP3.LUT R120, R120, UR20, R127, 0x96, !PT ;  /* 0x0000001478787c12 */ /* 0x000ff0000f8e967f */
[----:B------:R-:W-:Y:S01]  /*c030*/  MUFU.EX2 R66, R66 ;  /* 0x0000004200427308 */ /* 0x000fe20000000800 */
[----:B--2---:R-:W-:Y:S01]  /*c040*/  F2FP.BF16.F32.PACK_AB R43, R179, R151 ;  /* 0x00000097b32b723e */ /* 0x004fe200000010ff */
[-C--:B-1----:R-:W-:Y:S08]  /*c050*/  HMMA.16816.F32.BF16 R68, R104, R112.reuse, R68 ;  /* 0x000000706844723c */ /* 0x082ff00000041844 */
[----:B------:R-:W-:Y:S01]  /*c060*/  MUFU.EX2 R67, R67 ;  /* 0x0000004300437308 */ /* 0x000fe20000000800 */
[----:B------:R-:W-:Y:S04]  /*c070*/  IMAD.WIDE.U32 R124, R124, -0x2daee0ad, RZ ;  /* 0xd2511f537c7c7825 */ /* 0x000fe800078e00ff */
[----:B------:R-:W-:Y:S05]  /*c080*/  FFMA.FTZ R57, R57, UR4, -R167 ;  /* 0x0000000439397c23 */ /* 0x000fea00080108a7 */
[----:B------:R-:W-:Y:S01]  /*c090*/  MUFU.EX2 R56, R56 ;  /* 0x0000003800387308 */ /* 0x000fe20000000800 */
[----:B------:R-:W-:Y:S01]  /*c0a0*/  IMAD.WIDE.U32 R118, R108, -0x326172a9, RZ ;  /* 0xcd9e8d576c767825 */ /* 0x000fe200078e00ff */
[C---:B------:R-:W-:Y:S08]  /*c0b0*/  HMMA.16816.F32.BF16 R72, R100.reuse, R112, R72 ;  /* 0x000000706448723c */ /* 0x040ff00000041848 */
[----:B------:R-:W-:Y:S01]  /*c0c0*/  MUFU.EX2 R57, R57 ;  /* 0x0000003900397308 */ /* 0x000fe20000000800 */
[----:B------:R-:W-:Y:S01]  /*c0d0*/  LOP3.LUT R108, R220, UR11, R123, 0x96, !PT ;  /* 0x0000000bdc6c7c12 */ /* 0x000fe2000f8e967b */
[----:B------:R-:W-:Y:S01]  /*c0e0*/  IMAD.WIDE.U32 R120, R120, -0x326172a9, RZ ;  /* 0xcd9e8d5778787825 */ /* 0x000fe200078e00ff */
[----:B------:R-:W-:Y:S01]  /*c0f0*/  LOP3.LUT R116, R116, UR20, R125, 0x96, !PT ;  /* 0x0000001474747c12 */ /* 0x000fe2000f8e967d */
        /* <DEDUP_REMOVED lines=9> */
[----:B------:R-:W-:Y:S03]  /*c190*/  LOP3.LUT R126, R126, UR17, R129, 0x96, !PT ;  /* 0x000000117e7e7c12 */ /* 0x000fe6000f8e9681 */
[----:B------:R-:W-:Y:S01]  /*c1a0*/  FFMA.FTZ R60, R60, UR4, -R167 ;  /* 0x000000043c3c7c23 */ /* 0x000fe200080108a7 */
[----:B------:R-:W-:Y:S01]  /*c1b0*/  IMAD.WIDE.U32 R118, R118, -0x2daee0ad, RZ ;  /* 0xd2511f5376767825 */ /* 0x000fe200078e00ff */
[----:B------:R-:W-:Y:S03]  /*c1c0*/  LOP3.LUT R121, R128, UR13, R123, 0x96, !PT ;  /* 0x0000000d80797c12 */ /* 0x000fe6000f8e967b */
[----:B------:R-:W-:Y:S01]  /*c1d0*/  FFMA.FTZ R167, R61, UR4, -R167 ;  /* 0x000000043da77c23 */ /* 0x000fe200080108a7 */
[----:B------:R-:W-:Y:S04]  /*c1e0*/  IMAD.WIDE.U32 R130, R130, -0x2daee0ad, RZ ;  /* 0xd2511f5382827825 */ /* 0x000fe800078e00ff */
[--C-:B------:R-:W-:Y:S01]  /*c1f0*/  FFMA.FTZ R61, R59, UR4, -R166.reuse ;  /* 0x000000043b3d7c23 */ /* 0x100fe200080108a6 */
[----:B------:R-:W-:Y:S01]  /*c200*/  MUFU.EX2 R60, R60 ;  /* 0x0000003c003c7308 */ /* 0x000fe20000000800 */
[----:B------:R-:W-:Y:S01]  /*c210*/  FFMA.FTZ R58, R58, UR4, -R166 ;  /* 0x000000043a3a7c23 */ /* 0x000fe200080108a6 */
[----:B------:R-:W-:Y:S01]  /*c220*/  IMAD.WIDE.U32 R128, R121, -0x326172a9, RZ ;  /* 0xcd9e8d5779807825 */ /* 0x000fe200078e00ff */
[----:B------:R-:W-:Y:S07]  /*c230*/  LOP3.LUT R117, R130, UR13, R119, 0x96, !PT ;  /* 0x0000000d82757c12 */ /* 0x000fee000f8e9677 */
[----:B------:R-:W-:Y:S01]  /*c240*/  MUFU.EX2 R167, R167 ;  /* 0x000000a700a77308 */ /* 0x000fe20000000800 */
[----:B------:R-:W-:Y:S01]  /*c250*/  LOP3.LUT R124, R124, UR17, R131, 0x96, !PT ;  /* 0x000000117c7c7c12 */ /* 0x000fe2000f8e9683 */
[----:B------:R-:W-:Y:S01]  /*c260*/  IMAD.MOV.U32 R131, RZ, RZ, R128 ;  /* 0x000000ffff837224 */ /* 0x000fe200078e0080 */
[C---:B------:R-:W-:Y:S01]  /*c270*/  PRMT R112, R128.reuse, 0x7771, RZ ;  /* 0x0000777180707816 */ /* 0x040fe200000000ff */
[----:B------:R-:W-:Y:S01]  /*c280*/  IMAD.WIDE.U32 R140, R117, -0x326172a9, RZ ;  /* 0xcd9e8d57758c7825 */ /* 0x000fe200078e00ff */
[----:B------:R-:W-:Y:S05]  /*c290*/  PRMT R130, R128, 0x7773, RZ ;  /* 0x0000777380827816 */ /* 0x000fea00000000ff */
[----:B------:R-:W-:Y:S01]  /*c2a0*/  MUFU.EX2 R58, R58 ;  /* 0x0000003a003a7308 */ /* 0x000fe20000000800 */
[----:B------:R-:W-:Y:S01]  /*c2b0*/  LOP3.LUT R131, R131, 0xff, RZ, 0xc0, !PT ;  /* 0x000000ff83837812 */ /* 0x000fe200078ec0ff */
[----:B------:R-:W-:Y:S01]  /*c2c0*/  IMAD.WIDE.U32 R124, R124, -0x326172a9, RZ ;  /* 0xcd9e8d577c7c7825 */ /* 0x000fe200078e00ff */
[C---:B------:R-:W-:Y:S07]  /*c2d0*/  PRMT R113, R140.reuse, 0x7773, RZ ;  /* 0x000077738c717816 */ /* 0x040fee00000000ff */
[----:B------:R-:W-:Y:S01]  /*c2e0*/  MUFU.EX2 R61, R61 ;  /* 0x0000003d003d7308 */ /* 0x000fe20000000800 */
        /* <DEDUP_REMOVED lines=11> */
[----:B------:R-:W-:Y:S01]  /*c3a0*/  FFMA.FTZ R59, R62, UR4, -R166 ;  /* 0x000000043e3b7c23 */ /* 0x000fe200080108a6 */
[C---:B------:R-:W-:Y:S04]  /*c3b0*/  HMMA.16816.F32.BF16 R88, R100.reuse, R108, R88 ;  /* 0x0000006c6458723c */ /* 0x040fe80000041858 */
[C---:B------:R-:W-:Y:S02]  /*c3c0*/  LOP3.LUT R108, R128.reuse, 0xffff, RZ, 0xc0, !PT ;  /* 0x0000ffff806c7812 */ /* 0x040fe400078ec0ff */
[----:B------:R-:W-:Y:S01]  /*c3d0*/  MUFU.EX2 R59, R59 ;  /* 0x0000003b003b7308 */ /* 0x000fe20000000800 */
[----:B------:R-:W-:Y:S01]  /*c3e0*/  LOP3.LUT R37, R128, 0xff, RZ, 0xc0, !PT ;  /* 0x000000ff80257812 */ /* 0x000fe200078ec0ff */
[----:B------:R-:W-:Y:S01]  /*c3f0*/  VIADD R215, R215, 0xffffffff ;  /* 0xffffffffd7d77836 */ /* 0x000fe20000000000 */
[-C--:B------:R-:W-:Y:S03]  /*c400*/  HMMA.16816.F32.BF16 R32, R100, R110.reuse, R32 ;  /* 0x0000006e6420723c */ /* 0x080fe60000041820 */
[----:B------:R-:W-:Y:S01]  /*c410*/  SHF.R.U32.HI R109, RZ, 0x18, R128 ;  /* 0x00000018ff6d7819 */ /* 0x000fe20000011680 */
[----:B------:R-:W-:Y:S01]  /*c420*/  FFMA.FTZ R166, R63, UR4, -R166 ;  /* 0x000000043fa67c23 */ /* 0x000fe200080108a6 */
[----:B------:R-:W-:Y:S01]  /*c430*/  LOP3.LUT R36, R36, 0xff, RZ, 0xc0, !PT ;  /* 0x000000ff24247812 */ /* 0x000fe200078ec0ff */
[----:B------:R-:W-:Y:S01]  /*c440*/  FFMA.FTZ R154, R132, R227, R154 ;  /* 0x000000e3849a7223 */ /* 0x000fe2000001009a */
[----:B------:R-:W-:Y:S01]  /*c450*/  LOP3.LUT R117, R117, 0xff00ff, RZ, 0xc0, !PT ;  /* 0x00ff00ff75757812 */ /* 0x000fe200078ec0ff */
[C---:B------:R-:W-:Y:S02]  /*c460*/  HMMA.16816.F32.BF16 R20, R104.reuse, R110, R20 ;  /* 0x0000006e6814723c */ /* 0x040fe40000041814 */
[----:B------:R-:W-:Y:S02]  /*c470*/  MUFU.EX2 R166, R166 ;  /* 0x000000a600a67308 */ /* 0x000fe40000000800 */
[----:B------:R-:W-:Y:S01]  /*c480*/  LOP3.LUT R119, R126, UR8, R129, 0x96, !PT ;  /* 0x000000087e777c12 */ /* 0x000fe2000f8e9681 */
[----:B------:R-:W-:Y:S01]  /*c490*/  IMAD.MOV.U32 R129, RZ, RZ, R140 ;  /* 0x000000ffff817224 */ /* 0x000fe200078e008c */
[----:B------:R-:W-:Y:S01]  /*c4a0*/  PRMT R123, R140, 0x7771, RZ ;  /* 0x000077718c7b7816 */ /* 0x000fe200000000ff */
[--C-:B------:R-:W-:Y:S01]  /*c4b0*/  FFMA.FTZ R140, R48, UR4, -R168.reuse ;  /* 0x00000004308c7c23 */ /* 0x100fe200080108a8 */
[----:B------:R-:W-:Y:S01]  /*c4c0*/  PRMT R109, R36, 0x5410, R109 ;  /* 0x00005410246d7816 */ /* 0x000fe2000000006d */
[----:B------:R-:W-:Y:S01]  /*c4d0*/  FFMA.FTZ R168, R53, UR4, -R168 ;  /* 0x0000000435a87c23 */ /* 0x000fe200080108a8 */
[----:B------:R-:W-:Y:S01]  /*c4e0*/  PRMT R131, R119, 0x7632, R131 ;  /* 0x0000763277837816 */ /* 0x000fe20000000083 */
[----:B------:R-:W-:Y:S01]  /*c4f0*/  FFMA.FTZ R157, R3, R226, R157 ;  /* 0x000000e2039d7223 */ /* 0x000fe2000001009d */
[----:B------:R-:W-:Y:S01]  /*c500*/  LOP3.LUT R129, R129, 0xff, RZ, 0xc0, !PT ;  /* 0x000000ff81817812 */ /* 0x000fe200078ec0ff */
[----:B------:R-:W2:Y:S01]  /*c510*/  MUFU.EX2 R140, R140 ;  /* 0x0000008c008c7308 */ /* 0x000ea20000000800 */
[----:B------:R-:W-:Y:S01]  /*c520*/  LOP3.LUT R48, R131, 0xff, RZ, 0xc0, !PT ;  /* 0x000000ff83307812 */ /* 0x000fe200078ec0ff */
[----:B------:R-:W-:Y:S01]  /*c530*/  IMAD.MOV.U32 R132, RZ, RZ, R135 ;  /* 0x000000ffff847224 */ /* 0x000fe200078e0087 */
[----:B------:R-:W-:Y:S07]  /*c540*/  PRMT R123, R129, 0x5410, R123 ;  /* 0x00005410817b7816 */ /* 0x000fee000000007b */
[----:B------:R-:W-:Y:S01]  /*c550*/  MUFU.EX2 R168, R168 ;  /* 0x000000a800a87308 */ /* 0x000fe20000000800 */
[----:B------:R-:W-:Y:S01]  /*c560*/  LOP3.LUT R116, R116, UR9, R125, 0x96, !PT ;  /* 0x0000000974747c12 */ /* 0x000fe2000f8e967d */
[----:B------:R-:W-:Y:S01]  /*c570*/  FFMA.FTZ R156, R2, R219, R156 ;  /* 0x000000db029c7223 */ /* 0x000fe2000001009c */
[--C-:B------:R-:W-:Y:S01]  /*c580*/  HSET2.LE.AND R38, R124, R165.reuse, PT ;  /* 0x000000a57c267233 */ /* 0x100fe20003803000 */
[-C--:B-1----:R-:W-:Y:S03]  /*c590*/  HMMA.16816.F32.BF16 R28, R104, R112.reuse, R28 ;  /* 0x00000070681c723c */ /* 0x082fe6000004181c */
[----:B------:R-:W-:Y:S01]  /*c5a0*/  PRMT R126, R121, 0x5410, R130 ;  /* 0x00005410797e7816 */ /* 0x000fe20000000082 */
[----:B------:R-:W-:Y:S01]  /*c5b0*/  FFMA.FTZ R160, R0, R218, R160 ;  /* 0x000000da00a07223 */ /* 0x000fe200000100a0 */
        /* <DEDUP_REMOVED lines=44> */
[-C--:B------:R-:W-:Y:S05]  /*c880*/  HMMA.16816.F32.BF16 R4, R36, R44.reuse, R4 ;  /* 0x0000002c2404723c */ /* 0x080fea0000041804 */
[--C-:B------:R-:W-:Y:S01]  /*c890*/  HSET2.LE.AND R40, R108, R165.reuse, PT ;  /* 0x000000a56c287233 */ /* 0x100fe20003803000 */
[----:B------:R-:W-:Y:S01]  /*c8a0*/  IMAD.WIDE.U32 R116, R116, -0x2daee0ad, RZ ;  /* 0xd2511f5374747825 */ /* 0x000fe200078e00ff */
[----:B------:R-:W-:Y:S02]  /*c8b0*/  F2FP.BF16.F32.PACK_AB R101, R186, R187 ;  /* 0x000000bbba65723e */ /* 0x000fe400000010ff */
[----:B------:R-:W-:Y:S01]  /*c8c0*/  F2FP.BF16.F32.PACK_AB R102, R184, R185 ;  /* 0x000000b9b866723e */ /* 0x000fe200000010ff */
[----:B------:R-:W-:Y:S01]  /*c8d0*/  IMAD.MOV.U32 R106, RZ, RZ, R116 ;  /* 0x000000ffff6a7224 */ /* 0x000fe200078e0074 */
[----:B------:R-:W-:Y:S01]  /*c8e0*/  F2FP.BF16.F32.PACK_AB R100, R228, R229 ;  /* 0x000000e5e464723e */ /* 0x000fe200000010ff */
[----:B------:R-:W-:Y:S01]  /*c8f0*/  IMAD.MOV.U32 R2, RZ, RZ, R133 ;  /* 0x000000ffff027224 */ /* 0x000fe200078e0085 */
[----:B------:R-:W-:Y:S01]  /*c900*/  LOP3.LUT R43, R102, R43, RZ, 0xc0, !PT ;  /* 0x0000002b662b7212 */ /* 0x000fe200078ec0ff */
[----:B------:R-:W-:Y:S01]  /*c910*/  FADD.FTZ R156, R150, R156 ;  /* 0x0000009c969c7221 */ /* 0x000fe20000010000 */
[----:B------:R-:W-:Y:S01]  /*c920*/  LOP3.LUT R40, R101, R40, RZ, 0xc0, !PT ;  /* 0x0000002865287212 */ /* 0x000fe200078ec0ff */
[----:B------:R-:W-:Y:S01]  /*c930*/  FADD.FTZ R160, R148, R160 ;  /* 0x000000a094a07221 */ /* 0x000fe20000010000 */
[----:B------:R-:W-:Y:S01]  /*c940*/  LOP3.LUT R41, R100, R41, RZ, 0xc0, !PT ;  /* 0x0000002964297212 */ /* 0x000fe200078ec0ff */
[----:B------:R-:W-:Y:S01]  /*c950*/  FADD.FTZ R154, R144, R154 ;  /* 0x0000009a909a7221 */ /* 0x000fe20000010000 */
[----:B------:R-:W-:Y:S01]  /*c960*/  PRMT R101, R116, 0x7773, RZ ;  /* 0x0000777374657816 */ /* 0x000fe200000000ff */
[----:B------:R-:W-:Y:S01]  /*c970*/  FADD.FTZ R157, R146, R157 ;  /* 0x0000009d929d7221 */ /* 0x000fe20000010000 */
[C---:B------:R-:W-:Y:S01]  /*c980*/  PRMT R104, R116.reuse, 0x7772, RZ ;  /* 0x0000777274687816 */ /* 0x040fe200000000ff */
[----:B------:R-:W-:Y:S01]  /*c990*/  FADD.FTZ R156, R173, R156 ;  /* 0x0000009cad9c7221 */ /* 0x000fe20000010000 */
[----:B------:R-:W-:Y:S01]  /*c9a0*/  PRMT R103, R116, 0x7771, RZ ;  /* 0x0000777174677816 */ /* 0x000fe200000000ff */
[C---:B------:R-:W-:Y:S04]  /*c9b0*/  HMMA.16816.F32.BF16 R8, R40.reuse, R44, R8 ;  /* 0x0000002c2808723c */ /* 0x040fe80000041808 */
[----:B------:R-:W-:Y:S01]  /*c9c0*/  LOP3.LUT R118, R118, UR12, R117, 0x96, !PT ;  /* 0x0000000c76767c12 */ /* 0x000fe2000f8e9675 */
[----:B------:R-:W-:Y:S01]  /*c9d0*/  FADD.FTZ R160, R177, R160 ;  /* 0x000000a0b1a07221 */ /* 0x000fe20000010000 */
[----:B------:R-:W-:Y:S01]  /*c9e0*/  LOP3.LUT R106, R106, 0xff, RZ, 0xc0, !PT ;  /* 0x000000ff6a6a7812 */ /* 0x000fe200078ec0ff */
[----:B------:R-:W-:Y:S01]  /*c9f0*/  FADD.FTZ R154, R145, R154 ;  /* 0x0000009a919a7221 */ /* 0x000fe20000010000 */
[-C--:B------:R-:W-:Y:S03]  /*ca00*/  HMMA.16816.F32.BF16 R12, R40, R46.reuse, R12 ;  /* 0x0000002e280c723c */ /* 0x080fe6000004180c */
[----:B------:R-:W-:Y:S01]  /*ca10*/  PRMT R103, R106, 0x5410, R103 ;  /* 0x000054106a677816 */ /* 0x000fe20000000067 */
[----:B------:R-:W-:Y:S01]  /*ca20*/  FADD.FTZ R157, R147, R157 ;  /* 0x0000009d939d7221 */ /* 0x000fe20000010000 */
[----:B------:R-:W-:Y:S01]  /*ca30*/  SHF.R.U32.HI R106, RZ, 0x18, R118 ;  /* 0x00000018ff6a7819 */ /* 0x000fe20000011676 */
[----:B------:R-:W-:Y:S01]  /*ca40*/  FADD.FTZ R156, R175, R156 ;  /* 0x0000009caf9c7221 */ /* 0x000fe20000010000 */
[----:B------:R-:W-:Y:S01]  /*ca50*/  LOP3.LUT R120, R120, UR9, R127, 0x96, !PT ;  /* 0x0000000978787c12 */ /* 0x000fe2000f8e967f */
[C---:B------:R-:W-:Y:S01]  /*ca60*/  HMMA.16816.F32.BF16 R16, R36.reuse, R46, R16 ;  /* 0x0000002e2410723c */ /* 0x040fe20000041810 */
[----:B------:R-:W2:Y:S03]  /*ca70*/  LDSM.16.MT88.4 R44, [R189+0x7000] ;  /* 0x00700000bd2c783b */ /* 0x000ea60000004200 */
[----:B------:R-:W-:Y:S01]  /*ca80*/  IMAD.WIDE.U32 R120, R120, -0x2daee0ad, RZ ;  /* 0xd2511f5378787825 */ /* 0x000fe200078e00ff */
[----:B------:R-:W-:Y:S03]  /*ca90*/  PRMT R101, R104, 0x5410, R101 ;  /* 0x0000541068657816 */ /* 0x000fe60000000065 */
[----:B------:R-:W-:Y:S01]  /*caa0*/  FADD.FTZ R160, R176, R160 ;  /* 0x000000a0b0a07221 */ /* 0x000fe20000010000 */
[-C--:B-1----:R-:W-:Y:S03]  /*cab0*/  HMMA.16816.F32.BF16 R68, R36, R48.reuse, R68 ;  /* 0x000000302444723c */ /* 0x082fe60000041844 */
[C---:B------:R-:W-:Y:S01]  /*cac0*/  PRMT R102, R120.reuse, 0x7772, RZ ;  /* 0x0000777278667816 */ /* 0x040fe200000000ff */
[----:B------:R-:W-:Y:S01]  /*cad0*/  IMAD.MOV.U32 R0, RZ, RZ, R134 ;  /* 0x000000ffff007224 */ /* 0x000fe200078e0086 */
[----:B------:R-:W-:Y:S01]  /*cae0*/  PRMT R100, R120, 0x7771, RZ ;  /* 0x0000777178647816 */ /* 0x000fe200000000ff */
[----:B------:R-:W-:Y:S01]  /*caf0*/  FADD.FTZ R154, R151, R154 ;  /* 0x0000009a979a7221 */ /* 0x000fe20000010000 */
[----:B------:R-:W-:Y:S01]  /*cb00*/  LOP3.LUT R122, R122, UR12, R121, 0x96, !PT ;  /* 0x0000000c7a7a7c12 */ /* 0x000fe2000f8e9679 */
[C---:B------:R-:W-:Y:S04]  /*cb10*/  HMMA.16816.F32.BF16 R72, R40.reuse, R48, R72 ;  /* 0x000000302848723c */ /* 0x040fe80000041848 */
[----:B------:R-:W-:Y:S01]  /*cb20*/  IMAD.MOV.U32 R49, RZ, RZ, R120 ;  /* 0x000000ffff317224 */ /* 0x000fe200078e0078 */
[----:B------:R-:W-:Y:S01]  /*cb30*/  PRMT R48, R120, 0x7773, RZ ;  /* 0x0000777378307816 */ /* 0x000fe200000000ff */
[----:B------:R-:W-:Y:S01]  /*cb40*/  IMAD.MOV.U32 R3, RZ, RZ, R136 ;  /* 0x000000ffff037224 */ /* 0x000fe200078e0088 */
[----:B------:R-:W-:Y:S01]  /*cb50*/  LOP3.LUT R108, R122, 0xffff, RZ, 0xc0, !PT ;  /* 0x0000ffff7a6c7812 */ /* 0x000fe200078ec0ff */
[-C--:B------:R-:W-:Y:S03]  /*cb60*/  HMMA.16816.F32.BF16 R76, R40, R50.reuse, R76 ;  /* 0x00000032284c723c */ /* 0x080fe6000004184c */
[----:B------:R-:W-:Y:S01]  /*cb70*/  LOP3.LUT R49, R49, 0xff, RZ, 0xc0, !PT ;  /* 0x000000ff31317812 */ /* 0x000fe200078ec0ff */
[----:B------:R-:W-:Y:S01]  /*cb80*/  FADD.FTZ R157, R181, R157 ;  /* 0x0000009db59d7221 */ /* 0x000fe20000010000 */
[----:B------:R-:W-:Y:S01]  /*cb90*/  PRMT R102, R102, 0x5410, R48 ;  /* 0x0000541066667816 */ /* 0x000fe20000000030 */
[----:B------:R-:W-:Y:S01]  /*cba0*/  FADD.FTZ R156, R187, R156 ;  /* 0x0000009cbb9c7221 */ /* 0x000fe20000010000 */
[----:B------:R-:W-:Y:S01]  /*cbb0*/  PRMT R100, R49, 0x5410, R100 ;  /* 0x0000541031647816 */ /* 0x000fe20000000064 */
[C---:B------:R-:W-:Y:S01]  /*cbc0*/  HMMA.16816.F32.BF16 R80, R36.reuse, R50, R80 ;  /* 0x000000322450723c */ /* 0x040fe20000041850 */
[----:B------:R-:W1:Y:S03]  /*cbd0*/  LDSM.16.MT88.4 R48, [R188+0x7000] ;  /* 0x00700000bc30783b */ /* 0x000e660000004200 */
[----:B------:R-:W-:Y:S01]  /*cbe0*/  SHF.R.U32.HI R108, RZ, 0x8, R108 ;  /* 0x00000008ff6c7819 */ /* 0x000fe2000001166c */
[----:B------:R-:W-:Y:S01]  /*cbf0*/  FADD.FTZ R160, R229, R160 ;  /* 0x000000a0e5a07221 */ /* 0x000fe20000010000 */
[C---:B------:R-:W-:Y:S01]  /*cc00*/  LOP3.LUT R105, R122.reuse, 0xff, RZ, 0xc0, !PT ;  /* 0x000000ff7a697812 */ /* 0x040fe200078ec0ff */
[----:B------:R-:W-:Y:S01]  /*cc10*/  FADD.FTZ R154, R179, R154 ;  /* 0x0000009ab39a7221 */ /* 0x000fe20000010000 */
[----:B------:R-:W-:Y:S01]  /*cc20*/  PRMT R107, R122, 0x7632, R107 ;  /* 0x000076327a6b7816 */ /* 0x000fe2000000006b */
[-C--:B--2---:R-:W-:Y:S03]  /*cc30*/  HMMA.16816.F32.BF16 R84, R36, R44.reuse, R84 ;  /* 0x0000002c2454723c */ /* 0x084fe60000041854 */
[----:B------:R-:W-:Y:S01]  /*cc40*/  PRMT R105, R105, 0x5410, R108 ;  /* 0x0000541069697816 */ /* 0x000fe2000000006c */
[----:B------:R-:W-:Y:S01]  /*cc50*/  FADD.FTZ R157, R180, R157 ;  /* 0x0000009db49d7221 */ /* 0x000fe20000010000 */
[----:B------:R-:W-:Y:S01]  /*cc60*/  LDSM.16.MT88.4 R108, [R189+0x7800] ;  /* 0x00780000bd6c783b */ /* 0x000fe20000004200 */
[----:B------:R-:W-:Y:S01]  /*cc70*/  LOP3.LUT R107, R107, 0xff, RZ, 0xc0, !PT ;  /* 0x000000ff6b6b7812 */ /* 0x000fe200078ec0ff */
[----:B------:R-:W-:Y:S01]  /*cc80*/  FADD.FTZ R156, R186, R156 ;  /* 0x0000009cba9c7221 */ /* 0x000fe20000010000 */
[C---:B------:R-:W-:Y:S04]  /*cc90*/  HMMA.16816.F32.BF16 R88, R40.reuse, R44, R88 ;  /* 0x0000002c2858723c */ /* 0x040fe80000041858 */
[--C-:B------:R-:W-:Y:S01]  /*cca0*/  FFMA.FTZ R44, R54, UR4, -R169.reuse ;  /* 0x00000004362c7c23 */ /* 0x100fe200080108a9 */
[C---:B------:R-:W-:Y:S01]  /*ccb0*/  LOP3.LUT R45, R118.reuse, 0xffff, RZ, 0xc0, !PT ;  /* 0x0000ffff762d7812 */ /* 0x040fe200078ec0ff */
[----:B------:R2:W3:Y:S01]  /*ccc0*/  MUFU.EX2 R54, R52 ;  /* 0x0000003400367308 */ /* 0x0004e20000000800 */
[----:B------:R-:W-:Y:S01]  /*ccd0*/  SHF.R.U32.HI R104, RZ, 0x18, R122 ;  /* 0x00000018ff687819 */ /* 0x000fe2000001167a */
[-C--:B------:R-:W-:Y:S03]  /*cce0*/  HMMA.16816.F32.BF16 R32, R40, R46.reuse, R32 ;  /* 0x0000002e2820723c */ /* 0x080fe60000041820 */
[----:B------:R-:W-:Y:S01]  /*ccf0*/  PRMT R104, R107, 0x5410, R104 ;  /* 0x000054106b687816 */ /* 0x000fe20000000068 */
[----:B------:R-:W-:Y:S01]  /*cd00*/  FFMA.FTZ R169, R55, UR4, -R169 ;  /* 0x0000000437a97c23 */ /* 0x000fe200080108a9 */
[C---:B------:R-:W-:Y:S03]  /*cd10*/  LOP3.LUT R107, R118.reuse, 0xff, RZ, 0xc0, !PT ;  /* 0x000000ff766b7812 */ /* 0x040fe600078ec0ff */
[----:B------:R4:W-:Y:S01]  /*cd20*/  MUFU.EX2 R55, R44 ;  /* 0x0000002c00377308 */ /* 0x0009e20000000800 */
[----:B------:R-:W-:Y:S01]  /*cd30*/  SHF.R.U32.HI R45, RZ, 0x8, R45 ;  /* 0x00000008ff2d7819 */ /* 0x000fe2000001162d */
[C---:B------:R-:W-:Y:S08]  /*cd40*/  HMMA.16816.F32.BF16 R20, R36.reuse, R46, R20 ;  /* 0x0000002e2414723c */ /* 0x040ff00000041814 */
[----:B------:R-:W5:Y:S01]  /*cd50*/  MUFU.EX2 R169, R169 ;  /* 0x000000a900a97308 */ /* 0x000f620000000800 */
[----:B--2---:R-:W-:Y:S01]  /*cd60*/  PRMT R52, R118, 0x7632, R52 ;  /* 0x0000763276347816 */ /* 0x004fe20000000034 */
[----:B------:R-:W-:Y:S01]  /*cd70*/  FADD.FTZ R160, R228, R160 ;  /* 0x000000a0e4a07221 */ /* 0x000fe20000010000 */
[----:B------:R-:W2:Y:S01]  /*cd80*/  LDSM.16.MT88.4 R116, [R194+0x7800] ;  /* 0x00780000c274783b */ /* 0x000ea20000004200 */
[----:B------:R-:W-:Y:S01]  /*cd90*/  PRMT R107, R107, 0x5410, R45 ;  /* 0x000054106b6b7816 */ /* 0x000fe2000000002d */
[-C--:B-1----:R-:W-:Y:S03]  /*cda0*/  HMMA.16816.F32.BF16 R28, R36, R48.reuse, R28 ;  /* 0x00000030241c723c */ /* 0x082fe6000004181c */
[--C-:B------:R-:W-:Y:S01]  /*cdb0*/  HSET2.LE.AND R53, R100, R165.reuse, PT ;  /* 0x000000a564357233 */ /* 0x100fe20003803000 */
[----:B------:R-:W-:Y:S01]  /*cdc0*/  FADD.FTZ R154, R140, R154 ;  /* 0x0000009a8c9a7221 */ /* 0x000fe20000010000 */
[----:B----4-:R-:W-:Y:S01]  /*cdd0*/  LOP3.LUT R44, R52, 0xff, RZ, 0xc0, !PT ;  /* 0x000000ff342c7812 */ /* 0x010fe200078ec0ff */
[----:B------:R-:W-:Y:S01]  /*cde0*/  FADD.FTZ R157, R142, R157 ;  /* 0x0000009d8e9d7221 */ /* 0x000fe20000010000 */
[----:B------:R-:W-:Y:S01]  /*cdf0*/  LOP3.LUT R52, R102, 0xff00ff, RZ, 0xc0, !PT ;  /* 0x00ff00ff66347812 */ /* 0x000fe200078ec0ff */
[C---:B------:R-:W-:Y:S04]  /*ce00*/  HMMA.16816.F32.BF16 R92, R40.reuse, R48, R92 ;  /* 0x00000030285c723c */ /* 0x040fe8000004185c */
[----:B------:R-:W-:Y:S01]  /*ce10*/  PRMT R106, R44, 0x5410, R106 ;  /* 0x000054102c6a7816 */ /* 0x000fe2000000006a */
[----:B------:R-:W-:Y:S01]  /*ce20*/  FADD.FTZ R156, R183, R156 ;  /* 0x0000009cb79c7221 */ /* 0x000fe20000010000 */
[----:B------:R-:W1:Y:S01]  /*ce30*/  LDSM.16.MT88.4 R44, [R190+0x7800] ;  /* 0x00780000be2c783b */ /* 0x000e620000004200 */
[--C-:B------:R-:W-:Y:S01]  /*ce40*/  HSET2.LE.AND R52, R52, R165.reuse, PT ;  /* 0x000000a534347233 */ /* 0x100fe20003803000 */
[-C--:B------:R-:W-:Y:S03]  /*ce50*/  HMMA.16816.F32.BF16 R24, R40, R50.reuse, R24 ;  /* 0x000000322818723c */ /* 0x080fe60000041818 */
[--C-:B------:R-:W-:Y:S01]  /*ce60*/  HSET2.LE.AND R49, R105, R165.reuse, PT ;  /* 0x000000a569317233 */ /* 0x100fe20003803000 */
[----:B------:R-:W-:Y:S01]  /*ce70*/  FADD.FTZ R160, R185, R160 ;  /* 0x000000a0b9a07221 */ /* 0x000fe20000010000 */
[--C-:B------:R-:W-:Y:S01]  /*ce80*/  HSET2.LE.AND R48, R104, R165.reuse, PT ;  /* 0x000000a568307233 */ /* 0x100fe20003803000 */
[----:B------:R-:W-:Y:S01]  /*ce90*/  FADD.FTZ R154, R141, R154 ;  /* 0x0000009a8d9a7221 */ /* 0x000fe20000010000 */
[----:B------:R-:W-:Y:S01]  /*cea0*/  F2FP.BF16.F32.PACK_AB R42, R65, R64 ;  /* 0x00000040412a723e */ /* 0x000fe200000010ff */
[----:B------:R-:W-:Y:S04]  /*ceb0*/  HMMA.16816.F32.BF16 R96, R36, R50, R96 ;  /* 0x000000322460723c */ /* 0x000fe80000041860 */
[----:B------:R-:W-:Y:S01]  /*cec0*/  F2FP.BF16.F32.PACK_AB R43, R67, R66 ;  /* 0x00000042432b723e */ /* 0x000fe200000010ff */
[----:B------:R-:W-:Y:S01]  /*ced0*/  FADD.FTZ R157, R143, R157 ;  /* 0x0000009d8f9d7221 */ /* 0x000fe20000010000 */
[----:B---3--:R-:W-:Y:S01]  /*cee0*/  F2FP.BF16.F32.PACK_AB R40, R168, R54 ;  /* 0x00000036a828723e */ /* 0x008fe200000010ff */
[----:B------:R-:W-:Y:S01]  /*cef0*/  FADD.FTZ R156, R182, R156 ;  /* 0x0000009cb69c7221 */ /* 0x000fe20000010000 */
[----:B-----5:R-:W-:Y:S01]  /*cf00*/  F2FP.BF16.F32.PACK_AB R41, R169, R55 ;  /* 0x00000037a929723e */ /* 0x020fe200000010ff */
[----:B------:R-:W-:Y:S01]  /*cf10*/  FADD.FTZ R160, R184, R160 ;  /* 0x000000a0b8a07221 */ /* 0x000fe20000010000 */
[----:B------:R-:W-:Y:S01]  /*cf20*/  LOP3.LUT R101, R101, 0xff00ff, RZ, 0xc0, !PT ;  /* 0x00ff00ff65657812 */ /* 0x000fe200078ec0ff */
[----:B------:R-:W-:Y:S01]  /*cf30*/  FADD.FTZ R154, R54, R154 ;  /* 0x0000009a369a7221 */ /* 0x000fe20000010000 */
[--C-:B------:R-:W-:Y:S01]  /*cf40*/  HSET2.LE.AND R100, R107, R165.reuse, PT ;  /* 0x000000a56b647233 */ /* 0x100fe20003803000 */
        /* <DEDUP_REMOVED lines=12> */
[C---:B------:R-:W-:Y:S01]  /*d010*/  FADD.FTZ R160, R61.reuse, R160 ;  /* 0x000000a03da07221 */ /* 0x040fe20000010000 */
[--C-:B------:R-:W-:Y:S01]  /*d020*/  HSET2.LE.AND R103, R101, R165.reuse, PT ;  /* 0x000000a565677233 */ /* 0x100fe20003803000 */
[----:B------:R-:W-:Y:S01]  /*d030*/  FADD.FTZ R154, R64, R154 ;  /* 0x0000009a409a7221 */ /* 0x000fe20000010000 */
[----:B------:R-:W-:Y:S01]  /*d040*/  HSET2.LE.AND R101, R106, R165, PT ;  /* 0x000000a56a657233 */ /* 0x000fe20003803000 */
[-C--:B--2---:R-:W-:Y:S01]  /*d050*/  HMMA.16816.F32.BF16 R128, R40, R116.reuse, R4 ;  /* 0x000000742880723c */ /* 0x084fe20000041804 */
[----:B------:R-:W2:Y:S04]  /*d060*/  LDSM.16.MT88.4 R4, [R188+0x7800] ;  /* 0x00780000bc04783b */ /* 0x000ea80000004200 */
[----:B------:R-:W-:Y:S01]  /*d070*/  LOP3.LUT R100, R36, R100, RZ, 0xc0, !PT ;  /* 0x0000006424647212 */ /* 0x000fe200078ec0ff */
[----:B------:R-:W-:Y:S01]  /*d080*/  FADD.FTZ R157, R66, R157 ;  /* 0x0000009d429d7221 */ /* 0x000fe20000010000 */
[----:B------:R-:W-:Y:S01]  /*d090*/  F2FP.BF16.F32.PACK_AB R38, R61, R58 ;  /* 0x0000003a3d26723e */ /* 0x000fe200000010ff */
[----:B------:R-:W-:Y:S01]  /*d0a0*/  FADD.FTZ R156, R60, R156 ;  /* 0x0000009c3c9c7221 */ /* 0x000fe20000010000 */
[----:B------:R-:W-:Y:S01]  /*d0b0*/  F2FP.BF16.F32.PACK_AB R37, R167, R60 ;  /* 0x0000003ca725723e */ /* 0x000fe200000010ff */
        /* <DEDUP_REMOVED lines=8> */
[----:B------:R-:W-:Y:S06]  /*d140*/  FADD.FTZ R218, R166, R160 ;  /* 0x000000a0a6da7221 */ /* 0x000fec0000010000 */
[C---:B------:R-:W-:Y:S08]  /*d150*/  HMMA.16816.F32.BF16 R124, R100.reuse, R116, R8 ;  /* 0x00000074647c723c */ /* 0x040ff00000041808 */
[-C--:B------:R-:W-:Y:S08]  /*d160*/  HMMA.16816.F32.BF16 R120, R100, R118.reuse, R12 ;  /* 0x000000766478723c */ /* 0x080ff0000004180c */
[C---:B------:R-:W-:Y:S08]  /*d170*/  HMMA.16816.F32.BF16 R116, R40.reuse, R118, R16 ;  /* 0x000000762874723c */ /* 0x040ff00000041810 */
[-C--:B-1----:R-:W-:Y:S08]  /*d180*/  HMMA.16816.F32.BF16 R68, R40, R44.reuse, R68 ;  /* 0x0000002c2844723c */ /* 0x082ff00000041844 */
[C---:B------:R-:W-:Y:S08]  /*d190*/  HMMA.16816.F32.BF16 R72, R100.reuse, R44, R72 ;  /* 0x0000002c6448723c */ /* 0x040ff00000041848 */
[-C--:B------:R-:W-:Y:S08]  /*d1a0*/  HMMA.16816.F32.BF16 R76, R100, R46.reuse, R76 ;  /* 0x0000002e644c723c */ /* 0x080ff0000004184c */
[C---:B------:R-:W-:Y:S08]  /*d1b0*/  HMMA.16816.F32.BF16 R80, R40.reuse, R46, R80 ;  /* 0x0000002e2850723c */ /* 0x040ff00000041850 */
[-C--:B------:R-:W-:Y:S08]  /*d1c0*/  HMMA.16816.F32.BF16 R84, R40, R108.reuse, R84 ;  /* 0x0000006c2854723c */ /* 0x080ff00000041854 */
[C---:B------:R-:W-:Y:S08]  /*d1d0*/  HMMA.16816.F32.BF16 R88, R100.reuse, R108, R88 ;  /* 0x0000006c6458723c */ /* 0x040ff00000041858 */
[-C--:B------:R-:W-:Y:S08]  /*d1e0*/  HMMA.16816.F32.BF16 R112, R100, R110.reuse, R32 ;  /* 0x0000006e6470723c */ /* 0x080ff00000041820 */
[C---:B------:R-:W-:Y:S08]  /*d1f0*/  HMMA.16816.F32.BF16 R108, R40.reuse, R110, R20 ;  /* 0x0000006e286c723c */ /* 0x040ff00000041814 */
[-C--:B--2---:R-:W-:Y:S08]  /*d200*/  HMMA.16816.F32.BF16 R104, R40, R4.reuse, R28 ;  /* 0x000000042868723c */ /* 0x084ff0000004181c */
[C---:B------:R-:W-:Y:S08]  /*d210*/  HMMA.16816.F32.BF16 R92, R100.reuse, R4, R92 ;  /* 0x00000004645c723c */ /* 0x040ff0000004185c */
[-C--:B------:R-:W-:Y:S08]  /*d220*/  HMMA.16816.F32.BF16 R100, R100, R6.reuse, R24 ;  /* 0x000000066464723c */ /* 0x080ff00000041818 */
[----:B------:R-:W-:Y:S01]  /*d230*/  HMMA.16816.F32.BF16 R96, R40, R6, R96 ;  /* 0x000000062860723c */ /* 0x000fe20000041860 */
[----:B------:R-:W-:Y:S08]  /*d240*/  @!UPT UIADD3 URZ, UPT, UPT, URZ, URZ, URZ ;  /* 0x000000fffffff290 */ /* 0x000ff0000fffe0ff */
[----:B------:R-:W-:Y:S11]  /*d250*/  @P0 BRA `(.L_x_771) ;  /* 0xffffffc800b00947 */ /* 0x000ff6000383ffff */
.L_x_770:
[----:B------:R-:W1:Y:S01]  /*d260*/  SHFL.BFLY PT, R0, R226, 0x2, 0x1f ;  /* 0x0c401f00e2007f89 */ /* 0x000e6200000e0000 */
[----:B------:R-:W2:Y:S01]  /*d270*/  LDCU UR4, c[0x0][0x4fc] ;  /* 0x00009f80ff0477ac */ /* 0x000ea20008000800 */
[----:B------:R-:W-:Y:S01]  /*d280*/  S2UR UR8, SR_CTAID.Y ;  /* 0x00000000000879c3 */ /* 0x000fe20000002600 */
[----:B------:R-:W-:Y:S01]  /*d290*/  MOV R22, 0x7f800000 ;  /* 0x7f80000000167802 */ /* 0x000fe20000000f00 */
[----:B------:R-:W3:Y:S01]  /*d2a0*/  SHFL.BFLY PT, R9, R227, 0x2, 0x1f ;  /* 0x0c401f00e3097f89 */ /* 0x000ee200000e0000 */
[----:B------:R-:W-:Y:S01]  /*d2b0*/  UMOV UR5, 0x400 ;  /* 0x0000040000057882 */ /* 0x000fe20000000000 */
[----:B------:R-:W4:Y:S02]  /*d2c0*/  LDCU UR6, c[0x0][0x434] ;  /* 0x00008680ff0677ac */ /* 0x000f240008000800 */
[----:B------:R-:W5:Y:S02]  /*d2d0*/  SHFL.BFLY PT, R7, R219, 0x2, 0x1f ;  /* 0x0c401f00db077f89 */ /* 0x000f6400000e0000 */
[----:B------:R-:W-:Y:S02]  /*d2e0*/  S2UR UR7, SR_CTAID.Z ;  /* 0x00000000000779c3 */ /* 0x000fe40000002700 */
[----:B------:R-:W2:Y:S01]  /*d2f0*/  SHFL.BFLY PT, R2, R218, 0x2, 0x1f ;  /* 0x0c401f00da027f89 */ /* 0x000ea200000e0000 */
[----:B-1----:R-:W-:-:S02]  /*d300*/  FADD.FTZ R226, R0, R226 ;  /* 0x000000e200e27221 */ /* 0x002fc40000010000 */
[----:B------:R-:W1:Y:S01]  /*d310*/  S2R R0, SR_TID.X ;  /* 0x0000000000007919 */ /* 0x000e620000002100 */
[----:B---3--:R-:W-:Y:S02]  /*d320*/  FADD.FTZ R9, R9, R227 ;  /* 0x000000e309097221 */ /* 0x008fe40000010000 */
[----:B------:R-:W3:Y:S01]  /*d330*/  SHFL.BFLY PT, R8, R226, 0x1, 0x1f ;  /* 0x0c201f00e2087f89 */ /* 0x000ee200000e0000 */
[----:B-----5:R-:W-:-:S03]  /*d340*/  FADD.FTZ R7, R7, R219 ;  /* 0x000000db07077221 */ /* 0x020fc60000010000 */
[----:B------:R-:W5:Y:S01]  /*d350*/  SHFL.BFLY PT, R3, R9, 0x1, 0x1f ;  /* 0x0c201f0009037f89 */ /* 0x000f6200000e0000 */
[----:B--2---:R-:W-:-:S03]  /*d360*/  FADD.FTZ R218, R2, R218 ;  /* 0x000000da02da7221 */ /* 0x004fc60000010000 */
[----:B------:R-:W2:Y:S04]  /*d370*/  SHFL.BFLY PT, R2, R7, 0x1, 0x1f ;  /* 0x0c201f0007027f89 */ /* 0x000ea800000e0000 */
[----:B------:R-:W4:Y:S01]  /*d380*/  SHFL.BFLY PT, R6, R218, 0x1, 0x1f ;  /* 0x0c201f00da067f89 */ /* 0x000f2200000e0000 */
[----:B---3--:R-:W-:Y:S01]  /*d390*/  FADD.FTZ R8, R226, R8 ;  /* 0x00000008e2087221 */ /* 0x008fe20000010000 */
[----:B-1----:R-:W-:Y:S01]  /*d3a0*/  SHF.L.U32 R4, R0, 0x1, RZ ;  /* 0x0000000100047819 */ /* 0x002fe200000006ff */
[----:B-----5:R-:W-:Y:S02]  /*d3b0*/  FADD.FTZ R9, R9, R3 ;  /* 0x0000000309097221 */ /* 0x020fe40000010000 */
[----:B------:R-:W1:Y:S01]  /*d3c0*/  MUFU.RCP R12, R8 ;  /* 0x00000008000c7308 */ /* 0x000e620000001000 */
[----:B------:R-:W-:Y:S01]  /*d3d0*/  FSETP.NE.FTZ.AND P5, PT, R8, RZ, PT ;  /* 0x000000ff0800720b */ /* 0x000fe20003fb5000 */
[----:B--2---:R-:W-:Y:S01]  /*d3e0*/  FADD.FTZ R7, R7, R2 ;  /* 0x0000000207077221 */ /* 0x004fe20000010000 */
[----:B------:R-:W-:-:S02]  /*d3f0*/  LOP3.LUT R3, R4, 0x6, RZ, 0xc0, !PT ;  /* 0x0000000604037812 */ /* 0x000fc400078ec0ff */
[----:B------:R-:W-:Y:S01]  /*d400*/  SHF.L.U32 R2, R0, 0x5, RZ ;  /* 0x0000000500027819 */ /* 0x000fe200000006ff */
[----:B----4-:R-:W-:Y:S01]  /*d410*/  FADD.FTZ R6, R218, R6 ;  /* 0x00000006da067221 */ /* 0x010fe20000010000 */
[----:B------:R-:W-:Y:S01]  /*d420*/  FSETP.NE.FTZ.AND P6, PT, R9, RZ, PT ;  /* 0x000000ff0900720b */ /* 0x000fe20003fd5000 */
[----:B------:R-:W2:Y:S01]  /*d430*/  MUFU.RCP R5, R9 ;  /* 0x0000000900057308 */ /* 0x000ea20000001000 */
[----:B------:R-:W-:Y:S02]  /*d440*/  LOP3.LUT R2, R3, 0x7c00, R2, 0xf8, !PT ;  /* 0x00007c0003027812 */ /* 0x000fe400078ef802 */
[----:B------:R-:W-:Y:S02]  /*d450*/  FSETP.NE.FTZ.AND P1, PT, R7, RZ, PT ;  /* 0x000000ff0700720b */ /* 0x000fe40003f35000 */
[----:B------:R-:W-:Y:S02]  /*d460*/  FSETP.NE.FTZ.AND P0, PT, R6, RZ, PT ;  /* 0x000000ff0600720b */ /* 0x000fe40003f15000 */
[C---:B------:R-:W-:Y:S01]  /*d470*/  SHF.L.U32 R10, R0.reuse, 0x4, RZ ;  /* 0x00000004000a7819 */ /* 0x040fe200000006ff */
[----:B------:R-:W3:Y:S01]  /*d480*/  MUFU.RCP R11, R7 ;  /* 0x00000007000b7308 */ /* 0x000ee20000001000 */
[----:B------:R-:W-:-:S02]  /*d490*/  R2P PR, R0, 0x1c ;  /* 0x0000001c00007804 */ /* 0x000fc40000000000 */
[----:B-1----:R-:W-:Y:S02]  /*d4a0*/  FSEL R12, R12, 1, P5 ;  /* 0x3f8000000c0c7808 */ /* 0x002fe40002800000 */
[----:B------:R-:W-:-:S03]  /*d4b0*/  LOP3.LUT R10, R10, 0x1c0, RZ, 0xc0, !PT ;  /* 0x000001c00a0a7812 */ /* 0x000fc600078ec0ff */
[----:B------:R-:W1:Y:S01]  /*d4c0*/  MUFU.RCP R3, R6 ;  /* 0x0000000600037308 */ /* 0x000e620000001000 */
[----:B------:R-:W-:Y:S01]  /*d4d0*/  FMUL.FTZ R12, R12, UR4 ;  /* 0x000000040c0c7c20 */ /* 0x000fe20008410000 */
[----:B--2---:R-:W-:Y:S02]  /*d4e0*/  FSEL R5, R5, 1, P6 ;  /* 0x3f80000005057808 */ /* 0x004fe40003000000 */
[----:B------:R-:W-:Y:S01]  /*d4f0*/  LOP3.LUT R10, R10, 0x38, R4, 0xf8, !PT ;  /* 0x000000380a0a7812 */ /* 0x000fe200078ef804 */
[----:B------:R-:W-:Y:S01]  /*d500*/  FMUL.FTZ R130, R12, R130 ;  /* 0x000000820c827220 */ /* 0x000fe20000410000 */
[----:B------:R-:W-:Y:S01]  /*d510*/  MOV R4, 0x10 ;  /* 0x0000001000047802 */ /* 0x000fe20000000f00 */
[----:B------:R-:W-:Y:S01]  /*d520*/  FMUL.FTZ R5, R5, UR4 ;  /* 0x0000000405057c20 */ /* 0x000fe20008410000 */
[----:B------:R-:W-:Y:S01]  /*d530*/  LOP3.LUT R2, R2, R10, RZ, 0xfc, !PT ;  /* 0x0000000a02027212 */ /* 0x000fe200078efcff */
[C---:B------:R-:W-:Y:S01]  /*d540*/  FMUL.FTZ R131, R12.reuse, R131 ;  /* 0x000000830c837220 */ /* 0x040fe20000410000 */
[----:B---3--:R-:W-:Y:S01]  /*d550*/  FSEL R11, R11, 1, P1 ;  /* 0x3f8000000b0b7808 */ /* 0x008fe20000800000 */
[C---:B------:R-:W-:Y:S01]  /*d560*/  FMUL.FTZ R128, R5.reuse, R128 ;  /* 0x0000008005807220 */ /* 0x040fe20000410000 */
[C---:B------:R-:W-:Y:S01]  /*d570*/  FMUL.FTZ R129, R5.reuse, R129 ;  /* 0x0000008105817220 */ /* 0x040fe20000410000 */
[C---:B------:R-:W-:Y:S01]  /*d580*/  FMUL.FTZ R116, R5.reuse, R116 ;  /* 0x0000007405747220 */ /* 0x040fe20000410000 */
[----:B------:R-:W-:Y:S01]  /*d590*/  FMUL.FTZ R117, R5, R117 ;  /* 0x0000007505757220 */ /* 0x000fe20000410000 */
[----:B------:R-:W-:Y:S01]  /*d5a0*/  FMUL.FTZ R11, R11, UR4 ;  /* 0x000000040b0b7c20 */ /* 0x000fe20008410000 */
[C---:B------:R-:W-:Y:S01]  /*d5b0*/  FMUL.FTZ R118, R12.reuse, R118 ;  /* 0x000000760c767220 */ /* 0x040fe20000410000 */
[----:B------:R-:W-:Y:S01]  /*d5c0*/  FMUL.FTZ R119, R12, R119 ;  /* 0x000000770c777220 */ /* 0x000fe20000410000 */
[----:B-1----:R-:W-:Y:S01]  /*d5d0*/  FSEL R3, R3, 1, P0 ;  /* 0x3f80000003037808 */ /* 0x002fe20000000000 */
[C---:B------:R-:W-:Y:S01]  /*d5e0*/  FMUL.FTZ R124, R11.reuse, R124 ;  /* 0x0000007c0b7c7220 */ /* 0x040fe20000410000 */
[C---:B------:R-:W-:Y:S01]  /*d5f0*/  FMUL.FTZ R125, R11.reuse, R125 ;  /* 0x0000007d0b7d7220 */ /* 0x040fe20000410000 */
[----:B------:R-:W-:Y:S01]  /*d600*/  SEL R4, R4, 0xfffffff0, !P2 ;  /* 0xfffffff004047807 */ /* 0x000fe20005000000 */
[----:B------:R-:W-:Y:S01]  /*d610*/  FMUL.FTZ R120, R11, R120 ;  /* 0x000000780b787220 */ /* 0x000fe20000410000 */
[----:B------:R-:W-:Y:S01]  /*d620*/  FMUL.FTZ R3, R3, UR4 ;  /* 0x0000000403037c20 */ /* 0x000fe20008410000 */
[----:B------:R-:W1:Y:S01]  /*d630*/  S2UR UR4, SR_CgaCtaId ;  /* 0x00000000000479c3 */ /* 0x000e620000008800 */
[----:B------:R-:W-:Y:S01]  /*d640*/  F2FP.BF16.F32.PACK_AB R128, R129, R128 ;  /* 0x000000808180723e */ /* 0x000fe200000010ff */
        /* <DEDUP_REMOVED lines=22> */
[----:B-1----:R-:W-:Y:S01]  /*d7b0*/  ULEA UR4, UR4, UR5, 0x18 ;  /* 0x0000000504047291 */ /* 0x002fe2000f8ec0ff */
[----:B------:R-:W-:Y:S01]  /*d7c0*/  MOV R3, 0x20 ;  /* 0x0000002000037802 */ /* 0x000fe20000000f00 */
[C---:B------:R-:W-:Y:S01]  /*d7d0*/  FMUL.FTZ R70, R12.reuse, R70 ;  /* 0x000000460c467220 */ /* 0x040fe20000410000 */
[----:B------:R-:W-:Y:S01]  /*d7e0*/  F2FP.BF16.F32.PACK_AB R118, R119, R118 ;  /* 0x000000767776723e */ /* 0x000fe200000010ff */
[----:B------:R-:W-:Y:S01]  /*d7f0*/  FMUL.FTZ R71, R12, R71 ;  /* 0x000000470c477220 */ /* 0x000fe20000410000 */
[----:B------:R-:W-:Y:S01]  /*d800*/  SEL R13, R3, 0xffffffe0, !P3 ;  /* 0xffffffe0030d7807 */ /* 0x000fe20005800000 */
[C---:B------:R-:W-:Y:S01]  /*d810*/  FMUL.FTZ R80, R5.reuse, R80 ;  /* 0x0000005005507220 */ /* 0x040fe20000410000 */
[----:B------:R-:W-:Y:S01]  /*d820*/  LEA R2, R2, UR4, 0x1 ;  /* 0x0000000402027c11 */ /* 0x000fe2000f8e08ff */
[----:B------:R-:W-:Y:S01]  /*d830*/  FMUL.FTZ R81, R5, R81 ;  /* 0x0000005105517220 */ /* 0x000fe20000410000 */
[----:B------:R-:W-:Y:S01]  /*d840*/  F2FP.BF16.F32.PACK_AB R124, R125, R124 ;  /* 0x0000007c7d7c723e */ /* 0x000fe200000010ff */
[----:B------:R-:W-:Y:S01]  /*d850*/  FMUL.FTZ R82, R12, R82 ;  /* 0x000000520c527220 */ /* 0x000fe20000410000 */
[----:B------:R-:W1:Y:S01]  /*d860*/  LDCU.U8 UR4, c[0x0][0x549] ;  /* 0x0000a920ff0477ac */ /* 0x000e620008000000 */
[----:B------:R-:W-:Y:S01]  /*d870*/  IADD3 R10, PT, PT, R4, R2, RZ ;  /* 0x00000002040a7210 */ /* 0x000fe20007ffe0ff */
[C---:B------:R-:W-:Y:S01]  /*d880*/  FMUL.FTZ R83, R12.reuse, R83 ;  /* 0x000000530c537220 */ /* 0x040fe20000410000 */
[----:B------:R-:W-:Y:S01]  /*d890*/  F2FP.BF16.F32.PACK_AB R126, R127, R126 ;  /* 0x0000007e7f7e723e */ /* 0x000fe200000010ff */
[C---:B------:R-:W-:Y:S01]  /*d8a0*/  FMUL.FTZ R72, R11.reuse, R72 ;  /* 0x000000480b487220 */ /* 0x040fe20000410000 */
[----:B------:R-:W-:Y:S01]  /*d8b0*/  FMUL.FTZ R73, R11, R73 ;  /* 0x000000490b497220 */ /* 0x000fe20000410000 */
[----:B------:R-:W-:Y:S01]  /*d8c0*/  IADD3 R14, PT, PT, R13, R2, RZ ;  /* 0x000000020d0e7210 */ /* 0x000fe20007ffe0ff */
[C---:B------:R-:W-:Y:S01]  /*d8d0*/  FMUL.FTZ R76, R11.reuse, R76 ;  /* 0x0000004c0b4c7220 */ /* 0x040fe20000410000 */
[----:B------:R-:W-:Y:S01]  /*d8e0*/  FMUL.FTZ R77, R11, R77 ;  /* 0x0000004d0b4d7220 */ /* 0x000fe20000410000 */
[----:B------:R-:W-:Y:S01]  /*d8f0*/  STS [R2], R128 ;  /* 0x0000008002007388 */ /* 0x000fe20000000800 */
[C---:B------:R-:W-:Y:S01]  /*d900*/  FMUL.FTZ R84, R5.reuse, R84 ;  /* 0x0000005405547220 */ /* 0x040fe20000410000 */
[----:B------:R-:W-:Y:S01]  /*d910*/  FMUL.FTZ R85, R5, R85 ;  /* 0x0000005505557220 */ /* 0x000fe20000410000 */
[C---:B------:R-:W-:Y:S01]  /*d920*/  FMUL.FTZ R86, R12.reuse, R86 ;  /* 0x000000560c567220 */ /* 0x040fe20000410000 */
[----:B------:R-:W-:Y:S01]  /*d930*/  STS [R2+0x400], R130 ;  /* 0x0004008202007388 */ /* 0x000fe20000000800 */
[----:B------:R-:W-:Y:S01]  /*d940*/  FMUL.FTZ R87, R12, R87 ;  /* 0x000000570c577220 */ /* 0x000fe20000410000 */
[----:B------:R-:W-:Y:S01]  /*d950*/  F2FP.BF16.F32.PACK_AB R120, R121, R120 ;  /* 0x000000787978723e */ /* 0x000fe200000010ff */
[----:B------:R-:W-:Y:S01]  /*d960*/  FMUL.FTZ R108, R5, R108 ;  /* 0x0000006c056c7220 */ /* 0x000fe20000410000 */
[----:B------:R-:W-:Y:S01]  /*d970*/  F2FP.BF16.F32.PACK_AB R122, R123, R122 ;  /* 0x0000007a7b7a723e */ /* 0x000fe200000010ff */
[----:B------:R-:W-:Y:S01]  /*d980*/  STS [R10], R116 ;  /* 0x000000740a007388 */ /* 0x000fe20000000800 */
[----:B------:R-:W-:Y:S01]  /*d990*/  IADD3 R3, PT, PT, R2, 0x40, RZ ;  /* 0x0000004002037810 */ /* 0x000fe20007ffe0ff */
[----:B------:R-:W-:Y:S01]  /*d9a0*/  FMUL.FTZ R109, R5, R109 ;  /* 0x0000006d056d7220 */ /* 0x000fe20000410000 */
[C---:B------:R-:W-:Y:S01]  /*d9b0*/  FMUL.FTZ R110, R12.reuse, R110 ;  /* 0x0000006e0c6e7220 */ /* 0x040fe20000410000 */
[----:B------:R-:W-:Y:S01]  /*d9c0*/  STS [R10+0x400], R118 ;  /* 0x000400760a007388 */ /* 0x000fe20000000800 */
[----:B------:R-:W-:Y:S01]  /*d9d0*/  FMUL.FTZ R111, R12, R111 ;  /* 0x0000006f0c6f7220 */ /* 0x000fe20000410000 */
[----:B------:R-:W-:Y:S01]  /*d9e0*/  F2FP.BF16.F32.PACK_AB R68, R69, R68 ;  /* 0x000000444544723e */ /* 0x000fe200000010ff */
[----:B------:R-:W-:Y:S01]  /*d9f0*/  FMUL.FTZ R88, R11, R88 ;  /* 0x000000580b587220 */ /* 0x000fe20000410000 */
[----:B------:R-:W-:Y:S01]  /*da00*/  F2FP.BF16.F32.PACK_AB R70, R71, R70 ;  /* 0x000000464746723e */ /* 0x000fe200000010ff */
[----:B------:R-:W-:Y:S01]  /*da10*/  STS [R2+0x2000], R124 ;  /* 0x0020007c02007388 */ /* 0x000fe20000000800 */
[----:B------:R-:W-:Y:S01]  /*da20*/  @P4 IADD3 R3, PT, PT, R2, -0x40, RZ ;  /* 0xffffffc002034810 */ /* 0x000fe20007ffe0ff */
[----:B------:R-:W-:Y:S01]  /*da30*/  FMUL.FTZ R89, R11, R89 ;  /* 0x000000590b597220 */ /* 0x000fe20000410000 */
[----:B------:R-:W-:Y:S01]  /*da40*/  F2FP.BF16.F32.PACK_AB R80, R81, R80 ;  /* 0x000000505150723e */ /* 0x000fe200000010ff */
[----:B------:R2:W-:Y:S01]  /*da50*/  STS [R2+0x2400], R126 ;  /* 0x0024007e02007388 */ /* 0x0005e20000000800 */
[----:B------:R-:W-:Y:S01]  /*da60*/  F2FP.BF16.F32.PACK_AB R82, R83, R82 ;  /* 0x000000525352723e */ /* 0x000fe200000010ff */
[C---:B------:R-:W-:Y:S01]  /*da70*/  FMUL.FTZ R112, R11.reuse, R112 ;  /* 0x000000700b707220 */ /* 0x040fe20000410000 */
[----:B------:R-:W-:Y:S01]  /*da80*/  FMUL.FTZ R113, R11, R113 ;  /* 0x000000710b717220 */ /* 0x000fe20000410000 */
[----:B------:R-:W-:Y:S01]  /*da90*/  F2FP.BF16.F32.PACK_AB R72, R73, R72 ;  /* 0x000000484948723e */ /* 0x000fe200000010ff */
[----:B------:R-:W-:Y:S01]  /*daa0*/  FMUL.FTZ R104, R5, R104 ;  /* 0x0000006805687220 */ /* 0x000fe20000410000 */
[----:B------:R-:W-:Y:S01]  /*dab0*/  F2FP.BF16.F32.PACK_AB R74, R75, R74 ;  /* 0x0000004a4b4a723e */ /* 0x000fe200000010ff */
[C---:B------:R-:W-:Y:S01]  /*dac0*/  FMUL.FTZ R105, R5.reuse, R105 ;  /* 0x0000006905697220 */ /* 0x040fe20000410000 */
[----:B------:R-:W-:Y:S01]  /*dad0*/  FMUL.FTZ R96, R5, R96 ;  /* 0x0000006005607220 */ /* 0x000fe20000410000 */
[C---:B------:R-:W-:Y:S01]  /*dae0*/  FMUL.FTZ R106, R12.reuse, R106 ;  /* 0x0000006a0c6a7220 */ /* 0x040fe20000410000 */
[C---:B------:R-:W-:Y:S01]  /*daf0*/  FMUL.FTZ R107, R12.reuse, R107 ;  /* 0x0000006b0c6b7220 */ /* 0x040fe20000410000 */
[C---:B------:R-:W-:Y:S01]  /*db00*/  FMUL.FTZ R98, R12.reuse, R98 ;  /* 0x000000620c627220 */ /* 0x040fe20000410000 */
[----:B------:R-:W-:Y:S01]  /*db10*/  F2FP.BF16.F32.PACK_AB R76, R77, R76 ;  /* 0x0000004c4d4c723e */ /* 0x000fe200000010ff */
[----:B------:R-:W-:Y:S01]  /*db20*/  FMUL.FTZ R5, R5, R97 ;  /* 0x0000006105057220 */ /* 0x000fe20000410000 */
[----:B------:R-:W-:Y:S01]  /*db30*/  F2FP.BF16.F32.PACK_AB R78, R79, R78 ;  /* 0x0000004e4f4e723e */ /* 0x000fe200000010ff */
[----:B------:R-:W-:Y:S01]  /*db40*/  FMUL.FTZ R12, R12, R99 ;  /* 0x000000630c0c7220 */ /* 0x000fe20000410000 */
[----:B------:R-:W-:Y:S01]  /*db50*/  F2FP.BF16.F32.PACK_AB R84, R85, R84 ;  /* 0x000000545554723e */ /* 0x000fe200000010ff */
[----:B------:R-:W-:Y:S01]  /*db60*/  STS [R10+0x2000], R120 ;  /* 0x002000780a007388 */ /* 0x000fe20000000800 */
[----:B------:R-:W-:Y:S01]  /*db70*/  F2FP.BF16.F32.PACK_AB R86, R87, R86 ;  /* 0x000000565756723e */ /* 0x000fe200000010ff */
[C---:B------:R-:W-:Y:S01]  /*db80*/  FMUL.FTZ R92, R11.reuse, R92 ;  /* 0x0000005c0b5c7220 */ /* 0x040fe20000410000 */
[C---:B------:R-:W-:Y:S01]  /*db90*/  FMUL.FTZ R93, R11.reuse, R93 ;  /* 0x0000005d0b5d7220 */ /* 0x040fe20000410000 */
[----:B------:R3:W-:Y:S01]  /*dba0*/  STS [R10+0x2400], R122 ;  /* 0x0024007a0a007388 */ /* 0x0007e20000000800 */
[----:B------:R-:W-:Y:S01]  /*dbb0*/  FMUL.FTZ R100, R11, R100 ;  /* 0x000000640b647220 */ /* 0x000fe20000410000 */
[----:B------:R-:W-:Y:S01]  /*dbc0*/  F2FP.BF16.F32.PACK_AB R108, R109, R108 ;  /* 0x0000006c6d6c723e */ /* 0x000fe200000010ff */
[----:B------:R-:W-:Y:S01]  /*dbd0*/  FMUL.FTZ R11, R11, R101 ;  /* 0x000000650b0b7220 */ /* 0x000fe20000410000 */
[----:B--2---:R-:W-:Y:S01]  /*dbe0*/  IADD3 R2, PT, PT, R4, R14, RZ ;  /* 0x0000000e04027210 */ /* 0x004fe20007ffe0ff */
[----:B------:R-:W-:Y:S01]  /*dbf0*/  STS [R14], R68 ;  /* 0x000000440e007388 */ /* 0x000fe20000000800 */
[----:B------:R-:W-:Y:S01]  /*dc00*/  F2FP.BF16.F32.PACK_AB R110, R111, R110 ;  /* 0x0000006e6f6e723e */ /* 0x000fe200000010ff */
[----:B-1----:R-:W-:Y:S01]  /*dc10*/  UISETP.NE.AND UP1, UPT, UR4, URZ, UPT ;  /* 0x000000ff0400728c */ /* 0x002fe2000bf25270 */
[----:B------:R-:W-:Y:S01]  /*dc20*/  IADD3 R13, PT, PT, R13, R3, RZ ;  /* 0x000000030d0d7210 */ /* 0x000fe20007ffe0ff */
[----:B------:R-:W-:Y:S01]  /*dc30*/  STS [R14+0x400], R70 ;  /* 0x000400460e007388 */ /* 0x000fe20000000800 */
[----:B------:R-:W-:Y:S01]  /*dc40*/  F2FP.BF16.F32.PACK_AB R88, R89, R88 ;  /* 0x000000585958723e */ /* 0x000fe200000010ff */
[----:B------:R1:W2:Y:S01]  /*dc50*/  @P6 MUFU.LG2 R20, R9 ;  /* 0x0000000900146308 */ /* 0x0002a20000000c00 */
[----:B------:R-:W-:Y:S01]  /*dc60*/  F2FP.BF16.F32.PACK_AB R90, R91, R90 ;  /* 0x0000005a5b5a723e */ /* 0x000fe200000010ff */
[----:B------:R-:W-:Y:S01]  /*dc70*/  STS [R2], R80 ;  /* 0x0000005002007388 */ /* 0x000fe20000000800 */
[----:B------:R-:W-:-:S02]  /*dc80*/  F2FP.BF16.F32.PACK_AB R112, R113, R112 ;  /* 0x000000707170723e */ /* 0x000fc400000010ff */
[----:B------:R-:W-:Y:S01]  /*dc90*/  F2FP.BF16.F32.PACK_AB R114, R115, R114 ;  /* 0x000000727372723e */ /* 0x000fe200000010ff */
[----:B------:R-:W-:Y:S01]  /*dca0*/  STS [R2+0x400], R82 ;  /* 0x0004005202007388 */ /* 0x000fe20000000800 */
[----:B------:R-:W-:Y:S01]  /*dcb0*/  F2FP.BF16.F32.PACK_AB R104, R105, R104 ;  /* 0x000000686968723e */ /* 0x000fe200000010ff */
[----:B------:R-:W4:Y:S01]  /*dcc0*/  @UP1 LDCU.64 UR4, c[0x0][0x430] ;  /* 0x00008600ff0417ac */ /* 0x000f220008000a00 */
[----:B------:R-:W-:Y:S01]  /*dcd0*/  F2FP.BF16.F32.PACK_AB R106, R107, R106 ;  /* 0x0000006a6b6a723e */ /* 0x000fe200000010ff */
[----:B------:R-:W-:Y:S01]  /*dce0*/  STS [R14+0x2000], R72 ;  /* 0x002000480e007388 */ /* 0x000fe20000000800 */
[----:B------:R-:W-:Y:S01]  /*dcf0*/  F2FP.BF16.F32.PACK_AB R5, R5, R96 ;  /* 0x000000600505723e */ /* 0x000fe200000010ff */
[----:B------:R1:W1:Y:S01]  /*dd00*/  @P5 MUFU.LG2 R16, R8 ;  /* 0x0000000800105308 */ /* 0x0002620000000c00 */
[----:B------:R-:W-:Y:S01]  /*dd10*/  F2FP.BF16.F32.PACK_AB R12, R12, R98 ;  /* 0x000000620c0c723e */ /* 0x000fe200000010ff */
[----:B------:R-:W-:Y:S01]  /*dd20*/  STS [R14+0x2400], R74 ;  /* 0x0024004a0e007388 */ /* 0x000fe20000000800 */
[C---:B---3--:R-:W-:Y:S01]  /*dd30*/  IADD3 R10, PT, PT, R4.reuse, R3, RZ ;  /* 0x00000003040a7210 */ /* 0x048fe20007ffe0ff */
[----:B------:R-:W3:Y:S01]  /*dd40*/  @UP1 LDCU UR9, c[0x0][0x430] ;  /* 0x00008600ff0917ac */ /* 0x000ee20008000800 */
[----:B------:R-:W-:Y:S01]  /*dd50*/  IADD3 R4, PT, PT, R4, R13, RZ ;  /* 0x0000000d04047210 */ /* 0x000fe20007ffe0ff */
[----:B------:R-:W-:Y:S01]  /*dd60*/  STS [R2+0x2000], R76 ;  /* 0x0020004c02007388 */ /* 0x000fe20000000800 */
[----:B------:R-:W-:-:S02]  /*dd70*/  F2FP.BF16.F32.PACK_AB R92, R93, R92 ;  /* 0x0000005c5d5c723e */ /* 0x000fc400000010ff */
[----:B------:R-:W-:Y:S01]  /*dd80*/  F2FP.BF16.F32.PACK_AB R94, R95, R94 ;  /* 0x0000005e5f5e723e */ /* 0x000fe200000010ff */
[----:B------:R-:W-:Y:S01]  /*dd90*/  STS [R2+0x2400], R78 ;  /* 0x0024004e02007388 */ /* 0x000fe20000000800 */
[----:B------:R-:W-:-:S03]  /*dda0*/  F2FP.BF16.F32.PACK_AB R11, R11, R100 ;  /* 0x000000640b0b723e */ /* 0x000fc600000010ff */
[----:B------:R-:W-:Y:S01]  /*ddb0*/  STS [R3], R84 ;  /* 0x0000005403007388 */ /* 0x000fe20000000800 */
[----:B----4-:R-:W-:Y:S01]  /*ddc0*/  @UP1 UIMAD UR13, UR5, UR4, URZ ;  /* 0x00000004050d12a4 */ /* 0x010fe2000f8e02ff */
[----:B------:R-:W4:Y:S02]  /*ddd0*/  LDCU.U8 UR5, c[0x0][0x548] ;  /* 0x0000a900ff0577ac */ /* 0x000f240008000000 */
[----:B------:R-:W-:Y:S01]  /*dde0*/  STS [R3+0x400], R86 ;  /* 0x0004005603007388 */ /* 0x000fe20000000800 */
[----:B------:R-:W-:-:S03]  /*ddf0*/  @UP1 UMOV UR4, 0x1 ;  /* 0x0000000100041882 */ /* 0x000fc60000000000 */
[----:B------:R-:W-:Y:S04]  /*de00*/  STS [R10], R108 ;  /* 0x0000006c0a007388 */ /* 0x000fe80000000800 */
[----:B------:R-:W-:Y:S04]  /*de10*/  STS [R10+0x400], R110 ;  /* 0x0004006e0a007388 */ /* 0x000fe80000000800 */
[----:B------:R-:W-:Y:S04]  /*de20*/  STS [R3+0x2000], R88 ;  /* 0x0020005803007388 */ /* 0x000fe80000000800 */
[----:B------:R-:W-:Y:S04]  /*de30*/  STS [R3+0x2400], R90 ;  /* 0x0024005a03007388 */ /* 0x000fe80000000800 */
[----:B------:R-:W-:Y:S04]  /*de40*/  STS [R10+0x2000], R112 ;  /* 0x002000700a007388 */ /* 0x000fe80000000800 */
[----:B------:R-:W-:Y:S04]  /*de50*/  STS [R10+0x2400], R114 ;  /* 0x002400720a007388 */ /* 0x000fe80000000800 */
[----:B------:R-:W-:Y:S04]  /*de60*/  STS [R13], R104 ;  /* 0x000000680d007388 */ /* 0x000fe80000000800 */
[----:B------:R-:W-:Y:S04]  /*de70*/  STS [R13+0x400], R106 ;  /* 0x0004006a0d007388 */ /* 0x000fe80000000800 */
[----:B------:R5:W-:Y:S04]  /*de80*/  STS [R4], R5 ;  /* 0x0000000504007388 */ /* 0x000be80000000800 */
[----:B------:R-:W-:Y:S04]  /*de90*/  STS [R4+0x400], R12 ;  /* 0x0004000c04007388 */ /* 0x000fe80000000800 */
[----:B------:R-:W-:Y:S04]  /*dea0*/  STS [R13+0x2000], R92 ;  /* 0x0020005c0d007388 */ /* 0x000fe80000000800 */
[----:B------:R-:W-:Y:S04]  /*deb0*/  STS [R13+0x2400], R94 ;  /* 0x0024005e0d007388 */ /* 0x000fe80000000800 */
[----:B------:R-:W-:Y:S04]  /*dec0*/  STS [R4+0x2000], R11 ;  /* 0x0020000b04007388 */ /* 0x000fe80000000800 */
[----:B------:R2:W-:Y:S01]  /*ded0*/  STS [R4+0x2400], R102 ;  /* 0x0024006604007388 */ /* 0x0005e20000000800 */
[----:B-----5:R-:W1:Y:S08]  /*dee0*/  @P6 LDC R5, c[0x0][0x458] ;  /* 0x00011600ff056b82 */ /* 0x020e700000000800 */
[----:B--2---:R-:W2:Y:S01]  /*def0*/  @P5 LDC R4, c[0x0][0x458] ;  /* 0x00011600ff045b82 */ /* 0x004ea20000000800 */
[----:B---34-:R-:W-:Y:S05]  /*df00*/  BRA.U UP1, `(.L_x_774) ;  /* 0x0000000101287547 */ /* 0x018fea000b800000 */
[----:B------:R-:W-:Y:S01]  /*df10*/  UISETP.NE.AND UP0, UPT, UR5, URZ, UPT ;  /* 0x000000ff0500728c */ /* 0x000fe2000bf05270 */
[----:B------:R-:W3:Y:S10]  /*df20*/  LDCU UR10, c[0x0][0x3e0] ;  /* 0x00007c00ff0a77ac */ /* 0x000ef40008000800 */
[----:B------:R-:W3:Y:S01]  /*df30*/  @UP0 LDCU UR4, c[0x0][0x454] ;  /* 0x00008a80ff0407ac */ /* 0x000ee20008000800 */
[----:B------:R-:W4:Y:S01]  /*df40*/  @!UP0 LDCU UR9, c[0x0][0x434] ;  /* 0x00008680ff0987ac */ /* 0x000f220008000800 */
[----:B------:R-:W5:Y:S02]  /*df50*/  @UP0 LDCU UR13, c[0x0][0x454] ;  /* 0x00008a80ff0d07ac */ /* 0x000f640008000800 */
[----:B-----5:R-:W1:Y:S01]  /*df60*/  @!UP0 LDCU UR13, c[0x0][0x434] ;  /* 0x00008680ff0d87ac */ /* 0x020e620008000800 */
[----:B---3--:R-:W-:-:S02]  /*df70*/  @UP0 UIMAD UR4, UR4, UR10, URZ ;  /* 0x0000000a040402a4 */ /* 0x008fc4000f8e02ff */
[----:B----4-:R-:W-:-:S03]  /*df80*/  @!UP0 UIMAD UR4, UR9, UR10, URZ ;  /* 0x0000000a090482a4 */ /* 0x010fc6000f8e02ff */
[----:B------:R-:W-:Y:S01]  /*df90*/  @UP0 UMOV UR9, 0x1 ;  /* 0x0000000100090882 */ /* 0x000fe20000000000 */
[----:B------:R-:W-:-:S08]  /*dfa0*/  @!UP0 UMOV UR9, 0x1 ;  /* 0x0000000100098882 */ /* 0x000fd00000000000 */
.L_x_774:
[----:B------:R-:W-:Y:S01]  /*dfb0*/  BAR.SYNC.DEFER_BLOCKING 0x0 ;  /* 0x0000000000007b1d */ /* 0x000fe20000010000 */
[----:B------:R-:W-:Y:S01]  /*dfc0*/  @P6 FMUL.FTZ R20, R20, 0.69314718246459960938 ;  /* 0x3f31721814146820 */ /* 0x000fe20000410000 */
[----:B------:R-:W-:Y:S01]  /*dfd0*/  UISETP.NE.AND UP1, UPT, UR5, URZ, !UP1 ;  /* 0x000000ff0500728c */ /* 0x000fe2000cf25270 */
[----:B------:R-:W-:Y:S01]  /*dfe0*/  MOV R23, 0x7f800000 ;  /* 0x7f80000000177802 */ /* 0x000fe20000000f00 */
[----:B-1----:R-:W-:Y:S01]  /*dff0*/  UIMAD UR13, UR7, UR13, URZ ;  /* 0x0000000d070d72a4 */ /* 0x002fe2000f8e02ff */
[----:B------:R-:W-:-:S03]  /*e000*/  @P6 FFMA.FTZ R22, R136, R5, R20 ;  /* 0x0000000588166223 */ /* 0x000fc60000010014 */
[----:B------:R-:W1:Y:S01]  /*e010*/  LDC.64 R2, c[0x0][0x400] ;  /* 0x00010000ff027b82 */ /* 0x000e620000000a00 */
[----:B------:R3:W4:Y:S01]  /*e020*/  @P1 MUFU.LG2 R18, R7 ;  /* 0x0000000700121308 */ /* 0x0007220000000c00 */
[----:B------:R-:W-:Y:S01]  /*e030*/  UIMAD UR5, UR8, UR6, URZ ;  /* 0x00000006080572a4 */ /* 0x000fe2000f8e02ff */
[----:B------:R-:W-:Y:S01]  /*e040*/  LOP3.LUT P2, RZ, R0, 0x3, RZ, 0xc0, !PT ;  /* 0x0000000300ff7812 */ /* 0x000fe2000784c0ff */
[----:B------:R-:W-:Y:S01]  /*e050*/  UIMAD UR12, UR24, UR9, URZ ;  /* 0x00000009180c72a4 */ /* 0x000fe2000f8e02ff */
[----:B------:R-:W-:Y:S01]  /*e060*/  MOV R26, R206 ;  /* 0x000000ce001a7202 */ /* 0x000fe20000000f00 */
[----:B------:R-:W-:Y:S01]  /*e070*/  BSSY.RECONVERGENT B0, `(.L_x_775) ;  /* 0x0000042000007945 */ /* 0x000fe20003800200 */
[----:B------:R-:W-:Y:S01]  /*e080*/  @!UP1 UIMAD UR13, UR8, UR4, UR13 ;  /* 0x00000004080d92a4 */ /* 0x000fe2000f8e020d */
[----:B------:R-:W5:Y:S01]  /*e090*/  @P1 LDC R17, c[0x0][0x458] ;  /* 0x00011600ff111b82 */ /* 0x000f620000000800 */
[----:B------:R-:W1:Y:S01]  /*e0a0*/  @P0 MUFU.LG2 R19, R6 ;  /* 0x0000000600130308 */ /* 0x000e620000000c00 */
[----:B------:R-:W-:Y:S01]  /*e0b0*/  USHF.R.S32.HI UR4, URZ, 0x1f, UR5 ;  /* 0x0000001fff047899 */ /* 0x000fe20008011405 */
[----:B------:R-:W-:Y:S01]  /*e0c0*/  MOV R27, RZ ;  /* 0x000000ff001b7202 */ /* 0x000fe20000000f00 */
[----:B------:R-:W-:Y:S01]  /*e0d0*/  USEL UR5, UR5, URZ, UP1 ;  /* 0x000000ff05057287 */ /* 0x000fe20008800000 */
[----:B------:R-:W-:Y:S01]  /*e0e0*/  MOV R25, 0x7f800000 ;  /* 0x7f80000000197802 */ /* 0x000fe20000000f00 */
[----:B------:R-:W-:Y:S01]  /*e0f0*/  USHF.R.S32.HI UR10, URZ, 0x1f, UR12 ;  /* 0x0000001fff0a7899 */ /* 0x000fe2000801140c */
[----:B------:R-:W-:Y:S01]  /*e100*/  MOV R24, 0x7f800000 ;  /* 0x7f80000000187802 */ /* 0x000fe20000000f00 */
[----:B------:R-:W-:Y:S01]  /*e110*/  USEL UR4, UR4, URZ, UP1 ;  /* 0x000000ff04047287 */ /* 0x000fe20008800000 */
[----:B------:R1:W5:Y:S01]  /*e120*/  LDS.128 R12, [R204] ;  /* 0x00000000cc0c7984 */ /* 0x0003620000000c00 */
[----:B---3--:R-:W-:Y:S01]  /*e130*/  @P5 FMUL.FTZ R7, R16, 0.69314718246459960938 ;  /* 0x3f31721810075820 */ /* 0x008fe20000410000 */
[----:B------:R-:W-:Y:S01]  /*e140*/  USHF.R.S32.HI UR11, URZ, 0x1f, UR13 ;  /* 0x0000001fff0b7899 */ /* 0x000fe2000801140d */
[----:B------:R-:W3:Y:S01]  /*e150*/  @P0 LDC R16, c[0x0][0x458] ;  /* 0x00011600ff100b82 */ /* 0x000ee20000000800 */
[----:B------:R1:W3:Y:S01]  /*e160*/  LDS.128 R8, [R204+0x800] ;  /* 0x00080000cc087984 */ /* 0x0002e20000000c00 */
[----:B--2---:R-:W-:Y:S01]  /*e170*/  @P5 FFMA.FTZ R23, R135, R4, R7 ;  /* 0x0000000487175223 */ /* 0x004fe20000010007 */
[----:B------:R-:W-:Y:S01]  /*e180*/  UIADD3 UR12, UP1, UP0, UR12, UR5, UR13 ;  /* 0x000000050c0c7290 */ /* 0x000fe2000f83e00d */
[----:B----4-:R-:W-:Y:S01]  /*e190*/  @P1 FMUL.FTZ R18, R18, 0.69314718246459960938 ;  /* 0x3f31721812121820 */ /* 0x010fe20000410000 */
[----:B-1----:R-:W-:-:S04]  /*e1a0*/  IMAD.WIDE.U32 R26, R2, UR8, R26 ;  /* 0x00000008021a7c25 */ /* 0x002fc8000f8e001a */
[----:B------:R-:W-:Y:S01]  /*e1b0*/  @P0 FMUL.FTZ R19, R19, 0.69314718246459960938 ;  /* 0x3f31721813130820 */ /* 0x000fe20000410000 */
[----:B------:R-:W-:Y:S01]  /*e1c0*/  UIADD3.X UR10, UPT, UPT, UR10, UR4, UR11, UP1, UP0 ;  /* 0x000000040a0a7290 */ /* 0x000fe20008fe040b */
[----:B------:R-:W1:Y:S01]  /*e1d0*/  LDC.64 R6, c[0x0][0x410] ;  /* 0x00010400ff067b82 */ /* 0x000e620000000a00 */
[----:B------:R-:W-:Y:S02]  /*e1e0*/  IMAD R33, R3, UR8, R27 ;  /* 0x0000000803217c24 */ /* 0x000fe4000f8e021b */
[----:B-----5:R-:W-:-:S05]  /*e1f0*/  @P1 FFMA.FTZ R25, R134, R17, R18 ;  /* 0x0000001186191223 */ /* 0x020fca0000010012 */
[----:B------:R-:W2:Y:S01]  /*e200*/  LDC.64 R4, c[0x0][0x408] ;  /* 0x00010200ff047b82 */ /* 0x000ea20000000a00 */
[----:B---3--:R-:W-:Y:S01]  /*e210*/  @P0 FFMA.FTZ R24, R133, R16, R19 ;  /* 0x0000001085180223 */ /* 0x008fe20000010013 */
[----:B------:R-:W-:Y:S06]  /*e220*/  @P2 BRA `(.L_x_776) ;  /* 0x0000000000982947 */ /* 0x000fec0003800000 */
[----:B------:R-:W-:Y:S01]  /*e230*/  SHF.R.U32.HI R0, RZ, 0x1, R0 ;  /* 0x00000001ff007819 */ /* 0x000fe20000011600 */
[----:B------:R-:W-:-:S03]  /*e240*/  UIADD3 UR4, UPT, UPT, -UR24, UR6, URZ ;  /* 0x0000000618047290 */ /* 0x000fc6000fffe1ff */
        /* <DEDUP_REMOVED lines=8> */
[----:B------:R-:W3:Y:S01]  /*e2d0*/  @!P6 LDC.64 R20, c[0x0][0x420] ;  /* 0x00010800ff14eb82 */ /* 0x000ee20000000a00 */
[----:B------:R-:W-:-:S05]  /*e2e0*/  @!P6 IMAD R0, R0, UR9, RZ ;  /* 0x000000090000ec24 */ /* 0x000fca000f8e02ff */
[----:B------:R-:W-:Y:S01]  /*e2f0*/  @!P6 IADD3 R28, P0, PT, R0, UR12, RZ ;  /* 0x0000000c001cec10 */ /* 0x000fe2000ff1e0ff */
[----:B------:R-:W-:Y:S01]  /*e300*/  @!P5 IMAD R31, R31, UR9, RZ ;  /* 0x000000091f1fdc24 */ /* 0x000fe2000f8e02ff */
[----:B------:R-:W4:Y:S01]  /*e310*/  @!P5 LDC.64 R18, c[0x0][0x420] ;  /* 0x00010800ff12db82 */ /* 0x000f220000000a00 */
[----:B------:R-:W-:Y:S01]  /*e320*/  @!P4 IMAD R30, R30, UR9, RZ ;  /* 0x000000091e1ecc24 */ /* 0x000fe2000f8e02ff */
[----:B------:R-:W-:Y:S01]  /*e330*/  @!P6 LEA.HI.X.SX32 R0, R0, UR10, 0x1, P0 ;  /* 0x0000000a0000ec11 */ /* 0x000fe200080f0eff */
[----:B------:R-:W-:-:S05]  /*e340*/  @!P3 IMAD R29, R29, UR9, RZ ;  /* 0x000000091d1dbc24 */ /* 0x000fca000f8e02ff */
[----:B------:R-:W5:Y:S08]  /*e350*/  @!P4 LDC.64 R16, c[0x0][0x420] ;  /* 0x00010800ff10cb82 */ /* 0x000f700000000a00 */
[----:B------:R-:W1:Y:S01]  /*e360*/  @!P3 LDC.64 R2, c[0x0][0x420] ;  /* 0x00010800ff02bb82 */ /* 0x000e620000000a00 */
[----:B---3--:R-:W-:Y:S02]  /*e370*/  @!P6 LEA R34, P1, R28, R20, 0x2 ;  /* 0x000000141c22e211 */ /* 0x008fe400078210ff */
[----:B------:R-:W-:-:S02]  /*e380*/  @!P5 IADD3 R20, P0, PT, R31, UR12, RZ ;  /* 0x0000000c1f14dc10 */ /* 0x000fc4000ff1e0ff */
[----:B------:R-:W-:Y:S02]  /*e390*/  @!P6 LEA.HI.X R35, R28, R21, R0, 0x2, P1 ;  /* 0x000000151c23e211 */ /* 0x000fe400008f1400 */
[----:B------:R-:W-:Y:S02]  /*e3a0*/  @!P5 LEA.HI.X.SX32 R31, R31, UR10, 0x1, P0 ;  /* 0x0000000a1f1fdc11 */ /* 0x000fe400080f0eff */
[----:B----4-:R-:W-:Y:S01]  /*e3b0*/  @!P5 LEA R36, P2, R20, R18, 0x2 ;  /* 0x000000121424d211 */ /* 0x010fe200078410ff */
[----:B------:R3:W-:Y:S01]  /*e3c0*/  @!P6 STG.E desc[UR28][R34.64], R22 ;  /* 0x000000162200e986 */ /* 0x0007e2000c10191c */
[C---:B------:R-:W-:Y:S02]  /*e3d0*/  @!P4 IADD3 R0, P1, PT, R30.reuse, UR12, RZ ;  /* 0x0000000c1e00cc10 */ /* 0x040fe4000ff3e0ff */
[----:B------:R-:W-:Y:S02]  /*e3e0*/  @!P3 IADD3 R18, P0, PT, R29, UR12, RZ ;  /* 0x0000000c1d12bc10 */ /* 0x000fe4000ff1e0ff */
[----:B------:R-:W-:-:S02]  /*e3f0*/  @!P4 LEA.HI.X.SX32 R30, R30, UR10, 0x1, P1 ;  /* 0x0000000a1e1ecc11 */ /* 0x000fc400088f0eff */
[----:B------:R-:W-:Y:S02]  /*e400*/  @!P3 LEA.HI.X.SX32 R29, R29, UR10, 0x1, P0 ;  /* 0x0000000a1d1dbc11 */ /* 0x000fe400080f0eff */
[----:B-----5:R-:W-:Y:S02]  /*e410*/  @!P4 LEA R16, P1, R0, R16, 0x2 ;  /* 0x000000100010c211 */ /* 0x020fe400078210ff */
[----:B------:R-:W-:Y:S02]  /*e420*/  @!P5 LEA.HI.X R37, R20, R19, R31, 0x2, P2 ;  /* 0x000000131425d211 */ /* 0x000fe400010f141f */
[----:B------:R-:W-:Y:S02]  /*e430*/  @!P4 LEA.HI.X R17, R0, R17, R30, 0x2, P1 ;  /* 0x000000110011c211 */ /* 0x000fe400008f141e */
[C---:B-1----:R-:W-:Y:S01]  /*e440*/  @!P3 LEA R2, P0, R18.reuse, R2, 0x2 ;  /* 0x000000021202b211 */ /* 0x042fe200078010ff */
[----:B------:R3:W-:Y:S03]  /*e450*/  @!P5 STG.E desc[UR28][R36.64], R23 ;  /* 0x000000172400d986 */ /* 0x0007e6000c10191c */
[----:B------:R-:W-:Y:S01]  /*e460*/  @!P3 LEA.HI.X R3, R18, R3, R29, 0x2, P0 ;  /* 0x000000031203b211 */ /* 0x000fe200000f141d */
[----:B------:R3:W-:Y:S04]  /*e470*/  @!P4 STG.E desc[UR28][R16.64], R25 ;  /* 0x000000191000c986 */ /* 0x0007e8000c10191c */
[----:B------:R3:W-:Y:S04]  /*e480*/  @!P3 STG.E desc[UR28][R2.64], R24 ;  /* 0x000000180200b986 */ /* 0x0007e8000c10191c */
.L_x_776:
[----:B------:R-:W-:Y:S05]  /*e490*/  BSYNC.RECONVERGENT B0 ;  /* 0x0000000000007941 */ /* 0x000fea0003800200 */
.L_x_775:
[----:B------:R-:W-:Y:S01]  /*e4a0*/  IMAD.MOV.U32 R32, RZ, RZ, R26 ;  /* 0x000000ffff207224 */ /* 0x000fe200078e001a */
[----:B------:R-:W4:Y:S01]  /*e4b0*/  LDCU.64 UR4, c[0x0][0x3f0] ;  /* 0x00007e00ff0477ac */ /* 0x000f220008000a00 */
[----:B---3--:R-:W3:Y:S01]  /*e4c0*/  LDS.128 R16, [R204+0x1000] ;  /* 0x00100000cc107984 */ /* 0x008ee20000000c00 */
[----:B--2---:R-:W-:Y:S02]  /*e4d0*/  IMAD R0, R4, UR31, RZ ;  /* 0x0000001f04007c24 */ /* 0x004fe4000f8e02ff */
[----:B-1----:R-:W-:Y:S01]  /*e4e0*/  IMAD.WIDE.U32 R2, R6, UR7, R32 ;  /* 0x0000000706027c25 */ /* 0x002fe2000f8e0020 */
[----:B------:R-:W1:Y:S01]  /*e4f0*/  LDS.128 R28, [R204+0x1800] ;  /* 0x00180000cc1c7984 */ /* 0x000e620000000c00 */
[----:B------:R-:W-:Y:S02]  /*e500*/  SHF.L.U64.HI R6, R4, 0x5, R5 ;  /* 0x0000000504067819 */ /* 0x000fe40000010205 */
[----:B------:R-:W-:Y:S01]  /*e510*/  IMAD R3, R7, UR7, R3 ;  /* 0x0000000707037c24 */ /* 0x000fe2000f8e0203 */
[----:B------:R-:W2:Y:S01]  /*e520*/  LDS.128 R24, [R204+0x2000] ;  /* 0x00200000cc187984 */ /* 0x000ea20000000c00 */
[----:B------:R-:W-:-:S02]  /*e530*/  IMAD R0, R203, R5, R0 ;  /* 0x00000005cb007224 */ /* 0x000fc400078e0200 */
[----:B------:R-:W-:Y:S01]  /*e540*/  IMAD.WIDE.U32 R2, R203, R4, R2 ;  /* 0x00000004cb027225 */ /* 0x000fe200078e0002 */
[----:B------:R-:W5:Y:S03]  /*e550*/  LDS.128 R20, [R204+0x2800] ;  /* 0x00280000cc147984 */ /* 0x000f660000000c00 */
[----:B------:R-:W-:Y:S01]  /*e560*/  IMAD.IADD R0, R3, 0x1, R0 ;  /* 0x0000000103007824 */ /* 0x000fe200078e0200 */
[----:B------:R-:W5:Y:S01]  /*e570*/  LDS.128 R32, [R204+0x3000] ;  /* 0x00300000cc207984 */ /* 0x000f620000000c00 */
[----:B------:R-:W-:Y:S01]  /*e580*/  IMAD.SHL.U32 R3, R4, 0x20, RZ ;  /* 0x0000002004037824 */ /* 0x000fe200078e00ff */
[C---:B----4-:R-:W-:Y:S02]  /*e590*/  LEA R36, P0, R2.reuse, UR4, 0x1 ;  /* 0x0000000402247c11 */ /* 0x050fe4000f8008ff */
[----:B------:R-:W4:Y:S02]  /*e5a0*/  LDS.128 R204, [R204+0x3800] ;  /* 0x00380000cccc7984 */ /* 0x000f240000000c00 */
[----:B------:R-:W-:-:S02]  /*e5b0*/  LEA.HI.X R37, R2, UR5, R0, 0x1, P0 ;  /* 0x0000000502257c11 */ /* 0x000fc400080f0c00 */
[----:B------:R-:W-:Y:S02]  /*e5c0*/  IADD3 R42, P2, PT, R36, R3, RZ ;  /* 0x00000003242a7210 */ /* 0x000fe40007f5e0ff */
[C---:B------:R-:W-:Y:S01]  /*e5d0*/  SHF.L.U32 R0, R4.reuse, 0x6, RZ ;  /* 0x0000000604007819 */ /* 0x040fe200000006ff */
[----:B------:R-:W-:Y:S01]  /*e5e0*/  STG.E.128 desc[UR28][R36.64], R12 ;  /* 0x0000000c24007986 */ /* 0x000fe2000c101d1c */
[C---:B------:R-:W-:Y:S01]  /*e5f0*/  LEA R38, P0, R4.reuse, R36, 0x7 ;  /* 0x0000002404267211 */ /* 0x040fe200078038ff */
[C---:B------:R-:W-:Y:S01]  /*e600*/  IMAD.X R43, R37.reuse, 0x1, R6, P2 ;  /* 0x00000001252b7824 */ /* 0x040fe200010e0606 */
[--C-:B------:R-:W-:Y:S02]  /*e610*/  SHF.L.U64.HI R2, R4, 0x6, R5.reuse ;  /* 0x0000000604027819 */ /* 0x100fe40000010205 */
[----:B------:R-:W-:Y:S02]  /*e620*/  IADD3 R40, P1, PT, R36, R0, RZ ;  /* 0x0000000024287210 */ /* 0x000fe40007f3e0ff */
[----:B------:R-:W-:Y:S01]  /*e630*/  LEA.HI.X R39, R4, R37, R5, 0x7, P0 ;  /* 0x0000002504277211 */ /* 0x000fe200000f3c05 */
[----:B------:R5:W-:Y:S01]  /*e640*/  STG.E.128 desc[UR28][R42.64], R8 ;  /* 0x000000082a007986 */ /* 0x000be2000c101d1c */
[----:B------:R-:W-:Y:S01]  /*e650*/  IADD3 R4, P2, PT, R40, R3, RZ ;  /* 0x0000000328047210 */ /* 0x000fe20007f5e0ff */
[----:B------:R-:W-:-:S05]  /*e660*/  IMAD.X R41, R37, 0x1, R2, P1 ;  /* 0x0000000125297824 */ /* 0x000fca00008e0602 */
[----:B------:R-:W-:Y:S01]  /*e670*/  IADD3.X R5, PT, PT, R41, R6, RZ, P2, !PT ;  /* 0x0000000629057210 */ /* 0x000fe200017fe4ff */
[----:B---3--:R-:W-:Y:S04]  /*e680*/  STG.E.128 desc[UR28][R40.64], R16 ;  /* 0x0000001028007986 */ /* 0x008fe8000c101d1c */
[----:B-1----:R-:W-:Y:S04]  /*e690*/  STG.E.128 desc[UR28][R4.64], R28 ;  /* 0x0000001c04007986 */ /* 0x002fe8000c101d1c */
[----:B--2---:R-:W-:Y:S01]  /*e6a0*/  STG.E.128 desc[UR28][R38.64], R24 ;  /* 0x0000001826007986 */ /* 0x004fe2000c101d1c */
[----:B-----5:R-:W-:-:S02]  /*e6b0*/  IADD3 R8, P0, PT, R38, R0, RZ ;  /* 0x0000000026087210 */ /* 0x020fc40007f1e0ff */
[----:B------:R-:W-:-:S03]  /*e6c0*/  IADD3 R10, P1, PT, R38, R3, RZ ;  /* 0x00000003260a7210 */ /* 0x000fc60007f3e0ff */
[C---:B------:R-:W-:Y:S01]  /*e6d0*/  IMAD.X R9, R39.reuse, 0x1, R2, P0 ;  /* 0x0000000127097824 */ /* 0x040fe200000e0602 */
[----:B------:R-:W-:Y:S01]  /*e6e0*/  IADD3 R2, P0, PT, R8, R3, RZ ;  /* 0x0000000308027210 */ /* 0x000fe20007f1e0ff */
[----:B------:R-:W-:-:S03]  /*e6f0*/  IMAD.X R11, R39, 0x1, R6, P1 ;  /* 0x00000001270b7824 */ /* 0x000fc600008e0606 */
[----:B------:R-:W-:Y:S02]  /*e700*/  IADD3.X R3, PT, PT, R9, R6, RZ, P0, !PT ;  /* 0x0000000609037210 */ /* 0x000fe400007fe4ff */
[----:B------:R-:W-:Y:S04]  /*e710*/  STG.E.128 desc[UR28][R10.64], R20 ;  /* 0x000000140a007986 */ /* 0x000fe8000c101d1c */
[----:B------:R-:W-:Y:S04]  /*e720*/  STG.E.128 desc[UR28][R8.64], R32 ;  /* 0x0000002008007986 */ /* 0x000fe8000c101d1c */
[----:B----4-:R-:W-:Y:S01]  /*e730*/  STG.E.128 desc[UR28][R2.64], R204 ;  /* 0x000000cc02007986 */ /* 0x010fe2000c101d1c */
[----:B------:R-:W-:Y:S05]  /*e740*/  EXIT ;  /* 0x000000000000794d */ /* 0x000fea0003800000 */
.L_x_777:
        /* <DEDUP_REMOVED lines=11> */
.L_x_1465:


//--------------------- .text._ZN5flash16flash_fwd_kernelI23Flash_fwd_kernel_traitsILi64ELi128ELi64ELi4ELb0ELb0EN7cutlass10bfloat16_tE19Flash_kernel_traitsILi64ELi128ELi64ELi4ES3_EELb0ELb1ELb0ELb0ELb1ELb1ELb1ELb0EEEvNS_16Flash_fwd_paramsE --------------------------
	.section	.text._ZN5flash16flash_fwd_kernelI23Flash_fwd_kernel_traitsILi64ELi128ELi64ELi4ELb0ELb0EN7cutlass10bfloat16_tE19Flash_kernel_traitsILi64ELi128ELi64ELi4ES3_EELb0ELb1ELb0ELb0ELb1ELb1ELb1ELb0EEEvNS_16Flash_fwd_paramsE,"ax",@progbits
	.align	128
        .global         _ZN5flash16flash_fwd_kernelI23Flash_fwd_kernel_traitsILi64ELi128ELi64ELi4ELb0ELb0EN7cutlass10bfloat16_tE19Flash_kernel_traitsILi64ELi128ELi64ELi4ES3_EELb0ELb1ELb0ELb0ELb1ELb1ELb1ELb0EEEvNS_16Flash_fwd_paramsE
        .type           _ZN5flash16flash_fwd_kernelI23Flash_fwd_kernel_traitsILi64ELi128ELi64ELi4ELb0ELb0EN7cutlass10bfloat16_tE19Flash_kernel_traitsILi64ELi128ELi64ELi4ES3_EELb0ELb1ELb0ELb0ELb1ELb1ELb1ELb0EEEvNS_16Flash_fwd_paramsE,@function
        .size           _ZN5flash16flash_fwd_kernelI23Flash_fwd_kernel_traitsILi64ELi128ELi64ELi4ELb0ELb0EN7cutlass10bfloat16_tE19Flash_kernel_traitsILi64ELi128ELi64ELi4ES3_EELb0ELb1ELb0ELb0ELb1ELb1ELb1ELb0EEEvNS_16Flash_fwd_paramsE,(.L_x_1466 - _ZN5flash16flash_fwd_kernelI23Flash_fwd_kernel_traitsILi64ELi128ELi64ELi4ELb0ELb0EN7cutlass10bfloat16_tE19Flash_kernel_traitsILi64ELi128ELi64ELi4ES3_EELb0ELb1ELb0ELb0ELb1ELb1ELb1ELb0EEEvNS_16Flash_fwd_paramsE)
        .other          _ZN5flash16flash_fwd_kernelI23Flash_fwd_kernel_traitsILi64ELi128ELi64ELi4ELb0ELb0EN7cutlass10bfloat16_tE19Flash_kernel_traitsILi64ELi128ELi64ELi4ES3_EELb0ELb1ELb0ELb0ELb1ELb1ELb1ELb0EEEvNS_16Flash_fwd_paramsE,@"STO_CUDA_ENTRY STV_DEFAULT"
_ZN5flash16flash_fwd_kernelI23Flash_fwd_kernel_traitsILi64ELi128ELi64ELi4ELb0ELb0EN7cutlass10bfloat16_tE19Flash_kernel_traitsILi64ELi128ELi64ELi4ES3_EELb0ELb1ELb0ELb0ELb1ELb1ELb1ELb0EEEvNS_16Flash_fwd_paramsE:
.text._ZN5flash16flash_fwd_kernelI23Flash_fwd_kernel_traitsILi64ELi128ELi64ELi4ELb0ELb0EN7cutlass10bfloat16_tE19Flash_kernel_traitsILi64ELi128ELi64ELi4ES3_EELb0ELb1ELb0ELb0ELb1ELb1ELb1ELb0EEEvNS_16Flash_fwd_paramsE:
[----:B------:R-:W-:Y:S08]  /*0000*/  LDC R1, c[0x0][0x37c] ;  /* 0x0000df00ff017b82 */ /* 0x000ff00000000800 */
[----:B------:R-:W1:Y:S01]  /*0010*/  LDC.64 R2, c[0x0][0x478] ;  /* 0x00011e00ff027b82 */ /* 0x000e620000000a00 */
[----:B------:R-:W2:Y:S01]  /*0020*/  S2R R7, SR_CTAID.Y ;  /* 0x0000000000077919 */ /* 0x000ea20000002600 */
[----:B------:R-:W3:Y:S01]  /*0030*/  LDCU.64 UR26, c[0x0][0x358] ;  /* 0x00006b00ff1a77ac */ /* 0x000ee20008000a00 */
[----:B------:R-:W-:-:S05]  /*0040*/  IMAD.MOV.U32 R15, RZ, RZ, RZ ;  /* 0x000000ffff0f7224 */ /* 0x000fca00078e00ff */
[----:B------:R-:W4:Y:S01]  /*0050*/  LDC.64 R4, c[0x0][0x470] ;  /* 0x00011c00ff047b82 */ /* 0x000f220000000a00 */
[----:B------:R-:W3:Y:S07]  /*0060*/  S2R R200, SR_CTAID.X ;  /* 0x0000000000c87919 */ /* 0x000eee0000002500 */
[----:B------:R-:W3:Y:S01]  /*0070*/  LDC R112, c[0x0][0x434] ;  /* 0x00010d00ff707b82 */ /* 0x000ee20000000800 */
[----:B-1----:R-:W-:-:S04]  /*0080*/  ISETP.NE.U32.AND P2, PT, R2, RZ, PT ;  /* 0x000000ff0200720c */ /* 0x002fc80003f45070 */
[----:B------:R-:W-:Y:S02]  /*0090*/  ISETP.NE.AND.EX P2, PT, R3, RZ, PT, P2 ;  /* 0x000000ff0300720c */ /* 0x000fe40003f45320 */
[----:B----4-:R-:W-:-:S04]  /*00a0*/  ISETP.NE.U32.AND P0, PT, R4, RZ, PT ;  /* 0x000000ff0400720c */ /* 0x010fc80003f05070 */
[----:B------:R-:W-:-:S07]  /*00b0*/  ISETP.NE.AND.EX P0, PT, R5, RZ, PT, P0 ;  /* 0x000000ff0500720c */ /* 0x000fce0003f05300 */
[----:B------:R-:W2:Y:S08]  /*00c0*/  @P2 LDC.64 R2, c[0x0][0x478] ;  /* 0x00011e00ff022b82 */ /* 0x000eb00000000a00 */
[----:B------:R-:W1:Y:S01]  /*00d0*/  @P0 LDC.64 R4, c[0x0][0x470] ;  /* 0x00011c00ff040b82 */ /* 0x000e620000000a00 */
[----:B--2---:R-:W-:-:S07]  /*00e0*/  @P2 IMAD.WIDE.U32 R110, R7, 0x4, R2 ;  /* 0x00000004076e2825 */ /* 0x004fce00078e0002 */
[----:B------:R-:W2:Y:S01]  /*00f0*/  @!P2 LDC.64 R2, c[0x0][0x438] ;  /* 0x00010e00ff02ab82 */ /* 0x000ea20000000a00 */
[----:B---3--:R3:W5:Y:S01]  /*0100*/  @P2 LDG.E R110, desc[UR26][R110.64] ;  /* 0x0000001a6e6e2981 */ /* 0x008762000c1e1900 */
[----:B-1----:R-:W-:-:S06]  /*0110*/  @P0 IMAD.WIDE.U32 R8, R7, 0x4, R4 ;  /* 0x0000000407080825 */ /* 0x002fcc00078e0004 */
[----:B------:R-:W1:Y:S01]  /*0120*/  @!P2 LDC.64 R4, c[0x0][0x488] ;  /* 0x00012200ff04ab82 */ /* 0x000e620000000a00 */
[----:B------:R-:W-:Y:S01]  /*0130*/  IMAD.SHL.U32 R199, R200, 0x80, RZ ;  /* 0x00000080c8c77824 */ /* 0x000fe200078e00ff */
[----:B------:R3:W5:Y:S04]  /*0140*/  @P0 LDG.E R15, desc[UR26][R8.64] ;  /* 0x0000001a080f0981 */ /* 0x000768000c1e1900 */
[----:B------:R-:W-:Y:S02]  /*0150*/  ISETP.GE.AND P1, PT, R199, R112, PT ;  /* 0x00000070c700720c */ /* 0x000fe40003f26270 */
[----:B-1----:R-:W-:-:S11]  /*0160*/  @!P2 ISETP.NE.U32.AND P0, PT, R4, RZ, PT ;  /* 0x000000ff0400a20c */ /* 0x002fd60003f05070 */
[----:B--23--:R-:W-:Y:S05]  /*0170*/  @P1 EXIT ;  /* 0x000000000000194d */ /* 0x00cfea0003800000 */
[----:B------:R-:W1:Y:S01]  /*0180*/  LDCU UR24, c[0x0][0x508] ;  /* 0x0000a100ff1877ac */ /* 0x000e620008000800 */
[----:B------:R-:W-:Y:S01]  /*0190*/  @!P2 ISETP.NE.AND.EX P0, PT, R5, RZ, PT, P0 ;  /* 0x000000ff0500a20c */ /* 0x000fe20003f05300 */
[--C-:B-----5:R-:W-:Y:S01]  /*01a0*/  @P2 IMAD.IADD R110, R110, 0x1, -R15.reuse ;  /* 0x000000016e6e2824 */ /* 0x120fe200078e0a0f */
[----:B------:R-:W2:Y:S02]  /*01b0*/  S2R R24, SR_CTAID.Z ;  /* 0x0000000000187919 */ /* 0x000ea40000002700 */
[----:B------:R-:W-:Y:S01]  /*01c0*/  @!P2 SEL R0, R3, RZ, P0 ;  /* 0x000000ff0300a207 */ /* 0x000fe20000000000 */
[----:B------:R-:W-:Y:S01]  /*01d0*/  VIADD R3, R200, 0x1 ;  /* 0x00000001c8037836 */ /* 0x000fe20000000000 */
[----:B------:R-:W3:Y:S02]  /*01e0*/  S2R R111, SR_TID.X ;  /* 0x00000000006f7919 */ /* 0x000ee40000002100 */
[----:B------:R-:W-:Y:S01]  /*01f0*/  @!P2 IADD3 R110, PT, PT, R0, R2, -R15 ;  /* 0x00000002006ea210 */ /* 0x000fe20007ffe80f */
[----:B------:R-:W-:-:S04]  /*0200*/  IMAD R0, R3, 0x80, -R112 ;  /* 0x0000008003007824 */ /* 0x000fc800078e0a70 */
[----:B------:R-:W-:-:S05]  /*0210*/  VIADD R5, R110, 0x3f ;  /* 0x0000003f6e057836 */ /* 0x000fca0000000000 */
[----:B-1----:R-:W-:Y:S02]  /*0220*/  IADD3 R3, PT, PT, R5, UR24, R0 ;  /* 0x0000001805037c10 */ /* 0x002fe4000fffe000 */
[----:B------:R-:W-:Y:S02]  /*0230*/  SHF.R.S32.HI R2, RZ, 0x1f, R5 ;  /* 0x0000001fff027819 */ /* 0x000fe40000011405 */
[----:B------:R-:W-:Y:S02]  /*0240*/  SHF.R.S32.HI R0, RZ, 0x1f, R3 ;  /* 0x0000001fff007819 */ /* 0x000fe40000011403 */
[----:B------:R-:W-:Y:S02]  /*0250*/  LEA.HI R2, R2, R5, RZ, 0x6 ;  /* 0x0000000502027211 */ /* 0x000fe400078f30ff */
[----:B------:R-:W-:Y:S02]  /*0260*/  LEA.HI R0, R0, R3, RZ, 0x6 ;  /* 0x0000000300007211 */ /* 0x000fe400078f30ff */
[----:B------:R-:W-:-:S02]  /*0270*/  SHF.R.S32.HI R2, RZ, 0x6, R2 ;  /* 0x00000006ff027819 */ /* 0x000fc40000011402 */
[----:B------:R-:W-:-:S04]  /*0280*/  SHF.R.S32.HI R3, RZ, 0x6, R0 ;  /* 0x00000006ff037819 */ /* 0x000fc80000011400 */
[----:B------:R-:W-:-:S04]  /*0290*/  VIMNMX R132, PT, PT, R2, R3, PT ;  /* 0x0000000302847248 */ /* 0x000fc80003fe0100 */
[----:B------:R-:W-:-:S13]  /*02a0*/  ISETP.GT.AND P0, PT, R132, RZ, PT ;  /* 0x000000ff8400720c */ /* 0x000fda0003f04270 */
[----:B--23--:R-:W-:Y:S05]  /*02b0*/  @P0 BRA `(.L_x_778) ;  /* 0x0000000800ec0947 */ /* 0x00cfea0003800000 */
[----:B------:R-:W1:Y:S01]  /*02c0*/  LDCU.U8 UR4, c[0x0][0x549] ;  /* 0x0000a920ff0477ac */ /* 0x000e620008000000 */
[----:B------:R-:W2:Y:S01]  /*02d0*/  LDC.64 R4, c[0x0][0x400] ;  /* 0x00010000ff047b82 */ /* 0x000ea20000000a00 */
[----:B------:R-:W-:Y:S01]  /*02e0*/  SHF.L.U32 R10, R111, 0x3, RZ ;  /* 0x000000036f0a7819 */ /* 0x000fe200000006ff */
[----:B------:R-:W3:Y:S01]  /*02f0*/  LDCU.U8 UR6, c[0x0][0x548] ;  /* 0x0000a900ff0677ac */ /* 0x000ee20008000000 */
[----:B-1----:R-:W-:-:S13]  /*0300*/  ISETP.NE.AND P1, PT, RZ, UR4, PT ;  /* 0x00000004ff007c0c */ /* 0x002fda000bf25270 */
[----:B------:R-:W1:Y:S01]  /*0310*/  @P1 LDC R9, c[0x0][0x430] ;  /* 0x00010c00ff091b82 */ /* 0x000e620000000800 */
[----:B------:R-:W-:-:S07]  /*0320*/  @P1 MOV R6, 0x1 ;  /* 0x0000000100061802 */ /* 0x000fce0000000f00 */
[----:B------:R-:W4:Y:S01]  /*0330*/  @P1 LDC R0, c[0x0][0x430] ;  /* 0x00010c00ff001b82 */ /* 0x000f220000000800 */
[----:B-1----:R-:W-:Y:S01]  /*0340*/  @P1 IMAD R9, R112, R9, RZ ;  /* 0x0000000970091224 */ /* 0x002fe200078e02ff */
[----:B--23--:R-:W-:Y:S06]  /*0350*/  @P1 BRA `(.L_x_779) ;  /* 0x0000000000241947 */ /* 0x00cfec0003800000 */
[----:B------:R-:W-:Y:S01]  /*0360*/  ISETP.NE.AND P0, PT, RZ, UR6, PT ;  /* 0x00000006ff007c0c */ /* 0x000fe2000bf05270 */
        /* <DEDUP_REMOVED lines=8> */
.L_x_779:
[----:B------:R-:W1:Y:S01]  /*03f0*/  LDCU.64 UR4, c[0x0][0x410] ;  /* 0x00008200ff0477ac */ /* 0x000e620008000a00 */
[----:B------:R-:W-:Y:S01]  /*0400*/  LOP3.LUT R10, R10, 0x38, RZ, 0xc0, !PT ;  /* 0x000000380a0a7812 */ /* 0x000fe200078ec0ff */
[----:B------:R-:W-:Y:S01]  /*0410*/  IMAD.MOV.U32 R11, RZ, RZ, RZ ;  /* 0x000000ffff0b7224 */ /* 0x000fe200078e00ff */
[----:B------:R-:W2:Y:S01]  /*0420*/  LDC.64 R2, c[0x0][0x408] ;  /* 0x00010200ff027b82 */ /* 0x000ea20000000a00 */
[----:B------:R-:W-:Y:S01]  /*0430*/  ISETP.NE.AND P1, PT, RZ, UR6, !P1 ;  /* 0x00000006ff007c0c */ /* 0x000fe2000cf25270 */
[----:B------:R-:W-:Y:S01]  /*0440*/  IMAD.SHL.U32 R8, R200, 0x80, RZ ;  /* 0x00000080c8087824 */ /* 0x000fe200078e00ff */
[----:B------:R-:W-:Y:S01]  /*0450*/  BSSY.RECONVERGENT B0, `(.L_x_780) ;  /* 0x0000046000007945 */ /* 0x000fe20003800200 */
[----:B------:R-:W-:-:S04]  /*0460*/  IMAD.WIDE.U32 R10, R7, R4, R10 ;  /* 0x00000004070a7225 */ /* 0x000fc800078e000a */
[C---:B------:R-:W-:Y:S01]  /*0470*/  IMAD R11, R7.reuse, R5, R11 ;  /* 0x00000005070b7224 */ /* 0x040fe200078e020b */
[----:B------:R-:W-:Y:S01]  /*0480*/  SHF.R.U32.HI R5, RZ, 0x3, R111 ;  /* 0x00000003ff057819 */ /* 0x000fe2000001166f */
[----:B------:R-:W-:Y:S02]  /*0490*/  IMAD R4, R7, R112, RZ ;  /* 0x0000007007047224 */ /* 0x000fe400078e02ff */
[----:B------:R-:W-:Y:S02]  /*04a0*/  IMAD.IADD R112, R112, 0x1, -R199 ;  /* 0x0000000170707824 */ /* 0x000fe400078e0ac7 */
[----:B-1----:R-:W-:Y:S01]  /*04b0*/  IMAD.WIDE.U32 R12, R24, UR4, R10 ;  /* 0x00000004180c7c25 */ /* 0x002fe2000f8e000a */
[----:B------:R-:W-:Y:S02]  /*04c0*/  LOP3.LUT R11, R8, R5, RZ, 0xfc, !PT ;  /* 0x00000005080b7212 */ /* 0x000fe400078efcff */
[----:B------:R-:W-:Y:S01]  /*04d0*/  SHF.R.S32.HI R8, RZ, 0x1f, R4 ;  /* 0x0000001fff087819 */ /* 0x000fe20000011404 */
[C---:B------:R-:W-:Y:S01]  /*04e0*/  IMAD R13, R24.reuse, UR5, R13 ;  /* 0x00000005180d7c24 */ /* 0x040fe2000f8e020d */
[----:B------:R-:W1:Y:S01]  /*04f0*/  LDCU.64 UR4, c[0x0][0x3f0] ;  /* 0x00007e00ff0477ac */ /* 0x000e620008000a00 */
[----:B---3--:R-:W-:Y:S01]  /*0500*/  IMAD R10, R24, R9, RZ ;  /* 0x00000009180a7224 */ /* 0x008fe200078e02ff */
[----:B------:R-:W-:Y:S01]  /*0510*/  SHF.R.U32.HI R9, RZ, 0x19, R200 ;  /* 0x00000019ff097819 */ /* 0x000fe200000116c8 */
[----:B--2---:R-:W-:Y:S01]  /*0520*/  IMAD.WIDE.U32 R12, R11, R2, R12 ;  /* 0x000000020b0c7225 */ /* 0x004fe200078e000c */
[----:B------:R-:W-:-:S02]  /*0530*/  SEL R4, R4, RZ, P1 ;  /* 0x000000ff04047207 */ /* 0x000fc40000800000 */
[----:B------:R-:W-:Y:S01]  /*0540*/  SEL R8, R8, RZ, P1 ;  /* 0x000000ff08087207 */ /* 0x000fe20000800000 */
[----:B------:R-:W-:Y:S02]  /*0550*/  @!P1 IMAD R10, R7, R6, R10 ;  /* 0x00000006070a9224 */ /* 0x000fe400078e020a */
[----:B------:R-:W-:Y:S02]  /*0560*/  IMAD R6, R9, R2, RZ ;  /* 0x0000000209067224 */ /* 0x000fe400078e02ff */
[----:B----4-:R-:W-:Y:S02]  /*0570*/  IMAD R9, R199, R0, RZ ;  /* 0x00000000c7097224 */ /* 0x010fe400078e02ff */
[----:B------:R-:W-:Y:S02]  /*0580*/  IMAD R7, R11, R3, R6 ;  /* 0x000000030b077224 */ /* 0x000fe400078e0206 */
[----:B------:R-:W-:Y:S01]  /*0590*/  IMAD.SHL.U32 R15, R2, 0x40, RZ ;  /* 0x00000040020f7824 */ /* 0x000fe200078e00ff */
[----:B------:R-:W-:Y:S01]  /*05a0*/  IADD3 R4, P2, P1, R9, R4, R10 ;  /* 0x0000000409047210 */ /* 0x000fe2000795e00a */
[----:B------:R-:W-:Y:S01]  /*05b0*/  IMAD.IADD R7, R13, 0x1, R7 ;  /* 0x000000010d077824 */ /* 0x000fe200078e0207 */
[----:B-1----:R-:W-:Y:S01]  /*05c0*/  LEA R6, P0, R12, UR4, 0x1 ;  /* 0x000000040c067c11 */ /* 0x002fe2000f8008ff */
[----:B------:R-:W-:Y:S01]  /*05d0*/  IMAD.SHL.U32 R11, R2, 0x20, RZ ;  /* 0x00000020020b7824 */ /* 0x000fe200078e00ff */
[----:B------:R-:W-:-:S02]  /*05e0*/  SHF.R.S32.HI R9, RZ, 0x1f, R9 ;  /* 0x0000001fff097819 */ /* 0x000fc40000011409 */
[----:B------:R-:W-:Y:S02]  /*05f0*/  SHF.R.S32.HI R10, RZ, 0x1f, R10 ;  /* 0x0000001fff0a7819 */ /* 0x000fe4000001140a */
[----:B------:R-:W-:Y:S02]  /*0600*/  LEA.HI.X R7, R12, UR5, R7, 0x1, P0 ;  /* 0x000000050c077c11 */ /* 0x000fe400080f0c07 */
[----:B------:R-:W-:Y:S02]  /*0610*/  IADD3.X R8, PT, PT, R9, R8, R10, P2, P1 ;  /* 0x0000000809087210 */ /* 0x000fe400017e240a */
[CC--:B------:R-:W-:Y:S01]  /*0620*/  LEA R16, P0, R2.reuse, R6.reuse, 0x7 ;  /* 0x0000000602107211 */ /* 0x0c0fe200078038ff */
[----:B------:R1:W-:Y:S01]  /*0630*/  STG.E.128 desc[UR26][R6.64], RZ ;  /* 0x000000ff06007986 */ /* 0x0003e2000c101d1a */
[----:B------:R-:W-:Y:S02]  /*0640*/  SHF.L.U64.HI R13, R2, 0x6, R3 ;  /* 0x00000006020d7819 */ /* 0x000fe40000010203 */
[----:B------:R-:W-:-:S02]  /*0650*/  IADD3 R18, P1, PT, R15, R6, RZ ;  /* 0x000000060f127210 */ /* 0x000fc40007f3e0ff */
[C-C-:B------:R-:W-:Y:S02]  /*0660*/  LEA.HI.X R17, R2.reuse, R7, R3.reuse, 0x7, P0 ;  /* 0x0000000702117211 */ /* 0x140fe400000f3c03 */
[----:B------:R-:W-:Y:S01]  /*0670*/  SHF.L.U64.HI R9, R2, 0x5, R3 ;  /* 0x0000000502097819 */ /* 0x000fe20000010203 */
[----:B------:R-:W-:Y:S01]  /*0680*/  IMAD.X R19, R13, 0x1, R7, P1 ;  /* 0x000000010d137824 */ /* 0x000fe200008e0607 */
[-C--:B------:R-:W-:Y:S02]  /*0690*/  IADD3 R22, P0, PT, R18, R11.reuse, RZ ;  /* 0x0000000b12167210 */ /* 0x080fe40007f1e0ff */
[----:B------:R-:W-:Y:S02]  /*06a0*/  IADD3 R20, P2, PT, R11, R6, RZ ;  /* 0x000000060b147210 */ /* 0x000fe40007f5e0ff */
[C---:B------:R-:W-:Y:S01]  /*06b0*/  IADD3 R26, P1, PT, R16.reuse, R11, RZ ;  /* 0x0000000b101a7210 */ /* 0x040fe20007f3e0ff */
[--C-:B------:R-:W-:Y:S01]  /*06c0*/  IMAD.X R23, R19, 0x1, R9.reuse, P0 ;  /* 0x0000000113177824 */ /* 0x100fe200000e0609 */
[----:B------:R-:W-:Y:S01]  /*06d0*/  IADD3 R24, P0, PT, R16, R15, RZ ;  /* 0x0000000f10187210 */ /* 0x000fe20007f1e0ff */
[----:B------:R-:W-:Y:S01]  /*06e0*/  VIADD R15, R5, 0x20 ;  /* 0x00000020050f7836 */ /* 0x000fe20000000000 */
[----:B------:R-:W-:Y:S01]  /*06f0*/  IADD3.X R21, PT, PT, R9, R7, RZ, P2, !PT ;  /* 0x0000000709157210 */ /* 0x000fe200017fe4ff */
[----:B------:R-:W-:Y:S01]  /*0700*/  IMAD.X R27, R17, 0x1, R9, P1 ;  /* 0x00000001111b7824 */ /* 0x000fe200008e0609 */
[----:B------:R-:W-:Y:S01]  /*0710*/  LOP3.LUT P1, R111, R111, 0x7, RZ, 0xc0, !PT ;  /* 0x000000076f6f7812 */ /* 0x000fe2000782c0ff */
[----:B------:R-:W-:Y:S01]  /*0720*/  IMAD.X R25, R17, 0x1, R13, P0 ;  /* 0x0000000111197824 */ /* 0x000fe200000e060d */
[----:B------:R-:W-:Y:S01]  /*0730*/  IADD3 R2, P0, PT, R24, R11, RZ ;  /* 0x0000000b18027210 */ /* 0x000fe20007f1e0ff */
[----:B------:R-:W-:Y:S01]  /*0740*/  STG.E.128 desc[UR26][R20.64], RZ ;  /* 0x000000ff14007986 */ /* 0x000fe2000c101d1a */
[C---:B------:R-:W-:Y:S01]  /*0750*/  ISETP.GE.OR P1, PT, R5.reuse, R112, P1 ;  /* 0x000000700500720c */ /* 0x040fe20000f26670 */
[----:B------:R-:W-:Y:S01]  /*0760*/  VIADD R13, R5, 0x30 ;  /* 0x00000030050d7836 */ /* 0x000fe20000000000 */
[----:B------:R-:W-:Y:S01]  /*0770*/  IADD3.X R3, PT, PT, R25, R9, RZ, P0, !PT ;  /* 0x0000000919037210 */ /* 0x000fe200007fe4ff */
[----:B------:R2:W-:Y:S01]  /*0780*/  STG.E.128 desc[UR26][R18.64], RZ ;  /* 0x000000ff12007986 */ /* 0x0005e2000c101d1a */
[C---:B------:R-:W-:Y:S01]  /*0790*/  IADD3 R11, PT, PT, R5.reuse, 0x40, RZ ;  /* 0x00000040050b7810 */ /* 0x040fe20007ffe0ff */
[----:B------:R-:W-:-:S02]  /*07a0*/  VIADD R9, R5, 0x50 ;  /* 0x0000005005097836 */ /* 0x000fc40000000000 */
[----:B------:R3:W-:Y:S01]  /*07b0*/  STG.E.128 desc[UR26][R22.64], RZ ;  /* 0x000000ff16007986 */ /* 0x0007e2000c101d1a */
[----:B-1----:R-:W-:-:S03]  /*07c0*/  VIADD R7, R5, 0x60 ;  /* 0x0000006005077836 */ /* 0x002fc60000000000 */
[----:B------:R3:W-:Y:S04]  /*07d0*/  STG.E.128 desc[UR26][R16.64], RZ ;  /* 0x000000ff10007986 */ /* 0x0007e8000c101d1a */
[----:B------:R3:W-:Y:S04]  /*07e0*/  STG.E.128 desc[UR26][R26.64], RZ ;  /* 0x000000ff1a007986 */ /* 0x0007e8000c101d1a */
[----:B------:R3:W-:Y:S04]  /*07f0*/  STG.E.128 desc[UR26][R24.64], RZ ;  /* 0x000000ff18007986 */ /* 0x0007e8000c101d1a */
[----:B------:R3:W-:Y:S01]  /*0800*/  STG.E.128 desc[UR26][R2.64], RZ ;  /* 0x000000ff02007986 */ /* 0x0007e2000c101d1a */
[----:B--2---:R-:W-:Y:S01]  /*0810*/  VIADD R19, R5, 0x10 ;  /* 0x0000001005137836 */ /* 0x004fe20000000000 */
[----:B------:R-:W-:Y:S06]  /*0820*/  @P1 BRA `(.L_x_781) ;  /* 0x0000000000201947 */ /* 0x000fec0003800000 */
[----:B------:R-:W1:Y:S01]  /*0830*/  LDCU.64 UR4, c[0x0][0x420] ;  /* 0x00008400ff0477ac */ /* 0x000e620008000a00 */
[----:B---3--:R-:W-:-:S05]  /*0840*/  IMAD R17, R5, R0, RZ ;  /* 0x0000000005117224 */ /* 0x008fca00078e02ff */
[----:B------:R-:W-:-:S04]  /*0850*/  IADD3 R3, P0, PT, R17, R4, RZ ;  /* 0x0000000411037210 */ /* 0x000fc80007f1e0ff */
[----:B------:R-:W-:Y:S02]  /*0860*/  LEA.HI.X.SX32 R2, R17, R8, 0x1, P0 ;  /* 0x0000000811027211 */ /* 0x000fe400000f0eff */
[----:B-1----:R-:W-:-:S04]  /*0870*/  LEA R16, P0, R3, UR4, 0x2 ;  /* 0x0000000403107c11 */ /* 0x002fc8000f8010ff */
[----:B------:R-:W-:Y:S01]  /*0880*/  LEA.HI.X R17, R3, UR5, R2, 0x2, P0 ;  /* 0x0000000503117c11 */ /* 0x000fe200080f1402 */
[----:B------:R-:W-:-:S05]  /*0890*/  IMAD.MOV.U32 R3, RZ, RZ, 0x7f800000 ;  /* 0x7f800000ff037424 */ /* 0x000fca00078e00ff */
[----:B------:R1:W-:Y:S03]  /*08a0*/  STG.E desc[UR26][R16.64], R3 ;  /* 0x0000000310007986 */ /* 0x0003e6000c10191a */
.L_x_781:
[----:B------:R-:W-:Y:S05]  /*08b0*/  BSYNC.RECONVERGENT B0 ;  /* 0x0000000000007941 */ /* 0x000fea0003800200 */
.L_x_780:
        /* <DEDUP_REMOVED lines=17> */
[----:B------:R-:W2:Y:S01]  /*09d0*/  LDCU.64 UR4, c[0x0][0x420] ;  /* 0x00008400ff0477ac */ /* 0x000ea20008000a00 */
[----:B------:R-:W-:-:S05]  /*09e0*/  IMAD R19, R19, R0, RZ ;  /* 0x0000000013137224 */ /* 0x000fca00078e02ff */
[----:B-1-3--:R-:W-:-:S04]  /*09f0*/  IADD3 R3, P0, PT, R19, R4, RZ ;  /* 0x0000000413037210 */ /* 0x00afc80007f1e0ff */
[----:B------:R-:W-:Y:S02]  /*0a00*/  LEA.HI.X.SX32 R2, R19, R8, 0x1, P0 ;  /* 0x0000000813027211 */ /* 0x000fe400000f0eff */
[----:B--2---:R-:W-:-:S04]  /*0a10*/  LEA R16, P0, R3, UR4, 0x2 ;  /* 0x0000000403107c11 */ /* 0x004fc8000f8010ff */
[----:B------:R-:W-:Y:S01]  /*0a20*/  LEA.HI.X R17, R3, UR5, R2, 0x2, P0 ;  /* 0x0000000503117c11 */ /* 0x000fe200080f1402 */
[----:B------:R-:W-:-:S05]  /*0a30*/  IMAD.MOV.U32 R3, RZ, RZ, 0x7f800000 ;  /* 0x7f800000ff037424 */ /* 0x000fca00078e00ff */
[----:B------:R2:W-:Y:S03]  /*0a40*/  STG.E desc[UR26][R16.64], R3 ;  /* 0x0000000310007986 */ /* 0x0005e6000c10191a */
.L_x_783:
[----:B------:R-:W-:Y:S05]  /*0a50*/  BSYNC.RECONVERGENT B0 ;  /* 0x0000000000007941 */ /* 0x000fea0003800200 */
.L_x_782:
[----:B------:R-:W-:Y:S04]  /*0a60*/  BSSY.RECONVERGENT B0, `(.L_x_784) ;  /* 0x000000a000007945 */ /* 0x000fe80003800200 */
[----:B------:R-:W-:Y:S05]  /*0a70*/  @P6 BRA `(.L_x_785) ;  /* 0x0000000000206947 */ /* 0x000fea0003800000 */
[----:B------:R-:W4:Y:S01]  /*0a80*/  LDCU.64 UR4, c[0x0][0x420] ;  /* 0x00008400ff0477ac */ /* 0x000f220008000a00 */
[----:B------:R-:W-:-:S05]  /*0a90*/  IMAD R15, R15, R0, RZ ;  /* 0x000000000f0f7224 */ /* 0x000fca00078e02ff */
[----:B-123--:R-:W-:-:S04]  /*0aa0*/  IADD3 R3, P0, PT, R15, R4, RZ ;  /* 0x000000040f037210 */ /* 0x00efc80007f1e0ff */
[----:B------:R-:W-:Y:S02]  /*0ab0*/  LEA.HI.X.SX32 R2, R15, R8, 0x1, P0 ;  /* 0x000000080f027211 */ /* 0x000fe400000f0eff */
[----:B----4-:R-:W-:-:S04]  /*0ac0*/  LEA R14, P0, R3, UR4, 0x2 ;  /* 0x00000004030e7c11 */ /* 0x010fc8000f8010ff */
[----:B------:R-:W-:Y:S01]  /*0ad0*/  LEA.HI.X R15, R3, UR5, R2, 0x2, P0 ;  /* 0x00000005030f7c11 */ /* 0x000fe200080f1402 */
[----:B------:R-:W-:-:S05]  /*0ae0*/  IMAD.MOV.U32 R3, RZ, RZ, 0x7f800000 ;  /* 0x7f800000ff037424 */ /* 0x000fca00078e00ff */
[----:B------:R4:W-:Y:S03]  /*0af0*/  STG.E desc[UR26][R14.64], R3 ;  /* 0x000000030e007986 */ /* 0x0009e6000c10191a */
.L_x_785:
[----:B------:R-:W-:Y:S05]  /*0b00*/  BSYNC.RECONVERGENT B0 ;  /* 0x0000000000007941 */ /* 0x000fea0003800200 */
.L_x_784:
[----:B------:R-:W-:Y:S04]  /*0b10*/  BSSY.RECONVERGENT B0, `(.L_x_786) ;  /* 0x000000a000007945 */ /* 0x000fe80003800200 */
[----:B------:R-:W-:Y:S05]  /*0b20*/  @P5 BRA `(.L_x_787) ;  /* 0x0000000000205947 */ /* 0x000fea0003800000 */
[----:B------:R-:W5:Y:S01]  /*0b30*/  LDCU.64 UR4, c[0x0][0x420] ;  /* 0x00008400ff0477ac */ /* 0x000f620008000a00 */
[----:B------:R-:W-:-:S05]  /*0b40*/  IMAD R13, R13, R0, RZ ;  /* 0x000000000d0d7224 */ /* 0x000fca00078e02ff */
[----:B-1234-:R-:W-:-:S04]  /*0b50*/  IADD3 R3, P0, PT, R13, R4, RZ ;  /* 0x000000040d037210 */ /* 0x01efc80007f1e0ff */
[----:B------:R-:W-:Y:S02]  /*0b60*/  LEA.HI.X.SX32 R2, R13, R8, 0x1, P0 ;  /* 0x000000080d027211 */ /* 0x000fe400000f0eff */
[----:B-----5:R-:W-:-:S04]  /*0b70*/  LEA R12, P0, R3, UR4, 0x2 ;  /* 0x00000004030c7c11 */ /* 0x020fc8000f8010ff */
[----:B------:R-:W-:Y:S01]  /*0b80*/  LEA.HI.X R13, R3, UR5, R2, 0x2, P0 ;  /* 0x00000005030d7c11 */ /* 0x000fe200080f1402 */
[----:B------:R-:W-:-:S05]  /*0b90*/  IMAD.MOV.U32 R3, RZ, RZ, 0x7f800000 ;  /* 0x7f800000ff037424 */ /* 0x000fca00078e00ff */
[----:B------:R1:W-:Y:S03]  /*0ba0*/  STG.E desc[UR26][R12.64], R3 ;  /* 0x000000030c007986 */ /* 0x0003e6000c10191a */
.L_x_787:
[----:B------:R-:W-:Y:S05]  /*0bb0*/  BSYNC.RECONVERGENT B0 ;  /* 0x0000000000007941 */ /* 0x000fea0003800200 */
.L_x_786:
        /* <DEDUP_REMOVED lines=10> */
.L_x_789:
[----:B------:R-:W-:Y:S05]  /*0c60*/  BSYNC.RECONVERGENT B0 ;  /* 0x0000000000007941 */ /* 0x000fea0003800200 */
.L_x_788:
        /* <DEDUP_REMOVED lines=10> */
.L_x_791:
[----:B------:R-:W-:Y:S05]  /*0d10*/  BSYNC.RECONVERGENT B0 ;  /* 0x0000000000007941 */ /* 0x000fea0003800200 */
.L_x_790:
        /* <DEDUP_REMOVED lines=10> */
.L_x_793:
[----:B------:R-:W-:Y:S05]  /*0dc0*/  BSYNC.RECONVERGENT B0 ;  /* 0x0000000000007941 */ /* 0x000fea0003800200 */
.L_x_792:
[----:B------:R-:W-:Y:S05]  /*0dd0*/  @P1 EXIT ;  /* 0x000000000000194d */ /* 0x000fea0003800000 */
[----:B------:R-:W3:Y:S01]  /*0de0*/  LDCU.64 UR4, c[0x0][0x420] ;  /* 0x00008400ff0477ac */ /* 0x000ee20008000a00 */
[----:B------:R-:W-:-:S05]  /*0df0*/  IMAD R5, R5, R0, RZ ;  /* 0x0000000005057224 */ /* 0x000fca00078e02ff */
[----:B------:R-:W-:-:S04]  /*0e00*/  IADD3 R4, P0, PT, R5, R4, RZ ;  /* 0x0000000405047210 */ /* 0x000fc80007f1e0ff */
[----:B------:R-:W-:Y:S02]  /*0e10*/  LEA.HI.X.SX32 R5, R5, R8, 0x1, P0 ;  /* 0x0000000805057211 */ /* 0x000fe400000f0eff */
[----:B---3--:R-:W-:-:S04]  /*0e20*/  LEA R2, P0, R4, UR4, 0x2 ;  /* 0x0000000404027c11 */ /* 0x008fc8000f8010ff */
[----:B-12-4-:R-:W-:Y:S01]  /*0e30*/  LEA.HI.X R3, R4, UR5, R5, 0x2, P0 ;  /* 0x0000000504037c11 */ /* 0x016fe200080f1405 */
[----:B------:R-:W-:-:S05]  /*0e40*/  IMAD.MOV.U32 R5, RZ, RZ, 0x7f800000 ;  /* 0x7f800000ff057424 */ /* 0x000fca00078e00ff */
[----:B------:R-:W-:Y:S01]  /*0e50*/  STG.E desc[UR26][R2.64], R5 ;  /* 0x0000000502007986 */ /* 0x000fe2000c10191a */
[----:B------:R-:W-:Y:S05]  /*0e60*/  EXIT ;  /* 0x000000000000794d */ /* 0x000fea0003800000 */
.L_x_778:
[----:B------:R-:W1:Y:S01]  /*0e70*/  LDC R3, c[0x0][0x3e8] ;  /* 0x0000fa00ff037b82 */ /* 0x000e620000000800 */
[----:B------:R-:W2:Y:S01]  /*0e80*/  LDCU.128 UR8, c[0x0][0x3b0] ;  /* 0x00007600ff0877ac */ /* 0x000ea20008000c00 */
[----:B------:R-:W-:Y:S01]  /*0e90*/  SHF.R.S32.HI R32, RZ, 0x1f, R15 ;  /* 0x0000001fff207819 */ /* 0x000fe2000001140f */
[C---:B------:R-:W-:Y:S01]  /*0ea0*/  IMAD.SHL.U32 R198, R111.reuse, 0x8, RZ ;  /* 0x000000086fc67824 */ /* 0x040fe200078e00ff */
[--C-:B------:R-:W-:Y:S01]  /*0eb0*/  SHF.R.U32.HI R113, RZ, 0x1, R111.reuse ;  /* 0x00000001ff717819 */ /* 0x100fe2000001166f */
[----:B------:R-:W3:Y:S01]  /*0ec0*/  LDCU.128 UR16, c[0x0][0x3c0] ;  /* 0x00007800ff1077ac */ /* 0x000ee20008000c00 */
[----:B------:R-:W-:Y:S02]  /*0ed0*/  IMAD.MOV.U32 R11, RZ, RZ, RZ ;  /* 0x000000ffff0b7224 */ /* 0x000fe400078e00ff */
[C---:B------:R-:W-:Y:S01]  /*0ee0*/  LOP3.LUT R10, R198.reuse, 0x38, RZ, 0xc0, !PT ;  /* 0x00000038c60a7812 */ /* 0x040fe200078ec0ff */
[----:B------:R-:W4:Y:S01]  /*0ef0*/  LDCU.128 UR12, c[0x0][0x390] ;  /* 0x00007200ff0c77ac */ /* 0x000f220008000c00 */
[C---:B------:R-:W-:Y:S01]  /*0f00*/  IMAD.SHL.U32 R108, R111.reuse, 0x40, RZ ;  /* 0x000000406f6c7824 */ /* 0x040fe200078e00ff */
[----:B------:R-:W-:Y:S01]  /*0f10*/  LOP3.LUT R2, R198, 0x1f8, RZ, 0xc0, !PT ;  /* 0x000001f8c6027812 */ /* 0x000fe200078ec0ff */
[----:B------:R-:W-:Y:S01]  /*0f20*/  IMAD.WIDE.U32 R200, R200, 0x80, RZ ;  /* 0x00000080c8c87825 */ /* 0x000fe200078e00ff */
[----:B------:R-:W5:Y:S02]  /*0f30*/  LDCU.128 UR4, c[0x0][0x3a0] ;  /* 0x00007400ff0477ac */ /* 0x000f640008000c00 */
[----:B------:R-:W-:Y:S01]  /*0f40*/  LOP3.LUT R9, R108, 0x1c0, RZ, 0xc0, !PT ;  /* 0x000001c06c097812 */ /* 0x000fe200078ec0ff */
[----:B------:R-:W-:Y:S01]  /*0f50*/  IMAD.SHL.U32 R0, R111, 0x20, RZ ;  /* 0x000000206f007824 */ /* 0x000fe200078e00ff */
[----:B------:R-:W-:Y:S01]  /*0f60*/  LOP3.LUT R5, R2, 0x38, R111, 0x78, !PT ;  /* 0x0000003802057812 */ /* 0x000fe200078e786f */
[----:B------:R-:W-:Y:S01]  /*0f70*/  VIADD R140, R132, 0xffffffff ;  /* 0xffffffff848c7836 */ /* 0x000fe20000000000 */
[--C-:B------:R-:W-:Y:S01]  /*0f80*/  LOP3.LUT R2, R9, 0x38, R198.reuse, 0xf8, !PT ;  /* 0x0000003809027812 */ /* 0x100fe200078ef8c6 */
[C---:B--2---:R-:W-:Y:S01]  /*0f90*/  IMAD R34, R32.reuse, UR10, RZ ;  /* 0x0000000a20227c24 */ /* 0x044fe2000f8e02ff */
[----:B------:R-:W-:Y:S01]  /*0fa0*/  LOP3.LUT R198, R5, 0x1e00, R198, 0xf8, !PT ;  /* 0x00001e0005c67812 */ /* 0x000fe200078ef8c6 */
[C---:B------:R-:W-:Y:S01]  /*0fb0*/  IMAD.WIDE.U32 R16, R15.reuse, UR10, R10 ;  /* 0x0000000a0f107c25 */ /* 0x040fe2000f8e000a */
[----:B------:R-:W-:Y:S01]  /*0fc0*/  SHF.R.U32.HI R5, RZ, 0x3, R111 ;  /* 0x00000003ff057819 */ /* 0x000fe2000001166f */
[----:B------:R-:W-:Y:S01]  /*0fd0*/  USHF.L.U32 UR21, UR8, 0x6, URZ ;  /* 0x0000000608157899 */ /* 0x000fe200080006ff */
[----:B-1----:R-:W-:Y:S01]  /*0fe0*/  IABS R8, R3 ;  /* 0x0000000300087213 */ /* 0x002fe20000000000 */
[----:B---3--:R-:W-:Y:S01]  /*0ff0*/  IMAD R32, R32, UR16, RZ ;  /* 0x0000001020207c24 */ /* 0x008fe2000f8e02ff */
[----:B------:R-:W-:Y:S01]  /*1000*/  USHF.L.U64.HI UR20, UR8, 0x6, UR9 ;  /* 0x0000000608147899 */ /* 0x000fe20008010209 */
[C---:B------:R-:W-:Y:S01]  /*1010*/  IMAD R34, R15.reuse, UR11, R34 ;  /* 0x0000000b0f227c24 */ /* 0x040fe2000f8e0222 */
[----:B------:R-:W1:Y:S01]  /*1020*/  I2F.RP R26, R8 ;  /* 0x00000008001a7306 */ /* 0x000e620000209400 */
[C---:B------:R-:W-:Y:S01]  /*1030*/  IMAD R32, R15.reuse, UR17, R32 ;  /* 0x000000110f207c24 */ /* 0x040fe2000f8e0220 */
[----:B------:R-:W-:Y:S01]  /*1040*/  LOP3.LUT R197, R200, R5, RZ, 0xfc, !PT ;  /* 0x00000005c8c57212 */ /* 0x000fe200078efcff */
[----:B------:R-:W-:Y:S01]  /*1050*/  IMAD.WIDE.U32 R14, R15, UR16, R10 ;  /* 0x000000100f0e7c25 */ /* 0x000fe2000f8e000a */
[----:B------:R-:W-:Y:S01]  /*1060*/  IADD3 R35, PT, PT, R17, R34, RZ ;  /* 0x0000002211237210 */ /* 0x000fe20007ffe0ff */
[----:B------:R-:W-:Y:S01]  /*1070*/  USHF.L.U32 UR25, UR8, 0x4, URZ ;  /* 0x0000000408197899 */ /* 0x000fe200080006ff */
[C---:B------:R-:W-:Y:S01]  /*1080*/  LOP3.LUT R13, R108.reuse, 0x200, RZ, 0xc0, !PT ;  /* 0x000002006c0d7812 */ /* 0x040fe200078ec0ff */
[----:B------:R-:W-:Y:S01]  /*1090*/  IMAD.IADD R33, R15, 0x1, R32 ;  /* 0x000000010f217824 */ /* 0x000fe200078e0220 */
[----:B------:R-:W-:Y:S01]  /*10a0*/  USHF.L.U32 UR28, UR8, 0x5, URZ ;  /* 0x00000005081c7899 */ /* 0x000fe200080006ff */
[----:B------:R-:W-:Y:S01]  /*10b0*/  IMAD.MOV.U32 R34, RZ, RZ, R16 ;  /* 0x000000ffff227224 */ /* 0x000fe200078e0010 */
[----:B------:R-:W-:Y:S01]  /*10c0*/  MOV R16, UR21 ;  /* 0x0000001500107c02 */ /* 0x000fe20008000f00 */
[----:B------:R-:W-:Y:S01]  /*10d0*/  IMAD.MOV.U32 R32, RZ, RZ, R14 ;  /* 0x000000ffff207224 */ /* 0x000fe200078e000e */
[----:B------:R-:W-:Y:S01]  /*10e0*/  LOP3.LUT R0, R13, 0x7c00, R0, 0xf8, !PT ;  /* 0x00007c000d007812 */ /* 0x000fe200078ef800 */
[C---:B----4-:R-:W-:Y:S01]  /*10f0*/  IMAD.WIDE.U32 R30, R7.reuse, UR14, R10 ;  /* 0x0000000e071e7c25 */ /* 0x050fe2000f8e000a */
[----:B------:R-:W-:Y:S01]  /*1100*/  USHF.L.U64.HI UR14, UR8, 0x4, UR9 ;  /* 0x00000004080e7899 */ /* 0x000fe20008010209 */
[----:B-1----:R-:W1:Y:S01]  /*1110*/  MUFU.RCP R26, R26 ;  /* 0x0000001a001a7308 */ /* 0x002e620000001000 */
[----:B------:R-:W-:Y:S01]  /*1120*/  USHF.L.U64.HI UR29, UR10, 0x5, UR11 ;  /* 0x000000050a1d7899 */ /* 0x000fe2000801020b */
[C---:B-----5:R-:W-:Y:S01]  /*1130*/  IMAD.WIDE.U32 R34, R7.reuse, UR4, R34 ;  /* 0x0000000407227c25 */ /* 0x060fe2000f8e0022 */
[----:B------:R-:W-:Y:S01]  /*1140*/  USHF.L.U32 UR30, UR10, 0x5, URZ ;  /* 0x000000050a1e7899 */ /* 0x000fe200080006ff */
[----:B------:R-:W-:Y:S01]  /*1150*/  LOP3.LUT R192, R108, 0x400, RZ, 0xc0, !PT ;  /* 0x000004006cc07812 */ /* 0x000fe200078ec0ff */
[----:B------:R-:W-:Y:S01]  /*1160*/  UMOV UR4, 0x400 ;  /* 0x0000040000047882 */ /* 0x000fe20000000000 */
[C---:B------:R-:W-:Y:S01]  /*1170*/  IMAD.WIDE.U32 R32, R7.reuse, UR6, R32 ;  /* 0x0000000607207c25 */ /* 0x040fe2000f8e0020 */
[----:B------:R-:W-:Y:S01]  /*1180*/  USHF.L.U64.HI UR6, UR10, 0x6, UR11 ;  /* 0x000000060a067899 */ /* 0x000fe2000801020b */
[----:B------:R-:W-:Y:S01]  /*1190*/  LOP3.LUT R109, R2, 0x8, R113, 0x78, !PT ;  /* 0x00000008026d7812 */ /* 0x000fe200078e7871 */
[----:B------:R-:W-:Y:S01]  /*11a0*/  USHF.L.U32 UR32, UR16, 0x5, URZ ;  /* 0x0000000510207899 */ /* 0x000fe200080006ff */
[----:B------:R-:W-:Y:S01]  /*11b0*/  IMAD R31, R7, UR15, R31 ;  /* 0x0000000f071f7c24 */ /* 0x000fe2000f8e021f */
[----:B------:R-:W-:Y:S01]  /*11c0*/  USHF.L.U64.HI UR15, UR8, 0x5, UR9 ;  /* 0x00000005080f7899 */ /* 0x000fe20008010209 */
[----:B------:R-:W-:Y:S01]  /*11d0*/  IMAD R4, R201, UR8, RZ ;  /* 0x00000008c9047c24 */ /* 0x000fe2000f8e02ff */
[----:B------:R-:W-:Y:S01]  /*11e0*/  USHF.L.U64.HI UR31, UR16, 0x5, UR17 ;  /* 0x00000005101f7899 */ /* 0x000fe20008010211 */
[C---:B------:R-:W-:Y:S01]  /*11f0*/  IMAD R35, R7.reuse, UR5, R35 ;  /* 0x0000000507237c24 */ /* 0x040fe2000f8e0223 */
[----:B------:R-:W2:Y:S01]  /*1200*/  S2UR UR5, SR_CgaCtaId ;  /* 0x00000000000579c3 */ /* 0x000ea20000008800 */
[----:B------:R-:W-:Y:S01]  /*1210*/  IMAD R33, R7, UR7, R33 ;  /* 0x0000000707217c24 */ /* 0x000fe2000f8e0221 */
[----:B------:R-:W-:Y:S01]  /*1220*/  MOV R11, UR15 ;  /* 0x0000000f000b7c02 */ /* 0x000fe20008000f00 */
[----:B-1----:R-:W-:Y:S01]  /*1230*/  VIADD R26, R26, 0xffffffe ;  /* 0x0ffffffe1a1a7836 */ /* 0x002fe20000000000 */
[----:B------:R-:W-:Y:S01]  /*1240*/  USHF.L.U32 UR7, UR10, 0x6, URZ ;  /* 0x000000060a077899 */ /* 0x000fe200080006ff */
[----:B------:R-:W-:Y:S01]  /*1250*/  IMAD R9, R197, UR9, R4 ;  /* 0x00000009c5097c24 */ /* 0x000fe2000f8e0204 */
[----:B------:R-:W-:Y:S01]  /*1260*/  LOP3.LUT R193, R0, R109, RZ, 0xfc, !PT ;  /* 0x0000006d00c17212 */ /* 0x000fe200078efcff */
[----:B------:R-:W1:Y:S01]  /*1270*/  F2I.FTZ.U32.TRUNC.NTZ R27, R26 ;  /* 0x0000001a001b7305 */ /* 0x000e62000021f000 */
[----:B------:R-:W-:-:S02]  /*1280*/  IMAD.U32 R10, RZ, RZ, UR28 ;  /* 0x0000001cff0a7e24 */ /* 0x000fc4000f8e00ff */
[----:B------:R-:W-:Y:S02]  /*1290*/  IMAD.U32 R18, RZ, RZ, UR25 ;  /* 0x00000019ff127e24 */ /* 0x000fe4000f8e00ff */
[----:B------:R-:W-:Y:S02]  /*12a0*/  IMAD.U32 R19, RZ, RZ, UR14 ;  /* 0x0000000eff137e24 */ /* 0x000fe4000f8e00ff */
[----:B------:R-:W-:Y:S01]  /*12b0*/  IMAD.U32 R17, RZ, RZ, UR20 ;  /* 0x00000014ff117e24 */ /* 0x000fe2000f8e00ff */
[----:B------:R-:W3:Y:S01]  /*12c0*/  LDCU.128 UR20, c[0x0][0x380] ;  /* 0x00007000ff1477ac */ /* 0x000ee20008000c00 */
[----:B------:R-:W-:-:S04]  /*12d0*/  IMAD.WIDE.U32 R10, R197, UR8, R10 ;  /* 0x00000008c50a7c25 */ /* 0x000fc8000f8e000a */
[----:B------:R-:W-:Y:S01]  /*12e0*/  IMAD.WIDE.U32 R30, R24, UR18, R30 ;  /* 0x00000012181e7c25 */ /* 0x000fe2000f8e001e */
[----:B------:R-:W-:-:S03]  /*12f0*/  USHF.L.U64.HI UR18, UR10, 0x4, UR11 ;  /* 0x000000040a127899 */ /* 0x000fc6000801020b */
[----:B-1----:R-:W-:Y:S01]  /*1300*/  IMAD.MOV R7, RZ, RZ, -R27 ;  /* 0x000000ffff077224 */ /* 0x002fe200078e0a1b */
[C---:B------:R-:W-:Y:S01]  /*1310*/  IADD3 R13, P6, PT, R30.reuse, R10, RZ ;  /* 0x0000000a1e0d7210 */ /* 0x040fe20007fde0ff */
[----:B------:R-:W-:Y:S01]  /*1320*/  IMAD.MOV.U32 R26, RZ, RZ, RZ ;  /* 0x000000ffff1a7224 */ /* 0x000fe200078e00ff */
[----:B------:R-:W-:Y:S01]  /*1330*/  IADD3 R15, P5, P4, R30, UR25, R10 ;  /* 0x000000191e0f7c10 */ /* 0x000fe2000fcbe00a */
[----:B------:R-:W-:Y:S01]  /*1340*/  IMAD R4, R7, R8, RZ ;  /* 0x0000000807047224 */ /* 0x000fe200078e02ff */
[----:B------:R-:W-:Y:S01]  /*1350*/  IABS R7, R24 ;  /* 0x0000001800077213 */ /* 0x000fe20000000000 */
[----:B------:R-:W-:Y:S01]  /*1360*/  IMAD.WIDE.U32 R18, R197, UR8, R18 ;  /* 0x00000008c5127c25 */ /* 0x000fe2000f8e0012 */
[----:B--2---:R-:W-:Y:S01]  /*1370*/  ULEA UR5, UR5, UR4, 0x18 ;  /* 0x0000000405057291 */ /* 0x004fe2000f8ec0ff */
[----:B------:R-:W1:Y:S02]  /*1380*/  LDCU UR4, c[0x0][0x50c] ;  /* 0x0000a180ff0477ac */ /* 0x000e640008000800 */
[----:B------:R-:W-:-:S03]  /*1390*/  IMAD.HI.U32 R4, R27, R4, R26 ;  /* 0x000000041b047227 */ /* 0x000fc600078e001a */
[----:B------:R-:W-:Y:S01]  /*13a0*/  LEA R198, R198, UR5, 0x1 ;  /* 0x00000005c6c67c11 */ /* 0x000fe2000f8e08ff */
[----:B------:R-:W-:Y:S01]  /*13b0*/  IMAD.IADD R25, R9, 0x1, R11 ;  /* 0x0000000109197824 */ /* 0x000fe200078e020b */
[----:B------:R-:W-:Y:S01]  /*13c0*/  IADD3 R11, P0, PT, R30, R18, RZ ;  /* 0x000000121e0b7210 */ /* 0x000fe20007f1e0ff */
[C---:B------:R-:W-:Y:S01]  /*13d0*/  IMAD R31, R24.reuse, UR19, R31 ;  /* 0x00000013181f7c24 */ /* 0x040fe2000f8e021f */
[----:B------:R-:W-:Y:S01]  /*13e0*/  LOP3.LUT R24, R24, R3, RZ, 0x3c, !PT ;  /* 0x0000000318187212 */ /* 0x000fe200078e3cff */
[----:B------:R-:W-:Y:S01]  /*13f0*/  IMAD.WIDE.U32 R16, R197, UR8, R16 ;  /* 0x00000008c5107c25 */ /* 0x000fe2000f8e0010 */
[----:B------:R-:W-:Y:S01]  /*1400*/  USHF.L.U32 UR19, UR10, 0x4, URZ ;  /* 0x000000040a137899 */ /* 0x000fe200080006ff */
[----:B------:R-:W-:Y:S02]  /*1410*/  LEA R193, R193, UR5, 0x1 ;  /* 0x00000005c1c17c11 */ /* 0x000fe4000f8e08ff */
[----:B------:R-:W-:Y:S01]  /*1420*/  IMAD.HI.U32 R4, R4, R7, RZ ;  /* 0x0000000704047227 */ /* 0x000fe200078e00ff */
[----:B------:R-:W-:-:S02]  /*1430*/  IADD3.X R10, PT, PT, R31, R9, R19, P0, !PT ;  /* 0x000000091f0a7210 */ /* 0x000fc400007fe413 */
[----:B------:R-:W-:Y:S01]  /*1440*/  IADD3 R21, PT, PT, R9, R17, RZ ;  /* 0x0000001109157210 */ /* 0x000fe20007ffe0ff */
[----:B------:R-:W-:Y:S01]  /*1450*/  IMAD.X R12, R25, 0x1, R31, P6 ;  /* 0x00000001190c7824 */ /* 0x000fe200030e061f */
[----:B------:R-:W-:Y:S01]  /*1460*/  IADD3 R19, P2, P1, R30, UR25, R16 ;  /* 0x000000191e137c10 */ /* 0x000fe2000f95e010 */
[----:B------:R-:W-:Y:S01]  /*1470*/  IMAD.WIDE.U32 R34, R5, UR10, R34 ;  /* 0x0000000a05227c25 */ /* 0x000fe2000f8e0022 */
[----:B------:R-:W-:Y:S02]  /*1480*/  IADD3 R6, PT, PT, -R4, RZ, RZ ;  /* 0x000000ff04067210 */ /* 0x000fe40007ffe1ff */
[----:B------:R-:W-:Y:S01]  /*1490*/  IADD3.X R18, PT, PT, R31, UR14, R21, P2, P1 ;  /* 0x0000000e1f127c10 */ /* 0x000fe200097e2415 */
[----:B------:R-:W-:Y:S01]  /*14a0*/  IMAD R35, R5, UR11, R35 ;  /* 0x0000000b05237c24 */ /* 0x000fe2000f8e0223 */
[C---:B---3--:R-:W-:Y:S01]  /*14b0*/  LEA R28, P2, R11.reuse, UR20, 0x1 ;  /* 0x000000140b1c7c11 */ /* 0x048fe2000f8408ff */
[----:B------:R-:W-:Y:S01]  /*14c0*/  IMAD R7, R8, R6, R7 ;  /* 0x0000000608077224 */ /* 0x000fe200078e0207 */
[----:B------:R-:W-:Y:S01]  /*14d0*/  IADD3 R23, P0, PT, R16, UR28, RZ ;  /* 0x0000001c10177c10 */ /* 0x000fe2000ff1e0ff */
[----:B------:R-:W-:Y:S01]  /*14e0*/  USHF.L.U32 UR28, UR16, 0x4, URZ ;  /* 0x00000004101c7899 */ /* 0x000fe200080006ff */
[----:B------:R-:W-:Y:S01]  /*14f0*/  LEA.HI.X R29, R11, UR21, R10, 0x1, P2 ;  /* 0x000000150b1d7c11 */ /* 0x000fe200090f0c0a */
[----:B------:R-:W-:Y:S01]  /*1500*/  IMAD.MOV.U32 R0, RZ, RZ, 0x40 ;  /* 0x00000040ff007424 */ /* 0x000fe200078e00ff */
[----:B------:R-:W-:Y:S01]  /*1510*/  ISETP.GT.U32.AND P2, PT, R8, R7, PT ;  /* 0x000000070800720c */ /* 0x000fe20003f44070 */
[----:B------:R-:W-:Y:S01]  /*1520*/  IMAD.SHL.U32 R141, R111, 0x2, RZ ;  /* 0x000000026f8d7824 */ /* 0x000fe200078e00ff */
[----:B------:R-:W-:-:S02]  /*1530*/  IADD3 R17, P3, PT, R30, R16, RZ ;  /* 0x000000101e117210 */ /* 0x000fc40007f7e0ff */
[----:B------:R-:W-:Y:S01]  /*1540*/  IADD3.X R20, PT, PT, R21, UR15, RZ, P0, !PT ;  /* 0x0000000f15147c10 */ /* 0x000fe200087fe4ff */
[----:B------:R-:W-:Y:S01]  /*1550*/  USHF.L.U32 UR15, UR16, 0x6, URZ ;  /* 0x00000006100f7899 */ /* 0x000fe200080006ff */
[----:B------:R-:W-:Y:S01]  /*1560*/  IADD3 R22, P0, PT, R23, R30, RZ ;  /* 0x0000001e17167210 */ /* 0x000fe20007f1e0ff */
[----:B------:R-:W-:Y:S01]  /*1570*/  IMAD.X R16, R21, 0x1, R31, P3 ;  /* 0x0000000115107824 */ /* 0x000fe200018e061f */
[----:B------:R-:W-:Y:S02]  /*1580*/  LEA R26, P1, R13, UR20, 0x1 ;  /* 0x000000140d1a7c11 */ /* 0x000fe4000f8208ff */
[----:B------:R-:W-:Y:S01]  /*1590*/  IADD3.X R14, PT, PT, R31, UR14, R25, P5, P4 ;  /* 0x0000000e1f0e7c10 */ /* 0x000fe2000afe8419 */
[----:B------:R-:W-:Y:S01]  /*15a0*/  IMAD.X R21, R20, 0x1, R31, P0 ;  /* 0x0000000114157824 */ /* 0x000fe200000e061f */
[----:B------:R-:W-:Y:S01]  /*15b0*/  LEA.HI.X R27, R13, UR21, R12, 0x1, P1 ;  /* 0x000000150d1b7c11 */ /* 0x000fe200088f0c0c */
[----:B------:R-:W-:Y:S01]  /*15c0*/  @!P2 IMAD.IADD R7, R7, 0x1, -R8 ;  /* 0x000000010707a824 */ /* 0x000fe200078e0a08 */
[----:B------:R-:W-:Y:S01]  /*15d0*/  LEA R12, P1, R15, UR20, 0x1 ;  /* 0x000000140f0c7c11 */ /* 0x000fe2000f8208ff */
[----:B------:R-:W-:Y:S01]  /*15e0*/  @!P2 VIADD R4, R4, 0x1 ;  /* 0x000000010404a836 */ /* 0x000fe20000000000 */
[----:B------:R-:W-:-:S02]  /*15f0*/  LEA R10, P0, R17, UR20, 0x1 ;  /* 0x00000014110a7c11 */ /* 0x000fc4000f8008ff */
[----:B------:R-:W-:Y:S02]  /*1600*/  LEA.HI.X R13, R15, UR21, R14, 0x1, P1 ;  /* 0x000000150f0d7c11 */ /* 0x000fe400088f0c0e */
[----:B------:R-:W-:Y:S02]  /*1610*/  LEA.HI.X R11, R17, UR21, R16, 0x1, P0 ;  /* 0x00000015110b7c11 */ /* 0x000fe400080f0c10 */
[----:B------:R-:W-:Y:S02]  /*1620*/  LEA R16, P1, R19, UR20, 0x1 ;  /* 0x0000001413107c11 */ /* 0x000fe4000f8208ff */
[----:B------:R-:W-:Y:S01]  /*1630*/  ISETP.GE.U32.AND P3, PT, R7, R8, PT ;  /* 0x000000080700720c */ /* 0x000fe20003f66070 */
[----:B------:R-:W-:Y:S01]  /*1640*/  IMAD.WIDE.U32 R6, R5, UR16, R32 ;  /* 0x0000001005067c25 */ /* 0x000fe2000f8e0020 */
[----:B------:R-:W-:Y:S01]  /*1650*/  IADD3 R23, P5, P4, R30, UR25, R23 ;  /* 0x000000191e177c10 */ /* 0x000fe2000fcbe017 */
[----:B------:R-:W-:Y:S01]  /*1660*/  USHF.L.U64.HI UR25, UR16, 0x4, UR17 ;  /* 0x0000000410197899 */ /* 0x000fe20008010211 */
[----:B------:R-:W-:Y:S01]  /*1670*/  LEA.HI.X R17, R19, UR21, R18, 0x1, P1 ;  /* 0x0000001513117c11 */ /* 0x000fe200088f0c12 */
[----:B------:R-:W-:Y:S01]  /*1680*/  IMAD R7, R5, UR17, R7 ;  /* 0x0000001105077c24 */ /* 0x000fe2000f8e0207 */
[----:B------:R-:W-:Y:S01]  /*1690*/  ISETP.GE.AND P1, PT, R24, RZ, PT ;  /* 0x000000ff1800720c */ /* 0x000fe20003f26270 */
[----:B------:R-:W-:Y:S01]  /*16a0*/  IMAD R5, R140, UR6, RZ ;  /* 0x000000068c057c24 */ /* 0x000fe2000f8e02ff */
[----:B------:R-:W-:-:S02]  /*16b0*/  ISETP.NE.AND P2, PT, R3, RZ, PT ;  /* 0x000000ff0300720c */ /* 0x000fc40003f45270 */
[----:B------:R-:W-:Y:S01]  /*16c0*/  IADD3.X R20, PT, PT, R31, UR14, R20, P5, P4 ;  /* 0x0000000e1f147c10 */ /* 0x000fe2000afe8414 */
[----:B------:R-:W-:Y:S01]  /*16d0*/  IMAD.WIDE.U32 R30, R197, UR8, R30 ;  /* 0x00000008c51e7c25 */ /* 0x000fe2000f8e001e */
[----:B------:R-:W2:Y:S01]  /*16e0*/  LDCU.128 UR8, c[0x0][0x3d0] ;  /* 0x00007a00ff0877ac */ /* 0x000ea20008000c00 */
[----:B------:R-:W-:Y:S02]  /*16f0*/  LEA R14, P0, R22, UR20, 0x1 ;  /* 0x00000014160e7c11 */ /* 0x000fe4000f8008ff */
[----:B------:R-:W-:Y:S01]  /*1700*/  @P3 VIADD R4, R4, 0x1 ;  /* 0x0000000104043836 */ /* 0x000fe20000000000 */
[----:B------:R-:W-:Y:S01]  /*1710*/  IADD3 R9, PT, PT, R31, R9, RZ ;  /* 0x000000091f097210 */ /* 0x000fe20007ffe0ff */
[----:B------:R-:W-:Y:S01]  /*1720*/  USHF.L.U64.HI UR14, UR16, 0x6, UR17 ;  /* 0x00000006100e7899 */ /* 0x000fe20008010211 */
[----:B------:R-:W-:Y:S01]  /*1730*/  LEA.HI.X R15, R22, UR21, R21, 0x1, P0 ;  /* 0x00000015160f7c11 */ /* 0x000fe200080f0c15 */
[----:B------:R-:W-:Y:S01]  /*1740*/  @!P1 IMAD.MOV R4, RZ, RZ, -R4 ;  /* 0x000000ffff049224 */ /* 0x000fe200078e0a04 */
[----:B------:R-:W-:-:S02]  /*1750*/  LEA R18, P0, R23, UR20, 0x1 ;  /* 0x0000001417127c11 */ /* 0x000fc4000f8008ff */
[----:B------:R-:W-:Y:S02]  /*1760*/  @!P2 LOP3.LUT R4, RZ, R3, RZ, 0x33, !PT ;  /* 0x00000003ff04a212 */ /* 0x000fe400078e33ff */
[----:B------:R-:W-:Y:S01]  /*1770*/  LEA.HI.X R19, R23, UR21, R20, 0x1, P0 ;  /* 0x0000001517137c11 */ /* 0x000fe200080f0c14 */
[----:B------:R-:W-:Y:S01]  /*1780*/  IMAD.WIDE.U32 R22, R140, UR7, RZ ;  /* 0x000000078c167c25 */ /* 0x000fe2000f8e00ff */
[C---:B------:R-:W-:Y:S02]  /*1790*/  LEA R8, P0, R30.reuse, UR20, 0x1 ;  /* 0x000000141e087c11 */ /* 0x040fe4000f8008ff */
[----:B------:R-:W-:Y:S02]  /*17a0*/  SHF.R.S32.HI R3, RZ, 0x1f, R4 ;  /* 0x0000001fff037819 */ /* 0x000fe40000011404 */
[----:B------:R-:W-:Y:S01]  /*17b0*/  LEA.HI.X R9, R30, UR21, R9, 0x1, P0 ;  /* 0x000000151e097c11 */ /* 0x000fe200080f0c09 */
[----:B--2---:R-:W-:Y:S01]  /*17c0*/  IMAD.WIDE.U32 R34, R4, UR8, R34 ;  /* 0x0000000804227c25 */ /* 0x004fe2000f8e0022 */
[----:B------:R-:W-:-:S03]  /*17d0*/  LOP3.LUT R141, R141, 0x6, RZ, 0xc0, !PT ;  /* 0x000000068d8d7812 */ /* 0x000fc600078ec0ff */
[----:B------:R-:W-:Y:S01]  /*17e0*/  IMAD R21, R3, UR8, RZ ;  /* 0x0000000803157c24 */ /* 0x000fe2000f8e02ff */
[----:B------:R-:W-:Y:S01]  /*17f0*/  @!PT LDS RZ, [RZ] ;  /* 0x00000000fffff984 */ /* 0x000fe20000000800 */
[----:B------:R-:W-:Y:S01]  /*1800*/  @!PT LDS RZ, [RZ] ;  /* 0x00000000fffff984 */ /* 0x000fe20000000800 */
[----:B------:R-:W-:Y:S01]  /*1810*/  @!PT LDS RZ, [RZ] ;  /* 0x00000000fffff984 */ /* 0x000fe20000000800 */
[----:B------:R2:W-:Y:S01]  /*1820*/  LDGSTS.E.BYPASS.LTC128B.128 [R198], desc[UR26][R8.64] ;  /* 0x0000000008c67fae */ /* 0x0005e2000b981a1a */
[----:B------:R-:W-:Y:S01]  /*1830*/  LEA R196, P1, R34, UR22, 0x1 ;  /* 0x0000001622c47c11 */ /* 0x000fe2000f8208ff */
[----:B------:R-:W-:Y:S02]  /*1840*/  IMAD.WIDE.U32 R202, R4, UR10, R6 ;  /* 0x0000000a04ca7c25 */ /* 0x000fe4000f8e0006 */
[----:B------:R-:W-:Y:S01]  /*1850*/  LDGSTS.E.BYPASS.LTC128B.128 [R198+0x800], desc[UR26][R28.64] ;  /* 0x008000001cc67fae */ /* 0x000fe2000b981a1a */
[----:B------:R-:W-:Y:S01]  /*1860*/  LEA R20, P2, R22, R196, 0x1 ;  /* 0x000000c416147211 */ /* 0x000fe200078408ff */
[----:B------:R-:W-:Y:S02]  /*1870*/  IMAD R7, R140, UR14, RZ ;  /* 0x0000000e8c077c24 */ /* 0x000fe4000f8e02ff */
[----:B------:R-:W-:Y:S04]  /*1880*/  LDGSTS.E.BYPASS.LTC128B.128 [R198+0x1000], desc[UR26][R26.64] ;  /* 0x010000001ac67fae */ /* 0x000fe8000b981a1a */
[----:B------:R3:W-:Y:S04]  /*1890*/  LDGSTS.E.BYPASS.LTC128B.128 [R198+0x1800], desc[UR26][R12.64] ;  /* 0x018000000cc67fae */ /* 0x0007e8000b981a1a */
[----:B------:R4:W-:Y:S04]  /*18a0*/  LDGSTS.E.BYPASS.LTC128B.128 [R198+0x2000], desc[UR26][R10.64] ;  /* 0x020000000ac67fae */ /* 0x0009e8000b981a1a */
[----:B------:R5:W-:Y:S04]  /*18b0*/  LDGSTS.E.BYPASS.LTC128B.128 [R198+0x2800], desc[UR26][R16.64] ;  /* 0x0280000010c67fae */ /* 0x000be8000b981a1a */
[----:B------:R1:W-:Y:S01]  /*18c0*/  LDGSTS.E.BYPASS.LTC128B.128 [R198+0x3000], desc[UR26][R14.64] ;  /* 0x030000000ec67fae */ /* 0x0003e2000b981a1a */
[----:B--2---:R-:W-:Y:S01]  /*18d0*/  IMAD R9, R4, UR9, R21 ;  /* 0x0000000904097c24 */ /* 0x004fe2000f8e0215 */
[----:B------:R-:W-:-:S02]  /*18e0*/  IADD3 R8, PT, PT, R23, R5, RZ ;  /* 0x0000000517087210 */ /* 0x000fc40007ffe0ff */
[----:B------:R-:W-:Y:S01]  /*18f0*/  LDGSTS.E.BYPASS.LTC128B.128 [R198+0x3800], desc[UR26][R18.64] ;  /* 0x0380000012c67fae */ /* 0x000fe2000b981a1a */
[----:B------:R-:W-:Y:S01]  /*1900*/  IADD3 R5, P0, PT, R22, UR19, RZ ;  /* 0x0000001316057c10 */ /* 0x000fe2000ff1e0ff */
[----:B------:R-:W-:-:S05]  /*1910*/  IMAD.IADD R9, R35, 0x1, R9 ;  /* 0x0000000123097824 */ /* 0x000fca00078e0209 */
[----:B------:R-:W-:Y:S02]  /*1920*/  LEA.HI.X R195, R34, UR23, R9, 0x1, P1 ;  /* 0x0000001722c37c11 */ /* 0x000fe400088f0c09 */
[----:B------:R-:W-:Y:S01]  /*1930*/  IADD3 R9, P1, PT, R5, UR19, RZ ;  /* 0x0000001305097c10 */ /* 0x000fe2000ff3e0ff */
[----:B---3--:R-:W-:Y:S01]  /*1940*/  IMAD R13, R3, UR10, RZ ;  /* 0x0000000a030d7c24 */ /* 0x008fe2000f8e02ff */
[----:B------:R-:W-:Y:S02]  /*1950*/  LEA.HI.X R21, R22, R195, R8, 0x1, P2 ;  /* 0x000000c316157211 */ /* 0x000fe400010f0c08 */
[C---:B------:R-:W-:Y:S01]  /*1960*/  LEA R22, P2, R5.reuse, R196, 0x1 ;  /* 0x000000c405167211 */ /* 0x040fe200078408ff */
[----:B------:R-:W-:Y:S01]  /*1970*/  IMAD R13, R4, UR11, R13 ;  /* 0x0000000b040d7c24 */ /* 0x000fe2000f8e020d */
[----:B----4-:R-:W-:Y:S01]  /*1980*/  IADD3.X R10, PT, PT, R8, UR18, RZ, P0, !PT ;  /* 0x00000012080a7c10 */ /* 0x010fe200087fe4ff */
[----:B------:R2:W-:Y:S01]  /*1990*/  LDGSTS.E.BYPASS.LTC128B.128 [R198+0x4000], desc[UR26][R20.64] ;  /* 0x0400000014c67fae */ /* 0x0005e2000b981a1a */
[----:B------:R-:W-:Y:S01]  /*19a0*/  IADD3 R11, P0, PT, R5, UR30, RZ ;  /* 0x0000001e050b7c10 */ /* 0x000fe2000ff1e0ff */
[----:B------:R-:W-:Y:S01]  /*19b0*/  IMAD.IADD R13, R203, 0x1, R13 ;  /* 0x00000001cb0d7824 */ /* 0x000fe200078e020d */
[----:B------:R-:W-:-:S02]  /*19c0*/  IADD3.X R8, PT, PT, R10, UR18, RZ, P1, !PT ;  /* 0x000000120a087c10 */ /* 0x000fc40008ffe4ff */
[----:B------:R-:W-:Y:S02]  /*19d0*/  IADD3.X R12, PT, PT, R10, UR29, RZ, P0, !PT ;  /* 0x0000001d0a0c7c10 */ /* 0x000fe400087fe4ff */
[-C--:B-----5:R-:W-:Y:S02]  /*19e0*/  LEA R16, P1, R9, R196.reuse, 0x1 ;  /* 0x000000c409107211 */ /* 0x0a0fe400078208ff */
[----:B-1----:R-:W-:Y:S02]  /*19f0*/  LEA R14, P0, R11, R196, 0x1 ;  /* 0x000000c40b0e7211 */ /* 0x002fe400078008ff */
[-C--:B------:R-:W-:Y:S01]  /*1a00*/  LEA.HI.X R23, R5, R195.reuse, R10, 0x1, P2 ;  /* 0x000000c305177211 */ /* 0x080fe200010f0c0a */
[----:B------:R-:W-:Y:S01]  /*1a10*/  IMAD.WIDE.U32 R4, R140, UR15, RZ ;  /* 0x0000000f8c047c25 */ /* 0x000fe2000f8e00ff */
[-C--:B------:R-:W-:Y:S02]  /*1a20*/  LEA.HI.X R17, R9, R195.reuse, R8, 0x1, P1 ;  /* 0x000000c309117211 */ /* 0x080fe400008f0c08 */
[----:B------:R-:W-:Y:S01]  /*1a30*/  LEA.HI.X R15, R11, R195, R12, 0x1, P0 ;  /* 0x000000c30b0f7211 */ /* 0x000fe200000f0c0c */
[----:B------:R-:W-:Y:S01]  /*1a40*/  LDGSTS.E.BYPASS.LTC128B.128 [R198+0x4800], desc[UR26][R22.64] ;  /* 0x0480000016c67fae */ /* 0x000fe2000b981a1a */
[----:B------:R-:W-:Y:S01]  /*1a50*/  IMAD.IADD R7, R5, 0x1, R7 ;  /* 0x0000000105077824 */ /* 0x000fe200078e0207 */
[----:B------:R-:W-:-:S02]  /*1a60*/  LOP3.LUT R3, R2, 0x8, R111, 0x78, !PT ;  /* 0x0000000802037812 */ /* 0x000fc400078e786f */
[----:B------:R-:W-:Y:S01]  /*1a70*/  LDGSTS.E.BYPASS.LTC128B.128 [R198+0x5000], desc[UR26][R16.64] ;  /* 0x0500000010c67fae */ /* 0x000fe2000b981a1a */
[----:B------:R-:W-:Y:S02]  /*1a80*/  LEA R194, P1, R202, UR12, 0x1 ;  /* 0x0000000ccac27c11 */ /* 0x000fe4000f8208ff */
[----:B------:R-:W-:Y:S01]  /*1a90*/  IADD3 R5, P0, PT, R4, UR28, RZ ;  /* 0x0000001c04057c10 */ /* 0x000fe2000ff1e0ff */
[----:B------:R1:W-:Y:S01]  /*1aa0*/  LDGSTS.E.BYPASS.LTC128B.128 [R198+0x5800], desc[UR26][R14.64] ;  /* 0x058000000ec67fae */ /* 0x0003e2000b981a1a */
[----:B------:R-:W-:Y:S02]  /*1ab0*/  LEA R192, R3, R192, 0x1 ;  /* 0x000000c003c07211 */ /* 0x000fe400078e08ff */
[----:B------:R-:W-:Y:S01]  /*1ac0*/  LEA.HI.X R202, R202, UR13, R13, 0x1, P1 ;  /* 0x0000000dcaca7c11 */ /* 0x000fe200088f0c0d */
[----:B------:R-:W0:Y:S01]  /*1ad0*/  LDGDEPBAR ;  /* 0x00000000000079af */ /* 0x000e220000000000 */
[----:B--2---:R-:W-:Y:S01]  /*1ae0*/  LEA R20, P2, R4, R194, 0x1 ;  /* 0x000000c204147211 */ /* 0x004fe200078408ff */
[----:B------:R-:W-:Y:S01]  /*1af0*/  VIADD R2, R192, UR5 ;  /* 0x00000005c0027c36 */ /* 0x000fe20008000000 */
[----:B------:R-:W-:-:S02]  /*1b00*/  IADD3.X R3, PT, PT, R7, UR25, RZ, P0, !PT ;  /* 0x0000001907037c10 */ /* 0x000fc400087fe4ff */
[C---:B------:R-:W-:Y:S02]  /*1b10*/  IADD3 R9, P1, PT, R5.reuse, UR28, RZ ;  /* 0x0000001c05097c10 */ /* 0x040fe4000ff3e0ff */
[----:B------:R-:W-:Y:S02]  /*1b20*/  IADD3 R13, P0, PT, R5, UR32, RZ ;  /* 0x00000020050d7c10 */ /* 0x000fe4000ff1e0ff */
[----:B------:R-:W-:Y:S02]  /*1b30*/  LEA.HI.X R21, R4, R202, R7, 0x1, P2 ;  /* 0x000000ca04157211 */ /* 0x000fe400010f0c07 */
[C---:B------:R-:W-:Y:S02]  /*1b40*/  IADD3.X R7, PT, PT, R3.reuse, UR25, RZ, P1, !PT ;  /* 0x0000001903077c10 */ /* 0x040fe40008ffe4ff */
[----:B------:R-:W-:Y:S02]  /*1b50*/  IADD3.X R11, PT, PT, R3, UR31, RZ, P0, !PT ;  /* 0x0000001f030b7c10 */ /* 0x000fe400087fe4ff */
[----:B------:R-:W-:-:S02]  /*1b60*/  LEA R6, P1, R9, R194, 0x1 ;  /* 0x000000c209067211 */ /* 0x000fc400078208ff */
[----:B------:R-:W-:Y:S02]  /*1b70*/  LEA R4, P0, R13, R194, 0x1 ;  /* 0x000000c20d047211 */ /* 0x000fe400078008ff */
[----:B------:R-:W-:Y:S02]  /*1b80*/  LEA.HI.X R7, R9, R202, R7, 0x1, P1 ;  /* 0x000000ca09077211 */ /* 0x000fe400008f0c07 */
[----:B-1----:R-:W-:Y:S01]  /*1b90*/  LEA R14, P2, R5, R194, 0x1 ;  /* 0x000000c2050e7211 */ /* 0x002fe200078408ff */
[----:B------:R-:W-:-:S04]  /*1ba0*/  DEPBAR.LE SB0, 0x0 ;  /* 0x000080000000791a */ /* 0x000fc80000000000 */
[----:B------:R-:W-:Y:S01]  /*1bb0*/  BAR.SYNC.DEFER_BLOCKING 0x0 ;  /* 0x0000000000007b1d */ /* 0x000fe20000010000 */
[-C--:B------:R-:W-:Y:S01]  /*1bc0*/  LEA.HI.X R15, R5, R202.reuse, R3, 0x1, P2 ;  /* 0x000000ca050f7211 */ /* 0x080fe200010f0c03 */
[----:B------:R-:W-:Y:S01]  /*1bd0*/  IMAD.MOV.U32 R3, RZ, RZ, 0x20 ;  /* 0x00000020ff037424 */ /* 0x000fe200078e00ff */
[----:B------:R-:W-:Y:S02]  /*1be0*/  LEA.HI.X R5, R13, R202, R11, 0x1, P0 ;  /* 0x000000ca0d057211 */ /* 0x000fe400000f0c0b */
[----:B------:R-:W-:Y:S02]  /*1bf0*/  R2P PR, R111, 0x6 ;  /* 0x000000066f007804 */ /* 0x000fe40000000000 */
[----:B------:R-:W-:-:S03]  /*1c00*/  ISETP.NE.AND P0, PT, R132, 0x1, PT ;  /* 0x000000018400780c */ /* 0x000fc60003f05270 */
[----:B------:R-:W-:Y:S02]  /*1c10*/  SEL R3, R3, 0xffffffe0, !P1 ;  /* 0xffffffe003037807 */ /* 0x000fe40004800000 */
[----:B------:R-:W-:Y:S02]  /*1c20*/  SEL R0, R0, 0xffffffc0, !P2 ;  /* 0xffffffc000007807 */ /* 0x000fe40005000000 */
[C---:B------:R-:W-:Y:S01]  /*1c30*/  IADD3 R187, PT, PT, R3.reuse, R2, RZ ;  /* 0x0000000203bb7210 */ /* 0x040fe20007ffe0ff */
[C-C-:B------:R-:W-:Y:S02]  /*1c40*/  IMAD.IADD R191, R3.reuse, 0x1, R193.reuse ;  /* 0x0000000103bf7824 */ /* 0x140fe400078e02c1 */
[C---:B------:R-:W-:Y:S02]  /*1c50*/  IMAD.IADD R190, R0.reuse, 0x1, R193 ;  /* 0x0000000100be7824 */ /* 0x040fe400078e02c1 */
[----:B------:R-:W-:Y:S01]  /*1c60*/  IMAD.IADD R186, R0, 0x1, R2 ;  /* 0x0000000100ba7824 */ /* 0x000fe200078e0202 */
[----:B------:R-:W-:Y:S01]  /*1c70*/  SHF.R.U32.HI R2, RZ, 0x2, R111 ;  /* 0x00000002ff027819 */ /* 0x000fe2000001166f */
[C---:B------:R-:W-:Y:S01]  /*1c80*/  IMAD.IADD R189, R3.reuse, 0x1, R190 ;  /* 0x0000000103bd7824 */ /* 0x040fe200078e02be */
[----:B------:R-:W-:Y:S01]  /*1c90*/  @!PT LDS RZ, [RZ] ;  /* 0x00000000fffff984 */ /* 0x000fe20000000800 */
[----:B------:R-:W-:Y:S01]  /*1ca0*/  @!PT LDS RZ, [RZ] ;  /* 0x00000000fffff984 */ /* 0x000fe20000000800 */
[----:B------:R-:W-:Y:S01]  /*1cb0*/  @!PT LDS RZ, [RZ] ;  /* 0x00000000fffff984 */ /* 0x000fe20000000800 */
[----:B------:R-:W-:Y:S02]  /*1cc0*/  LDGSTS.E.BYPASS.LTC128B.128 [R198+0x6000], desc[UR26][R20.64] ;  /* 0x0600000014c67fae */ /* 0x000fe4000b981a1a */
[----:B------:R-:W-:-:S02]  /*1cd0*/  IADD3 R185, PT, PT, R3, R186, RZ ;  /* 0x000000ba03b97210 */ /* 0x000fc40007ffe0ff */
[----:B------:R-:W-:Y:S04]  /*1ce0*/  LDGSTS.E.BYPASS.LTC128B.128 [R198+0x6800], desc[UR26][R14.64] ;  /* 0x068000000ec67fae */ /* 0x000fe8000b981a1a */
[----:B------:R-:W-:Y:S04]  /*1cf0*/  LDGSTS.E.BYPASS.LTC128B.128 [R198+0x7000], desc[UR26][R6.64] ;  /* 0x0700000006c67fae */ /* 0x000fe8000b981a1a */
[----:B------:R1:W-:Y:S04]  /*1d00*/  LDGSTS.E.BYPASS.LTC128B.128 [R198+0x7800], desc[UR26][R4.64] ;  /* 0x0780000004c67fae */ /* 0x0003e8000b981a1a */
[----:B------:R-:W-:Y:S04]  /*1d10*/  LDSM.16.M88.4 R40, [R193] ;  /* 0x00000000c128783b */ /* 0x000fe80000000200 */
[----:B------:R-:W2:Y:S04]  /*1d20*/  LDSM.16.M88.4 R16, [R192+UR5+0x4000] ;  /* 0x00400005c010783b */ /* 0x000ea80008000200 */
[----:B------:R-:W3:Y:S04]  /*1d30*/  LDSM.16.M88.4 R44, [R193+0x2000] ;  /* 0x00200000c12c783b */ /* 0x000ee80000000200 */
[----:B------:R-:W-:Y:S04]  /*1d40*/  LDSM.16.M88.4 R8, [R191] ;  /* 0x00000000bf08783b */ /* 0x000fe80000000200 */
[----:B------:R-:W4:Y:S04]  /*1d50*/  LDSM.16.M88.4 R24, [R187+0x4000] ;  /* 0x00400000bb18783b */ /* 0x000f280000000200 */
[----:B------:R-:W-:Y:S04]  /*1d60*/  LDSM.16.M88.4 R92, [R186+0x4000] ;  /* 0x00400000ba5c783b */ /* 0x000fe80000000200 */
[----:B-1----:R-:W1:Y:S04]  /*1d70*/  LDSM.16.M88.4 R4, [R191+0x2000] ;  /* 0x00200000bf04783b */ /* 0x002e680000000200 */
[----:B------:R-:W5:Y:S04]  /*1d80*/  LDSM.16.M88.4 R36, [R190] ;  /* 0x00000000be24783b */ /* 0x000f680000000200 */
[----:B------:R-:W5:Y:S04]  /*1d90*/  LDSM.16.M88.4 R72, [R192+UR5+0x4800] ;  /* 0x00480005c048783b */ /* 0x000f680008000200 */
[----:B------:R-:W5:Y:S04]  /*1da0*/  LDSM.16.M88.4 R56, [R192+UR5+0x5000] ;  /* 0x00500005c038783b */ /* 0x000f680008000200 */
[----:B------:R-:W5:Y:S01]  /*1db0*/  LDSM.16.M88.4 R88, [R192+UR5+0x5800] ;  /* 0x00580005c058783b */ /* 0x000f620008000200 */
[-C--:B--2---:R-:W-:Y:S03]  /*1dc0*/  HMMA.16816.F32.BF16 R100, R40, R16.reuse, RZ ;  /* 0x000000102864723c */ /* 0x084fe600000418ff */
[----:B------:R-:W2:Y:S04]  /*1dd0*/  LDSM.16.M88.4 R32, [R190+0x2000] ;  /* 0x00200000be20783b */ /* 0x000ea80000000200 */
[----:B------:R-:W-:Y:S01]  /*1de0*/  LDSM.16.M88.4 R104, [R185+0x4000] ;  /* 0x00400000b968783b */ /* 0x000fe20000000200 */
[C---:B---3--:R-:W-:Y:S03]  /*1df0*/  HMMA.16816.F32.BF16 R12, R44.reuse, R16, RZ ;  /* 0x000000102c0c723c */ /* 0x048fe600000418ff */
[----:B------:R-:W3:Y:S04]  /*1e00*/  LDSM.16.M88.4 R28, [R189] ;  /* 0x00000000bd1c783b */ /* 0x000ee80000000200 */
[----:B------:R-:W3:Y:S01]  /*1e10*/  LDSM.16.M88.4 R96, [R187+0x4800] ;  /* 0x00480000bb60783b */ /* 0x000ee20000000200 */
[-C--:B------:R-:W-:Y:S03]  /*1e20*/  HMMA.16816.F32.BF16 R20, R44, R18.reuse, RZ ;  /* 0x000000122c14723c */ /* 0x080fe600000418ff */
[----:B------:R-:W0:Y:S05]  /*1e30*/  LDGDEPBAR ;  /* 0x00000000000079af */ /* 0x000e2a0000000000 */
[----:B------:R-:W-:Y:S08]  /*1e40*/  HMMA.16816.F32.BF16 R16, R40, R18, RZ ;  /* 0x000000122810723c */ /* 0x000ff000000418ff */
[-C--:B----4-:R-:W-:Y:S08]  /*1e50*/  HMMA.16816.F32.BF16 R100, R8, R24.reuse, R100 ;  /* 0x000000180864723c */ /* 0x090ff00000041864 */
[C---:B-1----:R-:W-:Y:S08]  /*1e60*/  HMMA.16816.F32.BF16 R12, R4.reuse, R24, R12 ;  /* 0x00000018040c723c */ /* 0x042ff0000004180c */
[-C--:B------:R-:W-:Y:S08]  /*1e70*/  HMMA.16816.F32.BF16 R20, R4, R26.reuse, R20 ;  /* 0x0000001a0414723c */ /* 0x080ff00000041814 */
[----:B------:R-:W-:Y:S01]  /*1e80*/  HMMA.16816.F32.BF16 R16, R8, R26, R16 ;  /* 0x0000001a0810723c */ /* 0x000fe20000041810 */
[----:B------:R-:W-:Y:S07]  /*1e90*/  LDSM.16.M88.4 R24, [R189+0x2000] ;  /* 0x00200000bd18783b */ /* 0x000fee0000000200 */
[----:B-----5:R-:W-:Y:S08]  /*1ea0*/  HMMA.16816.F32.BF16 R100, R36, R92, R100 ;  /* 0x0000005c2464723c */ /* 0x020ff00000041864 */
[C---:B------:R-:W-:Y:S08]  /*1eb0*/  HMMA.16816.F32.BF16 R80, R44.reuse, R72, RZ ;  /* 0x000000482c50723c */ /* 0x040ff000000418ff */
[C---:B------:R-:W-:Y:S08]  /*1ec0*/  HMMA.16816.F32.BF16 R64, R44.reuse, R56, RZ ;  /* 0x000000382c40723c */ /* 0x040ff000000418ff */
[C---:B------:R-:W-:Y:S08]  /*1ed0*/  HMMA.16816.F32.BF16 R76, R44.reuse, R74, RZ ;  /* 0x0000004a2c4c723c */ /* 0x040ff000000418ff */
[----:B------:R-:W-:Y:S08]  /*1ee0*/  HMMA.16816.F32.BF16 R60, R44, R58, RZ ;  /* 0x0000003a2c3c723c */ /* 0x000ff000000418ff */
[C---:B------:R-:W-:Y:S08]  /*1ef0*/  HMMA.16816.F32.BF16 R84, R40.reuse, R72, RZ ;  /* 0x000000482854723c */ /* 0x040ff000000418ff */
[----:B------:R-:W-:Y:S08]  /*1f00*/  HMMA.16816.F32.BF16 R68, R40, R56, RZ ;  /* 0x000000382844723c */ /* 0x000ff000000418ff */
[----:B------:R-:W-:Y:S08]  /*1f10*/  HMMA.16816.F32.BF16 R48, R44, R88, RZ ;  /* 0x000000582c30723c */ /* 0x000ff000000418ff */
[C---:B------:R-:W-:Y:S08]  /*1f20*/  HMMA.16816.F32.BF16 R72, R40.reuse, R74, RZ ;  /* 0x0000004a2848723c */ /* 0x040ff000000418ff */
[C---:B------:R-:W-:Y:S08]  /*1f30*/  HMMA.16816.F32.BF16 R56, R40.reuse, R58, RZ ;  /* 0x0000003a2838723c */ /* 0x040ff000000418ff */
[----:B------:R-:W-:Y:S08]  /*1f40*/  HMMA.16816.F32.BF16 R52, R40, R88, RZ ;  /* 0x000000582834723c */ /* 0x000ff000000418ff */
[----:B--2---:R-:W-:Y:S08]  /*1f50*/  HMMA.16816.F32.BF16 R12, R32, R92, R12 ;  /* 0x0000005c200c723c */ /* 0x004ff0000004180c */
[-C--:B------:R-:W-:Y:S08]  /*1f60*/  HMMA.16816.F32.BF16 R44, R44, R90.reuse, RZ ;  /* 0x0000005a2c2c723c */ /* 0x080ff000000418ff */
[----:B------:R-:W-:Y:S01]  /*1f70*/  HMMA.16816.F32.BF16 R40, R40, R90, RZ ;  /* 0x0000005a2828723c */ /* 0x000fe200000418ff */
[----:B------:R-:W1:Y:S07]  /*1f80*/  LDSM.16.M88.4 R88, [R187+0x5800] ;  /* 0x00580000bb58783b */ /* 0x000e6e0000000200 */
[-C--:B------:R-:W-:Y:S08]  /*1f90*/  HMMA.16816.F32.BF16 R20, R32, R94.reuse, R20 ;  /* 0x0000005e2014723c */ /* 0x080ff00000041814 */
[----:B------:R-:W-:Y:S01]  /*1fa0*/  HMMA.16816.F32.BF16 R16, R36, R94, R16 ;  /* 0x0000005e2410723c */ /* 0x000fe20000041810 */
[----:B------:R-:W2:Y:S07]  /*1fb0*/  LDSM.16.M88.4 R92, [R187+0x5000] ;  /* 0x00500000bb5c783b */ /* 0x000eae0000000200 */
[----:B---3--:R-:W-:Y:S08]  /*1fc0*/  HMMA.16816.F32.BF16 R100, R28, R104, R100 ;  /* 0x000000681c64723c */ /* 0x008ff00000041864 */
[----:B------:R-:W-:Y:S08]  /*1fd0*/  HMMA.16816.F32.BF16 R80, R4, R96, R80 ;  /* 0x000000600450723c */ /* 0x000ff00000041850 */
[----:B------:R-:W-:Y:S03]  /*1fe0*/  HMMA.16816.F32.BF16 R16, R28, R106, R16 ;  /* 0x0000006a1c10723c */ /* 0x000fe60000041810 */
[----:B------:R-:W-:Y:S01]  /*1ff0*/  FMUL.FTZ R100, R100, UR4 ;  /* 0x0000000464647c20 */ /* 0x000fe20008410000 */
[----:B------:R-:W-:Y:S01]  /*2000*/  FMUL.FTZ R116, R101, UR4 ;  /* 0x0000000465747c20 */ /* 0x000fe20008410000 */
[----:B------:R-:W-:Y:S01]  /*2010*/  FMUL.FTZ R115, R102, UR4 ;  /* 0x0000000466737c20 */ /* 0x000fe20008410000 */
[----:B------:R-:W-:Y:S01]  /*2020*/  FMUL.FTZ R117, R103, UR4 ;  /* 0x0000000467757c20 */ /* 0x000fe20008410000 */
[----:B------:R3:W4:Y:S01]  /*2030*/  MUFU.TANH R114, R100 ;  /* 0x0000006400727308 */ /* 0x0007220000002400 */
[C---:B-1----:R-:W-:Y:S07]  /*2040*/  HMMA.16816.F32.BF16 R48, R4.reuse, R88, R48 ;  /* 0x000000580430723c */ /* 0x042fee0000041830 */
[----:B------:R-:W1:Y:S01]  /*2050*/  MUFU.TANH R116, R116 ;  /* 0x0000007400747308 */ /* 0x000e620000002400 */
[C---:B------:R-:W-:Y:S03]  /*2060*/  HMMA.16816.F32.BF16 R76, R4.reuse, R98, R76 ;  /* 0x00000062044c723c */ /* 0x040fe6000004184c */
[----:B------:R-:W-:Y:S01]  /*2070*/  FMUL.FTZ R16, R16, UR4 ;  /* 0x0000000410107c20 */ /* 0x000fe20008410000 */
[----:B------:R-:W-:Y:S01]  /*2080*/  FMUL.FTZ R17, R17, UR4 ;  /* 0x0000000411117c20 */ /* 0x000fe20008410000 */
[----:B------:R-:W-:Y:S01]  /*2090*/  FMUL.FTZ R18, R18, UR4 ;  /* 0x0000000412127c20 */ /* 0x000fe20008410000 */
[----:B------:R-:W-:Y:S01]  /*20a0*/  FMUL.FTZ R19, R19, UR4 ;  /* 0x0000000413137c20 */ /* 0x000fe20008410000 */
[----:B------:R-:W1:Y:S01]  /*20b0*/  MUFU.TANH R120, R16 ;  /* 0x0000001000787308 */ /* 0x000e620000002400 */
[C---:B--2---:R-:W-:Y:S01]  /*20c0*/  HMMA.16816.F32.BF16 R64, R4.reuse, R92, R64 ;  /* 0x0000005c0440723c */ /* 0x044fe20000041840 */
[----:B---3--:R-:W2:Y:S06]  /*20d0*/  LDSM.16.M88.4 R100, [R186+0x4800] ;  /* 0x00480000ba64783b */ /* 0x008eac0000000200 */
[----:B------:R-:W3:Y:S01]  /*20e0*/  MUFU.TANH R121, R17 ;  /* 0x0000001100797308 */ /* 0x000ee20000002400 */
[C---:B------:R-:W-:Y:S07]  /*20f0*/  HMMA.16816.F32.BF16 R60, R4.reuse, R94, R60 ;  /* 0x0000005e043c723c */ /* 0x040fee000004183c */
[----:B------:R-:W1:Y:S01]  /*2100*/  MUFU.TANH R122, R18 ;  /* 0x00000012007a7308 */ /* 0x000e620000002400 */
[----:B------:R-:W-:Y:S01]  /*2110*/  HMMA.16816.F32.BF16 R44, R4, R90, R44 ;  /* 0x0000005a042c723c */ /* 0x000fe2000004182c */
[----:B------:R-:W5:Y:S06]  /*2120*/  LDSM.16.M88.4 R4, [R186+0x5000] ;  /* 0x00500000ba04783b */ /* 0x000f6c0000000200 */
[----:B------:R4:W1:Y:S01]  /*2130*/  MUFU.TANH R123, R19 ;  /* 0x00000013007b7308 */ /* 0x0008620000002400 */
[C---:B------:R-:W-:Y:S07]  /*2140*/  HMMA.16816.F32.BF16 R12, R24.reuse, R104, R12 ;  /* 0x00000068180c723c */ /* 0x040fee000004180c */
[----:B------:R-:W1:Y:S01]  /*2150*/  MUFU.TANH R115, R115 ;  /* 0x0000007300737308 */ /* 0x000e620000002400 */
[----:B------:R-:W-:Y:S01]  /*2160*/  HMMA.16816.F32.BF16 R20, R24, R106, R20 ;  /* 0x0000006a1814723c */ /* 0x000fe20000041814 */
[----:B------:R-:W3:Y:S06]  /*2170*/  LDSM.16.M88.4 R104, [R185+0x4800] ;  /* 0x00480000b968783b */ /* 0x000eec0000000200 */
[----:B------:R-:W1:Y:S01]  /*2180*/  MUFU.TANH R117, R117 ;  /* 0x0000007500757308 */ /* 0x000e620000002400 */
[C---:B------:R-:W-:Y:S01]  /*2190*/  HMMA.16816.F32.BF16 R84, R8.reuse, R96, R84 ;  /* 0x000000600854723c */ /* 0x040fe20000041854 */
[----:B----4-:R-:W4:Y:S02]  /*21a0*/  LDSM.16.M88.4 R16, [R185+0x5000] ;  /* 0x00500000b910783b */ /* 0x010f240000000200 */
[----:B------:R-:W-:Y:S01]  /*21b0*/  FMUL.FTZ R12, R12, UR4 ;  /* 0x000000040c0c7c20 */ /* 0x000fe20008410000 */
[----:B------:R-:W-:Y:S01]  /*21c0*/  FMUL.FTZ R13, R13, UR4 ;  /* 0x000000040d0d7c20 */ /* 0x000fe20008410000 */
[----:B------:R-:W-:Y:S01]  /*21d0*/  FMUL.FTZ R14, R14, UR4 ;  /* 0x000000040e0e7c20 */ /* 0x000fe20008410000 */
[----:B------:R-:W-:Y:S01]  /*21e0*/  FMUL.FTZ R15, R15, UR4 ;  /* 0x000000040f0f7c20 */ /* 0x000fe20008410000 */
[----:B------:R-:W1:Y:S01]  /*21f0*/  MUFU.TANH R96, R12 ;  /* 0x0000000c00607308 */ /* 0x000e620000002400 */
[C---:B------:R-:W-:Y:S03]  /*2200*/  HMMA.16816.F32.BF16 R72, R8.reuse, R98, R72 ;  /* 0x000000620848723c */ /* 0x040fe60000041848 */
[----:B------:R-:W-:Y:S01]  /*2210*/  FMUL.FTZ R20, R20, UR4 ;  /* 0x0000000414147c20 */ /* 0x000fe20008410000 */
[----:B------:R-:W-:Y:S01]  /*2220*/  FMUL.FTZ R21, R21, UR4 ;  /* 0x0000000415157c20 */ /* 0x000fe20008410000 */
[----:B------:R-:W-:Y:S01]  /*2230*/  FMUL.FTZ R22, R22, UR4 ;  /* 0x0000000416167c20 */ /* 0x000fe20008410000 */
[----:B------:R-:W-:Y:S01]  /*2240*/  FMUL.FTZ R23, R23, UR4 ;  /* 0x0000000417177c20 */ /* 0x000fe20008410000 */
[----:B------:R-:W1:Y:S01]  /*2250*/  MUFU.TANH R118, R13 ;  /* 0x0000000d00767308 */ /* 0x000e620000002400 */
[C---:B------:R-:W-:Y:S07]  /*2260*/  HMMA.16816.F32.BF16 R68, R8.reuse, R92, R68 ;  /* 0x0000005c0844723c */ /* 0x040fee0000041844 */
[----:B------:R-:W1:Y:S01]  /*2270*/  MUFU.TANH R97, R14 ;  /* 0x0000000e00617308 */ /* 0x000e620000002400 */
[----:B------:R-:W-:Y:S07]  /*2280*/  HMMA.16816.F32.BF16 R56, R8, R94, R56 ;  /* 0x0000005e0838723c */ /* 0x000fee0000041838 */
[----:B------:R5:W1:Y:S01]  /*2290*/  MUFU.TANH R119, R15 ;  /* 0x0000000f00777308 */ /* 0x000a620000002400 */
[C---:B--2---:R-:W-:Y:S07]  /*22a0*/  HMMA.16816.F32.BF16 R84, R36.reuse, R100, R84 ;  /* 0x000000642454723c */ /* 0x044fee0000041854 */
[----:B------:R-:W2:Y:S01]  /*22b0*/  MUFU.TANH R20, R20 ;  /* 0x0000001400147308 */ /* 0x000ea20000002400 */
[----:B------:R-:W-:Y:S07]  /*22c0*/  HMMA.16816.F32.BF16 R72, R36, R102, R72 ;  /* 0x000000662448723c */ /* 0x000fee0000041848 */
[----:B------:R-:W1:Y:S01]  /*22d0*/  MUFU.TANH R21, R21 ;  /* 0x0000001500157308 */ /* 0x000e620000002400 */
[C---:B------:R-:W-:Y:S01]  /*22e0*/  HMMA.16816.F32.BF16 R80, R32.reuse, R100, R80 ;  /* 0x000000642050723c */ /* 0x040fe20000041850 */
[----:B-----5:R-:W5:Y:S06]  /*22f0*/  LDSM.16.M88.4 R12, [R186+0x5800] ;  /* 0x00580000ba0c783b */ /* 0x020f6c0000000200 */
[----:B------:R-:W1:Y:S01]  /*2300*/  MUFU.TANH R22, R22 ;  /* 0x0000001600167308 */ /* 0x000e620000002400 */
[C---:B------:R-:W-:Y:S07]  /*2310*/  HMMA.16816.F32.BF16 R76, R32.reuse, R102, R76 ;  /* 0x00000066204c723c */ /* 0x040fee000004184c */
[----:B------:R-:W1:Y:S01]  /*2320*/  MUFU.TANH R23, R23 ;  /* 0x0000001700177308 */ /* 0x000e620000002400 */
[-C--:B------:R-:W-:Y:S08]  /*2330*/  HMMA.16816.F32.BF16 R64, R32, R4.reuse, R64 ;  /* 0x000000042040723c */ /* 0x080ff00000041840 */
[C---:B------:R-:W-:Y:S08]  /*2340*/  HMMA.16816.F32.BF16 R68, R36.reuse, R4, R68 ;  /* 0x000000042444723c */ /* 0x040ff00000041844 */
[-C--:B------:R-:W-:Y:S08]  /*2350*/  HMMA.16816.F32.BF16 R56, R36, R6.reuse, R56 ;  /* 0x000000062438723c */ /* 0x080ff00000041838 */
[----:B------:R-:W-:Y:S01]  /*2360*/  HMMA.16816.F32.BF16 R60, R32, R6, R60 ;  /* 0x00000006203c723c */ /* 0x000fe2000004183c */
[----:B------:R-:W2:Y:S01]  /*2370*/  LDSM.16.M88.4 R4, [R185+0x5800] ;  /* 0x00580000b904783b */ /* 0x000ea20000000200 */
[----:B------:R-:W-:-:S06]  /*2380*/  DEPBAR.LE SB0, 0x0 ;  /* 0x000080000000791a */ /* 0x000fcc0000000000 */
[C---:B------:R-:W-:Y:S08]  /*2390*/  HMMA.16816.F32.BF16 R52, R8.reuse, R88, R52 ;  /* 0x000000580834723c */ /* 0x040ff00000041834 */
[----:B------:R-:W-:Y:S08]  /*23a0*/  HMMA.16816.F32.BF16 R40, R8, R90, R40 ;  /* 0x0000005a0828723c */ /* 0x000ff00000041828 */
[C---:B---3--:R-:W-:Y:S08]  /*23b0*/  HMMA.16816.F32.BF16 R84, R28.reuse, R104, R84 ;  /* 0x000000681c54723c */ /* 0x048ff00000041854 */
[----:B------:R-:W-:Y:S08]  /*23c0*/  HMMA.16816.F32.BF16 R72, R28, R106, R72 ;  /* 0x0000006a1c48723c */ /* 0x000ff00000041848 */
[----:B------:R-:W-:Y:S03]  /*23d0*/  HMMA.16816.F32.BF16 R80, R24, R104, R80 ;  /* 0x000000681850723c */ /* 0x000fe60000041850 */
[----:B------:R-:W-:Y:S01]  /*23e0*/  FMUL.FTZ R170, R85, UR4 ;  /* 0x0000000455aa7c20 */ /* 0x000fe20008410000 */
[----:B------:R-:W-:Y:S01]  /*23f0*/  FMUL.FTZ R85, R86, UR4 ;  /* 0x0000000456557c20 */ /* 0x000fe20008410000 */
[----:B------:R-:W-:Y:S01]  /*2400*/  FMUL.FTZ R84, R84, UR4 ;  /* 0x0000000454547c20 */ /* 0x000fe20008410000 */
[----:B------:R-:W-:-:S02]  /*2410*/  FMUL.FTZ R86, R87, UR4 ;  /* 0x0000000457567c20 */ /* 0x000fc40008410000 */
[C---:B------:R-:W-:Y:S01]  /*2420*/  HMMA.16816.F32.BF16 R76, R24.reuse, R106, R76 ;  /* 0x0000006a184c723c */ /* 0x040fe2000004184c */
[----:B------:R-:W3:Y:S02]  /*2430*/  MUFU.TANH R170, R170 ;  /* 0x000000aa00aa7308 */ /* 0x000ee40000002400 */
[----:B------:R-:W-:Y:S01]  /*2440*/  FMUL.FTZ R154, R72, UR4 ;  /* 0x00000004489a7c20 */ /* 0x000fe20008410000 */
[----:B------:R-:W-:Y:S01]  /*2450*/  FMUL.FTZ R9, R73, UR4 ;  /* 0x0000000449097c20 */ /* 0x000fe20008410000 */
[----:B------:R-:W-:Y:S01]  /*2460*/  FMUL.FTZ R10, R74, UR4 ;  /* 0x000000044a0a7c20 */ /* 0x000fe20008410000 */
[----:B------:R-:W-:Y:S02]  /*2470*/  FMUL.FTZ R72, R75, UR4 ;  /* 0x000000044b487c20 */ /* 0x000fe40008410000 */
[----:B----4-:R-:W-:Y:S01]  /*2480*/  HMMA.16816.F32.BF16 R64, R24, R16, R64 ;  /* 0x000000101840723c */ /* 0x010fe20000041840 */
[----:B------:R-:W4:Y:S02]  /*2490*/  MUFU.TANH R84, R84 ;  /* 0x0000005400547308 */ /* 0x000f240000002400 */
[----:B------:R-:W-:Y:S01]  /*24a0*/  FMUL.FTZ R80, R80, UR4 ;  /* 0x0000000450507c20 */ /* 0x000fe20008410000 */
[----:B------:R-:W-:Y:S01]  /*24b0*/  FMUL.FTZ R81, R81, UR4 ;  /* 0x0000000451517c20 */ /* 0x000fe20008410000 */
[----:B------:R-:W-:Y:S01]  /*24c0*/  FMUL.FTZ R82, R82, UR4 ;  /* 0x0000000452527c20 */ /* 0x000fe20008410000 */
[----:B------:R-:W-:-:S02]  /*24d0*/  FMUL.FTZ R8, R83, UR4 ;  /* 0x0000000453087c20 */ /* 0x000fc40008410000 */
[----:B------:R-:W-:Y:S01]  /*24e0*/  HMMA.16816.F32.BF16 R68, R28, R16, R68 ;  /* 0x000000101c44723c */ /* 0x000fe20000041844 */
[----:B------:R-:W1:Y:S02]  /*24f0*/  MUFU.TANH R85, R85 ;  /* 0x0000005500557308 */ /* 0x000e640000002400 */
[----:B------:R-:W-:Y:S01]  /*2500*/  FMUL.FTZ R11, R76, UR4 ;  /* 0x000000044c0b7c20 */ /* 0x000fe20008410000 */
[----:B------:R-:W-:-:S04]  /*2510*/  FMUL.FTZ R73, R77, UR4 ;  /* 0x000000044d497c20 */ /* 0x000fc80008410000 */
[----:B------:R-:W-:Y:S01]  /*2520*/  HMMA.16816.F32.BF16 R56, R28, R18, R56 ;  /* 0x000000121c38723c */ /* 0x000fe20000041838 */
[----:B------:R-:W1:Y:S02]  /*2530*/  MUFU.TANH R86, R86 ;  /* 0x0000005600567308 */ /* 0x000e640000002400 */
[----:B------:R-:W-:Y:S01]  /*2540*/  FMUL.FTZ R65, R65, UR4 ;  /* 0x0000000441417c20 */ /* 0x000fe20008410000 */
[----:B------:R-:W-:Y:S01]  /*2550*/  FMUL.FTZ R66, R66, UR4 ;  /* 0x0000000442427c20 */ /* 0x000fe20008410000 */
[----:B------:R-:W-:-:S03]  /*2560*/  FMUL.FTZ R67, R67, UR4 ;  /* 0x0000000443437c20 */ /* 0x000fc60008410000 */
[-C--:B-----5:R-:W-:Y:S01]  /*2570*/  HMMA.16816.F32.BF16 R48, R32, R12.reuse, R48 ;  /* 0x0000000c2030723c */ /* 0x0a0fe20000041830 */
[----:B------:R-:W1:Y:S02]  /*2580*/  MUFU.TANH R80, R80 ;  /* 0x0000005000507308 */ /* 0x000e640000002400 */
[----:B------:R-:W-:Y:S01]  /*2590*/  FMUL.FTZ R68, R68, UR4 ;  /* 0x0000000444447c20 */ /* 0x000fe20008410000 */
[----:B------:R-:W-:Y:S01]  /*25a0*/  FMUL.FTZ R69, R69, UR4 ;  /* 0x0000000445457c20 */ /* 0x000fe20008410000 */
[----:B------:R-:W-:Y:S01]  /*25b0*/  FMUL.FTZ R70, R70, UR4 ;  /* 0x0000000446467c20 */ /* 0x000fe20008410000 */
[----:B------:R-:W-:Y:S02]  /*25c0*/  FMUL.FTZ R71, R71, UR4 ;  /* 0x0000000447477c20 */ /* 0x000fe40008410000 */
[----:B------:R-:W-:Y:S01]  /*25d0*/  HMMA.16816.F32.BF16 R52, R36, R12, R52 ;  /* 0x0000000c2434723c */ /* 0x000fe20000041834 */
[----:B------:R-:W-:Y:S01]  /*25e0*/  LOP3.LUT R12, R113, 0x1f0, RZ, 0xc0, !PT ;  /* 0x000001f0710c7812 */ /* 0x000fe200078ec0ff */
[----:B------:R-:W1:Y:S01]  /*25f0*/  MUFU.TANH R81, R81 ;  /* 0x0000005100517308 */ /* 0x000e620000002400 */
[----:B------:R-:W-:Y:S01]  /*2600*/  LOP3.LUT R13, R2, 0x7, RZ, 0xc0, !PT ;  /* 0x00000007020d7812 */ /* 0x000fe200078ec0ff */
[----:B------:R-:W-:Y:S01]  /*2610*/  FMUL.FTZ R56, R56, UR4 ;  /* 0x0000000438387c20 */ /* 0x000fe20008410000 */
[----:B------:R-:W-:-:S03]  /*2620*/  IADD3 R12, PT, PT, R12, 0x1, R199 ;  /* 0x000000010c0c7810 */ /* 0x000fc60007ffe0c7 */
[----:B------:R-:W-:Y:S01]  /*2630*/  HMMA.16816.F32.BF16 R44, R32, R14, R44 ;  /* 0x0000000e202c723c */ /* 0x000fe2000004182c */
[----:B------:R-:W-:Y:S01]  /*2640*/  FMUL.FTZ R32, R78, UR4 ;  /* 0x000000044e207c20 */ /* 0x000fe20008410000 */
[----:B------:R-:W-:Y:S01]  /*2650*/  FMUL.FTZ R33, R79, UR4 ;  /* 0x000000044f217c20 */ /* 0x000fe20008410000 */
[----:B------:R-:W1:Y:S01]  /*2660*/  MUFU.TANH R82, R82 ;  /* 0x0000005200527308 */ /* 0x000e620000002400 */
[----:B------:R-:W-:-:S04]  /*2670*/  IADD3 R13, PT, PT, R12, -R112, R13 ;  /* 0x800000700c0d7210 */ /* 0x000fc80007ffe00d */
[----:B------:R-:W-:Y:S01]  /*2680*/  HMMA.16816.F32.BF16 R40, R36, R14, R40 ;  /* 0x0000000e2428723c */ /* 0x000fe20000041828 */
[--C-:B------:R-:W-:Y:S02]  /*2690*/  IADD3 R13, PT, PT, R13, UR24, R110.reuse ;  /* 0x000000180d0d7c10 */ /* 0x100fe4000fffe06e */
[----:B------:R-:W1:Y:S02]  /*26a0*/  MUFU.TANH R8, R8 ;  /* 0x0000000800087308 */ /* 0x000e640000002400 */
[C---:B------:R-:W-:Y:S02]  /*26b0*/  VIMNMX R139, PT, PT, R13.reuse, R110, PT ;  /* 0x0000006e0d8b7248 */ /* 0x040fe40003fe0100 */
[C-C-:B------:R-:W-:Y:S01]  /*26c0*/  VIADDMNMX R138, R13.reuse, 0x8, R110.reuse, PT ;  /* 0x000000080d8a7846 */ /* 0x140fe2000380016e */
[----:B------:R-:W-:Y:S01]  /*26d0*/  HMMA.16816.F32.BF16 R60, R24, R18, R60 ;  /* 0x00000012183c723c */ /* 0x000fe2000004183c */
[----:B------:R-:W-:Y:S01]  /*26e0*/  FMUL.FTZ R19, R64, UR4 ;  /* 0x0000000440137c20 */ /* 0x000fe20008410000 */
[----:B------:R-:W-:Y:S01]  /*26f0*/  IMAD R18, R140, 0x40, R141 ;  /* 0x000000408c127824 */ /* 0x000fe200078e028d */
[----:B------:R-:W1:Y:S01]  /*2700*/  MUFU.TANH R154, R154 ;  /* 0x0000009a009a7308 */ /* 0x000e620000002400 */
[----:B------:R-:W-:-:S02]  /*2710*/  VIADDMNMX R137, R13, 0x40, R110, PT ;  /* 0x000000400d897846 */ /* 0x000fc4000380016e */
[----:B------:R-:W-:Y:S02]  /*2720*/  VIADDMNMX R2, R13, 0x48, R110, PT ;  /* 0x000000480d027846 */ /* 0x000fe4000380016e */
[-C--:B--2---:R-:W-:Y:S01]  /*2730*/  HMMA.16816.F32.BF16 R48, R24, R4.reuse, R48 ;  /* 0x000000041830723c */ /* 0x084fe20000041830 */
[----:B------:R-:W-:Y:S02]  /*2740*/  IADD3 R12, PT, PT, R18, 0x1, RZ ;  /* 0x00000001120c7810 */ /* 0x000fe40007ffe0ff */
[----:B------:R-:W2:Y:S02]  /*2750*/  MUFU.TANH R9, R9 ;  /* 0x0000000900097308 */ /* 0x000ea40000002400 */
[C---:B------:R-:W-:Y:S02]  /*2760*/  ISETP.GE.AND P6, PT, R12.reuse, R139, PT ;  /* 0x0000008b0c00720c */ /* 0x040fe40003fc6270 */
[----:B------:R-:W-:Y:S01]  /*2770*/  ISETP.GE.AND P4, PT, R12, R138, PT ;  /* 0x0000008a0c00720c */ /* 0x000fe20003f86270 */
[----:B------:R-:W-:Y:S01]  /*2780*/  HMMA.16816.F32.BF16 R52, R28, R4, R52 ;  /* 0x000000041c34723c */ /* 0x000fe20000041834 */
[----:B------:R-:W-:Y:S01]  /*2790*/  VIADD R4, R18, 0x8 ;  /* 0x0000000812047836 */ /* 0x000fe20000000000 */
[C---:B------:R-:W-:Y:S01]  /*27a0*/  ISETP.GE.AND P3, PT, R12.reuse, R137, PT ;  /* 0x000000890c00720c */ /* 0x040fe20003f66270 */
[----:B------:R-:W1:Y:S01]  /*27b0*/  MUFU.TANH R10, R10 ;  /* 0x0000000a000a7308 */ /* 0x000e620000002400 */
[----:B------:R-:W-:-:S02]  /*27c0*/  ISETP.GE.AND P2, PT, R12, R2, PT ;  /* 0x000000020c00720c */ /* 0x000fc40003f46270 */
[----:B------:R-:W-:Y:S02]  /*27d0*/  ISETP.GE.AND P5, PT, R4, R139, PT ;  /* 0x0000008b0400720c */ /* 0x000fe40003fa6270 */
[-C--:B------:R-:W-:Y:S03]  /*27e0*/  HMMA.16816.F32.BF16 R44, R24, R6.reuse, R44 ;  /* 0x00000006182c723c */ /* 0x080fe6000004182c */
[----:B------:R-:W1:Y:S05]  /*27f0*/  MUFU.TANH R72, R72 ;  /* 0x0000004800487308 */ /* 0x000e6a0000002400 */
[----:B------:R-:W-:Y:S01]  /*2800*/  HMMA.16816.F32.BF16 R40, R28, R6, R40 ;  /* 0x000000061c28723c */ /* 0x000fe20000041828 */
[----:B------:R-:W-:-:S02]  /*2810*/  VIADD R6, R18, 0x9 ;  /* 0x0000000912067836 */ /* 0x000fc40000000000 */
[----:B------:R-:W1:Y:S08]  /*2820*/  MUFU.TANH R11, R11 ;  /* 0x0000000b000b7308 */ /* 0x000e700000002400 */
[----:B------:R-:W1:Y:S08]  /*2830*/  MUFU.TANH R73, R73 ;  /* 0x0000004900497308 */ /* 0x000e700000002400 */
[----:B------:R-:W1:Y:S08]  /*2840*/  MUFU.TANH R32, R32 ;  /* 0x0000002000207308 */ /* 0x000e700000002400 */
[----:B------:R-:W1:Y:S08]  /*2850*/  MUFU.TANH R33, R33 ;  /* 0x0000002100217308 */ /* 0x000e700000002400 */
[----:B------:R1:W1:Y:S08]  /*2860*/  MUFU.TANH R168, R68 ;  /* 0x0000004400a87308 */ /* 0x0002700000002400 */
[----:B------:R1:W1:Y:S08]  /*2870*/  MUFU.TANH R166, R69 ;  /* 0x0000004500a67308 */ /* 0x0002700000002400 */
[----:B------:R1:W1:Y:S08]  /*2880*/  MUFU.TANH R161, R70 ;  /* 0x0000004600a17308 */ /* 0x0002700000002400 */
[----:B------:R1:W1:Y:S08]  /*2890*/  MUFU.TANH R159, R71 ;  /* 0x00000047009f7308 */ /* 0x0002700000002400 */
[----:B------:R-:W1:Y:S08]  /*28a0*/  MUFU.TANH R19, R19 ;  /* 0x0000001300137308 */ /* 0x000e700000002400 */
[----:B------:R1:W1:Y:S08]  /*28b0*/  MUFU.TANH R146, R65 ;  /* 0x0000004100927308 */ /* 0x0002700000002400 */
[----:B------:R1:W1:Y:S08]  /*28c0*/  MUFU.TANH R149, R66 ;  /* 0x0000004200957308 */ /* 0x0002700000002400 */
[----:B------:R1:W1:Y:S08]  /*28d0*/  MUFU.TANH R169, R67 ;  /* 0x0000004300a97308 */ /* 0x0002700000002400 */
[----:B------:R1:W1:Y:S01]  /*28e0*/  MUFU.TANH R164, R56 ;  /* 0x0000003800a47308 */ /* 0x0002620000002400 */
[----:B------:R-:W-:Y:S06]  /*28f0*/  BAR.SYNC.DEFER_BLOCKING 0x0 ;  /* 0x0000000000007b1d */ /* 0x000fec0000010000 */
[----:B--234-:R-:W-:Y:S05]  /*2900*/  @!P0 BRA `(.L_x_794) ;  /* 0x0000000000688947 */ /* 0x01cfea0003800000 */
        /* <DEDUP_REMOVED lines=26> */
.L_x_794:
[----:B------:R-:W-:Y:S01]  /*2ab0*/  ISETP.GE.AND P1, PT, R4, R138, PT ;  /* 0x0000008a0400720c */ /* 0x000fe20003f26270 */
[----:B------:R-:W-:Y:S01]  /*2ac0*/  VIADD R13, R18, 0x10 ;  /* 0x00000010120d7836 */ /* 0x000fe20000000000 */
[----:B-1----:R-:W-:Y:S01]  /*2ad0*/  FSEL R14, R116, -INF , !P6 ;  /* 0xff800000740e7808 */ /* 0x002fe20007000000 */
[----:B------:R-:W-:Y:S01]  /*2ae0*/  VIADD R12, R18, 0x11 ;  /* 0x00000011120c7836 */ /* 0x000fe20000000000 */
        /* <DEDUP_REMOVED lines=8> */
[----:B------:R-:W-:Y:S01]  /*2b70*/  FSEL R120, R120, -INF , !P5 ;  /* 0xff80000078787808 */ /* 0x000fe20006800000 */
[----:B--2---:R-:W-:Y:S01]  /*2b80*/  VIADD R28, R18, 0x28 ;  /* 0x00000028121c7836 */ /* 0x004fe20000000000 */
[----:B------:R-:W-:Y:S01]  /*2b90*/  FSEL R17, R122, -INF , !P1 ;  /* 0xff8000007a117808 */ /* 0x000fe20004800000 */
[----:B------:R-:W-:Y:S01]  /*2ba0*/  FMUL.FTZ R62, R62, UR4 ;  /* 0x000000043e3e7c20 */ /* 0x000fe20008410000 */
[C---:B------:R-:W-:Y:S01]  /*2bb0*/  ISETP.GE.AND P3, PT, R6.reuse, R138, PT ;  /* 0x0000008a0600720c */ /* 0x040fe20003f66270 */
[----:B------:R-:W2:Y:S01]  /*2bc0*/  MUFU.TANH R165, R58 ;  /* 0x0000003a00a57308 */ /* 0x000ea20000002400 */
[C---:B------:R-:W-:Y:S01]  /*2bd0*/  ISETP.GE.AND P2, PT, R6.reuse, R137, PT ;  /* 0x000000890600720c */ /* 0x040fe20003f46270 */
[----:B------:R-:W-:Y:S01]  /*2be0*/  FMUL.FTZ R63, R63, UR4 ;  /* 0x000000043f3f7c20 */ /* 0x000fe20008410000 */
[----:B------:R-:W-:Y:S01]  /*2bf0*/  ISETP.GE.AND P5, PT, R6, R2, PT ;  /* 0x000000020600720c */ /* 0x000fe20003fa6270 */
[----:B------:R-:W-:Y:S01]  /*2c00*/  FMUL.FTZ R49, R49, UR4 ;  /* 0x0000000431317c20 */ /* 0x000fe20008410000 */
[-C--:B------:R-:W-:Y:S01]  /*2c10*/  ISETP.GE.AND P1, PT, R13, R139.reuse, PT ;  /* 0x0000008b0d00720c */ /* 0x080fe20003f26270 */
[----:B------:R-:W-:Y:S01]  /*2c20*/  VIADD R26, R18, 0x29 ;  /* 0x00000029121a7836 */ /* 0x000fe20000000000 */
[----:B------:R-:W-:Y:S01]  /*2c30*/  FSEL R15, R117, -INF , !P4 ;  /* 0xff800000750f7808 */ /* 0x000fe20006000000 */
[----:B------:R3:W4:Y:S01]  /*2c40*/  MUFU.TANH R144, R52 ;  /* 0x0000003400907308 */ /* 0x0007220000002400 */
[-C--:B------:R-:W-:Y:S01]  /*2c50*/  ISETP.GE.AND P4, PT, R6, R139.reuse, PT ;  /* 0x0000008b0600720c */ /* 0x080fe20003f86270 */
[----:B------:R-:W-:Y:S01]  /*2c60*/  FMUL.FTZ R59, R59, UR4 ;  /* 0x000000043b3b7c20 */ /* 0x000fe20008410000 */
[----:B------:R-:W-:Y:S01]  /*2c70*/  FSEL R123, R123, -INF , !P3 ;  /* 0xff8000007b7b7808 */ /* 0x000fe20005800000 */
[----:B------:R-:W-:Y:S01]  /*2c80*/  FMUL.FTZ R61, R61, UR4 ;  /* 0x000000043d3d7c20 */ /* 0x000fe20008410000 */
[----:B------:R-:W-:Y:S01]  /*2c90*/  FSEL R24, R21, -INF , !P2 ;  /* 0xff80000015187808 */ /* 0x000fe20005000000 */
[----:B------:R-:W-:Y:S01]  /*2ca0*/  VIADD R21, R18, 0x19 ;  /* 0x0000001912157836 */ /* 0x000fe20000000000 */
[----:B------:R-:W-:Y:S01]  /*2cb0*/  FSEL R27, R23, -INF , !P5 ;  /* 0xff800000171b7808 */ /* 0x000fe20006800000 */
[----:B------:R-:W-:Y:S01]  /*2cc0*/  MUFU.TANH R167, R62 ;  /* 0x0000003e00a77308 */ /* 0x000fe20000002400 */
[----:B------:R-:W-:Y:S01]  /*2cd0*/  FSEL R56, R84, -INF , !P1 ;  /* 0xff80000054387808 */ /* 0x000fe20004800000 */
[----:B------:R-:W-:Y:S01]  /*2ce0*/  FMUL.FTZ R50, R50, UR4 ;  /* 0x0000000432327c20 */ /* 0x000fe20008410000 */
[----:B------:R-:W-:Y:S01]  /*2cf0*/  FSEL R6, R20, -INF , !P0 ;  /* 0xff80000014067808 */ /* 0x000fe20004000000 */
[----:B------:R-:W-:Y:S01]  /*2d00*/  FMUL.FTZ R20, R60, UR4 ;  /* 0x000000043c147c20 */ /* 0x000fe20008410000 */
[----:B------:R-:W-:Y:S01]  /*2d10*/  ISETP.GE.AND P3, PT, R12, R139, PT ;  /* 0x0000008b0c00720c */ /* 0x000fe20003f66270 */
[----:B------:R-:W-:Y:S01]  /*2d20*/  FMUL.FTZ R44, R44, UR4 ;  /* 0x000000042c2c7c20 */ /* 0x000fe20008410000 */
[C---:B------:R-:W-:Y:S01]  /*2d30*/  ISETP.GE.AND P2, PT, R12.reuse, R138, PT ;  /* 0x0000008a0c00720c */ /* 0x040fe20003f46270 */
[----:B------:R-:W-:Y:S01]  /*2d40*/  MUFU.TANH R157, R63 ;  /* 0x0000003f009d7308 */ /* 0x000fe20000002400 */
[-C--:B------:R-:W-:Y:S01]  /*2d50*/  ISETP.GE.AND P5, PT, R12, R137.reuse, PT ;  /* 0x000000890c00720c */ /* 0x080fe20003fa6270 */
[----:B------:R-:W-:Y:S01]  /*2d60*/  FMUL.FTZ R48, R48, UR4 ;  /* 0x0000000430307c20 */ /* 0x000fe20008410000 */
[----:B------:R-:W-:Y:S01]  /*2d70*/  ISETP.GE.AND P1, PT, R12, R2, PT ;  /* 0x000000020c00720c */ /* 0x000fe20003f26270 */
[----:B------:R-:W-:Y:S01]  /*2d80*/  VIADD R12, R18, 0x18 ;  /* 0x00000018120c7836 */ /* 0x000fe20000000000 */
[----:B------:R-:W-:Y:S01]  /*2d90*/  ISETP.GE.AND P0, PT, R13, R138, PT ;  /* 0x0000008a0d00720c */ /* 0x000fe20003f06270 */
[----:B------:R-:W-:Y:S01]  /*2da0*/  FMUL.FTZ R45, R45, UR4 ;  /* 0x000000042d2d7c20 */ /* 0x000fe20008410000 */
[----:B------:R-:W-:Y:S01]  /*2db0*/  FSEL R7, R22, -INF , !P6 ;  /* 0xff80000016077808 */ /* 0x000fe20007000000 */
[----:B------:R-:W-:Y:S01]  /*2dc0*/  VIADD R22, R18, 0x20 ;  /* 0x0000002012167836 */ /* 0x000fe20000000000 */
[----:B------:R-:W-:Y:S01]  /*2dd0*/  ISETP.GE.AND P6, PT, R13, R137, PT ;  /* 0x000000890d00720c */ /* 0x000fe20003fc6270 */
[----:B------:R-:W5:Y:S01]  /*2de0*/  MUFU.TANH R20, R20 ;  /* 0x0000001400147308 */ /* 0x000f620000002400 */
[----:B------:R-:W-:Y:S01]  /*2df0*/  FSEL R16, R121, -INF , !P4 ;  /* 0xff80000079107808 */ /* 0x000fe20006000000 */
[----:B------:R-:W-:Y:S01]  /*2e00*/  FMUL.FTZ R51, R51, UR4 ;  /* 0x0000000433337c20 */ /* 0x000fe20008410000 */
[----:B------:R-:W-:Y:S01]  /*2e10*/  ISETP.GE.AND P4, PT, R13, R2, PT ;  /* 0x000000020d00720c */ /* 0x000fe20003f86270 */
[----:B------:R-:W-:Y:S01]  /*2e20*/  FMUL.FTZ R46, R46, UR4 ;  /* 0x000000042e2e7c20 */ /* 0x000fe20008410000 */
[----:B------:R-:W-:Y:S01]  /*2e30*/  FSEL R67, R85, -INF , !P0 ;  /* 0xff80000055437808 */ /* 0x000fe20004000000 */
[----:B------:R-:W-:Y:S01]  /*2e40*/  FMUL.FTZ R47, R47, UR4 ;  /* 0x000000042f2f7c20 */ /* 0x000fe20008410000 */
        /* <DEDUP_REMOVED lines=8> */
[----:B------:R-:W-:Y:S01]  /*2ed0*/  FSEL R170, R170, -INF , !P3 ;  /* 0xff800000aaaa7808 */ /* 0x000fe20005800000 */
[----:B------:R-:W5:Y:S01]  /*2ee0*/  MUFU.TANH R163, R59 ;  /* 0x0000003b00a37308 */ /* 0x000f620000002400 */
[C---:B------:R-:W-:Y:S01]  /*2ef0*/  ISETP.GE.AND P4, PT, R12.reuse, R137, PT ;  /* 0x000000890c00720c */ /* 0x040fe20003f86270 */
[----:B------:R-:W-:Y:S01]  /*2f00*/  FMUL.FTZ R41, R41, UR4 ;  /* 0x0000000429297c20 */ /* 0x000fe20008410000 */
[----:B------:R-:W-:Y:S01]  /*2f10*/  ISETP.GE.AND P3, PT, R12, R2, PT ;  /* 0x000000020c00720c */ /* 0x000fe20003f66270 */
[----:B------:R-:W-:Y:S01]  /*2f20*/  FMUL.FTZ R55, R55, UR4 ;  /* 0x0000000437377c20 */ /* 0x000fe20008410000 */
[----:B-1----:R-:W-:Y:S01]  /*2f30*/  FSEL R57, R86, -INF , !P2 ;  /* 0xff80000056397808 */ /* 0x002fe20005000000 */
[----:B------:R-:W-:Y:S01]  /*2f40*/  FMUL.FTZ R42, R42, UR4 ;  /* 0x000000042a2a7c20 */ /* 0x000fe20008410000 */
[----:B------:R-:W-:Y:S01]  /*2f50*/  ISETP.GE.AND P2, PT, R21, R139, PT ;  /* 0x0000008b1500720c */ /* 0x000fe20003f46270 */
[----:B------:R-:W1:Y:S01]  /*2f60*/  MUFU.TANH R148, R61 ;  /* 0x0000003d00947308 */ /* 0x000e620000002400 */
[----:B------:R-:W-:Y:S01]  /*2f70*/  FSEL R12, R81, -INF , !P5 ;  /* 0xff800000510c7808 */ /* 0x000fe20006800000 */
[----:B------:R-:W-:Y:S01]  /*2f80*/  FMUL.FTZ R43, R43, UR4 ;  /* 0x000000042b2b7c20 */ /* 0x000fe20008410000 */
[----:B------:R-:W-:Y:S01]  /*2f90*/  FSEL R25, R8, -INF , !P1 ;  /* 0xff80000008197808 */ /* 0x000fe20004800000 */
[----:B------:R-:W1:Y:S01]  /*2fa0*/  LDCU UR8, c[0x0][0x45c] ;  /* 0x00008b80ff0877ac */ /* 0x000e620008000800 */
[----:B------:R-:W-:Y:S01]  /*2fb0*/  FSEL R154, R154, -INF , !P0 ;  /* 0xff8000009a9a7808 */ /* 0x000fe20004000000 */
[----:B------:R-:W-:Y:S01]  /*2fc0*/  IMAD.MOV.U32 R203, RZ, RZ, -0x1 ;  /* 0xffffffffffcb7424 */ /* 0x000fe200078e00ff */
[C---:B------:R-:W-:Y:S01]  /*2fd0*/  ISETP.GE.AND P5, PT, R21.reuse, R138, PT ;  /* 0x0000008a1500720c */ /* 0x040fe20003fa6270 */
[----:B------:R-:W1:Y:S01]  /*2fe0*/  MUFU.TANH R155, R50 ;  /* 0x00000032009b7308 */ /* 0x000e620000002400 */
[----:B------:R-:W-:-:S02]  /*2ff0*/  ISETP.GE.AND P1, PT, R21, R137, PT ;  /* 0x000000891500720c */ /* 0x000fc40003f26270 */
[----:B------:R-:W-:Y:S02]  /*3000*/  ISETP.GE.AND P0, PT, R21, R2, PT ;  /* 0x000000021500720c */ /* 0x000fe40003f06270 */
[----:B------:R-:W-:Y:S02]  /*3010*/  FSEL R21, R10, -INF , !P6 ;  /* 0xff8000000a157808 */ /* 0x000fe40007000000 */
[----:B------:R-:W-:Y:S01]  /*3020*/  FSEL R10, R11, -INF , !P4 ;  /* 0xff8000000b0a7808 */ /* 0x000fe20006000000 */
[----:B------:R-:W1:Y:S01]  /*3030*/  MUFU.TANH R156, R44 ;  /* 0x0000002c009c7308 */ /* 0x000e620000002400 */
[----:B------:R-:W-:Y:S02]  /*3040*/  FSEL R11, R32, -INF , !P3 ;  /* 0xff800000200b7808 */ /* 0x000fe40005800000 */
[----:B---3--:R-:W-:Y:S02]  /*3050*/  FSEL R52, R9, -INF , !P2 ;  /* 0xff80000009347808 */ /* 0x008fe40005000000 */
[----:B------:R-:W-:-:S02]  /*3060*/  ISETP.GE.AND P6, PT, R22, R139, PT ;  /* 0x0000008b1600720c */ /* 0x000fc40003fc6270 */
[C---:B------:R-:W-:Y:S01]  /*3070*/  ISETP.GE.AND P4, PT, R22.reuse, R138, PT ;  /* 0x0000008a1600720c */ /* 0x040fe20003f86270 */
[----:B------:R-:W3:Y:S01]  /*3080*/  MUFU.TANH R160, R48 ;  /* 0x0000003000a07308 */ /* 0x000ee20000002400 */
[C---:B------:R-:W-:Y:S02]  /*3090*/  ISETP.GE.AND P3, PT, R22.reuse, R137, PT ;  /* 0x000000891600720c */ /* 0x040fe40003f66270 */
[----:B------:R-:W-:Y:S01]  /*30a0*/  ISETP.GE.AND P2, PT, R22, R2, PT ;  /* 0x000000021600720c */ /* 0x000fe20003f46270 */
[----:B------:R-:W-:Y:S01]  /*30b0*/  VIADD R22, R18, 0x21 ;  /* 0x0000002112167836 */ /* 0x000fe20000000000 */
[----:B------:R-:W-:Y:S02]  /*30c0*/  FSEL R8, R73, -INF , !P1 ;  /* 0xff80000049087808 */ /* 0x000fe40004800000 */
[----:B------:R-:W-:Y:S01]  /*30d0*/  FSEL R9, R33, -INF , !P0 ;  /* 0xff80000021097808 */ /* 0x000fe20004000000 */
[----:B------:R-:W3:Y:S01]  /*30e0*/  MUFU.TANH R152, R45 ;  /* 0x0000002d00987308 */ /* 0x000ee20000002400 */
[----:B------:R-:W-:-:S02]  /*30f0*/  FSEL R168, R168, -INF , !P6 ;  /* 0xff800000a8a87808 */ /* 0x000fc40007000000 */
[----:B------:R-:W-:Y:S02]  /*3100*/  FSEL R161, R161, -INF , !P4 ;  /* 0xff800000a1a17808 */ /* 0x000fe40006000000 */
[C---:B------:R-:W-:Y:S02]  /*3110*/  ISETP.GE.AND P1, PT, R22.reuse, R138, PT ;  /* 0x0000008a1600720c */ /* 0x040fe40003f26270 */
[C---:B------:R-:W-:Y:S01]  /*3120*/  ISETP.GE.AND P0, PT, R22.reuse, R137, PT ;  /* 0x000000891600720c */ /* 0x040fe20003f06270 */
[----:B------:R-:W3:Y:S01]  /*3130*/  MUFU.TANH R153, R51 ;  /* 0x0000003300997308 */ /* 0x000ee20000002400 */
[----:B------:R-:W-:Y:S02]  /*3140*/  ISETP.GE.AND P6, PT, R22, R2, PT ;  /* 0x000000021600720c */ /* 0x000fe40003fc6270 */
[----:B------:R-:W-:Y:S02]  /*3150*/  ISETP.GE.AND P4, PT, R28, R139, PT ;  /* 0x0000008b1c00720c */ /* 0x000fe40003f86270 */
[----:B------:R-:W-:-:S02]  /*3160*/  FSEL R23, R72, -INF , !P5 ;  /* 0xff80000048177808 */ /* 0x000fc40006800000 */
[-C--:B------:R-:W-:Y:S01]  /*3170*/  ISETP.GE.AND P5, PT, R22, R139.reuse, PT ;  /* 0x0000008b1600720c */ /* 0x080fe20003fa6270 */
[----:B------:R-:W3:Y:S01]  /*3180*/  MUFU.TANH R147, R46 ;  /* 0x0000002e00937308 */ /* 0x000ee20000002400 */
[----:B------:R-:W-:Y:S02]  /*3190*/  FSEL R159, R159, -INF , !P1 ;  /* 0xff8000009f9f7808 */ /* 0x000fe40004800000 */
[----:B------:R-:W-:Y:S02]  /*31a0*/  FSEL R146, R146, -INF , !P0 ;  /* 0xff80000092927808 */ /* 0x000fe40004000000 */
[----:B------:R-:W-:Y:S02]  /*31b0*/  FSEL R169, R169, -INF , !P6 ;  /* 0xff800000a9a97808 */ /* 0x000fe40007000000 */
[----:B------:R-:W-:Y:S01]  /*31c0*/  FSEL R164, R164, -INF , !P4 ;  /* 0xff800000a4a47808 */ /* 0x000fe20006000000 */
[----:B------:R-:W3:Y:S01]  /*31d0*/  MUFU.TANH R145, R47 ;  /* 0x0000002f00917308 */ /* 0x000ee20000002400 */
[----:B------:R-:W-:Y:S01]  /*31e0*/  FSEL R22, R19, -INF , !P3 ;  /* 0xff80000013167808 */ /* 0x000fe20005800000 */
[----:B------:R-:W-:Y:S01]  /*31f0*/  VIADD R19, R18, 0x31 ;  /* 0x0000003112137836 */ /* 0x000fe20000000000 */
[----:B------:R-:W-:-:S02]  /*3200*/  ISETP.GE.AND P1, PT, R26, R139, PT ;  /* 0x0000008b1a00720c */ /* 0x000fc40003f26270 */
[C---:B------:R-:W-:Y:S02]  /*3210*/  ISETP.GE.AND P0, PT, R26.reuse, R138, PT ;  /* 0x0000008a1a00720c */ /* 0x040fe40003f06270 */
[C---:B------:R-:W-:Y:S01]  /*3220*/  ISETP.GE.AND P6, PT, R26.reuse, R137, PT ;  /* 0x000000891a00720c */ /* 0x040fe20003fc6270 */
[----:B------:R-:W3:Y:S01]  /*3230*/  MUFU.TANH R66, R53 ;  /* 0x0000003500427308 */ /* 0x000ee20000002400 */
[----:B------:R-:W-:Y:S01]  /*3240*/  ISETP.GE.AND P4, PT, R26, R2, PT ;  /* 0x000000021a00720c */ /* 0x000fe20003f86270 */
[----:B------:R-:W-:Y:S01]  /*3250*/  VIADD R26, R18, 0x30 ;  /* 0x00000030121a7836 */ /* 0x000fe20000000000 */
[----:B------:R-:W-:Y:S02]  /*3260*/  ISETP.GE.AND P3, PT, R28, R138, PT ;  /* 0x0000008a1c00720c */ /* 0x000fe40003f66270 */
[----:B------:R-:W-:Y:S02]  /*3270*/  FSEL R149, R149, -INF , !P2 ;  /* 0xff80000095957808 */ /* 0x000fe40005000000 */
[----:B--2---:R-:W-:Y:S01]  /*3280*/  FSEL R165, R165, -INF , !P3 ;  /* 0xff800000a5a57808 */ /* 0x004fe20005800000 */
[----:B------:R-:W2:Y:S01]  /*3290*/  MUFU.TANH R64, R40 ;  /* 0x0000002800407308 */ /* 0x000ea20000002400 */
[----:B------:R-:W-:-:S02]  /*32a0*/  ISETP.GE.AND P3, PT, R26, R139, PT ;  /* 0x0000008b1a00720c */ /* 0x000fc40003f66270 */
[----:B------:R-:W-:Y:S02]  /*32b0*/  FSEL R166, R166, -INF , !P5 ;  /* 0xff800000a6a67808 */ /* 0x000fe40006800000 */
[CC--:B------:R-:W-:Y:S02]  /*32c0*/  ISETP.GE.AND P2, PT, R28.reuse, R137.reuse, PT ;  /* 0x000000891c00720c */ /* 0x0c0fe40003f46270 */
[----:B------:R-:W-:Y:S01]  /*32d0*/  ISETP.GE.AND P5, PT, R28, R2, PT ;  /* 0x000000021c00720c */ /* 0x000fe20003fa6270 */
[----:B------:R-:W2:Y:S01]  /*32e0*/  MUFU.TANH R63, R54 ;  /* 0x00000036003f7308 */ /* 0x000ea20000002400 */
[----:B----4-:R-:W-:Y:S02]  /*32f0*/  FSEL R144, R144, -INF , !P3 ;  /* 0xff80000090907808 */ /* 0x010fe40005800000 */
[----:B------:R-:W-:Y:S02]  /*3300*/  ISETP.GE.AND P3, PT, R19, R137, PT ;  /* 0x000000891300720c */ /* 0x000fe40003f66270 */
[----:B-----5:R-:W-:-:S02]  /*3310*/  FSEL R20, R20, -INF , !P2 ;  /* 0xff80000014147808 */ /* 0x020fc40005000000 */
[----:B------:R-:W-:Y:S01]  /*3320*/  FSEL R167, R167, -INF , !P5 ;  /* 0xff800000a7a77808 */ /* 0x000fe20006800000 */
[----:B------:R-:W4:Y:S01]  /*3330*/  MUFU.TANH R62, R41 ;  /* 0x00000029003e7308 */ /* 0x000f220000002400 */
[----:B------:R-:W-:Y:S02]  /*3340*/  FSEL R162, R162, -INF , !P1 ;  /* 0xff800000a2a27808 */ /* 0x000fe40004800000 */
[----:B------:R-:W-:Y:S02]  /*3350*/  FSEL R157, R157, -INF , !P4 ;  /* 0xff8000009d9d7808 */ /* 0x000fe40006000000 */
[C---:B------:R-:W-:Y:S02]  /*3360*/  ISETP.GE.AND P2, PT, R26.reuse, R138, PT ;  /* 0x0000008a1a00720c */ /* 0x040fe40003f46270 */
[CC--:B------:R-:W-:Y:S01]  /*3370*/  ISETP.GE.AND P5, PT, R26.reuse, R137.reuse, PT ;  /* 0x000000891a00720c */ /* 0x0c0fe20003fa6270 */
[----:B------:R-:W5:Y:S01]  /*3380*/  MUFU.TANH R61, R55 ;  /* 0x00000037003d7308 */ /* 0x000f620000002400 */
[----:B------:R-:W-:Y:S01]  /*3390*/  ISETP.GE.AND P1, PT, R26, R2, PT ;  /* 0x000000021a00720c */ /* 0x000fe20003f26270 */
[C---:B------:R-:W-:Y:S01]  /*33a0*/  VIADD R26, R18.reuse, 0x38 ;  /* 0x00000038121a7836 */ /* 0x040fe20000000000 */
[----:B------:R-:W-:-:S02]  /*33b0*/  ISETP.GE.AND P4, PT, R18, R137, PT ;  /* 0x000000891200720c */ /* 0x000fc40003f86270 */
[----:B------:R-:W-:Y:S02]  /*33c0*/  FSEL R158, R158, -INF , !P3 ;  /* 0xff8000009e9e7808 */ /* 0x000fe40005800000 */
[----:B------:R-:W-:Y:S01]  /*33d0*/  ISETP.GE.AND P3, PT, R18, R2, PT ;  /* 0x000000021200720c */ /* 0x000fe20003f66270 */
[----:B------:R-:W5:Y:S01]  /*33e0*/  MUFU.TANH R59, R42 ;  /* 0x0000002a003b7308 */ /* 0x000f620000002400 */
[----:B------:R-:W-:Y:S02]  /*33f0*/  FSEL R163, R163, -INF , !P0 ;  /* 0xff800000a3a37808 */ /* 0x000fe40004000000 */
[----:B-1----:R-:W-:Y:S02]  /*3400*/  FSEL R148, R148, -INF , !P6 ;  /* 0xff80000094947808 */ /* 0x002fe40007000000 */
[----:B------:R-:W-:Y:S02]  /*3410*/  FSEL R96, R96, -INF , !P4 ;  /* 0xff80000060607808 */ /* 0x000fe40006000000 */
[C---:B------:R-:W-:Y:S01]  /*3420*/  ISETP.GE.AND P0, PT, R19.reuse, R139, PT ;  /* 0x0000008b1300720c */ /* 0x040fe20003f06270 */
[----:B------:R-:W1:Y:S01]  /*3430*/  MUFU.TANH R58, R43 ;  /* 0x0000002b003a7308 */ /* 0x000e620000002400 */
[----:B------:R-:W-:-:S02]  /*3440*/  ISETP.GE.AND P6, PT, R19, R138, PT ;  /* 0x0000008a1300720c */ /* 0x000fc40003fc6270 */
[----:B------:R-:W-:Y:S01]  /*3450*/  ISETP.GE.AND P4, PT, R19, R2, PT ;  /* 0x000000021300720c */ /* 0x000fe20003f86270 */
[----:B------:R-:W-:Y:S01]  /*3460*/  VIADD R19, R18, 0x39 ;  /* 0x0000003912137836 */ /* 0x000fe20000000000 */
[----:B------:R-:W-:Y:S02]  /*3470*/  FSEL R155, R155, -INF , !P1 ;  /* 0xff8000009b9b7808 */ /* 0x000fe40004800000 */
[----:B------:R-:W-:Y:S02]  /*3480*/  FSEL R97, R97, -INF , !P3 ;  /* 0xff80000061617808 */ /* 0x000fe40005800000 */
[----:B------:R-:W-:Y:S02]  /*3490*/  ISETP.GE.AND P1, PT, R26, R137, PT ;  /* 0x000000891a00720c */ /* 0x000fe40003f26270 */
[----:B------:R-:W-:Y:S02]  /*34a0*/  FMNMX3.FTZ R29, R96, R4, R6, !PT ;  /* 0x00000004601d7276 */ /* 0x000fe40007810006 */
[----:B------:R-:W-:-:S02]  /*34b0*/  FMNMX3.FTZ R28, R97, R5, R7, !PT ;  /* 0x00000005611c7276 */ /* 0x000fc40007810007 */
[----:B------:R-:W-:Y:S02]  /*34c0*/  FSEL R156, R156, -INF , !P1 ;  /* 0xff8000009c9c7808 */ /* 0x000fe40004800000 */
[----:B------:R-:W-:Y:S02]  /*34d0*/  ISETP.GE.AND P1, PT, R19, R137, PT ;  /* 0x000000891300720c */ /* 0x000fe40003f26270 */
[----:B------:R-:W-:Y:S02]  /*34e0*/  FMNMX3.FTZ R29, R29, R24, R80, !PT ;  /* 0x000000181d1d7276 */ /* 0x000fe40007810050 */
[----:B------:R-:W-:Y:S02]  /*34f0*/  FMNMX3.FTZ R28, R28, R27, R13, !PT ;  /* 0x0000001b1c1c7276 */ /* 0x000fe4000781000d */
[----:B---3--:R-:W-:Y:S02]  /*3500*/  FSEL R160, R160, -INF , !P5 ;  /* 0xff800000a0a07808 */ /* 0x008fe40006800000 */
[----:B------:R-:W-:-:S02]  /*3510*/  FSEL R152, R152, -INF , !P1 ;  /* 0xff80000098987808 */ /* 0x000fc40004800000 */
[C---:B------:R-:W-:Y:S02]  /*3520*/  ISETP.GE.AND P5, PT, R26.reuse, R139, PT ;  /* 0x0000008b1a00720c */ /* 0x040fe40003fa6270 */
[----:B------:R-:W-:Y:S02]  /*3530*/  FMNMX3.FTZ R29, R29, R12, R10, !PT ;  /* 0x0000000c1d1d7276 */ /* 0x000fe4000781000a */
[C---:B------:R-:W-:Y:S02]  /*3540*/  ISETP.GE.AND P3, PT, R26.reuse, R138, PT ;  /* 0x0000008a1a00720c */ /* 0x040fe40003f66270 */
        /* <DEDUP_REMOVED lines=8> */
[----:B------:R-:W-:-:S02]  /*35d0*/  ISETP.GE.AND P1, PT, R18, R138, PT ;  /* 0x0000008a1200720c */ /* 0x000fc40003f26270 */
[----:B------:R-:W-:Y:S02]  /*35e0*/  FMNMX3.FTZ R18, R26, R169, R167, !PT ;  /* 0x000000a91a127276 */ /* 0x000fe400078100a7 */
[----:B------:R-:W-:Y:S02]  /*35f0*/  FSEL R114, R114, -INF , !P4 ;  /* 0xff80000072727808 */ /* 0x000fe40006000000 */
[----:B------:R-:W-:Y:S02]  /*3600*/  ISETP.GE.AND P4, PT, R19, R2, PT ;  /* 0x000000021300720c */ /* 0x000fe40003f86270 */
[----:B------:R-:W-:Y:S02]  /*3610*/  FMNMX3.FTZ R29, R29, R148, R160, !PT ;  /* 0x000000941d1d7276 */ /* 0x000fe400078100a0 */
[----:B------:R-:W-:Y:S02]  /*3620*/  FMNMX3.FTZ R18, R18, R157, R155, !PT ;  /* 0x0000009d12127276 */ /* 0x000fe4000781009b */
[----:B------:R-:W-:-:S02]  /*3630*/  FMNMX3.FTZ R33, R114, R14, R120, !PT ;  /* 0x0000000e72217276 */ /* 0x000fc40007810078 */
[----:B------:R-:W-:Y:S02]  /*3640*/  FSEL R115, R115, -INF , !P1 ;  /* 0xff80000073737808 */ /* 0x000fe40004800000 */
[----:B------:R-:W-:Y:S02]  /*3650*/  FSEL R145, R145, -INF , !P4 ;  /* 0xff80000091917808 */ /* 0x000fe40006000000 */
[----:B------:R-:W-:Y:S02]  /*3660*/  FMNMX3.FTZ R29, R29, R158, R156, !PT ;  /* 0x0000009e1d1d7276 */ /* 0x000fe4000781009c */
[C---:B------:R-:W-:Y:S02]  /*3670*/  ISETP.GE.AND P4, PT, R19.reuse, R139, PT ;  /* 0x0000008b1300720c */ /* 0x040fe40003f86270 */
[----:B------:R-:W-:Y:S02]  /*3680*/  ISETP.GE.AND P1, PT, R19, R138, PT ;  /* 0x0000008a1300720c */ /* 0x000fe40003f26270 */
[----:B------:R-:W-:-:S02]  /*3690*/  FMNMX3.FTZ R18, R18, R153, R147, !PT ;  /* 0x0000009912127276 */ /* 0x000fc40007810093 */
[----:B------:R-:W-:Y:S02]  /*36a0*/  FMNMX3.FTZ R19, R33, R16, R56, !PT ;  /* 0x0000001021137276 */ /* 0x000fe40007810038 */
[----:B------:R-:W-:Y:S02]  /*36b0*/  FMNMX3.FTZ R26, R115, R15, R17, !PT ;  /* 0x0000000f731a7276 */ /* 0x000fe40007810011 */
[----:B------:R-:W-:Y:S02]  /*36c0*/  FMNMX.FTZ R134, R152, R29, !PT ;  /* 0x0000001d98867209 */ /* 0x000fe40007810000 */
[----:B------:R-:W-:Y:S02]  /*36d0*/  FMNMX.FTZ R31, R145, R18, !PT ;  /* 0x00000012911f7209 */ /* 0x000fe40007810000 */
[----:B------:R-:W-:Y:S01]  /*36e0*/  FMNMX3.FTZ R19, R19, R170, R154, !PT ;  /* 0x000000aa13137276 */ /* 0x000fe2000781009a */
[----:B------:R-:W3:Y:S01]  /*36f0*/  SHFL.BFLY PT, R29, R134, 0x2, 0x1f ;  /* 0x0c401f00861d7f89 */ /* 0x000ee200000e0000 */
[----:B------:R-:W-:-:S02]  /*3700*/  FMNMX3.FTZ R26, R26, R123, R67, !PT ;  /* 0x0000007b1a1a7276 */ /* 0x000fc40007810043 */
[----:B------:R-:W-:Y:S01]  /*3710*/  FMNMX3.FTZ R19, R19, R52, R168, !PT ;  /* 0x0000003413137276 */ /* 0x000fe200078100a8 */
[----:B------:R-:W3:Y:S01]  /*3720*/  SHFL.BFLY PT, R18, R31, 0x2, 0x1f ;  /* 0x0c401f001f127f89 */ /* 0x000ee200000e0000 */
[----:B------:R-:W-:Y:S02]  /*3730*/  FMNMX3.FTZ R26, R26, R57, R21, !PT ;  /* 0x000000391a1a7276 */ /* 0x000fe40007810015 */
[----:B------:R-:W-:Y:S02]  /*3740*/  FMNMX3.FTZ R19, R19, R166, R164, !PT ;  /* 0x000000a613137276 */ /* 0x000fe400078100a4 */
[----:B------:R-:W-:Y:S02]  /*3750*/  FMNMX3.FTZ R26, R26, R23, R161, !PT ;  /* 0x000000171a1a7276 */ /* 0x000fe400078100a1 */
[----:B------:R-:W-:Y:S02]  /*3760*/  FSEL R66, R66, -INF , !P0 ;  /* 0xff80000042427808 */ /* 0x000fe40004000000 */
[----:B--2---:R-:W-:-:S02]  /*3770*/  FSEL R64, R64, -INF , !P5 ;  /* 0xff80000040407808 */ /* 0x004fc40006800000 */
[----:B------:R-:W-:Y:S02]  /*3780*/  FMNMX3.FTZ R19, R19, R162, R144, !PT ;  /* 0x000000a213137276 */ /* 0x000fe40007810090 */
[----:B------:R-:W-:Y:S02]  /*3790*/  FSEL R63, R63, -INF , !P2 ;  /* 0xff8000003f3f7808 */ /* 0x000fe40005000000 */
[----:B------:R-:W-:Y:S02]  /*37a0*/  FMNMX3.FTZ R26, R26, R159, R165, !PT ;  /* 0x0000009f1a1a7276 */ /* 0x000fe400078100a5 */
[----:B----4-:R-:W-:Y:S02]  /*37b0*/  FSEL R62, R62, -INF , !P4 ;  /* 0xff8000003e3e7808 */ /* 0x010fe40006000000 */
[----:B------:R-:W-:Y:S02]  /*37c0*/  FMNMX3.FTZ R19, R19, R66, R64, !PT ;  /* 0x0000004213137276 */ /* 0x000fe40007810040 */
[----:B-----5:R-:W-:-:S02]  /*37d0*/  FSEL R61, R61, -INF , !P6 ;  /* 0xff8000003d3d7808 */ /* 0x020fc40007000000 */
[----:B------:R-:W-:Y:S02]  /*37e0*/  FSEL R59, R59, -INF , !P3 ;  /* 0xff8000003b3b7808 */ /* 0x000fe40005800000 */
[----:B------:R-:W-:Y:S02]  /*37f0*/  FMNMX3.FTZ R26, R26, R163, R63, !PT ;  /* 0x000000a31a1a7276 */ /* 0x000fe4000781003f */
[----:B------:R-:W-:Y:S02]  /*3800*/  FMNMX.FTZ R19, R62, R19, !PT ;  /* 0x000000133e137209 */ /* 0x000fe40007810000 */
[----:B-1----:R-:W-:Y:S02]  /*3810*/  FSEL R58, R58, -INF , !P1 ;  /* 0xff8000003a3a7808 */ /* 0x002fe40004800000 */
[----:B------:R-:W-:Y:S01]  /*3820*/  FMNMX3.FTZ R33, R26, R61, R59, !PT ;  /* 0x0000003d1a217276 */ /* 0x000fe2000781003b */
[----:B------:R-:W1:Y:S01]  /*3830*/  SHFL.BFLY PT, R136, R19, 0x2, 0x1f ;  /* 0x0c401f0013887f89 */ /* 0x000e6200000e0000 */
[----:B---3--:R-:W-:-:S02]  /*3840*/  FMNMX.FTZ R134, R134, R29, !PT ;  /* 0x0000001d86867209 */ /* 0x008fc40007810000 */
[----:B------:R-:W-:Y:S02]  /*3850*/  FMNMX.FTZ R26, R58, R33, !PT ;  /* 0x000000213a1a7209 */ /* 0x000fe40007810000 */
[----:B------:R-:W-:Y:S01]  /*3860*/  FMNMX.FTZ R18, R31, R18, !PT ;  /* 0x000000121f127209 */ /* 0x000fe20007810000 */
[----:B------:R-:W2:Y:S01]  /*3870*/  SHFL.BFLY PT, R29, R134, 0x1, 0x1f ;  /* 0x0c201f00861d7f89 */ /* 0x000ea200000e0000 */
[----:B------:R-:W-:-:S03]  /*3880*/  LOP3.LUT R188, R109, 0x200, R108, 0xf8, !PT ;  /* 0x000002006dbc7812 */ /* 0x000fc600078ef86c */
[----:B------:R-:W3:Y:S01]  /*3890*/  SHFL.BFLY PT, R135, R26, 0x2, 0x1f ;  /* 0x0c401f001a877f89 */ /* 0x000ee200000e0000 */
[----:B------:R-:W-:-:S03]  /*38a0*/  LEA R188, R188, UR5, 0x1 ;  /* 0x00000005bcbc7c11 */ /* 0x000fc6000f8e08ff */
[----:B------:R-:W4:Y:S02]  /*38b0*/  SHFL.BFLY PT, R133, R18, 0x1, 0x1f ;  /* 0x0c201f0012857f89 */ /* 0x000f2400000e0000 */
[--C-:B------:R-:W-:Y:S02]  /*38c0*/  IMAD.IADD R143, R0, 0x1, R188.reuse ;  /* 0x00000001008f7824 */ /* 0x100fe400078e02bc */
[C---:B------:R-:W-:Y:S01]  /*38d0*/  IMAD.IADD R184, R3.reuse, 0x1, R188 ;  /* 0x0000000103b87824 */ /* 0x040fe200078e02bc */
[----:B------:R-:W-:Y:S01]  /*38e0*/  LDSM.16.MT88.4 R116, [R188+0x6000] ;  /* 0x00600000bc74783b */ /* 0x000fe20000004200 */
[----:B------:R-:W-:-:S03]  /*38f0*/  IMAD.IADD R142, R3, 0x1, R143 ;  /* 0x00000001038e7824 */ /* 0x000fc600078e028f */
[----:B------:R-:W-:Y:S01]  /*3900*/  LDSM.16.MT88.4 R100, [R184+0x6000] ;  /* 0x00600000b864783b */ /* 0x000fe20000004200 */
[----:B-1----:R-:W-:-:S03]  /*3910*/  FMNMX.FTZ R136, R19, R136, !PT ;  /* 0x0000008813887209 */ /* 0x002fc60007810000 */
[----:B------:R-:W-:Y:S01]  /*3920*/  LDSM.16.MT88.4 R84, [R143+0x6000] ;  /* 0x006000008f54783b */ /* 0x000fe20000004200 */
[----:B--2---:R-:W-:-:S03]  /*3930*/  FMNMX.FTZ R134, R134, R29, !PT ;  /* 0x0000001d86867209 */ /* 0x004fc60007810000 */
[----:B------:R-:W1:Y:S01]  /*3940*/  SHFL.BFLY PT, R19, R136, 0x1, 0x1f ;  /* 0x0c201f0088137f89 */ /* 0x000e6200000e0000 */
[----:B---3--:R-:W-:Y:S01]  /*3950*/  FMNMX.FTZ R135, R26, R135, !PT ;  /* 0x000000871a877209 */ /* 0x008fe20007810000 */
[C---:B------:R-:W-:Y:S01]  /*3960*/  FMUL.FTZ R151, R134.reuse, UR8 ;  /* 0x0000000886977c20 */ /* 0x040fe20008410000 */
[----:B------:R-:W-:Y:S02]  /*3970*/  FSETP.NEU.FTZ.AND P0, PT, R134, -INF , PT ;  /* 0xff8000008600780b */ /* 0x000fe40003f1d000 */
[----:B----4-:R-:W-:Y:S02]  /*3980*/  FMNMX.FTZ R133, R18, R133, !PT ;  /* 0x0000008512857209 */ /* 0x010fe40007810000 */
[----:B------:R-:W2:Y:S01]  /*3990*/  SHFL.BFLY PT, R18, R135, 0x1, 0x1f ;  /* 0x0c201f0087127f89 */ /* 0x000ea200000e0000 */
[----:B------:R-:W-:Y:S02]  /*39a0*/  FSEL R151, R151, RZ, P0 ;  /* 0x000000ff97977208 */ /* 0x000fe40000000000 */
[C---:B------:R-:W-:Y:S01]  /*39b0*/  FMUL.FTZ R150, R133.reuse, UR8 ;  /* 0x0000000885967c20 */ /* 0x040fe20008410000 */
[----:B------:R-:W-:-:S02]  /*39c0*/  FSETP.NEU.FTZ.AND P0, PT, R133, -INF , PT ;  /* 0xff8000008500780b */ /* 0x000fc40003f1d000 */
[--C-:B------:R-:W-:Y:S01]  /*39d0*/  FFMA.FTZ R30, R4, UR8, -R151.reuse ;  /* 0x00000008041e7c23 */ /* 0x100fe20008010897 */
[--C-:B------:R-:W-:Y:S01]  /*39e0*/  FFMA.FTZ R31, R6, UR8, -R151.reuse ;  /* 0x00000008061f7c23 */ /* 0x100fe20008010897 */
[----:B------:R-:W-:Y:S01]  /*39f0*/  FSEL R150, R150, RZ, P0 ;  /* 0x000000ff96967208 */ /* 0x000fe20000000000 */
[--C-:B------:R-:W-:Y:S01]  /*3a00*/  FFMA.FTZ R33, R96, UR8, -R151.reuse ;  /* 0x0000000860217c23 */ /* 0x100fe20008010897 */
[--C-:B------:R-:W-:Y:S01]  /*3a10*/  FFMA.FTZ R28, R24, UR8, -R151.reuse ;  /* 0x00000008181c7c23 */ /* 0x100fe20008010897 */
[--C-:B------:R-:W-:Y:S01]  /*3a20*/  FFMA.FTZ R36, R12, UR8, -R151.reuse ;  /* 0x000000080c247c23 */ /* 0x100fe20008010897 */
[----:B------:R-:W-:Y:S01]  /*3a30*/  MUFU.EX2 R30, R30 ;  /* 0x0000001e001e7308 */ /* 0x000fe20000000800 */
[--C-:B------:R-:W-:Y:S01]  /*3a40*/  FFMA.FTZ R32, R5, UR8, -R150.reuse ;  /* 0x0000000805207c23 */ /* 0x100fe20008010896 */
[--C-:B------:R-:W-:Y:S01]  /*3a50*/  FFMA.FTZ R35, R7, UR8, -R150.reuse ;  /* 0x0000000807237c23 */ /* 0x100fe20008010896 */
[----:B-1----:R-:W-:Y:S01]  /*3a60*/  FMNMX.FTZ R136, R136, R19, !PT ;  /* 0x0000001388887209 */ /* 0x002fe20007810000 */
[----:B------:R-:W1:Y:S01]  /*3a70*/  LDSM.16.MT88.4 R4, [R142+0x6000] ;  /* 0x006000008e04783b */ /* 0x000e620000004200 */
[--C-:B------:R-:W-:Y:S01]  /*3a80*/  FFMA.FTZ R29, R97, UR8, -R150.reuse ;  /* 0x00000008611d7c23 */ /* 0x100fe20008010896 */
[--C-:B------:R-:W-:Y:S01]  /*3a90*/  FFMA.FTZ R0, R27, UR8, -R150.reuse ;  /* 0x000000081b007c23 */ /* 0x100fe20008010896 */
[C---:B------:R-:W-:Y:S01]  /*3aa0*/  FSETP.NEU.FTZ.AND P0, PT, R136.reuse, -INF , PT ;  /* 0xff8000008800780b */ /* 0x040fe20003f1d000 */
[----:B------:R-:W-:Y:S01]  /*3ab0*/  FMUL.FTZ R65, R136, UR8 ;  /* 0x0000000888417c20 */ /* 0x000fe20008410000 */
[----:B------:R-:W3:Y:S01]  /*3ac0*/  MUFU.EX2 R33, R33 ;  /* 0x0000002100217308 */ /* 0x000ee20000000800 */
[--C-:B------:R-:W-:Y:S01]  /*3ad0*/  FFMA.FTZ R34, R10, UR8, -R151.reuse ;  /* 0x000000080a227c23 */ /* 0x100fe20008010897 */
[----:B------:R-:W-:Y:S01]  /*3ae0*/  FFMA.FTZ R45, R8, UR8, -R151 ;  /* 0x00000008082d7c23 */ /* 0x000fe20008010897 */
[----:B--2---:R-:W-:Y:S01]  /*3af0*/  FMNMX.FTZ R135, R135, R18, !PT ;  /* 0x0000001287877209 */ /* 0x004fe20007810000 */
[----:B------:R-:W-:Y:S01]  /*3b00*/  MUFU.EX2 R31, R31 ;  /* 0x0000001f001f7308 */ /* 0x000fe20000000800 */
[----:B------:R-:W-:Y:S01]  /*3b10*/  FSEL R65, R65, RZ, P0 ;  /* 0x000000ff41417208 */ /* 0x000fe20000000000 */
[--C-:B------:R-:W-:Y:S01]  /*3b20*/  FFMA.FTZ R48, R13, UR8, -R150.reuse ;  /* 0x000000080d307c23 */ /* 0x100fe20008010896 */
[C---:B------:R-:W-:Y:S01]  /*3b30*/  FSETP.NEU.FTZ.AND P0, PT, R135.reuse, -INF , PT ;  /* 0xff8000008700780b */ /* 0x040fe20003f1d000 */
[----:B------:R-:W-:Y:S01]  /*3b40*/  FMUL.FTZ R60, R135, UR8 ;  /* 0x00000008873c7c20 */ /* 0x000fe20008410000 */
[----:B------:R-:W2:Y:S01]  /*3b50*/  MUFU.EX2 R28, R28 ;  /* 0x0000001c001c7308 */ /* 0x000ea20000000800 */
[--C-:B------:R-:W-:Y:S01]  /*3b60*/  FFMA.FTZ R41, R14, UR8, -R65.reuse ;  /* 0x000000080e297c23 */ /* 0x100fe20008010841 */
[--C-:B------:R-:W-:Y:S01]  /*3b70*/  FFMA.FTZ R37, R16, UR8, -R65.reuse ;  /* 0x0000000810257c23 */ /* 0x100fe20008010841 */
[--C-:B------:R-:W-:Y:S01]  /*3b80*/  FFMA.FTZ R43, R25, UR8, -R150.reuse ;  /* 0x00000008192b7c23 */ /* 0x100fe20008010896 */
[----:B------:R-:W-:Y:S01]  /*3b90*/  FSEL R60, R60, RZ, P0 ;  /* 0x000000ff3c3c7208 */ /* 0x000fe20000000000 */
[----:B------:R-:W-:Y:S01]  /*3ba0*/  MUFU.EX2 R29, R29 ;  /* 0x0000001d001d7308 */ /* 0x000fe20000000800 */
[--C-:B------:R-:W-:Y:S01]  /*3bb0*/  FFMA.FTZ R49, R11, UR8, -R150.reuse ;  /* 0x000000080b317c23 */ /* 0x100fe20008010896 */
[----:B------:R-:W-:Y:S01]  /*3bc0*/  FFMA.FTZ R46, R9, UR8, -R150 ;  /* 0x00000008092e7c23 */ /* 0x000fe20008010896 */
[----:B------:R-:W-:Y:S01]  /*3bd0*/  LDSM.16.MT88.4 R24, [R142+0x6800] ;  /* 0x006800008e18783b */ /* 0x000fe20000004200 */
[----:B------:R-:W4:Y:S01]  /*3be0*/  MUFU.EX2 R32, R32 ;  /* 0x0000002000207308 */ /* 0x000f220000000800 */
[--C-:B------:R-:W-:Y:S01]  /*3bf0*/  FFMA.FTZ R39, R15, UR8, -R60.reuse ;  /* 0x000000080f277c23 */ /* 0x100fe2000801083c */
[--C-:B------:R-:W-:Y:S01]  /*3c00*/  FFMA.FTZ R38, R17, UR8, -R60.reuse ;  /* 0x0000000811267c23 */ /* 0x100fe2000801083c */
[----:B------:R-:W-:Y:S01]  /*3c10*/  LDSM.16.MT88.4 R12, [R184+0x6800] ;  /* 0x00680000b80c783b */ /* 0x000fe20000004200 */
[----:B------:R-:W-:Y:S01]  /*3c20*/  MUFU.EX2 R35, R35 ;  /* 0x0000002300237308 */ /* 0x000fe20000000800 */
[--C-:B------:R-:W-:Y:S01]  /*3c30*/  FFMA.FTZ R44, R114, UR8, -R65.reuse ;  /* 0x00000008722c7c23 */ /* 0x100fe20008010841 */
[----:B------:R-:W-:Y:S01]  /*3c40*/  FFMA.FTZ R40, R120, UR8, -R65 ;  /* 0x0000000878287c23 */ /* 0x000fe20008010841 */
[----:B------:R-:W5:Y:S01]  /*3c50*/  LDSM.16.MT88.4 R16, [R188+0x6800] ;  /* 0x00680000bc10783b */ /* 0x000f620000004200 */
[----:B------:R-:W1:Y:S01]  /*3c60*/  MUFU.EX2 R0, R0 ;  /* 0x0000000000007308 */ /* 0x000e620000000800 */
[--C-:B------:R-:W-:Y:S01]  /*3c70*/  FFMA.FTZ R42, R115, UR8, -R60.reuse ;  /* 0x00000008732a7c23 */ /* 0x100fe2000801083c */
[--C-:B------:R-:W-:Y:S01]  /*3c80*/  FFMA.FTZ R3, R123, UR8, -R60.reuse ;  /* 0x000000087b037c23 */ /* 0x100fe2000801083c */
[----:B------:R-:W5:Y:S01]  /*3c90*/  LDSM.16.MT88.4 R8, [R143+0x6800] ;  /* 0x006800008f08783b */ /* 0x000f620000004200 */
[----:B------:R-:W-:Y:S01]  /*3ca0*/  MUFU.EX2 R44, R44 ;  /* 0x0000002c002c7308 */ /* 0x000fe20000000800 */
[----:B---3--:R-:W-:Y:S01]  /*3cb0*/  F2FP.BF16.F32.PACK_AB R72, R30, R33 ;  /* 0x000000211e48723e */ /* 0x008fe200000010ff */
[----:B------:R-:W-:Y:S01]  /*3cc0*/  FFMA.FTZ R47, R80, UR8, -R151 ;  /* 0x00000008502f7c23 */ /* 0x000fe20008010897 */
[----:B--2---:R-:W-:Y:S01]  /*3cd0*/  F2FP.BF16.F32.PACK_AB R74, R28, R31 ;  /* 0x0000001f1c4a723e */ /* 0x004fe200000010ff */
[----:B------:R-:W2:Y:S01]  /*3ce0*/  MUFU.EX2 R41, R41 ;  /* 0x0000002900297308 */ /* 0x000ea20000000800 */
[----:B----4-:R-:W-:Y:S01]  /*3cf0*/  F2FP.BF16.F32.PACK_AB R73, R32, R29 ;  /* 0x0000001d2049723e */ /* 0x010fe200000010ff */
[--C-:B------:R-:W-:Y:S01]  /*3d00*/  FFMA.FTZ R53, R56, UR8, -R65.reuse ;  /* 0x0000000838357c23 */ /* 0x100fe20008010841 */
[--C-:B------:R-:W-:Y:S01]  /*3d10*/  FFMA.FTZ R55, R57, UR8, -R60.reuse ;  /* 0x0000000839377c23 */ /* 0x100fe2000801083c */
[----:B------:R-:W-:Y:S01]  /*3d20*/  MUFU.EX2 R40, R40 ;  /* 0x0000002800287308 */ /* 0x000fe20000000800 */
[--C-:B------:R-:W-:Y:S01]  /*3d30*/  FFMA.FTZ R50, R170, UR8, -R65.reuse ;  /* 0x00000008aa327c23 */ /* 0x100fe20008010841 */
[----:B-1----:R-:W-:Y:S01]  /*3d40*/  F2FP.BF16.F32.PACK_AB R75, R0, R35 ;  /* 0x00000023004b723e */ /* 0x002fe200000010ff */
[--C-:B------:R-:W-:Y:S01]  /*3d50*/  FFMA.FTZ R51, R52, UR8, -R65.reuse ;  /* 0x0000000834337c23 */ /* 0x100fe20008010841 */
[----:B------:R-:W1:Y:S01]  /*3d60*/  MUFU.EX2 R37, R37 ;  /* 0x0000002500257308 */ /* 0x000e620000000800 */
[--C-:B------:R-:W-:Y:S01]  /*3d70*/  FFMA.FTZ R56, R67, UR8, -R60.reuse ;  /* 0x0000000843387c23 */ /* 0x100fe2000801083c */
[--C-:B------:R-:W-:Y:S01]  /*3d80*/  FFMA.FTZ R54, R21, UR8, -R60.reuse ;  /* 0x0000000815367c23 */ /* 0x100fe2000801083c */
[----:B------:R-:W-:Y:S01]  /*3d90*/  FFMA.FTZ R57, R23, UR8, -R60 ;  /* 0x0000000817397c23 */ /* 0x000fe2000801083c */
[----:B------:R-:W-:Y:S01]  /*3da0*/  MUFU.EX2 R42, R42 ;  /* 0x0000002a002a7308 */ /* 0x000fe20000000800 */
[C---:B------:R-:W-:Y:S01]  /*3db0*/  HMMA.16816.F32.BF16 R124, R72.reuse, R116, RZ ;  /* 0x00000074487c723c */ /* 0x040fe200000418ff */
[----:B--2---:R-:W-:Y:S01]  /*3dc0*/  F2FP.BF16.F32.PACK_AB R68, R41, R44 ;  /* 0x0000002c2944723e */ /* 0x004fe200000010ff */
[----:B------:R-:W-:Y:S01]  /*3dd0*/  FFMA.FTZ R154, R154, UR8, -R65 ;  /* 0x000000089a9a7c23 */ /* 0x000fe20008010841 */
[----:B------:R-:W2:Y:S01]  /*3de0*/  MUFU.EX2 R39, R39 ;  /* 0x0000002700277308 */ /* 0x000ea20000000800 */
[--C-:B------:R-:W-:Y:S01]  /*3df0*/  FFMA.FTZ R67, R22, UR8, -R151.reuse ;  /* 0x0000000816437c23 */ /* 0x100fe20008010897 */
[----:B------:R-:W-:Y:S01]  /*3e00*/  FFMA.FTZ R146, R146, UR8, -R151 ;  /* 0x0000000892927c23 */ /* 0x000fe20008010897 */
[----:B------:R-:W-:Y:S01]  /*3e10*/  FFMA.FTZ R167, R167, UR8, -R150 ;  /* 0x00000008a7a77c23 */ /* 0x000fe20008010896 */
[----:B------:R-:W-:Y:S01]  /*3e20*/  MUFU.EX2 R38, R38 ;  /* 0x0000002600267308 */ /* 0x000fe20000000800 */
[C---:B------:R-:W-:Y:S01]  /*3e30*/  HMMA.16816.F32.BF16 R108, R72.reuse, R100, RZ ;  /* 0x00000064486c723c */ /* 0x040fe200000418ff */
[----:B-1----:R-:W-:Y:S01]  /*3e40*/  F2FP.BF16.F32.PACK_AB R70, R37, R40 ;  /* 0x000000282546723e */ /* 0x002fe200000010ff */
[----:B------:R-:W-:Y:S01]  /*3e50*/  FFMA.FTZ R165, R165, UR8, -R60 ;  /* 0x00000008a5a57c23 */ /* 0x000fe2000801083c */
[----:B------:R-:W1:Y:S01]  /*3e60*/  MUFU.EX2 R3, R3 ;  /* 0x0000000300037308 */ /* 0x000e620000000800 */
[----:B------:R-:W-:Y:S01]  /*3e70*/  FADD.FTZ R41, R44, R41 ;  /* 0x000000292c297221 */ /* 0x000fe20000010000 */
[----:B------:R-:W-:Y:S01]  /*3e80*/  FADD.FTZ R30, R33, R30 ;  /* 0x0000001e211e7221 */ /* 0x000fe20000010000 */
[----:B------:R-:W-:Y:S01]  /*3e90*/  FADD.FTZ R32, R29, R32 ;  /* 0x000000201d207221 */ /* 0x000fe20000010000 */
[----:B------:R-:W-:Y:S01]  /*3ea0*/  MUFU.EX2 R47, R47 ;  /* 0x0000002f002f7308 */ /* 0x000fe20000000800 */
[C---:B------:R-:W-:Y:S01]  /*3eb0*/  HMMA.16816.F32.BF16 R92, R72.reuse, R84, RZ ;  /* 0x00000054485c723c */ /* 0x040fe200000418ff */
[----:B--2---:R-:W-:Y:S01]  /*3ec0*/  F2FP.BF16.F32.PACK_AB R69, R39, R42 ;  /* 0x0000002a2745723e */ /* 0x004fe200000010ff */
[----:B------:R-:W-:Y:S01]  /*3ed0*/  FADD.FTZ R39, R42, R39 ;  /* 0x000000272a277221 */ /* 0x000fe20000010000 */
[----:B------:R-:W2:Y:S01]  /*3ee0*/  MUFU.EX2 R36, R36 ;  /* 0x0000002400247308 */ /* 0x000ea20000000800 */
[----:B------:R-:W-:Y:S01]  /*3ef0*/  FADD.FTZ R40, R40, R41 ;  /* 0x0000002928287221 */ /* 0x000fe20000010000 */
[----:B------:R-:W-:Y:S01]  /*3f00*/  FADD.FTZ R31, R31, R30 ;  /* 0x0000001e1f1f7221 */ /* 0x000fe20000010000 */
[----:B------:R-:W-:Y:S01]  /*3f10*/  FADD.FTZ R35, R35, R32 ;  /* 0x0000002023237221 */ /* 0x000fe20000010000 */
[----:B------:R-:W-:Y:S01]  /*3f20*/  MUFU.EX2 R34, R34 ;  /* 0x0000002200227308 */ /* 0x000fe20000000800 */
[C---:B------:R-:W-:Y:S01]  /*3f30*/  HMMA.16816.F32.BF16 R76, R72.reuse, R4, RZ ;  /* 0x00000004484c723c */ /* 0x040fe200000418ff */
[----:B-1----:R-:W-:Y:S01]  /*3f40*/  F2FP.BF16.F32.PACK_AB R71, R3, R38 ;  /* 0x000000260347723e */ /* 0x002fe200000010ff */
[----:B------:R-:W-:Y:S01]  /*3f50*/  FADD.FTZ R38, R38, R39 ;  /* 0x0000002726267221 */ /* 0x000fe20000010000 */
[----:B------:R-:W-:Y:S01]  /*3f60*/  MUFU.EX2 R45, R45 ;  /* 0x0000002d002d7308 */ /* 0x000fe20000000800 */
[----:B------:R-:W-:Y:S01]  /*3f70*/  FADD.FTZ R40, R37, R40 ;  /* 0x0000002825287221 */ /* 0x000fe20000010000 */
[----:B------:R-:W-:Y:S01]  /*3f80*/  FADD.FTZ R28, R28, R31 ;  /* 0x0000001f1c1c7221 */ /* 0x000fe20000010000 */
[----:B------:R-:W-:Y:S01]  /*3f90*/  FADD.FTZ R3, R3, R38 ;  /* 0x0000002603037221 */ /* 0x000fe20000010000 */
[----:B------:R-:W-:Y:S01]  /*3fa0*/  MUFU.EX2 R48, R48 ;  /* 0x0000003000307308 */ /* 0x000fe20000000800 */
[C---:B------:R-:W-:Y:S01]  /*3fb0*/  HMMA.16816.F32.BF16 R120, R72.reuse, R118, RZ ;  /* 0x000000764878723c */ /* 0x040fe200000418ff */
[----:B------:R-:W-:Y:S01]  /*3fc0*/  FADD.FTZ R35, R0, R35 ;  /* 0x0000002300237221 */ /* 0x000fe20000010000 */
[----:B------:R-:W-:Y:S01]  /*3fd0*/  FFMA.FTZ R207, R152, UR8, -R151 ;  /* 0x0000000898cf7c23 */ /* 0x000fe20008010897 */
[----:B------:R-:W1:Y:S01]  /*3fe0*/  MUFU.EX2 R43, R43 ;  /* 0x0000002b002b7308 */ /* 0x000e620000000800 */
[--C-:B------:R-:W-:Y:S01]  /*3ff0*/  FFMA.FTZ R147, R147, UR8, -R150.reuse ;  /* 0x0000000893937c23 */ /* 0x100fe20008010896 */
[----:B------:R-:W-:Y:S01]  /*4000*/  FFMA.FTZ R209, R62, UR8, -R65 ;  /* 0x000000083ed17c23 */ /* 0x000fe20008010841 */
[----:B------:R-:W-:Y:S01]  /*4010*/  ISETP.NE.AND P0, PT, R140, RZ, PT ;  /* 0x000000ff8c00720c */ /* 0x000fe20003f05270 */
[----:B------:R-:W-:Y:S01]  /*4020*/  MUFU.EX2 R49, R49 ;  /* 0x0000003100317308 */ /* 0x000fe20000000800 */
[C---:B------:R-:W-:Y:S03]  /*4030*/  HMMA.16816.F32.BF16 R104, R72.reuse, R102, RZ ;  /* 0x000000664868723c */ /* 0x040fe600000418ff */
[----:B------:R-:W3:Y:S04]  /*4040*/  MUFU.EX2 R46, R46 ;  /* 0x0000002e002e7308 */ /* 0x000ee80000000800 */
[----:B------:R-:W-:Y:S01]  /*4050*/  MUFU.EX2 R53, R53 ;  /* 0x0000003500357308 */ /* 0x000fe20000000800 */
[C---:B------:R-:W-:Y:S03]  /*4060*/  HMMA.16816.F32.BF16 R88, R72.reuse, R86, RZ ;  /* 0x000000564858723c */ /* 0x040fe600000418ff */
[----:B------:R-:W4:Y:S04]  /*4070*/  MUFU.EX2 R50, R50 ;  /* 0x0000003200327308 */ /* 0x000f280000000800 */
[----:B------:R5:W-:Y:S01]  /*4080*/  MUFU.EX2 R52, R154 ;  /* 0x0000009a00347308 */ /* 0x000be20000000800 */
[----:B------:R-:W-:Y:S03]  /*4090*/  HMMA.16816.F32.BF16 R72, R72, R6, RZ ;  /* 0x000000064848723c */ /* 0x000fe600000418ff */
[----:B------:R-:W-:Y:S04]  /*40a0*/  MUFU.EX2 R51, R51 ;  /* 0x0000003300337308 */ /* 0x000fe80000000800 */
[----:B------:R-:W-:Y:S01]  /*40b0*/  MUFU.EX2 R56, R56 ;  /* 0x0000003800387308 */ /* 0x000fe20000000800 */
[----:B------:R-:W-:Y:S03]  /*40c0*/  HMMA.16816.F32.BF16 R96, R68, R84, RZ ;  /* 0x000000544460723c */ /* 0x000fe600000418ff */
[----:B------:R-:W4:Y:S01]  /*40d0*/  MUFU.EX2 R55, R55 ;  /* 0x0000003700377308 */ /* 0x000f220000000800 */
[----:B-----5:R-:W-:-:S03]  /*40e0*/  FFMA.FTZ R154, R157, UR8, -R150 ;  /* 0x000000089d9a7c23 */ /* 0x020fc60008010896 */
[----:B------:R-:W-:Y:S01]  /*40f0*/  MUFU.EX2 R54, R54 ;  /* 0x0000003600367308 */ /* 0x000fe20000000800 */
[C---:B------:R-:W-:Y:S03]  /*4100*/  HMMA.16816.F32.BF16 R128, R68.reuse, R116, RZ ;  /* 0x000000744480723c */ /* 0x040fe600000418ff */
[----:B------:R-:W5:Y:S04]  /*4110*/  MUFU.EX2 R57, R57 ;  /* 0x0000003900397308 */ /* 0x000f680000000800 */
[----:B------:R-:W-:Y:S01]  /*4120*/  MUFU.EX2 R67, R67 ;  /* 0x0000004300437308 */ /* 0x000fe20000000800 */
[C---:B------:R-:W-:Y:S03]  /*4130*/  HMMA.16816.F32.BF16 R112, R68.reuse, R100, RZ ;  /* 0x000000644470723c */ /* 0x040fe600000418ff */
[----:B------:R-:W5:Y:S04]  /*4140*/  MUFU.EX2 R146, R146 ;  /* 0x0000009200927308 */ /* 0x000f680000000800 */
[----:B------:R2:W-:Y:S01]  /*4150*/  MUFU.EX2 R157, R167 ;  /* 0x000000a7009d7308 */ /* 0x0005e20000000800 */
[C---:B------:R-:W-:Y:S03]  /*4160*/  HMMA.16816.F32.BF16 R116, R68.reuse, R118, RZ ;  /* 0x000000764474723c */ /* 0x040fe600000418ff */
[----:B------:R-:W-:Y:S04]  /*4170*/  MUFU.EX2 R154, R154 ;  /* 0x0000009a009a7308 */ /* 0x000fe80000000800 */
[----:B------:R-:W-:Y:S01]  /*4180*/  MUFU.EX2 R207, R207 ;  /* 0x000000cf00cf7308 */ /* 0x000fe20000000800 */
[----:B------:R-:W-:Y:S03]  /*4190*/  HMMA.16816.F32.BF16 R100, R68, R102, RZ ;  /* 0x000000664464723c */ /* 0x000fe600000418ff */
[----:B------:R-:W-:Y:S01]  /*41a0*/  MUFU.EX2 R209, R209 ;  /* 0x000000d100d17308 */ /* 0x000fe20000000800 */
[----:B--2---:R-:W-:Y:S01]  /*41b0*/  FFMA.FTZ R167, R164, UR8, -R65 ;  /* 0x00000008a4a77c23 */ /* 0x004fe20008010841 */
[----:B------:R-:W-:-:S03]  /*41c0*/  FFMA.FTZ R164, R159, UR8, -R60 ;  /* 0x000000089fa47c23 */ /* 0x000fc6000801083c */
[C---:B------:R-:W-:Y:S03]  /*41d0*/  HMMA.16816.F32.BF16 R84, R68.reuse, R86, RZ ;  /* 0x000000564454723c */ /* 0x040fe600000418ff */
[----:B------:R-:W-:Y:S05]  /*41e0*/  MUFU.EX2 R164, R164 ;  /* 0x000000a400a47308 */ /* 0x000fea0000000800 */
[----:B------:R-:W-:Y:S01]  /*41f0*/  HMMA.16816.F32.BF16 R80, R68, R4, RZ ;  /* 0x000000044450723c */ /* 0x000fe200000418ff */
[----:B------:R-:W-:Y:S01]  /*4200*/  F2FP.BF16.F32.PACK_AB R4, R36, R47 ;  /* 0x0000002f2404723e */ /* 0x000fe200000010ff */
[----:B------:R-:W-:Y:S01]  /*4210*/  FADD.FTZ R47, R47, R28 ;  /* 0x0000001c2f2f7221 */ /* 0x000fe20000010000 */
[----:B-1----:R-:W-:Y:S01]  /*4220*/  F2FP.BF16.F32.PACK_AB R5, R43, R48 ;  /* 0x000000302b05723e */ /* 0x002fe200000010ff */
[----:B------:R-:W-:-:S02]  /*4230*/  FADD.FTZ R48, R48, R35 ;  /* 0x0000002330307221 */ /* 0x000fc40000010000 */
[----:B------:R-:W-:Y:S02]  /*4240*/  FADD.FTZ R47, R36, R47 ;  /* 0x0000002f242f7221 */ /* 0x000fe40000010000 */
[----:B------:R-:W-:Y:S01]  /*4250*/  HMMA.16816.F32.BF16 R68, R68, R6, RZ ;  /* 0x000000064444723c */ /* 0x000fe200000418ff */
[----:B------:R-:W-:Y:S01]  /*4260*/  F2FP.BF16.F32.PACK_AB R6, R45, R34 ;  /* 0x000000222d06723e */ /* 0x000fe200000010ff */
[----:B------:R-:W-:Y:S01]  /*4270*/  FADD.FTZ R48, R43, R48 ;  /* 0x000000302b307221 */ /* 0x000fe20000010000 */
[----:B---3--:R-:W-:Y:S01]  /*4280*/  F2FP.BF16.F32.PACK_AB R7, R46, R49 ;  /* 0x000000312e07723e */ /* 0x008fe200000010ff */
[----:B------:R-:W-:Y:S02]  /*4290*/  FADD.FTZ R34, R34, R47 ;  /* 0x0000002f22227221 */ /* 0x000fe40000010000 */
[----:B------:R-:W-:Y:S02]  /*42a0*/  FADD.FTZ R49, R49, R48 ;  /* 0x0000003031317221 */ /* 0x000fe40000010000 */
[----:B------:R-:W-:-:S02]  /*42b0*/  FADD.FTZ R34, R45, R34 ;  /* 0x000000222d227221 */ /* 0x000fc40000010000 */
        /* <DEDUP_REMOVED lines=9> */
[----:B----4-:R-:W-:Y:S01]  /*4350*/  F2FP.BF16.F32.PACK_AB R4, R50, R53 ;  /* 0x000000353204723e */ /* 0x010fe200000010ff */
[----:B------:R-:W-:Y:S01]  /*4360*/  FADD.FTZ R53, R53, R40 ;  /* 0x0000002835357221 */ /* 0x000fe20000010000 */
[----:B------:R-:W-:Y:S01]  /*4370*/  F2FP.BF16.F32.PACK_AB R5, R55, R56 ;  /* 0x000000383705723e */ /* 0x000fe200000010ff */
[----:B------:R-:W-:Y:S01]  /*4380*/  FADD.FTZ R56, R56, R3 ;  /* 0x0000000338387221 */ /* 0x000fe20000010000 */
[----:B------:R-:W-:Y:S01]  /*4390*/  F2FP.BF16.F32.PACK_AB R6, R51, R52 ;  /* 0x000000343306723e */ /* 0x000fe200000010ff */
[----:B------:R-:W-:Y:S01]  /*43a0*/  FADD.FTZ R53, R50, R53 ;  /* 0x0000003532357221 */ /* 0x000fe20000010000 */
[----:B-----5:R-:W-:Y:S01]  /*43b0*/  F2FP.BF16.F32.PACK_AB R7, R57, R54 ;  /* 0x000000363907723e */ /* 0x020fe200000010ff */
[----:B------:R-:W-:-:S02]  /*43c0*/  FADD.FTZ R55, R55, R56 ;  /* 0x0000003837377221 */ /* 0x000fc40000010000 */
[----:B------:R-:W-:Y:S02]  /*43d0*/  FADD.FTZ R52, R52, R53 ;  /* 0x0000003534347221 */ /* 0x000fe40000010000 */
[----:B------:R-:W-:Y:S02]  /*43e0*/  FADD.FTZ R54, R54, R55 ;  /* 0x0000003736367221 */ /* 0x000fe40000010000 */
[C---:B------:R-:W-:Y:S01]  /*43f0*/  HMMA.16816.F32.BF16 R96, R4.reuse, R8, R96 ;  /* 0x000000080460723c */ /* 0x040fe20000041860 */
[--C-:B------:R-:W-:Y:S01]  /*4400*/  FFMA.FTZ R8, R148, UR8, -R151.reuse ;  /* 0x0000000894087c23 */ /* 0x100fe20008010897 */
[----:B------:R-:W-:Y:S01]  /*4410*/  FFMA.FTZ R148, R149, UR8, -R150 ;  /* 0x0000000895947c23 */ /* 0x000fe20008010896 */
[----:B------:R-:W-:Y:S01]  /*4420*/  FADD.FTZ R52, R51, R52 ;  /* 0x0000003433347221 */ /* 0x000fe20000010000 */
[----:B------:R-:W-:Y:S01]  /*4430*/  FADD.FTZ R54, R57, R54 ;  /* 0x0000003639367221 */ /* 0x000fe20000010000 */
[----:B------:R1:W-:Y:S03]  /*4440*/  MUFU.EX2 R149, R8 ;  /* 0x0000000800957308 */ /* 0x0003e60000000800 */
[----:B------:R-:W-:Y:S01]  /*4450*/  HMMA.16816.F32.BF16 R80, R4, R24, R80 ;  /* 0x000000180450723c */ /* 0x000fe20000041850 */
[----:B------:R-:W-:Y:S01]  /*4460*/  FFMA.FTZ R24, R20, UR8, -R151 ;  /* 0x0000000814187c23 */ /* 0x000fe20008010897 */
[----:B------:R-:W-:Y:S01]  /*4470*/  FFMA.FTZ R25, R169, UR8, -R150 ;  /* 0x00000008a9197c23 */ /* 0x000fe20008010896 */
[----:B------:R-:W2:Y:S01]  /*4480*/  LDSM.16.MT88.4 R20, [R188+0x7000] ;  /* 0x00700000bc14783b */ /* 0x000ea20000004200 */
[----:B------:R-:W-:Y:S01]  /*4490*/  MUFU.EX2 R148, R148 ;  /* 0x0000009400947308 */ /* 0x000fe20000000800 */
[----:B------:R-:W-:-:S03]  /*44a0*/  FFMA.FTZ R169, R162, UR8, -R65 ;  /* 0x00000008a2a97c23 */ /* 0x000fc60008010841 */
[C---:B------:R-:W-:Y:S01]  /*44b0*/  HMMA.16816.F32.BF16 R128, R4.reuse, R16, R128 ;  /* 0x000000100480723c */ /* 0x040fe20000041880 */
[----:B------:R-:W3:Y:S04]  /*44c0*/  MUFU.EX2 R24, R24 ;  /* 0x0000001800187308 */ /* 0x000ee80000000800 */
[----:B------:R-:W4:Y:S03]  /*44d0*/  MUFU.EX2 R25, R25 ;  /* 0x0000001900197308 */ /* 0x000f260000000800 */
[C---:B------:R-:W-:Y:S01]  /*44e0*/  HMMA.16816.F32.BF16 R112, R4.reuse, R12, R112 ;  /* 0x0000000c0470723c */ /* 0x040fe20000041870 */
[----:B------:R-:W-:Y:S07]  /*44f0*/  MUFU.EX2 R162, R167 ;  /* 0x000000a700a27308 */ /* 0x000fee0000000800 */
[C---:B------:R-:W-:Y:S01]  /*4500*/  HMMA.16816.F32.BF16 R116, R4.reuse, R18, R116 ;  /* 0x000000120474723c */ /* 0x040fe20000041874 */
[----:B------:R-:W5:Y:S07]  /*4510*/  LDSM.16.MT88.4 R16, [R184+0x7000] ;  /* 0x00700000b810783b */ /* 0x000f6e0000004200 */
[C---:B------:R-:W-:Y:S01]  /*4520*/  HMMA.16816.F32.BF16 R100, R4.reuse, R14, R100 ;  /* 0x0000000e0464723c */ /* 0x040fe20000041864 */
[----:B------:R-:W5:Y:S07]  /*4530*/  LDSM.16.MT88.4 R12, [R143+0x7000] ;  /* 0x007000008f0c783b */ /* 0x000f6e0000004200 */
[C---:B------:R-:W-:Y:S01]  /*4540*/  HMMA.16816.F32.BF16 R84, R4.reuse, R10, R84 ;  /* 0x0000000a0454723c */ /* 0x040fe20000041854 */
[----:B-1----:R-:W1:Y:S07]  /*4550*/  LDSM.16.MT88.4 R8, [R142+0x7000] ;  /* 0x007000008e08783b */ /* 0x002e6e0000004200 */
[----:B------:R-:W-:Y:S01]  /*4560*/  HMMA.16816.F32.BF16 R68, R4, R26, R68 ;  /* 0x0000001a0444723c */ /* 0x000fe20000041844 */
[--C-:B------:R-:W-:Y:S01]  /*4570*/  FFMA.FTZ R26, R166, UR8, -R65.reuse ;  /* 0x00000008a61a7c23 */ /* 0x100fe20008010841 */
[----:B------:R-:W-:Y:S01]  /*4580*/  FFMA.FTZ R27, R168, UR8, -R65 ;  /* 0x00000008a81b7c23 */ /* 0x000fe20008010841 */
[--C-:B------:R-:W-:Y:S01]  /*4590*/  FFMA.FTZ R166, R163, UR8, -R60.reuse ;  /* 0x00000008a3a67c23 */ /* 0x100fe2000801083c */
[----:B------:R-:W-:Y:S01]  /*45a0*/  FFMA.FTZ R168, R161, UR8, -R60 ;  /* 0x00000008a1a87c23 */ /* 0x000fe2000801083c */
[----:B------:R2:W-:Y:S01]  /*45b0*/  MUFU.EX2 R163, R165 ;  /* 0x000000a500a37308 */ /* 0x0005e20000000800 */
[----:B------:R-:W-:Y:S01]  /*45c0*/  F2FP.BF16.F32.PACK_AB R4, R146, R67 ;  /* 0x000000439204723e */ /* 0x000fe200000010ff */
[----:B------:R-:W-:Y:S01]  /*45d0*/  FADD.FTZ R67, R67, R34 ;  /* 0x0000002243437221 */ /* 0x000fe20000010000 */
[----:B---3--:R-:W-:Y:S01]  /*45e0*/  F2FP.BF16.F32.PACK_AB R6, R149, R24 ;  /* 0x000000189506723e */ /* 0x008fe200000010ff */
[----:B------:R-:W-:Y:S01]  /*45f0*/  MUFU.EX2 R27, R27 ;  /* 0x0000001b001b7308 */ /* 0x000fe20000000800 */
[C---:B----4-:R-:W-:Y:S01]  /*4600*/  F2FP.BF16.F32.PACK_AB R5, R25.reuse, R148 ;  /* 0x000000941905723e */ /* 0x050fe200000010ff */
[----:B------:R-:W-:Y:S01]  /*4610*/  FADD.FTZ R148, R148, R49 ;  /* 0x0000003194947221 */ /* 0x000fe20000010000 */
[----:B------:R-:W-:Y:S01]  /*4620*/  F2FP.BF16.F32.PACK_AB R7, R154, R157 ;  /* 0x0000009d9a07723e */ /* 0x000fe200000010ff */
[----:B------:R-:W3:Y:S01]  /*4630*/  MUFU.EX2 R26, R26 ;  /* 0x0000001a001a7308 */ /* 0x000ee20000000800 */
[----:B------:R-:W-:Y:S01]  /*4640*/  FADD.FTZ R67, R146, R67 ;  /* 0x0000004392437221 */ /* 0x000fe20000010000 */
[----:B------:R-:W-:-:S02]  /*4650*/  FADD.FTZ R148, R25, R148 ;  /* 0x0000009419947221 */ /* 0x000fc40000010000 */
[----:B------:R-:W-:Y:S01]  /*4660*/  MUFU.EX2 R161, R169 ;  /* 0x000000a900a17308 */ /* 0x000fe20000000800 */
[----:B------:R-:W-:Y:S01]  /*4670*/  FADD.FTZ R24, R24, R67 ;  /* 0x0000004318187221 */ /* 0x000fe20000010000 */
[C---:B--2---:R-:W-:Y:S01]  /*4680*/  HMMA.16816.F32.BF16 R124, R4.reuse, R20, R124 ;  /* 0x00000014047c723c */ /* 0x044fe2000004187c */
[----:B------:R-:W-:Y:S01]  /*4690*/  FFMA.FTZ R165, R158, UR8, -R151 ;  /* 0x000000089ea57c23 */ /* 0x000fe20008010897 */
[----:B------:R-:W2:Y:S01]  /*46a0*/  MUFU.EX2 R159, R168 ;  /* 0x000000a8009f7308 */ /* 0x000ea20000000800 */
[----:B------:R-:W-:Y:S01]  /*46b0*/  FADD.FTZ R157, R157, R148 ;  /* 0x000000949d9d7221 */ /* 0x000fe20000010000 */
[----:B------:R-:W-:Y:S02]  /*46c0*/  FADD.FTZ R149, R149, R24 ;  /* 0x0000001895957221 */ /* 0x000fe40000010000 */
[----:B------:R-:W4:Y:S01]  /*46d0*/  MUFU.EX2 R166, R166 ;  /* 0x000000a600a67308 */ /* 0x000f220000000800 */
[----:B------:R-:W-:Y:S01]  /*46e0*/  FADD.FTZ R154, R154, R157 ;  /* 0x0000009d9a9a7221 */ /* 0x000fe20000010000 */
[C---:B-----5:R-:W-:Y:S02]  /*46f0*/  HMMA.16816.F32.BF16 R108, R4.reuse, R16, R108 ;  /* 0x00000010046c723c */ /* 0x060fe4000004186c */
[----:B------:R-:W-:Y:S06]  /*4700*/  MUFU.EX2 R165, R165 ;  /* 0x000000a500a57308 */ /* 0x000fec0000000800 */
[C---:B------:R-:W-:Y:S08]  /*4710*/  HMMA.16816.F32.BF16 R92, R4.reuse, R12, R92 ;  /* 0x0000000c045c723c */ /* 0x040ff0000004185c */
[C---:B-1----:R-:W-:Y:S08]  /*4720*/  HMMA.16816.F32.BF16 R76, R4.reuse, R8, R76 ;  /* 0x00000008044c723c */ /* 0x042ff0000004184c */
[C---:B------:R-:W-:Y:S08]  /*4730*/  HMMA.16816.F32.BF16 R120, R4.reuse, R22, R120 ;  /* 0x000000160478723c */ /* 0x040ff00000041878 */
[C---:B------:R-:W-:Y:S08]  /*4740*/  HMMA.16816.F32.BF16 R104, R4.reuse, R18, R104 ;  /* 0x000000120468723c */ /* 0x040ff00000041868 */
[C---:B------:R-:W-:Y:S08]  /*4750*/  HMMA.16816.F32.BF16 R88, R4.reuse, R14, R88 ;  /* 0x0000000e0458723c */ /* 0x040ff00000041858 */
[----:B------:R-:W-:Y:S01]  /*4760*/  HMMA.16816.F32.BF16 R72, R4, R10, R72 ;  /* 0x0000000a0448723c */ /* 0x000fe20000041848 */
[----:B---3--:R-:W-:Y:S01]  /*4770*/  F2FP.BF16.F32.PACK_AB R4, R26, R27 ;  /* 0x0000001b1a04723e */ /* 0x008fe200000010ff */
[----:B------:R-:W-:Y:S01]  /*4780*/  FADD.FTZ R27, R27, R52 ;  /* 0x000000341b1b7221 */ /* 0x000fe20000010000 */
[----:B--2---:R-:W-:Y:S01]  /*4790*/  F2FP.BF16.F32.PACK_AB R5, R164, R159 ;  /* 0x0000009fa405723e */ /* 0x004fe200000010ff */
[----:B------:R-:W-:Y:S01]  /*47a0*/  FADD.FTZ R159, R159, R54 ;  /* 0x000000369f9f7221 */ /* 0x000fe20000010000 */
[----:B------:R-:W-:Y:S01]  /*47b0*/  F2FP.BF16.F32.PACK_AB R6, R161, R162 ;  /* 0x000000a2a106723e */ /* 0x000fe200000010ff */
[----:B------:R-:W-:Y:S01]  /*47c0*/  FADD.FTZ R27, R26, R27 ;  /* 0x0000001b1a1b7221 */ /* 0x000fe20000010000 */
[----:B----4-:R-:W-:Y:S01]  /*47d0*/  F2FP.BF16.F32.PACK_AB R7, R166, R163 ;  /* 0x000000a3a607723e */ /* 0x010fe200000010ff */
[----:B------:R-:W-:-:S02]  /*47e0*/  FADD.FTZ R164, R164, R159 ;  /* 0x0000009fa4a47221 */ /* 0x000fc40000010000 */
[----:B------:R-:W-:Y:S02]  /*47f0*/  FADD.FTZ R162, R162, R27 ;  /* 0x0000001ba2a27221 */ /* 0x000fe40000010000 */
[----:B------:R-:W-:Y:S02]  /*4800*/  FADD.FTZ R163, R163, R164 ;  /* 0x000000a4a3a37221 */ /* 0x000fe40000010000 */
[C---:B------:R-:W-:Y:S01]  /*4810*/  HMMA.16816.F32.BF16 R112, R4.reuse, R16, R112 ;  /* 0x000000100470723c */ /* 0x040fe20000041870 */
[--C-:B------:R-:W-:Y:S01]  /*4820*/  FFMA.FTZ R16, R160, UR8, -R151.reuse ;  /* 0x00000008a0107c23 */ /* 0x100fe20008010897 */
[----:B------:R-:W-:Y:S01]  /*4830*/  FFMA.FTZ R160, R156, UR8, -R151 ;  /* 0x000000089ca07c23 */ /* 0x000fe20008010897 */
[--C-:B------:R-:W-:Y:S01]  /*4840*/  FFMA.FTZ R151, R155, UR8, -R150.reuse ;  /* 0x000000089b977c23 */ /* 0x100fe20008010896 */
[--C-:B------:R-:W-:Y:S01]  /*4850*/  FFMA.FTZ R156, R153, UR8, -R150.reuse ;  /* 0x00000008999c7c23 */ /* 0x100fe20008010896 */
[----:B------:R1:W2:Y:S01]  /*4860*/  MUFU.EX2 R158, R16 ;  /* 0x00000010009e7308 */ /* 0x0002a20000000800 */
[----:B------:R-:W-:Y:S01]  /*4870*/  FFMA.FTZ R150, R145, UR8, -R150 ;  /* 0x0000000891967c23 */ /* 0x000fe20008010896 */
[--C-:B------:R-:W-:Y:S01]  /*4880*/  FFMA.FTZ R153, R144, UR8, -R65.reuse ;  /* 0x0000000890997c23 */ /* 0x100fe20008010841 */
[----:B------:R-:W-:Y:S01]  /*4890*/  HMMA.16816.F32.BF16 R128, R4, R20, R128 ;  /* 0x000000140480723c */ /* 0x000fe20000041880 */
[----:B------:R-:W3:Y:S01]  /*48a0*/  MUFU.EX2 R152, R160 ;  /* 0x000000a000987308 */ /* 0x000ee20000000800 */
[----:B------:R-:W-:Y:S01]  /*48b0*/  FFMA.FTZ R144, R64, UR8, -R65 ;  /* 0x0000000840907c23 */ /* 0x000fe20008010841 */
[----:B------:R-:W-:Y:S01]  /*48c0*/  FFMA.FTZ R64, R61, UR8, -R60 ;  /* 0x000000083d407c23 */ /* 0x000fe2000801083c */
[----:B------:R-:W-:Y:S01]  /*48d0*/  FADD.FTZ R161, R161, R162 ;  /* 0x000000a2a1a17221 */ /* 0x000fe20000010000 */
[----:B------:R-:W-:Y:S01]  /*48e0*/  MUFU.EX2 R151, R151 ;  /* 0x0000009700977308 */ /* 0x000fe20000000800 */
[----:B------:R-:W-:-:S02]  /*48f0*/  FADD.FTZ R166, R166, R163 ;  /* 0x000000a3a6a67221 */ /* 0x000fc40000010000 */
[C---:B------:R-:W-:Y:S01]  /*4900*/  HMMA.16816.F32.BF16 R116, R4.reuse, R22, R116 ;  /* 0x000000160474723c */ /* 0x040fe20000041874 */
[----:B------:R-:W4:Y:S01]  /*4910*/  LDSM.16.MT88.4 R20, [R188+0x7800] ;  /* 0x00780000bc14783b */ /* 0x000f220000004200 */
[----:B------:R-:W5:Y:S04]  /*4920*/  MUFU.EX2 R156, R156 ;  /* 0x0000009c009c7308 */ /* 0x000f680000000800 */
[----:B------:R2:W-:Y:S02]  /*4930*/  MUFU.EX2 R145, R147 ;  /* 0x0000009300917308 */ /* 0x0005e40000000800 */
[C---:B------:R-:W-:Y:S01]  /*4940*/  HMMA.16816.F32.BF16 R100, R4.reuse, R18, R100 ;  /* 0x000000120464723c */ /* 0x040fe20000041864 */
[----:B-1----:R-:W1:Y:S01]  /*4950*/  LDSM.16.MT88.4 R16, [R184+0x7800] ;  /* 0x00780000b810783b */ /* 0x002e620000004200 */
[----:B------:R-:W5:Y:S04]  /*4960*/  MUFU.EX2 R150, R150 ;  /* 0x0000009600967308 */ /* 0x000f680000000800 */
[----:B------:R-:W-:Y:S02]  /*4970*/  MUFU.EX2 R64, R64 ;  /* 0x0000004000407308 */ /* 0x000fe40000000800 */
[----:B------:R-:W-:Y:S02]  /*4980*/  HMMA.16816.F32.BF16 R96, R4, R12, R96 ;  /* 0x0000000c0460723c */ /* 0x000fe40000041860 */
[----:B------:R-:W-:Y:S01]  /*4990*/  MUFU.EX2 R62, R144 ;  /* 0x00000090003e7308 */ /* 0x000fe20000000800 */
[----:B--2---:R-:W-:Y:S01]  /*49a0*/  FFMA.FTZ R147, R66, UR8, -R65 ;  /* 0x0000000842937c23 */ /* 0x004fe20008010841 */
[--C-:B------:R-:W-:Y:S01]  /*49b0*/  FFMA.FTZ R65, R63, UR8, -R60.reuse ;  /* 0x000000083f417c23 */ /* 0x100fe2000801083c */
[--C-:B------:R-:W-:Y:S01]  /*49c0*/  FFMA.FTZ R63, R59, UR8, -R60.reuse ;  /* 0x000000083b3f7c23 */ /* 0x100fe2000801083c */
[----:B------:R-:W-:-:S02]  /*49d0*/  FFMA.FTZ R59, R58, UR8, -R60 ;  /* 0x000000083a3b7c23 */ /* 0x000fc4000801083c */
[C---:B------:R-:W-:Y:S01]  /*49e0*/  HMMA.16816.F32.BF16 R84, R4.reuse, R14, R84 ;  /* 0x0000000e0454723c */ /* 0x040fe20000041854 */
[----:B------:R-:W2:Y:S01]  /*49f0*/  LDSM.16.MT88.4 R12, [R143+0x7800] ;  /* 0x007800008f0c783b */ /* 0x000ea20000004200 */
[----:B------:R-:W-:Y:S04]  /*4a00*/  MUFU.EX2 R66, R153 ;  /* 0x0000009900427308 */ /* 0x000fe80000000800 */
[----:B------:R-:W2:Y:S02]  /*4a10*/  MUFU.EX2 R147, R147 ;  /* 0x0000009300937308 */ /* 0x000ea40000000800 */
[C---:B------:R-:W-:Y:S02]  /*4a20*/  HMMA.16816.F32.BF16 R80, R4.reuse, R8, R80 ;  /* 0x000000080450723c */ /* 0x040fe40000041850 */
[----:B------:R-:W2:Y:S04]  /*4a30*/  MUFU.EX2 R61, R65 ;  /* 0x00000041003d7308 */ /* 0x000ea80000000800 */
[----:B------:R-:W-:Y:S02]  /*4a40*/  MUFU.EX2 R58, R63 ;  /* 0x0000003f003a7308 */ /* 0x000fe40000000800 */
[----:B------:R-:W-:Y:S01]  /*4a50*/  HMMA.16816.F32.BF16 R68, R4, R10, R68 ;  /* 0x0000000a0444723c */ /* 0x000fe20000041844 */
[----:B------:R-:W2:Y:S01]  /*4a60*/  LDSM.16.MT88.4 R8, [R142+0x7800] ;  /* 0x007800008e08783b */ /* 0x000ea20000004200 */
[----:B------:R-:W2:Y:S01]  /*4a70*/  MUFU.EX2 R59, R59 ;  /* 0x0000003b003b7308 */ /* 0x000ea20000000800 */
[----:B------:R-:W-:Y:S01]  /*4a80*/  F2FP.BF16.F32.PACK_AB R4, R165, R158 ;  /* 0x0000009ea504723e */ /* 0x000fe200000010ff */
[----:B------:R-:W-:Y:S01]  /*4a90*/  FADD.FTZ R158, R158, R149 ;  /* 0x000000959e9e7221 */ /* 0x000fe20000010000 */
[----:B---3--:R-:W-:-:S02]  /*4aa0*/  F2FP.BF16.F32.PACK_AB R6, R207, R152 ;  /* 0x00000098cf06723e */ /* 0x008fc400000010ff */
[----:B-----5:R-:W-:Y:S01]  /*4ab0*/  F2FP.BF16.F32.PACK_AB R5, R156, R151 ;  /* 0x000000979c05723e */ /* 0x020fe200000010ff */
[----:B------:R-:W-:Y:S01]  /*4ac0*/  FADD.FTZ R151, R151, R154 ;  /* 0x0000009a97977221 */ /* 0x000fe20000010000 */
[----:B------:R-:W-:Y:S01]  /*4ad0*/  F2FP.BF16.F32.PACK_AB R7, R150, R145 ;  /* 0x000000919607723e */ /* 0x000fe200000010ff */
[----:B------:R-:W-:Y:S02]  /*4ae0*/  FADD.FTZ R165, R165, R158 ;  /* 0x0000009ea5a57221 */ /* 0x000fe40000010000 */
[----:B------:R-:W-:Y:S02]  /*4af0*/  FADD.FTZ R156, R156, R151 ;  /* 0x000000979c9c7221 */ /* 0x000fe40000010000 */
[----:B------:R-:W-:Y:S02]  /*4b00*/  FADD.FTZ R152, R152, R165 ;  /* 0x000000a598987221 */ /* 0x000fe40000010000 */
[----:B----4-:R-:W-:Y:S01]  /*4b10*/  HMMA.16816.F32.BF16 R124, R4, R20, R124 ;  /* 0x00000014047c723c */ /* 0x010fe2000004187c */
[----:B------:R-:W-:Y:S01]  /*4b20*/  FADD.FTZ R145, R145, R156 ;  /* 0x0000009c91917221 */ /* 0x000fe20000010000 */
[----:B------:R-:W-:-:S03]  /*4b30*/  FADD.FTZ R207, R207, R152 ;  /* 0x00000098cfcf7221 */ /* 0x000fc60000010000 */
[----:B------:R-:W-:-:S03]  /*4b40*/  FADD.FTZ R205, R150, R145 ;  /* 0x0000009196cd7221 */ /* 0x000fc60000010000 */
[C---:B------:R-:W-:Y:S08]  /*4b50*/  HMMA.16816.F32.BF16 R120, R4.reuse, R22, R120 ;  /* 0x000000160478723c */ /* 0x040ff00000041878 */
[C---:B-1----:R-:W-:Y:S08]  /*4b60*/  HMMA.16816.F32.BF16 R108, R4.reuse, R16, R108 ;  /* 0x00000010046c723c */ /* 0x042ff0000004186c */
[C---:B------:R-:W-:Y:S08]  /*4b70*/  HMMA.16816.F32.BF16 R104, R4.reuse, R18, R104 ;  /* 0x000000120468723c */ /* 0x040ff00000041868 */
[C---:B--2---:R-:W-:Y:S08]  /*4b80*/  HMMA.16816.F32.BF16 R92, R4.reuse, R12, R92 ;  /* 0x0000000c045c723c */ /* 0x044ff0000004185c */
[C---:B------:R-:W-:Y:S08]  /*4b90*/  HMMA.16816.F32.BF16 R88, R4.reuse, R14, R88 ;  /* 0x0000000e0458723c */ /* 0x040ff00000041858 */
[C---:B------:R-:W-:Y:S08]  /*4ba0*/  HMMA.16816.F32.BF16 R76, R4.reuse, R8, R76 ;  /* 0x00000008044c723c */ /* 0x040ff0000004184c */
        /* <DEDUP_REMOVED lines=29> */
[----:B------:R-:W-:Y:S01]  /*4d80*/  IADD3 R7, P0, PT, R4, UR28, RZ ;  /* 0x0000001c04077c10 */ /* 0x000fe2000ff1e0ff */
        /* <DEDUP_REMOVED lines=10> */
[----:B------:R-:W-:-:S02]  /*4e30*/  LEA.HI.X R23, R4, R202, R3, 0x1, P3 ;  /* 0x000000ca04177211 */ /* 0x000fc400018f0c03 */
[-C--:B------:R-:W-:Y:S02]  /*4e40*/  LEA.HI.X R21, R7, R202.reuse, R5, 0x1, P2 ;  /* 0x000000ca07157211 */ /* 0x080fe400010f0c05 */
[-C--:B------:R-:W-:Y:S01]  /*4e50*/  LEA.HI.X R11, R11, R202.reuse, R9, 0x1, P1 ;  /* 0x000000ca0b0b7211 */ /* 0x080fe200008f0c09 */
[----:B------:R-:W-:Y:S01]  /*4e60*/  @!PT LDS RZ, [RZ] ;  /* 0x00000000fffff984 */ /* 0x000fe20000000800 */
[----:B------:R-:W-:Y:S01]  /*4e70*/  @!PT LDS RZ, [RZ] ;  /* 0x00000000fffff984 */ /* 0x000fe20000000800 */
[----:B------:R-:W-:Y:S01]  /*4e80*/  @!PT LDS RZ, [RZ] ;  /* 0x00000000fffff984 */ /* 0x000fe20000000800 */
[----:B------:R-:W-:Y:S01]  /*4e90*/  LDGSTS.E.BYPASS.LTC128B.128 [R198+0x6000], desc[UR26][R22.64] ;  /* 0x0600000016c67fae */ /* 0x000fe2000b981a1a */
[----:B------:R-:W-:-:S03]  /*4ea0*/  LEA.HI.X R9, R15, R202, R13, 0x1, P0 ;  /* 0x000000ca0f097211 */ /* 0x000fc600000f0c0d */
[----:B------:R1:W-:Y:S04]  /*4eb0*/  LDGSTS.E.BYPASS.LTC128B.128 [R198+0x6800], desc[UR26][R20.64] ;  /* 0x0680000014c67fae */ /* 0x0003e8000b981a1a */
[----:B------:R-:W-:Y:S04]  /*4ec0*/  LDGSTS.E.BYPASS.LTC128B.128 [R198+0x7000], desc[UR26][R10.64] ;  /* 0x070000000ac67fae */ /* 0x000fe8000b981a1a */
[----:B------:R2:W-:Y:S04]  /*4ed0*/  LDGSTS.E.BYPASS.LTC128B.128 [R198+0x7800], desc[UR26][R8.64] ;  /* 0x0780000008c67fae */ /* 0x0005e8000b981a1a */
[----:B------:R-:W-:Y:S04]  /*4ee0*/  LDSM.16.M88.4 R164, [R193] ;  /* 0x00000000c1a4783b */ /* 0x000fe80000000200 */
[----:B------:R-:W3:Y:S04]  /*4ef0*/  LDSM.16.M88.4 R4, [R192+UR5+0x4000] ;  /* 0x00400005c004783b */ /* 0x000ee80008000200 */
[----:B------:R-:W4:Y:S04]  /*4f00*/  LDSM.16.M88.4 R44, [R193+0x2000] ;  /* 0x00200000c12c783b */ /* 0x000f280000000200 */
[----:B------:R-:W-:Y:S04]  /*4f10*/  LDSM.16.M88.4 R156, [R191] ;  /* 0x00000000bf9c783b */ /* 0x000fe80000000200 */
[----:B------:R-:W5:Y:S04]  /*4f20*/  LDSM.16.M88.4 R16, [R187+0x4000] ;  /* 0x00400000bb10783b */ /* 0x000f680000000200 */
[----:B------:R-:W5:Y:S04]  /*4f30*/  LDSM.16.M88.4 R152, [R191+0x2000] ;  /* 0x00200000bf98783b */ /* 0x000f680000000200 */
[----:B------:R-:W-:Y:S04]  /*4f40*/  LDSM.16.M88.4 R24, [R186+0x4000] ;  /* 0x00400000ba18783b */ /* 0x000fe80000000200 */
[----:B------:R-:W5:Y:S04]  /*4f50*/  LDSM.16.M88.4 R40, [R190] ;  /* 0x00000000be28783b */ /* 0x000f680000000200 */
[----:B------:R-:W5:Y:S04]  /*4f60*/  LDSM.16.M88.4 R36, [R190+0x2000] ;  /* 0x00200000be24783b */ /* 0x000f680000000200 */
[----:B------:R-:W-:Y:S04]  /*4f70*/  LDSM.16.M88.4 R32, [R185+0x4000] ;  /* 0x00400000b920783b */ /* 0x000fe80000000200 */
[----:B-1----:R-:W1:Y:S01]  /*4f80*/  LDSM.16.M88.4 R20, [R189] ;  /* 0x00000000bd14783b */ /* 0x002e620000000200 */
[-C--:B---3--:R-:W-:Y:S03]  /*4f90*/  HMMA.16816.F32.BF16 R12, R164, R4.reuse, RZ ;  /* 0x00000004a40c723c */ /* 0x088fe600000418ff */
[----:B------:R-:W-:Y:S04]  /*4fa0*/  LDSM.16.M88.4 R144, [R192+UR5+0x4800] ;  /* 0x00480005c090783b */ /* 0x000fe80008000200 */
[----:B------:R-:W-:Y:S01]  /*4fb0*/  LDSM.16.M88.4 R172, [R187+0x4800] ;  /* 0x00480000bbac783b */ /* 0x000fe20000000200 */
[C---:B----4-:R-:W-:Y:S03]  /*4fc0*/  HMMA.16816.F32.BF16 R168, R44.reuse, R4, RZ ;  /* 0x000000042ca8723c */ /* 0x050fe600000418ff */
[----:B------:R-:W-:Y:S04]  /*4fd0*/  LDSM.16.M88.4 R52, [R192+UR5+0x5000] ;  /* 0x00500005c034783b */ /* 0x000fe80008000200 */
[----:B------:R-:W-:Y:S01]  /*4fe0*/  LDSM.16.M88.4 R160, [R192+UR5+0x5800] ;  /* 0x00580005c0a0783b */ /* 0x000fe20008000200 */
[-C--:B--2---:R-:W-:Y:S03]  /*4ff0*/  HMMA.16816.F32.BF16 R8, R44, R6.reuse, RZ ;  /* 0x000000062c08723c */ /* 0x084fe600000418ff */
[----:B------:R-:W0:Y:S05]  /*5000*/  LDGDEPBAR ;  /* 0x00000000000079af */ /* 0x000e2a0000000000 */
[----:B------:R-:W-:Y:S08]  /*5010*/  HMMA.16816.F32.BF16 R4, R164, R6, RZ ;  /* 0x00000006a404723c */ /* 0x000ff000000418ff */
[-C--:B-----5:R-:W-:Y:S08]  /*5020*/  HMMA.16816.F32.BF16 R12, R156, R16.reuse, R12 ;  /* 0x000000109c0c723c */ /* 0x0a0ff0000004180c */
[C---:B------:R-:W-:Y:S08]  /*5030*/  HMMA.16816.F32.BF16 R168, R152.reuse, R16, R168 ;  /* 0x0000001098a8723c */ /* 0x040ff000000418a8 */
[-C--:B------:R-:W-:Y:S08]  /*5040*/  HMMA.16816.F32.BF16 R8, R152, R18.reuse, R8 ;  /* 0x000000129808723c */ /* 0x080ff00000041808 */
[----:B------:R-:W-:Y:S01]  /*5050*/  HMMA.16816.F32.BF16 R4, R156, R18, R4 ;  /* 0x000000129c04723c */ /* 0x000fe20000041804 */
[----:B------:R-:W2:Y:S07]  /*5060*/  LDSM.16.M88.4 R16, [R189+0x2000] ;  /* 0x00200000bd10783b */ /* 0x000eae0000000200 */
[-C--:B------:R-:W-:Y:S08]  /*5070*/  HMMA.16816.F32.BF16 R12, R40, R24.reuse, R12 ;  /* 0x00000018280c723c */ /* 0x080ff0000004180c */
[C---:B------:R-:W-:Y:S08]  /*5080*/  HMMA.16816.F32.BF16 R168, R36.reuse, R24, R168 ;  /* 0x0000001824a8723c */ /* 0x040ff000000418a8 */
[-C--:B------:R-:W-:Y:S08]  /*5090*/  HMMA.16816.F32.BF16 R8, R36, R26.reuse, R8 ;  /* 0x0000001a2408723c */ /* 0x080ff00000041808 */
[----:B------:R-:W-:Y:S08]  /*50a0*/  HMMA.16816.F32.BF16 R4, R40, R26, R4 ;  /* 0x0000001a2804723c */ /* 0x000ff00000041804 */
[-C--:B-1----:R-:W-:Y:S08]  /*50b0*/  HMMA.16816.F32.BF16 R12, R20, R32.reuse, R12 ;  /* 0x00000020140c723c */ /* 0x082ff0000004180c */
[C---:B--2---:R-:W-:Y:S08]  /*50c0*/  HMMA.16816.F32.BF16 R168, R16.reuse, R32, R168 ;  /* 0x0000002010a8723c */ /* 0x044ff000000418a8 */
[-C--:B------:R-:W-:Y:S03]  /*50d0*/  HMMA.16816.F32.BF16 R8, R16, R34.reuse, R8 ;  /* 0x000000221008723c */ /* 0x080fe60000041808 */
[----:B------:R-:W-:Y:S01]  /*50e0*/  FMUL.FTZ R12, R12, UR4 ;  /* 0x000000040c0c7c20 */ /* 0x000fe20008410000 */
[----:B------:R-:W-:Y:S01]  /*50f0*/  FMUL.FTZ R14, R14, UR4 ;  /* 0x000000040e0e7c20 */ /* 0x000fe20008410000 */
[----:B------:R-:W-:Y:S01]  /*5100*/  FMUL.FTZ R3, R13, UR4 ;  /* 0x000000040d037c20 */ /* 0x000fe20008410000 */
[----:B------:R-:W-:Y:S01]  /*5110*/  FMUL.FTZ R0, R15, UR4 ;  /* 0x000000040f007c20 */ /* 0x000fe20008410000 */
[----:B------:R-:W-:Y:S01]  /*5120*/  MUFU.TANH R176, R12 ;  /* 0x0000000c00b07308 */ /* 0x000fe20000002400 */
[----:B------:R-:W-:Y:S01]  /*5130*/  HMMA.16816.F32.BF16 R4, R20, R34, R4 ;  /* 0x000000221404723c */ /* 0x000fe20000041804 */
[----:B------:R-:W1:Y:S02]  /*5140*/  LDSM.16.M88.4 R32, [R186+0x4800] ;  /* 0x00480000ba20783b */ /* 0x000e640000000200 */
[----:B------:R-:W-:Y:S01]  /*5150*/  FMUL.FTZ R168, R168, UR4 ;  /* 0x00000004a8a87c20 */ /* 0x000fe20008410000 */
[----:B------:R-:W-:Y:S01]  /*5160*/  FMUL.FTZ R169, R169, UR4 ;  /* 0x00000004a9a97c20 */ /* 0x000fe20008410000 */
[----:B------:R-:W-:Y:S01]  /*5170*/  FMUL.FTZ R178, R170, UR4 ;  /* 0x00000004aab27c20 */ /* 0x000fe20008410000 */
[----:B------:R-:W-:Y:S01]  /*5180*/  FMUL.FTZ R177, R171, UR4 ;  /* 0x00000004abb17c20 */ /* 0x000fe20008410000 */
[----:B------:R2:W-:Y:S01]  /*5190*/  MUFU.TANH R140, R14 ;  /* 0x0000000e008c7308 */ /* 0x0005e20000002400 */
[----:B------:R-:W-:Y:S03]  /*51a0*/  HMMA.16816.F32.BF16 R28, R164, R144, RZ ;  /* 0x00000090a41c723c */ /* 0x000fe600000418ff */
[----:B------:R-:W-:Y:S01]  /*51b0*/  FMUL.FTZ R8, R8, UR4 ;  /* 0x0000000408087c20 */ /* 0x000fe20008410000 */
[----:B------:R-:W-:Y:S01]  /*51c0*/  FMUL.FTZ R9, R9, UR4 ;  /* 0x0000000409097c20 */ /* 0x000fe20008410000 */
[----:B------:R-:W-:-:S02]  /*51d0*/  FMUL.FTZ R181, R10, UR4 ;  /* 0x000000040ab57c20 */ /* 0x000fc40008410000 */
[----:B------:R-:W-:Y:S01]  /*51e0*/  MUFU.TANH R3, R3 ;  /* 0x0000000300037308 */ /* 0x000fe20000002400 */
[----:B------:R-:W-:Y:S03]  /*51f0*/  HMMA.16816.F32.BF16 R24, R44, R144, RZ ;  /* 0x000000902c18723c */ /* 0x000fe600000418ff */
[----:B------:R-:W-:Y:S01]  /*5200*/  FMUL.FTZ R4, R4, UR4 ;  /* 0x0000000404047c20 */ /* 0x000fe20008410000 */
[----:B------:R-:W-:-:S03]  /*5210*/  FMUL.FTZ R5, R5, UR4 ;  /* 0x0000000405057c20 */ /* 0x000fc60008410000 */
[----:B------:R-:W-:Y:S01]  /*5220*/  MUFU.TANH R179, R4 ;  /* 0x0000000400b37308 */ /* 0x000fe20000002400 */
[----:B------:R-:W-:Y:S01]  /*5230*/  HMMA.16816.F32.BF16 R148, R44, R146, RZ ;  /* 0x000000922c94723c */ /* 0x000fe200000418ff */
[----:B--2---:R-:W2:Y:S06]  /*5240*/  LDSM.16.M88.4 R12, [R185+0x4800] ;  /* 0x00480000b90c783b */ /* 0x004eac0000000200 */
[----:B------:R-:W-:Y:S01]  /*5250*/  MUFU.TANH R180, R9 ;  /* 0x0000000900b47308 */ /* 0x000fe20000002400 */
[----:B------:R-:W-:Y:S07]  /*5260*/  HMMA.16816.F32.BF16 R28, R156, R172, R28 ;  /* 0x000000ac9c1c723c */ /* 0x000fee000004181c */
[----:B------:R-:W3:Y:S01]  /*5270*/  MUFU.TANH R178, R178 ;  /* 0x000000b200b27308 */ /* 0x000ee20000002400 */
[----:B------:R-:W-:Y:S07]  /*5280*/  HMMA.16816.F32.BF16 R144, R164, R146, RZ ;  /* 0x00000092a490723c */ /* 0x000fee00000418ff */
[----:B------:R-:W4:Y:S01]  /*5290*/  MUFU.TANH R0, R0 ;  /* 0x0000000000007308 */ /* 0x000f220000002400 */
[----:B------:R-:W-:Y:S07]  /*52a0*/  HMMA.16816.F32.BF16 R24, R152, R172, R24 ;  /* 0x000000ac9818723c */ /* 0x000fee0000041818 */
[----:B------:R-:W5:Y:S01]  /*52b0*/  MUFU.TANH R172, R168 ;  /* 0x000000a800ac7308 */ /* 0x000f620000002400 */
[----:B-1----:R-:W-:Y:S07]  /*52c0*/  HMMA.16816.F32.BF16 R28, R40, R32, R28 ;  /* 0x00000020281c723c */ /* 0x002fee000004181c */
[----:B------:R1:W5:Y:S01]  /*52d0*/  MUFU.TANH R173, R169 ;  /* 0x000000a900ad7308 */ /* 0x0003620000002400 */
[C---:B------:R-:W-:Y:S07]  /*52e0*/  HMMA.16816.F32.BF16 R60, R44.reuse, R52, RZ ;  /* 0x000000342c3c723c */ /* 0x040fee00000418ff */
[----:B------:R-:W5:Y:S01]  /*52f0*/  MUFU.TANH R177, R177 ;  /* 0x000000b100b17308 */ /* 0x000f620000002400 */
[----:B------:R-:W-:Y:S07]  /*5300*/  HMMA.16816.F32.BF16 R56, R44, R54, RZ ;  /* 0x000000362c38723c */ /* 0x000fee00000418ff */
[----:B------:R-:W-:Y:S01]  /*5310*/  MUFU.TANH R181, R181 ;  /* 0x000000b500b57308 */ /* 0x000fe20000002400 */
[----:B------:R-:W-:Y:S08]  /*5320*/  HMMA.16816.F32.BF16 R64, R164, R52, RZ ;  /* 0x00000034a440723c */ /* 0x000ff000000418ff */
[----:B------:R-:W-:Y:S08]  /*5330*/  HMMA.16816.F32.BF16 R48, R44, R160, RZ ;  /* 0x000000a02c30723c */ /* 0x000ff000000418ff */
[C---:B------:R-:W-:Y:S08]  /*5340*/  HMMA.16816.F32.BF16 R52, R164.reuse, R54, RZ ;  /* 0x00000036a434723c */ /* 0x040ff000000418ff */
[----:B-1----:R-:W-:Y:S01]  /*5350*/  HMMA.16816.F32.BF16 R168, R164, R160, RZ ;  /* 0x000000a0a4a8723c */ /* 0x002fe200000418ff */
[----:B------:R1:W-:Y:S01]  /*5360*/  MUFU.TANH R160, R5 ;  /* 0x0000000500a07308 */ /* 0x0003e20000002400 */
[----:B------:R-:W-:-:S06]  /*5370*/  FMUL.FTZ R161, R6, UR4 ;  /* 0x0000000406a17c20 */ /* 0x000fcc0008410000 */
[-C--:B------:R-:W-:Y:S01]  /*5380*/  HMMA.16816.F32.BF16 R44, R44, R162.reuse, RZ ;  /* 0x000000a22c2c723c */ /* 0x080fe200000418ff */
[----:B------:R-:W5:Y:S07]  /*5390*/  MUFU.TANH R161, R161 ;  /* 0x000000a100a17308 */ /* 0x000f6e0000002400 */
[----:B------:R-:W-:Y:S01]  /*53a0*/  HMMA.16816.F32.BF16 R164, R164, R162, RZ ;  /* 0x000000a2a4a4723c */ /* 0x000fe200000418ff */
[----:B------:R-:W-:Y:S01]  /*53b0*/  FMUL.FTZ R162, R7, UR4 ;  /* 0x0000000407a27c20 */ /* 0x000fe20008410000 */
[----:B------:R3:W5:Y:S01]  /*53c0*/  MUFU.TANH R163, R8 ;  /* 0x0000000800a37308 */ /* 0x0007620000002400 */
[----:B-1----:R-:W1:Y:S05]  /*53d0*/  LDSM.16.M88.4 R4, [R187+0x5000] ;  /* 0x00500000bb04783b */ /* 0x002e6a0000000200 */
[-C--:B------:R-:W-:Y:S02]  /*53e0*/  HMMA.16816.F32.BF16 R148, R152, R174.reuse, R148 ;  /* 0x000000ae9894723c */ /* 0x080fe40000041894 */
[----:B------:R-:W5:Y:S06]  /*53f0*/  MUFU.TANH R162, R162 ;  /* 0x000000a200a27308 */ /* 0x000f6c0000002400 */
[----:B------:R-:W-:Y:S01]  /*5400*/  HMMA.16816.F32.BF16 R144, R156, R174, R144 ;  /* 0x000000ae9c90723c */ /* 0x000fe20000041890 */
[----:B------:R-:W-:-:S02]  /*5410*/  FMUL.FTZ R174, R11, UR4 ;  /* 0x000000040bae7c20 */ /* 0x000fc40008410000 */
[----:B---3--:R-:W-:Y:S04]  /*5420*/  LDSM.16.M88.4 R8, [R187+0x5800] ;  /* 0x00580000bb08783b */ /* 0x008fe80000000200 */
[----:B------:R-:W3:Y:S01]  /*5430*/  MUFU.TANH R174, R174 ;  /* 0x000000ae00ae7308 */ /* 0x000ee20000002400 */
[----:B--2---:R-:W-:Y:S08]  /*5440*/  HMMA.16816.F32.BF16 R28, R20, R12, R28 ;  /* 0x0000000c141c723c */ /* 0x004ff0000004181c */
[C---:B------:R-:W-:Y:S08]  /*5450*/  HMMA.16816.F32.BF16 R24, R36.reuse, R32, R24 ;  /* 0x000000202418723c */ /* 0x040ff00000041818 */
[----:B------:R-:W-:Y:S03]  /*5460*/  HMMA.16816.F32.BF16 R148, R36, R34, R148 ;  /* 0x000000222494723c */ /* 0x000fe60000041894 */
[----:B------:R-:W-:Y:S01]  /*5470*/  FMUL.FTZ R182, R28, UR4 ;  /* 0x000000041cb67c20 */ /* 0x000fe20008410000 */
[----:B------:R-:W-:Y:S01]  /*5480*/  FMUL.FTZ R175, R29, UR4 ;  /* 0x000000041daf7c20 */ /* 0x000fe20008410000 */
[----:B------:R-:W-:Y:S01]  /*5490*/  FMUL.FTZ R32, R30, UR4 ;  /* 0x000000041e207c20 */ /* 0x000fe20008410000 */
[----:B------:R-:W-:-:S02]  /*54a0*/  FMUL.FTZ R33, R31, UR4 ;  /* 0x000000041f217c20 */ /* 0x000fc40008410000 */
[----:B------:R-:W-:Y:S01]  /*54b0*/  HMMA.16816.F32.BF16 R144, R40, R34, R144 ;  /* 0x000000222890723c */ /* 0x000fe20000041890 */
[----:B------:R-:W2:Y:S01]  /*54c0*/  LDSM.16.M88.4 R28, [R186+0x5000] ;  /* 0x00500000ba1c783b */ /* 0x000ea20000000200 */
[----:B------:R-:W3:Y:S06]  /*54d0*/  MUFU.TANH R182, R182 ;  /* 0x000000b600b67308 */ /* 0x000eec0000002400 */
[C---:B------:R-:W-:Y:S02]  /*54e0*/  HMMA.16816.F32.BF16 R24, R16.reuse, R12, R24 ;  /* 0x0000000c1018723c */ /* 0x040fe40000041818 */
[----:B------:R-:W-:Y:S06]  /*54f0*/  MUFU.TANH R175, R175 ;  /* 0x000000af00af7308 */ /* 0x000fec0000002400 */
[-C--:B------:R-:W-:Y:S02]  /*5500*/  HMMA.16816.F32.BF16 R148, R16, R14.reuse, R148 ;  /* 0x0000000e1094723c */ /* 0x080fe40000041894 */
[----:B------:R-:W-:Y:S06]  /*5510*/  MUFU.TANH R32, R32 ;  /* 0x0000002000207308 */ /* 0x000fec0000002400 */
[----:B------:R-:W-:Y:S01]  /*5520*/  HMMA.16816.F32.BF16 R144, R20, R14, R144 ;  /* 0x0000000e1490723c */ /* 0x000fe20000041890 */
[----:B------:R-:W5:Y:S01]  /*5530*/  LDSM.16.M88.4 R12, [R185+0x5000] ;  /* 0x00500000b90c783b */ /* 0x000f620000000200 */
[----:B------:R-:W-:Y:S01]  /*5540*/  MUFU.TANH R33, R33 ;  /* 0x0000002100217308 */ /* 0x000fe20000002400 */
[----:B------:R-:W-:Y:S01]  /*5550*/  FMUL.FTZ R24, R24, UR4 ;  /* 0x0000000418187c20 */ /* 0x000fe20008410000 */
[----:B------:R-:W-:Y:S01]  /*5560*/  FMUL.FTZ R25, R25, UR4 ;  /* 0x0000000419197c20 */ /* 0x000fe20008410000 */
[----:B------:R-:W-:Y:S01]  /*5570*/  FMUL.FTZ R26, R26, UR4 ;  /* 0x000000041a1a7c20 */ /* 0x000fe20008410000 */
[----:B------:R-:W-:-:S02]  /*5580*/  FMUL.FTZ R27, R27, UR4 ;  /* 0x000000041b1b7c20 */ /* 0x000fc40008410000 */
[-C--:B-1----:R-:W-:Y:S02]  /*5590*/  HMMA.16816.F32.BF16 R64, R156, R4.reuse, R64 ;  /* 0x000000049c40723c */ /* 0x082fe40000041840 */
[----:B------:R-:W1:Y:S06]  /*55a0*/  MUFU.TANH R35, R24 ;  /* 0x0000001800237308 */ /* 0x000e6c0000002400 */
[----:B------:R-:W-:Y:S01]  /*55b0*/  HMMA.16816.F32.BF16 R60, R152, R4, R60 ;  /* 0x00000004983c723c */ /* 0x000fe2000004183c */
[C---:B------:R-:W-:Y:S01]  /*55c0*/  VIADD R5, R141.reuse, 0xffffff80 ;  /* 0xffffff808d057836 */ /* 0x040fe20000000000 */
[----:B------:R-:W1:Y:S01]  /*55d0*/  MUFU.TANH R183, R25 ;  /* 0x0000001900b77308 */ /* 0x000e620000002400 */
[----:B------:R-:W-:-:S02]  /*55e0*/  VIADD R4, R141, 0xffffff81 ;  /* 0xffffff818d047836 */ /* 0x000fc40000000000 */
[----:B------:R-:W-:Y:S01]  /*55f0*/  FMUL.FTZ R206, R144, UR4 ;  /* 0x0000000490ce7c20 */ /* 0x000fe20008410000 */
[----:B------:R-:W-:Y:S01]  /*5600*/  FMUL.FTZ R144, R145, UR4 ;  /* 0x0000000491907c20 */ /* 0x000fe20008410000 */
[C---:B------:R-:W-:Y:S01]  /*5610*/  ISETP.GE.AND P5, PT, R5.reuse, R139, PT ;  /* 0x0000008b0500720c */ /* 0x040fe20003fa6270 */
[----:B------:R-:W-:Y:S01]  /*5620*/  FMUL.FTZ R34, R146, UR4 ;  /* 0x0000000492227c20 */ /* 0x000fe20008410000 */
[----:B------:R-:W-:Y:S01]  /*5630*/  HMMA.16816.F32.BF16 R52, R156, R6, R52 ;  /* 0x000000069c34723c */ /* 0x000fe20000041834 */
[C---:B------:R-:W-:Y:S01]  /*5640*/  ISETP.GE.AND P1, PT, R5.reuse, R138, PT ;  /* 0x0000008a0500720c */ /* 0x040fe20003f26270 */
[----:B------:R-:W-:Y:S01]  /*5650*/  MUFU.TANH R208, R26 ;  /* 0x0000001a00d07308 */ /* 0x000fe20000002400 */
[C---:B------:R-:W-:Y:S02]  /*5660*/  ISETP.GE.AND P0, PT, R5.reuse, R137, PT ;  /* 0x000000890500720c */ /* 0x040fe40003f06270 */
[----:B------:R-:W-:Y:S02]  /*5670*/  ISETP.GE.AND P6, PT, R5, R2, PT ;  /* 0x000000020500720c */ /* 0x000fe40003fc6270 */
[C---:B------:R-:W-:Y:S01]  /*5680*/  ISETP.GE.AND P3, PT, R4.reuse, R139, PT ;  /* 0x0000008b0400720c */ /* 0x040fe20003f66270 */
[----:B--2---:R-:W-:Y:S01]  /*5690*/  HMMA.16816.F32.BF16 R64, R40, R28, R64 ;  /* 0x0000001c2840723c */ /* 0x004fe20000041840 */
[C---:B------:R-:W-:Y:S01]  /*56a0*/  ISETP.GE.AND P4, PT, R4.reuse, R138, PT ;  /* 0x0000008a0400720c */ /* 0x040fe20003f86270 */
[----:B------:R2:W1:Y:S01]  /*56b0*/  MUFU.TANH R203, R27 ;  /* 0x0000001b00cb7308 */ /* 0x0004620000002400 */
[----:B------:R-:W-:-:S02]  /*56c0*/  ISETP.GE.AND P2, PT, R4, R137, PT ;  /* 0x000000890400720c */ /* 0x000fc40003f46270 */
[----:B------:R-:W-:Y:S02]  /*56d0*/  FSEL R178, R178, -INF , !P6 ;  /* 0xff800000b2b27808 */ /* 0x000fe40007000000 */
[----:B----4-:R-:W-:Y:S01]  /*56e0*/  FSEL R211, R0, -INF , !P4 ;  /* 0xff80000000d37808 */ /* 0x010fe20006000000 */
[----:B------:R-:W-:Y:S01]  /*56f0*/  HMMA.16816.F32.BF16 R60, R36, R28, R60 ;  /* 0x0000001c243c723c */ /* 0x000fe2000004183c */
[----:B------:R-:W-:Y:S01]  /*5700*/  FMUL.FTZ R28, R151, UR4 ;  /* 0x00000004971c7c20 */ /* 0x000fe20008410000 */
[----:B------:R-:W-:Y:S06]  /*5710*/  MUFU.TANH R144, R144 ;  /* 0x0000009000907308 */ /* 0x000fec0000002400 */
[----:B------:R-:W-:Y:S02]  /*5720*/  HMMA.16816.F32.BF16 R56, R152, R6, R56 ;  /* 0x000000069838723c */ /* 0x000fe40000041838 */
[----:B------:R-:W-:Y:S01]  /*5730*/  MUFU.TANH R28, R28 ;  /* 0x0000001c001c7308 */ /* 0x000fe20000002400 */
[----:B--2---:R-:W2:Y:S05]  /*5740*/  LDSM.16.M88.4 R24, [R186+0x5800] ;  /* 0x00580000ba18783b */ /* 0x004eaa0000000200 */
[-C--:B-----5:R-:W-:Y:S02]  /*5750*/  HMMA.16816.F32.BF16 R64, R20, R12.reuse, R64 ;  /* 0x0000000c1440723c */ /* 0x0a0fe40000041840 */
[----:B------:R-:W-:Y:S06]  /*5760*/  MUFU.TANH R206, R206 ;  /* 0x000000ce00ce7308 */ /* 0x000fec0000002400 */
[----:B------:R-:W-:Y:S01]  /*5770*/  HMMA.16816.F32.BF16 R60, R16, R12, R60 ;  /* 0x0000000c103c723c */ /* 0x000fe2000004183c */
[----:B------:R-:W-:Y:S01]  /*5780*/  FSEL R12, R176, -INF , !P5 ;  /* 0xff800000b00c7808 */ /* 0x000fe20006800000 */
[----:B------:R-:W-:Y:S01]  /*5790*/  MUFU.TANH R34, R34 ;  /* 0x0000002200227308 */ /* 0x000fe20000002400 */
[----:B------:R-:W-:-:S02]  /*57a0*/  ISETP.GE.AND P5, PT, R4, R2, PT ;  /* 0x000000020400720c */ /* 0x000fc40003fa6270 */
[----:B------:R-:W4:Y:S01]  /*57b0*/  LDSM.16.M88.4 R4, [R185+0x5800] ;  /* 0x00580000b904783b */ /* 0x000f220000000200 */
[----:B------:R-:W-:-:S04]  /*57c0*/  DEPBAR.LE SB0, 0x0 ;  /* 0x000080000000791a */ /* 0x000fc80000000000 */
[----:B------:R-:W-:Y:S01]  /*57d0*/  HMMA.16816.F32.BF16 R168, R156, R8, R168 ;  /* 0x000000089ca8723c */ /* 0x000fe200000418a8 */
[----:B------:R-:W-:Y:S01]  /*57e0*/  FMUL.FTZ R29, R64, UR4 ;  /* 0x00000004401d7c20 */ /* 0x000fe20008410000 */
[----:B------:R-:W-:Y:S01]  /*57f0*/  FMUL.FTZ R67, R67, UR4 ;  /* 0x0000000443437c20 */ /* 0x000fe20008410000 */
[----:B------:R-:W-:-:S03]  /*5800*/  FMUL.FTZ R13, R65, UR4 ;  /* 0x00000004410d7c20 */ /* 0x000fc60008410000 */
[----:B------:R-:W-:Y:S02]  /*5810*/  MUFU.TANH R145, R67 ;  /* 0x0000004300917308 */ /* 0x000fe40000002400 */
[----:B------:R-:W-:Y:S01]  /*5820*/  HMMA.16816.F32.BF16 R52, R40, R30, R52 ;  /* 0x0000001e2834723c */ /* 0x000fe20000041834 */
[----:B------:R-:W-:Y:S01]  /*5830*/  FMUL.FTZ R62, R62, UR4 ;  /* 0x000000043e3e7c20 */ /* 0x000fe20008410000 */
[----:B------:R-:W-:-:S04]  /*5840*/  FMUL.FTZ R60, R60, UR4 ;  /* 0x000000043c3c7c20 */ /* 0x000fc80008410000 */
[----:B------:R-:W-:Y:S02]  /*5850*/  MUFU.TANH R29, R29 ;  /* 0x0000001d001d7308 */ /* 0x000fe40000002400 */
[----:B------:R-:W-:Y:S06]  /*5860*/  HMMA.16816.F32.BF16 R164, R156, R10, R164 ;  /* 0x0000000a9ca4723c */ /* 0x000fec00000418a4 */
[----:B------:R-:W-:Y:S02]  /*5870*/  MUFU.TANH R159, R60 ;  /* 0x0000003c009f7308 */ /* 0x000fe40000002400 */
[----:B------:R-:W-:Y:S01]  /*5880*/  HMMA.16816.F32.BF16 R56, R36, R30, R56 ;  /* 0x0000001e2438723c */ /* 0x000fe20000041838 */
[----:B------:R-:W-:-:S02]  /*5890*/  VIADD R31, R141, 0xffffff88 ;  /* 0xffffff888d1f7836 */ /* 0x000fc40000000000 */
[----:B------:R-:W-:Y:S01]  /*58a0*/  FMUL.FTZ R30, R61, UR4 ;  /* 0x000000043d1e7c20 */ /* 0x000fe20008410000 */
[----:B------:R-:W-:Y:S02]  /*58b0*/  FSEL R61, R140, -INF , !P1 ;  /* 0xff8000008c3d7808 */ /* 0x000fe40004800000 */
[C---:B------:R-:W-:Y:S01]  /*58c0*/  ISETP.GE.AND P1, PT, R31.reuse, R139, PT ;  /* 0x0000008b1f00720c */ /* 0x040fe20003f26270 */
[----:B------:R-:W-:Y:S01]  /*58d0*/  MUFU.TANH R13, R13 ;  /* 0x0000000d000d7308 */ /* 0x000fe20000002400 */
[----:B------:R-:W-:Y:S01]  /*58e0*/  HMMA.16816.F32.BF16 R48, R152, R8, R48 ;  /* 0x000000089830723c */ /* 0x000fe20000041830 */
[----:B------:R-:W-:Y:S01]  /*58f0*/  ISETP.GE.AND P6, PT, R31, R137, PT ;  /* 0x000000891f00720c */ /* 0x000fe20003fc6270 */
[----:B------:R-:W-:Y:S01]  /*5900*/  FMUL.FTZ R8, R149, UR4 ;  /* 0x0000000495087c20 */ /* 0x000fe20008410000 */
[----:B------:R-:W-:-:S04]  /*5910*/  FMUL.FTZ R9, R66, UR4 ;  /* 0x0000000442097c20 */ /* 0x000fc80008410000 */
[----:B------:R-:W-:Y:S01]  /*5920*/  MUFU.TANH R30, R30 ;  /* 0x0000001e001e7308 */ /* 0x000fe20000002400 */
[----:B--2---:R-:W-:Y:S07]  /*5930*/  HMMA.16816.F32.BF16 R168, R40, R24, R168 ;  /* 0x0000001828a8723c */ /* 0x004fee00000418a8 */
[----:B------:R-:W-:Y:S01]  /*5940*/  MUFU.TANH R8, R8 ;  /* 0x0000000800087308 */ /* 0x000fe20000002400 */
[----:B------:R-:W-:Y:S07]  /*5950*/  HMMA.16816.F32.BF16 R52, R20, R14, R52 ;  /* 0x0000000e1434723c */ /* 0x000fee0000041834 */
[----:B------:R-:W-:Y:S01]  /*5960*/  MUFU.TANH R9, R9 ;  /* 0x0000000900097308 */ /* 0x000fe20000002400 */
[----:B------:R-:W-:Y:S01]  /*5970*/  HMMA.16816.F32.BF16 R44, R152, R10, R44 ;  /* 0x0000000a982c723c */ /* 0x000fe2000004182c */
[----:B------:R-:W-:Y:S01]  /*5980*/  FSEL R11, R172, -INF , !P0 ;  /* 0xff800000ac0b7808 */ /* 0x000fe20004000000 */
[----:B------:R-:W-:Y:S01]  /*5990*/  FMUL.FTZ R153, R147, UR4 ;  /* 0x0000000493997c20 */ /* 0x000fe20008410000 */
[----:B------:R-:W-:Y:S01]  /*59a0*/  FSEL R10, R3, -INF , !P3 ;  /* 0xff800000030a7808 */ /* 0x000fe20005800000 */
[----:B------:R-:W-:Y:S01]  /*59b0*/  FMUL.FTZ R147, R148, UR4 ;  /* 0x0000000494937c20 */ /* 0x000fe20008410000 */
[C---:B------:R-:W-:Y:S01]  /*59c0*/  ISETP.GE.AND P0, PT, R31.reuse, R138, PT ;  /* 0x0000008a1f00720c */ /* 0x040fe20003f06270 */
[----:B------:R-:W-:Y:S01]  /*59d0*/  FMUL.FTZ R148, R150, UR4 ;  /* 0x0000000496947c20 */ /* 0x000fe20008410000 */
[----:B------:R-:W-:Y:S01]  /*59e0*/  ISETP.GE.AND P3, PT, R31, R2, PT ;  /* 0x000000021f00720c */ /* 0x000fe20003f66270 */
[----:B------:R-:W-:Y:S01]  /*59f0*/  VIADD R31, R141, 0xffffff89 ;  /* 0xffffff898d1f7836 */ /* 0x000fe20000000000 */
[----:B------:R-:W-:Y:S01]  /*5a00*/  HMMA.16816.F32.BF16 R164, R40, R26, R164 ;  /* 0x0000001a28a4723c */ /* 0x000fe200000418a4 */
[----:B------:R-:W-:Y:S01]  /*5a10*/  FSEL R3, R173, -INF , !P2 ;  /* 0xff800000ad037808 */ /* 0x000fe20005000000 */
[----:B------:R-:W-:Y:S01]  /*5a20*/  FMUL.FTZ R52, R52, UR4 ;  /* 0x0000000434347c20 */ /* 0x000fe20008410000 */
[----:B------:R-:W-:Y:S01]  /*5a30*/  FSEL R40, R179, -INF , !P1 ;  /* 0xff800000b3287808 */ /* 0x000fe20004800000 */
[----:B------:R-:W-:Y:S01]  /*5a40*/  FMUL.FTZ R0, R54, UR4 ;  /* 0x0000000436007c20 */ /* 0x000fe20008410000 */
[C---:B------:R-:W-:Y:S01]  /*5a50*/  ISETP.GE.AND P4, PT, R31.reuse, R139, PT ;  /* 0x0000008b1f00720c */ /* 0x040fe20003f86270 */
[----:B------:R2:W-:Y:S01]  /*5a60*/  MUFU.TANH R146, R52 ;  /* 0x0000003400927308 */ /* 0x0005e20000002400 */
[----:B------:R-:W-:Y:S01]  /*5a70*/  ISETP.GE.AND P2, PT, R31, R138, PT ;  /* 0x0000008a1f00720c */ /* 0x000fe20003f46270 */
[----:B------:R-:W-:Y:S01]  /*5a80*/  HMMA.16816.F32.BF16 R56, R16, R14, R56 ;  /* 0x0000000e1038723c */ /* 0x000fe20000041838 */
[----:B------:R-:W-:Y:S01]  /*5a90*/  FSEL R14, R177, -INF , !P5 ;  /* 0xff800000b10e7808 */ /* 0x000fe20006800000 */
[----:B------:R-:W-:Y:S01]  /*5aa0*/  FMUL.FTZ R41, R63, UR4 ;  /* 0x000000043f297c20 */ /* 0x000fe20008410000 */
[----:B------:R-:W-:Y:S01]  /*5ab0*/  ISETP.GE.AND P5, PT, R31, R137, PT ;  /* 0x000000891f00720c */ /* 0x000fe20003fa6270 */
[----:B------:R-:W-:Y:S01]  /*5ac0*/  FMUL.FTZ R53, R53, UR4 ;  /* 0x0000000435357c20 */ /* 0x000fe20008410000 */
[----:B------:R-:W-:Y:S01]  /*5ad0*/  ISETP.GE.AND P1, PT, R31, R2, PT ;  /* 0x000000021f00720c */ /* 0x000fe20003f26270 */
[----:B------:R-:W-:Y:S01]  /*5ae0*/  VIADD R31, R141, 0xffffff90 ;  /* 0xffffff908d1f7836 */ /* 0x000fe20000000000 */
[----:B------:R-:W-:Y:S01]  /*5af0*/  FSEL R177, R161, -INF , !P0 ;  /* 0xff800000a1b17808 */ /* 0x000fe20004000000 */
[----:B------:R-:W-:Y:S01]  /*5b00*/  HMMA.16816.F32.BF16 R48, R36, R24, R48 ;  /* 0x000000182430723c */ /* 0x000fe20000041830 */
[----:B------:R-:W-:Y:S01]  /*5b10*/  FSEL R15, R163, -INF , !P6 ;  /* 0xff800000a30f7808 */ /* 0x000fe20007000000 */
[----:B------:R-:W-:Y:S01]  /*5b20*/  VIADD R25, R141, 0xffffff91 ;  /* 0xffffff918d197836 */ /* 0x000fe20000000000 */
[C---:B------:R-:W-:Y:S01]  /*5b30*/  ISETP.GE.AND P0, PT, R31.reuse, R139, PT ;  /* 0x0000008b1f00720c */ /* 0x040fe20003f06270 */
[----:B------:R-:W5:Y:S01]  /*5b40*/  MUFU.TANH R147, R147 ;  /* 0x0000009300937308 */ /* 0x000f620000002400 */
[----:B------:R-:W-:Y:S01]  /*5b50*/  ISETP.GE.AND P6, PT, R31, R138, PT ;  /* 0x0000008a1f00720c */ /* 0x000fe20003fc6270 */
[----:B------:R-:W-:Y:S01]  /*5b60*/  FMUL.FTZ R55, R55, UR4 ;  /* 0x0000000437377c20 */ /* 0x000fe20008410000 */
[----:B------:R-:W-:Y:S01]  /*5b70*/  FSEL R173, R162, -INF , !P2 ;  /* 0xff800000a2ad7808 */ /* 0x000fe20005000000 */
[----:B----4-:R-:W-:Y:S01]  /*5b80*/  HMMA.16816.F32.BF16 R168, R20, R4, R168 ;  /* 0x0000000414a8723c */ /* 0x010fe200000418a8 */
[----:B------:R-:W-:-:S02]  /*5b90*/  P2R R24, PR, RZ, 0x40 ;  /* 0x00000040ff187803 */ /* 0x000fc40000000000 */
[----:B---3--:R-:W-:Y:S01]  /*5ba0*/  FSEL R54, R174, -INF , !P1 ;  /* 0xff800000ae367808 */ /* 0x008fe20004800000 */
[----:B------:R-:W-:Y:S01]  /*5bb0*/  MUFU.TANH R43, R62 ;  /* 0x0000003e002b7308 */ /* 0x000fe20000002400 */
[----:B------:R-:W-:Y:S01]  /*5bc0*/  FSEL R150, R182, -INF , !P0 ;  /* 0xff800000b6967808 */ /* 0x000fe20004000000 */
[----:B------:R-:W-:Y:S01]  /*5bd0*/  FMUL.FTZ R58, R58, UR4 ;  /* 0x000000043a3a7c20 */ /* 0x000fe20008410000 */
[----:B------:R-:W-:Y:S01]  /*5be0*/  FSEL R42, R181, -INF , !P3 ;  /* 0xff800000b52a7808 */ /* 0x000fe20005800000 */
[----:B------:R-:W-:Y:S01]  /*5bf0*/  HMMA.16816.F32.BF16 R44, R36, R26, R44 ;  /* 0x0000001a242c723c */ /* 0x000fe2000004182c */
[----:B------:R-:W-:Y:S01]  /*5c00*/  ISETP.GE.AND P2, PT, R25, R139, PT ;  /* 0x0000008b1900720c */ /* 0x000fe20003f46270 */
[----:B------:R-:W-:Y:S01]  /*5c10*/  FMUL.FTZ R57, R57, UR4 ;  /* 0x0000000439397c20 */ /* 0x000fe20008410000 */
[C---:B------:R-:W-:Y:S01]  /*5c20*/  ISETP.GE.AND P6, PT, R25.reuse, R138, PT ;  /* 0x0000008a1900720c */ /* 0x040fe20003fc6270 */
[----:B------:R-:W3:Y:S01]  /*5c30*/  MUFU.TANH R148, R148 ;  /* 0x0000009400947308 */ /* 0x000ee20000002400 */
[CC--:B------:R-:W-:Y:S01]  /*5c40*/  ISETP.GE.AND P1, PT, R25.reuse, R137.reuse, PT ;  /* 0x000000891900720c */ /* 0x0c0fe20003f26270 */
[----:B------:R-:W-:Y:S01]  /*5c50*/  FMUL.FTZ R56, R56, UR4 ;  /* 0x0000000438387c20 */ /* 0x000fe20008410000 */
[-C--:B------:R-:W-:Y:S01]  /*5c60*/  ISETP.GE.AND P0, PT, R25, R2.reuse, PT ;  /* 0x000000021900720c */ /* 0x080fe20003f06270 */
[----:B------:R-:W-:Y:S01]  /*5c70*/  VIADD R25, R141, 0xffffff98 ;  /* 0xffffff988d197836 */ /* 0x000fe20000000000 */
[----:B------:R-:W-:Y:S01]  /*5c80*/  ISETP.GE.AND P3, PT, R31, R137, PT ;  /* 0x000000891f00720c */ /* 0x000fe20003f66270 */
[----:B------:R-:W-:Y:S01]  /*5c90*/  HMMA.16816.F32.BF16 R164, R20, R6, R164 ;  /* 0x0000000614a4723c */ /* 0x000fe200000418a4 */
[----:B--2---:R-:W-:Y:S01]  /*5ca0*/  FSEL R52, R160, -INF , !P4 ;  /* 0xff800000a0347808 */ /* 0x004fe20006000000 */
[----:B------:R-:W-:Y:S01]  /*5cb0*/  VIADD R21, R141, 0xffffffa0 ;  /* 0xffffffa08d157836 */ /* 0x000fe20000000000 */
[----:B------:R-:W-:Y:S01]  /*5cc0*/  ISETP.GE.AND P4, PT, R31, R2, PT ;  /* 0x000000021f00720c */ /* 0x000fe20003f86270 */
[----:B------:R-:W-:Y:S01]  /*5cd0*/  FMUL.FTZ R20, R168, UR4 ;  /* 0x00000004a8147c20 */ /* 0x000fe20008410000 */
[----:B------:R-:W-:Y:S01]  /*5ce0*/  FSEL R31, R180, -INF , !P5 ;  /* 0xff800000b41f7808 */ /* 0x000fe20006800000 */
[----:B------:R-:W2:Y:S01]  /*5cf0*/  MUFU.TANH R154, R58 ;  /* 0x0000003a009a7308 */ /* 0x000ea20000002400 */
[----:B-1----:R-:W-:Y:S01]  /*5d00*/  FSEL R67, R35, -INF , !P3 ;  /* 0xff80000023437808 */ /* 0x002fe20005800000 */
[C---:B------:R-:W-:Y:S01]  /*5d10*/  HMMA.16816.F32.BF16 R48, R16.reuse, R4, R48 ;  /* 0x000000041030723c */ /* 0x040fe20000041830 */
[----:B------:R-:W-:Y:S01]  /*5d20*/  FSEL R152, R175, -INF , !P2 ;  /* 0xff800000af987808 */ /* 0x000fe20005000000 */
[----:B------:R-:W-:Y:S01]  /*5d30*/  FMUL.FTZ R27, R169, UR4 ;  /* 0x00000004a91b7c20 */ /* 0x000fe20008410000 */
[----:B------:R-:W-:Y:S01]  /*5d40*/  FSEL R65, R183, -INF , !P1 ;  /* 0xff800000b7417808 */ /* 0x000fe20004800000 */
[----:B------:R-:W-:Y:S01]  /*5d50*/  VIADD R5, R141, 0xffffffb8 ;  /* 0xffffffb88d057836 */ /* 0x000fe20000000000 */
[C---:B------:R-:W-:Y:S01]  /*5d60*/  ISETP.GE.AND P3, PT, R25.reuse, R139, PT ;  /* 0x0000008b1900720c */ /* 0x040fe20003f66270 */
[----:B------:R-:W1:Y:S01]  /*5d70*/  MUFU.TANH R155, R57 ;  /* 0x00000039009b7308 */ /* 0x000e620000002400 */
[C---:B------:R-:W-:Y:S01]  /*5d80*/  ISETP.GE.AND P5, PT, R25.reuse, R138, PT ;  /* 0x0000008a1900720c */ /* 0x040fe20003fa6270 */
[----:B------:R-:W-:Y:S01]  /*5d90*/  HMMA.16816.F32.BF16 R44, R16, R6, R44 ;  /* 0x00000006102c723c */ /* 0x000fe2000004182c */
[----:B------:R-:W-:Y:S01]  /*5da0*/  ISETP.GE.AND P2, PT, R25, R137, PT ;  /* 0x000000891900720c */ /* 0x000fe20003f46270 */
[----:B------:R-:W-:Y:S01]  /*5db0*/  VIADD R17, R141, 0xffffffa1 ;  /* 0xffffffa18d117836 */ /* 0x000fe20000000000 */
[-C--:B------:R-:W-:Y:S01]  /*5dc0*/  ISETP.GE.AND P1, PT, R25, R2.reuse, PT ;  /* 0x000000021900720c */ /* 0x080fe20003f26270 */
[----:B------:R-:W-:Y:S01]  /*5dd0*/  VIADD R25, R141, 0xffffff99 ;  /* 0xffffff998d197836 */ /* 0x000fe20000000000 */
[----:B------:R-:W-:Y:S01]  /*5de0*/  FSEL R172, R203, -INF , !P0 ;  /* 0xff800000cbac7808 */ /* 0x000fe20004000000 */
[----:B------:R-:W-:Y:S01]  /*5df0*/  FMUL.FTZ R26, R164, UR4 ;  /* 0x00000004a41a7c20 */ /* 0x000fe20008410000 */
[----:B-----5:R-:W-:Y:S01]  /*5e00*/  FSEL R147, R147, -INF , !P2 ;  /* 0xff80000093937808 */ /* 0x020fe20005000000 */
[----:B------:R-:W4:Y:S01]  /*5e10*/  MUFU.TANH R20, R20 ;  /* 0x0000001400147308 */ /* 0x000f220000002400 */
        /* <DEDUP_REMOVED lines=9> */
[----:B------:R-:W-:Y:S01]  /*5eb0*/  VIADD R8, R141, 0xffffffa8 ;  /* 0xffffffa88d087836 */ /* 0x000fe20000000000 */
[----:B------:R-:W-:Y:S01]  /*5ec0*/  FSEL R66, R29, -INF , !P0 ;  /* 0xff8000001d427808 */ /* 0x000fe20004000000 */
[----:B------:R-:W-:Y:S01]  /*5ed0*/  FMUL.FTZ R44, R44, UR4 ;  /* 0x000000042c2c7c20 */ /* 0x000fe20008410000 */
[-C--:B------:R-:W-:Y:S01]  /*5ee0*/  ISETP.GE.AND P0, PT, R21, R2.reuse, PT ;  /* 0x000000021500720c */ /* 0x080fe20003f06270 */
[----:B------:R-:W-:Y:S01]  /*5ef0*/  FMUL.FTZ R18, R45, UR4 ;  /* 0x000000042d127c20 */ /* 0x000fe20008410000 */
[----:B---3--:R-:W-:Y:S01]  /*5f00*/  FSEL R148, R148, -INF , !P1 ;  /* 0xff80000094947808 */ /* 0x008fe20004800000 */
[----:B------:R-:W3:Y:S01]  /*5f10*/  MUFU.TANH R26, R26 ;  /* 0x0000001a001a7308 */ /* 0x000ee20000002400 */
[----:B------:R-:W-:Y:S01]  /*5f20*/  FSEL R160, R43, -INF , !P0 ;  /* 0xff8000002ba07808 */ /* 0x000fe20004000000 */
[----:B------:R-:W-:Y:S01]  /*5f30*/  FMUL.FTZ R59, R59, UR4 ;  /* 0x000000043b3b7c20 */ /* 0x000fe20008410000 */
[----:B------:R-:W-:Y:S01]  /*5f40*/  ISETP.GE.AND P0, PT, R17, R137, PT ;  /* 0x000000891100720c */ /* 0x000fe20003f06270 */
[----:B------:R-:W-:Y:S01]  /*5f50*/  VIADD R4, R141, 0xffffffb9 ;  /* 0xffffffb98d047836 */ /* 0x000fe20000000000 */
[-C--:B------:R-:W-:Y:S01]  /*5f60*/  ISETP.GE.AND P1, PT, R25, R2.reuse, PT ;  /* 0x000000021900720c */ /* 0x080fe20003f26270 */
[----:B------:R-:W-:Y:S01]  /*5f70*/  FMUL.FTZ R49, R49, UR4 ;  /* 0x0000000431317c20 */ /* 0x000fe20008410000 */
[----:B------:R-:W-:Y:S01]  /*5f80*/  FSEL R161, R30, -INF , !P0 ;  /* 0xff8000001ea17808 */ /* 0x000fe20004000000 */
[----:B------:R-:W3:Y:S01]  /*5f90*/  MUFU.TANH R157, R56 ;  /* 0x00000038009d7308 */ /* 0x000ee20000002400 */
[----:B------:R-:W-:Y:S01]  /*5fa0*/  ISETP.GE.AND P0, PT, R8, R139, PT ;  /* 0x0000008b0800720c */ /* 0x000fe20003f06270 */
[----:B------:R-:W-:Y:S01]  /*5fb0*/  VIADD R6, R141, 0xffffffb1 ;  /* 0xffffffb18d067836 */ /* 0x000fe20000000000 */
[----:B------:R-:W-:Y:S01]  /*5fc0*/  FSEL R176, R28, -INF , !P1 ;  /* 0xff8000001cb07808 */ /* 0x000fe20004800000 */
[----:B------:R-:W-:Y:S01]  /*5fd0*/  FMUL.FTZ R50, R50, UR4 ;  /* 0x0000000432327c20 */ /* 0x000fe20008410000 */
[----:B------:R-:W-:Y:S01]  /*5fe0*/  FSEL R146, R146, -INF , !P0 ;  /* 0xff80000092927808 */ /* 0x000fe20004000000 */
[----:B------:R-:W-:Y:S01]  /*5ff0*/  FMUL.FTZ R51, R51, UR4 ;  /* 0x0000000433337c20 */ /* 0x000fe20008410000 */
[----:B------:R-:W-:Y:S01]  /*6000*/  ISETP.GE.AND P0, PT, R8, R2, PT ;  /* 0x000000020800720c */ /* 0x000fe20003f06270 */
[----:B------:R-:W3:Y:S01]  /*6010*/  MUFU.TANH R63, R48 ;  /* 0x00000030003f7308 */ /* 0x000ee20000002400 */
[-C--:B------:R-:W-:Y:S01]  /*6020*/  ISETP.GE.AND P1, PT, R21, R137.reuse, PT ;  /* 0x000000891500720c */ /* 0x080fe20003f26270 */
[----:B------:R-:W-:Y:S01]  /*6030*/  FMUL.FTZ R170, R170, UR4 ;  /* 0x00000004aaaa7c20 */ /* 0x000fe20008410000 */
[----:B--2---:R-:W-:Y:S01]  /*6040*/  FSEL R154, R154, -INF , !P0 ;  /* 0xff8000009a9a7808 */ /* 0x004fe20004000000 */
[----:B------:R-:W-:Y:S01]  /*6050*/  FMUL.FTZ R45, R171, UR4 ;  /* 0x00000004ab2d7c20 */ /* 0x000fe20008410000 */
[----:B------:R-:W-:Y:S01]  /*6060*/  ISETP.GE.AND P0, PT, R16, R137, PT ;  /* 0x000000891000720c */ /* 0x000fe20003f06270 */
[----:B------:R-:W-:Y:S01]  /*6070*/  FMUL.FTZ R46, R46, UR4 ;  /* 0x000000042e2e7c20 */ /* 0x000fe20008410000 */
[----:B------:R-:W-:Y:S01]  /*6080*/  FSEL R159, R159, -INF , !P1 ;  /* 0xff8000009f9f7808 */ /* 0x000fe20004800000 */
[----:B------:R-:W2:Y:S01]  /*6090*/  MUFU.TANH R140, R53 ;  /* 0x00000035008c7308 */ /* 0x000ea20000002400 */
[----:B-1----:R-:W-:-:S02]  /*60a0*/  FSEL R155, R155, -INF , !P0 ;  /* 0xff8000009b9b7808 */ /* 0x002fc40004000000 */
[-C--:B------:R-:W-:Y:S02]  /*60b0*/  ISETP.GE.AND P1, PT, R17, R139.reuse, PT ;  /* 0x0000008b1100720c */ /* 0x080fe40003f26270 */
[-C--:B------:R-:W-:Y:S02]  /*60c0*/  ISETP.GE.AND P0, PT, R7, R139.reuse, PT ;  /* 0x0000008b0700720c */ /* 0x080fe40003f06270 */
[----:B------:R-:W-:Y:S01]  /*60d0*/  FSEL R144, R13, -INF , !P1 ;  /* 0xff8000000d907808 */ /* 0x000fe20004800000 */
[----:B------:R-:W1:Y:S01]  /*60e0*/  MUFU.TANH R58, R44 ;  /* 0x0000002c003a7308 */ /* 0x000e620000002400 */
[----:B----4-:R-:W-:Y:S02]  /*60f0*/  FSEL R28, R20, -INF , !P0 ;  /* 0xff800000141c7808 */ /* 0x010fe40004000000 */
[----:B------:R-:W-:Y:S02]  /*6100*/  ISETP.GE.AND P1, PT, R17, R2, PT ;  /* 0x000000021100720c */ /* 0x000fe40003f26270 */
[----:B------:R-:W-:-:S02]  /*6110*/  ISETP.GE.AND P0, PT, R5, R139, PT ;  /* 0x0000008b0500720c */ /* 0x000fc40003f06270 */
[----:B------:R-:W-:Y:S01]  /*6120*/  FSEL R174, R208, -INF , !P4 ;  /* 0xff800000d0ae7808 */ /* 0x000fe20006000000 */
[----:B------:R-:W4:Y:S01]  /*6130*/  MUFU.TANH R156, R59 ;  /* 0x0000003b009c7308 */ /* 0x000f220000002400 */
[----:B------:R-:W-:Y:S01]  /*6140*/  ISETP.GE.AND P4, PT, R25, R138, PT ;  /* 0x0000008a1900720c */ /* 0x000fe20003f86270 */
[----:B------:R-:W-:Y:S01]  /*6150*/  FMUL.FTZ R25, R165, UR4 ;  /* 0x00000004a5197c20 */ /* 0x000fe20008410000 */
[----:B-----5:R-:W-:Y:S02]  /*6160*/  FSEL R162, R41, -INF , !P1 ;  /* 0xff80000029a27808 */ /* 0x020fe40004800000 */
[----:B---3--:R-:W-:Y:S02]  /*6170*/  FSEL R26, R26, -INF , !P0 ;  /* 0xff8000001a1a7808 */ /* 0x008fe40004000000 */
[-C--:B------:R-:W-:Y:S01]  /*6180*/  ISETP.GE.AND P1, PT, R8, R137.reuse, PT ;  /* 0x000000890800720c */ /* 0x080fe20003f26270 */
[----:B------:R-:W-:Y:S01]  /*6190*/  MUFU.TANH R18, R18 ;  /* 0x0000001200127308 */ /* 0x000fe20000002400 */
[----:B------:R-:W-:-:S02]  /*61a0*/  ISETP.GE.AND P0, PT, R7, R137, PT ;  /* 0x000000890700720c */ /* 0x000fc40003f06270 */
[----:B------:R-:W-:Y:S02]  /*61b0*/  FSEL R157, R157, -INF , !P1 ;  /* 0xff8000009d9d7808 */ /* 0x000fe40004800000 */
[----:B------:R-:W-:Y:S02]  /*61c0*/  FSEL R63, R63, -INF , !P0 ;  /* 0xff8000003f3f7808 */ /* 0x000fe40004000000 */
[----:B------:R-:W-:Y:S01]  /*61d0*/  ISETP.GE.AND P1, PT, R16, R139, PT ;  /* 0x0000008b1000720c */ /* 0x000fe20003f26270 */
[----:B------:R-:W3:Y:S01]  /*61e0*/  MUFU.TANH R27, R27 ;  /* 0x0000001b001b7308 */ /* 0x000ee20000002400 */
[----:B------:R-:W-:Y:S02]  /*61f0*/  ISETP.GE.AND P0, PT, R5, R137, PT ;  /* 0x000000890500720c */ /* 0x000fe40003f06270 */
[----:B--2---:R-:W-:Y:S02]  /*6200*/  FSEL R140, R140, -INF , !P1 ;  /* 0xff8000008c8c7808 */ /* 0x004fe40004800000 */
[----:B-1----:R-:W-:-:S02]  /*6210*/  FSEL R58, R58, -INF , !P0 ;  /* 0xff8000003a3a7808 */ /* 0x002fc40004000000 */
[----:B------:R-:W-:Y:S01]  /*6220*/  ISETP.GE.AND P1, PT, R16, R2, PT ;  /* 0x000000021000720c */ /* 0x000fe20003f26270 */
[----:B------:R-:W1:Y:S01]  /*6230*/  MUFU.TANH R25, R25 ;  /* 0x0000001900197308 */ /* 0x000e620000002400 */
[----:B------:R-:W-:Y:S02]  /*6240*/  ISETP.GE.AND P0, PT, R4, R137, PT ;  /* 0x000000890400720c */ /* 0x000fe40003f06270 */
[----:B----4-:R-:W-:Y:S02]  /*6250*/  FSEL R156, R156, -INF , !P1 ;  /* 0xff8000009c9c7808 */ /* 0x010fe40004800000 */
[----:B------:R-:W-:Y:S02]  /*6260*/  ISETP.GE.AND P1, PT, R6, R139, PT ;  /* 0x0000008b0600720c */ /* 0x000fe40003f26270 */
[----:B------:R-:W-:Y:S01]  /*6270*/  FSEL R158, R206, -INF , !P3 ;  /* 0xff800000ce9e7808 */ /* 0x000fe20005800000 */
[----:B------:R-:W2:Y:S01]  /*6280*/  MUFU.TANH R62, R49 ;  /* 0x00000031003e7308 */ /* 0x000ea20000002400 */
[----:B------:R-:W-:-:S02]  /*6290*/  ISETP.GE.AND P3, PT, R21, R138, PT ;  /* 0x0000008a1500720c */ /* 0x000fc40003f66270 */
[----:B---3--:R-:W-:Y:S01]  /*62a0*/  FSEL R27, R27, -INF , !P1 ;  /* 0xff8000001b1b7808 */ /* 0x008fe20004800000 */
[----:B------:R-:W-:Y:S01]  /*62b0*/  BAR.SYNC.DEFER_BLOCKING 0x0 ;  /* 0x0000000000007b1d */ /* 0x000fe20000010000 */
[----:B------:R-:W-:Y:S02]  /*62c0*/  ISETP.GE.AND P1, PT, R4, R139, PT ;  /* 0x0000008b0400720c */ /* 0x000fe40003f26270 */
[----:B------:R-:W-:-:S03]  /*62d0*/  ISETP.GE.AND P2, PT, R17, R138, PT ;  /* 0x0000008a1100720c */ /* 0x000fc60003f46270 */
[----:B------:R3:W4:Y:S01]  /*62e0*/  MUFU.TANH R13, R55 ;  /* 0x00000037000d7308 */ /* 0x0007220000002400 */
[----:B-1----:R-:W-:Y:S02]  /*62f0*/  FSEL R25, R25, -INF , !P1 ;  /* 0xff80000019197808 */ /* 0x002fe40004800000 */
[----:B------:R-:W-:-:S05]  /*6300*/  ISETP.GE.AND P1, PT, R6, R137, PT ;  /* 0x000000890600720c */ /* 0x000fca0003f26270 */
[----:B------:R-:W1:Y:S01]  /*6310*/  MUFU.TANH R153, R153 ;  /* 0x0000009900997308 */ /* 0x000e620000002400 */
[----:B--2---:R-:W-:Y:S02]  /*6320*/  FSEL R62, R62, -INF , !P1 ;  /* 0xff8000003e3e7808 */ /* 0x004fe40004800000 */
[----:B------:R-:W-:-:S05]  /*6330*/  ISETP.GE.AND P1, PT, R7, R2, PT ;  /* 0x000000020700720c */ /* 0x000fca0003f26270 */
[----:B------:R-:W2:Y:S01]  /*6340*/  MUFU.TANH R0, R0 ;  /* 0x0000000000007308 */ /* 0x000ea20000002400 */
[----:B---3--:R-:W-:Y:S02]  /*6350*/  FSEL R55, R18, -INF , !P0 ;  /* 0xff80000012377808 */ /* 0x008fe40004000000 */
[----:B------:R-:W-:-:S05]  /*6360*/  ISETP.GE.U32.AND P0, PT, R132, 0x3, PT ;  /* 0x000000038400780c */ /* 0x000fca0003f06070 */
[----:B------:R3:W1:Y:S08]  /*6370*/  MUFU.TANH R60, R50 ;  /* 0x00000032003c7308 */ /* 0x0006700000002400 */
[----:B------:R3:W1:Y:S01]  /*6380*/  MUFU.TANH R57, R51 ;  /* 0x0000003300397308 */ /* 0x0006620000002400 */
[----:B----4-:R-:W-:Y:S05]  /*6390*/  @!P0 BRA `(.L_x_796) ;  /* 0x0000000000688947 */ /* 0x010fea0003800000 */
[----:B------:R-:W-:-:S04]  /*63a0*/  VIADD R20, R132, 0xfffffffd ;  /* 0xfffffffd84147836 */ /* 0x000fc80000000000 */
[C---:B------:R-:W-:Y:S02]  /*63b0*/  IMAD R18, R20.reuse, UR6, RZ ;  /* 0x0000000614127c24 */ /* 0x040fe4000f8e02ff */
[----:B------:R-:W-:-:S04]  /*63c0*/  IMAD.WIDE.U32 R20, R20, UR7, RZ ;  /* 0x0000000714147c25 */ /* 0x000fc8000f8e00ff */
[----:B------:R-:W-:Y:S01]  /*63d0*/  IMAD.IADD R18, R21, 0x1, R18 ;  /* 0x0000000115127824 */ /* 0x000fe200078e0212 */
[----:B------:R-:W-:-:S04]  /*63e0*/  LEA R38, P0, R20, R196, 0x1 ;  /* 0x000000c414267211 */ /* 0x000fc800078008ff */
[C---:B------:R-:W-:Y:S02]  /*63f0*/  LEA.HI.X R39, R20.reuse, R195, R18, 0x1, P0 ;  /* 0x000000c314277211 */ /* 0x040fe400000f0c12 */
[----:B------:R-:W-:-:S03]  /*6400*/  IADD3 R17, P0, PT, R20, UR19, RZ ;  /* 0x0000001314117c10 */ /* 0x000fc6000ff1e0ff */
[----:B------:R-:W-:Y:S01]  /*6410*/  @!PT LDS RZ, [RZ] ;  /* 0x00000000fffff984 */ /* 0x000fe20000000800 */
[----:B------:R-:W-:Y:S01]  /*6420*/  @!PT LDS RZ, [RZ] ;  /* 0x00000000fffff984 */ /* 0x000fe20000000800 */
[----:B------:R-:W-:Y:S01]  /*6430*/  @!PT LDS RZ, [RZ] ;  /* 0x00000000fffff984 */ /* 0x000fe20000000800 */
[----:B------:R4:W-:Y:S01]  /*6440*/  LDGSTS.E.BYPASS.LTC128B.128 [R198+0x4000], desc[UR26][R38.64] ;  /* 0x0400000026c67fae */ /* 0x0009e2000b981a1a */
[----:B------:R-:W-:Y:S02]  /*6450*/  IADD3.X R18, PT, PT, R18, UR18, RZ, P0, !PT ;  /* 0x0000001212127c10 */ /* 0x000fe400087fe4ff */
[----:B------:R-:W-:-:S04]  /*6460*/  LEA R36, P0, R17, R196, 0x1 ;  /* 0x000000c411247211 */ /* 0x000fc800078008ff */
[C---:B------:R-:W-:Y:S02]  /*6470*/  LEA.HI.X R37, R17.reuse, R195, R18, 0x1, P0 ;  /* 0x000000c311257211 */ /* 0x040fe400000f0c12 */
[----:B------:R-:W-:-:S03]  /*6480*/  IADD3 R19, P0, PT, R17, UR19, RZ ;  /* 0x0000001311137c10 */ /* 0x000fc6000ff1e0ff */
[----:B------:R4:W-:Y:S01]  /*6490*/  LDGSTS.E.BYPASS.LTC128B.128 [R198+0x4800], desc[UR26][R36.64] ;  /* 0x0480000024c67fae */ /* 0x0009e2000b981a1a */
[----:B------:R-:W-:Y:S02]  /*64a0*/  IADD3.X R20, PT, PT, R18, UR18, RZ, P0, !PT ;  /* 0x0000001212147c10 */ /* 0x000fe400087fe4ff */
[----:B------:R-:W-:-:S04]  /*64b0*/  LEA R22, P0, R19, R196, 0x1 ;  /* 0x000000c413167211 */ /* 0x000fc800078008ff */
[----:B------:R-:W-:Y:S02]  /*64c0*/  LEA.HI.X R23, R19, R195, R20, 0x1, P0 ;  /* 0x000000c313177211 */ /* 0x000fe400000f0c14 */
[----:B------:R-:W-:-:S03]  /*64d0*/  IADD3 R17, P0, PT, R17, UR30, RZ ;  /* 0x0000001e11117c10 */ /* 0x000fc6000ff1e0ff */
[----:B------:R4:W-:Y:S01]  /*64e0*/  LDGSTS.E.BYPASS.LTC128B.128 [R198+0x5000], desc[UR26][R22.64] ;  /* 0x0500000016c67fae */ /* 0x0009e2000b981a1a */
[----:B------:R-:W-:Y:S02]  /*64f0*/  IADD3.X R18, PT, PT, R18, UR29, RZ, P0, !PT ;  /* 0x0000001d12127c10 */ /* 0x000fe400087fe4ff */
[----:B------:R-:W-:-:S04]  /*6500*/  LEA R20, P0, R17, R196, 0x1 ;  /* 0x000000c411147211 */ /* 0x000fc800078008ff */
[----:B------:R-:W-:-:S05]  /*6510*/  LEA.HI.X R21, R17, R195, R18, 0x1, P0 ;  /* 0x000000c311157211 */ /* 0x000fca00000f0c12 */
[----:B------:R4:W-:Y:S04]  /*6520*/  LDGSTS.E.BYPASS.LTC128B.128 [R198+0x5800], desc[UR26][R20.64] ;  /* 0x0580000014c67fae */ /* 0x0009e8000b981a1a */
[----:B------:R-:W0:Y:S02]  /*6530*/  LDGDEPBAR ;  /* 0x00000000000079af */ /* 0x000e240000000000 */
.L_x_796:
[----:B------:R-:W-:Y:S01]  /*6540*/  FMNMX3.FTZ R18, R134, R11, R3, !PT ;  /* 0x0000000b86127276 */ /* 0x000fe20007810003 */
[----:B------:R-:W5:Y:S01]  /*6550*/  MUFU.TANH R53, R46 ;  /* 0x0000002e00357308 */ /* 0x000f620000002400 */
[----:B------:R-:W-:Y:S01]  /*6560*/  FMNMX3.FTZ R19, R136, R12, R10, !PT ;  /* 0x0000000c88137276 */ /* 0x000fe2000781000a */
[----:B------:R-:W-:Y:S01]  /*6570*/  FMUL.FTZ R47, R47, UR4 ;  /* 0x000000042f2f7c20 */ /* 0x000fe20008410000 */
[----:B------:R-:W-:Y:S01]  /*6580*/  FMNMX3.FTZ R18, R18, R15, R31, !PT ;  /* 0x0000000f12127276 */ /* 0x000fe2000781001f */
[----:B------:R-:W-:Y:S01]  /*6590*/  FMUL.FTZ R44, R166, UR4 ;  /* 0x00000004a62c7c20 */ /* 0x000fe20008410000 */
[----:B------:R-:W-:Y:S01]  /*65a0*/  FMNMX3.FTZ R19, R19, R40, R52, !PT ;  /* 0x0000002813137276 */ /* 0x000fe20007810034 */
[----:B------:R-:W-:Y:S01]  /*65b0*/  FMUL.FTZ R43, R167, UR4 ;  /* 0x00000004a72b7c20 */ /* 0x000fe20008410000 */
[----:B------:R-:W-:Y:S01]  /*65c0*/  FMNMX3.FTZ R17, R133, R178, R14, !PT ;  /* 0x000000b285117276 */ /* 0x000fe2000781000e */
[----:B------:R-:W2:Y:S01]  /*65d0*/  MUFU.TANH R56, R47 ;  /* 0x0000002f00387308 */ /* 0x000ea20000002400 */
[----:B------:R-:W-:-:S02]  /*65e0*/  FMNMX3.FTZ R18, R18, R67, R65, !PT ;  /* 0x0000004312127276 */ /* 0x000fc40007810041 */
[----:B------:R-:W-:Y:S02]  /*65f0*/  FMNMX3.FTZ R19, R19, R150, R152, !PT ;  /* 0x0000009613137276 */ /* 0x000fe40007810098 */
[----:B------:R-:W-:Y:S02]  /*6600*/  FMNMX3.FTZ R17, R17, R42, R54, !PT ;  /* 0x0000002a11117276 */ /* 0x000fe40007810036 */
[----:B------:R-:W-:Y:S01]  /*6610*/  FMNMX3.FTZ R18, R18, R147, R169, !PT ;  /* 0x0000009312127276 */ /* 0x000fe200078100a9 */
[----:B------:R-:W3:Y:S01]  /*6620*/  MUFU.TANH R46, R170 ;  /* 0x000000aa002e7308 */ /* 0x000ee20000002400 */
[----:B------:R-:W-:Y:S02]  /*6630*/  FMNMX3.FTZ R19, R19, R158, R168, !PT ;  /* 0x0000009e13137276 */ /* 0x000fe400078100a8 */
[----:B------:R-:W-:Y:S02]  /*6640*/  FMNMX3.FTZ R17, R17, R174, R172, !PT ;  /* 0x000000ae11117276 */ /* 0x000fe400078100ac */
[----:B------:R-:W-:-:S02]  /*6650*/  FMNMX3.FTZ R18, R18, R159, R161, !PT ;  /* 0x0000009f12127276 */ /* 0x000fc400078100a1 */
[----:B------:R-:W-:Y:S01]  /*6660*/  ISETP.GE.AND P0, PT, R6, R2, PT ;  /* 0x000000020600720c */ /* 0x000fe20003f06270 */
[----:B------:R-:W3:Y:S01]  /*6670*/  MUFU.TANH R45, R45 ;  /* 0x0000002d002d7308 */ /* 0x000ee20000002400 */
[----:B------:R-:W-:Y:S02]  /*6680*/  FMNMX3.FTZ R19, R19, R66, R144, !PT ;  /* 0x0000004213137276 */ /* 0x000fe40007810090 */
[----:B-1----:R-:W-:Y:S02]  /*6690*/  FSEL R60, R60, -INF , !P1 ;  /* 0xff8000003c3c7808 */ /* 0x002fe40004800000 */
[----:B------:R-:W-:Y:S02]  /*66a0*/  ISETP.NE.AND P1, PT, R24, RZ, PT ;  /* 0x000000ff1800720c */ /* 0x000fe40003f25270 */
[----:B------:R-:W-:Y:S01]  /*66b0*/  FMNMX3.FTZ R17, R17, R148, R176, !PT ;  /* 0x0000009411117276 */ /* 0x000fe200078100b0 */
[----:B------:R-:W1:Y:S01]  /*66c0*/  MUFU.TANH R44, R44 ;  /* 0x0000002c002c7308 */ /* 0x000e620000002400 */
[----:B------:R-:W-:-:S02]  /*66d0*/  FMNMX3.FTZ R18, R18, R157, R155, !PT ;  /* 0x0000009d12127276 */ /* 0x000fc4000781009b */
[----:B------:R-:W-:Y:S02]  /*66e0*/  FSEL R57, R57, -INF , !P0 ;  /* 0xff80000039397808 */ /* 0x000fe40004000000 */
[----:B------:R-:W-:Y:S02]  /*66f0*/  FMNMX3.FTZ R19, R19, R146, R140, !PT ;  /* 0x0000009213137276 */ /* 0x000fe4000781008c */
[----:B------:R-:W-:Y:S01]  /*6700*/  ISETP.GE.AND P0, PT, R5, R2, PT ;  /* 0x000000020500720c */ /* 0x000fe20003f06270 */
[----:B------:R-:W1:Y:S01]  /*6710*/  MUFU.TANH R43, R43 ;  /* 0x0000002b002b7308 */ /* 0x000e620000002400 */
[----:B------:R-:W-:Y:S02]  /*6720*/  FMNMX3.FTZ R17, R17, R160, R162, !PT ;  /* 0x000000a011117276 */ /* 0x000fe400078100a2 */
[----:B------:R-:W-:Y:S02]  /*6730*/  FMNMX3.FTZ R18, R18, R63, R62, !PT ;  /* 0x0000003f12127276 */ /* 0x000fe4000781003e */
[----:B------:R-:W-:-:S02]  /*6740*/  FSEL R151, R32, -INF , !P1 ;  /* 0xff80000020977808 */ /* 0x000fc40004800000 */
[----:B------:R-:W-:Y:S02]  /*6750*/  FMNMX3.FTZ R19, R19, R28, R27, !PT ;  /* 0x0000001c13137276 */ /* 0x000fe4000781001b */
[----:B------:R-:W-:Y:S02]  /*6760*/  ISETP.GE.AND P1, PT, R8, R138, PT ;  /* 0x0000008a0800720c */ /* 0x000fe40003f26270 */
[----:B-----5:R-:W-:Y:S02]  /*6770*/  FSEL R53, R53, -INF , !P0 ;  /* 0xff80000035357808 */ /* 0x020fe40004000000 */
[----:B------:R-:W-:Y:S02]  /*6780*/  FMNMX3.FTZ R8, R135, R61, R211, !PT ;  /* 0x0000003d87087276 */ /* 0x000fe400078100d3 */
[----:B------:R-:W-:Y:S02]  /*6790*/  ISETP.GE.AND P0, PT, R4, R2, PT ;  /* 0x000000020400720c */ /* 0x000fe40003f06270 */
[----:B------:R-:W-:-:S02]  /*67a0*/  FMNMX3.FTZ R2, R17, R154, R156, !PT ;  /* 0x0000009a11027276 */ /* 0x000fc4000781009c */
[----:B------:R-:W-:Y:S02]  /*67b0*/  FMNMX3.FTZ R18, R18, R58, R55, !PT ;  /* 0x0000003a12127276 */ /* 0x000fe40007810037 */
[----:B------:R-:W-:Y:S02]  /*67c0*/  FMNMX3.FTZ R19, R19, R26, R25, !PT ;  /* 0x0000001a13137276 */ /* 0x000fe40007810019 */
[----:B------:R-:W-:Y:S01]  /*67d0*/  FSEL R149, R33, -INF , !P6 ;  /* 0xff80000021957808 */ /* 0x000fe20007000000 */
[----:B------:R-:W5:Y:S01]  /*67e0*/  SHFL.BFLY PT, R17, R18, 0x2, 0x1f ;  /* 0x0c401f0012117f89 */ /* 0x000f6200000e0000 */
[----:B------:R-:W-:Y:S02]  /*67f0*/  FMNMX3.FTZ R8, R8, R177, R173, !PT ;  /* 0x000000b108087276 */ /* 0x000fe400078100ad */
[----:B--2---:R-:W-:Y:S01]  /*6800*/  FSEL R56, R56, -INF , !P0 ;  /* 0xff80000038387808 */ /* 0x004fe20004000000 */
[----:B----4-:R-:W2:Y:S01]  /*6810*/  SHFL.BFLY PT, R20, R19, 0x2, 0x1f ;  /* 0x0c401f0013147f89 */ /* 0x010ea200000e0000 */
[----:B------:R-:W-:-:S02]  /*6820*/  FMNMX3.FTZ R2, R2, R60, R57, !PT ;  /* 0x0000003c02027276 */ /* 0x000fc40007810039 */
[----:B------:R-:W-:Y:S02]  /*6830*/  FSEL R163, R34, -INF , !P5 ;  /* 0xff80000022a37808 */ /* 0x000fe40006800000 */
[----:B------:R-:W-:Y:S02]  /*6840*/  FSEL R153, R153, -INF , !P4 ;  /* 0xff80000099997808 */ /* 0x000fe40006000000 */
[----:B------:R-:W-:Y:S02]  /*6850*/  FMNMX3.FTZ R8, R8, R151, R149, !PT ;  /* 0x0000009708087276 */ /* 0x000fe40007810095 */
[----:B------:R-:W-:Y:S02]  /*6860*/  FMNMX3.FTZ R2, R2, R53, R56, !PT ;  /* 0x0000003502027276 */ /* 0x000fe40007810038 */
[----:B------:R-:W-:Y:S02]  /*6870*/  ISETP.GE.AND P0, PT, R16, R138, PT ;  /* 0x0000008a1000720c */ /* 0x000fe40003f06270 */
[----:B------:R-:W-:-:S02]  /*6880*/  FSEL R141, R9, -INF , !P3 ;  /* 0xff800000098d7808 */ /* 0x000fc40005800000 */
[----:B------:R-:W-:Y:S02]  /*6890*/  FSEL R145, R145, -INF , !P2 ;  /* 0xff80000091917808 */ /* 0x000fe40005000000 */
[----:B------:R-:W-:Y:S02]  /*68a0*/  FMNMX3.FTZ R8, R8, R163, R153, !PT ;  /* 0x000000a308087276 */ /* 0x000fe40007810099 */
[-C--:B------:R-:W-:Y:S02]  /*68b0*/  ISETP.GE.AND P6, PT, R7, R138.reuse, PT ;  /* 0x0000008a0700720c */ /* 0x080fe40003fc6270 */
[----:B------:R-:W4:Y:S01]  /*68c0*/  SHFL.BFLY PT, R7, R2, 0x2, 0x1f ;  /* 0x0c401f0002077f89 */ /* 0x000f2200000e0000 */
[-C--:B------:R-:W-:Y:S02]  /*68d0*/  ISETP.GE.AND P3, PT, R4, R138.reuse, PT ;  /* 0x0000008a0400720c */ /* 0x080fe40003f66270 */
[----:B------:R-:W-:Y:S02]  /*68e0*/  ISETP.GE.AND P5, PT, R6, R138, PT ;  /* 0x0000008a0600720c */ /* 0x000fe40003fa6270 */
[----:B------:R-:W-:-:S02]  /*68f0*/  FSEL R139, R0, -INF , !P1 ;  /* 0xff800000008b7808 */ /* 0x000fc40004800000 */
[----:B------:R-:W-:Y:S02]  /*6900*/  FSEL R137, R13, -INF , !P0 ;  /* 0xff8000000d897808 */ /* 0x000fe40004000000 */
[----:B------:R-:W-:Y:S02]  /*6910*/  FMNMX3.FTZ R4, R8, R141, R145, !PT ;  /* 0x0000008d08047276 */ /* 0x000fe40007810091 */
[----:B------:R-:W-:Y:S02]  /*6920*/  ISETP.GE.AND P4, PT, R5, R138, PT ;  /* 0x0000008a0500720c */ /* 0x000fe40003f86270 */
[----:B---3--:R-:W-:Y:S02]  /*6930*/  FSEL R46, R46, -INF , !P6 ;  /* 0xff8000002e2e7808 */ /* 0x008fe40007000000 */
[----:B------:R-:W-:Y:S02]  /*6940*/  FSEL R45, R45, -INF , !P5 ;  /* 0xff8000002d2d7808 */ /* 0x000fe40006800000 */
[----:B------:R-:W-:-:S02]  /*6950*/  FMNMX3.FTZ R4, R4, R139, R137, !PT ;  /* 0x0000008b04047276 */ /* 0x000fc40007810089 */
[----:B-1----:R-:W-:Y:S02]  /*6960*/  FSEL R44, R44, -INF , !P4 ;  /* 0xff8000002c2c7808 */ /* 0x002fe40006000000 */
[----:B------:R-:W-:Y:S02]  /*6970*/  FSEL R43, R43, -INF , !P3 ;  /* 0xff8000002b2b7808 */ /* 0x000fe40005800000 */
[----:B------:R-:W-:Y:S02]  /*6980*/  FMNMX3.FTZ R4, R4, R46, R45, !PT ;  /* 0x0000002e04047276 */ /* 0x000fe4000781002d */
[----:B-----5:R-:W-:Y:S02]  /*6990*/  FMNMX.FTZ R17, R18, R17, !PT ;  /* 0x0000001112117209 */ /* 0x020fe40007810000 */
[----:B------:R-:W-:Y:S02]  /*69a0*/  FMNMX3.FTZ R9, R4, R44, R43, !PT ;  /* 0x0000002c04097276 */ /* 0x000fe4000781002b */
[----:B--2---:R-:W-:Y:S01]  /*69b0*/  FMNMX.FTZ R20, R19, R20, !PT ;  /* 0x0000001413147209 */ /* 0x004fe20007810000 */
[----:B------:R-:W1:Y:S01]  /*69c0*/  SHFL.BFLY PT, R0, R17, 0x1, 0x1f ;  /* 0x0c201f0011007f89 */ /* 0x000e6200000e0000 */
[----:B----4-:R-:W-:-:S03]  /*69d0*/  FMNMX.FTZ R7, R2, R7, !PT ;  /* 0x0000000702077209 */ /* 0x010fc60007810000 */
[----:B------:R-:W2:Y:S04]  /*69e0*/  SHFL.BFLY PT, R4, R9, 0x2, 0x1f ;  /* 0x0c401f0009047f89 */ /* 0x000ea800000e0000 */
[----:B------:R-:W3:Y:S04]  /*69f0*/  SHFL.BFLY PT, R5, R20, 0x1, 0x1f ;  /* 0x0c201f0014057f89 */ /* 0x000ee800000e0000 */
[----:B------:R-:W4:Y:S01]  /*6a00*/  SHFL.BFLY PT, R6, R7, 0x1, 0x1f ;  /* 0x0c201f0007067f89 */ /* 0x000f2200000e0000 */
[----:B-1----:R-:W-:-:S03]  /*6a10*/  FMNMX.FTZ R2, R17, R0, !PT ;  /* 0x0000000011027209 */ /* 0x002fc60007810000 */
[----:B------:R-:W-:Y:S01]  /*6a20*/  LDSM.16.MT88.4 R16, [R188+0x6000] ;  /* 0x00600000bc10783b */ /* 0x000fe20000004200 */
[----:B--2---:R-:W-:Y:S01]  /*6a30*/  FMNMX.FTZ R4, R9, R4, !PT ;  /* 0x0000000409047209 */ /* 0x004fe20007810000 */
[C---:B------:R-:W-:Y:S01]  /*6a40*/  FMUL.FTZ R64, R2.reuse, UR8 ;  /* 0x0000000802407c20 */ /* 0x040fe20008410000 */
[----:B------:R-:W-:Y:S02]  /*6a50*/  FSETP.NEU.FTZ.AND P1, PT, R2, -INF , PT ;  /* 0xff8000000200780b */ /* 0x000fe40003f3d000 */
[----:B---3--:R-:W-:Y:S02]  /*6a60*/  FMNMX.FTZ R24, R20, R5, !PT ;  /* 0x0000000514187209 */ /* 0x008fe40007810000 */
[----:B------:R-:W1:Y:S01]  /*6a70*/  SHFL.BFLY PT, R5, R4, 0x1, 0x1f ;  /* 0x0c201f0004057f89 */ /* 0x000e6200000e0000 */
[----:B------:R-:W-:Y:S02]  /*6a80*/  FSEL R64, R64, RZ, P1 ;  /* 0x000000ff40407208 */ /* 0x000fe40000800000 */
[----:B----4-:R-:W-:Y:S01]  /*6a90*/  FMNMX.FTZ R0, R7, R6, !PT ;  /* 0x0000000607007209 */ /* 0x010fe20007810000 */
[C---:B------:R-:W-:Y:S01]  /*6aa0*/  FMUL.FTZ R47, R24.reuse, UR8 ;  /* 0x00000008182f7c20 */ /* 0x040fe20008410000 */
[----:B------:R-:W-:Y:S01]  /*6ab0*/  FSETP.NEU.FTZ.AND P2, PT, R24, -INF , PT ;  /* 0xff8000001800780b */ /* 0x000fe20003f5d000 */
[--C-:B------:R-:W-:Y:S01]  /*6ac0*/  FFMA.FTZ R33, R3, UR8, -R64.reuse ;  /* 0x0000000803217c23 */ /* 0x100fe20008010840 */
[C---:B------:R-:W-:Y:S01]  /*6ad0*/  FSETP.NEU.FTZ.AND P0, PT, R0.reuse, -INF , PT ;  /* 0xff8000000000780b */ /* 0x040fe20003f1d000 */
[----:B------:R-:W-:Y:S01]  /*6ae0*/  FMUL.FTZ R59, R0, UR8 ;  /* 0x00000008003b7c20 */ /* 0x000fe20008410000 */
[----:B------:R-:W-:Y:S01]  /*6af0*/  FSEL R3, R2, RZ, P1 ;  /* 0x000000ff02037208 */ /* 0x000fe20000800000 */
[--C-:B------:R-:W-:Y:S01]  /*6b00*/  FFMA.FTZ R34, R11, UR8, -R64.reuse ;  /* 0x000000080b227c23 */ /* 0x100fe20008010840 */
[----:B------:R-:W-:Y:S01]  /*6b10*/  FSEL R6, R0, RZ, P0 ;  /* 0x000000ff00067208 */ /* 0x000fe20000000000 */
[----:B------:R-:W-:Y:S01]  /*6b20*/  FFMA.FTZ R32, R15, UR8, -R64 ;  /* 0x000000080f207c23 */ /* 0x000fe20008010840 */
[----:B------:R-:W-:Y:S01]  /*6b30*/  FSEL R59, R59, RZ, P0 ;  /* 0x000000ff3b3b7208 */ /* 0x000fe20000000000 */
[----:B------:R-:W-:Y:S01]  /*6b40*/  FADD.FTZ R3, R134, -R3 ;  /* 0x8000000386037221 */ /* 0x000fe20000010000 */
[----:B------:R-:W-:Y:S01]  /*6b50*/  FSEL R47, R47, RZ, P2 ;  /* 0x000000ff2f2f7208 */ /* 0x000fe20001000000 */
[----:B------:R-:W-:Y:S01]  /*6b60*/  FADD.FTZ R6, R133, -R6 ;  /* 0x8000000685067221 */ /* 0x000fe20000010000 */
[----:B------:R-:W-:Y:S01]  /*6b70*/  FFMA.FTZ R31, R31, UR8, -R64 ;  /* 0x000000081f1f7c23 */ /* 0x000fe20008010840 */
[----:B------:R-:W-:Y:S01]  /*6b80*/  FFMA.FTZ R38, R42, UR8, -R59 ;  /* 0x000000082a267c23 */ /* 0x000fe2000801083b */
[----:B------:R-:W-:Y:S01]  /*6b90*/  FMUL.FTZ R42, R3, UR8 ;  /* 0x00000008032a7c20 */ /* 0x000fe20008410000 */
[----:B------:R-:W-:Y:S01]  /*6ba0*/  FFMA.FTZ R36, R12, UR8, -R47 ;  /* 0x000000080c247c23 */ /* 0x000fe2000801082f */
[----:B------:R-:W-:Y:S01]  /*6bb0*/  FFMA.FTZ R29, R14, UR8, -R59 ;  /* 0x000000080e1d7c23 */ /* 0x000fe2000801083b */
[----:B------:R-:W-:Y:S01]  /*6bc0*/  FMUL.FTZ R41, R6, UR8 ;  /* 0x0000000806297c20 */ /* 0x000fe20008410000 */
[----:B------:R-:W-:Y:S01]  /*6bd0*/  FFMA.FTZ R39, R10, UR8, -R47 ;  /* 0x000000080a277c23 */ /* 0x000fe2000801082f */
[----:B-1----:R-:W-:Y:S01]  /*6be0*/  FMNMX.FTZ R3, R4, R5, !PT ;  /* 0x0000000504037209 */ /* 0x002fe20007810000 */
[----:B------:R-:W1:Y:S01]  /*6bf0*/  LDSM.16.MT88.4 R12, [R184+0x6000] ;  /* 0x00600000b80c783b */ /* 0x000e620000004200 */
[--C-:B------:R-:W-:Y:S01]  /*6c00*/  FFMA.FTZ R35, R54, UR8, -R59.reuse ;  /* 0x0000000836237c23 */ /* 0x100fe2000801083b */
[----:B------:R-:W-:Y:S01]  /*6c10*/  FFMA.FTZ R30, R178, UR8, -R59 ;  /* 0x00000008b21e7c23 */ /* 0x000fe2000801083b */
[C---:B------:R-:W-:Y:S01]  /*6c20*/  FSETP.NEU.FTZ.AND P0, PT, R3.reuse, -INF , PT ;  /* 0xff8000000300780b */ /* 0x040fe20003f1d000 */
[----:B------:R-:W2:Y:S01]  /*6c30*/  LDSM.16.MT88.4 R8, [R143+0x6000] ;  /* 0x006000008f08783b */ /* 0x000ea20000004200 */
[C---:B------:R-:W-:Y:S01]  /*6c40*/  FMUL.FTZ R48, R3.reuse, UR8 ;  /* 0x0000000803307c20 */ /* 0x040fe20008410000 */
[----:B------:R-:W-:Y:S01]  /*6c50*/  FSEL R51, R24, RZ, P2 ;  /* 0x000000ff18337208 */ /* 0x000fe20001000000 */
[----:B------:R-:W-:Y:S01]  /*6c60*/  FFMA.FTZ R37, R52, UR8, -R47 ;  /* 0x0000000834257c23 */ /* 0x000fe2000801082f */
[----:B------:R-:W3:Y:S01]  /*6c70*/  LDSM.16.MT88.4 R4, [R142+0x6000] ;  /* 0x006000008e04783b */ /* 0x000ee20000004200 */
[----:B------:R-:W-:Y:S01]  /*6c80*/  FSEL R54, R3, RZ, P0 ;  /* 0x000000ff03367208 */ /* 0x000fe20000000000 */
[----:B------:R-:W-:Y:S01]  /*6c90*/  MUFU.EX2 R34, R34 ;  /* 0x0000002200227308 */ /* 0x000fe20000000800 */
[----:B------:R-:W-:Y:S01]  /*6ca0*/  FSEL R48, R48, RZ, P0 ;  /* 0x000000ff30307208 */ /* 0x000fe20000000000 */
[----:B------:R-:W-:Y:S01]  /*6cb0*/  FADD.FTZ R52, R136, -R51 ;  /* 0x8000003388347221 */ /* 0x000fe20000010000 */
[----:B------:R-:W-:Y:S01]  /*6cc0*/  FFMA.FTZ R40, R40, UR8, -R47 ;  /* 0x0000000828287c23 */ /* 0x000fe2000801082f */
[----:B------:R-:W-:Y:S01]  /*6cd0*/  FADD.FTZ R54, R135, -R54 ;  /* 0x8000003687367221 */ /* 0x000fe20000010000 */
[----:B------:R-:W4:Y:S01]  /*6ce0*/  MUFU.EX2 R33, R33 ;  /* 0x0000002100217308 */ /* 0x000f220000000800 */
[--C-:B------:R-:W-:Y:S01]  /*6cf0*/  FFMA.FTZ R49, R61, UR8, -R48.reuse ;  /* 0x000000083d317c23 */ /* 0x100fe20008010830 */
[--C-:B------:R-:W-:Y:S01]  /*6d00*/  FFMA.FTZ R50, R211, UR8, -R48.reuse ;  /* 0x00000008d3327c23 */ /* 0x100fe20008010830 */
[--C-:B------:R-:W-:Y:S01]  /*6d10*/  FFMA.FTZ R51, R177, UR8, -R48.reuse ;  /* 0x00000008b1337c23 */ /* 0x100fe20008010830 */
[----:B------:R-:W-:Y:S01]  /*6d20*/  MUFU.EX2 R32, R32 ;  /* 0x0000002000207308 */ /* 0x000fe20000000800 */
[----:B------:R-:W-:Y:S01]  /*6d30*/  FMUL.FTZ R61, R54, UR8 ;  /* 0x00000008363d7c20 */ /* 0x000fe20008410000 */
[----:B------:R-:W-:Y:S01]  /*6d40*/  FFMA.FTZ R173, R173, UR8, -R48 ;  /* 0x00000008adad7c23 */ /* 0x000fe20008010830 */
[----:B------:R-:W-:Y:S01]  /*6d50*/  FMUL.FTZ R133, R52, UR8 ;  /* 0x0000000834857c20 */ /* 0x000fe20008410000 */
[----:B------:R-:W5:Y:S01]  /*6d60*/  MUFU.EX2 R31, R31 ;  /* 0x0000001f001f7308 */ /* 0x000f620000000800 */
[--C-:B------:R-:W-:Y:S01]  /*6d70*/  FFMA.FTZ R67, R67, UR8, -R64.reuse ;  /* 0x0000000843437c23 */ /* 0x100fe20008010840 */
[--C-:B------:R-:W-:Y:S01]  /*6d80*/  FFMA.FTZ R136, R65, UR8, -R64.reuse ;  /* 0x0000000841887c23 */ /* 0x100fe20008010840 */
[--C-:B------:R-:W-:Y:S01]  /*6d90*/  FFMA.FTZ R134, R147, UR8, -R64.reuse ;  /* 0x0000000893867c23 */ /* 0x100fe20008010840 */
[----:B------:R-:W-:Y:S01]  /*6da0*/  MUFU.EX2 R30, R30 ;  /* 0x0000001e001e7308 */ /* 0x000fe20000000800 */
[--C-:B------:R-:W-:Y:S01]  /*6db0*/  FFMA.FTZ R138, R174, UR8, -R59.reuse ;  /* 0x00000008ae8a7c23 */ /* 0x100fe2000801083b */
[----:B----4-:R-:W-:Y:S01]  /*6dc0*/  F2FP.BF16.F32.PACK_AB R20, R33, R34 ;  /* 0x000000222114723e */ /* 0x010fe200000010ff */
[----:B------:R-:W-:Y:S01]  /*6dd0*/  FFMA.FTZ R135, R172, UR8, -R59 ;  /* 0x00000008ac877c23 */ /* 0x000fe2000801083b */
[----:B------:R-:W4:Y:S01]  /*6de0*/  MUFU.EX2 R29, R29 ;  /* 0x0000001d001d7308 */ /* 0x000f220000000800 */
[----:B------:R-:W-:Y:S01]  /*6df0*/  FFMA.FTZ R169, R169, UR8, -R64 ;  /* 0x00000008a9a97c23 */ /* 0x000fe20008010840 */
[--C-:B------:R-:W-:Y:S01]  /*6e00*/  FFMA.FTZ R147, R152, UR8, -R47.reuse ;  /* 0x0000000898937c23 */ /* 0x100fe2000801082f */
[--C-:B------:R-:W-:Y:S01]  /*6e10*/  FFMA.FTZ R152, R158, UR8, -R47.reuse ;  /* 0x000000089e987c23 */ /* 0x100fe2000801082f */
[----:B------:R-:W-:Y:S01]  /*6e20*/  MUFU.EX2 R38, R38 ;  /* 0x0000002600267308 */ /* 0x000fe20000000800 */
[--C-:B------:R-:W-:Y:S01]  /*6e30*/  FFMA.FTZ R150, R150, UR8, -R47.reuse ;  /* 0x0000000896967c23 */ /* 0x100fe2000801082f */
[----:B-----5:R-:W-:Y:S01]  /*6e40*/  F2FP.BF16.F32.PACK_AB R22, R31, R32 ;  /* 0x000000201f16723e */ /* 0x020fe200000010ff */
[--C-:B------:R-:W-:Y:S01]  /*6e50*/  FFMA.FTZ R158, R149, UR8, -R48.reuse ;  /* 0x00000008959e7c23 */ /* 0x100fe20008010830 */
[----:B------:R-:W5:Y:S01]  /*6e60*/  MUFU.EX2 R35, R35 ;  /* 0x0000002300237308 */ /* 0x000f620000000800 */
[--C-:B------:R-:W-:Y:S01]  /*6e70*/  FFMA.FTZ R164, R153, UR8, -R48.reuse ;  /* 0x0000000899a47c23 */ /* 0x100fe20008010830 */
[----:B------:R-:W-:Y:S01]  /*6e80*/  FFMA.FTZ R168, R168, UR8, -R47 ;  /* 0x00000008a8a87c23 */ /* 0x000fe2000801082f */
[--C-:B------:R-:W-:Y:S01]  /*6e90*/  FFMA.FTZ R165, R151, UR8, -R48.reuse ;  /* 0x0000000897a57c23 */ /* 0x100fe20008010830 */
[----:B------:R-:W1:Y:S01]  /*6ea0*/  MUFU.EX2 R42, R42 ;  /* 0x0000002a002a7308 */ /* 0x000e620000000800 */
[----:B------:R-:W-:Y:S01]  /*6eb0*/  FFMA.FTZ R163, R163, UR8, -R48 ;  /* 0x00000008a3a37c23 */ /* 0x000fe20008010830 */
[----:B----4-:R-:W-:Y:S01]  /*6ec0*/  F2FP.BF16.F32.PACK_AB R21, R29, R30 ;  /* 0x0000001e1d15723e */ /* 0x010fe200000010ff */
[--C-:B------:R-:W-:Y:S01]  /*6ed0*/  FFMA.FTZ R166, R161, UR8, -R64.reuse ;  /* 0x00000008a1a67c23 */ /* 0x100fe20008010840 */
[----:B------:R-:W4:Y:S01]  /*6ee0*/  MUFU.EX2 R41, R41 ;  /* 0x0000002900297308 */ /* 0x000f220000000800 */
[----:B------:R-:W-:Y:S01]  /*6ef0*/  FFMA.FTZ R159, R159, UR8, -R64 ;  /* 0x000000089f9f7c23 */ /* 0x000fe20008010840 */
[--C-:B------:R-:W-:Y:S01]  /*6f00*/  FFMA.FTZ R161, R156, UR8, -R59.reuse ;  /* 0x000000089ca17c23 */ /* 0x100fe2000801083b */
[----:B------:R-:W-:Y:S01]  /*6f10*/  FFMA.FTZ R162, R162, UR8, -R59 ;  /* 0x00000008a2a27c23 */ /* 0x000fe2000801083b */
[----:B------:R-:W-:Y:S01]  /*6f20*/  MUFU.EX2 R36, R36 ;  /* 0x0000002400247308 */ /* 0x000fe20000000800 */
[--C-:B------:R-:W-:Y:S01]  /*6f30*/  FFMA.FTZ R66, R66, UR8, -R47.reuse ;  /* 0x0000000842427c23 */ /* 0x100fe2000801082f */
[----:B-----5:R-:W-:Y:S01]  /*6f40*/  F2FP.BF16.F32.PACK_AB R23, R35, R38 ;  /* 0x000000262317723e */ /* 0x020fe200000010ff */
[----:B------:R-:W-:Y:S01]  /*6f50*/  FFMA.FTZ R167, R140, UR8, -R47 ;  /* 0x000000088ca77c23 */ /* 0x000fe2000801082f */
[----:B------:R-:W-:Y:S01]  /*6f60*/  MUFU.EX2 R39, R39 ;  /* 0x0000002700277308 */ /* 0x000fe20000000800 */
[----:B------:R-:W-:Y:S01]  /*6f70*/  FFMA.FTZ R145, R145, UR8, -R48 ;  /* 0x0000000891917c23 */ /* 0x000fe20008010830 */
[-C--:B-1----:R-:W-:Y:S01]  /*6f80*/  FMUL.FTZ R124, R124, R42.reuse ;  /* 0x0000002a7c7c7220 */ /* 0x082fe20000410000 */
[-C--:B------:R-:W-:Y:S01]  /*6f90*/  FMUL.FTZ R125, R125, R42.reuse ;  /* 0x0000002a7d7d7220 */ /* 0x080fe20000410000 */
[----:B------:R-:W-:Y:S01]  /*6fa0*/  MUFU.EX2 R40, R40 ;  /* 0x0000002800287308 */ /* 0x000fe20000000800 */
[-C--:B------:R-:W-:Y:S01]  /*6fb0*/  FMUL.FTZ R120, R120, R42.reuse ;  /* 0x0000002a78787220 */ /* 0x080fe20000410000 */
[-C--:B----4-:R-:W-:Y:S01]  /*6fc0*/  FMUL.FTZ R126, R126, R41.reuse ;  /* 0x000000297e7e7220 */ /* 0x090fe20000410000 */
[-C--:B------:R-:W-:Y:S01]  /*6fd0*/  FMUL.FTZ R127, R127, R41.reuse ;  /* 0x000000297f7f7220 */ /* 0x080fe20000410000 */
[----:B------:R-:W-:Y:S01]  /*6fe0*/  MUFU.EX2 R37, R37 ;  /* 0x0000002500257308 */ /* 0x000fe20000000800 */
[-C--:B------:R-:W-:Y:S01]  /*6ff0*/  FMUL.FTZ R121, R121, R42.reuse ;  /* 0x0000002a79797220 */ /* 0x080fe20000410000 */
[-C--:B------:R-:W-:Y:S01]  /*7000*/  FMUL.FTZ R122, R122, R41.reuse ;  /* 0x000000297a7a7220 */ /* 0x080fe20000410000 */
        /* <DEDUP_REMOVED lines=17> */
[----:B------:R-:W1:Y:S01]  /*7120*/  MUFU.EX2 R54, R133 ;  /* 0x0000008500367308 */ /* 0x000e620000000800 */
[-C--:B------:R-:W-:Y:S01]  /*7130*/  FMUL.FTZ R88, R88, R42.reuse ;  /* 0x0000002a58587220 */ /* 0x080fe20000410000 */
[-C--:B------:R-:W-:Y:S01]  /*7140*/  FMUL.FTZ R89, R89, R42.reuse ;  /* 0x0000002a59597220 */ /* 0x080fe20000410000 */
[-C--:B------:R-:W-:Y:S01]  /*7150*/  FMUL.FTZ R90, R90, R41.reuse ;  /* 0x000000295a5a7220 */ /* 0x080fe20000410000 */
[----:B------:R-:W4:Y:S01]  /*7160*/  MUFU.EX2 R61, R61 ;  /* 0x0000003d003d7308 */ /* 0x000f220000000800 */
        /* <DEDUP_REMOVED lines=10> */
[-C--:B-1----:R-:W-:Y:S01]  /*7210*/  FMUL.FTZ R128, R128, R54.reuse ;  /* 0x0000003680807220 */ /* 0x082fe20000410000 */
[-C--:B------:R-:W-:Y:S01]  /*7220*/  FMUL.FTZ R129, R129, R54.reuse ;  /* 0x0000003681817220 */ /* 0x080fe20000410000 */
[-C--:B------:R-:W-:Y:S01]  /*7230*/  FMUL.FTZ R116, R116, R54.reuse ;  /* 0x0000003674747220 */ /* 0x080fe20000410000 */
[-C--:B----4-:R-:W-:Y:S01]  /*7240*/  FMUL.FTZ R130, R130, R61.reuse ;  /* 0x0000003d82827220 */ /* 0x090fe20000410000 */
        /* <DEDUP_REMOVED lines=27> */
[C---:B--2---:R-:W-:Y:S01]  /*7400*/  HMMA.16816.F32.BF16 R92, R20.reuse, R8, R92 ;  /* 0x00000008145c723c */ /* 0x044fe2000004185c */
[-C--:B------:R-:W-:Y:S01]  /*7410*/  FMUL.FTZ R68, R68, R54.reuse ;  /* 0x0000003644447220 */ /* 0x080fe20000410000 */
[----:B------:R-:W-:Y:S01]  /*7420*/  FMUL.FTZ R69, R69, R54 ;  /* 0x0000003645457220 */ /* 0x000fe20000410000 */
[-C--:B------:R-:W-:Y:S01]  /*7430*/  FMUL.FTZ R70, R70, R61.reuse ;  /* 0x0000003d46467220 */ /* 0x080fe20000410000 */
[----:B------:R-:W-:Y:S01]  /*7440*/  FMUL.FTZ R71, R71, R61 ;  /* 0x0000003d47477220 */ /* 0x000fe20000410000 */
[--C-:B------:R-:W-:Y:S01]  /*7450*/  FFMA.FTZ R133, R148, UR8, -R59.reuse ;  /* 0x0000000894857c23 */ /* 0x100fe2000801083b */
[--C-:B------:R-:W-:Y:S01]  /*7460*/  FFMA.FTZ R148, R176, UR8, -R59.reuse ;  /* 0x00000008b0947c23 */ /* 0x100fe2000801083b */
[----:B------:R-:W-:Y:S01]  /*7470*/  MUFU.EX2 R65, R67 ;  /* 0x0000004300417308 */ /* 0x000fe20000000800 */
[C---:B------:R-:W-:Y:S01]  /*7480*/  HMMA.16816.F32.BF16 R88, R20.reuse, R10, R88 ;  /* 0x0000000a1458723c */ /* 0x040fe20000041858 */
[----:B------:R-:W-:Y:S01]  /*7490*/  FFMA.FTZ R34, R207, R42, R34 ;  /* 0x0000002acf227223 */ /* 0x000fe20000010022 */
[----:B------:R-:W-:Y:S01]  /*74a0*/  FFMA.FTZ R30, R205, R41, R30 ;  /* 0x00000029cd1e7223 */ /* 0x000fe2000001001e */
[----:B------:R-:W1:Y:S01]  /*74b0*/  MUFU.EX2 R136, R136 ;  /* 0x0000008800887308 */ /* 0x000e620000000800 */
[--C-:B------:R-:W-:Y:S01]  /*74c0*/  FFMA.FTZ R53, R53, UR8, -R59.reuse ;  /* 0x0000000835357c23 */ /* 0x100fe2000801083b */
[----:B------:R-:W-:Y:S01]  /*74d0*/  FADD.FTZ R33, R33, R34 ;  /* 0x0000002221217221 */ /* 0x000fe20000010000 */
[----:B------:R-:W-:Y:S01]  /*74e0*/  FADD.FTZ R29, R29, R30 ;  /* 0x0000001e1d1d7221 */ /* 0x000fe20000010000 */
[----:B------:R-:W-:Y:S01]  /*74f0*/  MUFU.EX2 R134, R134 ;  /* 0x0000008600867308 */ /* 0x000fe20000000800 */
[C---:B---3--:R-:W-:Y:S01]  /*7500*/  HMMA.16816.F32.BF16 R76, R20.reuse, R4, R76 ;  /* 0x00000004144c723c */ /* 0x048fe2000004184c */
[----:B------:R-:W-:Y:S01]  /*7510*/  FFMA.FTZ R56, R56, UR8, -R59 ;  /* 0x0000000838387c23 */ /* 0x000fe2000801083b */
[----:B------:R-:W-:Y:S01]  /*7520*/  FADD.FTZ R32, R32, R33 ;  /* 0x0000002120207221 */ /* 0x000fe20000010000 */
[----:B------:R-:W-:Y:S01]  /*7530*/  MUFU.EX2 R67, R169 ;  /* 0x000000a900437308 */ /* 0x000fe20000000800 */
[----:B------:R-:W-:Y:S01]  /*7540*/  FADD.FTZ R38, R38, R29 ;  /* 0x0000001d26267221 */ /* 0x000fe20000010000 */
[----:B------:R-:W-:Y:S01]  /*7550*/  ISETP.NE.AND P0, PT, R132, 0x2, PT ;  /* 0x000000028400780c */ /* 0x000fe20003f05270 */
[----:B------:R-:W-:Y:S01]  /*7560*/  FADD.FTZ R32, R31, R32 ;  /* 0x000000201f207221 */ /* 0x000fe20000010000 */
[----:B------:R-:W-:Y:S01]  /*7570*/  MUFU.EX2 R138, R138 ;  /* 0x0000008a008a7308 */ /* 0x000fe20000000800 */
[----:B------:R-:W-:Y:S01]  /*7580*/  HMMA.16816.F32.BF16 R72, R20, R6, R72 ;  /* 0x000000061448723c */ /* 0x000fe20000041848 */
[----:B------:R-:W-:Y:S01]  /*7590*/  F2FP.BF16.F32.PACK_AB R20, R39, R36 ;  /* 0x000000242714723e */ /* 0x000fe200000010ff */
[----:B------:R-:W-:Y:S01]  /*75a0*/  FFMA.FTZ R36, R209, R54, R36 ;  /* 0x00000036d1247223 */ /* 0x000fe20000010024 */
[----:B------:R-:W-:Y:S01]  /*75b0*/  F2FP.BF16.F32.PACK_AB R21, R50, R49 ;  /* 0x000000313215723e */ /* 0x000fe200000010ff */
[----:B------:R-:W2:Y:S01]  /*75c0*/  MUFU.EX2 R135, R135 ;  /* 0x0000008700877308 */ /* 0x000ea20000000800 */
[----:B------:R-:W-:Y:S01]  /*75d0*/  F2FP.BF16.F32.PACK_AB R22, R37, R40 ;  /* 0x000000282516723e */ /* 0x000fe200000010ff */
[----:B------:R-:W-:Y:S01]  /*75e0*/  FFMA.FTZ R49, R204, R61, R49 ;  /* 0x0000003dcc317223 */ /* 0x000fe20000010031 */
[----:B------:R-:W-:Y:S01]  /*75f0*/  F2FP.BF16.F32.PACK_AB R23, R52, R51 ;  /* 0x000000333417723e */ /* 0x000fe200000010ff */
[----:B------:R-:W-:Y:S01]  /*7600*/  MUFU.EX2 R133, R133 ;  /* 0x0000008500857308 */ /* 0x000fe20000000800 */
[----:B------:R-:W-:Y:S01]  /*7610*/  FADD.FTZ R39, R39, R36 ;  /* 0x0000002427277221 */ /* 0x000fe20000010000 */
[----:B------:R-:W-:Y:S01]  /*7620*/  FADD.FTZ R50, R50, R49 ;  /* 0x0000003132327221 */ /* 0x000fe20000010000 */
[----:B------:R-:W-:Y:S01]  /*7630*/  FADD.FTZ R35, R35, R38 ;  /* 0x0000002623237221 */ /* 0x000fe20000010000 */
[----:B------:R-:W3:Y:S01]  /*7640*/  MUFU.EX2 R148, R148 ;  /* 0x0000009400947308 */ /* 0x000ee20000000800 */
[----:B------:R-:W-:Y:S01]  /*7650*/  FADD.FTZ R40, R40, R39 ;  /* 0x0000002728287221 */ /* 0x000fe20000010000 */
[C---:B------:R-:W-:Y:S01]  /*7660*/  HMMA.16816.F32.BF16 R128, R20.reuse, R16, R128 ;  /* 0x000000101480723c */ /* 0x040fe20000041880 */
[----:B------:R-:W-:Y:S01]  /*7670*/  FADD.FTZ R51, R51, R50 ;  /* 0x0000003233337221 */ /* 0x000fe20000010000 */
[----:B------:R-:W-:Y:S01]  /*7680*/  MUFU.EX2 R150, R150 ;  /* 0x0000009600967308 */ /* 0x000fe20000000800 */
[----:B------:R-:W-:Y:S01]  /*7690*/  FADD.FTZ R37, R37, R40 ;  /* 0x0000002825257221 */ /* 0x000fe20000010000 */
[----:B------:R-:W-:Y:S01]  /*76a0*/  IADD3 R132, PT, PT, R132, -0x3, RZ ;  /* 0xfffffffd84847810 */ /* 0x000fe20007ffe0ff */
[----:B------:R-:W-:Y:S01]  /*76b0*/  FADD.FTZ R52, R52, R51 ;  /* 0x0000003334347221 */ /* 0x000fe20000010000 */
[----:B------:R-:W4:Y:S02]  /*76c0*/  MUFU.EX2 R147, R147 ;  /* 0x0000009300937308 */ /* 0x000f240000000800 */
[----:B------:R-:W-:Y:S01]  /*76d0*/  HMMA.16816.F32.BF16 R116, R20, R18, R116 ;  /* 0x000000121474723c */ /* 0x000fe20000041874 */
[----:B------:R-:W5:Y:S01]  /*76e0*/  LDSM.16.MT88.4 R16, [R188+0x6800] ;  /* 0x00680000bc10783b */ /* 0x000f620000004200 */
[----:B------:R-:W-:Y:S01]  /*76f0*/  MUFU.EX2 R152, R152 ;  /* 0x0000009800987308 */ /* 0x000fe20000000800 */
[----:B------:R-:W-:-:S03]  /*7700*/  SEL R203, R132, 0xffffffff, P0 ;  /* 0xffffffff84cb7807 */ /* 0x000fc60000000000 */
[----:B------:R-:W-:Y:S02]  /*7710*/  MUFU.EX2 R151, R168 ;  /* 0x000000a800977308 */ /* 0x000fe40000000800 */
[C---:B------:R-:W-:Y:S02]  /*7720*/  HMMA.16816.F32.BF16 R112, R20.reuse, R12, R112 ;  /* 0x0000000c1470723c */ /* 0x040fe40000041870 */
[----:B------:R1:W-:Y:S04]  /*7730*/  MUFU.EX2 R149, R165 ;  /* 0x000000a500957308 */ /* 0x0003e80000000800 */
[----:B------:R-:W4:Y:S02]  /*7740*/  MUFU.EX2 R158, R158 ;  /* 0x0000009e009e7308 */ /* 0x000f240000000800 */
[C---:B------:R-:W-:Y:S01]  /*7750*/  HMMA.16816.F32.BF16 R100, R20.reuse, R14, R100 ;  /* 0x0000000e1464723c */ /* 0x040fe20000041864 */
[----:B------:R-:W4:Y:S01]  /*7760*/  LDSM.16.MT88.4 R12, [R184+0x6800] ;  /* 0x00680000b80c783b */ /* 0x000f220000004200 */
[----:B------:R2:W-:Y:S04]  /*7770*/  MUFU.EX2 R153, R163 ;  /* 0x000000a300997308 */ /* 0x0005e80000000800 */
[----:B------:R-:W4:Y:S02]  /*7780*/  MUFU.EX2 R164, R164 ;  /* 0x000000a400a47308 */ /* 0x000f240000000800 */
[C---:B------:R-:W-:Y:S01]  /*7790*/  HMMA.16816.F32.BF16 R96, R20.reuse, R8, R96 ;  /* 0x000000081460723c */ /* 0x040fe20000041860 */
[--C-:B-1----:R-:W-:Y:S01]  /*77a0*/  FFMA.FTZ R165, R154, UR8, -R59.reuse ;  /* 0x000000089aa57c23 */ /* 0x102fe2000801083b */
[----:B------:R-:W-:Y:S04]  /*77b0*/  MUFU.EX2 R159, R159 ;  /* 0x0000009f009f7308 */ /* 0x000fe80000000800 */
[----:B------:R-:W1:Y:S02]  /*77c0*/  MUFU.EX2 R166, R166 ;  /* 0x000000a600a67308 */ /* 0x000e640000000800 */
[C---:B------:R-:W-:Y:S01]  /*77d0*/  HMMA.16816.F32.BF16 R84, R20.reuse, R10, R84 ;  /* 0x0000000a1454723c */ /* 0x040fe20000041854 */
[----:B------:R-:W1:Y:S01]  /*77e0*/  LDSM.16.MT88.4 R8, [R143+0x6800] ;  /* 0x006800008f08783b */ /* 0x000e620000004200 */
[----:B--2---:R-:W-:Y:S01]  /*77f0*/  FFMA.FTZ R163, R157, UR8, -R64 ;  /* 0x000000089da37c23 */ /* 0x004fe20008010840 */
[----:B------:R-:W-:Y:S01]  /*7800*/  FFMA.FTZ R157, R160, UR8, -R59 ;  /* 0x00000008a09d7c23 */ /* 0x000fe2000801083b */
[----:B------:R2:W-:Y:S04]  /*7810*/  MUFU.EX2 R154, R162 ;  /* 0x000000a2009a7308 */ /* 0x0005e80000000800 */
[C---:B------:R-:W-:Y:S01]  /*7820*/  HMMA.16816.F32.BF16 R80, R20.reuse, R4, R80 ;  /* 0x000000041450723c */ /* 0x040fe20000041850 */
[----:B------:R-:W1:Y:S04]  /*7830*/  MUFU.EX2 R157, R157 ;  /* 0x0000009d009d7308 */ /* 0x000e680000000800 */
[----:B------:R5:W-:Y:S03]  /*7840*/  MUFU.EX2 R156, R165 ;  /* 0x000000a5009c7308 */ /* 0x000be60000000800 */
[----:B------:R-:W-:Y:S01]  /*7850*/  HMMA.16816.F32.BF16 R68, R20, R6, R68 ;  /* 0x000000061444723c */ /* 0x000fe20000041844 */
[----:B------:R-:W1:Y:S01]  /*7860*/  LDSM.16.MT88.4 R4, [R142+0x6800] ;  /* 0x006800008e04783b */ /* 0x000e620000004200 */
[----:B------:R-:W-:Y:S01]  /*7870*/  F2FP.BF16.F32.PACK_AB R20, R136, R65 ;  /* 0x000000418814723e */ /* 0x000fe200000010ff */
[----:B------:R-:W-:Y:S01]  /*7880*/  MUFU.EX2 R161, R161 ;  /* 0x000000a100a17308 */ /* 0x000fe20000000800 */
[----:B------:R-:W-:Y:S01]  /*7890*/  F2FP.BF16.F32.PACK_AB R21, R135, R138 ;  /* 0x0000008a8715723e */ /* 0x000fe200000010ff */
[----:B--2---:R-:W-:Y:S01]  /*78a0*/  FFMA.FTZ R162, R146, UR8, -R47 ;  /* 0x0000000892a27c23 */ /* 0x004fe2000801082f */
[----:B------:R-:W-:Y:S01]  /*78b0*/  F2FP.BF16.F32.PACK_AB R22, R67, R134 ;  /* 0x000000864316723e */ /* 0x000fe200000010ff */
[----:B------:R-:W-:Y:S01]  /*78c0*/  FFMA.FTZ R146, R137, UR8, -R48 ;  /* 0x0000000889927c23 */ /* 0x000fe20008010830 */
[----:B---3--:R-:W-:Y:S01]  /*78d0*/  F2FP.BF16.F32.PACK_AB R23, R148, R133 ;  /* 0x000000859417723e */ /* 0x008fe200000010ff */
[----:B------:R-:W-:Y:S01]  /*78e0*/  MUFU.EX2 R66, R66 ;  /* 0x0000004200427308 */ /* 0x000fe20000000800 */
[----:B------:R-:W-:Y:S01]  /*78f0*/  FADD.FTZ R65, R65, R32 ;  /* 0x0000002041417221 */ /* 0x000fe20000010000 */
[----:B-----5:R-:W-:Y:S01]  /*7900*/  FFMA.FTZ R165, R139, UR8, -R48 ;  /* 0x000000088ba57c23 */ /* 0x020fe20008010830 */
[----:B------:R-:W-:Y:S01]  /*7910*/  FADD.FTZ R138, R138, R35 ;  /* 0x000000238a8a7221 */ /* 0x000fe20000010000 */
[----:B------:R2:W-:Y:S01]  /*7920*/  MUFU.EX2 R140, R162 ;  /* 0x000000a2008c7308 */ /* 0x0005e20000000800 */
[----:B------:R-:W-:Y:S01]  /*7930*/  FADD.FTZ R65, R136, R65 ;  /* 0x0000004188417221 */ /* 0x000fe20000010000 */
[C---:B------:R-:W-:Y:S01]  /*7940*/  HMMA.16816.F32.BF16 R124, R20.reuse, R16, R124 ;  /* 0x00000010147c723c */ /* 0x040fe2000004187c */
[----:B------:R-:W-:Y:S01]  /*7950*/  FADD.FTZ R138, R135, R138 ;  /* 0x0000008a878a7221 */ /* 0x000fe20000010000 */
[----:B------:R3:W-:Y:S01]  /*7960*/  MUFU.EX2 R139, R145 ;  /* 0x00000091008b7308 */ /* 0x0007e20000000800 */
[----:B------:R-:W-:Y:S01]  /*7970*/  FADD.FTZ R134, R134, R65 ;  /* 0x0000004186867221 */ /* 0x000fe20000010000 */
[----:B------:R-:W-:Y:S01]  /*7980*/  MOV R135, R3 ;  /* 0x0000000300877202 */ /* 0x000fe20000000f00 */
[----:B------:R-:W-:Y:S01]  /*7990*/  FADD.FTZ R133, R133, R138 ;  /* 0x0000008a85857221 */ /* 0x000fe20000010000 */
[----:B------:R-:W-:Y:S01]  /*79a0*/  MUFU.EX2 R137, R165 ;  /* 0x000000a500897308 */ /* 0x000fe20000000800 */
[----:B------:R-:W-:Y:S01]  /*79b0*/  FADD.FTZ R134, R67, R134 ;  /* 0x0000008643867221 */ /* 0x000fe20000010000 */
[C---:B------:R-:W-:Y:S01]  /*79c0*/  HMMA.16816.F32.BF16 R120, R20.reuse, R18, R120 ;  /* 0x000000121478723c */ /* 0x040fe20000041878 */
[----:B------:R-:W-:Y:S01]  /*79d0*/  FADD.FTZ R148, R148, R133 ;  /* 0x0000008594947221 */ /* 0x000fe20000010000 */
[----:B------:R-:W-:Y:S01]  /*79e0*/  MUFU.EX2 R146, R146 ;  /* 0x0000009200927308 */ /* 0x000fe20000000800 */
[----:B------:R-:W-:Y:S01]  /*79f0*/  MOV R133, R0 ;  /* 0x0000000000857202 */ /* 0x000fe20000000f00 */
[----:B--2---:R-:W-:Y:S01]  /*7a00*/  FFMA.FTZ R162, R27, UR8, -R47 ;  /* 0x000000081ba27c23 */ /* 0x004fe2000801082f */
[----:B------:R-:W-:Y:S01]  /*7a10*/  MOV R136, R24 ;  /* 0x0000001800887202 */ /* 0x000fe20000000f00 */
[----:B------:R-:W-:Y:S02]  /*7a20*/  MUFU.EX2 R53, R53 ;  /* 0x0000003500357308 */ /* 0x000fe40000000800 */
[C---:B----4-:R-:W-:Y:S01]  /*7a30*/  HMMA.16816.F32.BF16 R108, R20.reuse, R12, R108 ;  /* 0x0000000c146c723c */ /* 0x050fe2000004186c */
[--C-:B---3--:R-:W-:Y:S01]  /*7a40*/  FFMA.FTZ R145, R58, UR8, -R64.reuse ;  /* 0x000000083a917c23 */ /* 0x108fe20008010840 */
[----:B------:R-:W-:Y:S01]  /*7a50*/  FFMA.FTZ R58, R55, UR8, -R64 ;  /* 0x00000008373a7c23 */ /* 0x000fe20008010840 */
[----:B------:R-:W-:Y:S04]  /*7a60*/  MUFU.EX2 R56, R56 ;  /* 0x0000003800387308 */ /* 0x000fe80000000800 */
[----:B------:R2:W-:Y:S01]  /*7a70*/  MUFU.EX2 R55, R145 ;  /* 0x0000009100377308 */ /* 0x0005e20000000800 */
[C---:B------:R-:W-:Y:S03]  /*7a80*/  HMMA.16816.F32.BF16 R104, R20.reuse, R14, R104 ;  /* 0x0000000e1468723c */ /* 0x040fe60000041868 */
[----:B------:R-:W-:Y:S05]  /*7a90*/  MUFU.EX2 R58, R58 ;  /* 0x0000003a003a7308 */ /* 0x000fea0000000800 */
[----:B-1----:R-:W-:Y:S01]  /*7aa0*/  HMMA.16816.F32.BF16 R92, R20, R8, R92 ;  /* 0x00000008145c723c */ /* 0x002fe2000004185c */
[--C-:B--2---:R-:W-:Y:S01]  /*7ab0*/  FFMA.FTZ R145, R46, UR8, -R48.reuse ;  /* 0x000000082e917c23 */ /* 0x104fe20008010830 */
[----:B------:R-:W-:-:S06]  /*7ac0*/  FFMA.FTZ R46, R43, UR8, -R48 ;  /* 0x000000082b2e7c23 */ /* 0x000fcc0008010830 */
[C---:B------:R-:W-:Y:S01]  /*7ad0*/  HMMA.16816.F32.BF16 R88, R20.reuse, R10, R88 ;  /* 0x0000000a1458723c */ /* 0x040fe20000041858 */
[----:B------:R-:W-:Y:S07]  /*7ae0*/  MUFU.EX2 R46, R46 ;  /* 0x0000002e002e7308 */ /* 0x000fee0000000800 */
        /* <DEDUP_REMOVED lines=13> */
[----:B------:R-:W-:Y:S01]  /*7bc0*/  FFMA.FTZ R8, R155, UR8, -R64 ;  /* 0x000000089b087c23 */ /* 0x000fe20008010840 */
[----:B------:R-:W-:Y:S01]  /*7bd0*/  FADD.FTZ R151, R151, R152 ;  /* 0x0000009897977221 */ /* 0x000fe20000010000 */
[----:B------:R1:W-:Y:S01]  /*7be0*/  MUFU.EX2 R155, R163 ;  /* 0x000000a3009b7308 */ /* 0x0003e20000000800 */
[----:B------:R-:W-:-:S03]  /*7bf0*/  FADD.FTZ R153, R164, R153 ;  /* 0x00000099a4997221 */ /* 0x000fc60000010000 */
[----:B------:R2:W3:Y:S01]  /*7c00*/  MUFU.EX2 R160, R8 ;  /* 0x0000000800a07308 */ /* 0x0004e20000000800 */
[C---:B------:R-:W-:Y:S08]  /*7c10*/  HMMA.16816.F32.BF16 R128, R20.reuse, R16, R128 ;  /* 0x000000101480723c */ /* 0x040ff00000041880 */
[----:B------:R-:W-:Y:S01]  /*7c20*/  HMMA.16816.F32.BF16 R116, R20, R18, R116 ;  /* 0x000000121474723c */ /* 0x000fe20000041874 */
[----:B------:R-:W4:Y:S01]  /*7c30*/  LDSM.16.MT88.4 R16, [R188+0x7000] ;  /* 0x00700000bc10783b */ /* 0x000f220000004200 */
[----:B-1----:R-:W-:Y:S01]  /*7c40*/  FFMA.FTZ R163, R144, UR8, -R47 ;  /* 0x0000000890a37c23 */ /* 0x002fe2000801082f */
[----:B------:R-:W-:-:S02]  /*7c50*/  FFMA.FTZ R144, R141, UR8, -R48 ;  /* 0x000000088d907c23 */ /* 0x000fc40008010830 */
[----:B------:R-:W-:Y:S03]  /*7c60*/  MUFU.EX2 R141, R167 ;  /* 0x000000a7008d7308 */ /* 0x000fe60000000800 */
[C---:B------:R-:W-:Y:S01]  /*7c70*/  HMMA.16816.F32.BF16 R112, R20.reuse, R12, R112 ;  /* 0x0000000c1470723c */ /* 0x040fe20000041870 */
[----:B------:R-:W1:Y:S04]  /*7c80*/  MUFU.EX2 R163, R163 ;  /* 0x000000a300a37308 */ /* 0x000e680000000800 */
[----:B------:R-:W5:Y:S03]  /*7c90*/  MUFU.EX2 R144, R144 ;  /* 0x0000009000907308 */ /* 0x000f660000000800 */
[C---:B------:R-:W-:Y:S01]  /*7ca0*/  HMMA.16816.F32.BF16 R100, R20.reuse, R14, R100 ;  /* 0x0000000e1464723c */ /* 0x040fe20000041864 */
[----:B------:R-:W1:Y:S07]  /*7cb0*/  LDSM.16.MT88.4 R12, [R184+0x7000] ;  /* 0x00700000b80c783b */ /* 0x000e6e0000004200 */
[C---:B------:R-:W-:Y:S01]  /*7cc0*/  HMMA.16816.F32.BF16 R84, R20.reuse, R10, R84 ;  /* 0x0000000a1454723c */ /* 0x040fe20000041854 */
[----:B--2---:R-:W2:Y:S07]  /*7cd0*/  LDSM.16.MT88.4 R8, [R143+0x7000] ;  /* 0x007000008f08783b */ /* 0x004eae0000004200 */
[C---:B------:R-:W-:Y:S08]  /*7ce0*/  HMMA.16816.F32.BF16 R80, R20.reuse, R4, R80 ;  /* 0x000000041450723c */ /* 0x040ff00000041850 */
[----:B------:R-:W-:Y:S01]  /*7cf0*/  HMMA.16816.F32.BF16 R68, R20, R6, R68 ;  /* 0x000000061444723c */ /* 0x000fe20000041844 */
[----:B------:R-:W5:Y:S01]  /*7d00*/  LDSM.16.MT88.4 R4, [R142+0x7000] ;  /* 0x007000008e04783b */ /* 0x000f620000004200 */
[----:B------:R-:W-:Y:S01]  /*7d10*/  F2FP.BF16.F32.PACK_AB R20, R166, R159 ;  /* 0x0000009fa614723e */ /* 0x000fe200000010ff */
[----:B------:R-:W-:Y:S01]  /*7d20*/  FADD.FTZ R159, R159, R134 ;  /* 0x000000869f9f7221 */ /* 0x000fe20000010000 */
[----:B------:R-:W-:Y:S01]  /*7d30*/  F2FP.BF16.F32.PACK_AB R21, R154, R157 ;  /* 0x0000009d9a15723e */ /* 0x000fe200000010ff */
[----:B------:R-:W-:Y:S01]  /*7d40*/  FADD.FTZ R157, R157, R148 ;  /* 0x000000949d9d7221 */ /* 0x000fe20000010000 */
[----:B---3--:R-:W-:Y:S01]  /*7d50*/  F2FP.BF16.F32.PACK_AB R22, R160, R155 ;  /* 0x0000009ba016723e */ /* 0x008fe200000010ff */
[----:B------:R-:W-:Y:S01]  /*7d60*/  FADD.FTZ R166, R166, R159 ;  /* 0x0000009fa6a67221 */ /* 0x000fe20000010000 */
[----:B------:R-:W-:Y:S01]  /*7d70*/  F2FP.BF16.F32.PACK_AB R23, R161, R156 ;  /* 0x0000009ca117723e */ /* 0x000fe200000010ff */
[----:B------:R-:W-:Y:S01]  /*7d80*/  FADD.FTZ R157, R154, R157 ;  /* 0x0000009d9a9d7221 */ /* 0x000fe20000010000 */
[----:B------:R-:W-:Y:S01]  /*7d90*/  MOV R134, R2 ;  /* 0x0000000200867202 */ /* 0x000fe20000000f00 */
[----:B------:R-:W-:-:S02]  /*7da0*/  FADD.FTZ R155, R155, R166 ;  /* 0x000000a69b9b7221 */ /* 0x000fc40000010000 */
[----:B------:R-:W-:Y:S02]  /*7db0*/  FADD.FTZ R156, R156, R157 ;  /* 0x0000009d9c9c7221 */ /* 0x000fe40000010000 */
[----:B----4-:R-:W-:Y:S01]  /*7dc0*/  HMMA.16816.F32.BF16 R124, R20, R16, R124 ;  /* 0x00000010147c723c */ /* 0x010fe2000004187c */
[----:B------:R-:W-:Y:S01]  /*7dd0*/  FADD.FTZ R155, R160, R155 ;  /* 0x0000009ba09b7221 */ /* 0x000fe20000010000 */
[----:B------:R-:W-:-:S06]  /*7de0*/  FADD.FTZ R156, R161, R156 ;  /* 0x0000009ca19c7221 */ /* 0x000fcc0000010000 */
[C---:B------:R-:W-:Y:S08]  /*7df0*/  HMMA.16816.F32.BF16 R120, R20.reuse, R18, R120 ;  /* 0x000000121478723c */ /* 0x040ff00000041878 */
[C---:B-1----:R-:W-:Y:S08]  /*7e00*/  HMMA.16816.F32.BF16 R108, R20.reuse, R12, R108 ;  /* 0x0000000c146c723c */ /* 0x042ff0000004186c */
[C---:B------:R-:W-:Y:S08]  /*7e10*/  HMMA.16816.F32.BF16 R104, R20.reuse, R14, R104 ;  /* 0x0000000e1468723c */ /* 0x040ff00000041868 */
[C---:B--2---:R-:W-:Y:S08]  /*7e20*/  HMMA.16816.F32.BF16 R92, R20.reuse, R8, R92 ;  /* 0x00000008145c723c */ /* 0x044ff0000004185c */
[C---:B------:R-:W-:Y:S08]  /*7e30*/  HMMA.16816.F32.BF16 R88, R20.reuse, R10, R88 ;  /* 0x0000000a1458723c */ /* 0x040ff00000041858 */
        /* <DEDUP_REMOVED lines=12> */
[C---:B------:R-:W-:Y:S01]  /*7f00*/  HMMA.16816.F32.BF16 R112, R20.reuse, R12, R112 ;  /* 0x0000000c1470723c */ /* 0x040fe20000041870 */
[--C-:B------:R-:W-:Y:S01]  /*7f10*/  FFMA.FTZ R12, R63, UR8, -R64.reuse ;  /* 0x000000083f0c7c23 */ /* 0x100fe20008010840 */
[----:B------:R-:W-:Y:S01]  /*7f20*/  FFMA.FTZ R63, R62, UR8, -R64 ;  /* 0x000000083e3f7c23 */ /* 0x000fe20008010840 */
[--C-:B------:R-:W-:Y:S01]  /*7f30*/  FFMA.FTZ R64, R60, UR8, -R59.reuse ;  /* 0x000000083c407c23 */ /* 0x100fe2000801083b */
[----:B------:R-:W-:Y:S01]  /*7f40*/  FFMA.FTZ R60, R57, UR8, -R59 ;  /* 0x00000008393c7c23 */ /* 0x000fe2000801083b */
[----:B------:R-:W-:Y:S01]  /*7f50*/  MUFU.EX2 R62, R12 ;  /* 0x0000000c003e7308 */ /* 0x000fe20000000800 */
[----:B------:R-:W-:Y:S01]  /*7f60*/  FFMA.FTZ R59, R26, UR8, -R47 ;  /* 0x000000081a3b7c23 */ /* 0x000fe2000801082f */
[----:B------:R-:W-:Y:S01]  /*7f70*/  FADD.FTZ R140, R141, R140 ;  /* 0x0000008c8d8c7221 */ /* 0x000fe20000010000 */
[----:B------:R-:W-:Y:S01]  /*7f80*/  HMMA.16816.F32.BF16 R128, R20, R16, R128 ;  /* 0x000000101480723c */ /* 0x000fe20000041880 */
[----:B------:R1:W-:Y:S01]  /*7f90*/  MUFU.EX2 R57, R64 ;  /* 0x0000004000397308 */ /* 0x0003e20000000800 */
[----:B------:R-:W-:-:S03]  /*7fa0*/  FADD.FTZ R146, R146, R137 ;  /* 0x0000008992927221 */ /* 0x000fc60000010000 */
[----:B------:R-:W2:Y:S03]  /*7fb0*/  MUFU.EX2 R63, R63 ;  /* 0x0000003f003f7308 */ /* 0x000ea60000000800 */
[C---:B------:R-:W-:Y:S01]  /*7fc0*/  HMMA.16816.F32.BF16 R116, R20.reuse, R18, R116 ;  /* 0x000000121474723c */ /* 0x040fe20000041874 */
[----:B------:R-:W3:Y:S01]  /*7fd0*/  LDSM.16.MT88.4 R16, [R188+0x7800] ;  /* 0x00780000bc10783b */ /* 0x000ee20000004200 */
[----:B------:R-:W4:Y:S04]  /*7fe0*/  MUFU.EX2 R60, R60 ;  /* 0x0000003c003c7308 */ /* 0x000f280000000800 */
[----:B------:R-:W-:Y:S01]  /*7ff0*/  MUFU.EX2 R26, R162 ;  /* 0x000000a2001a7308 */ /* 0x000fe20000000800 */
[--C-:B-1----:R-:W-:Y:S01]  /*8000*/  FFMA.FTZ R64, R28, UR8, -R47.reuse ;  /* 0x000000081c407c23 */ /* 0x102fe2000801082f */
[----:B------:R-:W-:Y:S01]  /*8010*/  HMMA.16816.F32.BF16 R100, R20, R14, R100 ;  /* 0x0000000e1464723c */ /* 0x000fe20000041864 */
[----:B------:R-:W1:Y:S01]  /*8020*/  LDSM.16.MT88.4 R12, [R184+0x7800] ;  /* 0x00780000b80c783b */ /* 0x000e620000004200 */
[----:B------:R-:W-:Y:S01]  /*8030*/  FFMA.FTZ R28, R25, UR8, -R47 ;  /* 0x00000008191c7c23 */ /* 0x000fe2000801082f */
[----:B------:R5:W1:Y:S01]  /*8040*/  MUFU.EX2 R27, R64 ;  /* 0x00000040001b7308 */ /* 0x000a620000000800 */
[----:B------:R-:W-:-:S03]  /*8050*/  FFMA.FTZ R47, R45, UR8, -R48 ;  /* 0x000000082d2f7c23 */ /* 0x000fc60008010830 */
[----:B------:R-:W-:Y:S01]  /*8060*/  MUFU.EX2 R25, R59 ;  /* 0x0000003b00197308 */ /* 0x000fe20000000800 */
[C---:B------:R-:W-:Y:S03]  /*8070*/  HMMA.16816.F32.BF16 R96, R20.reuse, R8, R96 ;  /* 0x000000081460723c */ /* 0x040fe60000041860 */
[----:B------:R-:W-:Y:S04]  /*8080*/  MUFU.EX2 R28, R28 ;  /* 0x0000001c001c7308 */ /* 0x000fe80000000800 */
[----:B------:R-:W-:Y:S01]  /*8090*/  MUFU.EX2 R45, R145 ;  /* 0x00000091002d7308 */ /* 0x000fe20000000800 */
[----:B------:R-:W-:Y:S01]  /*80a0*/  HMMA.16816.F32.BF16 R84, R20, R10, R84 ;  /* 0x0000000a1454723c */ /* 0x000fe20000041854 */
[----:B------:R-:W1:Y:S01]  /*80b0*/  LDSM.16.MT88.4 R8, [R143+0x7800] ;  /* 0x007800008f08783b */ /* 0x000e620000004200 */
[----:B-----5:R-:W-:-:S02]  /*80c0*/  FFMA.FTZ R64, R44, UR8, -R48 ;  /* 0x000000082c407c23 */ /* 0x020fc40008010830 */
[----:B------:R-:W5:Y:S04]  /*80d0*/  MUFU.EX2 R44, R47 ;  /* 0x0000002f002c7308 */ /* 0x000f680000000800 */
[C---:B------:R-:W-:Y:S01]  /*80e0*/  HMMA.16816.F32.BF16 R80, R20.reuse, R4, R80 ;  /* 0x000000041450723c */ /* 0x040fe20000041850 */
[----:B------:R-:W5:Y:S07]  /*80f0*/  MUFU.EX2 R43, R64 ;  /* 0x00000040002b7308 */ /* 0x000f6e0000000800 */
[----:B------:R-:W-:Y:S01]  /*8100*/  HMMA.16816.F32.BF16 R68, R20, R6, R68 ;  /* 0x000000061444723c */ /* 0x000fe20000041844 */
[----:B------:R-:W5:Y:S01]  /*8110*/  LDSM.16.MT88.4 R4, [R142+0x7800] ;  /* 0x007800008e04783b */ /* 0x000f620000004200 */
[----:B--2---:R-:W-:Y:S01]  /*8120*/  F2FP.BF16.F32.PACK_AB R20, R63, R62 ;  /* 0x0000003e3f14723e */ /* 0x004fe200000010ff */
[----:B------:R-:W-:Y:S01]  /*8130*/  FADD.FTZ R62, R62, R155 ;  /* 0x0000009b3e3e7221 */ /* 0x000fe20000010000 */
[----:B----4-:R-:W-:Y:S01]  /*8140*/  F2FP.BF16.F32.PACK_AB R21, R60, R57 ;  /* 0x000000393c15723e */ /* 0x010fe200000010ff */
[----:B------:R-:W-:Y:S01]  /*8150*/  FADD.FTZ R57, R57, R156 ;  /* 0x0000009c39397221 */ /* 0x000fe20000010000 */
[----:B------:R-:W-:Y:S01]  /*8160*/  F2FP.BF16.F32.PACK_AB R22, R58, R55 ;  /* 0x000000373a16723e */ /* 0x000fe200000010ff */
[----:B------:R-:W-:Y:S01]  /*8170*/  FADD.FTZ R62, R63, R62 ;  /* 0x0000003e3f3e7221 */ /* 0x000fe20000010000 */
[----:B------:R-:W-:Y:S01]  /*8180*/  F2FP.BF16.F32.PACK_AB R23, R56, R53 ;  /* 0x000000353817723e */ /* 0x000fe200000010ff */
[----:B------:R-:W-:-:S02]  /*8190*/  FADD.FTZ R60, R60, R57 ;  /* 0x000000393c3c7221 */ /* 0x000fc40000010000 */
[----:B------:R-:W-:Y:S02]  /*81a0*/  FADD.FTZ R55, R55, R62 ;  /* 0x0000003e37377221 */ /* 0x000fe40000010000 */
[----:B------:R-:W-:Y:S02]  /*81b0*/  FADD.FTZ R53, R53, R60 ;  /* 0x0000003c35357221 */ /* 0x000fe40000010000 */
[----:B---3--:R-:W-:Y:S01]  /*81c0*/  HMMA.16816.F32.BF16 R124, R20, R16, R124 ;  /* 0x00000010147c723c */ /* 0x008fe2000004187c */
[----:B------:R-:W-:Y:S01]  /*81d0*/  FADD.FTZ R207, R58, R55 ;  /* 0x000000373acf7221 */ /* 0x000fe20000010000 */
[----:B------:R-:W-:-:S06]  /*81e0*/  FADD.FTZ R205, R56, R53 ;  /* 0x0000003538cd7221 */ /* 0x000fcc0000010000 */
[C---:B------:R-:W-:Y:S08]  /*81f0*/  HMMA.16816.F32.BF16 R120, R20.reuse, R18, R120 ;  /* 0x000000121478723c */ /* 0x040ff00000041878 */
[C---:B-1----:R-:W-:Y:S08]  /*8200*/  HMMA.16816.F32.BF16 R108, R20.reuse, R12, R108 ;  /* 0x0000000c146c723c */ /* 0x042ff0000004186c */
[C---:B------:R-:W-:Y:S08]  /*8210*/  HMMA.16816.F32.BF16 R104, R20.reuse, R14, R104 ;  /* 0x0000000e1468723c */ /* 0x040ff00000041868 */
[C---:B------:R-:W-:Y:S08]  /*8220*/  HMMA.16816.F32.BF16 R92, R20.reuse, R8, R92 ;  /* 0x00000008145c723c */ /* 0x040ff0000004185c */
        /* <DEDUP_REMOVED lines=24> */
.L_x_795:
[----:B------:R-:W-:-:S13]  /*83b0*/  ISETP.GE.AND P0, PT, R203, RZ, PT ;  /* 0x000000ffcb00720c */ /* 0x000fda0003f06270 */
[----:B------:R-:W-:Y:S05]  /*83c0*/  @!P0 BRA `(.L_x_797) ;  /* 0x0000002c00648947 */ /* 0x000fea0003800000 */
[----:B------:R-:W-:Y:S01]  /*83d0*/  IMAD.MOV.U32 R2, RZ, RZ, R133 ;  /* 0x000000ffff027224 */ /* 0x000fe200078e0085 */
[----:B------:R-:W-:Y:S01]  /*83e0*/  MOV R0, R135 ;  /* 0x0000008700007202 */ /* 0x000fe20000000f00 */
[----:B------:R-:W-:Y:S01]  /*83f0*/  IMAD.MOV.U32 R141, RZ, RZ, R134 ;  /* 0x000000ffff8d7224 */ /* 0x000fe200078e0086 */
[----:B------:R-:W-:Y:S01]  /*8400*/  MOV R3, R136 ;  /* 0x0000008800037202 */ /* 0x000fe20000000f00 */
[----:B------:R-:W1:Y:S01]  /*8410*/  LDCU UR8, c[0x0][0x50c] ;  /* 0x0000a180ff0877ac */ /* 0x000e620008000800 */
[----:B------:R-:W2:Y:S01]  /*8420*/  LDCU UR4, c[0x0][0x45c] ;  /* 0x00008b80ff0477ac */ /* 0x000ea20008000800 */
[----:B------:R-:W-:Y:S05]  /*8430*/  BRA `(.L_x_798) ;  /* 0x00000000006c7947 */ /* 0x000fea0003800000 */
.L_x_800:
[----:B------:R-:W-:Y:S04]  /*8440*/  VIADD R8, R203, 0xffffffff ;  /* 0xffffffffcb087836 */ /* 0x000fe80000000000 */
[C---:B------:R-:W-:Y:S02]  /*8450*/  IMAD R11, R8.reuse, UR6, RZ ;  /* 0x00000006080b7c24 */ /* 0x040fe4000f8e02ff */
[----:B------:R-:W-:Y:S04]  /*8460*/  IMAD.WIDE.U32 R8, R8, UR7, RZ ;  /* 0x0000000708087c25 */ /* 0x000fe8000f8e00ff */
[----:B------:R-:W-:Y:S01]  /*8470*/  IMAD.IADD R6, R9, 0x1, R11 ;  /* 0x0000000109067824 */ /* 0x000fe200078e020b */
[C---:B------:R-:W-:Y:S02]  /*8480*/  IADD3 R9, P1, PT, R8.reuse, UR19, RZ ;  /* 0x0000001308097c10 */ /* 0x040fe4000ff3e0ff */
[-C--:B------:R-:W-:Y:S02]  /*8490*/  LEA R24, P0, R8, R196.reuse, 0x1 ;  /* 0x000000c408187211 */ /* 0x080fe400078008ff */
[----:B------:R-:W-:Y:S02]  /*84a0*/  IADD3.X R4, PT, PT, R6, UR18, RZ, P1, !PT ;  /* 0x0000001206047c10 */ /* 0x000fe40008ffe4ff */
[C---:B------:R-:W-:Y:S02]  /*84b0*/  IADD3 R11, P1, PT, R9.reuse, UR19, RZ ;  /* 0x00000013090b7c10 */ /* 0x040fe4000ff3e0ff */
[-C--:B------:R-:W-:Y:S02]  /*84c0*/  LEA.HI.X R25, R8, R195.reuse, R6, 0x1, P0 ;  /* 0x000000c308197211 */ /* 0x080fe400000f0c06 */
[CC--:B------:R-:W-:Y:S02]  /*84d0*/  LEA R22, P2, R9.reuse, R196.reuse, 0x1 ;  /* 0x000000c409167211 */ /* 0x0c0fe400078408ff */
[----:B------:R-:W-:Y:S01]  /*84e0*/  IADD3 R13, P0, PT, R9, UR30, RZ ;  /* 0x0000001e090d7c10 */ /* 0x000fe2000ff1e0ff */
[----:B------:R-:W-:Y:S01]  /*84f0*/  @!PT LDS RZ, [RZ] ;  /* 0x00000000fffff984 */ /* 0x000fe20000000800 */
[----:B------:R-:W-:Y:S01]  /*8500*/  @!PT LDS RZ, [RZ] ;  /* 0x00000000fffff984 */ /* 0x000fe20000000800 */
[----:B------:R-:W-:Y:S01]  /*8510*/  @!PT LDS RZ, [RZ] ;  /* 0x00000000fffff984 */ /* 0x000fe20000000800 */
[----:B------:R1:W-:Y:S01]  /*8520*/  LDGSTS.E.BYPASS.LTC128B.128 [R198+0x4000], desc[UR26][R24.64] ;  /* 0x0400000018c67fae */ /* 0x0003e2000b981a1a */
[C---:B------:R-:W-:Y:S02]  /*8530*/  IADD3.X R6, PT, PT, R4.reuse, UR18, RZ, P1, !PT ;  /* 0x0000001204067c10 */ /* 0x040fe40008ffe4ff */
        /* <DEDUP_REMOVED lines=11> */
.L_x_798:
[----:B------:R-:W-:Y:S04]  /*85f0*/  DEPBAR.LE SB0, 0x0 ;  /* 0x000080000000791a */ /* 0x000fe80000000000 */
[----:B------:R-:W-:Y:S01]  /*8600*/  BAR.SYNC.DEFER_BLOCKING 0x0 ;  /* 0x0000000000007b1d */ /* 0x000fe20000010000 */
[C---:B------:R-:W-:Y:S04]  /*8610*/  IMAD.WIDE.U32 R182, R203.reuse, UR15, RZ ;  /* 0x0000000fcbb67c25 */ /* 0x040fe8000f8e00ff */
[----:B------:R-:W-:Y:S01]  /*8620*/  IMAD R137, R203, UR14, RZ ;  /* 0x0000000ecb897c24 */ /* 0x000fe2000f8e02ff */
[CC--:B------:R-:W-:Y:S02]  /*8630*/  LEA R216, P3, R182.reuse, R194.reuse, 0x1 ;  /* 0x000000c2b6d87211 */ /* 0x0c0fe400078608ff */
[C---:B------:R-:W-:Y:S02]  /*8640*/  IADD3 R181, P0, PT, R182.reuse, UR28, RZ ;  /* 0x0000001cb6b57c10 */ /* 0x040fe4000ff1e0ff */
[----:B------:R-:W-:Y:S02]  /*8650*/  IADD3 R137, PT, PT, R183, R137, RZ ;  /* 0x00000089b7897210 */ /* 0x000fe40007ffe0ff */
[----:B------:R-:W-:Y:S02]  /*8660*/  LEA R180, P2, R181, R194, 0x1 ;  /* 0x000000c2b5b47211 */ /* 0x000fe400078408ff */
[-C--:B------:R-:W-:Y:S02]  /*8670*/  LEA.HI.X R217, R182, R202.reuse, R137, 0x1, P3 ;  /* 0x000000cab6d97211 */ /* 0x080fe400018f0c89 */
[----:B------:R-:W-:Y:S02]  /*8680*/  IADD3.X R139, PT, PT, R137, UR25, RZ, P0, !PT ;  /* 0x00000019898b7c10 */ /* 0x000fe400087fe4ff */
[C---:B------:R-:W-:Y:S02]  /*8690*/  IADD3 R211, P1, PT, R181.reuse, UR28, RZ ;  /* 0x0000001cb5d37c10 */ /* 0x040fe4000ff3e0ff */
[C---:B------:R-:W-:Y:S02]  /*86a0*/  IADD3 R215, P0, PT, R181.reuse, UR32, RZ ;  /* 0x00000020b5d77c10 */ /* 0x040fe4000ff1e0ff */
[----:B------:R-:W-:Y:S01]  /*86b0*/  LEA.HI.X R181, R181, R202, R139, 0x1, P2 ;  /* 0x000000cab5b57211 */ /* 0x000fe200010f0c8b */
[----:B------:R-:W-:Y:S01]  /*86c0*/  @!PT LDS RZ, [RZ] ;  /* 0x00000000fffff984 */ /* 0x000fe20000000800 */
[----:B------:R-:W-:Y:S01]  /*86d0*/  @!PT LDS RZ, [RZ] ;  /* 0x00000000fffff984 */ /* 0x000fe20000000800 */
[----:B------:R-:W-:Y:S01]  /*86e0*/  @!PT LDS RZ, [RZ] ;  /* 0x00000000fffff984 */ /* 0x000fe20000000800 */
[----:B------:R-:W-:Y:S01]  /*86f0*/  LDGSTS.E.BYPASS.LTC128B.128 [R198+0x6000], desc[UR26][R216.64] ;  /* 0x06000000d8c67fae */ /* 0x000fe2000b981a1a */
[----:B------:R-:W-:Y:S02]  /*8700*/  IADD3.X R183, PT, PT, R139, UR25, RZ, P1, !PT ;  /* 0x000000198bb77c10 */ /* 0x000fe40008ffe4ff */
[----:B------:R-:W-:Y:S02]  /*8710*/  LEA R138, P1, R211, R194, 0x1 ;  /* 0x000000c2d38a7211 */ /* 0x000fe400078208ff */
[----:B------:R-:W-:Y:S02]  /*8720*/  IADD3.X R213, PT, PT, R139, UR31, RZ, P0, !PT ;  /* 0x0000001f8bd57c10 */ /* 0x000fe400087fe4ff */
[----:B------:R-:W-:Y:S01]  /*8730*/  LEA.HI.X R139, R211, R202, R183, 0x1, P1 ;  /* 0x000000cad38b7211 */ /* 0x000fe200008f0cb7 */
[----:B------:R-:W-:Y:S01]  /*8740*/  LDGSTS.E.BYPASS.LTC128B.128 [R198+0x6800], desc[UR26][R180.64] ;  /* 0x06800000b4c67fae */ /* 0x000fe2000b981a1a */
[C---:B------:R-:W-:Y:S04]  /*8750*/  LEA R136, P0, R215.reuse, R194, 0x1 ;  /* 0x000000c2d7887211 */ /* 0x040fe800078008ff */
[----:B------:R-:W-:Y:S02]  /*8760*/  LEA.HI.X R137, R215, R202, R213, 0x1, P0 ;  /* 0x000000cad7897211 */ /* 0x000fe400000f0cd5 */
[----:B------:R-:W-:Y:S01]  /*8770*/  ISETP.NE.AND P0, PT, R203, RZ, PT ;  /* 0x000000ffcb00720c */ /* 0x000fe20003f05270 */
[----:B------:R-:W-:Y:S08]  /*8780*/  LDGSTS.E.BYPASS.LTC128B.128 [R198+0x7000], desc[UR26][R138.64] ;  /* 0x070000008ac67fae */ /* 0x000ff0000b981a1a */
[----:B------:R3:W-:Y:S08]  /*8790*/  LDGSTS.E.BYPASS.LTC128B.128 [R198+0x7800], desc[UR26][R136.64] ;  /* 0x0780000088c67fae */ /* 0x0007f0000b981a1a */
[----:B------:R-:W-:Y:S08]  /*87a0*/  LDSM.16.M88.4 R132, [R193] ;  /* 0x00000000c184783b */ /* 0x000ff00000000200 */
[----:B------:R-:W4:Y:S08]  /*87b0*/  LDSM.16.M88.4 R144, [R192+UR5+0x4000] ;  /* 0x00400005c090783b */ /* 0x000f300008000200 */
[----:B------:R-:W5:Y:S08]  /*87c0*/  LDSM.16.M88.4 R148, [R193+0x2000] ;  /* 0x00200000c194783b */ /* 0x000f700000000200 */
[----:B------:R-:W1:Y:S08]  /*87d0*/  LDSM.16.M88.4 R152, [R192+UR5+0x4800] ;  /* 0x00480005c098783b */ /* 0x000e700008000200 */
[----:B------:R-:W2:Y:S08]  /*87e0*/  LDSM.16.M88.4 R156, [R192+UR5+0x5000] ;  /* 0x00500005c09c783b */ /* 0x000eb00008000200 */
[----:B------:R-:W0:Y:S08]  /*87f0*/  LDGDEPBAR ;  /* 0x00000000000079af */ /* 0x000e300000000000 */
[----:B------:R-:W2:Y:S08]  /*8800*/  LDSM.16.M88.4 R160, [R192+UR5+0x5800] ;  /* 0x00580005c0a0783b */ /* 0x000eb00008000200 */
[----:B------:R-:W-:Y:S08]  /*8810*/  LDSM.16.M88.4 R164, [R191] ;  /* 0x00000000bfa4783b */ /* 0x000ff00000000200 */
[----:B------:R-:W2:Y:S08]  /*8820*/  LDSM.16.M88.4 R168, [R187+0x4000] ;  /* 0x00400000bba8783b */ /* 0x000eb00000000200 */
[----:B------:R-:W2:Y:S08]  /*8830*/  LDSM.16.M88.4 R172, [R191+0x2000] ;  /* 0x00200000bfac783b */ /* 0x000eb00000000200 */
[----:B------:R-:W-:Y:S08]  /*8840*/  LDSM.16.M88.4 R176, [R186+0x4800] ;  /* 0x00480000bab0783b */ /* 0x000ff00000000200 */
[----:B---3--:R-:W-:Y:S08]  /*8850*/  LDSM.16.M88.4 R136, [R186+0x5000] ;  /* 0x00500000ba88783b */ /* 0x008ff00000000200 */
[----:B------:R-:W-:Y:S01]  /*8860*/  LDSM.16.M88.4 R180, [R185+0x4000] ;  /* 0x00400000b9b4783b */ /* 0x000fe20000000200 */
[-C--:B----4-:R-:W-:Y:S08]  /*8870*/  HMMA.16816.F32.BF16 R4, R132, R144.reuse, RZ ;  /* 0x000000908404723c */ /* 0x090ff000000418ff */
[C---:B-----5:R-:W-:Y:S08]  /*8880*/  HMMA.16816.F32.BF16 R8, R148.reuse, R144, RZ ;  /* 0x000000909408723c */ /* 0x060ff000000418ff */
[-C--:B------:R-:W-:Y:S08]  /*8890*/  HMMA.16816.F32.BF16 R12, R148, R146.reuse, RZ ;  /* 0x00000092940c723c */ /* 0x080ff000000418ff */
[C---:B------:R-:W-:Y:S01]  /*88a0*/  HMMA.16816.F32.BF16 R16, R132.reuse, R146, RZ ;  /* 0x000000928410723c */ /* 0x040fe200000418ff */
[----:B------:R-:W3:Y:S07]  /*88b0*/  LDSM.16.M88.4 R144, [R187+0x4800] ;  /* 0x00480000bb90783b */ /* 0x000eee0000000200 */
[-C--:B-1----:R-:W-:Y:S08]  /*88c0*/  HMMA.16816.F32.BF16 R20, R132, R152.reuse, RZ ;  /* 0x000000988414723c */ /* 0x082ff000000418ff */
[C---:B------:R-:W-:Y:S08]  /*88d0*/  HMMA.16816.F32.BF16 R24, R148.reuse, R152, RZ ;  /* 0x000000989418723c */ /* 0x040ff000000418ff */
[-C--:B------:R-:W-:Y:S08]  /*88e0*/  HMMA.16816.F32.BF16 R28, R148, R154.reuse, RZ ;  /* 0x0000009a941c723c */ /* 0x080ff000000418ff */
[C---:B------:R-:W-:Y:S01]  /*88f0*/  HMMA.16816.F32.BF16 R32, R132.reuse, R154, RZ ;  /* 0x0000009a8420723c */ /* 0x040fe200000418ff */
[----:B------:R-:W-:Y:S07]  /*8900*/  LDSM.16.M88.4 R152, [R190] ;  /* 0x00000000be98783b */ /* 0x000fee0000000200 */
[-C--:B--2---:R-:W-:Y:S08]  /*8910*/  HMMA.16816.F32.BF16 R36, R132, R156.reuse, RZ ;  /* 0x0000009c8424723c */ /* 0x084ff000000418ff */
[C---:B------:R-:W-:Y:S08]  /*8920*/  HMMA.16816.F32.BF16 R40, R148.reuse, R156, RZ ;  /* 0x0000009c9428723c */ /* 0x040ff000000418ff */
[-C--:B------:R-:W-:Y:S08]  /*8930*/  HMMA.16816.F32.BF16 R44, R148, R158.reuse, RZ ;  /* 0x0000009e942c723c */ /* 0x080ff000000418ff */
[C---:B------:R-:W-:Y:S01]  /*8940*/  HMMA.16816.F32.BF16 R48, R132.reuse, R158, RZ ;  /* 0x0000009e8430723c */ /* 0x040fe200000418ff */
[----:B------:R-:W-:Y:S07]  /*8950*/  LDSM.16.M88.4 R156, [R186+0x4000] ;  /* 0x00400000ba9c783b */ /* 0x000fee0000000200 */
[-C--:B------:R-:W-:Y:S08]  /*8960*/  HMMA.16816.F32.BF16 R52, R132, R160.reuse, RZ ;  /* 0x000000a08434723c */ /* 0x080ff000000418ff */
[C---:B------:R-:W-:Y:S08]  /*8970*/  HMMA.16816.F32.BF16 R56, R148.reuse, R160, RZ ;  /* 0x000000a09438723c */ /* 0x040ff000000418ff */
[-C--:B------:R-:W-:Y:S01]  /*8980*/  HMMA.16816.F32.BF16 R60, R148, R162.reuse, RZ ;  /* 0x000000a2943c723c */ /* 0x080fe200000418ff */
[----:B------:R-:W-:Y:S07]  /*8990*/  LDSM.16.M88.4 R148, [R187+0x5800] ;  /* 0x00580000bb94783b */ /* 0x000fee0000000200 */
[----:B------:R-:W-:Y:S01]  /*89a0*/  HMMA.16816.F32.BF16 R64, R132, R162, RZ ;  /* 0x000000a28440723c */ /* 0x000fe200000418ff */
[----:B------:R-:W1:Y:S07]  /*89b0*/  LDSM.16.M88.4 R132, [R187+0x5000] ;  /* 0x00500000bb84783b */ /* 0x000e6e0000000200 */
[-C--:B------:R-:W-:Y:S01]  /*89c0*/  HMMA.16816.F32.BF16 R4, R164, R168.reuse, R4 ;  /* 0x000000a8a404723c */ /* 0x080fe20000041804 */
[----:B------:R-:W2:Y:S07]  /*89d0*/  LDSM.16.M88.4 R160, [R190+0x2000] ;  /* 0x00200000bea0783b */ /* 0x000eae0000000200 */
[C---:B------:R-:W-:Y:S08]  /*89e0*/  HMMA.16816.F32.BF16 R8, R172.reuse, R168, R8 ;  /* 0x000000a8ac08723c */ /* 0x040ff00000041808 */
[-C--:B------:R-:W-:Y:S08]  /*89f0*/  HMMA.16816.F32.BF16 R12, R172, R170.reuse, R12 ;  /* 0x000000aaac0c723c */ /* 0x080ff0000004180c */
[C---:B------:R-:W-:Y:S01]  /*8a00*/  HMMA.16816.F32.BF16 R16, R164.reuse, R170, R16 ;  /* 0x000000aaa410723c */ /* 0x040fe20000041810 */
[----:B------:R-:W4:Y:S07]  /*8a10*/  LDSM.16.M88.4 R168, [R186+0x5800] ;  /* 0x00580000baa8783b */ /* 0x000f2e0000000200 */
[-C--:B---3--:R-:W-:Y:S08]  /*8a20*/  HMMA.16816.F32.BF16 R20, R164, R144.reuse, R20 ;  /* 0x00000090a414723c */ /* 0x088ff00000041814 */
[C---:B------:R-:W-:Y:S08]  /*8a30*/  HMMA.16816.F32.BF16 R24, R172.reuse, R144, R24 ;  /* 0x00000090ac18723c */ /* 0x040ff00000041818 */
[-C--:B------:R-:W-:Y:S08]  /*8a40*/  HMMA.16816.F32.BF16 R28, R172, R146.reuse, R28 ;  /* 0x00000092ac1c723c */ /* 0x080ff0000004181c */
[C---:B------:R-:W-:Y:S01]  /*8a50*/  HMMA.16816.F32.BF16 R32, R164.reuse, R146, R32 ;  /* 0x00000092a420723c */ /* 0x040fe20000041820 */
[----:B------:R-:W3:Y:S07]  /*8a60*/  LDSM.16.M88.4 R144, [R189] ;  /* 0x00000000bd90783b */ /* 0x000eee0000000200 */
        /* <DEDUP_REMOVED lines=8> */
[----:B------:R-:W-:Y:S01]  /*8af0*/  HMMA.16816.F32.BF16 R64, R164, R150, R64 ;  /* 0x00000096a440723c */ /* 0x000fe20000041840 */
[----:B------:R-:W-:Y:S07]  /*8b00*/  LDSM.16.M88.4 R148, [R185+0x5000] ;  /* 0x00500000b994783b */ /* 0x000fee0000000200 */
[-C--:B------:R-:W-:Y:S08]  /*8b10*/  HMMA.16816.F32.BF16 R4, R152, R156.reuse, R4 ;  /* 0x0000009c9804723c */ /* 0x080ff00000041804 */
        /* <DEDUP_REMOVED lines=10> */
[C---:B------:R-:W-:Y:S01]  /*8bc0*/  HMMA.16816.F32.BF16 R48, R152.reuse, R138, R48 ;  /* 0x0000008a9830723c */ /* 0x040fe20000041830 */
[----:B------:R-:W2:Y:S07]  /*8bd0*/  LDSM.16.M88.4 R136, [R185+0x4800] ;  /* 0x00480000b988783b */ /* 0x000eae0000000200 */
[-C--:B----4-:R-:W-:Y:S08]  /*8be0*/  HMMA.16816.F32.BF16 R52, R152, R168.reuse, R52 ;  /* 0x000000a89834723c */ /* 0x090ff00000041834 */
[C---:B------:R-:W-:Y:S08]  /*8bf0*/  HMMA.16816.F32.BF16 R56, R160.reuse, R168, R56 ;  /* 0x000000a8a038723c */ /* 0x040ff00000041838 */
[-C--:B------:R-:W-:Y:S08]  /*8c00*/  HMMA.16816.F32.BF16 R60, R160, R170.reuse, R60 ;  /* 0x000000aaa03c723c */ /* 0x080ff0000004183c */
[----:B------:R-:W-:Y:S01]  /*8c10*/  HMMA.16816.F32.BF16 R64, R152, R170, R64 ;  /* 0x000000aa9840723c */ /* 0x000fe20000041840 */
[----:B------:R-:W4:Y:S01]  /*8c20*/  LDSM.16.M88.4 R152, [R185+0x5800] ;  /* 0x00580000b998783b */ /* 0x000f220000000200 */
[----:B------:R-:W-:Y:S06]  /*8c30*/  DEPBAR.LE SB0, 0x0 ;  /* 0x000080000000791a */ /* 0x000fec0000000000 */
[-C--:B---3--:R-:W-:Y:S01]  /*8c40*/  HMMA.16816.F32.BF16 R4, R144, R180.reuse, R4 ;  /* 0x000000b49004723c */ /* 0x088fe20000041804 */
[----:B------:R-:W-:Y:S07]  /*8c50*/  BAR.SYNC.DEFER_BLOCKING 0x0 ;  /* 0x0000000000007b1d */ /* 0x000fee0000010000 */
[C---:B-1----:R-:W-:Y:S08]  /*8c60*/  HMMA.16816.F32.BF16 R8, R132.reuse, R180, R8 ;  /* 0x000000b48408723c */ /* 0x042ff00000041808 */
[-C--:B------:R-:W-:Y:S03]  /*8c70*/  HMMA.16816.F32.BF16 R12, R132, R182.reuse, R12 ;  /* 0x000000b6840c723c */ /* 0x080fe6000004180c */
[----:B------:R-:W-:Y:S01]  /*8c80*/  FMUL.FTZ R140, R7, UR8 ;  /* 0x00000008078c7c20 */ /* 0x000fe20008410000 */
        /* <DEDUP_REMOVED lines=8> */
[----:B------:R3:W-:Y:S01]  /*8d10*/  MUFU.TANH R167, R181 ;  /* 0x000000b500a77308 */ /* 0x0007e20000002400 */
[-C--:B--2---:R-:W-:Y:S03]  /*8d20*/  HMMA.16816.F32.BF16 R20, R144, R136.reuse, R20 ;  /* 0x000000889014723c */ /* 0x084fe60000041814 */
[----:B------:R-:W-:Y:S01]  /*8d30*/  FMUL.FTZ R251, R9, UR8 ;  /* 0x0000000809fb7c20 */ /* 0x000fe20008410000 */
[----:B------:R-:W-:Y:S01]  /*8d40*/  FMUL.FTZ R183, R13, UR8 ;  /* 0x000000080db77c20 */ /* 0x000fe20008410000 */
[----:B------:R-:W-:Y:S04]  /*8d50*/  FMUL.FTZ R182, R14, UR8 ;  /* 0x000000080eb67c20 */ /* 0x000fe80008410000 */
[----:B------:R2:W-:Y:S01]  /*8d60*/  MUFU.TANH R170, R180 ;  /* 0x000000b400aa7308 */ /* 0x0005e20000002400 */
[C---:B------:R-:W-:Y:S04]  /*8d70*/  HMMA.16816.F32.BF16 R24, R132.reuse, R136, R24 ;  /* 0x000000888418723c */ /* 0x040fe80000041818 */
[----:B-1----:R-:W-:Y:S01]  /*8d80*/  FMUL.FTZ R140, R12, UR8 ;  /* 0x000000080c8c7c20 */ /* 0x002fe20008410000 */
[----:B------:R-:W-:Y:S01]  /*8d90*/  FMUL.FTZ R208, R17, UR8 ;  /* 0x0000000811d07c20 */ /* 0x000fe20008410000 */
[----:B------:R-:W-:Y:S03]  /*8da0*/  FMUL.FTZ R206, R18, UR8 ;  /* 0x0000000812ce7c20 */ /* 0x000fe60008410000 */
[----:B------:R-:W-:Y:S01]  /*8db0*/  MUFU.TANH R248, R248 ;  /* 0x000000f800f87308 */ /* 0x000fe20000002400 */
[-C--:B------:R-:W-:Y:S03]  /*8dc0*/  HMMA.16816.F32.BF16 R28, R132, R138.reuse, R28 ;  /* 0x0000008a841c723c */ /* 0x080fe6000004181c */
[----:B---3--:R-:W-:Y:S01]  /*8dd0*/  FMUL.FTZ R181, R15, UR8 ;  /* 0x000000080fb57c20 */ /* 0x008fe20008410000 */
[----:B------:R-:W-:Y:S01]  /*8de0*/  FMUL.FTZ R243, R20, UR8 ;  /* 0x0000000814f37c20 */ /* 0x000fe20008410000 */
[----:B------:R-:W-:Y:S01]  /*8df0*/  FMUL.FTZ R245, R21, UR8 ;  /* 0x0000000815f57c20 */ /* 0x000fe20008410000 */
[----:B------:R-:W-:Y:S03]  /*8e00*/  FMUL.FTZ R240, R22, UR8 ;  /* 0x0000000816f07c20 */ /* 0x000fe60008410000 */
[----:B------:R1:W-:Y:S01]  /*8e10*/  MUFU.TANH R165, R140 ;  /* 0x0000008c00a57308 */ /* 0x0003e20000002400 */
[C---:B------:R-:W-:Y:S04]  /*8e20*/  HMMA.16816.F32.BF16 R32, R144.reuse, R138, R32 ;  /* 0x0000008a9020723c */ /* 0x040fe80000041820 */
[----:B--2---:R-:W-:Y:S01]  /*8e30*/  FMUL.FTZ R180, R16, UR8 ;  /* 0x0000000810b47c20 */ /* 0x004fe20008410000 */
[----:B------:R-:W-:Y:S01]  /*8e40*/  FMUL.FTZ R236, R26, UR8 ;  /* 0x000000081aec7c20 */ /* 0x000fe20008410000 */
[----:B------:R-:W-:Y:S03]  /*8e50*/  FMUL.FTZ R232, R27, UR8 ;  /* 0x000000081be87c20 */ /* 0x000fe60008410000 */
[----:B------:R-:W2:Y:S01]  /*8e60*/  MUFU.TANH R246, R246 ;  /* 0x000000f600f67308 */ /* 0x000ea20000002400 */
[-C--:B------:R-:W-:Y:S03]  /*8e70*/  HMMA.16816.F32.BF16 R36, R144, R148.reuse, R36 ;  /* 0x000000949024723c */ /* 0x080fe60000041824 */
[----:B------:R-:W-:Y:S01]  /*8e80*/  FMUL.FTZ R238, R23, UR8 ;  /* 0x0000000817ee7c20 */ /* 0x000fe20008410000 */
[----:B------:R-:W-:Y:S01]  /*8e90*/  FMUL.FTZ R241, R24, UR8 ;  /* 0x0000000818f17c20 */ /* 0x000fe20008410000 */
[----:B------:R-:W-:Y:S01]  /*8ea0*/  FMUL.FTZ R239, R25, UR8 ;  /* 0x0000000819ef7c20 */ /* 0x000fe20008410000 */
[----:B------:R-:W-:Y:S03]  /*8eb0*/  FMUL.FTZ R234, R30, UR8 ;  /* 0x000000081eea7c20 */ /* 0x000fe60008410000 */
[----:B------:R-:W-:Y:S01]  /*8ec0*/  MUFU.TANH R252, R252 ;  /* 0x000000fc00fc7308 */ /* 0x000fe20000002400 */
[C---:B------:R-:W-:Y:S04]  /*8ed0*/  HMMA.16816.F32.BF16 R40, R132.reuse, R148, R40 ;  /* 0x000000948428723c */ /* 0x040fe80000041828 */
[----:B-1----:R-:W-:Y:S01]  /*8ee0*/  FMUL.FTZ R140, R19, UR8 ;  /* 0x00000008138c7c20 */ /* 0x002fe20008410000 */
        /* <DEDUP_REMOVED lines=8> */
[----:B------:R-:W1:Y:S01]  /*8f70*/  MUFU.TANH R251, R251 ;  /* 0x000000fb00fb7308 */ /* 0x000e620000002400 */
[C---:B------:R-:W-:Y:S04]  /*8f80*/  HMMA.16816.F32.BF16 R48, R144.reuse, R150, R48 ;  /* 0x000000969030723c */ /* 0x040fe80000041830 */
[----:B------:R-:W-:Y:S01]  /*8f90*/  FMUL.FTZ R242, R35, UR8 ;  /* 0x0000000823f27c20 */ /* 0x000fe20008410000 */
[----:B------:R-:W-:Y:S01]  /*8fa0*/  FMUL.FTZ R218, R42, UR8 ;  /* 0x000000082ada7c20 */ /* 0x000fe20008410000 */
[----:B------:R-:W-:Y:S03]  /*8fb0*/  FMUL.FTZ R220, R43, UR8 ;  /* 0x000000082bdc7c20 */ /* 0x000fe60008410000 */
[----:B------:R3:W-:Y:S01]  /*8fc0*/  MUFU.TANH R179, R183 ;  /* 0x000000b700b37308 */ /* 0x0007e20000002400 */
[-C--:B----4-:R-:W-:Y:S03]  /*8fd0*/  HMMA.16816.F32.BF16 R52, R144, R152.reuse, R52 ;  /* 0x000000989034723c */ /* 0x090fe60000041834 */
[----:B------:R-:W-:Y:S01]  /*8fe0*/  FMUL.FTZ R223, R36, UR8 ;  /* 0x0000000824df7c20 */ /* 0x000fe20008410000 */
[----:B------:R-:W-:Y:S01]  /*8ff0*/  FMUL.FTZ R227, R37, UR8 ;  /* 0x0000000825e37c20 */ /* 0x000fe20008410000 */
[----:B------:R-:W-:Y:S01]  /*9000*/  FMUL.FTZ R222, R38, UR8 ;  /* 0x0000000826de7c20 */ /* 0x000fe20008410000 */
[----:B------:R-:W-:Y:S03]  /*9010*/  FMUL.FTZ R224, R39, UR8 ;  /* 0x0000000827e07c20 */ /* 0x000fe60008410000 */
[----:B------:R-:W-:Y:S01]  /*9020*/  MUFU.TANH R177, R182 ;  /* 0x000000b600b17308 */ /* 0x000fe20000002400 */
[C---:B------:R-:W-:Y:S04]  /*9030*/  HMMA.16816.F32.BF16 R56, R132.reuse, R152, R56 ;  /* 0x000000988438723c */ /* 0x040fe80000041838 */
[----:B------:R-:W-:Y:S01]  /*9040*/  FMUL.FTZ R219, R40, UR8 ;  /* 0x0000000828db7c20 */ /* 0x000fe20008410000 */
[----:B------:R-:W-:Y:S01]  /*9050*/  FMUL.FTZ R221, R41, UR8 ;  /* 0x0000000829dd7c20 */ /* 0x000fe20008410000 */
[----:B------:R-:W-:Y:S03]  /*9060*/  FMUL.FTZ R214, R46, UR8 ;  /* 0x000000082ed67c20 */ /* 0x000fe60008410000 */
[----:B------:R4:W5:Y:S01]  /*9070*/  MUFU.TANH R178, R181 ;  /* 0x000000b500b27308 */ /* 0x0009620000002400 */
[-C--:B------:R-:W-:Y:S03]  /*9080*/  HMMA.16816.F32.BF16 R60, R132, R154.reuse, R60 ;  /* 0x0000009a843c723c */ /* 0x080fe6000004183c */
[----:B------:R-:W-:Y:S01]  /*9090*/  FMUL.FTZ R216, R47, UR8 ;  /* 0x000000082fd87c20 */ /* 0x000fe20008410000 */
[----:B------:R-:W-:Y:S01]  /*90a0*/  FMUL.FTZ R229, R44, UR8 ;  /* 0x000000082ce57c20 */ /* 0x000fe20008410000 */
[----:B------:R-:W-:Y:S01]  /*90b0*/  FMUL.FTZ R225, R45, UR8 ;  /* 0x000000082de17c20 */ /* 0x000fe20008410000 */
[----:B------:R-:W-:Y:S03]  /*90c0*/  FMUL.FTZ R231, R48, UR8 ;  /* 0x0000000830e77c20 */ /* 0x000fe60008410000 */
[----:B------:R5:W-:Y:S01]  /*90d0*/  MUFU.TANH R171, R208 ;  /* 0x000000d000ab7308 */ /* 0x000be20000002400 */
[----:B------:R-:W-:Y:S04]  /*90e0*/  HMMA.16816.F32.BF16 R64, R144, R154, R64 ;  /* 0x0000009a9040723c */ /* 0x000fe80000041840 */
[----:B------:R-:W-:Y:S01]  /*90f0*/  FMUL.FTZ R233, R49, UR8 ;  /* 0x0000000831e97c20 */ /* 0x000fe20008410000 */
[----:B------:R-:W-:Y:S01]  /*9100*/  FMUL.FTZ R228, R50, UR8 ;  /* 0x0000000832e47c20 */ /* 0x000fe20008410000 */
[----:B------:R-:W-:Y:S03]  /*9110*/  FMUL.FTZ R226, R51, UR8 ;  /* 0x0000000833e27c20 */ /* 0x000fe60008410000 */
[----:B------:R5:W-:Y:S01]  /*9120*/  MUFU.TANH R17, R206 ;  /* 0x000000ce00117308 */ /* 0x000be20000002400 */
[----:B--2---:R-:W-:Y:S01]  /*9130*/  FMNMX3.FTZ R21, R2, R248, R246, !PT ;  /* 0x000000f802157276 */ /* 0x004fe200078100f6 */
[----:B---3--:R-:W-:Y:S01]  /*9140*/  FMUL.FTZ R183, R53, UR8 ;  /* 0x0000000835b77c20 */ /* 0x008fe20008410000 */
[----:B------:R-:W-:Y:S01]  /*9150*/  FMUL.FTZ R213, R55, UR8 ;  /* 0x0000000837d57c20 */ /* 0x000fe20008410000 */
[----:B----4-:R-:W-:Y:S01]  /*9160*/  FMUL.FTZ R181, R56, UR8 ;  /* 0x0000000838b57c20 */ /* 0x010fe20008410000 */
[----:B------:R-:W-:Y:S01]  /*9170*/  FMUL.FTZ R182, R57, UR8 ;  /* 0x0000000839b67c20 */ /* 0x000fe20008410000 */
[----:B------:R-:W-:Y:S01]  /*9180*/  FMUL.FTZ R139, R59, UR8 ;  /* 0x000000083b8b7c20 */ /* 0x000fe20008410000 */
[----:B-1----:R-:W-:Y:S03]  /*9190*/  FMNMX3.FTZ R26, R141, R250, R251, !PT ;  /* 0x000000fa8d1a7276 */ /* 0x002fe600078100fb */
[----:B------:R1:W2:Y:S01]  /*91a0*/  MUFU.TANH R18, R140 ;  /* 0x0000008c00127308 */ /* 0x0002a20000002400 */
[----:B------:R-:W-:Y:S01]  /*91b0*/  FMNMX3.FTZ R22, R3, R252, R167, !PT ;  /* 0x000000fc03167276 */ /* 0x000fe200078100a7 */
[----:B-----5:R-:W-:Y:S01]  /*91c0*/  FMUL.FTZ R208, R52, UR8 ;  /* 0x0000000834d07c20 */ /* 0x020fe20008410000 */
[----:B------:R-:W-:Y:S01]  /*91d0*/  FMNMX3.FTZ R136, R0, R170, R166, !PT ;  /* 0x000000aa00887276 */ /* 0x000fe200078100a6 */
[----:B------:R-:W-:Y:S01]  /*91e0*/  FMUL.FTZ R211, R61, UR8 ;  /* 0x000000083dd37c20 */ /* 0x000fe20008410000 */
[----:B------:R-:W-:Y:S01]  /*91f0*/  FMUL.FTZ R212, R64, UR8 ;  /* 0x0000000840d47c20 */ /* 0x000fe20008410000 */
[----:B------:R-:W-:Y:S01]  /*9200*/  FMUL.FTZ R217, R65, UR8 ;  /* 0x0000000841d97c20 */ /* 0x000fe20008410000 */
[----:B------:R-:W-:Y:S03]  /*9210*/  FMUL.FTZ R215, R66, UR8 ;  /* 0x0000000842d77c20 */ /* 0x000fe60008410000 */
[----:B------:R3:W4:Y:S01]  /*9220*/  MUFU.TANH R7, R180 ;  /* 0x000000b400077308 */ /* 0x0007220000002400 */
[----:B------:R-:W-:Y:S01]  /*9230*/  FMUL.FTZ R210, R67, UR8 ;  /* 0x0000000843d27c20 */ /* 0x000fe20008410000 */
[----:B------:R-:W-:Y:S01]  /*9240*/  FMUL.FTZ R206, R54, UR8 ;  /* 0x0000000836ce7c20 */ /* 0x000fe20008410000 */
[----:B------:R-:W-:Y:S01]  /*9250*/  FMNMX3.FTZ R21, R21, R177, R178, !PT ;  /* 0x000000b115157276 */ /* 0x000fe200078100b2 */
[----:B------:R-:W-:Y:S01]  /*9260*/  FMUL.FTZ R62, R62, UR8 ;  /* 0x000000083e3e7c20 */ /* 0x000fe20008410000 */
[----:B------:R-:W-:Y:S01]  /*9270*/  FMUL.FTZ R63, R63, UR8 ;  /* 0x000000083f3f7c20 */ /* 0x000fe20008410000 */
[----:B------:R-:W-:Y:S04]  /*9280*/  FMNMX3.FTZ R26, R26, R165, R179, !PT ;  /* 0x000000a51a1a7276 */ /* 0x000fe800078100b3 */
[----:B------:R-:W-:Y:S01]  /*9290*/  MUFU.TANH R236, R236 ;  /* 0x000000ec00ec7308 */ /* 0x000fe20000002400 */
[----:B-1----:R-:W-:Y:S01]  /*92a0*/  FMUL.FTZ R140, R58, UR8 ;  /* 0x000000083a8c7c20 */ /* 0x002fe20008410000 */
[----:B--2---:R-:W-:Y:S08]  /*92b0*/  FMNMX3.FTZ R136, R136, R17, R18, !PT ;  /* 0x0000001188887276 */ /* 0x004ff00007810012 */
[----:B------:R-:W1:Y:S01]  /*92c0*/  MUFU.TANH R232, R232 ;  /* 0x000000e800e87308 */ /* 0x000e620000002400 */
[----:B---3--:R-:W-:Y:S01]  /*92d0*/  FMUL.FTZ R180, R60, UR8 ;  /* 0x000000083cb47c20 */ /* 0x008fe20008410000 */
[----:B----4-:R-:W-:Y:S08]  /*92e0*/  FMNMX3.FTZ R22, R22, R7, R171, !PT ;  /* 0x0000000716167276 */ /* 0x010ff000078100ab */
[----:B------:R-:W-:Y:S10]  /*92f0*/  MUFU.TANH R243, R243 ;  /* 0x000000f300f37308 */ /* 0x000ff40000002400 */
[----:B------:R-:W2:Y:S01]  /*9300*/  MUFU.TANH R245, R245 ;  /* 0x000000f500f57308 */ /* 0x000ea20000002400 */
[----:B-1----:R-:W-:Y:S09]  /*9310*/  FMNMX3.FTZ R21, R21, R236, R232, !PT ;  /* 0x000000ec15157276 */ /* 0x002ff200078100e8 */
[----:B------:R-:W-:Y:S10]  /*9320*/  MUFU.TANH R240, R240 ;  /* 0x000000f000f07308 */ /* 0x000ff40000002400 */
[----:B------:R-:W1:Y:S01]  /*9330*/  MUFU.TANH R238, R238 ;  /* 0x000000ee00ee7308 */ /* 0x000e620000002400 */
[----:B--2---:R-:W-:Y:S09]  /*9340*/  FMNMX3.FTZ R22, R22, R243, R245, !PT ;  /* 0x000000f316167276 */ /* 0x004ff200078100f5 */
        /* <DEDUP_REMOVED lines=62> */
[----:B-1----:R-:W-:Y:S02]  /*9730*/  FMNMX3.FTZ R21, R21, R212, R217, !PT ;  /* 0x000000d415157276 */ /* 0x002fe400078100d9 */
[----:B--2---:R-:W-:Y:S01]  /*9740*/  FMNMX3.FTZ R136, R136, R215, R210, !PT ;  /* 0x000000d788887276 */ /* 0x004fe200078100d2 */
[----:B------:R-:W-:Y:S06]  /*9750*/  @P0 BRA `(.L_x_800) ;  /* 0xffffffec00380947 */ /* 0x000fec000383ffff */
.L_x_799:
[----:B------:R-:W2:Y:S08]  /*9760*/  SHFL.BFLY PT, R6, R21, 0x2, 0x1f ;  /* 0x0c401f0015067f89 */ /* 0x000eb000000e0000 */
[----:B-1----:R-:W1:Y:S08]  /*9770*/  SHFL.BFLY PT, R11, R136, 0x2, 0x1f ;  /* 0x0c401f00880b7f89 */ /* 0x002e7000000e0000 */
[----:B------:R-:W3:Y:S08]  /*9780*/  SHFL.BFLY PT, R4, R5, 0x2, 0x1f ;  /* 0x0c401f0005047f89 */ /* 0x000ef000000e0000 */
[----:B------:R-:W4:Y:S08]  /*9790*/  SHFL.BFLY PT, R12, R19, 0x2, 0x1f ;  /* 0x0c401f00130c7f89 */ /* 0x000f3000000e0000 */
[----:B------:R-:W-:Y:S08]  /*97a0*/  LDSM.16.MT88.4 R36, [R184+0x6000] ;  /* 0x00600000b824783b */ /* 0x000ff00000004200 */
[----:B------:R-:W-:Y:S01]  /*97b0*/  LDSM.16.MT88.4 R52, [R143+0x6000] ;  /* 0x006000008f34783b */ /* 0x000fe20000004200 */
[----:B--2---:R-:W-:Y:S02]  /*97c0*/  FMNMX.FTZ R10, R21, R6, !PT ;  /* 0x00000006150a7209 */ /* 0x004fe40007810000 */
[----:B-1----:R-:W-:Y:S02]  /*97d0*/  FMNMX.FTZ R9, R136, R11, !PT ;  /* 0x0000000b88097209 */ /* 0x002fe40007810000 */
[----:B---3--:R-:W-:Y:S03]  /*97e0*/  FMNMX.FTZ R6, R5, R4, !PT ;  /* 0x0000000405067209 */ /* 0x008fe60007810000 */
[----:B------:R-:W1:Y:S01]  /*97f0*/  SHFL.BFLY PT, R13, R10, 0x1, 0x1f ;  /* 0x0c201f000a0d7f89 */ /* 0x000e6200000e0000 */
[----:B----4-:R-:W-:Y:S07]  /*9800*/  FMNMX.FTZ R8, R19, R12, !PT ;  /* 0x0000000c13087209 */ /* 0x010fee0007810000 */
[----:B------:R-:W2:Y:S08]  /*9810*/  SHFL.BFLY PT, R4, R9, 0x1, 0x1f ;  /* 0x0c201f0009047f89 */ /* 0x000eb000000e0000 */
[----:B------:R-:W3:Y:S08]  /*9820*/  SHFL.BFLY PT, R11, R8, 0x1, 0x1f ;  /* 0x0c201f00080b7f89 */ /* 0x000ef000000e0000 */
[----:B------:R-:W4:Y:S08]  /*9830*/  SHFL.BFLY PT, R133, R6, 0x1, 0x1f ;  /* 0x0c201f0006857f89 */ /* 0x000f3000000e0000 */
[----:B------:R-:W5:Y:S01]  /*9840*/  LDSM.16.MT88.4 R20, [R188+0x6000] ;  /* 0x00600000bc14783b */ /* 0x000f620000004200 */
[----:B-1----:R-:W-:Y:S02]  /*9850*/  FMNMX.FTZ R136, R10, R13, !PT ;  /* 0x0000000d0a887209 */ /* 0x002fe40007810000 */
[----:B--2---:R-:W-:Y:S03]  /*9860*/  FMNMX.FTZ R135, R9, R4, !PT ;  /* 0x0000000409877209 */ /* 0x004fe60007810000 */
[C---:B------:R-:W-:Y:S01]  /*9870*/  FMUL.FTZ R162, R136.reuse, UR4 ;  /* 0x0000000488a27c20 */ /* 0x040fe20008410000 */
[C---:B------:R-:W-:Y:S01]  /*9880*/  FSETP.NEU.FTZ.AND P1, PT, R136.reuse, -INF , PT ;  /* 0xff8000008800780b */ /* 0x040fe20003f3d000 */
[----:B------:R-:W-:Y:S01]  /*9890*/  FADD.FTZ R3, -R136, R3 ;  /* 0x0000000388037221 */ /* 0x000fe20000010100 */
[C---:B------:R-:W-:Y:S01]  /*98a0*/  FSETP.NEU.FTZ.AND P0, PT, R135.reuse, -INF , PT ;  /* 0xff8000008700780b */ /* 0x040fe20003f1d000 */
[C---:B------:R-:W-:Y:S01]  /*98b0*/  FMUL.FTZ R161, R135.reuse, UR4 ;  /* 0x0000000487a17c20 */ /* 0x040fe20008410000 */
[----:B---3--:R-:W-:Y:S01]  /*98c0*/  FMNMX.FTZ R134, R8, R11, !PT ;  /* 0x0000000b08867209 */ /* 0x008fe20007810000 */
[----:B------:R-:W-:Y:S01]  /*98d0*/  FADD.FTZ R4, -R135, R0 ;  /* 0x0000000087047221 */ /* 0x000fe20000010100 */
[----:B----4-:R-:W-:Y:S01]  /*98e0*/  FMNMX.FTZ R133, R6, R133, !PT ;  /* 0x0000008506857209 */ /* 0x010fe20007810000 */
[----:B------:R-:W-:Y:S01]  /*98f0*/  FMUL.FTZ R132, R3, UR4 ;  /* 0x0000000403847c20 */ /* 0x000fe20008410000 */
[----:B------:R-:W-:Y:S01]  /*9900*/  FSEL R161, R161, RZ, P0 ;  /* 0x000000ffa1a17208 */ /* 0x000fe20000000000 */
[----:B------:R-:W-:Y:S01]  /*9910*/  FADD.FTZ R0, -R134, R141 ;  /* 0x0000008d86007221 */ /* 0x000fe20000010100 */
[----:B------:R-:W-:Y:S01]  /*9920*/  FSEL R162, R162, RZ, P1 ;  /* 0x000000ffa2a27208 */ /* 0x000fe20000800000 */
[----:B------:R-:W-:Y:S01]  /*9930*/  FMUL.FTZ R160, R134, UR4 ;  /* 0x0000000486a07c20 */ /* 0x000fe20008410000 */
[C---:B------:R-:W-:Y:S01]  /*9940*/  FMUL.FTZ R159, R133.reuse, UR4 ;  /* 0x00000004859f7c20 */ /* 0x040fe20008410000 */
[----:B------:R-:W-:Y:S01]  /*9950*/  FADD.FTZ R2, -R133, R2 ;  /* 0x0000000285027221 */ /* 0x000fe20000010100 */
[----:B------:R-:W-:Y:S01]  /*9960*/  FMUL.FTZ R3, R4, UR4 ;  /* 0x0000000404037c20 */ /* 0x000fe20008410000 */
[----:B------:R-:W-:Y:S01]  /*9970*/  FSETP.NEU.FTZ.AND P1, PT, R134, -INF , PT ;  /* 0xff8000008600780b */ /* 0x000fe20003f3d000 */
[--C-:B------:R-:W-:Y:S01]  /*9980*/  FFMA.FTZ R153, R17, UR4, -R161.reuse ;  /* 0x0000000411997c23 */ /* 0x100fe200080108a1 */
[----:B------:R-:W-:Y:S01]  /*9990*/  FSETP.NEU.FTZ.AND P0, PT, R133, -INF , PT ;  /* 0xff8000008500780b */ /* 0x000fe20003f1d000 */
[--C-:B------:R-:W-:Y:S01]  /*99a0*/  FFMA.FTZ R150, R18, UR4, -R161.reuse ;  /* 0x0000000412967c23 */ /* 0x100fe200080108a1 */
[--C-:B------:R-:W-:Y:S01]  /*99b0*/  FFMA.FTZ R157, R252, UR4, -R162.reuse ;  /* 0x00000004fc9d7c23 */ /* 0x100fe200080108a2 */
[--C-:B------:R-:W-:Y:S01]  /*99c0*/  FFMA.FTZ R156, R167, UR4, -R162.reuse ;  /* 0x00000004a79c7c23 */ /* 0x100fe200080108a2 */
[--C-:B------:R-:W-:Y:S01]  /*99d0*/  FFMA.FTZ R158, R170, UR4, -R161.reuse ;  /* 0x00000004aa9e7c23 */ /* 0x100fe200080108a1 */
[----:B------:R-:W-:Y:S01]  /*99e0*/  FFMA.FTZ R152, R166, UR4, -R161 ;  /* 0x00000004a6987c23 */ /* 0x000fe200080108a1 */
[--C-:B------:R-:W-:Y:S01]  /*99f0*/  FFMA.FTZ R155, R7, UR4, -R162.reuse ;  /* 0x00000004079b7c23 */ /* 0x100fe200080108a2 */
[--C-:B------:R-:W-:Y:S01]  /*9a00*/  FFMA.FTZ R154, R171, UR4, -R162.reuse ;  /* 0x00000004ab9a7c23 */ /* 0x100fe200080108a2 */
[----:B------:R-:W-:Y:S01]  /*9a10*/  FMUL.FTZ R4, R0, UR4 ;  /* 0x0000000400047c20 */ /* 0x000fe20008410000 */
[----:B------:R-:W-:Y:S01]  /*9a20*/  FSEL R160, R160, RZ, P1 ;  /* 0x000000ffa0a07208 */ /* 0x000fe20000800000 */
[----:B------:R-:W-:Y:S01]  /*9a30*/  FMUL.FTZ R0, R2, UR4 ;  /* 0x0000000402007c20 */ /* 0x000fe20008410000 */
[----:B------:R-:W-:Y:S01]  /*9a40*/  FSEL R159, R159, RZ, P0 ;  /* 0x000000ff9f9f7208 */ /* 0x000fe20000000000 */
[----:B------:R-:W1:Y:S01]  /*9a50*/  MUFU.EX2 R132, R132 ;  /* 0x0000008400847308 */ /* 0x000e620000000800 */
[----:B------:R-:W-:Y:S01]  /*9a60*/  FFMA.FTZ R163, R243, UR4, -R162 ;  /* 0x00000004f3a37c23 */ /* 0x000fe200080108a2 */
[--C-:B------:R-:W-:Y:S01]  /*9a70*/  FFMA.FTZ R151, R250, UR4, -R160.reuse ;  /* 0x00000004fa977c23 */ /* 0x100fe200080108a0 */
[--C-:B------:R-:W-:Y:S07]  /*9a80*/  FFMA.FTZ R148, R251, UR4, -R160.reuse ;  /* 0x00000004fb947c23 */ /* 0x100fee00080108a0 */
[----:B------:R-:W2:Y:S01]  /*9a90*/  MUFU.EX2 R3, R3 ;  /* 0x0000000300037308 */ /* 0x000ea20000000800 */
[--C-:B------:R-:W-:Y:S01]  /*9aa0*/  FFMA.FTZ R147, R248, UR4, -R159.reuse ;  /* 0x00000004f8937c23 */ /* 0x100fe2000801089f */
[--C-:B------:R-:W-:Y:S01]  /*9ab0*/  FFMA.FTZ R145, R246, UR4, -R159.reuse ;  /* 0x00000004f6917c23 */ /* 0x100fe2000801089f */
[--C-:B------:R-:W-:Y:S07]  /*9ac0*/  FFMA.FTZ R149, R165, UR4, -R160.reuse ;  /* 0x00000004a5957c23 */ /* 0x100fee00080108a0 */
[----:B------:R3:W4:Y:S01]  /*9ad0*/  MUFU.EX2 R2, R4 ;  /* 0x0000000400027308 */ /* 0x0007220000000800 */
[----:B------:R-:W-:Y:S01]  /*9ae0*/  FFMA.FTZ R146, R179, UR4, -R160 ;  /* 0x00000004b3927c23 */ /* 0x000fe200080108a0 */
[--C-:B------:R-:W-:Y:S01]  /*9af0*/  FFMA.FTZ R144, R177, UR4, -R159.reuse ;  /* 0x00000004b1907c23 */ /* 0x100fe2000801089f */
[----:B------:R-:W-:Y:S07]  /*9b00*/  FFMA.FTZ R141, R178, UR4, -R159 ;  /* 0x00000004b28d7c23 */ /* 0x000fee000801089f */
[----:B------:R-:W-:Y:S01]  /*9b10*/  MUFU.EX2 R157, R157 ;  /* 0x0000009d009d7308 */ /* 0x000fe20000000800 */
[----:B------:R-:W-:Y:S01]  /*9b20*/  FFMA.FTZ R164, R245, UR4, -R162 ;  /* 0x00000004f5a47c23 */ /* 0x000fe200080108a2 */
[C---:B-1----:R-:W-:Y:S01]  /*9b30*/  FMUL.FTZ R5, R132.reuse, R129 ;  /* 0x0000008184057220 */ /* 0x042fe20000410000 */
[C---:B------:R-:W-:Y:S07]  /*9b40*/  FMUL.FTZ R16, R132.reuse, R116 ;  /* 0x0000007484107220 */ /* 0x040fee0000410000 */
[----:B------:R-:W1:Y:S01]  /*9b50*/  MUFU.EX2 R156, R156 ;  /* 0x0000009c009c7308 */ /* 0x000e620000000800 */
[C---:B------:R-:W-:Y:S01]  /*9b60*/  FMUL.FTZ R17, R132.reuse, R117 ;  /* 0x0000007584117220 */ /* 0x040fe20000410000 */
[C---:B--2---:R-:W-:Y:S01]  /*9b70*/  FMUL.FTZ R6, R3.reuse, R130 ;  /* 0x0000008203067220 */ /* 0x044fe20000410000 */
[C---:B------:R-:W-:Y:S07]  /*9b80*/  FMUL.FTZ R7, R3.reuse, R131 ;  /* 0x0000008303077220 */ /* 0x040fee0000410000 */
[----:B------:R-:W-:Y:S01]  /*9b90*/  MUFU.EX2 R158, R158 ;  /* 0x0000009e009e7308 */ /* 0x000fe20000000800 */
[C---:B------:R-:W-:Y:S01]  /*9ba0*/  FMUL.FTZ R18, R3.reuse, R118 ;  /* 0x0000007603127220 */ /* 0x040fe20000410000 */
[----:B---3--:R-:W-:Y:S01]  /*9bb0*/  FMUL.FTZ R4, R132, R128 ;  /* 0x0000008084047220 */ /* 0x008fe20000410000 */
[C---:B----4-:R-:W-:Y:S07]  /*9bc0*/  FMUL.FTZ R8, R2.reuse, R124 ;  /* 0x0000007c02087220 */ /* 0x050fee0000410000 */
[----:B------:R-:W2:Y:S01]  /*9bd0*/  MUFU.EX2 R152, R152 ;  /* 0x0000009800987308 */ /* 0x000ea20000000800 */
[C---:B------:R-:W-:Y:S01]  /*9be0*/  FMUL.FTZ R9, R2.reuse, R125 ;  /* 0x0000007d02097220 */ /* 0x040fe20000410000 */
[C---:B------:R-:W-:Y:S01]  /*9bf0*/  FMUL.FTZ R12, R2.reuse, R120 ;  /* 0x00000078020c7220 */ /* 0x040fe20000410000 */
[----:B------:R-:W-:Y:S07]  /*9c00*/  FMUL.FTZ R13, R2, R121 ;  /* 0x00000079020d7220 */ /* 0x000fee0000410000 */
[----:B------:R-:W-:Y:S01]  /*9c10*/  MUFU.EX2 R155, R155 ;  /* 0x0000009b009b7308 */ /* 0x000fe20000000800 */
[C---:B------:R-:W-:Y:S01]  /*9c20*/  FMUL.FTZ R19, R3.reuse, R119 ;  /* 0x0000007703137220 */ /* 0x040fe20000410000 */
[----:B-1----:R-:W-:Y:S01]  /*9c30*/  F2FP.BF16.F32.PACK_AB R128, R156, R157 ;  /* 0x0000009d9c80723e */ /* 0x002fe200000010ff */
[----:B------:R-:W-:Y:S07]  /*9c40*/  LDSM.16.MT88.4 R116, [R188+0x7800] ;  /* 0x00780000bc74783b */ /* 0x000fee0000004200 */
[----:B------:R-:W1:Y:S01]  /*9c50*/  MUFU.EX2 R154, R154 ;  /* 0x0000009a009a7308 */ /* 0x000e620000000800 */
[C---:B------:R-:W-:Y:S01]  /*9c60*/  FMUL.FTZ R32, R132.reuse, R100 ;  /* 0x0000006484207220 */ /* 0x040fe20000410000 */
[----:B------:R-:W-:Y:S01]  /*9c70*/  FMUL.FTZ R33, R132, R101 ;  /* 0x0000006584217220 */ /* 0x000fe20000410000 */
[C---:B------:R-:W-:Y:S07]  /*9c80*/  FMUL.FTZ R34, R3.reuse, R102 ;  /* 0x0000006603227220 */ /* 0x040fee0000410000 */
[----:B------:R-:W-:Y:S01]  /*9c90*/  MUFU.EX2 R153, R153 ;  /* 0x0000009900997308 */ /* 0x000fe20000000800 */
[C---:B------:R-:W-:Y:S01]  /*9ca0*/  FMUL.FTZ R35, R3.reuse, R103 ;  /* 0x0000006703237220 */ /* 0x040fe20000410000 */
[----:B--2---:R-:W-:Y:S01]  /*9cb0*/  F2FP.BF16.F32.PACK_AB R129, R152, R158 ;  /* 0x0000009e9881723e */ /* 0x004fe200000010ff */
[----:B------:R-:W-:Y:S07]  /*9cc0*/  LDSM.16.MT88.4 R100, [R184+0x7800] ;  /* 0x00780000b864783b */ /* 0x000fee0000004200 */
[----:B------:R-:W2:Y:S01]  /*9cd0*/  MUFU.EX2 R150, R150 ;  /* 0x0000009600967308 */ /* 0x000ea20000000800 */
[C---:B------:R-:W-:Y:S01]  /*9ce0*/  FMUL.FTZ R44, R2.reuse, R88 ;  /* 0x00000058022c7220 */ /* 0x040fe20000410000 */
[----:B------:R-:W-:Y:S01]  /*9cf0*/  FMUL.FTZ R45, R2, R89 ;  /* 0x00000059022d7220 */ /* 0x000fe20000410000 */
[C---:B------:R-:W-:Y:S07]  /*9d00*/  FMUL.FTZ R48, R132.reuse, R84 ;  /* 0x0000005484307220 */ /* 0x040fee0000410000 */
[----:B------:R-:W3:Y:S01]  /*9d10*/  MUFU.EX2 R0, R0 ;  /* 0x0000000000007308 */ /* 0x000ee20000000800 */
[----:B------:R-:W-:Y:S01]  /*9d20*/  FMUL.FTZ R49, R132, R85 ;  /* 0x0000005584317220 */ /* 0x000fe20000410000 */
[----:B-1----:R-:W-:Y:S01]  /*9d30*/  F2FP.BF16.F32.PACK_AB R130, R154, R155 ;  /* 0x0000009b9a82723e */ /* 0x002fe200000010ff */
[C---:B------:R-:W-:Y:S07]  /*9d40*/  FMUL.FTZ R50, R3.reuse, R86 ;  /* 0x0000005603327220 */ /* 0x040fee0000410000 */
[----:B------:R-:W-:Y:S01]  /*9d50*/  MUFU.EX2 R151, R151 ;  /* 0x0000009700977308 */ /* 0x000fe20000000800 */
[----:B------:R-:W-:Y:S01]  /*9d60*/  FMUL.FTZ R51, R3, R87 ;  /* 0x0000005703337220 */ /* 0x000fe20000410000 */
[C---:B------:R-:W-:Y:S01]  /*9d70*/  FMUL.FTZ R56, R2.reuse, R76 ;  /* 0x0000004c02387220 */ /* 0x040fe20000410000 */
[----:B------:R-:W-:Y:S07]  /*9d80*/  LDSM.16.MT88.4 R84, [R143+0x6800] ;  /* 0x006800008f54783b */ /* 0x000fee0000004200 */
[----:B------:R-:W1:Y:S01]  /*9d90*/  MUFU.EX2 R148, R148 ;  /* 0x0000009400947308 */ /* 0x000e620000000800 */
[----:B------:R-:W-:Y:S01]  /*9da0*/  FMUL.FTZ R57, R2, R77 ;  /* 0x0000004d02397220 */ /* 0x000fe20000410000 */
[----:B--2---:R-:W-:Y:S01]  /*9db0*/  F2FP.BF16.F32.PACK_AB R131, R150, R153 ;  /* 0x000000999683723e */ /* 0x004fe200000010ff */
[C---:B------:R-:W-:Y:S07]  /*9dc0*/  FMUL.FTZ R24, R2.reuse, R108 ;  /* 0x0000006c02187220 */ /* 0x040fee0000410000 */
[----:B------:R-:W-:Y:S01]  /*9dd0*/  MUFU.EX2 R147, R147 ;  /* 0x0000009300937308 */ /* 0x000fe20000000800 */
[----:B------:R-:W-:Y:S01]  /*9de0*/  FMUL.FTZ R25, R2, R109 ;  /* 0x0000006d02197220 */ /* 0x000fe20000410000 */
[C---:B---3--:R-:W-:Y:S01]  /*9df0*/  FMUL.FTZ R46, R0.reuse, R90 ;  /* 0x0000005a002e7220 */ /* 0x048fe20000410000 */
[C---:B------:R-:W-:Y:S07]  /*9e00*/  FMUL.FTZ R47, R0.reuse, R91 ;  /* 0x0000005b002f7220 */ /* 0x040fee0000410000 */
[----:B------:R-:W2:Y:S01]  /*9e10*/  MUFU.EX2 R145, R145 ;  /* 0x0000009100917308 */ /* 0x000ea20000000800 */
[-C--:B-----5:R-:W-:Y:S01]  /*9e20*/  HMMA.16816.F32.BF16 R4, R128, R20.reuse, R4 ;  /* 0x000000148004723c */ /* 0x0a0fe20000041804 */
[----:B------:R-:W-:Y:S08]  /*9e30*/  LDSM.16.MT88.4 R88, [R142+0x6800] ;  /* 0x006800008e58783b */ /* 0x000ff00000004200 */
[----:B------:R-:W-:Y:S01]  /*9e40*/  MUFU.EX2 R149, R149 ;  /* 0x0000009500957308 */ /* 0x000fe20000000800 */
[C---:B------:R-:W-:Y:S01]  /*9e50*/  FMUL.FTZ R10, R0.reuse, R126 ;  /* 0x0000007e000a7220 */ /* 0x040fe20000410000 */
[----:B------:R-:W-:Y:S08]  /*9e60*/  FMUL.FTZ R11, R0, R127 ;  /* 0x0000007f000b7220 */ /* 0x000ff00000410000 */
[----:B------:R-:W3:Y:S01]  /*9e70*/  MUFU.EX2 R146, R146 ;  /* 0x0000009200927308 */ /* 0x000ee20000000800 */
[----:B-1----:R-:W-:Y:S01]  /*9e80*/  F2FP.BF16.F32.PACK_AB R64, R148, R151 ;  /* 0x000000979440723e */ /* 0x002fe200000010ff */
[C---:B------:R-:W-:Y:S01]  /*9e90*/  FMUL.FTZ R14, R0.reuse, R122 ;  /* 0x0000007a000e7220 */ /* 0x040fe20000410000 */
[C---:B------:R-:W-:Y:S07]  /*9ea0*/  FMUL.FTZ R15, R0.reuse, R123 ;  /* 0x0000007b000f7220 */ /* 0x040fee0000410000 */
[----:B------:R-:W-:Y:S01]  /*9eb0*/  MUFU.EX2 R144, R144 ;  /* 0x0000009000907308 */ /* 0x000fe20000000800 */
[C---:B------:R-:W-:Y:S01]  /*9ec0*/  FMUL.FTZ R58, R0.reuse, R78 ;  /* 0x0000004e003a7220 */ /* 0x040fe20000410000 */
[----:B--2---:R-:W-:Y:S01]  /*9ed0*/  F2FP.BF16.F32.PACK_AB R65, R145, R147 ;  /* 0x000000939141723e */ /* 0x004fe200000010ff */
[C---:B------:R-:W-:Y:S07]  /*9ee0*/  FMUL.FTZ R59, R0.reuse, R79 ;  /* 0x0000004f003b7220 */ /* 0x040fee0000410000 */
[----:B------:R-:W1:Y:S01]  /*9ef0*/  MUFU.EX2 R141, R141 ;  /* 0x0000008d008d7308 */ /* 0x000e620000000800 */
[----:B------:R-:W-:Y:S01]  /*9f00*/  LDSM.16.MT88.4 R76, [R188+0x6800] ;  /* 0x00680000bc4c783b */ /* 0x000fe20000004200 */
[C---:B------:R-:W-:Y:S01]  /*9f10*/  FMUL.FTZ R26, R0.reuse, R110 ;  /* 0x0000006e001a7220 */ /* 0x040fe20000410000 */
[----:B------:R-:W-:Y:S01]  /*9f20*/  FMUL.FTZ R27, R0, R111 ;  /* 0x0000006f001b7220 */ /* 0x000fe20000410000 */
[C---:B------:R-:W-:Y:S01]  /*9f30*/  FMUL.FTZ R28, R2.reuse, R104 ;  /* 0x00000068021c7220 */ /* 0x040fe20000410000 */
[----:B------:R-:W-:Y:S01]  /*9f40*/  FMUL.FTZ R29, R2, R105 ;  /* 0x00000069021d7220 */ /* 0x000fe20000410000 */
[----:B---3--:R-:W-:Y:S01]  /*9f50*/  F2FP.BF16.F32.PACK_AB R66, R146, R149 ;  /* 0x000000959242723e */ /* 0x008fe200000010ff */
[C---:B------:R-:W-:Y:S01]  /*9f60*/  FMUL.FTZ R30, R0.reuse, R106 ;  /* 0x0000006a001e7220 */ /* 0x040fe20000410000 */
[----:B------:R-:W-:Y:S01]  /*9f70*/  FMUL.FTZ R31, R0, R107 ;  /* 0x0000006b001f7220 */ /* 0x000fe20000410000 */
[C---:B------:R-:W-:Y:S01]  /*9f80*/  FMUL.FTZ R40, R2.reuse, R92 ;  /* 0x0000005c02287220 */ /* 0x040fe20000410000 */
[----:B------:R-:W-:Y:S01]  /*9f90*/  FFMA.FTZ R92, R221, UR4, -R160 ;  /* 0x00000004dd5c7c23 */ /* 0x000fe200080108a0 */
[----:B------:R-:W-:Y:S01]  /*9fa0*/  FMUL.FTZ R41, R2, R93 ;  /* 0x0000005d02297220 */ /* 0x000fe20000410000 */
[C---:B------:R-:W-:Y:S01]  /*9fb0*/  FMUL.FTZ R42, R0.reuse, R94 ;  /* 0x0000005e002a7220 */ /* 0x040fe20000410000 */
[----:B------:R-:W-:Y:S01]  /*9fc0*/  FMUL.FTZ R43, R0, R95 ;  /* 0x0000005f002b7220 */ /* 0x000fe20000410000 */
[----:B-1----:R-:W-:Y:S01]  /*9fd0*/  F2FP.BF16.F32.PACK_AB R67, R141, R144 ;  /* 0x000000908d43723e */ /* 0x002fe200000010ff */
[C---:B------:R-:W-:Y:S01]  /*9fe0*/  FMUL.FTZ R60, R2.reuse, R72 ;  /* 0x00000048023c7220 */ /* 0x040fe20000410000 */
[----:B------:R-:W-:Y:S01]  /*9ff0*/  FMUL.FTZ R61, R2, R73 ;  /* 0x00000049023d7220 */ /* 0x000fe20000410000 */
[C---:B------:R-:W-:Y:S01]  /*a000*/  FMUL.FTZ R62, R0.reuse, R74 ;  /* 0x0000004a003e7220 */ /* 0x040fe20000410000 */
[----:B------:R-:W-:Y:S01]  /*a010*/  FMUL.FTZ R63, R0, R75 ;  /* 0x0000004b003f7220 */ /* 0x000fe20000410000 */
[----:B------:R-:W-:Y:S01]  /*a020*/  MUFU.EX2 R163, R163 ;  /* 0x000000a300a37308 */ /* 0x000fe20000000800 */
[--C-:B------:R-:W-:Y:S01]  /*a030*/  FFMA.FTZ R167, R240, UR4, -R161.reuse ;  /* 0x00000004f0a77c23 */ /* 0x100fe200080108a1 */
[C---:B------:R-:W-:Y:S08]  /*a040*/  HMMA.16816.F32.BF16 R8, R64.reuse, R20, R8 ;  /* 0x000000144008723c */ /* 0x040ff00000041808 */
[----:B------:R-:W-:Y:S01]  /*a050*/  MUFU.EX2 R164, R164 ;  /* 0x000000a400a47308 */ /* 0x000fe20000000800 */
[C---:B------:R-:W-:Y:S01]  /*a060*/  FMUL.FTZ R20, R132.reuse, R112 ;  /* 0x0000007084147220 */ /* 0x040fe20000410000 */
[----:B------:R-:W-:Y:S08]  /*a070*/  FMUL.FTZ R21, R132, R113 ;  /* 0x0000007184157220 */ /* 0x000ff00000410000 */
[----:B------:R-:W-:Y:S01]  /*a080*/  MUFU.EX2 R167, R167 ;  /* 0x000000a700a77308 */ /* 0x000fe20000000800 */
[--C-:B------:R-:W-:Y:S01]  /*a090*/  FFMA.FTZ R166, R238, UR4, -R161.reuse ;  /* 0x00000004eea67c23 */ /* 0x100fe200080108a1 */
[-C--:B------:R-:W-:Y:S03]  /*a0a0*/  HMMA.16816.F32.BF16 R12, R64, R22.reuse, R12 ;  /* 0x00000016400c723c */ /* 0x080fe6000004180c */
[--C-:B------:R-:W-:Y:S01]  /*a0b0*/  FFMA.FTZ R165, R249, UR4, -R162.reuse ;  /* 0x00000004f9a57c23 */ /* 0x100fe200080108a2 */
[----:B------:R-:W-:Y:S04]  /*a0c0*/  FFMA.FTZ R168, R247, UR4, -R162 ;  /* 0x00000004f7a87c23 */ /* 0x000fe800080108a2 */
[----:B------:R-:W-:Y:S01]  /*a0d0*/  MUFU.EX2 R166, R166 ;  /* 0x000000a600a67308 */ /* 0x000fe20000000800 */
[--C-:B------:R-:W-:Y:S01]  /*a0e0*/  FFMA.FTZ R169, R244, UR4, -R161.reuse ;  /* 0x00000004f4a97c23 */ /* 0x100fe200080108a1 */
[----:B------:R-:W-:Y:S01]  /*a0f0*/  FFMA.FTZ R170, R242, UR4, -R161 ;  /* 0x00000004f2aa7c23 */ /* 0x000fe200080108a1 */
[C---:B------:R-:W-:Y:S07]  /*a100*/  HMMA.16816.F32.BF16 R16, R128.reuse, R22, R16 ;  /* 0x000000168010723c */ /* 0x040fee0000041810 */
[----:B------:R-:W-:Y:S01]  /*a110*/  MUFU.EX2 R165, R165 ;  /* 0x000000a500a57308 */ /* 0x000fe20000000800 */
[C---:B------:R-:W-:Y:S01]  /*a120*/  FMUL.FTZ R22, R3.reuse, R114 ;  /* 0x0000007203167220 */ /* 0x040fe20000410000 */
[----:B------:R-:W-:Y:S08]  /*a130*/  FMUL.FTZ R23, R3, R115 ;  /* 0x0000007303177220 */ /* 0x000ff00000410000 */
[----:B------:R-:W-:Y:S01]  /*a140*/  MUFU.EX2 R168, R168 ;  /* 0x000000a800a87308 */ /* 0x000fe20000000800 */
[--C-:B------:R-:W-:Y:S01]  /*a150*/  FFMA.FTZ R172, R241, UR4, -R160.reuse ;  /* 0x00000004f1ac7c23 */ /* 0x100fe200080108a0 */
[--C-:B------:R-:W-:Y:S01]  /*a160*/  FFMA.FTZ R171, R239, UR4, -R160.reuse ;  /* 0x00000004efab7c23 */ /* 0x100fe200080108a0 */
[--C-:B------:R-:W-:Y:S07]  /*a170*/  FFMA.FTZ R176, R236, UR4, -R159.reuse ;  /* 0x00000004ecb07c23 */ /* 0x100fee000801089f */
[----:B------:R-:W-:Y:S01]  /*a180*/  MUFU.EX2 R169, R169 ;  /* 0x000000a900a97308 */ /* 0x000fe20000000800 */
[--C-:B------:R-:W-:Y:S01]  /*a190*/  FFMA.FTZ R173, R232, UR4, -R159.reuse ;  /* 0x00000004e8ad7c23 */ /* 0x100fe2000801089f */
[-C--:B------:R-:W-:Y:S08]  /*a1a0*/  HMMA.16816.F32.BF16 R20, R128, R36.reuse, R20 ;  /* 0x000000248014723c */ /* 0x080ff00000041814 */
[----:B------:R-:W-:Y:S01]  /*a1b0*/  MUFU.EX2 R170, R170 ;  /* 0x000000aa00aa7308 */ /* 0x000fe20000000800 */
[--C-:B------:R-:W-:Y:S01]  /*a1c0*/  FFMA.FTZ R177, R235, UR4, -R160.reuse ;  /* 0x00000004ebb17c23 */ /* 0x100fe200080108a0 */
[----:B------:R-:W-:Y:S01]  /*a1d0*/  FFMA.FTZ R174, R237, UR4, -R160 ;  /* 0x00000004edae7c23 */ /* 0x000fe200080108a0 */
[--C-:B------:R-:W-:Y:S07]  /*a1e0*/  FFMA.FTZ R178, R234, UR4, -R159.reuse ;  /* 0x00000004eab27c23 */ /* 0x100fee000801089f */
[----:B------:R-:W-:Y:S01]  /*a1f0*/  MUFU.EX2 R172, R172 ;  /* 0x000000ac00ac7308 */ /* 0x000fe20000000800 */
[----:B------:R-:W-:Y:S01]  /*a200*/  FFMA.FTZ R175, R230, UR4, -R159 ;  /* 0x00000004e6af7c23 */ /* 0x000fe2000801089f */
[C---:B------:R-:W-:Y:S08]  /*a210*/  HMMA.16816.F32.BF16 R24, R64.reuse, R36, R24 ;  /* 0x000000244018723c */ /* 0x040ff00000041818 */
[----:B------:R-:W1:Y:S01]  /*a220*/  MUFU.EX2 R171, R171 ;  /* 0x000000ab00ab7308 */ /* 0x000e620000000800 */
[C---:B------:R-:W-:Y:S01]  /*a230*/  FMUL.FTZ R36, R132.reuse, R96 ;  /* 0x0000006084247220 */ /* 0x040fe20000410000 */
[----:B------:R-:W-:Y:S08]  /*a240*/  FMUL.FTZ R37, R132, R97 ;  /* 0x0000006184257220 */ /* 0x000ff00000410000 */
[----:B------:R-:W-:Y:S01]  /*a250*/  MUFU.EX2 R176, R176 ;  /* 0x000000b000b07308 */ /* 0x000fe20000000800 */
[--C-:B------:R-:W-:Y:S01]  /*a260*/  FFMA.FTZ R179, R223, UR4, -R162.reuse ;  /* 0x00000004dfb37c23 */ /* 0x100fe200080108a2 */
[-C--:B------:R-:W-:Y:S08]  /*a270*/  HMMA.16816.F32.BF16 R28, R64, R38.reuse, R28 ;  /* 0x00000026401c723c */ /* 0x080ff0000004181c */
[----:B------:R-:W2:Y:S01]  /*a280*/  MUFU.EX2 R173, R173 ;  /* 0x000000ad00ad7308 */ /* 0x000ea20000000800 */
[--C-:B------:R-:W-:Y:S01]  /*a290*/  FFMA.FTZ R223, R222, UR4, -R161.reuse ;  /* 0x00000004dedf7c23 */ /* 0x100fe200080108a1 */
[--C-:B------:R-:W-:Y:S01]  /*a2a0*/  FFMA.FTZ R230, R224, UR4, -R161.reuse ;  /* 0x00000004e0e67c23 */ /* 0x100fe200080108a1 */
[--C-:B------:R-:W-:Y:S07]  /*a2b0*/  FFMA.FTZ R224, R233, UR4, -R162.reuse ;  /* 0x00000004e9e07c23 */ /* 0x100fee00080108a2 */
[----:B------:R-:W-:Y:S01]  /*a2c0*/  MUFU.EX2 R177, R177 ;  /* 0x000000b100b17308 */ /* 0x000fe20000000800 */
[----:B------:R-:W-:Y:S01]  /*a2d0*/  FFMA.FTZ R228, R228, UR4, -R161 ;  /* 0x00000004e4e47c23 */ /* 0x000fe200080108a1 */
[C---:B------:R-:W-:Y:S08]  /*a2e0*/  HMMA.16816.F32.BF16 R32, R128.reuse, R38, R32 ;  /* 0x000000268020723c */ /* 0x040ff00000041820 */
[----:B------:R-:W3:Y:S01]  /*a2f0*/  MUFU.EX2 R174, R174 ;  /* 0x000000ae00ae7308 */ /* 0x000ee20000000800 */
[C---:B------:R-:W-:Y:S01]  /*a300*/  FMUL.FTZ R38, R3.reuse, R98 ;  /* 0x0000006203267220 */ /* 0x040fe20000410000 */
[----:B------:R-:W-:Y:S01]  /*a310*/  FMUL.FTZ R39, R3, R99 ;  /* 0x0000006303277220 */ /* 0x000fe20000410000 */
[----:B-1----:R-:W-:Y:S01]  /*a320*/  F2FP.BF16.F32.PACK_AB R72, R171, R172 ;  /* 0x000000acab48723e */ /* 0x002fe200000010ff */
[----:B------:R-:W1:Y:S01]  /*a330*/  LDSM.16.MT88.4 R96, [R142+0x6000] ;  /* 0x006000008e60783b */ /* 0x000e620000004200 */
[----:B--2---:R-:W-:Y:S05]  /*a340*/  F2FP.BF16.F32.PACK_AB R73, R173, R176 ;  /* 0x000000b0ad49723e */ /* 0x004fea00000010ff */
[----:B------:R-:W-:Y:S01]  /*a350*/  MUFU.EX2 R178, R178 ;  /* 0x000000b200b27308 */ /* 0x000fe20000000800 */
[--C-:B------:R-:W-:Y:S01]  /*a360*/  FFMA.FTZ R220, R220, UR4, -R159.reuse ;  /* 0x00000004dcdc7c23 */ /* 0x100fe2000801089f */
[----:B------:R-:W-:Y:S01]  /*a370*/  FFMA.FTZ R216, R216, UR4, -R159 ;  /* 0x00000004d8d87c23 */ /* 0x000fe2000801089f */
[-C--:B------:R-:W-:Y:S07]  /*a380*/  HMMA.16816.F32.BF16 R36, R128, R52.reuse, R36 ;  /* 0x000000348024723c */ /* 0x080fee0000041824 */
[----:B------:R-:W2:Y:S01]  /*a390*/  MUFU.EX2 R175, R175 ;  /* 0x000000af00af7308 */ /* 0x000ea20000000800 */
[--C-:B------:R-:W-:Y:S01]  /*a3a0*/  FFMA.FTZ R208, R208, UR4, -R162.reuse ;  /* 0x00000004d0d07c23 */ /* 0x100fe200080108a2 */
[----:B---3--:R-:W-:Y:S08]  /*a3b0*/  F2FP.BF16.F32.PACK_AB R74, R174, R177 ;  /* 0x000000b1ae4a723e */ /* 0x008ff000000010ff */
[----:B------:R-:W-:Y:S01]  /*a3c0*/  MUFU.EX2 R179, R179 ;  /* 0x000000b300b37308 */ /* 0x000fe20000000800 */
[--C-:B------:R-:W-:Y:S01]  /*a3d0*/  FFMA.FTZ R183, R183, UR4, -R162.reuse ;  /* 0x00000004b7b77c23 */ /* 0x100fe200080108a2 */
[--C-:B------:R-:W-:Y:S01]  /*a3e0*/  FFMA.FTZ R206, R206, UR4, -R161.reuse ;  /* 0x00000004cece7c23 */ /* 0x100fe200080108a1 */
[C---:B------:R-:W-:Y:S07]  /*a3f0*/  HMMA.16816.F32.BF16 R40, R64.reuse, R52, R40 ;  /* 0x000000344028723c */ /* 0x040fee0000041828 */
[----:B------:R-:W-:Y:S01]  /*a400*/  MUFU.EX2 R223, R223 ;  /* 0x000000df00df7308 */ /* 0x000fe20000000800 */
[C---:B------:R-:W-:Y:S01]  /*a410*/  FMUL.FTZ R52, R132.reuse, R80 ;  /* 0x0000005084347220 */ /* 0x040fe20000410000 */
[----:B------:R-:W-:Y:S08]  /*a420*/  FMUL.FTZ R53, R132, R81 ;  /* 0x0000005184357220 */ /* 0x000ff00000410000 */
[----:B------:R-:W-:Y:S01]  /*a430*/  MUFU.EX2 R230, R230 ;  /* 0x000000e600e67308 */ /* 0x000fe20000000800 */
[----:B--2---:R-:W-:Y:S01]  /*a440*/  F2FP.BF16.F32.PACK_AB R75, R175, R178 ;  /* 0x000000b2af4b723e */ /* 0x004fe200000010ff */
[-C--:B------:R-:W-:Y:S08]  /*a450*/  HMMA.16816.F32.BF16 R44, R64, R54.reuse, R44 ;  /* 0x00000036402c723c */ /* 0x080ff0000004182c */
[----:B------:R-:W-:Y:S01]  /*a460*/  MUFU.EX2 R224, R224 ;  /* 0x000000e000e07308 */ /* 0x000fe20000000800 */
[--C-:B------:R-:W-:Y:S01]  /*a470*/  FFMA.FTZ R213, R213, UR4, -R161.reuse ;  /* 0x00000004d5d57c23 */ /* 0x100fe200080108a1 */
[----:B------:R-:W-:Y:S01]  /*a480*/  FFMA.FTZ R212, R212, UR4, -R162 ;  /* 0x00000004d4d47c23 */ /* 0x000fe200080108a2 */
[----:B------:R-:W-:Y:S07]  /*a490*/  FFMA.FTZ R215, R215, UR4, -R161 ;  /* 0x00000004d7d77c23 */ /* 0x000fee00080108a1 */
[----:B------:R-:W-:Y:S01]  /*a4a0*/  MUFU.EX2 R220, R220 ;  /* 0x000000dc00dc7308 */ /* 0x000fe20000000800 */
[----:B------:R-:W-:Y:S01]  /*a4b0*/  FFMA.FTZ R138, R138, UR4, -R159 ;  /* 0x000000048a8a7c23 */ /* 0x000fe2000801089f */
[C---:B------:R-:W-:Y:S08]  /*a4c0*/  HMMA.16816.F32.BF16 R48, R128.reuse, R54, R48 ;  /* 0x000000368030723c */ /* 0x040ff00000041830 */
[----:B------:R-:W-:Y:S01]  /*a4d0*/  MUFU.EX2 R216, R216 ;  /* 0x000000d800d87308 */ /* 0x000fe20000000800 */
[C---:B------:R-:W-:Y:S01]  /*a4e0*/  FMUL.FTZ R54, R3.reuse, R82 ;  /* 0x0000005203367220 */ /* 0x040fe20000410000 */
[----:B------:R-:W-:Y:S08]  /*a4f0*/  FMUL.FTZ R55, R3, R83 ;  /* 0x0000005303377220 */ /* 0x000ff00000410000 */
[----:B------:R-:W-:Y:S01]  /*a500*/  MUFU.EX2 R208, R208 ;  /* 0x000000d000d07308 */ /* 0x000fe20000000800 */
[----:B------:R-:W2:Y:S01]  /*a510*/  LDSM.16.MT88.4 R80, [R184+0x6800] ;  /* 0x00680000b850783b */ /* 0x000ea20000004200 */
[--C-:B------:R-:W-:Y:S01]  /*a520*/  FFMA.FTZ R181, R181, UR4, -R160.reuse ;  /* 0x00000004b5b57c23 */ /* 0x100fe200080108a0 */
[----:B------:R-:W-:Y:S07]  /*a530*/  ISETP.NE.AND P0, PT, R203, RZ, PT ;  /* 0x000000ffcb00720c */ /* 0x000fee0003f05270 */
[----:B------:R-:W-:Y:S01]  /*a540*/  MUFU.EX2 R183, R183 ;  /* 0x000000b700b77308 */ /* 0x000fe20000000800 */
[----:B------:R-:W-:Y:S01]  /*a550*/  FFMA.FTZ R180, R180, UR4, -R160 ;  /* 0x00000004b4b47c23 */ /* 0x000fe200080108a0 */
[-C--:B-1----:R-:W-:Y:S08]  /*a560*/  HMMA.16816.F32.BF16 R52, R128, R96.reuse, R52 ;  /* 0x000000608034723c */ /* 0x082ff00000041834 */
[----:B------:R-:W-:Y:S01]  /*a570*/  MUFU.EX2 R206, R206 ;  /* 0x000000ce00ce7308 */ /* 0x000fe20000000800 */
[----:B------:R-:W-:Y:S01]  /*a580*/  FFMA.FTZ R157, R132, R209, R157 ;  /* 0x000000d1849d7223 */ /* 0x000fe2000001009d */
[C---:B------:R-:W-:Y:S01]  /*a590*/  FFMA.FTZ R158, R3.reuse, R204, R158 ;  /* 0x000000cc039e7223 */ /* 0x040fe2000001009e */
[----:B------:R-:W-:Y:S07]  /*a5a0*/  FFMA.FTZ R151, R2, R207, R151 ;  /* 0x000000cf02977223 */ /* 0x000fee0000010097 */
[----:B------:R-:W-:Y:S01]  /*a5b0*/  MUFU.EX2 R213, R213 ;  /* 0x000000d500d57308 */ /* 0x000fe20000000800 */
[----:B------:R-:W-:Y:S01]  /*a5c0*/  FFMA.FTZ R147, R0, R205, R147 ;  /* 0x000000cd00937223 */ /* 0x000fe20000010093 */
        /* <DEDUP_REMOVED lines=8> */
[C---:B------:R-:W-:Y:S01]  /*a650*/  FMUL.FTZ R64, R132.reuse, R68 ;  /* 0x0000004484407220 */ /* 0x040fe20000410000 */
[----:B------:R-:W-:Y:S01]  /*a660*/  FMUL.FTZ R65, R132, R69 ;  /* 0x0000004584417220 */ /* 0x000fe20000410000 */
[C---:B------:R-:W-:Y:S01]  /*a670*/  FMUL.FTZ R66, R3.reuse, R70 ;  /* 0x0000004603427220 */ /* 0x040fe20000410000 */
[----:B------:R-:W-:Y:S01]  /*a680*/  FMUL.FTZ R67, R3, R71 ;  /* 0x0000004703437220 */ /* 0x000fe20000410000 */
[----:B------:R-:W-:Y:S01]  /*a690*/  F2FP.BF16.F32.PACK_AB R68, R164, R163 ;  /* 0x000000a3a444723e */ /* 0x000fe200000010ff */
[----:B------:R-:W-:Y:S01]  /*a6a0*/  FADD.FTZ R147, R145, R147 ;  /* 0x0000009391937221 */ /* 0x000fe20000010000 */
[----:B------:R-:W-:Y:S01]  /*a6b0*/  F2FP.BF16.F32.PACK_AB R69, R166, R167 ;  /* 0x000000a7a645723e */ /* 0x000fe200000010ff */
[----:B------:R-:W-:Y:S01]  /*a6c0*/  FADD.FTZ R155, R155, R156 ;  /* 0x0000009c9b9b7221 */ /* 0x000fe20000010000 */
[----:B------:R-:W-:Y:S01]  /*a6d0*/  F2FP.BF16.F32.PACK_AB R70, R168, R165 ;  /* 0x000000a5a846723e */ /* 0x000fe200000010ff */
[----:B------:R-:W-:Y:S01]  /*a6e0*/  FADD.FTZ R153, R153, R158 ;  /* 0x0000009e99997221 */ /* 0x000fe20000010000 */
[----:B------:R-:W-:Y:S04]  /*a6f0*/  HMMA.16816.F32.BF16 R64, R128, R98, R64 ;  /* 0x000000628040723c */ /* 0x000fe80000041840 */
[----:B------:R-:W-:Y:S01]  /*a700*/  F2FP.BF16.F32.PACK_AB R71, R170, R169 ;  /* 0x000000a9aa47723e */ /* 0x000fe200000010ff */
[----:B------:R-:W-:Y:S01]  /*a710*/  FADD.FTZ R149, R149, R148 ;  /* 0x0000009495957221 */ /* 0x000fe20000010000 */
[----:B------:R-:W-:Y:S01]  /*a720*/  IADD3 R203, PT, PT, R203, -0x1, RZ ;  /* 0xffffffffcbcb7810 */ /* 0x000fe20007ffe0ff */
[----:B------:R-:W-:Y:S01]  /*a730*/  FADD.FTZ R144, R144, R147 ;  /* 0x0000009390907221 */ /* 0x000fe20000010000 */
[----:B------:R-:W-:Y:S01]  /*a740*/  FADD.FTZ R154, R154, R155 ;  /* 0x0000009b9a9a7221 */ /* 0x000fe20000010000 */
[----:B------:R-:W-:Y:S01]  /*a750*/  FADD.FTZ R150, R150, R153 ;  /* 0x0000009996967221 */ /* 0x000fe20000010000 */
[----:B------:R-:W-:Y:S01]  /*a760*/  FADD.FTZ R149, R146, R149 ;  /* 0x0000009592957221 */ /* 0x000fe20000010000 */
        /* <DEDUP_REMOVED lines=21> */
[-C--:B--2---:R-:W-:Y:S03]  /*a8c0*/  HMMA.16816.F32.BF16 R20, R68, R80.reuse, R20 ;  /* 0x000000504414723c */ /* 0x084fe60000041814 */
[----:B------:R-:W-:Y:S01]  /*a8d0*/  FADD.FTZ R178, R175, R178 ;  /* 0x000000b2afb27221 */ /* 0x000fe20000010000 */
[----:B------:R-:W-:Y:S02]  /*a8e0*/  MOV R2, R133 ;  /* 0x0000008500027202 */ /* 0x000fe40000000f00 */
[----:B------:R-:W-:Y:S02]  /*a8f0*/  MOV R141, R134 ;  /* 0x00000086008d7202 */ /* 0x000fe40000000f00 */
[C---:B------:R-:W-:Y:S04]  /*a900*/  HMMA.16816.F32.BF16 R24, R72.reuse, R80, R24 ;  /* 0x000000504818723c */ /* 0x040fe80000041818 */
[----:B------:R-:W-:Y:S01]  /*a910*/  FFMA.FTZ R81, R226, UR4, -R161 ;  /* 0x00000004e2517c23 */ /* 0x000fe200080108a1 */
[--C-:B------:R-:W-:Y:S01]  /*a920*/  FFMA.FTZ R80, R227, UR4, -R162.reuse ;  /* 0x00000004e3507c23 */ /* 0x100fe200080108a2 */
[----:B------:R-:W-:Y:S01]  /*a930*/  MUFU.EX2 R226, R228 ;  /* 0x000000e400e27308 */ /* 0x000fe20000000800 */
[--C-:B------:R-:W-:Y:S01]  /*a940*/  FFMA.FTZ R227, R231, UR4, -R162.reuse ;  /* 0x00000004e7e37c23 */ /* 0x100fe200080108a2 */
[-C--:B------:R-:W-:Y:S08]  /*a950*/  HMMA.16816.F32.BF16 R28, R72, R82.reuse, R28 ;  /* 0x00000052481c723c */ /* 0x080ff0000004181c */
[----:B------:R2:W-:Y:S01]  /*a960*/  MUFU.EX2 R222, R80 ;  /* 0x0000005000de7308 */ /* 0x0005e20000000800 */
[----:B------:R-:W-:Y:S01]  /*a970*/  FFMA.FTZ R231, R218, UR4, -R159 ;  /* 0x00000004dae77c23 */ /* 0x000fe2000801089f */
[----:B------:R-:W-:Y:S01]  /*a980*/  FFMA.FTZ R162, R217, UR4, -R162 ;  /* 0x00000004d9a27c23 */ /* 0x000fe200080108a2 */
[----:B------:R-:W-:Y:S07]  /*a990*/  FFMA.FTZ R161, R210, UR4, -R161 ;  /* 0x00000004d2a17c23 */ /* 0x000fee00080108a1 */
[----:B------:R-:W-:Y:S01]  /*a9a0*/  MUFU.EX2 R227, R227 ;  /* 0x000000e300e37308 */ /* 0x000fe20000000800 */
[----:B------:R-:W-:Y:S01]  /*a9b0*/  MOV R0, R135 ;  /* 0x0000008700007202 */ /* 0x000fe20000000f00 */
[C---:B------:R-:W-:Y:S08]  /*a9c0*/  HMMA.16816.F32.BF16 R32, R68.reuse, R82, R32 ;  /* 0x000000524420723c */ /* 0x040ff00000041820 */
[----:B------:R-:W-:Y:S01]  /*a9d0*/  MUFU.EX2 R218, R92 ;  /* 0x0000005c00da7308 */ /* 0x000fe20000000800 */
[----:B------:R-:W-:Y:S09]  /*a9e0*/  MOV R3, R136 ;  /* 0x0000008800037202 */ /* 0x000ff20000000f00 */
[----:B------:R-:W-:Y:S01]  /*a9f0*/  MUFU.EX2 R231, R231 ;  /* 0x000000e700e77308 */ /* 0x000fe20000000800 */
[-C--:B------:R-:W-:Y:S09]  /*aa00*/  HMMA.16816.F32.BF16 R36, R68, R84.reuse, R36 ;  /* 0x000000544424723c */ /* 0x080ff20000041824 */
[----:B------:R-:W-:Y:S01]  /*aa10*/  MUFU.EX2 R217, R212 ;  /* 0x000000d400d97308 */ /* 0x000fe20000000800 */
[--C-:B--2---:R-:W-:Y:S09]  /*aa20*/  FFMA.FTZ R80, R219, UR4, -R160.reuse ;  /* 0x00000004db507c23 */ /* 0x104ff200080108a0 */
[----:B------:R-:W-:Y:S01]  /*aa30*/  MUFU.EX2 R219, R81 ;  /* 0x0000005100db7308 */ /* 0x000fe20000000800 */
[C---:B------:R-:W-:Y:S09]  /*aa40*/  HMMA.16816.F32.BF16 R40, R72.reuse, R84, R40 ;  /* 0x000000544828723c */ /* 0x040ff20000041828 */
[----:B------:R2:W3:Y:S10]  /*aa50*/  MUFU.EX2 R221, R80 ;  /* 0x0000005000dd7308 */ /* 0x0004f40000000800 */
[----:B------:R-:W-:Y:S01]  /*aa60*/  MUFU.EX2 R162, R162 ;  /* 0x000000a200a27308 */ /* 0x000fe20000000800 */
[-C--:B------:R-:W-:Y:S09]  /*aa70*/  HMMA.16816.F32.BF16 R44, R72, R86.reuse, R44 ;  /* 0x00000056482c723c */ /* 0x080ff2000004182c */
[----:B------:R-:W-:Y:S10]  /*aa80*/  MUFU.EX2 R210, R215 ;  /* 0x000000d700d27308 */ /* 0x000ff40000000800 */
[----:B------:R-:W-:Y:S01]  /*aa90*/  MUFU.EX2 R161, R161 ;  /* 0x000000a100a17308 */ /* 0x000fe20000000800 */
[C---:B------:R-:W-:Y:S01]  /*aaa0*/  HMMA.16816.F32.BF16 R48, R68.reuse, R86, R48 ;  /* 0x000000564430723c */ /* 0x040fe20000041830 */
[----:B--2---:R-:W2:Y:S07]  /*aab0*/  LDSM.16.MT88.4 R80, [R184+0x7000] ;  /* 0x00700000b850783b */ /* 0x004eae0000004200 */
[-C--:B------:R-:W-:Y:S01]  /*aac0*/  HMMA.16816.F32.BF16 R52, R68, R88.reuse, R52 ;  /* 0x000000584434723c */ /* 0x080fe20000041834 */
[----:B------:R-:W4:Y:S07]  /*aad0*/  LDSM.16.MT88.4 R84, [R143+0x7000] ;  /* 0x007000008f54783b */ /* 0x000f2e0000004200 */
[C---:B------:R-:W-:Y:S04]  /*aae0*/  HMMA.16816.F32.BF16 R56, R72.reuse, R88, R56 ;  /* 0x000000584838723c */ /* 0x040fe80000041838 */
[--C-:B------:R-:W-:Y:S01]  /*aaf0*/  FFMA.FTZ R88, R229, UR4, -R160.reuse ;  /* 0x00000004e5587c23 */ /* 0x100fe200080108a0 */
[----:B------:R-:W-:Y:S03]  /*ab00*/  FFMA.FTZ R229, R214, UR4, -R159 ;  /* 0x00000004d6e57c23 */ /* 0x000fe6000801089f */
[-C--:B------:R-:W-:Y:S03]  /*ab10*/  HMMA.16816.F32.BF16 R60, R72, R90.reuse, R60 ;  /* 0x0000005a483c723c */ /* 0x080fe6000004183c */
[----:B------:R-:W-:Y:S01]  /*ab20*/  FFMA.FTZ R74, R225, UR4, -R160 ;  /* 0x00000004e14a7c23 */ /* 0x000fe200080108a0 */
[----:B------:R-:W5:Y:S01]  /*ab30*/  MUFU.EX2 R229, R229 ;  /* 0x000000e500e57308 */ /* 0x000f620000000800 */
[----:B---3--:R-:W-:Y:S01]  /*ab40*/  F2FP.BF16.F32.PACK_AB R72, R218, R221 ;  /* 0x000000ddda48723e */ /* 0x008fe200000010ff */
[----:B------:R-:W-:Y:S01]  /*ab50*/  FADD.FTZ R221, R221, R174 ;  /* 0x000000aedddd7221 */ /* 0x000fe20000010000 */
[----:B------:R-:W-:Y:S01]  /*ab60*/  F2FP.BF16.F32.PACK_AB R73, R220, R231 ;  /* 0x000000e7dc49723e */ /* 0x000fe200000010ff */
[----:B------:R-:W-:Y:S06]  /*ab70*/  HMMA.16816.F32.BF16 R64, R68, R90, R64 ;  /* 0x0000005a4440723c */ /* 0x000fec0000041840 */
[----:B------:R-:W-:Y:S01]  /*ab80*/  MUFU.EX2 R225, R88 ;  /* 0x0000005800e17308 */ /* 0x000fe20000000800 */
[----:B------:R-:W-:Y:S09]  /*ab90*/  F2FP.BF16.F32.PACK_AB R68, R222, R179 ;  /* 0x000000b3de44723e */ /* 0x000ff200000010ff */
[----:B------:R-:W3:Y:S01]  /*aba0*/  MUFU.EX2 R214, R74 ;  /* 0x0000004a00d67308 */ /* 0x000ee20000000800 */
[----:B------:R-:W-:Y:S01]  /*abb0*/  F2FP.BF16.F32.PACK_AB R69, R230, R223 ;  /* 0x000000dfe645723e */ /* 0x000fe200000010ff */
[----:B------:R-:W-:Y:S01]  /*abc0*/  FADD.FTZ R179, R179, R168 ;  /* 0x000000a8b3b37221 */ /* 0x000fe20000010000 */
[----:B------:R-:W-:Y:S01]  /*abd0*/  F2FP.BF16.F32.PACK_AB R70, R224, R227 ;  /* 0x000000e3e046723e */ /* 0x000fe200000010ff */
[----:B------:R-:W-:Y:S01]  /*abe0*/  FADD.FTZ R223, R223, R170 ;  /* 0x000000aadfdf7221 */ /* 0x000fe20000010000 */
[----:B------:R-:W-:Y:S01]  /*abf0*/  F2FP.BF16.F32.PACK_AB R71, R219, R226 ;  /* 0x000000e2db47723e */ /* 0x000fe200000010ff */
[----:B------:R-:W-:Y:S01]  /*ac00*/  FADD.FTZ R231, R231, R178 ;  /* 0x000000b2e7e77221 */ /* 0x000fe20000010000 */
[----:B-----5:R-:W-:Y:S01]  /*ac10*/  F2FP.BF16.F32.PACK_AB R75, R216, R229 ;  /* 0x000000e5d84b723e */ /* 0x020fe200000010ff */
[----:B------:R-:W-:Y:S01]  /*ac20*/  FADD.FTZ R222, R222, R179 ;  /* 0x000000b3dede7221 */ /* 0x000fe20000010000 */
[----:B------:R-:W-:Y:S01]  /*ac30*/  FADD.FTZ R223, R230, R223 ;  /* 0x000000dfe6df7221 */ /* 0x000fe20000010000 */
[----:B------:R-:W-:Y:S01]  /*ac40*/  FADD.FTZ R218, R218, R221 ;  /* 0x000000dddada7221 */ /* 0x000fe20000010000 */
[----:B------:R-:W-:Y:S01]  /*ac50*/  FADD.FTZ R220, R220, R231 ;  /* 0x000000e7dcdc7221 */ /* 0x000fe20000010000 */
[-C--:B-1----:R-:W-:Y:S03]  /*ac60*/  HMMA.16816.F32.BF16 R4, R68, R76.reuse, R4 ;  /* 0x0000004c4404723c */ /* 0x082fe60000041804 */
[----:B---3--:R-:W-:Y:S01]  /*ac70*/  F2FP.BF16.F32.PACK_AB R74, R214, R225 ;  /* 0x000000e1d64a723e */ /* 0x008fe200000010ff */
        /* <DEDUP_REMOVED lines=8> */
[----:B------:R-:W-:Y:S03]  /*ad00*/  FADD.FTZ R216, R216, R229 ;  /* 0x000000e5d8d87221 */ /* 0x000fe60000010000 */
[-C--:B------:R-:W-:Y:S08]  /*ad10*/  HMMA.16816.F32.BF16 R12, R72, R78.reuse, R12 ;  /* 0x0000004e480c723c */ /* 0x080ff0000004180c */
[C---:B------:R-:W-:Y:S01]  /*ad20*/  HMMA.16816.F32.BF16 R16, R68.reuse, R78, R16 ;  /* 0x0000004e4410723c */ /* 0x040fe20000041810 */
[----:B------:R-:W1:Y:S07]  /*ad30*/  LDSM.16.MT88.4 R76, [R142+0x7000] ;  /* 0x007000008e4c783b */ /* 0x000e6e0000004200 */
[-C--:B--2---:R-:W-:Y:S08]  /*ad40*/  HMMA.16816.F32.BF16 R20, R68, R80.reuse, R20 ;  /* 0x000000504414723c */ /* 0x084ff00000041814 */
[C---:B------:R-:W-:Y:S04]  /*ad50*/  HMMA.16816.F32.BF16 R24, R72.reuse, R80, R24 ;  /* 0x000000504818723c */ /* 0x040fe80000041818 */
[--C-:B------:R-:W-:Y:S01]  /*ad60*/  FFMA.FTZ R81, R182, UR4, -R160.reuse ;  /* 0x00000004b6517c23 */ /* 0x100fe200080108a0 */
[--C-:B------:R-:W-:Y:S01]  /*ad70*/  FFMA.FTZ R80, R140, UR4, -R159.reuse ;  /* 0x000000048c507c23 */ /* 0x100fe2000801089f */
[--C-:B------:R-:W-:Y:S01]  /*ad80*/  FFMA.FTZ R182, R139, UR4, -R159.reuse ;  /* 0x000000048bb67c23 */ /* 0x100fe2000801089f */
[----:B------:R-:W-:Y:S01]  /*ad90*/  FFMA.FTZ R159, R137, UR4, -R159 ;  /* 0x00000004899f7c23 */ /* 0x000fe2000801089f */
[-C--:B------:R-:W-:Y:S01]  /*ada0*/  HMMA.16816.F32.BF16 R28, R72, R82.reuse, R28 ;  /* 0x00000052481c723c */ /* 0x080fe2000004181c */
[----:B------:R-:W2:Y:S02]  /*adb0*/  MUFU.EX2 R140, R81 ;  /* 0x00000051008c7308 */ /* 0x000ea40000000800 */
[----:B------:R-:W-:Y:S08]  /*adc0*/  FFMA.FTZ R160, R211, UR4, -R160 ;  /* 0x00000004d3a07c23 */ /* 0x000ff000080108a0 */
[----:B------:R-:W-:Y:S01]  /*add0*/  MUFU.EX2 R139, R80 ;  /* 0x00000050008b7308 */ /* 0x000fe20000000800 */
[C---:B------:R-:W-:Y:S09]  /*ade0*/  HMMA.16816.F32.BF16 R32, R68.reuse, R82, R32 ;  /* 0x000000524420723c */ /* 0x040ff20000041820 */
[----:B------:R-:W3:Y:S10]  /*adf0*/  MUFU.EX2 R182, R182 ;  /* 0x000000b600b67308 */ /* 0x000ef40000000800 */
[----:B------:R-:W5:Y:S01]  /*ae00*/  MUFU.EX2 R211, R160 ;  /* 0x000000a000d37308 */ /* 0x000f620000000800 */
[-C--:B----4-:R-:W-:Y:S09]  /*ae10*/  HMMA.16816.F32.BF16 R36, R68, R84.reuse, R36 ;  /* 0x000000544424723c */ /* 0x090ff20000041824 */
[----:B------:R-:W4:Y:S01]  /*ae20*/  MUFU.EX2 R159, R159 ;  /* 0x0000009f009f7308 */ /* 0x000f220000000800 */
[C---:B------:R-:W-:Y:S08]  /*ae30*/  HMMA.16816.F32.BF16 R40, R72.reuse, R84, R40 ;  /* 0x000000544828723c */ /* 0x040ff00000041828 */
[-C--:B------:R-:W-:Y:S08]  /*ae40*/  HMMA.16816.F32.BF16 R44, R72, R86.reuse, R44 ;  /* 0x00000056482c723c */ /* 0x080ff0000004182c */
[C---:B------:R-:W-:Y:S01]  /*ae50*/  HMMA.16816.F32.BF16 R48, R68.reuse, R86, R48 ;  /* 0x000000564430723c */ /* 0x040fe20000041830 */
[----:B------:R-:W4:Y:S07]  /*ae60*/  LDSM.16.MT88.4 R84, [R143+0x7800] ;  /* 0x007800008f54783b */ /* 0x000f2e0000004200 */
[-C--:B-1----:R-:W-:Y:S08]  /*ae70*/  HMMA.16816.F32.BF16 R52, R68, R76.reuse, R52 ;  /* 0x0000004c4434723c */ /* 0x082ff00000041834 */
[C---:B------:R-:W-:Y:S08]  /*ae80*/  HMMA.16816.F32.BF16 R56, R72.reuse, R76, R56 ;  /* 0x0000004c4838723c */ /* 0x040ff00000041838 */
[-C--:B------:R-:W-:Y:S03]  /*ae90*/  HMMA.16816.F32.BF16 R60, R72, R78.reuse, R60 ;  /* 0x0000004e483c723c */ /* 0x080fe6000004183c */
[----:B--2---:R-:W-:Y:S01]  /*aea0*/  F2FP.BF16.F32.PACK_AB R72, R140, R181 ;  /* 0x000000b58c48723e */ /* 0x004fe200000010ff */
[----:B------:R-:W-:Y:S01]  /*aeb0*/  FADD.FTZ R181, R181, R214 ;  /* 0x000000d6b5b57221 */ /* 0x000fe20000010000 */
[----:B---3--:R-:W-:Y:S01]  /*aec0*/  F2FP.BF16.F32.PACK_AB R73, R182, R139 ;  /* 0x0000008bb649723e */ /* 0x008fe200000010ff */
[----:B------:R-:W-:Y:S01]  /*aed0*/  FADD.FTZ R139, R139, R216 ;  /* 0x000000d88b8b7221 */ /* 0x000fe20000010000 */
[----:B-----5:R-:W-:Y:S01]  /*aee0*/  F2FP.BF16.F32.PACK_AB R74, R211, R180 ;  /* 0x000000b4d34a723e */ /* 0x020fe200000010ff */
[----:B------:R-:W-:Y:S04]  /*aef0*/  HMMA.16816.F32.BF16 R64, R68, R78, R64 ;  /* 0x0000004e4440723c */ /* 0x000fe80000041840 */
        /* <DEDUP_REMOVED lines=10> */
[----:B------:R-:W-:Y:S01]  /*afa0*/  FADD.FTZ R139, R182, R139 ;  /* 0x0000008bb68b7221 */ /* 0x000fe20000010000 */
[----:B------:R-:W-:Y:S01]  /*afb0*/  FADD.FTZ R209, R217, R208 ;  /* 0x000000d0d9d17221 */ /* 0x000fe20000010000 */
[----:B------:R-:W-:Y:S01]  /*afc0*/  FADD.FTZ R204, R210, R213 ;  /* 0x000000d5d2cc7221 */ /* 0x000fe20000010000 */
[-C--:B------:R-:W-:Y:S01]  /*afd0*/  HMMA.16816.F32.BF16 R128, R68, R116.reuse, R4 ;  /* 0x000000744480723c */ /* 0x080fe20000041804 */
[----:B------:R-:W1:Y:S02]  /*afe0*/  LDSM.16.MT88.4 R4, [R142+0x7800] ;  /* 0x007800008e04783b */ /* 0x000e640000004200 */
[----:B------:R-:W-:Y:S01]  /*aff0*/  FADD.FTZ R180, R180, R181 ;  /* 0x000000b5b4b47221 */ /* 0x000fe20000010000 */
[----:B------:R-:W-:Y:S01]  /*b000*/  FADD.FTZ R138, R138, R139 ;  /* 0x0000008b8a8a7221 */ /* 0x000fe20000010000 */
[----:B------:R-:W-:Y:S01]  /*b010*/  FADD.FTZ R209, R162, R209 ;  /* 0x000000d1a2d17221 */ /* 0x000fe20000010000 */
[----:B------:R-:W-:Y:S01]  /*b020*/  FADD.FTZ R204, R161, R204 ;  /* 0x000000cca1cc7221 */ /* 0x000fe20000010000 */
[----:B------:R-:W-:Y:S01]  /*b030*/  FADD.FTZ R207, R211, R180 ;  /* 0x000000b4d3cf7221 */ /* 0x000fe20000010000 */
[C---:B------:R-:W-:Y:S04]  /*b040*/  HMMA.16816.F32.BF16 R124, R72.reuse, R116, R8 ;  /* 0x00000074487c723c */ /* 0x040fe80000041808 */
[----:B------:R-:W-:Y:S04]  /*b050*/  FADD.FTZ R205, R159, R138 ;  /* 0x0000008a9fcd7221 */ /* 0x000fe80000010000 */
        /* <DEDUP_REMOVED lines=16> */
.L_x_797:
[----:B------:R-:W1:Y:S01]  /*b160*/  SHFL.BFLY PT, R0, R209, 0x2, 0x1f ;  /* 0x0c401f00d1007f89 */ /* 0x000e6200000e0000 */
[----:B------:R-:W2:Y:S01]  /*b170*/  S2UR UR4, SR_CgaCtaId ;  /* 0x00000000000479c3 */ /* 0x000ea20000008800 */
[----:B------:R-:W-:Y:S02]  /*b180*/  UMOV UR5, 0x400 ;  /* 0x0000040000057882 */ /* 0x000fe40000000000 */
[----:B------:R-:W3:Y:S04]  /*b190*/  SHFL.BFLY PT, R3, R204, 0x2, 0x1f ;  /* 0x0c401f00cc037f89 */ /* 0x000ee800000e0000 */
[----:B------:R-:W4:Y:S01]  /*b1a0*/  SHFL.BFLY PT, R2, R207, 0x2, 0x1f ;  /* 0x0c401f00cf027f89 */ /* 0x000f2200000e0000 */
[----:B------:R-:W4:Y:S03]  /*b1b0*/  LDC R16, c[0x0][0x434] ;  /* 0x00010d00ff107b82 */ /* 0x000f260000000800 */
[----:B------:R-:W5:Y:S05]  /*b1c0*/  SHFL.BFLY PT, R6, R205, 0x2, 0x1f ;  /* 0x0c401f00cd067f89 */ /* 0x000f6a00000e0000 */
[----:B------:R-:W5:Y:S01]  /*b1d0*/  S2UR UR6, SR_CTAID.Z ;  /* 0x00000000000679c3 */ /* 0x000f620000002700 */
[----:B-1----:R-:W-:Y:S01]  /*b1e0*/  FADD.FTZ R5, R0, R209 ;  /* 0x000000d100057221 */ /* 0x002fe20000010000 */
[----:B--2---:R-:W-:Y:S01]  /*b1f0*/  ULEA UR4, UR4, UR5, 0x18 ;  /* 0x0000000504047291 */ /* 0x004fe2000f8ec0ff */
[----:B------:R-:W1:Y:S05]  /*b200*/  S2R R0, SR_TID.X ;  /* 0x0000000000007919 */ /* 0x000e6a0000002100 */
[----:B------:R-:W2:Y:S01]  /*b210*/  S2UR UR7, SR_CTAID.Y ;  /* 0x00000000000779c3 */ /* 0x000ea20000002600 */
[----:B---3--:R-:W-:Y:S01]  /*b220*/  FADD.FTZ R4, R3, R204 ;  /* 0x000000cc03047221 */ /* 0x008fe20000010000 */
[----:B------:R-:W3:Y:S01]  /*b230*/  SHFL.BFLY PT, R8, R5, 0x1, 0x1f ;  /* 0x0c201f0005087f89 */ /* 0x000ee200000e0000 */
[----:B----4-:R-:W-:-:S03]  /*b240*/  FADD.FTZ R3, R2, R207 ;  /* 0x000000cf02037221 */ /* 0x010fc60000010000 */
[----:B------:R-:W4:Y:S01]  /*b250*/  SHFL.BFLY PT, R7, R4, 0x1, 0x1f ;  /* 0x0c201f0004077f89 */ /* 0x000f2200000e0000 */
[----:B-----5:R-:W-:-:S03]  /*b260*/  FADD.FTZ R13, R6, R205 ;  /* 0x000000cd060d7221 */ /* 0x020fc60000010000 */
[----:B------:R-:W5:Y:S04]  /*b270*/  SHFL.BFLY PT, R2, R3, 0x1, 0x1f ;  /* 0x0c201f0003027f89 */ /* 0x000f6800000e0000 */
[----:B------:R-:W2:Y:S01]  /*b280*/  SHFL.BFLY PT, R12, R13, 0x1, 0x1f ;  /* 0x0c201f000d0c7f89 */ /* 0x000ea200000e0000 */
[----:B---3--:R-:W-:Y:S01]  /*b290*/  FADD.FTZ R8, R5, R8 ;  /* 0x0000000805087221 */ /* 0x008fe20000010000 */
[----:B-1----:R-:W-:Y:S01]  /*b2a0*/  SHF.L.U32 R9, R0, 0x4, RZ ;  /* 0x0000000400097819 */ /* 0x002fe200000006ff */
[----:B----4-:R-:W-:Y:S01]  /*b2b0*/  FADD.FTZ R7, R4, R7 ;  /* 0x0000000704077221 */ /* 0x010fe20000010000 */
[----:B------:R-:W-:Y:S01]  /*b2c0*/  SHF.L.U32 R6, R0, 0x1, RZ ;  /* 0x0000000100067819 */ /* 0x000fe200000006ff */
[----:B------:R-:W1:Y:S01]  /*b2d0*/  MUFU.RCP R11, R8 ;  /* 0x00000008000b7308 */ /* 0x000e620000001000 */
[----:B------:R-:W-:Y:S01]  /*b2e0*/  LOP3.LUT R9, R9, 0x1c0, RZ, 0xc0, !PT ;  /* 0x000001c009097812 */ /* 0x000fe200078ec0ff */
[----:B-----5:R-:W-:Y:S01]  /*b2f0*/  FADD.FTZ R2, R3, R2 ;  /* 0x0000000203027221 */ /* 0x020fe20000010000 */
[----:B------:R-:W-:Y:S01]  /*b300*/  LOP3.LUT R5, R6, 0x6, RZ, 0xc0, !PT ;  /* 0x0000000606057812 */ /* 0x000fe200078ec0ff */
[----:B--2---:R-:W-:Y:S01]  /*b310*/  FADD.FTZ R3, R13, R12 ;  /* 0x0000000c0d037221 */ /* 0x004fe20000010000 */
[----:B------:R-:W-:-:S02]  /*b320*/  SHF.L.U32 R4, R0, 0x5, RZ ;  /* 0x0000000500047819 */ /* 0x000fc400000006ff */
[----:B------:R-:W-:Y:S01]  /*b330*/  LOP3.LUT R9, R9, 0x38, R6, 0xf8, !PT ;  /* 0x0000003809097812 */ /* 0x000fe200078ef806 */
[----:B------:R-:W2:Y:S01]  /*b340*/  MUFU.RCP R10, R7 ;  /* 0x00000007000a7308 */ /* 0x000ea20000001000 */
[----:B------:R-:W-:Y:S02]  /*b350*/  LOP3.LUT R4, R5, 0x7c00, R4, 0xf8, !PT ;  /* 0x00007c0005047812 */ /* 0x000fe400078ef804 */
[----:B------:R-:W-:Y:S02]  /*b360*/  FSETP.NE.FTZ.AND P0, PT, R3, RZ, PT ;  /* 0x000000ff0300720b */ /* 0x000fe40003f15000 */
[----:B------:R-:W-:Y:S02]  /*b370*/  LOP3.LUT R4, R4, R9, RZ, 0xfc, !PT ;  /* 0x0000000904047212 */ /* 0x000fe400078efcff */
[----:B------:R-:W-:Y:S01]  /*b380*/  FSETP.NE.FTZ.AND P1, PT, R2, RZ, PT ;  /* 0x000000ff0200720b */ /* 0x000fe20003f35000 */
[----:B------:R-:W3:Y:S01]  /*b390*/  MUFU.RCP R6, R3 ;  /* 0x0000000300067308 */ /* 0x000ee20000001000 */
[----:B------:R-:W-:Y:S01]  /*b3a0*/  LEA R9, R4, UR4, 0x1 ;  /* 0x0000000404097c11 */ /* 0x000fe2000f8e08ff */
[----:B------:R-:W4:Y:S01]  /*b3b0*/  LDCU.U8 UR4, c[0x0][0x549] ;  /* 0x0000a920ff0477ac */ /* 0x000f220008000000 */
[----:B------:R-:W-:-:S02]  /*b3c0*/  FSETP.NE.FTZ.AND P6, PT, R8, RZ, PT ;  /* 0x000000ff0800720b */ /* 0x000fc40003fd5000 */
[----:B------:R-:W-:Y:S02]  /*b3d0*/  FSETP.NE.FTZ.AND P5, PT, R7, RZ, PT ;  /* 0x000000ff0700720b */ /* 0x000fe40003fb5000 */
[----:B-1----:R-:W-:Y:S01]  /*b3e0*/  FSEL R11, R11, 1, P6 ;  /* 0x3f8000000b0b7808 */ /* 0x002fe20003000000 */
[----:B------:R-:W1:Y:S01]  /*b3f0*/  MUFU.RCP R5, R2 ;  /* 0x0000000200057308 */ /* 0x000e620000001000 */
[----:B------:R-:W-:Y:S02]  /*b400*/  R2P PR, R0, 0x1c ;  /* 0x0000001c00007804 */ /* 0x000fe40000000000 */
[----:B--2---:R-:W-:Y:S01]  /*b410*/  FSEL R10, R10, 1, P5 ;  /* 0x3f8000000a0a7808 */ /* 0x004fe20002800000 */
[C---:B------:R-:W-:Y:S01]  /*b420*/  FMUL.FTZ R128, R11.reuse, R128 ;  /* 0x000000800b807220 */ /* 0x040fe20000410000 */
[----:B------:R-:W-:Y:S01]  /*b430*/  MOV R4, 0x20 ;  /* 0x0000002000047802 */ /* 0x000fe20000000f00 */
[C---:B------:R-:W-:Y:S01]  /*b440*/  FMUL.FTZ R129, R11.reuse, R129 ;  /* 0x000000810b817220 */ /* 0x040fe20000410000 */
[C---:B------:R-:W-:Y:S01]  /*b450*/  FMUL.FTZ R116, R11.reuse, R116 ;  /* 0x000000740b747220 */ /* 0x040fe20000410000 */
[C---:B------:R-:W-:Y:S01]  /*b460*/  FMUL.FTZ R130, R10.reuse, R130 ;  /* 0x000000820a827220 */ /* 0x040fe20000410000 */
[----:B------:R-:W-:Y:S01]  /*b470*/  FMUL.FTZ R131, R10, R131 ;  /* 0x000000830a837220 */ /* 0x000fe20000410000 */
[----:B---3--:R-:W-:Y:S01]  /*b480*/  FSEL R6, R6, 1, P0 ;  /* 0x3f80000006067808 */ /* 0x008fe20000000000 */
[----:B------:R-:W-:Y:S01]  /*b490*/  FMUL.FTZ R117, R11, R117 ;  /* 0x000000750b757220 */ /* 0x000fe20000410000 */
[C---:B------:R-:W-:Y:S01]  /*b4a0*/  FMUL.FTZ R118, R10.reuse, R118 ;  /* 0x000000760a767220 */ /* 0x040fe20000410000 */
[----:B------:R-:W-:Y:S01]  /*b4b0*/  FMUL.FTZ R119, R10, R119 ;  /* 0x000000770a777220 */ /* 0x000fe20000410000 */
[----:B------:R-:W-:Y:S01]  /*b4c0*/  SEL R4, R4, 0xffffffe0, !P3 ;  /* 0xffffffe004047807 */ /* 0x000fe20005800000 */
[C---:B------:R-:W-:Y:S01]  /*b4d0*/  FMUL.FTZ R126, R6.reuse, R126 ;  /* 0x0000007e067e7220 */ /* 0x040fe20000410000 */
[C---:B------:R-:W-:Y:S01]  /*b4e0*/  FMUL.FTZ R127, R6.reuse, R127 ;  /* 0x0000007f067f7220 */ /* 0x040fe20000410000 */
[C---:B------:R-:W-:Y:S01]  /*b4f0*/  FMUL.FTZ R122, R6.reuse, R122 ;  /* 0x0000007a067a7220 */ /* 0x040fe20000410000 */
        /* <DEDUP_REMOVED lines=31> */
[----:B------:R-:W-:Y:S01]  /*b6f0*/  SEL R6, R6, 0xfffffff0, !P2 ;  /* 0xfffffff006067807 */ /* 0x000fe20005000000 */
        /* <DEDUP_REMOVED lines=16> */
[----:B------:R-:W-:Y:S01]  /*b800*/  F2FP.BF16.F32.PACK_AB R118, R119, R118 ;  /* 0x000000767776723e */ /* 0x000fe200000010ff */
[C---:B------:R-:W-:Y:S01]  /*b810*/  FMUL.FTZ R84, R11.reuse, R84 ;  /* 0x000000540b547220 */ /* 0x040fe20000410000 */
[----:B------:R-:W-:Y:S01]  /*b820*/  IADD3 R5, PT, PT, R6, R9, RZ ;  /* 0x0000000906057210 */ /* 0x000fe20007ffe0ff */
[----:B------:R-:W-:Y:S01]  /*b830*/  FMUL.FTZ R85, R11, R85 ;  /* 0x000000550b557220 */ /* 0x000fe20000410000 */
[----:B------:R-:W-:Y:S01]  /*b840*/  IADD3 R15, PT, PT, R4, R9, RZ ;  /* 0x00000009040f7210 */ /* 0x000fe20007ffe0ff */
[C---:B------:R-:W-:Y:S01]  /*b850*/  FMUL.FTZ R86, R10.reuse, R86 ;  /* 0x000000560a567220 */ /* 0x040fe20000410000 */
[----:B------:R-:W-:Y:S01]  /*b860*/  F2FP.BF16.F32.PACK_AB R124, R125, R124 ;  /* 0x0000007c7d7c723e */ /* 0x000fe200000010ff */
[C---:B------:R-:W-:Y:S01]  /*b870*/  FMUL.FTZ R87, R10.reuse, R87 ;  /* 0x000000570a577220 */ /* 0x040fe20000410000 */
[----:B------:R-:W-:Y:S01]  /*b880*/  F2FP.BF16.F32.PACK_AB R126, R127, R126 ;  /* 0x0000007e7f7e723e */ /* 0x000fe200000010ff */
[----:B------:R-:W-:Y:S01]  /*b890*/  STS [R9], R128 ;  /* 0x0000008009007388 */ /* 0x000fe20000000800 */
[----:B------:R-:W-:Y:S01]  /*b8a0*/  F2FP.BF16.F32.PACK_AB R120, R121, R120 ;  /* 0x000000787978723e */ /* 0x000fe200000010ff */
[----:B------:R-:W-:Y:S01]  /*b8b0*/  FMUL.FTZ R80, R11, R80 ;  /* 0x000000500b507220 */ /* 0x000fe20000410000 */
[----:B------:R-:W-:Y:S01]  /*b8c0*/  F2FP.BF16.F32.PACK_AB R122, R123, R122 ;  /* 0x0000007a7b7a723e */ /* 0x000fe200000010ff */
[----:B------:R-:W-:Y:S01]  /*b8d0*/  STS [R9+0x400], R130 ;  /* 0x0004008209007388 */ /* 0x000fe20000000800 */
[----:B----4-:R-:W-:Y:S01]  /*b8e0*/  ISETP.NE.AND P3, PT, RZ, UR4, PT ;  /* 0x00000004ff007c0c */ /* 0x010fe2000bf65270 */
[----:B------:R-:W-:Y:S01]  /*b8f0*/  FMUL.FTZ R81, R11, R81 ;  /* 0x000000510b517220 */ /* 0x000fe20000410000 */
[----:B------:R-:W-:Y:S01]  /*b900*/  F2FP.BF16.F32.PACK_AB R112, R113, R112 ;  /* 0x000000707170723e */ /* 0x000fe200000010ff */
[----:B------:R-:W-:Y:S01]  /*b910*/  STS [R5], R116 ;  /* 0x0000007405007388 */ /* 0x000fe20000000800 */
[----:B------:R-:W-:Y:S01]  /*b920*/  F2FP.BF16.F32.PACK_AB R114, R115, R114 ;  /* 0x000000727372723e */ /* 0x000fe200000010ff */
[----:B------:R-:W-:Y:S01]  /*b930*/  FMUL.FTZ R68, R11, R68 ;  /* 0x000000440b447220 */ /* 0x000fe20000410000 */
[----:B------:R-:W-:Y:S01]  /*b940*/  IADD3 R13, PT, PT, R9, 0x40, RZ ;  /* 0x00000040090d7810 */ /* 0x000fe20007ffe0ff */
[----:B------:R-:W-:Y:S01]  /*b950*/  STS [R5+0x400], R118 ;  /* 0x0004007605007388 */ /* 0x000fe20000000800 */
[----:B------:R-:W-:Y:S01]  /*b960*/  F2FP.BF16.F32.PACK_AB R100, R101, R100 ;  /* 0x000000646564723e */ /* 0x000fe200000010ff */
[C---:B------:R-:W-:Y:S01]  /*b970*/  FMUL.FTZ R82, R10.reuse, R82 ;  /* 0x000000520a527220 */ /* 0x040fe20000410000 */
[----:B------:R-:W-:Y:S01]  /*b980*/  F2FP.BF16.F32.PACK_AB R102, R103, R102 ;  /* 0x000000666766723e */ /* 0x000fe200000010ff */
[----:B------:R-:W-:Y:S01]  /*b990*/  FMUL.FTZ R83, R10, R83 ;  /* 0x000000530a537220 */ /* 0x000fe20000410000 */
[----:B------:R-:W-:Y:S01]  /*b9a0*/  @P4 IADD3 R13, PT, PT, R9, -0x40, RZ ;  /* 0xffffffc0090d4810 */ /* 0x000fe20007ffe0ff */
[----:B------:R-:W-:Y:S01]  /*b9b0*/  STS [R9+0x2000], R124 ;  /* 0x0020007c09007388 */ /* 0x000fe20000000800 */
[----:B------:R-:W-:Y:S01]  /*b9c0*/  IADD3 R17, PT, PT, R6, R15, RZ ;  /* 0x0000000f06117210 */ /* 0x000fe20007ffe0ff */
[----:B------:R-:W-:Y:S01]  /*b9d0*/  FMUL.FTZ R11, R11, R69 ;  /* 0x000000450b0b7220 */ /* 0x000fe20000410000 */
[----:B------:R-:W-:Y:S01]  /*b9e0*/  F2FP.BF16.F32.PACK_AB R108, R109, R108 ;  /* 0x0000006c6d6c723e */ /* 0x000fe200000010ff */
[----:B------:R1:W-:Y:S01]  /*b9f0*/  STS [R9+0x2400], R126 ;  /* 0x0024007e09007388 */ /* 0x0003e20000000800 */
[----:B------:R-:W-:Y:S01]  /*ba00*/  F2FP.BF16.F32.PACK_AB R110, R111, R110 ;  /* 0x0000006e6f6e723e */ /* 0x000fe200000010ff */
[C---:B------:R-:W-:Y:S01]  /*ba10*/  FMUL.FTZ R70, R10.reuse, R70 ;  /* 0x000000460a467220 */ /* 0x040fe20000410000 */
[----:B------:R-:W-:Y:S01]  /*ba20*/  F2FP.BF16.F32.PACK_AB R104, R105, R104 ;  /* 0x000000686968723e */ /* 0x000fe200000010ff */
[----:B------:R-:W-:Y:S01]  /*ba30*/  FMUL.FTZ R71, R10, R71 ;  /* 0x000000470a477220 */ /* 0x000fe20000410000 */
[----:B------:R-:W-:Y:S01]  /*ba40*/  F2FP.BF16.F32.PACK_AB R106, R107, R106 ;  /* 0x0000006a6b6a723e */ /* 0x000fe200000010ff */
[----:B------:R-:W-:Y:S01]  /*ba50*/  STS [R5+0x2000], R120 ;  /* 0x0020007805007388 */ /* 0x000fe20000000800 */
[----:B------:R-:W-:Y:S01]  /*ba60*/  F2FP.BF16.F32.PACK_AB R96, R97, R96 ;  /* 0x000000606160723e */ /* 0x000fe200000010ff */
[----:B------:R-:W2:Y:S01]  /*ba70*/  @P6 LDC R25, c[0x0][0x458] ;  /* 0x00011600ff196b82 */ /* 0x000ea20000000800 */
[----:B------:R-:W-:Y:S01]  /*ba80*/  F2FP.BF16.F32.PACK_AB R98, R99, R98 ;  /* 0x000000626362723e */ /* 0x000fe200000010ff */
[----:B------:R3:W-:Y:S01]  /*ba90*/  STS [R5+0x2400], R122 ;  /* 0x0024007a05007388 */ /* 0x0007e20000000800 */
[----:B------:R-:W-:Y:S01]  /*baa0*/  F2FP.BF16.F32.PACK_AB R84, R85, R84 ;  /* 0x000000545554723e */ /* 0x000fe200000010ff */
[----:B------:R-:W4:Y:S01]  /*bab0*/  @P5 MUFU.LG2 R7, R7 ;  /* 0x0000000700075308 */ /* 0x000f220000000c00 */
[----:B------:R-:W-:Y:S01]  /*bac0*/  F2FP.BF16.F32.PACK_AB R86, R87, R86 ;  /* 0x000000565756723e */ /* 0x000fe200000010ff */
[----:B------:R-:W-:Y:S01]  /*bad0*/  STS [R15], R112 ;  /* 0x000000700f007388 */ /* 0x000fe20000000800 */
[-C--:B------:R-:W-:Y:S01]  /*bae0*/  IADD3 R19, PT, PT, R6, R13.reuse, RZ ;  /* 0x0000000d06137210 */ /* 0x080fe20007ffe0ff */
[----:B------:R-:W2:Y:S01]  /*baf0*/  @P5 LDC R26, c[0x0][0x458] ;  /* 0x00011600ff1a5b82 */ /* 0x000ea20000000800 */
[----:B------:R-:W-:Y:S01]  /*bb00*/  F2FP.BF16.F32.PACK_AB R92, R93, R92 ;  /* 0x0000005c5d5c723e */ /* 0x000fe200000010ff */
[----:B------:R-:W-:Y:S01]  /*bb10*/  STS [R15+0x400], R114 ;  /* 0x000400720f007388 */ /* 0x000fe20000000800 */
[----:B------:R-:W-:Y:S01]  /*bb20*/  F2FP.BF16.F32.PACK_AB R94, R95, R94 ;  /* 0x0000005e5f5e723e */ /* 0x000fe200000010ff */
[----:B------:R-:W2:Y:S01]  /*bb30*/  LDCU.U8 UR4, c[0x0][0x548] ;  /* 0x0000a900ff0477ac */ /* 0x000ea20008000000 */
[----:B------:R-:W-:Y:S01]  /*bb40*/  F2FP.BF16.F32.PACK_AB R88, R89, R88 ;  /* 0x000000585958723e */ /* 0x000fe200000010ff */
[----:B------:R-:W-:Y:S01]  /*bb50*/  STS [R17], R100 ;  /* 0x0000006411007388 */ /* 0x000fe20000000800 */
[----:B------:R-:W-:Y:S01]  /*bb60*/  F2FP.BF16.F32.PACK_AB R90, R91, R90 ;  /* 0x0000005a5b5a723e */ /* 0x000fe200000010ff */
[----:B------:R-:W2:Y:S01]  /*bb70*/  @P3 LDC R22, c[0x0][0x430] ;  /* 0x00010c00ff163b82 */ /* 0x000ea20000000800 */
[----:B-1----:R-:W-:Y:S01]  /*bb80*/  IADD3 R9, PT, PT, R4, R13, RZ ;  /* 0x0000000d04097210 */ /* 0x002fe20007ffe0ff */
[----:B------:R-:W-:Y:S01]  /*bb90*/  STS [R17+0x400], R102 ;  /* 0x0004006611007388 */ /* 0x000fe20000000800 */
[----:B------:R-:W-:-:S02]  /*bba0*/  F2FP.BF16.F32.PACK_AB R80, R81, R80 ;  /* 0x000000505150723e */ /* 0x000fc400000010ff */
[----:B------:R-:W-:Y:S01]  /*bbb0*/  F2FP.BF16.F32.PACK_AB R82, R83, R82 ;  /* 0x000000525352723e */ /* 0x000fe200000010ff */
[----:B------:R-:W-:Y:S01]  /*bbc0*/  STS [R15+0x2000], R108 ;  /* 0x0020006c0f007388 */ /* 0x000fe20000000800 */
[----:B------:R-:W-:Y:S02]  /*bbd0*/  F2FP.BF16.F32.PACK_AB R11, R11, R68 ;  /* 0x000000440b0b723e */ /* 0x000fe400000010ff */
[----:B------:R-:W-:Y:S01]  /*bbe0*/  F2FP.BF16.F32.PACK_AB R70, R71, R70 ;  /* 0x000000464746723e */ /* 0x000fe200000010ff */
[----:B------:R1:W-:Y:S01]  /*bbf0*/  STS [R15+0x2400], R110 ;  /* 0x0024006e0f007388 */ /* 0x0003e20000000800 */
[----:B------:R-:W-:Y:S01]  /*bc00*/  IADD3 R21, PT, PT, R6, R9, RZ ;  /* 0x0000000906157210 */ /* 0x000fe20007ffe0ff */
[----:B---3--:R-:W3:Y:S01]  /*bc10*/  LDC.64 R4, c[0x0][0x400] ;  /* 0x00010000ff047b82 */ /* 0x008ee20000000a00 */
[----:B------:R-:W-:Y:S01]  /*bc20*/  F2FP.BF16.F32.PACK_AB R76, R77, R76 ;  /* 0x0000004c4d4c723e */ /* 0x000fe200000010ff */
[----:B------:R-:W-:Y:S01]  /*bc30*/  STS [R17+0x2000], R104 ;  /* 0x0020006811007388 */ /* 0x000fe20000000800 */
[----:B------:R-:W-:Y:S01]  /*bc40*/  F2FP.BF16.F32.PACK_AB R78, R79, R78 ;  /* 0x0000004e4f4e723e */ /* 0x000fe200000010ff */
[----:B------:R1:W1:Y:S01]  /*bc50*/  @P6 MUFU.LG2 R6, R8 ;  /* 0x0000000800066308 */ /* 0x0002620000000c00 */
[----:B------:R-:W-:Y:S01]  /*bc60*/  F2FP.BF16.F32.PACK_AB R74, R75, R74 ;  /* 0x0000004a4b4a723e */ /* 0x000fe200000010ff */
[----:B------:R5:W-:Y:S01]  /*bc70*/  STS [R17+0x2400], R106 ;  /* 0x0024006a11007388 */ /* 0x000be20000000800 */
[----:B------:R-:W-:-:S03]  /*bc80*/  @P3 MOV R27, 0x1 ;  /* 0x00000001001b3802 */ /* 0x000fc60000000f00 */
[----:B------:R2:W-:Y:S04]  /*bc90*/  STS [R13], R96 ;  /* 0x000000600d007388 */ /* 0x0005e80000000800 */
[----:B------:R2:W-:Y:S04]  /*bca0*/  STS [R13+0x400], R98 ;  /* 0x000400620d007388 */ /* 0x0005e80000000800 */
[----:B------:R2:W-:Y:S04]  /*bcb0*/  STS [R19], R84 ;  /* 0x0000005413007388 */ /* 0x0005e80000000800 */
[----:B------:R2:W-:Y:S01]  /*bcc0*/  STS [R19+0x400], R86 ;  /* 0x0004005613007388 */ /* 0x0005e20000000800 */
[----:B-1----:R-:W1:Y:S03]  /*bcd0*/  @P3 LDC.64 R14, c[0x0][0x430] ;  /* 0x00010c00ff0e3b82 */ /* 0x002e660000000a00 */
[----:B------:R1:W-:Y:S04]  /*bce0*/  STS [R13+0x2000], R92 ;  /* 0x0020005c0d007388 */ /* 0x0003e80000000800 */
[----:B------:R1:W-:Y:S01]  /*bcf0*/  STS [R13+0x2400], R94 ;  /* 0x0024005e0d007388 */ /* 0x0003e20000000800 */
[----:B-----5:R1:W1:Y:S03]  /*bd00*/  @P1 MUFU.LG2 R17, R2 ;  /* 0x0000000200111308 */ /* 0x0202660000000c00 */
[----:B------:R1:W-:Y:S04]  /*bd10*/  STS [R19+0x2000], R88 ;  /* 0x0020005813007388 */ /* 0x0003e80000000800 */
[----:B------:R1:W-:Y:S04]  /*bd20*/  STS [R19+0x2400], R90 ;  /* 0x0024005a13007388 */ /* 0x0003e80000000800 */
[----:B------:R1:W-:Y:S04]  /*bd30*/  STS [R9], R80 ;  /* 0x0000005009007388 */ /* 0x0003e80000000800 */
[----:B------:R1:W-:Y:S02]  /*bd40*/  STS [R9+0x400], R82 ;  /* 0x0004005209007388 */ /* 0x0003e40000000800 */
[----:B-1----:R-:W-:-:S02]  /*bd50*/  @P3 IMAD R20, R15, R14, RZ ;  /* 0x0000000e0f143224 */ /* 0x002fc400078e02ff */
[----:B------:R1:W-:Y:S04]  /*bd60*/  STS [R21], R11 ;  /* 0x0000000b15007388 */ /* 0x0003e80000000800 */
[----:B------:R1:W-:Y:S04]  /*bd70*/  STS [R21+0x400], R70 ;  /* 0x0004004615007388 */ /* 0x0003e80000000800 */
[----:B------:R1:W-:Y:S04]  /*bd80*/  STS [R9+0x2000], R76 ;  /* 0x0020004c09007388 */ /* 0x0003e80000000800 */
[----:B------:R1:W-:Y:S04]  /*bd90*/  STS [R9+0x2400], R78 ;  /* 0x0024004e09007388 */ /* 0x0003e80000000800 */
[----:B------:R1:W-:Y:S04]  /*bda0*/  STS [R21+0x2000], R72 ;  /* 0x0020004815007388 */ /* 0x0003e80000000800 */
[----:B------:R1:W-:Y:S01]  /*bdb0*/  STS [R21+0x2400], R74 ;  /* 0x0024004a15007388 */ /* 0x0003e20000000800 */
[----:B--234-:R-:W-:Y:S05]  /*bdc0*/  @P3 BRA `(.L_x_801) ;  /* 0x0000000000283947 */ /* 0x01cfea0003800000 */
[----:B------:R-:W-:Y:S01]  /*bdd0*/  ISETP.NE.AND P2, PT, RZ, UR4, PT ;  /* 0x00000004ff007c0c */ /* 0x000fe2000bf45270 */
[----:B-1----:R-:W1:-:S12]  /*bde0*/  LDC R9, c[0x0][0x3e0] ;  /* 0x0000f800ff097b82 */ /* 0x002e580000000800 */
[----:B------:R-:W2:Y:S01]  /*bdf0*/  @P2 LDC R20, c[0x0][0x454] ;  /* 0x00011500ff142b82 */ /* 0x000ea20000000800 */
[----:B------:R-:W-:Y:S02]  /*be00*/  @P2 MOV R22, 0x1 ;  /* 0x0000000100162802 */ /* 0x000fe40000000f00 */
[----:B------:R-:W-:-:S05]  /*be10*/  @!P2 MOV R22, 0x1 ;  /* 0x000000010016a802 */ /* 0x000fca0000000f00 */
[----:B------:R-:W1:Y:S08]  /*be20*/  @P2 LDC R8, c[0x0][0x454] ;  /* 0x00011500ff082b82 */ /* 0x000e700000000800 */
[----:B------:R-:W3:Y:S08]  /*be30*/  @!P2 LDC R2, c[0x0][0x434] ;  /* 0x00010d00ff02ab82 */ /* 0x000ef00000000800 */
[----:B------:R-:W4:Y:S01]  /*be40*/  @!P2 LDC R20, c[0x0][0x434] ;  /* 0x00010d00ff14ab82 */ /* 0x000f220000000800 */
[----:B-1----:R-:W-:-:S02]  /*be50*/  @P2 IMAD R27, R8, R9, RZ ;  /* 0x00000009081b2224 */ /* 0x002fc400078e02ff */
[----:B--23--:R-:W-:-:S07]  /*be60*/  @!P2 IMAD R27, R2, R9, RZ ;  /* 0x00000009021ba224 */ /* 0x00cfce00078e02ff */
.L_x_801:
[----:B------:R-:W-:Y:S01]  /*be70*/  BAR.SYNC.DEFER_BLOCKING 0x0 ;  /* 0x0000000000007b1d */ /* 0x000fe20000010000 */
[----:B------:R-:W-:Y:S01]  /*be80*/  @P6 FMUL.FTZ R29, R6, 0.69314718246459960938 ;  /* 0x3f317218061d6820 */ /* 0x000fe20000410000 */
[----:B------:R-:W-:Y:S01]  /*be90*/  SHF.L.U32 R2, R0, 0x3, RZ ;  /* 0x0000000300027819 */ /* 0x000fe200000006ff */
[----:B------:R-:W-:Y:S01]  /*bea0*/  @P5 FMUL.FTZ R6, R7, 0.69314718246459960938 ;  /* 0x3f31721807065820 */ /* 0x000fe20000410000 */
[----:B------:R-:W-:Y:S01]  /*beb0*/  ISETP.NE.AND P3, PT, RZ, UR4, !P3 ;  /* 0x00000004ff007c0c */ /* 0x000fe2000df65270 */
[----:B----4-:R-:W-:-:S03]  /*bec0*/  IMAD R20, R20, UR6, RZ ;  /* 0x0000000614147c24 */ /* 0x010fc6000f8e02ff */
[----:B------:R-:W2:Y:S01]  /*bed0*/  @P1 LDC R19, c[0x0][0x458] ;  /* 0x00011600ff131b82 */ /* 0x000ea20000000800 */
[----:B------:R-:W-:Y:S01]  /*bee0*/  MOV R23, 0x7f800000 ;  /* 0x7f80000000177802 */ /* 0x000fe20000000f00 */
[----:B-1----:R-:W1:Y:S01]  /*bef0*/  @P0 MUFU.LG2 R21, R3 ;  /* 0x0000000300150308 */ /* 0x002e620000000c00 */
[----:B------:R-:W-:Y:S01]  /*bf00*/  LOP3.LUT R30, R2, 0x38, RZ, 0xc0, !PT ;  /* 0x00000038021e7812 */ /* 0x000fe200078ec0ff */
[----:B------:R-:W-:Y:S01]  /*bf10*/  @P5 FFMA.FTZ R23, R135, R26, R6 ;  /* 0x0000001a87175223 */ /* 0x000fe20000010006 */
[----:B------:R-:W-:Y:S01]  /*bf20*/  LOP3.LUT P5, RZ, R0, 0x3, RZ, 0xc0, !PT ;  /* 0x0000000300ff7812 */ /* 0x000fe200078ac0ff */
[----:B------:R-:W-:Y:S01]  /*bf30*/  IMAD R28, R16, UR7, RZ ;  /* 0x00000007101c7c24 */ /* 0x000fe2000f8e02ff */
[----:B------:R-:W-:Y:S01]  /*bf40*/  MOV R24, 0x7f800000 ;  /* 0x7f80000000187802 */ /* 0x000fe20000000f00 */
[----:B------:R-:W3:Y:S01]  /*bf50*/  @P0 LDC R18, c[0x0][0x458] ;  /* 0x00011600ff120b82 */ /* 0x000ee20000000800 */
[----:B------:R-:W-:Y:S01]  /*bf60*/  @P6 FFMA.FTZ R24, R136, R25, R29 ;  /* 0x0000001988186223 */ /* 0x000fe2000001001d */
[----:B------:R-:W-:Y:S01]  /*bf70*/  MOV R31, RZ ;  /* 0x000000ff001f7202 */ /* 0x000fe20000000f00 */
[----:B------:R-:W-:Y:S01]  /*bf80*/  @!P3 IMAD R20, R27, UR7, R20 ;  /* 0x000000071b14bc24 */ /* 0x000fe2000f8e0214 */
[----:B------:R-:W-:Y:S01]  /*bf90*/  SEL R25, R28, RZ, P3 ;  /* 0x000000ff1c197207 */ /* 0x000fe20001800000 */
[----:B------:R-:W-:Y:S01]  /*bfa0*/  IMAD R33, R199, R22, RZ ;  /* 0x00000016c7217224 */ /* 0x000fe200078e02ff */
[----:B------:R-:W-:Y:S01]  /*bfb0*/  SHF.R.S32.HI R28, RZ, 0x1f, R28 ;  /* 0x0000001fff1c7819 */ /* 0x000fe2000001141c */
[----:B------:R-:W-:Y:S01]  /*bfc0*/  IMAD.WIDE.U32 R30, R4, UR7, R30 ;  /* 0x00000007041e7c25 */ /* 0x000fe2000f8e001e */
[----:B------:R-:W4:Y:S03]  /*bfd0*/  LDC.64 R6, c[0x0][0x410] ;  /* 0x00010400ff067b82 */ /* 0x000f260000000a00 */
[----:B------:R-:W-:Y:S01]  /*bfe0*/  @P1 FMUL.FTZ R29, R17, 0.69314718246459960938 ;  /* 0x3f317218111d1820 */ /* 0x000fe20000410000 */
[----:B------:R2:W4:Y:S01]  /*bff0*/  LDS.128 R12, [R198] ;  /* 0x00000000c60c7984 */ /* 0x0005220000000c00 */
[--C-:B------:R-:W-:Y:S01]  /*c000*/  IADD3 R25, P4, P2, R33, R25, R20.reuse ;  /* 0x0000001921197210 */ /* 0x100fe20007a9e014 */
[----:B-1----:R-:W-:Y:S01]  /*c010*/  @P0 FMUL.FTZ R4, R21, 0.69314718246459960938 ;  /* 0x3f31721815040820 */ /* 0x002fe20000410000 */
[----:B------:R-:W-:Y:S01]  /*c020*/  SHF.R.S32.HI R17, RZ, 0x1f, R33 ;  /* 0x0000001fff117819 */ /* 0x000fe20000011421 */
[----:B------:R1:W1:Y:S01]  /*c030*/  LDS.128 R8, [R198+0x800] ;  /* 0x00080000c6087984 */ /* 0x0002620000000c00 */
[----:B------:R-:W-:Y:S01]  /*c040*/  SEL R28, R28, RZ, P3 ;  /* 0x000000ff1c1c7207 */ /* 0x000fe20001800000 */
[----:B------:R-:W1:Y:S01]  /*c050*/  LDC.64 R2, c[0x0][0x408] ;  /* 0x00010200ff027b82 */ /* 0x000e620000000a00 */
[----:B------:R-:W-:Y:S01]  /*c060*/  SHF.R.S32.HI R20, RZ, 0x1f, R20 ;  /* 0x0000001fff147819 */ /* 0x000fe20000011414 */
[----:B------:R-:W-:Y:S01]  /*c070*/  BSSY.RECONVERGENT B0, `(.L_x_802) ;  /* 0x0000030000007945 */ /* 0x000fe20003800200 */
[----:B------:R-:W-:Y:S01]  /*c080*/  MOV R27, 0x7f800000 ;  /* 0x7f800000001b7802 */ /* 0x000fe20000000f00 */
[----:B--2---:R-:W-:Y:S01]  /*c090*/  @P1 FFMA.FTZ R27, R134, R19, R29 ;  /* 0x00000013861b1223 */ /* 0x004fe2000001001d */
[----:B------:R-:W-:Y:S01]  /*c0a0*/  MOV R26, 0x7f800000 ;  /* 0x7f800000001a7802 */ /* 0x000fe20000000f00 */
[----:B------:R-:W-:Y:S01]  /*c0b0*/  IMAD R37, R5, UR7, R31 ;  /* 0x0000000705257c24 */ /* 0x000fe2000f8e021f */
[----:B------:R-:W-:Y:S01]  /*c0c0*/  IADD3.X R28, PT, PT, R17, R28, R20, P4, P2 ;  /* 0x0000001c111c7210 */ /* 0x000fe200027e4414 */
[----:B---3--:R-:W-:Y:S01]  /*c0d0*/  @P0 FFMA.FTZ R26, R133, R18, R4 ;  /* 0x00000012851a0223 */ /* 0x008fe20000010004 */
[----:B------:R-:W-:Y:S06]  /*c0e0*/  @P5 BRA `(.L_x_803) ;  /* 0x0000000000a05947 */ /* 0x000fec0003800000 */
[--C-:B------:R-:W-:Y:S01]  /*c0f0*/  SHF.R.U32.HI R4, RZ, 0x1, R0.reuse ;  /* 0x00000001ff047819 */ /* 0x100fe20000011600 */
[----:B------:R-:W-:Y:S01]  /*c100*/  IMAD.IADD R16, R16, 0x1, -R199 ;  /* 0x0000000110107824 */ /* 0x000fe200078e0ac7 */
[----:B------:R-:W-:Y:S02]  /*c110*/  SHF.R.U32.HI R33, RZ, 0x2, R0 ;  /* 0x00000002ff217819 */ /* 0x000fe40000011600 */
[----:B------:R-:W-:-:S04]  /*c120*/  LOP3.LUT R4, R4, 0x30, RZ, 0xc0, !PT ;  /* 0x0000003004047812 */ /* 0x000fc800078ec0ff */
[----:B------:R-:W-:-:S04]  /*c130*/  LOP3.LUT R33, R4, 0x7, R33, 0xf8, !PT ;  /* 0x0000000704217812 */ /* 0x000fc800078ef821 */
[C---:B------:R-:W-:Y:S01]  /*c140*/  LOP3.LUT R29, R33.reuse, 0x40, RZ, 0xfc, !PT ;  /* 0x00000040211d7812 */ /* 0x040fe200078efcff */
[C---:B------:R-:W-:Y:S01]  /*c150*/  VIADD R39, R33.reuse, 0x8 ;  /* 0x0000000821277836 */ /* 0x040fe20000000000 */
[CC--:B------:R-:W-:Y:S01]  /*c160*/  ISETP.GE.AND P6, PT, R33.reuse, R16.reuse, PT ;  /* 0x000000102100720c */ /* 0x0c0fe20003fc6270 */
[----:B------:R-:W-:Y:S01]  /*c170*/  VIADD R35, R33, 0x48 ;  /* 0x0000004821237836 */ /* 0x000fe20000000000 */
[-C--:B------:R-:W-:Y:S02]  /*c180*/  ISETP.GE.AND P4, PT, R29, R16.reuse, PT ;  /* 0x000000101d00720c */ /* 0x080fe40003f86270 */
[-C--:B------:R-:W-:Y:S02]  /*c190*/  ISETP.GE.AND P5, PT, R39, R16.reuse, PT ;  /* 0x000000102700720c */ /* 0x080fe40003fa6270 */
[----:B------:R-:W-:-:S07]  /*c1a0*/  ISETP.GE.AND P3, PT, R35, R16, PT ;  /* 0x000000102300720c */ /* 0x000fce0003f66270 */
[----:B------:R-:W2:Y:S01]  /*c1b0*/  @!P6 LDC.64 R20, c[0x0][0x420] ;  /* 0x00010800ff14eb82 */ /* 0x000ea20000000a00 */
[-C--:B------:R-:W-:Y:S02]  /*c1c0*/  @!P6 IMAD R34, R33, R22.reuse, RZ ;  /* 0x000000162122e224 */ /* 0x080fe400078e02ff */
[-C--:B------:R-:W-:Y:S02]  /*c1d0*/  @!P4 IMAD R29, R29, R22.reuse, RZ ;  /* 0x000000161d1dc224 */ /* 0x080fe400078e02ff */
[-C--:B------:R-:W-:Y:S01]  /*c1e0*/  @!P5 IMAD R32, R39, R22.reuse, RZ ;  /* 0x000000162720d224 */ /* 0x080fe200078e02ff */
[C---:B------:R-:W-:Y:S01]  /*c1f0*/  @!P6 IADD3 R0, P0, PT, R34.reuse, R25, RZ ;  /* 0x000000192200e210 */ /* 0x040fe20007f1e0ff */
[----:B------:R-:W-:Y:S01]  /*c200*/  @!P3 IMAD R35, R35, R22, RZ ;  /* 0x000000162323b224 */ /* 0x000fe200078e02ff */
[----:B------:R-:W3:Y:S02]  /*c210*/  @!P5 LDC.64 R18, c[0x0][0x420] ;  /* 0x00010800ff12db82 */ /* 0x000ee40000000a00 */
[----:B------:R-:W-:-:S02]  /*c220*/  @!P6 LEA.HI.X.SX32 R22, R34, R28, 0x1, P0 ;  /* 0x0000001c2216e211 */ /* 0x000fc400000f0eff */
[CC--:B------:R-:W-:Y:S02]  /*c230*/  @!P4 IADD3 R34, P1, PT, R29.reuse, R25.reuse, RZ ;  /* 0x000000191d22c210 */ /* 0x0c0fe40007f3e0ff */
[CC--:B------:R-:W-:Y:S02]  /*c240*/  @!P5 IADD3 R33, P2, PT, R32.reuse, R25.reuse, RZ ;  /* 0x000000192021d210 */ /* 0x0c0fe40007f5e0ff */
[----:B------:R-:W5:Y:S01]  /*c250*/  @!P4 LDC.64 R16, c[0x0][0x420] ;  /* 0x00010800ff10cb82 */ /* 0x000f620000000a00 */
[-C--:B------:R-:W-:Y:S02]  /*c260*/  @!P4 LEA.HI.X.SX32 R29, R29, R28.reuse, 0x1, P1 ;  /* 0x0000001c1d1dc211 */ /* 0x080fe400008f0eff */
[----:B------:R-:W-:Y:S02]  /*c270*/  @!P5 LEA.HI.X.SX32 R32, R32, R28, 0x1, P2 ;  /* 0x0000001c2020d211 */ /* 0x000fe400010f0eff */
[----:B------:R-:W-:-:S03]  /*c280*/  @!P3 IADD3 R25, P0, PT, R35, R25, RZ ;  /* 0x000000192319b210 */ /* 0x000fc60007f1e0ff */
[----:B------:R-:W4:Y:S01]  /*c290*/  @!P3 LDC.64 R4, c[0x0][0x420] ;  /* 0x00010800ff04bb82 */ /* 0x000f220000000a00 */
[C---:B--2---:R-:W-:Y:S02]  /*c2a0*/  @!P6 LEA R20, P2, R0.reuse, R20, 0x2 ;  /* 0x000000140014e211 */ /* 0x044fe400078410ff */
[----:B------:R-:W-:Y:S02]  /*c2b0*/  @!P3 LEA.HI.X.SX32 R28, R35, R28, 0x1, P0 ;  /* 0x0000001c231cb211 */ /* 0x000fe400000f0eff */
[----:B------:R-:W-:Y:S02]  /*c2c0*/  @!P6 LEA.HI.X R21, R0, R21, R22, 0x2, P2 ;  /* 0x000000150015e211 */ /* 0x000fe400010f1416 */
[----:B---3--:R-:W-:-:S03]  /*c2d0*/  @!P5 LEA R18, P1, R33, R18, 0x2 ;  /* 0x000000122112d211 */ /* 0x008fc600078210ff */
[----:B------:R2:W-:Y:S01]  /*c2e0*/  @!P6 STG.E desc[UR26][R20.64], R24 ;  /* 0x000000181400e986 */ /* 0x0005e2000c10191a */
[----:B------:R-:W-:Y:S02]  /*c2f0*/  @!P5 LEA.HI.X R19, R33, R19, R32, 0x2, P1 ;  /* 0x000000132113d211 */ /* 0x000fe400008f1420 */
[----:B-----5:R-:W-:-:S03]  /*c300*/  @!P4 LEA R16, P1, R34, R16, 0x2 ;  /* 0x000000102210c211 */ /* 0x020fc600078210ff */
[----:B------:R2:W-:Y:S01]  /*c310*/  @!P5 STG.E desc[UR26][R18.64], R23 ;  /* 0x000000171200d986 */ /* 0x0005e2000c10191a */
[----:B------:R-:W-:Y:S02]  /*c320*/  @!P4 LEA.HI.X R17, R34, R17, R29, 0x2, P1 ;  /* 0x000000112211c211 */ /* 0x000fe400008f141d */
[----:B----4-:R-:W-:-:S03]  /*c330*/  @!P3 LEA R4, P0, R25, R4, 0x2 ;  /* 0x000000041904b211 */ /* 0x010fc600078010ff */
[----:B------:R2:W-:Y:S01]  /*c340*/  @!P4 STG.E desc[UR26][R16.64], R27 ;  /* 0x0000001b1000c986 */ /* 0x0005e2000c10191a */
[----:B------:R-:W-:-:S05]  /*c350*/  @!P3 LEA.HI.X R5, R25, R5, R28, 0x2, P0 ;  /* 0x000000051905b211 */ /* 0x000fca00000f141c */
[----:B------:R2:W-:Y:S04]  /*c360*/  @!P3 STG.E desc[UR26][R4.64], R26 ;  /* 0x0000001a0400b986 */ /* 0x0005e8000c10191a */
.L_x_803:
[----:B------:R-:W-:Y:S05]  /*c370*/  BSYNC.RECONVERGENT B0 ;  /* 0x0000000000007941 */ /* 0x000fea0003800200 */
.L_x_802:
[----:B------:R-:W-:Y:S01]  /*c380*/  IMAD.MOV.U32 R36, RZ, RZ, R30 ;  /* 0x000000ffff247224 */ /* 0x000fe200078e001e */
[----:B------:R-:W3:Y:S01]  /*c390*/  LDCU.64 UR4, c[0x0][0x3f0] ;  /* 0x00007e00ff0477ac */ /* 0x000ee20008000a00 */
[----:B--2---:R-:W2:Y:S01]  /*c3a0*/  LDS.128 R16, [R198+0x1000] ;  /* 0x00100000c6107984 */ /* 0x004ea20000000c00 */
[----:B-1----:R-:W-:Y:S01]  /*c3b0*/  IMAD R0, R201, R2, RZ ;  /* 0x00000002c9007224 */ /* 0x002fe200078e02ff */
[----:B------:R-:W-:Y:S01]  /*c3c0*/  SHF.L.U64.HI R38, R2, 0x5, R3 ;  /* 0x0000000502267819 */ /* 0x000fe20000010203 */
[----:B----4-:R-:W-:Y:S01]  /*c3d0*/  IMAD.WIDE.U32 R36, R6, UR6, R36 ;  /* 0x0000000606247c25 */ /* 0x010fe2000f8e0024 */
[----:B------:R-:W1:Y:S03]  /*c3e0*/  LDS.128 R24, [R198+0x1800] ;  /* 0x00180000c6187984 */ /* 0x000e660000000c00 */
[----:B------:R-:W-:Y:S01]  /*c3f0*/  IMAD R37, R7, UR6, R37 ;  /* 0x0000000607257c24 */ /* 0x000fe2000f8e0225 */
[----:B------:R-:W4:Y:S01]  /*c400*/  LDS.128 R20, [R198+0x2000] ;  /* 0x00200000c6147984 */ /* 0x000f220000000c00 */
[----:B------:R-:W-:-:S02]  /*c410*/  IMAD R0, R197, R3, R0 ;  /* 0x00000003c5007224 */ /* 0x000fc400078e0200 */
[----:B------:R-:W-:Y:S01]  /*c420*/  IMAD.WIDE.U32 R36, R197, R2, R36 ;  /* 0x00000002c5247225 */ /* 0x000fe200078e0024 */
[----:B------:R-:W5:Y:S03]  /*c430*/  LDS.128 R4, [R198+0x2800] ;  /* 0x00280000c6047984 */ /* 0x000f660000000c00 */
[----:B------:R-:W-:Y:S01]  /*c440*/  IMAD.IADD R0, R37, 0x1, R0 ;  /* 0x0000000125007824 */ /* 0x000fe200078e0200 */
[----:B------:R-:W5:Y:S01]  /*c450*/  LDS.128 R28, [R198+0x3000] ;  /* 0x00300000c61c7984 */ /* 0x000f620000000c00 */
[----:B---3--:R-:W-:Y:S01]  /*c460*/  LEA R40, P0, R36, UR4, 0x1 ;  /* 0x0000000424287c11 */ /* 0x008fe2000f8008ff */
[----:B------:R-:W-:Y:S02]  /*c470*/  IMAD.SHL.U32 R37, R2, 0x20, RZ ;  /* 0x0000002002257824 */ /* 0x000fe400078e00ff */
[----:B------:R-:W3:Y:S01]  /*c480*/  LDS.128 R32, [R198+0x3800] ;  /* 0x00380000c6207984 */ /* 0x000ee20000000c00 */
[----:B------:R-:W-:-:S02]  /*c490*/  LEA.HI.X R41, R36, UR5, R0, 0x1, P0 ;  /* 0x0000000524297c11 */ /* 0x000fc400080f0c00 */
[C---:B------:R-:W-:Y:S02]  /*c4a0*/  SHF.L.U32 R0, R2.reuse, 0x6, RZ ;  /* 0x0000000602007819 */ /* 0x040fe400000006ff */
[----:B------:R-:W-:Y:S01]  /*c4b0*/  LEA R42, P0, R2, R40, 0x7 ;  /* 0x00000028022a7211 */ /* 0x000fe200078038ff */
[----:B------:R-:W-:Y:S01]  /*c4c0*/  STG.E.128 desc[UR26][R40.64], R12 ;  /* 0x0000000c28007986 */ /* 0x000fe2000c101d1a */
[----:B------:R-:W-:Y:S02]  /*c4d0*/  IADD3 R46, P2, PT, R40, R37, RZ ;  /* 0x00000025282e7210 */ /* 0x000fe40007f5e0ff */
[--C-:B------:R-:W-:Y:S02]  /*c4e0*/  SHF.L.U64.HI R36, R2, 0x6, R3.reuse ;  /* 0x0000000602247819 */ /* 0x100fe40000010203 */
[----:B------:R-:W-:Y:S01]  /*c4f0*/  IADD3 R44, P1, PT, R40, R0, RZ ;  /* 0x00000000282c7210 */ /* 0x000fe20007f3e0ff */
[----:B------:R-:W-:Y:S01]  /*c500*/  IMAD.X R47, R41, 0x1, R38, P2 ;  /* 0x00000001292f7824 */ /* 0x000fe200010e0626 */
[----:B------:R-:W-:-:S02]  /*c510*/  LEA.HI.X R43, R2, R41, R3, 0x7, P0 ;  /* 0x00000029022b7211 */ /* 0x000fc400000f3c03 */
[----:B------:R-:W-:Y:S01]  /*c520*/  IADD3 R48, P0, PT, R42, R0, RZ ;  /* 0x000000002a307210 */ /* 0x000fe20007f1e0ff */
[--C-:B------:R-:W-:Y:S01]  /*c530*/  IMAD.X R45, R41, 0x1, R36.reuse, P1 ;  /* 0x00000001292d7824 */ /* 0x100fe200008e0624 */
[-C--:B------:R-:W-:Y:S01]  /*c540*/  IADD3 R2, P2, PT, R44, R37.reuse, RZ ;  /* 0x000000252c027210 */ /* 0x080fe20007f5e0ff */
[----:B------:R-:W-:Y:S01]  /*c550*/  STG.E.128 desc[UR26][R46.64], R8 ;  /* 0x000000082e007986 */ /* 0x000fe2000c101d1a */
[-C--:B------:R-:W-:Y:S01]  /*c560*/  IADD3 R50, P1, PT, R42, R37.reuse, RZ ;  /* 0x000000252a327210 */ /* 0x080fe20007f3e0ff */
[----:B------:R-:W-:Y:S01]  /*c570*/  IMAD.X R49, R43, 0x1, R36, P0 ;  /* 0x000000012b317824 */ /* 0x000fe200000e0624 */
[-C--:B------:R-:W-:Y:S01]  /*c580*/  IADD3.X R3, PT, PT, R45, R38.reuse, RZ, P2, !PT ;  /* 0x000000262d037210 */ /* 0x080fe200017fe4ff */
[----:B--2---:R-:W-:Y:S01]  /*c590*/  STG.E.128 desc[UR26][R44.64], R16 ;  /* 0x000000102c007986 */ /* 0x004fe2000c101d1a */
[----:B------:R-:W-:Y:S01]  /*c5a0*/  IADD3 R36, P0, PT, R48, R37, RZ ;  /* 0x0000002530247210 */ /* 0x000fe20007f1e0ff */
[----:B------:R-:W-:Y:S02]  /*c5b0*/  IMAD.X R51, R43, 0x1, R38, P1 ;  /* 0x000000012b337824 */ /* 0x000fe400008e0626 */
[----:B-1----:R-:W-:Y:S01]  /*c5c0*/  STG.E.128 desc[UR26][R2.64], R24 ;  /* 0x0000001802007986 */ /* 0x002fe2000c101d1a */
[----:B------:R-:W-:-:S03]  /*c5d0*/  IADD3.X R37, PT, PT, R49, R38, RZ, P0, !PT ;  /* 0x0000002631257210 */ /* 0x000fc600007fe4ff */
[----:B----4-:R-:W-:Y:S04]  /*c5e0*/  STG.E.128 desc[UR26][R42.64], R20 ;  /* 0x000000142a007986 */ /* 0x010fe8000c101d1a */
[----:B-----5:R-:W-:Y:S04]  /*c5f0*/  STG.E.128 desc[UR26][R50.64], R4 ;  /* 0x0000000432007986 */ /* 0x020fe8000c101d1a */
[----:B------:R-:W-:Y:S04]  /*c600*/  STG.E.128 desc[UR26][R48.64], R28 ;  /* 0x0000001c30007986 */ /* 0x000fe8000c101d1a */
[----:B---3--:R-:W-:Y:S01]  /*c610*/  STG.E.128 desc[UR26][R36.64], R32 ;  /* 0x0000002024007986 */ /* 0x008fe2000c101d1a */
[----:B------:R-:W-:Y:S05]  /*c620*/  EXIT ;  /* 0x000000000000794d */ /* 0x000fea0003800000 */
.L_x_804:
        /* <DEDUP_REMOVED lines=13> */
.L_x_1466:


//--------------------- .text._ZN5flash16flash_fwd_kernelI23Flash_fwd_kernel_traitsILi64ELi128ELi64ELi4ELb0ELb0EN7cutlass10bfloat16_tE19Flash_kernel_traitsILi64ELi128ELi64ELi4ES3_EELb1ELb1ELb0ELb0ELb0ELb1ELb0ELb0EEEvNS_16Flash_fwd_paramsE --------------------------
	.section	.text._ZN5flash16flash_fwd_kernelI23Flash_fwd_kernel_traitsILi64ELi128ELi64ELi4ELb0ELb0EN7cutlass10bfloat16_tE19Flash_kernel_traitsILi64ELi128ELi64ELi4ES3_EELb1ELb1ELb0ELb0ELb0ELb1ELb0ELb0EEEvNS_16Flash_fwd_paramsE,"ax",@progbits
	.align	128
        .global         _ZN5flash16flash_fwd_kernelI23Flash_fwd_kernel_traitsILi64ELi128ELi64ELi4ELb0ELb0EN7cutlass10bfloat16_tE19Flash_kernel_traitsILi64ELi128ELi64ELi4ES3_EELb1ELb1ELb0ELb0ELb0ELb1ELb0ELb0EEEvNS_16Flash_fwd_paramsE
        .type           _ZN5flash16flash_fwd_kernelI23Flash_fwd_kernel_traitsILi64ELi128ELi64ELi4ELb0ELb0EN7cutlass10bfloat16_tE19Flash_kernel_traitsILi64ELi128ELi64ELi4ES3_EELb1ELb1ELb0ELb0ELb0ELb1ELb0ELb0EEEvNS_16Flash_fwd_paramsE,@function
        .size           _ZN5flash16flash_fwd_kernelI23Flash_fwd_kernel_traitsILi64ELi128ELi64ELi4ELb0ELb0EN7cutlass10bfloat16_tE19Flash_kernel_traitsILi64ELi128ELi64ELi4ES3_EELb1ELb1ELb0ELb0ELb0ELb1ELb0ELb0EEEvNS_16Flash_fwd_paramsE,(.L_x_1467 - _ZN5flash16flash_fwd_kernelI23Flash_fwd_kernel_traitsILi64ELi128ELi64ELi4ELb0ELb0EN7cutlass10bfloat16_tE19Flash_kernel_traitsILi64ELi128ELi64ELi4ES3_EELb1ELb1ELb0ELb0ELb0ELb1ELb0ELb0EEEvNS_16Flash_fwd_paramsE)
        .other          _ZN5flash16flash_fwd_kernelI23Flash_fwd_kernel_traitsILi64ELi128ELi64ELi4ELb0ELb0EN7cutlass10bfloat16_tE19Flash_kernel_traitsILi64ELi128ELi64ELi4ES3_EELb1ELb1ELb0ELb0ELb0ELb1ELb0ELb0EEEvNS_16Flash_fwd_paramsE,@"STO_CUDA_ENTRY STV_DEFAULT"
_ZN5flash16flash_fwd_kernelI23Flash_fwd_kernel_traitsILi64ELi128ELi64ELi4ELb0ELb0EN7cutlass10bfloat16_tE19Flash_kernel_traitsILi64ELi128ELi64ELi4ES3_EELb1ELb1ELb0ELb0ELb0ELb1ELb0ELb0EEEvNS_16Flash_fwd_paramsE:
.text._ZN5flash16flash_fwd_kernelI23Flash_fwd_kernel_traitsILi64ELi128ELi64ELi4ELb0ELb0EN7cutlass10bfloat16_tE19Flash_kernel_traitsILi64ELi128ELi64ELi4ES3_EELb1ELb1ELb0ELb0ELb0ELb1ELb0ELb0EEEvNS_16Flash_fwd_paramsE:
[----:B------:R-:W-:Y:S01]  /*0000*/  LDC R1, c[0x0][0x37c] ;  /* 0x0000df00ff017b82 */ /* 0x000fe20000000800 */
[----:B------:R-:W1:Y:S07]  /*0010*/  LDCU.U8 UR4, c[0x0][0x524] ;  /* 0x0000a480ff0477ac */ /* 0x000e6e0008000000 */
[----:B------:R-:W2:Y:S01]  /*0020*/  LDC R120, c[0x0][0x518] ;  /* 0x00014600ff787b82 */ /* 0x000ea20000000800 */
[----:B------:R-:W3:Y:S01]  /*0030*/  LDCU.64 UR22, c[0x0][0x510] ;  /* 0x0000a200ff1677ac */ /* 0x000ee20008000a00 */
[----:B------:R-:W4:Y:S06]  /*0040*/  LDCU.64 UR20, c[0x0][0x358] ;  /* 0x00006b00ff1477ac */ /* 0x000f2c0008000a00 */
[----:B------:R-:W4:Y:S01]  /*0050*/  LDC R119, c[0x0][0x51c] ;  /* 0x00014700ff777b82 */ /* 0x000f220000000800 */
[----:B------:R-:W4:Y:S01]  /*0060*/  S2R R205, SR_CTAID.Y ;  /* 0x0000000000cd7919 */ /* 0x000f220000002600 */
[----:B------:R-:W4:Y:S01]  /*0070*/  LDCU.64 UR6, c[0x0][0x470] ;  /* 0x00008e00ff0677ac */ /* 0x000f220008000a00 */
[----:B------:R-:W4:Y:S01]  /*0080*/  S2R R124, SR_CTAID.Z ;  /* 0x00000000007c7919 */ /* 0x000f220000002700 */
[----:B------:R-:W4:Y:S01]  /*0090*/  S2R R121, SR_TID.X ;  /* 0x0000000000797919 */ /* 0x000f220000002100 */
[----:B-1----:R-:W-:-:S03]  /*00a0*/  ISETP.NE.AND P3, PT, RZ, UR4, PT ;  /* 0x00000004ff007c0c */ /* 0x002fc6000bf65270 */
[----:B------:R-:W1:Y:S01]  /*00b0*/  S2UR UR16, SR_CTAID.X ;  /* 0x00000000001079c3 */ /* 0x000e620000002500 */
[----:B------:R-:W1:Y:S01]  /*00c0*/  LDCU.64 UR4, c[0x0][0x478] ;  /* 0x00008f00ff0477ac */ /* 0x000e620008000a00 */
[----:B---3--:R-:W-:Y:S02]  /*00d0*/  IMAD.U32 R10, RZ, RZ, UR22 ;  /* 0x00000016ff0a7e24 */ /* 0x008fe4000f8e00ff */
[----:B------:R-:W-:-:S04]  /*00e0*/  IMAD.U32 R11, RZ, RZ, UR23 ;  /* 0x00000017ff0b7e24 */ /* 0x000fc8000f8e00ff */
[----:B------:R-:W3:Y:S02]  /*00f0*/  LDC.64 R2, c[0x0][0x460] ;  /* 0x00011800ff027b82 */ /* 0x000ee40000000a00 */
[----:B--2---:R-:W-:Y:S01]  /*0100*/  @P3 IMAD.MOV.U32 R118, RZ, RZ, R120 ;  /* 0x000000ffff763224 */ /* 0x004fe200078e0078 */
[----:B----4-:R-:W2:Y:S05]  /*0110*/  @P3 LDG.E.64 R10, desc[UR20][R10.64] ;  /* 0x000000140a0a3981 */ /* 0x010eaa000c1e1b00 */
[----:B------:R-:W4:Y:S01]  /*0120*/  LDC.64 R4, c[0x0][0x460] ;  /* 0x00011800ff047b82 */ /* 0x000f220000000a00 */
[----:B------:R-:W2:Y:S01]  /*0130*/  @P3 LDG.E.64 R8, desc[UR20][R118.64] ;  /* 0x0000001476083981 */ /* 0x000ea2000c1e1b00 */
[----:B------:R-:W-:Y:S01]  /*0140*/  IMAD.MOV.U32 R204, RZ, RZ, -0x1 ;  /* 0xffffffffffcc7424 */ /* 0x000fe200078e00ff */
[----:B-1----:R-:W-:-:S04]  /*0150*/  LOP3.LUT R0, R124, UR16, R205, 0xfe, !PT ;  /* 0x000000107c007c12 */ /* 0x002fc8000f8efecd */
[----:B------:R-:W-:Y:S02]  /*0160*/  LOP3.LUT P4, RZ, R0, R121, RZ, 0xfc, !PT ;  /* 0x0000007900ff7212 */ /* 0x000fe4000788fcff */
[----:B------:R-:W1:Y:S01]  /*0170*/  @P3 LDC R0, c[0x0][0x520] ;  /* 0x00014800ff003b82 */ /* 0x000e620000000800 */
[C---:B---3--:R-:W-:Y:S02]  /*0180*/  ISETP.NE.U32.AND P0, PT, R2.reuse, RZ, PT ;  /* 0x000000ff0200720c */ /* 0x048fe40003f05070 */
[----:B------:R-:W-:Y:S02]  /*0190*/  ISETP.NE.U32.AND P1, PT, R2, RZ, PT ;  /* 0x000000ff0200720c */ /* 0x000fe40003f25070 */
[C---:B------:R-:W-:Y:S02]  /*01a0*/  ISETP.NE.AND.EX P0, PT, R3.reuse, RZ, PT, P0 ;  /* 0x000000ff0300720c */ /* 0x040fe40003f05300 */
[----:B------:R-:W-:Y:S01]  /*01b0*/  ISETP.NE.AND.EX P1, PT, R3, RZ, PT, P1 ;  /* 0x000000ff0300720c */ /* 0x000fe20003f25310 */
[----:B----4-:R-:W-:-:S03]  /*01c0*/  IMAD.WIDE.U32 R4, R205, 0x4, R4 ;  /* 0x00000004cd047825 */ /* 0x010fc600078e0004 */
[----:B------:R-:W3:Y:S07]  /*01d0*/  @!P4 LDC.64 R6, c[0x0][0x528] ;  /* 0x00014a00ff06cb82 */ /* 0x000eee0000000a00 */
[----:B------:R-:W-:Y:S01]  /*01e0*/  VOTEU.ANY UP0, P0 ;  /* 0x0000000000ff7886 */ /* 0x000fe20000000100 */
[----:B------:R-:W-:Y:S02]  /*01f0*/  PLOP3.LUT P0, PT, PT, PT, UP0, 0x80, 0x8 ;  /* 0x000000000008781c */ /* 0x000fe40003f0f008 */
[----:B------:R-:W-:-:S02]  /*0200*/  SHF.R.U32.HI R2, RZ, 0x1e, R205 ;  /* 0x0000001eff027819 */ /* 0x000fc400000116cd */
[----:B--2---:R-:W-:Y:S02]  /*0210*/  @P3 R2UR UR22, R10 ;  /* 0x000000000a1632ca */ /* 0x004fe400000e0000 */
[----:B------:R-:W-:Y:S02]  /*0220*/  @P3 R2UR UR23, R11 ;  /* 0x000000000b1732ca */ /* 0x000fe400000e0000 */
[----:B-1----:R-:W-:-:S05]  /*0230*/  @P3 IADD3 R120, P2, PT, R8, R0, RZ ;  /* 0x0000000008783210 */ /* 0x002fca0007f5e0ff */
[----:B------:R-:W-:Y:S01]  /*0240*/  @P3 IMAD.X R119, RZ, RZ, R9, P2 ;  /* 0x000000ffff773224 */ /* 0x000fe200010e0609 */
[----:B------:R-:W-:Y:S01]  /*0250*/  ISETP.NE.U32.AND P3, PT, RZ, UR4, PT ;  /* 0x00000004ff007c0c */ /* 0x000fe2000bf65070 */
[----:B------:R-:W-:Y:S02]  /*0260*/  @!P4 IMAD.MOV.U32 R118, RZ, RZ, R120 ;  /* 0x000000ffff76c224 */ /* 0x000fe400078e0078 */
[----:B------:R-:W-:Y:S01]  /*0270*/  IMAD.U32 R8, RZ, RZ, UR22 ;  /* 0x00000016ff087e24 */ /* 0x000fe2000f8e00ff */
[----:B------:R-:W-:Y:S01]  /*0280*/  ISETP.NE.AND.EX P3, PT, RZ, UR5, PT, P3 ;  /* 0x00000005ff007c0c */ /* 0x000fe2000bf65330 */
[----:B------:R-:W-:Y:S01]  /*0290*/  IMAD.U32 R9, RZ, RZ, UR23 ;  /* 0x00000017ff097e24 */ /* 0x000fe2000f8e00ff */
[----:B---3--:R-:W-:Y:S04]  /*02a0*/  @!P4 STG.E.64 desc[UR20][R6.64+0x8], R118 ;  /* 0x000008760600c986 */ /* 0x008fe8000c101b14 */
[----:B------:R1:W-:Y:S01]  /*02b0*/  @!P4 STG.E.64 desc[UR20][R6.64], R8 ;  /* 0x000000080600c986 */ /* 0x0003e2000c101b14 */
[----:B------:R-:W-:Y:S01]  /*02c0*/  ISETP.NE.U32.AND P4, PT, RZ, UR6, PT ;  /* 0x00000006ff007c0c */ /* 0x000fe2000bf85070 */
[----:B------:R-:W-:-:S02]  /*02d0*/  IMAD.SHL.U32 R11, R205, 0x4, RZ ;  /* 0x00000004cd0b7824 */ /* 0x000fc400078e00ff */
[----:B------:R-:W2:Y:S01]  /*02e0*/  @P1 LDG.E R204, desc[UR20][R4.64] ;  /* 0x0000001404cc1981 */ /* 0x000ea2000c1e1900 */
[----:B------:R-:W-:-:S03]  /*02f0*/  ISETP.NE.AND.EX P4, PT, RZ, UR7, PT, P4 ;  /* 0x00000007ff007c0c */ /* 0x000fc6000bf85340 */
[----:B------:R3:W2:Y:S01]  /*0300*/  @P0 LDG.E R3, desc[UR20][R4.64+0x4] ;  /* 0x0000041404030981 */ /* 0x0006a2000c1e1900 */
[----:B------:R-:W-:-:S09]  /*0310*/  IMAD.MOV.U32 R0, RZ, RZ, RZ ;  /* 0x000000ffff007224 */ /* 0x000fd200078e00ff */
[----:B------:R-:W-:-:S04]  /*0320*/  @P4 IADD3 R12, P2, PT, R11, UR6, RZ ;  /* 0x000000060b0c4c10 */ /* 0x000fc8000ff5e0ff */
[----:B------:R-:W-:-:S05]  /*0330*/  @P4 IADD3.X R13, PT, PT, R2, UR7, RZ, P2, !PT ;  /* 0x00000007020d4c10 */ /* 0x000fca00097fe4ff */
[----:B------:R4:W5:Y:S01]  /*0340*/  @P4 LDG.E R0, desc[UR20][R12.64] ;  /* 0x000000140c004981 */ /* 0x000962000c1e1900 */
[----:B-1----:R-:W-:Y:S01]  /*0350*/  @P3 IADD3 R8, P1, PT, R11, UR4, RZ ;  /* 0x000000040b083c10 */ /* 0x002fe2000ff3e0ff */
[----:B---3--:R-:W1:Y:S01]  /*0360*/  LDC.64 R4, c[0x0][0x468] ;  /* 0x00011a00ff047b82 */ /* 0x008e620000000a00 */
[----:B------:R-:W3:Y:S02]  /*0370*/  LDCU.U8 UR4, c[0x0][0x532] ;  /* 0x0000a640ff0477ac */ /* 0x000ee40008000000 */
[----:B------:R-:W-:Y:S01]  /*0380*/  @P3 IADD3.X R9, PT, PT, R2, UR5, RZ, P1, !PT ;  /* 0x0000000502093c10 */ /* 0x000fe20008ffe4ff */
[----:B------:R-:W-:-:S05]  /*0390*/  IMAD.MOV.U32 R7, RZ, RZ, -0x1 ;  /* 0xffffffffff077424 */ /* 0x000fca00078e00ff */
[----:B------:R4:W5:Y:S01]  /*03a0*/  @P3 LDG.E R9, desc[UR20][R8.64] ;  /* 0x0000001408093981 */ /* 0x000962000c1e1900 */
[----:B---3--:R-:W-:Y:S02]  /*03b0*/  ISETP.NE.AND P2, PT, RZ, UR4, PT ;  /* 0x00000004ff007c0c */ /* 0x008fe4000bf45270 */
[----:B-1----:R-:W-:-:S04]  /*03c0*/  ISETP.EQ.U32.AND P4, PT, R4, RZ, PT ;  /* 0x000000ff0400720c */ /* 0x002fc80003f82070 */
[----:B------:R-:W-:Y:S02]  /*03d0*/  ISETP.EQ.OR.EX P4, PT, R5, RZ, !P2, P4 ;  /* 0x000000ff0500720c */ /* 0x000fe40005782740 */
[----:B------:R-:W-:-:S05]  /*03e0*/  IADD3 R10, P1, PT, R11, R4, RZ ;  /* 0x000000040b0a7210 */ /* 0x000fca0007f3e0ff */
[----:B------:R-:W-:-:S06]  /*03f0*/  IMAD.X R11, R2, 0x1, R5, P1 ;  /* 0x00000001020b7824 */ /* 0x000fcc00008e0605 */
[----:B------:R4:W5:Y:S01]  /*0400*/  @!P4 LDG.E R7, desc[UR20][R10.64] ;  /* 0x000000140a07c981 */ /* 0x000962000c1e1900 */
[----:B------:R-:W-:Y:S01]  /*0410*/  ISETP.NE.U32.AND P1, PT, R4, RZ, PT ;  /* 0x000000ff0400720c */ /* 0x000fe20003f25070 */
[----:B------:R-:W1:Y:S01]  /*0420*/  @!UP0 LDCU UR18, c[0x0][0x434] ;  /* 0x00008680ff1287ac */ /* 0x000e620008000800 */
[----:B------:R-:W3:Y:S02]  /*0430*/  @!P3 LDC R4, c[0x0][0x43c] ;  /* 0x00010f00ff04bb82 */ /* 0x000ee40000000800 */
[----:B------:R-:W-:Y:S01]  /*0440*/  ISETP.NE.AND.EX P1, PT, R5, RZ, PT, P1 ;  /* 0x000000ff0500720c */ /* 0x000fe20003f25310 */
[----:B------:R-:W-:-:S12]  /*0450*/  USHF.L.U32 UR15, UR16, 0x7, URZ ;  /* 0x00000007100f7899 */ /* 0x000fd800080006ff */
[----:B------:R-:W1:Y:S01]  /*0460*/  @!P1 LDC R5, c[0x0][0x438] ;  /* 0x00010e00ff059b82 */ /* 0x000e620000000800 */
[----:B--2---:R-:W-:-:S05]  /*0470*/  @P0 IMAD.IADD R2, R3, 0x1, -R204 ;  /* 0x0000000103020824 */ /* 0x004fca00078e0acc */
[----:B------:R-:W-:Y:S02]  /*0480*/  @P0 R2UR UR4, R2 ;  /* 0x00000000020402ca */ /* 0x000fe400000e0000 */
[----:B------:R-:W2:Y:S11]  /*0490*/  @!P3 LDC.64 R2, c[0x0][0x488] ;  /* 0x00012200ff02bb82 */ /* 0x000eb60000000a00 */
[----:B-1----:R-:W-:-:S02]  /*04a0*/  @UP0 UMOV UR18, UR4 ;  /* 0x0000000400120c82 */ /* 0x002fc40008000000 */
[----:B------:R-:W-:-:S06]  /*04b0*/  UISETP.GT.AND UP0, UPT, UR18, UR15, UPT ;  /* 0x0000000f1200728c */ /* 0x000fcc000bf04270 */
[----:B------:R-:W-:Y:S01]  /*04c0*/  PLOP3.LUT P0, PT, PT, PT, UP0, 0x80, 0x8 ;  /* 0x000000000008781c */ /* 0x000fe20003f0f008 */
[----:B---34-:R-:W-:-:S12]  /*04d0*/  @!P1 BRA `(.L_x_805) ;  /* 0x00000000000c9947 */ /* 0x018fd80003800000 */
[----:B------:R-:W3:Y:S02]  /*04e0*/  @P2 LDG.E R6, desc[UR20][R10.64+0x4] ;  /* 0x000004140a062981 */ /* 0x000ee4000c1e1900 */
[----:B---3-5:R-:W-:-:S06]  /*04f0*/  @P2 IADD3 R5, PT, PT, R6, -R7, RZ ;  /* 0x8000000706052210 */ /* 0x028fcc0007ffe0ff */
[----:B------:R1:W5:Y:S02]  /*0500*/  @!P2 LDG.E R5, desc[UR20][R10.64] ;  /* 0x000000140a05a981 */ /* 0x000364000c1e1900 */
.L_x_805:
[----:B------:R-:W-:Y:S05]  /*0510*/  @!P0 EXIT ;  /* 0x000000000000894d */ /* 0x000fea0003800000 */
[----:B------:R-:W3:Y:S01]  /*0520*/  LDC R123, c[0x0][0x508] ;  /* 0x00014200ff7b7b82 */ /* 0x000ee20000000800 */
[----:B--2---:R-:W-:Y:S01]  /*0530*/  @!P3 ISETP.NE.U32.AND P0, PT, R2, RZ, PT ;  /* 0x000000ff0200b20c */ /* 0x004fe20003f05070 */
[----:B-----5:R-:W-:Y:S01]  /*0540*/  @P3 IMAD.IADD R122, R9, 0x1, -R0 ;  /* 0x00000001097a3824 */ /* 0x020fe200078e0a00 */
[----:B------:R-:W-:Y:S02]  /*0550*/  UIADD3 UR4, UPT, UPT, UR16, 0x1, URZ ;  /* 0x0000000110047890 */ /* 0x000fe4000fffe0ff */
[----:B------:R-:W-:Y:S02]  /*0560*/  @!P3 ISETP.NE.AND.EX P0, PT, R3, RZ, PT, P0 ;  /* 0x000000ff0300b20c */ /* 0x000fe40003f05300 */
[----:B------:R-:W-:Y:S02]  /*0570*/  ULEA UR4, UR4, -UR18, 0x7 ;  /* 0x8000001204047291 */ /* 0x000fe4000f8e38ff */
[----:B------:R-:W-:-:S04]  /*0580*/  @!P3 SEL R4, R4, RZ, P0 ;  /* 0x000000ff0404b207 */ /* 0x000fc80000000000 */
[----:B------:R-:W-:-:S05]  /*0590*/  @!P3 IADD3 R122, PT, PT, R4, R5, -R0 ;  /* 0x00000005047ab210 */ /* 0x000fca0007ffe800 */
[----:B------:R-:W-:-:S05]  /*05a0*/  VIADD R5, R122, 0x3f ;  /* 0x0000003f7a057836 */ /* 0x000fca0000000000 */
[----:B------:R-:W-:Y:S02]  /*05b0*/  SHF.R.S32.HI R4, RZ, 0x1f, R5 ;  /* 0x0000001fff047819 */ /* 0x000fe40000011405 */
[----:B---3--:R-:W-:Y:S02]  /*05c0*/  IADD3 R3, PT, PT, R5, UR4, R123 ;  /* 0x0000000405037c10 */ /* 0x008fe4000fffe07b */
        /* <DEDUP_REMOVED lines=8> */
[----:B------:R-:W2:Y:S01]  /*0650*/  LDC.U8 R0, c[0x0][0x549] ;  /* 0x00015240ff007b82 */ /* 0x000ea20000000000 */
[----:B------:R-:W-:-:S07]  /*0660*/  ISETP.NE.AND P0, PT, R204, -0x1, PT ;  /* 0xffffffffcc00780c */ /* 0x000fce0003f05270 */
[----:B------:R-:W3:Y:S08]  /*0670*/  LDC.U8 R9, c[0x0][0x548] ;  /* 0x00015200ff097b82 */ /* 0x000ef00000000000 */
[----:B------:R-:W4:Y:S01]  /*0680*/  LDC R8, c[0x0][0x434] ;  /* 0x00010d00ff087b82 */ /* 0x000f220000000800 */
[----:B--2---:R-:W-:-:S07]  /*0690*/  ISETP.NE.AND P1, PT, R0, RZ, PT ;  /* 0x000000ff0000720c */ /* 0x004fce0003f25270 */
[----:B------:R-:W2:Y:S01]  /*06a0*/  @!P0 LDC.64 R4, c[0x0][0x400] ;  /* 0x00010000ff048b82 */ /* 0x000ea20000000a00 */
[----:B---3--:R-:W-:-:S07]  /*06b0*/  ISETP.NE.AND P2, PT, R9, RZ, !P1 ;  /* 0x000000ff0900720c */ /* 0x008fce0004f45270 */
[----:B------:R-:W3:Y:S08]  /*06c0*/  @P0 LDC.64 R2, c[0x0][0x408] ;  /* 0x00010200ff020b82 */ /* 0x000ef00000000a00 */
[----:B------:R-:W1:Y:S08]  /*06d0*/  @P1 LDC.64 R6, c[0x0][0x430] ;  /* 0x00010c00ff061b82 */ /* 0x000e700000000a00 */
[----:B------:R-:W2:Y:S01]  /*06e0*/  @P1 LDC R0, c[0x0][0x430] ;  /* 0x00010c00ff001b82 */ /* 0x000ea20000000800 */
[----:B-1----:R-:W-:-:S02]  /*06f0*/  @P1 IMAD R11, R6, R7, RZ ;  /* 0x00000007060b1224 */ /* 0x002fc400078e02ff */
[----:B------:R-:W-:Y:S01]  /*0700*/  @P1 IMAD.MOV.U32 R7, RZ, RZ, 0x1 ;  /* 0x00000001ff071424 */ /* 0x000fe200078e00ff */
[----:B---34-:R-:W-:Y:S06]  /*0710*/  @P1 BRA `(.L_x_807) ;  /* 0x0000000000281947 */ /* 0x018fec0003800000 */
[----:B------:R-:W-:Y:S02]  /*0720*/  ISETP.NE.AND P1, PT, R9, RZ, PT ;  /* 0x000000ff0900720c */ /* 0x000fe40003f25270 */
[----:B------:R-:W1:Y:S11]  /*0730*/  LDC R9, c[0x0][0x3e0] ;  /* 0x0000f800ff097b82 */ /* 0x000e760000000800 */
[----:B------:R-:W3:Y:S01]  /*0740*/  @P1 LDC R11, c[0x0][0x454] ;  /* 0x00011500ff0b1b82 */ /* 0x000ee20000000800 */
[----:B--2---:R-:W-:-:S02]  /*0750*/  @P1 MOV R0, 0x1 ;  /* 0x0000000100001802 */ /* 0x004fc40000000f00 */
[----:B------:R-:W-:-:S05]  /*0760*/  @!P1 MOV R0, 0x1 ;  /* 0x0000000100009802 */ /* 0x000fca0000000f00 */
[----:B------:R-:W1:Y:S08]  /*0770*/  @P1 LDC R10, c[0x0][0x454] ;  /* 0x00011500ff0a1b82 */ /* 0x000e700000000800 */
[----:B------:R-:W2:Y:S08]  /*0780*/  @!P1 LDC R6, c[0x0][0x434] ;  /* 0x00010d00ff069b82 */ /* 0x000eb00000000800 */
[----:B------:R-:W4:Y:S01]  /*0790*/  @!P1 LDC R11, c[0x0][0x434] ;  /* 0x00010d00ff0b9b82 */ /* 0x000f220000000800 */
[----:B-1----:R-:W-:-:S02]  /*07a0*/  @P1 IMAD R7, R10, R9, RZ ;  /* 0x000000090a071224 */ /* 0x002fc400078e02ff */
[----:B--23--:R-:W-:-:S07]  /*07b0*/  @!P1 IMAD R7, R6, R9, RZ ;  /* 0x0000000906079224 */ /* 0x00cfce00078e02ff */
.L_x_807:
[C---:B------:R-:W-:Y:S01]  /*07c0*/  IMAD R9, R205.reuse, R8, RZ ;  /* 0x00000008cd097224 */ /* 0x040fe200078e02ff */
[C---:B------:R-:W-:Y:S01]  /*07d0*/  ISETP.NE.AND P1, PT, R204.reuse, -0x1, PT ;  /* 0xffffffffcc00780c */ /* 0x040fe20003f25270 */
[C---:B--2---:R-:W-:Y:S01]  /*07e0*/  @!P0 IMAD.WIDE.U32 R18, R205.reuse, R4, RZ ;  /* 0x00000004cd128225 */ /* 0x044fe200078e00ff */
[----:B------:R-:W1:Y:S01]  /*07f0*/  LDCU.64 UR4, c[0x0][0x410] ;  /* 0x00008200ff0477ac */ /* 0x000e620008000a00 */
[----:B------:R-:W-:Y:S01]  /*0800*/  SHF.R.U32.HI R17, RZ, 0x3, R121 ;  /* 0x00000003ff117819 */ /* 0x000fe20000011679 */
[----:B------:R-:W-:Y:S01]  /*0810*/  BSSY.RECONVERGENT B0, `(.L_x_808) ;  /* 0x0000034000007945 */ /* 0x000fe20003800200 */
[----:B------:R-:W-:Y:S01]  /*0820*/  @!P0 IMAD R5, R205, R5, R19 ;  /* 0x00000005cd058224 */ /* 0x000fe200078e0213 */
[----:B------:R-:W-:Y:S01]  /*0830*/  SEL R10, R9, R204, !P1 ;  /* 0x000000cc090a7207 */ /* 0x000fe20004800000 */
[----:B------:R-:W-:Y:S01]  /*0840*/  IMAD.SHL.U32 R19, R121, 0x8, RZ ;  /* 0x0000000879137824 */ /* 0x000fe200078e00ff */
[----:B------:R-:W-:Y:S01]  /*0850*/  UIMAD.WIDE.U32 UR16, UR16, 0x80, URZ ;  /* 0x00000080101078a5 */ /* 0x000fe2000f8e00ff */
[----:B------:R-:W-:Y:S01]  /*0860*/  @P0 IMAD.WIDE.U32 R8, R204, R2, RZ ;  /* 0x00000002cc080225 */ /* 0x000fe200078e00ff */
[----:B------:R-:W-:-:S02]  /*0870*/  SHF.R.S32.HI R4, RZ, 0x1f, R10 ;  /* 0x0000001fff047819 */ /* 0x000fc4000001140a */
[----:B------:R-:W-:Y:S01]  /*0880*/  LOP3.LUT R19, R19, 0x38, RZ, 0xc0, !PT ;  /* 0x0000003813137812 */ /* 0x000fe200078ec0ff */
[----:B----4-:R-:W-:Y:S01]  /*0890*/  IMAD R6, R124, R11, RZ ;  /* 0x0000000b7c067224 */ /* 0x010fe200078e02ff */
[----:B------:R-:W-:Y:S01]  /*08a0*/  SEL R2, R10, RZ, P2 ;  /* 0x000000ff0a027207 */ /* 0x000fe20001000000 */
[----:B------:R-:W-:Y:S01]  /*08b0*/  @P0 IMAD.MOV.U32 R18, RZ, RZ, R8 ;  /* 0x000000ffff120224 */ /* 0x000fe200078e0008 */
[----:B------:R-:W-:Y:S01]  /*08c0*/  SEL R4, R4, RZ, P2 ;  /* 0x000000ff04047207 */ /* 0x000fe20001000000 */
[----:B------:R-:W-:Y:S01]  /*08d0*/  @!P2 IMAD R6, R205, R7, R6 ;  /* 0x00000007cd06a224 */ /* 0x000fe200078e0206 */
[----:B------:R-:W-:Y:S01]  /*08e0*/  LOP3.LUT R8, R17, UR16, RZ, 0xfc, !PT ;  /* 0x0000001011087c12 */ /* 0x000fe2000f8efcff */
[----:B------:R-:W-:Y:S01]  /*08f0*/  IMAD R7, R0, UR15, RZ ;  /* 0x0000000f00077c24 */ /* 0x000fe2000f8e02ff */
[----:B------:R-:W-:Y:S01]  /*0900*/  UIADD3 UR15, UPT, UPT, -UR15, UR18, URZ ;  /* 0x000000120f0f7290 */ /* 0x000fe2000fffe1ff */
[----:B------:R-:W-:Y:S01]  /*0910*/  @P0 IMAD R5, R204, R3, R9 ;  /* 0x00000003cc050224 */ /* 0x000fe200078e0209 */
[----:B------:R-:W-:Y:S01]  /*0920*/  IADD3 R18, P0, PT, R19, R18, RZ ;  /* 0x0000001213127210 */ /* 0x000fe20007f1e0ff */
[----:B------:R-:W-:Y:S01]  /*0930*/  VIADD R15, R17, 0x10 ;  /* 0x00000010110f7836 */ /* 0x000fe20000000000 */
[--C-:B------:R-:W-:Y:S01]  /*0940*/  IADD3 R2, P2, P1, R7, R2, R6.reuse ;  /* 0x0000000207027210 */ /* 0x100fe2000795e006 */
[C---:B------:R-:W-:Y:S01]  /*0950*/  VIADD R13, R17.reuse, 0x20 ;  /* 0x00000020110d7836 */ /* 0x040fe20000000000 */
[----:B------:R-:W-:Y:S01]  /*0960*/  SHF.R.S32.HI R7, RZ, 0x1f, R7 ;  /* 0x0000001fff077819 */ /* 0x000fe20000011407 */
[----:B------:R-:W-:Y:S01]  /*0970*/  IMAD.X R19, RZ, RZ, R5, P0 ;  /* 0x000000ffff137224 */ /* 0x000fe200000e0605 */
[C---:B------:R-:W-:Y:S01]  /*0980*/  ISETP.GE.AND P0, PT, R17.reuse, UR15, PT ;  /* 0x0000000f11007c0c */ /* 0x040fe2000bf06270 */
[----:B------:R-:W-:Y:S01]  /*0990*/  VIADD R11, R17, 0x30 ;  /* 0x00000030110b7836 */ /* 0x000fe20000000000 */
[----:B------:R-:W-:Y:S01]  /*09a0*/  SHF.R.S32.HI R6, RZ, 0x1f, R6 ;  /* 0x0000001fff067819 */ /* 0x000fe20000011406 */
[----:B-1----:R-:W-:Y:S01]  /*09b0*/  IMAD.WIDE.U32 R18, R124, UR4, R18 ;  /* 0x000000047c127c25 */ /* 0x002fe2000f8e0012 */
[----:B------:R-:W-:-:S02]  /*09c0*/  ISETP.GE.AND P6, PT, R13, UR15, PT ;  /* 0x0000000f0d007c0c */ /* 0x000fc4000bfc6270 */
[----:B------:R-:W-:Y:S01]  /*09d0*/  IADD3.X R3, PT, PT, R7, R4, R6, P2, P1 ;  /* 0x0000000407037210 */ /* 0x000fe200017e2406 */
[----:B------:R-:W-:Y:S01]  /*09e0*/  VIADD R9, R17, 0x40 ;  /* 0x0000004011097836 */ /* 0x000fe20000000000 */
[----:B------:R-:W-:Y:S01]  /*09f0*/  ISETP.GE.AND P1, PT, R15, UR15, PT ;  /* 0x0000000f0f007c0c */ /* 0x000fe2000bf26270 */
[----:B------:R-:W-:Y:S01]  /*0a00*/  VIADD R7, R17, 0x50 ;  /* 0x0000005011077836 */ /* 0x000fe20000000000 */
[----:B------:R-:W-:Y:S01]  /*0a10*/  ISETP.GE.AND P5, PT, R11, UR15, PT ;  /* 0x0000000f0b007c0c */ /* 0x000fe2000bfa6270 */
[----:B------:R-:W-:Y:S01]  /*0a20*/  VIADD R5, R17, 0x60 ;  /* 0x0000006011057836 */ /* 0x000fe20000000000 */
[----:B------:R-:W-:Y:S01]  /*0a30*/  ISETP.GE.AND P4, PT, R9, UR15, PT ;  /* 0x0000000f09007c0c */ /* 0x000fe2000bf86270 */
[----:B------:R-:W-:Y:S01]  /*0a40*/  IMAD R125, R124, UR5, R19 ;  /* 0x000000057c7d7c24 */ /* 0x000fe2000f8e0213 */
[----:B------:R-:W-:Y:S01]  /*0a50*/  P2R R4, PR, RZ, 0x2 ;  /* 0x00000002ff047803 */ /* 0x000fe20000000000 */
[----:B------:R-:W-:Y:S01]  /*0a60*/  VIADD R23, R17, 0x70 ;  /* 0x0000007011177836 */ /* 0x000fe20000000000 */
[----:B------:R-:W-:-:S02]  /*0a70*/  ISETP.GE.AND P3, PT, R7, UR15, PT ;  /* 0x0000000f07007c0c */ /* 0x000fc4000bf66270 */
        /* <DEDUP_REMOVED lines=13> */
.L_x_809:
[----:B------:R-:W-:Y:S05]  /*0b50*/  BSYNC.RECONVERGENT B0 ;  /* 0x0000000000007941 */ /* 0x000fea0003800200 */
.L_x_808:
[----:B------:R-:W-:Y:S04]  /*0b60*/  BSSY.RECONVERGENT B0, `(.L_x_810) ;  /* 0x000000f000007945 */ /* 0x000fe80003800200 */
        /* <DEDUP_REMOVED lines=14> */
.L_x_811:
[----:B------:R-:W-:Y:S05]  /*0c50*/  BSYNC.RECONVERGENT B0 ;  /* 0x0000000000007941 */ /* 0x000fea0003800200 */
.L_x_810:
[----:B------:R-:W-:Y:S04]  /*0c60*/  BSSY.RECONVERGENT B0, `(.L_x_812) ;  /* 0x000000f000007945 */ /* 0x000fe80003800200 */
        /* <DEDUP_REMOVED lines=14> */
.L_x_813:
[----:B------:R-:W-:Y:S05]  /*0d50*/  BSYNC.RECONVERGENT B0 ;  /* 0x0000000000007941 */ /* 0x000fea0003800200 */
.L_x_812:
[----:B------:R-:W-:Y:S04]  /*0d60*/  BSSY.RECONVERGENT B0, `(.L_x_814) ;  /* 0x000000f000007945 */ /* 0x000fe80003800200 */
        /* <DEDUP_REMOVED lines=14> */
.L_x_815:
[----:B------:R-:W-:Y:S05]  /*0e50*/  BSYNC.RECONVERGENT B0 ;  /* 0x0000000000007941 */ /* 0x000fea0003800200 */
.L_x_814:
        /* <DEDUP_REMOVED lines=15> */
.L_x_817:
[----:B------:R-:W-:Y:S05]  /*0f50*/  BSYNC.RECONVERGENT B0 ;  /* 0x0000000000007941 */ /* 0x000fea0003800200 */
.L_x_816:
        /* <DEDUP_REMOVED lines=15> */
.L_x_819:
[----:B------:R-:W-:Y:S05]  /*1050*/  BSYNC.RECONVERGENT B0 ;  /* 0x0000000000007941 */ /* 0x000fea0003800200 */
.L_x_818:
        /* <DEDUP_REMOVED lines=15> */
.L_x_821:
[----:B------:R-:W-:Y:S05]  /*1150*/  BSYNC.RECONVERGENT B0 ;  /* 0x0000000000007941 */ /* 0x000fea0003800200 */
.L_x_820:
        /* <DEDUP_REMOVED lines=15> */
.L_x_823:
[----:B------:R-:W-:Y:S05]  /*1250*/  BSYNC.RECONVERGENT B0 ;  /* 0x0000000000007941 */ /* 0x000fea0003800200 */
.L_x_822:
        /* <DEDUP_REMOVED lines=8> */
[----:B------:R-:W-:Y:S02]  /*12e0*/  P2R R4, PR, RZ, 0x2 ;  /* 0x00000002ff047803 */ /* 0x000fe40000000000 */
[----:B------:R-:W-:Y:S02]  /*12f0*/  ISETP.NE.AND P1, PT, R6, RZ, PT ;  /* 0x000000ff0600720c */ /* 0x000fe40003f25270 */
[C---:B------:R-:W-:Y:S02]  /*1300*/  ISETP.NE.OR P4, PT, R121.reuse, RZ, P4 ;  /* 0x000000ff7900720c */ /* 0x040fe40002785670 */
[C---:B------:R-:W-:Y:S02]  /*1310*/  ISETP.NE.OR P3, PT, R121.reuse, RZ, P3 ;  /* 0x000000ff7900720c */ /* 0x040fe40001f65670 */
[----:B------:R-:W-:-:S02]  /*1320*/  ISETP.NE.OR P2, PT, R121, RZ, P2 ;  /* 0x000000ff7900720c */ /* 0x000fc40001745670 */
[----:B------:R-:W-:Y:S01]  /*1330*/  ISETP.NE.OR P1, PT, R121, RZ, P1 ;  /* 0x000000ff7900720c */ /* 0x000fe20000f25670 */
[----:B------:R-:W-:-:S12]  /*1340*/  @P0 BRA `(.L_x_825) ;  /* 0x0000000000200947 */ /* 0x000fd80003800000 */
[----:B------:R-:W5:Y:S01]  /*1350*/  LDCU.64 UR4, c[0x0][0x420] ;  /* 0x00008400ff0477ac */ /* 0x000f620008000a00 */
[----:B------:R-:W-:Y:S02]  /*1360*/  IMAD R6, R17, R0, RZ ;  /* 0x0000000011067224 */ /* 0x000fe400078e02ff */
[----:B-1----:R-:W-:-:S03]  /*1370*/  IMAD.MOV.U32 R19, RZ, RZ, 0x7f800000 ;  /* 0x7f800000ff137424 */ /* 0x002fc600078e00ff */
[----:B------:R-:W-:-:S04]  /*1380*/  IADD3 R17, P0, PT, R6, R2, RZ ;  /* 0x0000000206117210 */ /* 0x000fc80007f1e0ff */
[----:B------:R-:W-:Y:S02]  /*1390*/  LEA.HI.X.SX32 R6, R6, R3, 0x1, P0 ;  /* 0x0000000306067211 */ /* 0x000fe400000f0eff */
[----:B-----5:R-:W-:-:S04]  /*13a0*/  LEA R16, P0, R17, UR4, 0x2 ;  /* 0x0000000411107c11 */ /* 0x020fc8000f8010ff */
[----:B------:R-:W-:-:S05]  /*13b0*/  LEA.HI.X R17, R17, UR5, R6, 0x2, P0 ;  /* 0x0000000511117c11 */ /* 0x000fca00080f1406 */
[----:B------:R1:W-:Y:S04]  /*13c0*/  STG.E desc[UR20][R16.64], R19 ;  /* 0x0000001310007986 */ /* 0x0003e8000c101914 */
.L_x_825:
[----:B------:R-:W-:Y:S05]  /*13d0*/  BSYNC.RECONVERGENT B0 ;  /* 0x0000000000007941 */ /* 0x000fea0003800200 */
.L_x_824:
[----:B------:R-:W-:Y:S01]  /*13e0*/  ISETP.NE.AND P0, PT, R4, RZ, PT ;  /* 0x000000ff0400720c */ /* 0x000fe20003f05270 */
[----:B------:R-:W-:-:S12]  /*13f0*/  BSSY.RECONVERGENT B0, `(.L_x_826) ;  /* 0x000000a000007945 */ /* 0x000fd80003800200 */
[----:B------:R-:W-:Y:S05]  /*1400*/  @P0 BRA `(.L_x_827) ;  /* 0x0000000000200947 */ /* 0x000fea0003800000 */
        /* <DEDUP_REMOVED lines=8> */
.L_x_827:
[----:B------:R-:W-:Y:S05]  /*1490*/  BSYNC.RECONVERGENT B0 ;  /* 0x0000000000007941 */ /* 0x000fea0003800200 */
.L_x_826:
[----:B------:R-:W-:Y:S04]  /*14a0*/  BSSY.RECONVERGENT B0, `(.L_x_828) ;  /* 0x000000a000007945 */ /* 0x000fe80003800200 */
        /* <DEDUP_REMOVED lines=9> */
.L_x_829:
[----:B------:R-:W-:Y:S05]  /*1540*/  BSYNC.RECONVERGENT B0 ;  /* 0x0000000000007941 */ /* 0x000fea0003800200 */
.L_x_828:
        /* <DEDUP_REMOVED lines=10> */
.L_x_831:
[----:B------:R-:W-:Y:S05]  /*15f0*/  BSYNC.RECONVERGENT B0 ;  /* 0x0000000000007941 */ /* 0x000fea0003800200 */
.L_x_830:
        /* <DEDUP_REMOVED lines=10> */
.L_x_833:
[----:B------:R-:W-:Y:S05]  /*16a0*/  BSYNC.RECONVERGENT B0 ;  /* 0x0000000000007941 */ /* 0x000fea0003800200 */
.L_x_832:
        /* <DEDUP_REMOVED lines=10> */
.L_x_835:
[----:B------:R-:W-:Y:S05]  /*1750*/  BSYNC.RECONVERGENT B0 ;  /* 0x0000000000007941 */ /* 0x000fea0003800200 */
.L_x_834:
[----:B------:R-:W-:Y:S04]  /*1760*/  BSSY.RECONVERGENT B0, `(.L_x_836) ;  /* 0x000000a000007945 */ /* 0x000fe80003800200 */
[----:B------:R-:W-:Y:S05]  /*1770*/  @P2 BRA `(.L_x_837) ;  /* 0x0000000000202947 */ /* 0x000fea0003800000 */
[----:B------:R-:W1:Y:S01]  /*1780*/  LDCU.64 UR4, c[0x0][0x420] ;  /* 0x00008400ff0477ac */ /* 0x000e620008000a00 */
[----:B------:R-:W-:-:S05]  /*1790*/  IMAD R4, R5, R0, RZ ;  /* 0x0000000005047224 */ /* 0x000fca00078e02ff */
[----:B------:R-:W-:-:S04]  /*17a0*/  IADD3 R5, P0, PT, R4, R2, RZ ;  /* 0x0000000204057210 */ /* 0x000fc80007f1e0ff */
[----:B------:R-:W-:Y:S02]  /*17b0*/  LEA.HI.X.SX32 R4, R4, R3, 0x1, P0 ;  /* 0x0000000304047211 */ /* 0x000fe400000f0eff */
[----:B-1----:R-:W-:-:S04]  /*17c0*/  LEA R6, P0, R5, UR4, 0x2 ;  /* 0x0000000405067c11 */ /* 0x002fc8000f8010ff */
[----:B------:R-:W-:Y:S01]  /*17d0*/  LEA.HI.X R7, R5, UR5, R4, 0x2, P0 ;  /* 0x0000000505077c11 */ /* 0x000fe200080f1404 */
[----:B------:R-:W-:-:S05]  /*17e0*/  IMAD.MOV.U32 R5, RZ, RZ, 0x7f800000 ;  /* 0x7f800000ff057424 */ /* 0x000fca00078e00ff */
[----:B------:R1:W-:Y:S03]  /*17f0*/  STG.E desc[UR20][R6.64], R5 ;  /* 0x0000000506007986 */ /* 0x0003e6000c101914 */
.L_x_837:
[----:B------:R-:W-:Y:S05]  /*1800*/  BSYNC.RECONVERGENT B0 ;  /* 0x0000000000007941 */ /* 0x000fea0003800200 */
.L_x_836:
[----:B------:R-:W-:Y:S05]  /*1810*/  @P1 EXIT ;  /* 0x000000000000194d */ /* 0x000fea0003800000 */
[----:B------:R-:W5:Y:S01]  /*1820*/  LDCU.64 UR4, c[0x0][0x420] ;  /* 0x00008400ff0477ac */ /* 0x000f620008000a00 */
[----:B------:R-:W-:-:S05]  /*1830*/  IMAD R0, R23, R0, RZ ;  /* 0x0000000017007224 */ /* 0x000fca00078e02ff */
[----:B------:R-:W-:-:S04]  /*1840*/  IADD3 R2, P0, PT, R0, R2, RZ ;  /* 0x0000000200027210 */ /* 0x000fc80007f1e0ff */
[----:B------:R-:W-:Y:S02]  /*1850*/  LEA.HI.X.SX32 R3, R0, R3, 0x1, P0 ;  /* 0x0000000300037211 */ /* 0x000fe400000f0eff */
[----:B-----5:R-:W-:-:S04]  /*1860*/  LEA R4, P0, R2, UR4, 0x2 ;  /* 0x0000000402047c11 */ /* 0x020fc8000f8010ff */
[----:B-1----:R-:W-:Y:S01]  /*1870*/  LEA.HI.X R5, R2, UR5, R3, 0x2, P0 ;  /* 0x0000000502057c11 */ /* 0x002fe200080f1403 */
[----:B------:R-:W-:-:S05]  /*1880*/  IMAD.MOV.U32 R3, RZ, RZ, 0x7f800000 ;  /* 0x7f800000ff037424 */ /* 0x000fca00078e00ff */
[----:B------:R-:W-:Y:S01]  /*1890*/  STG.E desc[UR20][R4.64], R3 ;  /* 0x0000000304007986 */ /* 0x000fe2000c101914 */
[----:B------:R-:W-:Y:S05]  /*18a0*/  EXIT ;  /* 0x000000000000794d */ /* 0x000fea0003800000 */
.L_x_806:
[----:B------:R-:W-:Y:S02]  /*18b0*/  ISETP.NE.AND P0, PT, R204, -0x1, PT ;  /* 0xffffffffcc00780c */ /* 0x000fe40003f05270 */
[----:B------:R-:W-:-:S11]  /*18c0*/  ISETP.NE.AND P2, PT, R7, -0x1, PT ;  /* 0xffffffff0700780c */ /* 0x000fd60003f45270 */
[----:B------:R-:W2:Y:S08]  /*18d0*/  @!P0 LDC.64 R4, c[0x0][0x398] ;  /* 0x0000e600ff048b82 */ /* 0x000eb00000000a00 */
[----:B------:R-:W3:Y:S01]  /*18e0*/  @P0 LDC.64 R2, c[0x0][0x3b0] ;  /* 0x0000ec00ff020b82 */ /* 0x000ee20000000a00 */
[----:B--2---:R-:W-:-:S04]  /*18f0*/  @!P0 IMAD.WIDE.U32 R12, R205, R4, RZ ;  /* 0x00000004cd0c8225 */ /* 0x004fc800078e00ff */
[----:B-1----:R-:W-:Y:S01]  /*1900*/  @!P0 IMAD R10, R205, R5, R13 ;  /* 0x00000005cd0a8224 */ /* 0x002fe200078e020d */
[----:B------:R-:W-:Y:S01]  /*1910*/  @!P0 MOV R21, R12 ;  /* 0x0000000c00158202 */ /* 0x000fe20000000f00 */
[----:B---3--:R-:W-:-:S04]  /*1920*/  @P0 IMAD.WIDE.U32 R8, R204, R2, RZ ;  /* 0x00000002cc080225 */ /* 0x008fc800078e00ff */
[----:B------:R-:W-:Y:S01]  /*1930*/  @P0 IMAD R10, R204, R3, R9 ;  /* 0x00000003cc0a0224 */ /* 0x000fe200078e0209 */
[----:B------:R-:W-:Y:S01]  /*1940*/  @P0 MOV R21, R8 ;  /* 0x0000000800150202 */ /* 0x000fe20000000f00 */
[----:B------:R-:W-:Y:S06]  /*1950*/  @P2 BRA `(.L_x_838) ;  /* 0x0000000000302947 */ /* 0x000fec0003800000 */
[----:B------:R-:W1:Y:S01]  /*1960*/  LDCU.64 UR4, c[0x0][0x3b8] ;  /* 0x00007700ff0477ac */ /* 0x000e620008000a00 */
[----:B------:R-:W-:Y:S01]  /*1970*/  SHF.R.S32.HI R3, RZ, 0x1f, R0 ;  /* 0x0000001fff037819 */ /* 0x000fe20000011400 */
[----:B------:R-:W2:Y:S01]  /*1980*/  LDCU.64 UR6, c[0x0][0x3a0] ;  /* 0x00007400ff0677ac */ /* 0x000ea20008000a00 */
[----:B-1----:R-:W-:Y:S02]  /*1990*/  MOV R216, UR4 ;  /* 0x0000000400d87c02 */ /* 0x002fe40008000f00 */
[----:B------:R-:W-:-:S03]  /*19a0*/  MOV R217, UR5 ;  /* 0x0000000500d97c02 */ /* 0x000fc60008000f00 */
[-C--:B------:R-:W-:Y:S02]  /*19b0*/  IMAD R2, R3, R216.reuse, RZ ;  /* 0x000000d803027224 */ /* 0x080fe400078e02ff */
[----:B------:R-:W-:-:S04]  /*19c0*/  IMAD.WIDE.U32 R4, R0, R216, RZ ;  /* 0x000000d800047225 */ /* 0x000fc800078e00ff */
[----:B------:R-:W-:-:S05]  /*19d0*/  IMAD R2, R0, R217, R2 ;  /* 0x000000d900027224 */ /* 0x000fca00078e0202 */
[----:B------:R-:W-:-:S03]  /*19e0*/  IADD3 R5, PT, PT, R5, R2, RZ ;  /* 0x0000000205057210 */ /* 0x000fc60007ffe0ff */
[----:B--2---:R-:W-:-:S04]  /*19f0*/  IMAD.WIDE.U32 R8, R205, UR6, R4 ;  /* 0x00000006cd087c25 */ /* 0x004fc8000f8e0004 */
[----:B------:R-:W-:Y:S01]  /*1a00*/  IMAD R2, R205, UR7, R9 ;  /* 0x00000007cd027c24 */ /* 0x000fe2000f8e0209 */
[----:B------:R-:W-:Y:S06]  /*1a10*/  BRA `(.L_x_839) ;  /* 0x0000000000147947 */ /* 0x000fec0003800000 */
.L_x_838:
[----:B------:R-:W1:Y:S01]  /*1a20*/  LDC.64 R216, c[0x0][0x3b8] ;  /* 0x0000ee00ffd87b82 */ /* 0x000e620000000a00 */
[----:B------:R-:W-:-:S05]  /*1a30*/  IADD3 R8, PT, PT, R0, R7, RZ ;  /* 0x0000000700087210 */ /* 0x000fca0007ffe0ff */
[C---:B-1----:R-:W-:Y:S02]  /*1a40*/  IMAD R2, R8.reuse, R217, RZ ;  /* 0x000000d908027224 */ /* 0x042fe400078e02ff */
[----:B------:R-:W-:-:S05]  /*1a50*/  IMAD.WIDE.U32 R8, R8, R216, RZ ;  /* 0x000000d808087225 */ /* 0x000fca00078e00ff */
[----:B------:R-:W-:-:S07]  /*1a60*/  IADD3 R2, PT, PT, R9, R2, RZ ;  /* 0x0000000209027210 */ /* 0x000fce0007ffe0ff */
.L_x_839:
        /* <DEDUP_REMOVED lines=10> */
[----:B------:R-:W-:-:S06]  /*1b10*/  IMAD.HI.U32 R5, R13, R5, R12 ;  /* 0x000000050d057227 */ /* 0x000fcc00078e000c */
[----:B------:R-:W-:-:S04]  /*1b20*/  IMAD.HI.U32 R18, R5, R4, RZ ;  /* 0x0000000405127227 */ /* 0x000fc800078e00ff */
[----:B------:R-:W-:-:S04]  /*1b30*/  IMAD.MOV R5, RZ, RZ, -R18 ;  /* 0x000000ffff057224 */ /* 0x000fc800078e0a12 */
[----:B------:R-:W-:Y:S01]  /*1b40*/  IMAD R5, R6, R5, R4 ;  /* 0x0000000506057224 */ /* 0x000fe200078e0204 */
[----:B------:R-:W-:-:S04]  /*1b50*/  LOP3.LUT R4, R124, R3, RZ, 0x3c, !PT ;  /* 0x000000037c047212 */ /* 0x000fc800078e3cff */
[----:B------:R-:W-:Y:S02]  /*1b60*/  ISETP.GT.U32.AND P1, PT, R6, R5, PT ;  /* 0x000000050600720c */ /* 0x000fe40003f24070 */
[----:B------:R-:W-:-:S11]  /*1b70*/  ISETP.GE.AND P0, PT, R4, RZ, PT ;  /* 0x000000ff0400720c */ /* 0x000fd60003f06270 */
[----:B------:R-:W-:Y:S01]  /*1b80*/  @!P1 IMAD.IADD R5, R5, 0x1, -R6 ;  /* 0x0000000105059824 */ /* 0x000fe200078e0a06 */
[----:B------:R-:W-:Y:S02]  /*1b90*/  @!P1 IADD3 R18, PT, PT, R18, 0x1, RZ ;  /* 0x0000000112129810 */ /* 0x000fe40007ffe0ff */
[----:B------:R-:W-:Y:S02]  /*1ba0*/  ISETP.NE.AND P1, PT, R3, RZ, PT ;  /* 0x000000ff0300720c */ /* 0x000fe40003f25270 */
[----:B------:R-:W-:-:S13]  /*1bb0*/  ISETP.GE.U32.AND P3, PT, R5, R6, PT ;  /* 0x000000060500720c */ /* 0x000fda0003f66070 */
[----:B------:R-:W-:-:S05]  /*1bc0*/  @P3 VIADD R18, R18, 0x1 ;  /* 0x0000000112123836 */ /* 0x000fca0000000000 */
[----:B------:R-:W-:Y:S02]  /*1bd0*/  @!P0 IADD3 R18, PT, PT, -R18, RZ, RZ ;  /* 0x000000ff12128210 */ /* 0x000fe40007ffe1ff */
[----:B------:R-:W-:Y:S01]  /*1be0*/  @!P1 LOP3.LUT R18, RZ, R3, RZ, 0x33, !PT ;  /* 0x00000003ff129212 */ /* 0x000fe200078e33ff */
        /* <DEDUP_REMOVED lines=13> */
.L_x_840:
[----:B------:R-:W1:Y:S01]  /*1cc0*/  LDC.64 R234, c[0x0][0x3c0] ;  /* 0x0000f000ffea7b82 */ /* 0x000e620000000a00 */
[----:B------:R-:W-:-:S05]  /*1cd0*/  IADD3 R0, PT, PT, R0, R7, RZ ;  /* 0x0000000700007210 */ /* 0x000fca0007ffe0ff */
[C---:B-1----:R-:W-:Y:S02]  /*1ce0*/  IMAD R3, R0.reuse, R235, RZ ;  /* 0x000000eb00037224 */ /* 0x042fe400078e02ff */
[----:B------:R-:W-:-:S05]  /*1cf0*/  IMAD.WIDE.U32 R16, R0, R234, RZ ;  /* 0x000000ea00107225 */ /* 0x000fca00078e00ff */
[----:B------:R-:W-:-:S07]  /*1d00*/  IADD3 R3, PT, PT, R17, R3, RZ ;  /* 0x0000000311037210 */ /* 0x000fce0007ffe0ff */
.L_x_841:
[----:B------:R-:W-:Y:S01]  /*1d10*/  UIADD3 UR14, UPT, UPT, -UR15, UR18, URZ ;  /* 0x000000120f0e7290 */ /* 0x000fe2000fffe1ff */
[----:B------:R-:W-:Y:S01]  /*1d20*/  SHF.R.U32.HI R199, RZ, 0x3, R121 ;  /* 0x00000003ffc77819 */ /* 0x000fe20000011679 */
[----:B------:R-:W-:Y:S01]  /*1d30*/  IMAD.SHL.U32 R0, R121, 0x8, RZ ;  /* 0x0000000879007824 */ /* 0x000fe200078e00ff */
[----:B------:R-:W1:Y:S01]  /*1d40*/  LDCU.128 UR4, c[0x0][0x3d0] ;  /* 0x00007a00ff0477ac */ /* 0x000e620008000c00 */
[----:B------:R-:W-:Y:S01]  /*1d50*/  SHF.R.S32.HI R15, RZ, 0x1f, R18 ;  /* 0x0000001fff0f7819 */ /* 0x000fe20000011412 */
[----:B------:R-:W-:Y:S01]  /*1d60*/  VIADD R117, R137, 0xffffffff ;  /* 0xffffffff89757836 */ /* 0x000fe20000000000 */
[C---:B------:R-:W-:Y:S01]  /*1d70*/  ISETP.GE.AND P1, PT, R199.reuse, UR14, PT ;  /* 0x0000000ec7007c0c */ /* 0x040fe2000bf26270 */
[C---:B------:R-:W-:Y:S01]  /*1d80*/  VIADD R197, R199.reuse, 0x10 ;  /* 0x00000010c7c57836 */ /* 0x040fe20000000000 */
[----:B------:R-:W-:Y:S01]  /*1d90*/  LOP3.LUT R20, R0, 0x38, RZ, 0xc0, !PT ;  /* 0x0000003800147812 */ /* 0x000fe200078ec0ff */
[----:B------:R-:W2:Y:S01]  /*1da0*/  LDCU.64 UR12, c[0x0][0x388] ;  /* 0x00007100ff0c77ac */ /* 0x000ea20008000a00 */
[C---:B------:R-:W-:Y:S01]  /*1db0*/  VIADD R196, R199.reuse, 0x20 ;  /* 0x00000020c7c47836 */ /* 0x040fe20000000000 */
[----:B------:R-:W-:Y:S01]  /*1dc0*/  SHF.L.U64.HI R116, R216, 0x6, R217 ;  /* 0x00000006d8747819 */ /* 0x000fe200000102d9 */
[----:B------:R-:W-:Y:S01]  /*1dd0*/  VIADD R195, R199, 0x30 ;  /* 0x00000030c7c37836 */ /* 0x000fe20000000000 */
[C---:B------:R-:W-:Y:S01]  /*1de0*/  IADD3 R8, P2, PT, R20.reuse, R8, RZ ;  /* 0x0000000814087210 */ /* 0x040fe20007f5e0ff */
[----:B------:R-:W3:Y:S01]  /*1df0*/  LDCU.64 UR10, c[0x0][0x3c8] ;  /* 0x00007900ff0a77ac */ /* 0x000ee20008000a00 */
[----:B------:R-:W-:Y:S01]  /*1e00*/  ISETP.GE.AND P5, PT, R197, UR14, PT ;  /* 0x0000000ec5007c0c */ /* 0x000fe2000bfa6270 */
[----:B------:R-:W-:Y:S01]  /*1e10*/  VIADD R194, R199, 0x40 ;  /* 0x00000040c7c27836 */ /* 0x000fe20000000000 */
[----:B------:R-:W-:Y:S01]  /*1e20*/  IADD3 R16, P0, PT, R20, R16, RZ ;  /* 0x0000001014107210 */ /* 0x000fe20007f1e0ff */
[----:B------:R-:W-:Y:S01]  /*1e30*/  IMAD.X R9, RZ, RZ, R2, P2 ;  /* 0x000000ffff097224 */ /* 0x000fe200010e0602 */
[----:B------:R-:W4:Y:S01]  /*1e40*/  @!P1 LDC.64 R6, c[0x0][0x3b0] ;  /* 0x0000ec00ff069b82 */ /* 0x000f220000000a00 */
[----:B------:R-:W-:Y:S01]  /*1e50*/  UIMAD.WIDE.U32 UR16, UR16, 0x80, URZ ;  /* 0x00000080101078a5 */ /* 0x000fe2000f8e00ff */
[----:B-1----:R-:W-:Y:S01]  /*1e60*/  IMAD R13, R15, UR4, RZ ;  /* 0x000000040f0d7c24 */ /* 0x002fe2000f8e02ff */
[----:B------:R-:W-:Y:S01]  /*1e70*/  ISETP.GE.AND P4, PT, R196, UR14, PT ;  /* 0x0000000ec4007c0c */ /* 0x000fe2000bf86270 */
[----:B------:R-:W-:Y:S01]  /*1e80*/  IMAD.WIDE.U32 R8, R199, R216, R8 ;  /* 0x000000d8c7087225 */ /* 0x000fe200078e0008 */
[----:B------:R-:W1:Y:S01]  /*1e90*/  LDCU.64 UR8, c[0x0][0x390] ;  /* 0x00007200ff0877ac */ /* 0x000e620008000a00 */
[----:B------:R-:W-:-:S02]  /*1ea0*/  ISETP.GE.AND P6, PT, R195, UR14, PT ;  /* 0x0000000ec3007c0c */ /* 0x000fc4000bfc6270 */
[----:B------:R-:W-:Y:S01]  /*1eb0*/  IMAD.X R17, RZ, RZ, R3, P0 ;  /* 0x000000ffff117224 */ /* 0x000fe200000e0603 */
[----:B------:R-:W-:Y:S01]  /*1ec0*/  IADD3 R20, P0, PT, R20, R21, RZ ;  /* 0x0000001514147210 */ /* 0x000fe20007f1e0ff */
[C---:B------:R-:W-:Y:S01]  /*1ed0*/  IMAD R9, R199.reuse, R217, R9 ;  /* 0x000000d9c7097224 */ /* 0x040fe200078e0209 */
[----:B------:R-:W5:Y:S01]  /*1ee0*/  @!P5 LDC.64 R2, c[0x0][0x3b0] ;  /* 0x0000ec00ff02db82 */ /* 0x000f620000000a00 */
[C---:B------:R-:W-:Y:S01]  /*1ef0*/  IMAD R13, R18.reuse, UR5, R13 ;  /* 0x00000005120d7c24 */ /* 0x040fe2000f8e020d */
[----:B------:R-:W-:Y:S01]  /*1f00*/  LOP3.LUT R198, R199, UR16, RZ, 0xfc, !PT ;  /* 0x00000010c7c67c12 */ /* 0x000fe2000f8efcff */
[----:B------:R-:W-:Y:S01]  /*1f10*/  IMAD.WIDE.U32 R8, R18, UR4, R8 ;  /* 0x0000000412087c25 */ /* 0x000fe2000f8e0008 */
[----:B------:R-:W-:Y:S01]  /*1f20*/  UMOV UR4, 0x400 ;  /* 0x0000040000047882 */ /* 0x000fe20000000000 */
[----:B------:R-:W-:Y:S02]  /*1f30*/  ISETP.GE.AND P3, PT, R194, UR14, PT ;  /* 0x0000000ec2007c0c */ /* 0x000fe4000bf66270 */
[----:B------:R-:W-:Y:S01]  /*1f40*/  IMAD.X R21, RZ, RZ, R10, P0 ;  /* 0x000000ffff157224 */ /* 0x000fe200000e060a */
[----:B------:R-:W1:Y:S01]  /*1f50*/  @!P1 LDC.64 R4, c[0x0][0x380] ;  /* 0x0000e000ff049b82 */ /* 0x000e620000000a00 */
[----:B------:R-:W-:Y:S01]  /*1f60*/  IMAD.IADD R202, R9, 0x1, R13 ;  /* 0x0000000109ca7824 */ /* 0x000fe200078e020d */
[----:B--2---:R-:W-:Y:S01]  /*1f70*/  LEA R203, P0, R8, UR12, 0x1 ;  /* 0x0000000c08cb7c11 */ /* 0x004fe2000f8008ff */
[----:B---3--:R-:W-:Y:S01]  /*1f80*/  IMAD.WIDE.U32 R12, R124, UR10, R20 ;  /* 0x0000000a7c0c7c25 */ /* 0x008fe2000f8e0014 */
[----:B------:R-:W-:-:S02]  /*1f90*/  SHF.L.U64.HI R138, R216, 0x4, R217 ;  /* 0x00000004d88a7819 */ /* 0x000fc400000102d9 */
[----:B------:R-:W-:Y:S01]  /*1fa0*/  LEA.HI.X R202, R8, UR13, R202, 0x1, P0 ;  /* 0x0000000d08ca7c11 */ /* 0x000fe200080f0cca */
[----:B----4-:R-:W-:Y:S01]  /*1fb0*/  @!P1 IMAD R11, R6, UR17, RZ ;  /* 0x00000011060b9c24 */ /* 0x010fe2000f8e02ff */
[C---:B------:R-:W-:Y:S01]  /*1fc0*/  @!P5 IADD3 R20, P0, PT, R198.reuse, 0x10, RZ ;  /* 0x00000010c614d810 */ /* 0x040fe20007f1e0ff */
[----:B------:R-:W-:Y:S01]  /*1fd0*/  IMAD.WIDE.U32 R16, R199, R234, R16 ;  /* 0x000000eac7107225 */ /* 0x000fe200078e0010 */
[----:B------:R-:W2:Y:S01]  /*1fe0*/  S2UR UR5, SR_CgaCtaId ;  /* 0x00000000000579c3 */ /* 0x000ea20000008800 */
[----:B------:R-:W-:Y:S02]  /*1ff0*/  @!P4 MOV R24, R12 ;  /* 0x0000000c0018c202 */ /* 0x000fe40000000f00 */
[----:B------:R-:W-:Y:S01]  /*2000*/  @!P1 IMAD R11, R198, R7, R11 ;  /* 0x00000007c60b9224 */ /* 0x000fe200078e020b */
[--C-:B------:R-:W-:Y:S01]  /*2010*/  SHF.R.U32.HI R127, RZ, 0x1, R121.reuse ;  /* 0x00000001ff7f7819 */ /* 0x100fe20000011679 */
[----:B------:R-:W-:Y:S01]  /*2020*/  @!P5 IMAD.X R7, RZ, RZ, UR17, P0 ;  /* 0x00000011ff07de24 */ /* 0x000fe200080e06ff */
[----:B------:R-:W-:Y:S01]  /*2030*/  SHF.R.U32.HI R207, RZ, 0x2, R121 ;  /* 0x00000002ffcf7819 */ /* 0x000fe20000011679 */
[----:B------:R-:W-:Y:S01]  /*2040*/  IMAD R13, R124, UR11, R13 ;  /* 0x0000000b7c0d7c24 */ /* 0x000fe2000f8e020d */
[----:B------:R-:W3:Y:S01]  /*2050*/  @!P4 LDC.64 R8, c[0x0][0x3b0] ;  /* 0x0000ec00ff08cb82 */ /* 0x000ee20000000a00 */
[----:B------:R-:W-:Y:S01]  /*2060*/  IMAD R15, R15, UR6, RZ ;  /* 0x000000060f0f7c24 */ /* 0x000fe2000f8e02ff */
[----:B------:R-:W-:Y:S01]  /*2070*/  LOP3.LUT R207, R207, 0x7, RZ, 0xc0, !PT ;  /* 0x00000007cfcf7812 */ /* 0x000fe200078ec0ff */
[----:B------:R-:W-:Y:S01]  /*2080*/  IMAD R17, R199, R235, R17 ;  /* 0x000000ebc7117224 */ /* 0x000fe200078e0211 */
[----:B------:R-:W-:Y:S01]  /*2090*/  LOP3.LUT R230, R121, 0x1f, RZ, 0xc0, !PT ;  /* 0x0000001f79e67812 */ /* 0x000fe200078ec0ff */
[----:B------:R-:W-:-:S04]  /*20a0*/  @!P1 IMAD.WIDE.U32 R22, R198, R6, R12 ;  /* 0x00000006c6169225 */ /* 0x000fc800078e000c */
[----:B-----5:R-:W-:Y:S02]  /*20b0*/  @!P5 IMAD R14, R7, R2, RZ ;  /* 0x00000002070ed224 */ /* 0x020fe400078e02ff */
[----:B------:R-:W4:Y:S01]  /*20c0*/  @!P5 LDC.64 R6, c[0x0][0x380] ;  /* 0x0000e000ff06db82 */ /* 0x000f220000000a00 */
[C---:B------:R-:W-:Y:S02]  /*20d0*/  IMAD R15, R18.reuse, UR7, R15 ;  /* 0x00000007120f7c24 */ /* 0x040fe4000f8e020f */
[----:B------:R-:W-:Y:S01]  /*20e0*/  IMAD.WIDE.U32 R18, R18, UR6, R16 ;  /* 0x0000000612127c25 */ /* 0x000fe2000f8e0010 */
[----:B-1----:R-:W-:Y:S01]  /*20f0*/  @!P1 LEA R16, P0, R22, R4, 0x1 ;  /* 0x0000000416109211 */ /* 0x002fe200078008ff */
[----:B--2---:R-:W-:Y:S02]  /*2100*/  ULEA UR5, UR5, UR4, 0x18 ;  /* 0x0000000405057291 */ /* 0x004fe4000f8ec0ff */
[----:B------:R-:W-:Y:S01]  /*2110*/  @!P1 IMAD.IADD R10, R23, 0x1, R11 ;  /* 0x00000001170a9824 */ /* 0x000fe200078e020b */
[----:B------:R-:W-:Y:S01]  /*2120*/  LEA R201, P2, R18, UR8, 0x1 ;  /* 0x0000000812c97c11 */ /* 0x000fe2000f8408ff */
[----:B------:R-:W-:-:S02]  /*2130*/  @!P5 IMAD R14, R20, R3, R14 ;  /* 0x00000003140ed224 */ /* 0x000fc400078e020e */
[----:B------:R-:W-:Y:S01]  /*2140*/  @!P5 IMAD.WIDE.U32 R20, R20, R2, R12 ;  /* 0x000000021414d225 */ /* 0x000fe200078e000c */
[----:B------:R-:W-:Y:S01]  /*2150*/  @!P1 LEA.HI.X R17, R22, R5, R10, 0x1, P0 ;  /* 0x0000000516119211 */ /* 0x000fe200000f0c0a */
[----:B------:R-:W1:Y:S01]  /*2160*/  @!P6 LDC.64 R2, c[0x0][0x3b0] ;  /* 0x0000ec00ff02eb82 */ /* 0x000e620000000a00 */
[----:B------:R-:W-:Y:S01]  /*2170*/  @!P4 IADD3 R11, P0, PT, R198, 0x20, RZ ;  /* 0x00000020c60bc810 */ /* 0x000fe20007f1e0ff */
[----:B------:R-:W-:Y:S01]  /*2180*/  IMAD.IADD R200, R19, 0x1, R15 ;  /* 0x0000000113c87824 */ /* 0x000fe200078e020f */
[----:B------:R-:W-:Y:S01]  /*2190*/  LOP3.LUT R10, R0, 0x1f8, RZ, 0xc0, !PT ;  /* 0x000001f8000a7812 */ /* 0x000fe200078ec0ff */
[----:B------:R-:W-:Y:S02]  /*21a0*/  VIADD R193, R199, 0x50 ;  /* 0x00000050c7c17836 */ /* 0x000fe40000000000 */
[----:B------:R-:W-:Y:S01]  /*21b0*/  @!P4 IMAD.X R19, RZ, RZ, UR17, P0 ;  /* 0x00000011ff13ce24 */ /* 0x000fe200080e06ff */
[----:B------:R-:W-:Y:S01]  /*21c0*/  LOP3.LUT R15, R10, 0x38, R121, 0x78, !PT ;  /* 0x000000380a0f7812 */ /* 0x000fe200078e7879 */
[----:B------:R-:W2:Y:S01]  /*21d0*/  @!P4 LDC.64 R4, c[0x0][0x380] ;  /* 0x0000e000ff04cb82 */ /* 0x000ea20000000a00 */
[----:B------:R-:W-:Y:S01]  /*21e0*/  LEA.HI.X R200, R18, UR9, R200, 0x1, P2 ;  /* 0x0000000912c87c11 */ /* 0x000fe200090f0cc8 */
[----:B------:R-:W-:Y:S01]  /*21f0*/  @!P5 IMAD.IADD R14, R21, 0x1, R14 ;  /* 0x00000001150ed824 */ /* 0x000fe200078e020e */
[----:B------:R-:W-:Y:S01]  /*2200*/  LOP3.LUT R206, R15, 0x1e00, R0, 0xf8, !PT ;  /* 0x00001e000fce7812 */ /* 0x000fe200078ef800 */
[----:B---3--:R-:W-:Y:S01]  /*2210*/  @!P4 IMAD R10, R19, R8, RZ ;  /* 0x00000008130ac224 */ /* 0x008fe200078e02ff */
[----:B----4-:R-:W-:Y:S01]  /*2220*/  @!P5 LEA R18, P0, R20, R6, 0x1 ;  /* 0x000000061412d211 */ /* 0x010fe200078008ff */
[----:B------:R-:W-:Y:S01]  /*2230*/  @!P4 IMAD.MOV.U32 R25, RZ, RZ, R13 ;  /* 0x000000ffff19c224 */ /* 0x000fe200078e000d */
[----:B------:R-:W-:Y:S01]  /*2240*/  ISETP.GE.AND P2, PT, R193, UR14, PT ;  /* 0x0000000ec1007c0c */ /* 0x000fe2000bf46270 */
[C---:B------:R-:W-:Y:S01]  /*2250*/  @!P4 IMAD R10, R11.reuse, R9, R10 ;  /* 0x000000090b0ac224 */ /* 0x040fe200078e020a */
[----:B------:R-:W-:Y:S01]  /*2260*/  LEA R206, R206, UR5, 0x1 ;  /* 0x00000005cece7c11 */ /* 0x000fe2000f8e08ff */
[----:B------:R-:W-:Y:S01]  /*2270*/  @!P4 IMAD.WIDE.U32 R24, R11, R8, R24 ;  /* 0x000000080b18c225 */ /* 0x000fe200078e0018 */
[----:B------:R-:W-:Y:S01]  /*2280*/  @!P5 LEA.HI.X R19, R20, R7, R14, 0x1, P0 ;  /* 0x000000071413d211 */ /* 0x000fe200000f0c0e */
[----:B------:R-:W3:Y:S01]  /*2290*/  @!P6 LDC.64 R8, c[0x0][0x380] ;  /* 0x0000e000ff08eb82 */ /* 0x000ee20000000a00 */
[----:B------:R-:W-:Y:S01]  /*22a0*/  @!P6 IADD3 R22, P0, PT, R198, 0x30, RZ ;  /* 0x00000030c616e810 */ /* 0x000fe20007f1e0ff */
[----:B------:R-:W-:Y:S01]  /*22b0*/  @!PT LDS RZ, [RZ] ;  /* 0x00000000fffff984 */ /* 0x000fe20000000800 */
[----:B------:R-:W-:Y:S01]  /*22c0*/  @!PT LDS RZ, [RZ] ;  /* 0x00000000fffff984 */ /* 0x000fe20000000800 */
[----:B------:R-:W-:Y:S01]  /*22d0*/  @!PT LDS RZ, [RZ] ;  /* 0x00000000fffff984 */ /* 0x000fe20000000800 */
[----:B------:R4:W-:Y:S01]  /*22e0*/  @!P1 LDGSTS.E.BYPASS.LTC128B.128 [R206], desc[UR20][R16.64] ;  /* 0x0000000010ce9fae */ /* 0x0009e2000b981a14 */
[----:B------:R-:W-:-:S02]  /*22f0*/  @!P4 IMAD.IADD R10, R25, 0x1, R10 ;  /* 0x00000001190ac824 */ /* 0x000fc400078e020a */
[C---:B------:R-:W-:Y:S01]  /*2300*/  VIADD R191, R199.reuse, 0x70 ;  /* 0x00000070c7bf7836 */ /* 0x040fe20000000000 */
[----:B------:R3:W-:Y:S01]  /*2310*/  @!P5 LDGSTS.E.BYPASS.LTC128B.128 [R206+0x800], desc[UR20][R18.64] ;  /* 0x0080000012cedfae */ /* 0x0007e2000b981a14 */
[----:B------:R-:W-:Y:S01]  /*2320*/  @!P6 IMAD.X R11, RZ, RZ, UR17, P0 ;  /* 0x00000011ff0bee24 */ /* 0x000fe200080e06ff */
[----:B------:R-:W5:Y:S01]  /*2330*/  @!P3 LDC.64 R6, c[0x0][0x3b0] ;  /* 0x0000ec00ff06bb82 */ /* 0x000f620000000a00 */
[----:B------:R-:W-:Y:S01]  /*2340*/  @!P2 IADD3 R14, P0, PT, R198, 0x50, RZ ;  /* 0x00000050c60ea810 */ /* 0x000fe20007f1e0ff */
[----:B------:R-:W-:Y:S01]  /*2350*/  VIADD R192, R199, 0x60 ;  /* 0x00000060c7c07836 */ /* 0x000fe20000000000 */
[----:B--2---:R-:W-:Y:S01]  /*2360*/  @!P4 LEA R26, P1, R24, R4, 0x1 ;  /* 0x00000004181ac211 */ /* 0x004fe200078208ff */
[----:B-1----:R-:W-:-:S03]  /*2370*/  @!P6 IMAD R11, R11, R2, RZ ;  /* 0x000000020b0be224 */ /* 0x002fc600078e02ff */
[----:B------:R-:W-:Y:S01]  /*2380*/  ISETP.GE.AND P5, PT, R192, UR14, PT ;  /* 0x0000000ec0007c0c */ /* 0x000fe2000bfa6270 */
[----:B------:R-:W-:Y:S01]  /*2390*/  @!P3 IMAD.MOV.U32 R21, RZ, RZ, R13 ;  /* 0x000000ffff15b224 */ /* 0x000fe200078e000d */
[----:B------:R-:W-:Y:S01]  /*23a0*/  @!P4 LEA.HI.X R27, R24, R5, R10, 0x1, P1 ;  /* 0x00000005181bc211 */ /* 0x000fe200008f0c0a */
[----:B------:R-:W-:Y:S01]  /*23b0*/  @!P6 IMAD R20, R22, R3, R11 ;  /* 0x000000031614e224 */ /* 0x000fe200078e020b */
[----:B------:R-:W1:Y:S01]  /*23c0*/  @!P2 LDC.64 R4, c[0x0][0x3b0] ;  /* 0x0000ec00ff04ab82 */ /* 0x000e620000000a00 */
[----:B------:R-:W-:Y:S02]  /*23d0*/  @!P6 IMAD.MOV.U32 R10, RZ, RZ, R12 ;  /* 0x000000ffff0ae224 */ /* 0x000fe400078e000c */
[----:B------:R-:W-:Y:S01]  /*23e0*/  @!P6 IMAD.MOV.U32 R11, RZ, RZ, R13 ;  /* 0x000000ffff0be224 */ /* 0x000fe200078e000d */
[----:B------:R-:W-:Y:S01]  /*23f0*/  @!P4 LDGSTS.E.BYPASS.LTC128B.128 [R206+0x1000], desc[UR20][R26.64] ;  /* 0x010000001acecfae */ /* 0x000fe2000b981a14 */
[----:B------:R-:W-:Y:S01]  /*2400*/  ISETP.GE.AND P4, PT, R191, UR14, PT ;  /* 0x0000000ebf007c0c */ /* 0x000fe2000bf86270 */
[----:B------:R-:W-:-:S02]  /*2410*/  IMAD.SHL.U32 R118, R216, 0x40, RZ ;  /* 0x00000040d8767824 */ /* 0x000fc400078e00ff */
[----:B------:R-:W-:Y:S02]  /*2420*/  @!P6 IMAD.WIDE.U32 R22, R22, R2, R10 ;  /* 0x000000021616e225 */ /* 0x000fe400078e000a */
[----:B------:R-:W2:Y:S01]  /*2430*/  @!P3 LDC.64 R2, c[0x0][0x380] ;  /* 0x0000e000ff02bb82 */ /* 0x000ea20000000a00 */
[----:B----4-:R-:W-:Y:S01]  /*2440*/  @!P3 IADD3 R16, P1, PT, R198, 0x40, RZ ;  /* 0x00000040c610b810 */ /* 0x010fe20007f3e0ff */
[----:B------:R-:W-:Y:S02]  /*2450*/  @!P2 IMAD.X R17, RZ, RZ, UR17, P0 ;  /* 0x00000011ff11ae24 */ /* 0x000fe400080e06ff */
[----:B------:R-:W-:Y:S01]  /*2460*/  @!P6 IMAD.IADD R20, R23, 0x1, R20 ;  /* 0x000000011714e824 */ /* 0x000fe200078e0214 */
[C---:B---3--:R-:W-:Y:S01]  /*2470*/  @!P6 LEA R18, P0, R22.reuse, R8, 0x1 ;  /* 0x000000081612e211 */ /* 0x048fe200078008ff */
[----:B------:R-:W-:Y:S02]  /*2480*/  @!P3 IMAD.X R15, RZ, RZ, UR17, P1 ;  /* 0x00000011ff0fbe24 */ /* 0x000fe400088e06ff */
[----:B------:R-:W3:Y:S01]  /*2490*/  @!P2 LDC.64 R10, c[0x0][0x380] ;  /* 0x0000e000ff0aab82 */ /* 0x000ee20000000a00 */
[----:B------:R-:W-:Y:S01]  /*24a0*/  @!P6 LEA.HI.X R19, R22, R9, R20, 0x1, P0 ;  /* 0x000000091613e211 */ /* 0x000fe200000f0c14 */
[----:B-----5:R-:W-:Y:S01]  /*24b0*/  @!P3 IMAD R15, R15, R6, RZ ;  /* 0x000000060f0fb224 */ /* 0x020fe200078e02ff */
[----:B------:R-:W-:Y:S01]  /*24c0*/  @!P3 MOV R20, R12 ;  /* 0x0000000c0014b202 */ /* 0x000fe20000000f00 */
[----:B------:R-:W-:-:S02]  /*24d0*/  @!P4 IMAD.MOV.U32 R22, RZ, RZ, R12 ;  /* 0x000000ffff16c224 */ /* 0x000fc400078e000c */
[----:B-1----:R-:W-:Y:S01]  /*24e0*/  @!P2 IMAD R17, R17, R4, RZ ;  /* 0x000000041111a224 */ /* 0x002fe200078e02ff */
[----:B------:R1:W-:Y:S01]  /*24f0*/  @!P6 LDGSTS.E.BYPASS.LTC128B.128 [R206+0x1800], desc[UR20][R18.64] ;  /* 0x0180000012ceefae */ /* 0x0003e2000b981a14 */
[C---:B------:R-:W-:Y:S01]  /*2500*/  @!P3 IMAD R15, R16.reuse, R7, R15 ;  /* 0x00000007100fb224 */ /* 0x040fe200078e020f */
[----:B------:R-:W4:Y:S01]  /*2510*/  @!P5 LDC.64 R8, c[0x0][0x3b0] ;  /* 0x0000ec00ff08db82 */ /* 0x000f220000000a00 */
[----:B------:R-:W-:-:S04]  /*2520*/  @!P3 IMAD.WIDE.U32 R20, R16, R6, R20 ;  /* 0x000000061014b225 */ /* 0x000fc800078e0014 */
[C---:B------:R-:W-:Y:S02]  /*2530*/  @!P2 IMAD R5, R14.reuse, R5, R17 ;  /* 0x000000050e05a224 */ /* 0x040fe400078e0211 */
[----:B------:R-:W-:Y:S01]  /*2540*/  @!P2 IMAD.MOV.U32 R16, RZ, RZ, R12 ;  /* 0x000000ffff10a224 */ /* 0x000fe200078e000c */
[----:B------:R-:W5:Y:S01]  /*2550*/  @!P4 LDC.64 R6, c[0x0][0x3b0] ;  /* 0x0000ec00ff06cb82 */ /* 0x000f620000000a00 */
[----:B------:R-:W-:Y:S02]  /*2560*/  @!P2 IMAD.MOV.U32 R17, RZ, RZ, R13 ;  /* 0x000000ffff11a224 */ /* 0x000fe400078e000d */
[----:B------:R-:W-:Y:S02]  /*2570*/  @!P3 IMAD.IADD R15, R21, 0x1, R15 ;  /* 0x00000001150fb824 */ /* 0x000fe400078e020f */
[----:B------:R-:W-:Y:S01]  /*2580*/  @!P2 IMAD.WIDE.U32 R16, R14, R4, R16 ;  /* 0x000000040e10a225 */ /* 0x000fe200078e0010 */
[----:B--2---:R-:W-:-:S03]  /*2590*/  @!P3 LEA R14, P0, R20, R2, 0x1 ;  /* 0x00000002140eb211 */ /* 0x004fc600078008ff */
[----:B------:R-:W-:Y:S01]  /*25a0*/  @!P4 IMAD.MOV.U32 R23, RZ, RZ, R13 ;  /* 0x000000ffff17c224 */ /* 0x000fe200078e000d */
[----:B------:R-:W-:Y:S01]  /*25b0*/  @!P3 LEA.HI.X R15, R20, R3, R15, 0x1, P0 ;  /* 0x00000003140fb211 */ /* 0x000fe200000f0c0f */
[----:B------:R-:W-:Y:S01]  /*25c0*/  @!P2 IMAD.IADD R20, R17, 0x1, R5 ;  /* 0x000000011114a824 */ /* 0x000fe200078e0205 */
[----:B---3--:R-:W-:Y:S01]  /*25d0*/  @!P2 LEA R24, P0, R16, R10, 0x1 ;  /* 0x0000000a1018a211 */ /* 0x008fe200078008ff */
[----:B------:R-:W2:Y:S01]  /*25e0*/  @!P5 LDC.64 R4, c[0x0][0x380] ;  /* 0x0000e000ff04db82 */ /* 0x000ea20000000a00 */
[----:B------:R-:W-:Y:S01]  /*25f0*/  @!P5 IADD3 R17, P1, PT, R198, 0x60, RZ ;  /* 0x00000060c611d810 */ /* 0x000fe20007f3e0ff */
[----:B------:R3:W-:Y:S01]  /*2600*/  @!P3 LDGSTS.E.BYPASS.LTC128B.128 [R206+0x2000], desc[UR20][R14.64] ;  /* 0x020000000ecebfae */ /* 0x0007e2000b981a14 */
[----:B------:R-:W-:Y:S01]  /*2610*/  @!P2 LEA.HI.X R25, R16, R11, R20, 0x1, P0 ;  /* 0x0000000b1019a211 */ /* 0x000fe200000f0c14 */
[----:B------:R-:W-:Y:S01]  /*2620*/  IMAD.SHL.U32 R218, R216, 0x10, RZ ;  /* 0x00000010d8da7824 */ /* 0x000fe200078e00ff */
[----:B------:R-:W-:Y:S01]  /*2630*/  @!P4 IADD3 R11, P0, PT, R198, 0x70, RZ ;  /* 0x00000070c60bc810 */ /* 0x000fe20007f1e0ff */
[----:B------:R-:W-:-:S02]  /*2640*/  @!P5 IMAD.X R21, RZ, RZ, UR17, P1 ;  /* 0x00000011ff15de24 */ /* 0x000fc400088e06ff */
[----:B------:R-:W3:Y:S01]  /*2650*/  @!P4 LDC.64 R2, c[0x0][0x380] ;  /* 0x0000e000ff02cb82 */ /* 0x000ee20000000a00 */
[----:B------:R-:W-:Y:S01]  /*2660*/  @!P2 LDGSTS.E.BYPASS.LTC128B.128 [R206+0x2800], desc[UR20][R24.64] ;  /* 0x0280000018ceafae */ /* 0x000fe2000b981a14 */
[----:B-1----:R-:W-:Y:S02]  /*2670*/  @!P4 IMAD.X R19, RZ, RZ, UR17, P0 ;  /* 0x00000011ff13ce24 */ /* 0x002fe400080e06ff */
[----:B----4-:R-:W-:Y:S02]  /*2680*/  @!P5 IMAD R10, R21, R8, RZ ;  /* 0x00000008150ad224 */ /* 0x010fe400078e02ff */
[----:B-----5:R-:W-:Y:S02]  /*2690*/  @!P4 IMAD R16, R19, R6, RZ ;  /* 0x000000061310c224 */ /* 0x020fe400078e02ff */
[----:B------:R-:W-:-:S04]  /*26a0*/  @!P5 IMAD.WIDE.U32 R18, R17, R8, R12 ;  /* 0x000000081112d225 */ /* 0x000fc800078e000c */
[----:B------:R-:W-:Y:S02]  /*26b0*/  IMAD R8, R117, -0x40, R122 ;  /* 0xffffffc075087824 */ /* 0x000fe400078e027a */
[C---:B------:R-:W-:Y:S02]  /*26c0*/  @!P4 IMAD R7, R11.reuse, R7, R16 ;  /* 0x000000070b07c224 */ /* 0x040fe400078e0210 */
[----:B------:R-:W-:Y:S01]  /*26d0*/  @!P4 IMAD.WIDE.U32 R22, R11, R6, R22 ;  /* 0x000000060b16c225 */ /* 0x000fe200078e0016 */
[-C--:B------:R-:W-:Y:S02]  /*26e0*/  ISETP.GE.AND P3, PT, R197, R8.reuse, PT ;  /* 0x00000008c500720c */ /* 0x080fe40003f66270 */
[----:B------:R-:W-:Y:S01]  /*26f0*/  ISETP.GE.AND P6, PT, R199, R8, PT ;  /* 0x00000008c700720c */ /* 0x000fe20003fc6270 */
[----:B------:R-:W-:Y:S01]  /*2700*/  @!P5 IMAD R9, R17, R9, R10 ;  /* 0x000000091109d224 */ /* 0x000fe200078e020a */
[----:B--2---:R-:W-:Y:S01]  /*2710*/  @!P5 LEA R10, P1, R18, R4, 0x1 ;  /* 0x00000004120ad211 */ /* 0x004fe200078208ff */
[----:B------:R-:W-:Y:S01]  /*2720*/  @!P4 IMAD.IADD R4, R23, 0x1, R7 ;  /* 0x000000011704c824 */ /* 0x000fe200078e0207 */
[----:B------:R-:W-:Y:S01]  /*2730*/  ISETP.GE.AND P2, PT, R196, R8, PT ;  /* 0x00000008c400720c */ /* 0x000fe20003f46270 */
[----:B------:R-:W-:Y:S01]  /*2740*/  IMAD.WIDE.U32 R6, R118, R117, RZ ;  /* 0x0000007576067225 */ /* 0x000fe200078e00ff */
[----:B---3--:R-:W-:-:S02]  /*2750*/  @!P4 LEA R12, P0, R22, R2, 0x1 ;  /* 0x00000002160cc211 */ /* 0x008fc400078008ff */
[----:B------:R-:W-:Y:S01]  /*2760*/  @!P5 IADD3 R9, PT, PT, R19, R9, RZ ;  /* 0x000000091309d210 */ /* 0x000fe20007ffe0ff */
[----:B------:R-:W-:Y:S01]  /*2770*/  IMAD R15, R116, R117, RZ ;  /* 0x00000075740f7224 */ /* 0x000fe200078e02ff */
[----:B------:R-:W-:Y:S01]  /*2780*/  @!P4 LEA.HI.X R13, R22, R3, R4, 0x1, P0 ;  /* 0x00000003160dc211 */ /* 0x000fe200000f0c04 */
[----:B------:R-:W-:Y:S01]  /*2790*/  IMAD.SHL.U32 R126, R121, 0x40, RZ ;  /* 0x00000040797e7824 */ /* 0x000fe200078e00ff */
[----:B------:R-:W-:Y:S01]  /*27a0*/  @!P3 IADD3 R2, P0, PT, R218, R6, RZ ;  /* 0x00000006da02b210 */ /* 0x000fe20007f1e0ff */
[----:B------:R-:W-:Y:S01]  /*27b0*/  IMAD.IADD R7, R7, 0x1, R15 ;  /* 0x0000000107077824 */ /* 0x000fe200078e020f */
[----:B------:R-:W-:Y:S01]  /*27c0*/  @!P5 LEA.HI.X R11, R18, R5, R9, 0x1, P1 ;  /* 0x00000005120bd211 */ /* 0x000fe200008f0c09 */
[----:B------:R-:W-:Y:S01]  /*27d0*/  IMAD.WIDE.U32 R4, R216, 0x20, RZ ;  /* 0x00000020d8047825 */ /* 0x000fe200078e00ff */
[-C--:B------:R-:W-:Y:S02]  /*27e0*/  @!P6 LEA R16, P1, R6, R203.reuse, 0x1 ;  /* 0x000000cb0610e211 */ /* 0x080fe400078208ff */
[----:B------:R-:W-:Y:S01]  /*27f0*/  LOP3.LUT R189, R126, 0x400, RZ, 0xc0, !PT ;  /* 0x000004007ebd7812 */ /* 0x000fe200078ec0ff */
[--C-:B------:R-:W-:Y:S01]  /*2800*/  @!P3 IMAD.X R3, R138, 0x1, R7.reuse, P0 ;  /* 0x000000018a03b824 */ /* 0x100fe200000e0607 */
[----:B------:R-:W-:Y:S01]  /*2810*/  @!P3 LEA R14, P0, R2, R203, 0x1 ;  /* 0x000000cb020eb211 */ /* 0x000fe200078008ff */
[----:B------:R1:W-:Y:S01]  /*2820*/  @!P5 LDGSTS.E.BYPASS.LTC128B.128 [R206+0x3000], desc[UR20][R10.64] ;  /* 0x030000000acedfae */ /* 0x0003e2000b981a14 */
[----:B------:R-:W-:Y:S01]  /*2830*/  @!P6 LEA.HI.X R17, R6, R202, R7, 0x1, P1 ;  /* 0x000000ca0611e211 */ /* 0x000fe200008f0c07 */
[----:B------:R-:W-:Y:S01]  /*2840*/  IMAD.SHL.U32 R132, R121, 0x2, RZ ;  /* 0x0000000279847824 */ /* 0x000fe200078e00ff */
[----:B------:R-:W-:Y:S01]  /*2850*/  ISETP.GE.AND P1, PT, R195, R8, PT ;  /* 0x00000008c300720c */ /* 0x000fe20003f26270 */
[----:B------:R2:W-:Y:S01]  /*2860*/  @!P4 LDGSTS.E.BYPASS.LTC128B.128 [R206+0x3800], desc[UR20][R12.64] ;  /* 0x038000000ccecfae */ /* 0x0005e2000b981a14 */
[----:B------:R-:W-:Y:S01]  /*2870*/  @!P3 LEA.HI.X R15, R2, R202, R3, 0x1, P0 ;  /* 0x000000ca020fb211 */ /* 0x000fe200000f0c03 */
[----:B------:R-:W-:Y:S01]  /*2880*/  IMAD.SHL.U32 R3, R217, 0x20, RZ ;  /* 0x00000020d9037824 */ /* 0x000fe200078e00ff */
[----:B------:R-:W-:Y:S01]  /*2890*/  @!P2 IADD3 R2, P0, PT, R6, R4, RZ ;  /* 0x000000040602a210 */ /* 0x000fe20007f1e0ff */
[----:B------:R3:W-:Y:S01]  /*28a0*/  @!P6 LDGSTS.E.BYPASS.LTC128B.128 [R206+0x4000], desc[UR20][R16.64] ;  /* 0x0400000010ceefae */ /* 0x0007e2000b981a14 */
[----:B------:R-:W-:-:S02]  /*28b0*/  SHF.L.U64.HI R4, R234, 0x6, R235 ;  /* 0x00000006ea047819 */ /* 0x000fc400000102eb */
[----:B------:R-:W-:Y:S01]  /*28c0*/  @!P2 IADD3.X R3, PT, PT, R7, R5, R3, P0, !PT ;  /* 0x000000050703a210 */ /* 0x000fe200007fe403 */
[----:B------:R4:W-:Y:S01]  /*28d0*/  @!P3 LDGSTS.E.BYPASS.LTC128B.128 [R206+0x4800], desc[UR20][R14.64] ;  /* 0x048000000ecebfae */ /* 0x0009e2000b981a14 */
[----:B------:R-:W-:Y:S01]  /*28e0*/  @!P2 LEA R18, P0, R2, R203, 0x1 ;  /* 0x000000cb0212a211 */ /* 0x000fe200078008ff */
[----:B------:R-:W-:Y:S01]  /*28f0*/  IMAD R9, R4, R117, RZ ;  /* 0x0000007504097224 */ /* 0x000fe200078e02ff */
[----:B------:R-:W-:Y:S01]  /*2900*/  ISETP.GE.AND P3, PT, R195, R8, PT ;  /* 0x00000008c300720c */ /* 0x000fe20003f66270 */
[----:B------:R-:W-:Y:S01]  /*2910*/  @!P1 IMAD.WIDE.U32 R6, R216, 0x30, R6 ;  /* 0x00000030d8069825 */ /* 0x000fe200078e0006 */
[----:B------:R-:W-:Y:S02]  /*2920*/  @!P2 LEA.HI.X R19, R2, R202, R3, 0x1, P0 ;  /* 0x000000ca0213a211 */ /* 0x000fe400000f0c03 */
[----:B------:R-:W-:Y:S01]  /*2930*/  ISETP.GE.AND P4, PT, R196, R8, PT ;  /* 0x00000008c400720c */ /* 0x000fe20003f86270 */
[----:B------:R-:W-:Y:S01]  /*2940*/  @!P1 IMAD R3, R217, 0x30, RZ ;  /* 0x00000030d9039824 */ /* 0x000fe200078e02ff */
[----:B------:R-:W-:Y:S01]  /*2950*/  LOP3.LUT R132, R132, 0x6, RZ, 0xc0, !PT ;  /* 0x0000000684847812 */ /* 0x000fe200078ec0ff */
[----:B------:R-:W-:Y:S01]  /*2960*/  @!P2 LDGSTS.E.BYPASS.LTC128B.128 [R206+0x5000], desc[UR20][R18.64] ;  /* 0x0500000012ceafae */ /* 0x000fe2000b981a14 */
[----:B------:R-:W-:-:S02]  /*2970*/  IMAD.SHL.U32 R2, R234, 0x40, RZ ;  /* 0x00000040ea027824 */ /* 0x000fc400078e00ff */
[----:B------:R-:W-:Y:S01]  /*2980*/  @!P1 IMAD.IADD R3, R7, 0x1, R3 ;  /* 0x0000000107039824 */ /* 0x000fe200078e0203 */
[----:B------:R-:W-:Y:S01]  /*2990*/  LOP3.LUT R7, R126, 0x1c0, RZ, 0xc0, !PT ;  /* 0x000001c07e077812 */ /* 0x000fe200078ec0ff */
[----:B-1----:R-:W-:Y:S01]  /*29a0*/  IMAD.WIDE.U32 R10, R234, 0x20, RZ ;  /* 0x00000020ea0a7825 */ /* 0x002fe200078e00ff */
[----:B------:R-:W-:-:S03]  /*29b0*/  LOP3.LUT R126, R126, 0x200, RZ, 0xc0, !PT ;  /* 0x000002007e7e7812 */ /* 0x000fc600078ec0ff */
[----:B--2---:R-:W-:Y:S01]  /*29c0*/  IMAD.WIDE.U32 R12, R2, R117, RZ ;  /* 0x00000075020c7225 */ /* 0x004fe200078e00ff */
[----:B---3--:R-:W-:-:S03]  /*29d0*/  @!P1 LEA R16, P5, R6, R203, 0x1 ;  /* 0x000000cb06109211 */ /* 0x008fc600078a08ff */
[----:B------:R-:W-:Y:S01]  /*29e0*/  IMAD.IADD R9, R13, 0x1, R9 ;  /* 0x000000010d097824 */ /* 0x000fe200078e0209 */
[----:B------:R-:W-:Y:S01]  /*29f0*/  @!P4 IADD3 R4, P0, PT, R12, R10, RZ ;  /* 0x0000000a0c04c210 */ /* 0x000fe20007f1e0ff */
[C---:B------:R-:W-:Y:S01]  /*2a00*/  IMAD.SHL.U32 R5, R235.reuse, 0x20, RZ ;  /* 0x00000020eb057824 */ /* 0x040fe200078e00ff */
[----:B------:R-:W-:Y:S01]  /*2a10*/  @!P1 LEA.HI.X R17, R6, R202, R3, 0x1, P5 ;  /* 0x000000ca06119211 */ /* 0x000fe200028f0c03 */
[----:B------:R-:W-:Y:S01]  /*2a20*/  @!P3 IMAD R3, R235, 0x30, RZ ;  /* 0x00000030eb03b824 */ /* 0x000fe200078e02ff */
[----:B------:R-:W-:Y:S01]  /*2a30*/  ISETP.GE.AND P5, PT, R197, R8, PT ;  /* 0x00000008c500720c */ /* 0x000fe20003fa6270 */
[----:B------:R-:W-:Y:S01]  /*2a40*/  @!P3 IMAD.MOV.U32 R8, RZ, RZ, R12 ;  /* 0x000000ffff08b224 */ /* 0x000fe200078e000c */
[----:B------:R-:W-:Y:S01]  /*2a50*/  LOP3.LUT R6, R7, 0x38, R0, 0xf8, !PT ;  /* 0x0000003807067812 */ /* 0x000fe200078ef800 */
[----:B------:R-:W-:Y:S01]  /*2a60*/  @!P1 LDGSTS.E.BYPASS.LTC128B.128 [R206+0x5800], desc[UR20][R16.64] ;  /* 0x0580000010ce9fae */ /* 0x000fe2000b981a14 */
[----:B------:R-:W-:Y:S01]  /*2a70*/  @!P4 IADD3.X R5, PT, PT, R9, R11, R5, P0, !PT ;  /* 0x0000000b0905c210 */ /* 0x000fe200007fe405 */
[----:B----4-:R-:W-:Y:S01]  /*2a80*/  @!P3 IMAD.WIDE.U32 R14, R234, 0x30, R8 ;  /* 0x00000030ea0eb825 */ /* 0x010fe200078e0008 */
[----:B------:R-:W-:Y:S01]  /*2a90*/  LOP3.LUT R0, R6, 0x8, R121, 0x78, !PT ;  /* 0x0000000806007812 */ /* 0x000fe200078e7879 */
[----:B------:R-:W0:Y:S01]  /*2aa0*/  LDGDEPBAR ;  /* 0x00000000000079af */ /* 0x000e220000000000 */
[----:B------:R-:W-:Y:S01]  /*2ab0*/  @!P6 LEA R10, P2, R12, R201, 0x1 ;  /* 0x000000c90c0ae211 */ /* 0x000fe200078408ff */
[----:B------:R-:W-:Y:S01]  /*2ac0*/  IMAD.SHL.U32 R13, R121, 0x20, RZ ;  /* 0x00000020790d7824 */ /* 0x000fe200078e00ff */
[----:B------:R-:W-:Y:S01]  /*2ad0*/  @!P3 IADD3 R3, PT, PT, R15, R3, RZ ;  /* 0x000000030f03b210 */ /* 0x000fe20007ffe0ff */
[----:B------:R-:W-:Y:S01]  /*2ae0*/  IMAD R189, R0, 0x2, R189 ;  /* 0x0000000200bd7824 */ /* 0x000fe200078e02bd */
[----:B------:R-:W-:-:S02]  /*2af0*/  @!P3 LEA R2, P0, R14, R201, 0x1 ;  /* 0x000000c90e02b211 */ /* 0x000fc400078008ff */
[----:B------:R-:W-:Y:S02]  /*2b00*/  @!P5 LEA R0, P1, R234, R12, 0x4 ;  /* 0x0000000cea00d211 */ /* 0x000fe400078220ff */
[----:B------:R-:W-:Y:S02]  /*2b10*/  @!P3 LEA.HI.X R3, R14, R200, R3, 0x1, P0 ;  /* 0x000000c80e03b211 */ /* 0x000fe400000f0c03 */
[----:B------:R-:W-:Y:S02]  /*2b20*/  @!P5 LEA.HI.X R7, R234, R9, R235, 0x4, P1 ;  /* 0x00000009ea07d211 */ /* 0x000fe400008f24eb */
[----:B------:R-:W-:Y:S02]  /*2b30*/  LOP3.LUT R190, R126, 0x7c00, R13, 0xf8, !PT ;  /* 0x00007c007ebe7812 */ /* 0x000fe400078ef80d */
[----:B------:R-:W-:Y:S02]  /*2b40*/  LOP3.LUT R125, R6, 0x8, R127, 0x78, !PT ;  /* 0x00000008067d7812 */ /* 0x000fe400078e787f */
[----:B------:R-:W-:-:S02]  /*2b50*/  @!P5 LEA R14, P1, R0, R201, 0x1 ;  /* 0x000000c9000ed211 */ /* 0x000fc400078208ff */
[-C--:B------:R-:W-:Y:S01]  /*2b60*/  @!P6 LEA.HI.X R11, R12, R200.reuse, R9, 0x1, P2 ;  /* 0x000000c80c0be211 */ /* 0x080fe200010f0c09 */
[----:B------:R-:W-:Y:S01]  /*2b70*/  IMAD.IADD R190, R125, 0x1, R190 ;  /* 0x000000017dbe7824 */ /* 0x000fe200078e02be */
[----:B------:R-:W-:Y:S02]  /*2b80*/  @!P4 LEA R8, P0, R4, R201, 0x1 ;  /* 0x000000c90408c211 */ /* 0x000fe400078008ff */
[----:B------:R-:W-:Y:S01]  /*2b90*/  @!P5 LEA.HI.X R15, R0, R200, R7, 0x1, P1 ;  /* 0x000000c8000fd211 */ /* 0x000fe200008f0c07 */
[----:B------:R-:W-:-:S04]  /*2ba0*/  DEPBAR.LE SB0, 0x0 ;  /* 0x000080000000791a */ /* 0x000fc80000000000 */
[----:B------:R-:W-:Y:S01]  /*2bb0*/  BAR.SYNC.DEFER_BLOCKING 0x0 ;  /* 0x0000000000007b1d */ /* 0x000fe20000010000 */
[----:B------:R-:W-:Y:S01]  /*2bc0*/  @!P4 LEA.HI.X R9, R4, R200, R5, 0x1, P0 ;  /* 0x000000c80409c211 */ /* 0x000fe200000f0c05 */
[----:B------:R-:W-:Y:S01]  /*2bd0*/  IMAD.MOV.U32 R0, RZ, RZ, 0x20 ;  /* 0x00000020ff007424 */ /* 0x000fe200078e00ff */
[----:B------:R-:W-:Y:S02]  /*2be0*/  LEA R190, R190, UR5, 0x1 ;  /* 0x00000005bebe7c11 */ /* 0x000fe4000f8e08ff */
[----:B------:R-:W-:Y:S02]  /*2bf0*/  R2P PR, R121, 0x6 ;  /* 0x0000000679007804 */ /* 0x000fe40000000000 */
[----:B------:R-:W-:-:S03]  /*2c00*/  LOP3.LUT R127, R127, 0x1f0, RZ, 0xc0, !PT ;  /* 0x000001f07f7f7812 */ /* 0x000fc600078ec0ff */
[----:B------:R-:W-:-:S05]  /*2c10*/  SEL R0, R0, 0xffffffe0, !P1 ;  /* 0xffffffe000007807 */ /* 0x000fca0004800000 */
[----:B------:R-:W-:Y:S01]  /*2c20*/  IMAD.IADD R188, R190, 0x1, R0 ;  /* 0x00000001bebc7824 */ /* 0x000fe200078e0200 */
[----:B------:R-:W-:Y:S01]  /*2c30*/  @!PT LDS RZ, [RZ] ;  /* 0x00000000fffff984 */ /* 0x000fe20000000800 */
[----:B------:R-:W-:Y:S01]  /*2c40*/  @!PT LDS RZ, [RZ] ;  /* 0x00000000fffff984 */ /* 0x000fe20000000800 */
[----:B------:R-:W-:Y:S01]  /*2c50*/  @!PT LDS RZ, [RZ] ;  /* 0x00000000fffff984 */ /* 0x000fe20000000800 */
[----:B------:R-:W-:Y:S04]  /*2c60*/  @!P6 LDGSTS.E.BYPASS.LTC128B.128 [R206+0x6000], desc[UR20][R10.64] ;  /* 0x060000000aceefae */ /* 0x000fe8000b981a14 */
[----:B------:R-:W-:Y:S01]  /*2c70*/  @P6 STS.128 [R206+0x6000], RZ ;  /* 0x006000ffce006388 */ /* 0x000fe20000000c00 */
[----:B------:R-:W-:-:S03]  /*2c80*/  ISETP.NE.AND P6, PT, R137, 0x1, PT ;  /* 0x000000018900780c */ /* 0x000fc60003fc5270 */
        /* <DEDUP_REMOVED lines=16> */
[----:B------:R-:W2:Y:S04]  /*2d90*/  LDSM.16.M88.4 R84, [R189+UR5+0x4000] ;  /* 0x00400005bd54783b */ /* 0x000ea80008000200 */
[----:B------:R-:W3:Y:S04]  /*2da0*/  LDSM.16.M88.4 R60, [R190+0x2000] ;  /* 0x00200000be3c783b */ /* 0x000ee80000000200 */
[----:B------:R-:W4:Y:S04]  /*2db0*/  LDSM.16.M88.4 R76, [R189+UR5+0x4800] ;  /* 0x00480005bd4c783b */ /* 0x000f280008000200 */
[----:B------:R-:W5:Y:S04]  /*2dc0*/  LDSM.16.M88.4 R68, [R189+UR5+0x5000] ;  /* 0x00500005bd44783b */ /* 0x000f680008000200 */
[----:B------:R-:W5:Y:S01]  /*2dd0*/  LDSM.16.M88.4 R92, [R189+UR5+0x5800] ;  /* 0x00580005bd5c783b */ /* 0x000f620008000200 */
[----:B-1----:R-:W-:-:S03]  /*2de0*/  VIADD R3, R189, UR5 ;  /* 0x00000005bd037c36 */ /* 0x002fc60008000000 */
[----:B------:R-:W-:Y:S01]  /*2df0*/  LDSM.16.M88.4 R52, [R188+0x2000] ;  /* 0x00200000bc34783b */ /* 0x000fe20000000200 */
[----:B------:R-:W-:Y:S02]  /*2e00*/  IMAD.MOV.U32 R2, RZ, RZ, 0x40 ;  /* 0x00000040ff027424 */ /* 0x000fe400078e00ff */
[C---:B------:R-:W-:Y:S01]  /*2e10*/  IMAD.IADD R184, R3.reuse, 0x1, R0 ;  /* 0x0000000103b87824 */ /* 0x040fe200078e0200 */
[----:B------:R-:W-:Y:S02]  /*2e20*/  LDSM.16.M88.4 R4, [R188] ;  /* 0x00000000bc04783b */ /* 0x000fe40000000200 */
[----:B------:R-:W-:Y:S02]  /*2e30*/  SEL R2, R2, 0xffffffc0, !P2 ;  /* 0xffffffc002027807 */ /* 0x000fe40005000000 */
[----:B------:R-:W1:Y:S03]  /*2e40*/  LDSM.16.M88.4 R48, [R184+0x4000] ;  /* 0x00400000b830783b */ /* 0x000e660000000200 */
[--C-:B------:R-:W-:Y:S01]  /*2e50*/  IMAD.IADD R187, R190, 0x1, R2.reuse ;  /* 0x00000001bebb7824 */ /* 0x100fe200078e0202 */
[----:B------:R-:W1:Y:S01]  /*2e60*/  LDSM.16.M88.4 R44, [R184+0x4800] ;  /* 0x00480000b82c783b */ /* 0x000e620000000200 */
[----:B------:R-:W-:-:S03]  /*2e70*/  IMAD.IADD R183, R3, 0x1, R2 ;  /* 0x0000000103b77824 */ /* 0x000fc600078e0202 */
[----:B------:R-:W1:Y:S01]  /*2e80*/  LDSM.16.M88.4 R12, [R184+0x5000] ;  /* 0x00500000b80c783b */ /* 0x000e620000000200 */
[C---:B------:R-:W-:Y:S01]  /*2e90*/  IADD3 R186, PT, PT, R0.reuse, R187, RZ ;  /* 0x000000bb00ba7210 */ /* 0x040fe20007ffe0ff */
[----:B------:R-:W-:Y:S02]  /*2ea0*/  IMAD.IADD R182, R0, 0x1, R183 ;  /* 0x0000000100b67824 */ /* 0x000fe400078e02b7 */
[----:B------:R-:W1:Y:S01]  /*2eb0*/  LDSM.16.M88.4 R8, [R184+0x5800] ;  /* 0x00580000b808783b */ /* 0x000e620000000200 */
[-C--:B--2---:R-:W-:Y:S03]  /*2ec0*/  HMMA.16816.F32.BF16 R88, R56, R84.reuse, RZ ;  /* 0x000000543858723c */ /* 0x084fe600000418ff */
[----:B------:R-:W-:Y:S04]  /*2ed0*/  LDSM.16.M88.4 R108, [R187+0x2000] ;  /* 0x00200000bb6c783b */ /* 0x000fe80000000200 */
[----:B------:R-:W2:Y:S01]  /*2ee0*/  LDSM.16.M88.4 R104, [R183+0x4000] ;  /* 0x00400000b768783b */ /* 0x000ea20000000200 */
[C---:B---3--:R-:W-:Y:S03]  /*2ef0*/  HMMA.16816.F32.BF16 R40, R60.reuse, R84, RZ ;  /* 0x000000543c28723c */ /* 0x048fe600000418ff */
[----:B------:R-:W3:Y:S04]  /*2f00*/  LDSM.16.M88.4 R112, [R187] ;  /* 0x00000000bb70783b */ /* 0x000ee80000000200 */
[----:B------:R-:W3:Y:S01]  /*2f10*/  LDSM.16.M88.4 R100, [R183+0x4800] ;  /* 0x00480000b764783b */ /* 0x000ee20000000200 */
[C---:B------:R-:W-:Y:S03]  /*2f20*/  HMMA.16816.F32.BF16 R36, R60.reuse, R86, RZ ;  /* 0x000000563c24723c */ /* 0x040fe600000418ff */
[----:B------:R-:W-:Y:S01]  /*2f30*/  LDSM.16.M88.4 R96, [R183+0x5000] ;  /* 0x00500000b760783b */ /* 0x000fe20000000200 */
[----:B------:R-:W3:Y:S04]  /*2f40*/  S2R R3, SR_CTAID.X ;  /* 0x0000000000037919 */ /* 0x000ee80000002500 */
[C---:B----4-:R-:W-:Y:S01]  /*2f50*/  HMMA.16816.F32.BF16 R32, R60.reuse, R76, RZ ;  /* 0x0000004c3c20723c */ /* 0x050fe200000418ff */
[----:B------:R-:W0:Y:S07]  /*2f60*/  LDGDEPBAR ;  /* 0x00000000000079af */ /* 0x000e2e0000000000 */
[C---:B-----5:R-:W-:Y:S08]  /*2f70*/  HMMA.16816.F32.BF16 R24, R60.reuse, R68, RZ ;  /* 0x000000443c18723c */ /* 0x060ff000000418ff */
[C---:B------:R-:W-:Y:S08]  /*2f80*/  HMMA.16816.F32.BF16 R28, R60.reuse, R78, RZ ;  /* 0x0000004e3c1c723c */ /* 0x040ff000000418ff */
[----:B------:R-:W-:Y:S08]  /*2f90*/  HMMA.16816.F32.BF16 R20, R60, R70, RZ ;  /* 0x000000463c14723c */ /* 0x000ff000000418ff */
[C---:B------:R-:W-:Y:S08]  /*2fa0*/  HMMA.16816.F32.BF16 R80, R56.reuse, R76, RZ ;  /* 0x0000004c3850723c */ /* 0x040ff000000418ff */
[C---:B------:R-:W-:Y:S08]  /*2fb0*/  HMMA.16816.F32.BF16 R72, R56.reuse, R68, RZ ;  /* 0x000000443848723c */ /* 0x040ff000000418ff */
[----:B------:R-:W-:Y:S08]  /*2fc0*/  HMMA.16816.F32.BF16 R84, R56, R86, RZ ;  /* 0x000000563854723c */ /* 0x000ff000000418ff */
[----:B------:R-:W-:Y:S08]  /*2fd0*/  HMMA.16816.F32.BF16 R16, R60, R92, RZ ;  /* 0x0000005c3c10723c */ /* 0x000ff000000418ff */
[C---:B------:R-:W-:Y:S08]  /*2fe0*/  HMMA.16816.F32.BF16 R76, R56.reuse, R78, RZ ;  /* 0x0000004e384c723c */ /* 0x040ff000000418ff */
[C---:B------:R-:W-:Y:S08]  /*2ff0*/  HMMA.16816.F32.BF16 R68, R56.reuse, R70, RZ ;  /* 0x000000463844723c */ /* 0x040ff000000418ff */
[----:B------:R-:W-:Y:S08]  /*3000*/  HMMA.16816.F32.BF16 R64, R56, R92, RZ ;  /* 0x0000005c3840723c */ /* 0x000ff000000418ff */
[-C--:B------:R-:W-:Y:S08]  /*3010*/  HMMA.16816.F32.BF16 R60, R60, R94.reuse, RZ ;  /* 0x0000005e3c3c723c */ /* 0x080ff000000418ff */
[----:B------:R-:W-:Y:S01]  /*3020*/  HMMA.16816.F32.BF16 R56, R56, R94, RZ ;  /* 0x0000005e3838723c */ /* 0x000fe200000418ff */
[----:B------:R-:W-:Y:S07]  /*3030*/  LDSM.16.M88.4 R92, [R183+0x5800] ;  /* 0x00580000b75c783b */ /* 0x000fee0000000200 */
[C---:B-1----:R-:W-:Y:S08]  /*3040*/  HMMA.16816.F32.BF16 R40, R52.reuse, R48, R40 ;  /* 0x000000303428723c */ /* 0x042ff00000041828 */
        /* <DEDUP_REMOVED lines=10> */
[C---:B------:R-:W-:Y:S01]  /*30f0*/  HMMA.16816.F32.BF16 R84, R4.reuse, R50, R84 ;  /* 0x000000320454723c */ /* 0x040fe20000041854 */
[----:B------:R-:W1:Y:S07]  /*3100*/  LDSM.16.M88.4 R48, [R182+0x4000] ;  /* 0x00400000b630783b */ /* 0x000e6e0000000200 */
[C---:B------:R-:W-:Y:S01]  /*3110*/  HMMA.16816.F32.BF16 R56, R4.reuse, R10, R56 ;  /* 0x0000000a0438723c */ /* 0x040fe20000041838 */
[----:B------:R-:W4:Y:S07]  /*3120*/  LDSM.16.M88.4 R8, [R186] ;  /* 0x00000000ba08783b */ /* 0x000f2e0000000200 */
[C---:B------:R-:W-:Y:S08]  /*3130*/  HMMA.16816.F32.BF16 R80, R4.reuse, R44, R80 ;  /* 0x0000002c0450723c */ /* 0x040ff00000041850 */
[----:B------:R-:W-:Y:S01]  /*3140*/  HMMA.16816.F32.BF16 R76, R4, R46, R76 ;  /* 0x0000002e044c723c */ /* 0x000fe2000004184c */
[----:B------:R-:W5:Y:S07]  /*3150*/  LDSM.16.M88.4 R44, [R182+0x4800] ;  /* 0x00480000b62c783b */ /* 0x000f6e0000000200 */
[-C--:B--2---:R-:W-:Y:S08]  /*3160*/  HMMA.16816.F32.BF16 R40, R108, R104.reuse, R40 ;  /* 0x000000686c28723c */ /* 0x084ff00000041828 */
[----:B---3--:R-:W-:Y:S08]  /*3170*/  HMMA.16816.F32.BF16 R88, R112, R104, R88 ;  /* 0x000000687058723c */ /* 0x008ff00000041858 */
[C---:B------:R-:W-:Y:S08]  /*3180*/  HMMA.16816.F32.BF16 R72, R4.reuse, R12, R72 ;  /* 0x0000000c0448723c */ /* 0x040ff00000041848 */
[----:B------:R-:W-:Y:S01]  /*3190*/  HMMA.16816.F32.BF16 R68, R4, R14, R68 ;  /* 0x0000000e0444723c */ /* 0x000fe20000041844 */
[----:B------:R-:W2:Y:S04]  /*31a0*/  LDSM.16.M88.4 R12, [R182+0x5000] ;  /* 0x00500000b60c783b */ /* 0x000ea80000000200 */
[----:B------:R-:W3:Y:S01]  /*31b0*/  LDSM.16.M88.4 R4, [R182+0x5800] ;  /* 0x00580000b604783b */ /* 0x000ee20000000200 */
[----:B------:R-:W-:-:S04]  /*31c0*/  DEPBAR.LE SB0, 0x0 ;  /* 0x000080000000791a */ /* 0x000fc80000000000 */
[-C--:B------:R-:W-:Y:S08]  /*31d0*/  HMMA.16816.F32.BF16 R32, R108, R100.reuse, R32 ;  /* 0x000000646c20723c */ /* 0x080ff00000041820 */
[----:B------:R-:W-:Y:S08]  /*31e0*/  HMMA.16816.F32.BF16 R80, R112, R100, R80 ;  /* 0x000000647050723c */ /* 0x000ff00000041850 */
[-C--:B-1----:R-:W-:Y:S08]  /*31f0*/  HMMA.16816.F32.BF16 R40, R52, R48.reuse, R40 ;  /* 0x000000303428723c */ /* 0x082ff00000041828 */
[----:B----4-:R-:W-:Y:S01]  /*3200*/  HMMA.16816.F32.BF16 R88, R8, R48, R88 ;  /* 0x000000300858723c */ /* 0x010fe20000041858 */
[----:B------:R-:W1:Y:S07]  /*3210*/  LDC R48, c[0x0][0x3e0] ;  /* 0x0000f800ff307b82 */ /* 0x000e6e0000000800 */
[-C--:B------:R-:W-:Y:S08]  /*3220*/  HMMA.16816.F32.BF16 R24, R108, R96.reuse, R24 ;  /* 0x000000606c18723c */ /* 0x080ff00000041818 */
[----:B------:R-:W-:Y:S08]  /*3230*/  HMMA.16816.F32.BF16 R72, R112, R96, R72 ;  /* 0x000000607048723c */ /* 0x000ff00000041848 */
[-C--:B------:R-:W-:Y:S08]  /*3240*/  HMMA.16816.F32.BF16 R28, R108, R102.reuse, R28 ;  /* 0x000000666c1c723c */ /* 0x080ff0000004181c */
[----:B------:R-:W-:Y:S08]  /*3250*/  HMMA.16816.F32.BF16 R76, R112, R102, R76 ;  /* 0x00000066704c723c */ /* 0x000ff0000004184c */
[-C--:B------:R-:W-:Y:S08]  /*3260*/  HMMA.16816.F32.BF16 R20, R108, R98.reuse, R20 ;  /* 0x000000626c14723c */ /* 0x080ff00000041814 */
[----:B------:R-:W-:Y:S08]  /*3270*/  HMMA.16816.F32.BF16 R68, R112, R98, R68 ;  /* 0x000000627044723c */ /* 0x000ff00000041844 */
[-C--:B------:R-:W-:Y:S08]  /*3280*/  HMMA.16816.F32.BF16 R16, R108, R92.reuse, R16 ;  /* 0x0000005c6c10723c */ /* 0x080ff00000041810 */
[----:B------:R-:W-:Y:S01]  /*3290*/  HMMA.16816.F32.BF16 R64, R112, R92, R64 ;  /* 0x0000005c7040723c */ /* 0x000fe20000041840 */
[----:B------:R-:W-:-:S07]  /*32a0*/  IMAD R93, R117, 0x40, R132 ;  /* 0x00000040755d7824 */ /* 0x000fce00078e0284 */
[C---:B------:R-:W-:Y:S08]  /*32b0*/  HMMA.16816.F32.BF16 R36, R108.reuse, R106, R36 ;  /* 0x0000006a6c24723c */ /* 0x040ff00000041824 */
[----:B------:R-:W-:Y:S08]  /*32c0*/  HMMA.16816.F32.BF16 R60, R108, R94, R60 ;  /* 0x0000005e6c3c723c */ /* 0x000ff0000004183c */
[C---:B------:R-:W-:Y:S08]  /*32d0*/  HMMA.16816.F32.BF16 R84, R112.reuse, R106, R84 ;  /* 0x0000006a7054723c */ /* 0x040ff00000041854 */
[----:B------:R-:W-:Y:S08]  /*32e0*/  HMMA.16816.F32.BF16 R56, R112, R94, R56 ;  /* 0x0000005e7038723c */ /* 0x000ff00000041838 */
[-C--:B-----5:R-:W-:Y:S08]  /*32f0*/  HMMA.16816.F32.BF16 R32, R52, R44.reuse, R32 ;  /* 0x0000002c3420723c */ /* 0x0a0ff00000041820 */
[----:B------:R-:W-:Y:S01]  /*3300*/  HMMA.16816.F32.BF16 R80, R8, R44, R80 ;  /* 0x0000002c0850723c */ /* 0x000fe20000041850 */
[----:B------:R-:W-:-:S05]  /*3310*/  IMAD.U32 R44, RZ, RZ, UR15 ;  /* 0x0000000fff2c7e24 */ /* 0x000fca000f8e00ff */
[----:B------:R-:W-:Y:S02]  /*3320*/  IADD3 R44, PT, PT, R127, 0x1, R44 ;  /* 0x000000017f2c7810 */ /* 0x000fe40007ffe02c */
[----:B--2---:R-:W-:Y:S02]  /*3330*/  HMMA.16816.F32.BF16 R24, R52, R12, R24 ;  /* 0x0000000c3418723c */ /* 0x004fe40000041818 */
[----:B------:R-:W-:-:S04]  /*3340*/  IADD3 R44, PT, PT, R44, -UR18, R207 ;  /* 0x800000122c2c7c10 */ /* 0x000fc8000fffe0cf */
[----:B------:R-:W-:Y:S02]  /*3350*/  IADD3 R123, PT, PT, R44, R123, R122 ;  /* 0x0000007b2c7b7210 */ /* 0x000fe40007ffe07a */
[----:B------:R-:W-:Y:S01]  /*3360*/  HMMA.16816.F32.BF16 R72, R8, R12, R72 ;  /* 0x0000000c0848723c */ /* 0x000fe20000041848 */
[----:B-1----:R-:W-:Y:S01]  /*3370*/  IMAD R13, R205, R48, R124 ;  /* 0x00000030cd0d7224 */ /* 0x002fe200078e027c */
[C---:B------:R-:W-:Y:S02]  /*3380*/  VIMNMX R236, PT, PT, R123.reuse, R122, PT ;  /* 0x0000007a7bec7248 */ /* 0x040fe40003fe0100 */
[--C-:B------:R-:W-:Y:S01]  /*3390*/  VIADDMNMX R232, R123, 0x8, R122.reuse, PT ;  /* 0x000000087be87846 */ /* 0x100fe2000380017a */
[----:B------:R-:W-:Y:S01]  /*33a0*/  IMAD.SHL.U32 R13, R13, 0x20, RZ ;  /* 0x000000200d0d7824 */ /* 0x000fe200078e00ff */
[C-C-:B------:R-:W-:Y:S02]  /*33b0*/  VIADDMNMX R226, R123.reuse, 0x40, R122.reuse, PT ;  /* 0x000000407be27846 */ /* 0x140fe4000380017a */
[----:B------:R-:W-:Y:S01]  /*33c0*/  HMMA.16816.F32.BF16 R28, R52, R46, R28 ;  /* 0x0000002e341c723c */ /* 0x000fe2000004181c */
[----:B------:R-:W-:-:S02]  /*33d0*/  VIADDMNMX R222, R123, 0x48, R122, PT ;  /* 0x000000487bde7846 */ /* 0x000fc4000380017a */
[----:B------:R-:W-:-:S05]  /*33e0*/  IADD3 R230, P1, P0, R13, R120, R230 ;  /* 0x000000780de67210 */ /* 0x000fca000783e0e6 */
[----:B------:R-:W-:Y:S01]  /*33f0*/  HMMA.16816.F32.BF16 R76, R8, R46, R76 ;  /* 0x0000002e084c723c */ /* 0x000fe2000004184c */
[----:B------:R-:W-:-:S05]  /*3400*/  SHF.R.U32.HI R46, RZ, 0x5, R121 ;  /* 0x00000005ff2e7819 */ /* 0x000fca0000011679 */
[----:B------:R-:W-:Y:S02]  /*3410*/  IMAD R12, R3, 0x8, R46 ;  /* 0x00000008030c7824 */ /* 0x000fe400078e022e */
[----:B------:R-:W-:Y:S01]  /*3420*/  HMMA.16816.F32.BF16 R20, R52, R14, R20 ;  /* 0x0000000e3414723c */ /* 0x000fe20000041814 */
[----:B------:R-:W-:-:S07]  /*3430*/  IMAD.IADD R3, R126, 0x1, R125 ;  /* 0x000000017e037824 */ /* 0x000fce00078e027d */
[----:B------:R-:W-:Y:S01]  /*3440*/  HMMA.16816.F32.BF16 R68, R8, R14, R68 ;  /* 0x0000000e0844723c */ /* 0x000fe20000041844 */
[----:B------:R-:W-:-:S05]  /*3450*/  VIADD R15, R93, 0x1 ;  /* 0x000000015d0f7836 */ /* 0x000fca0000000000 */
[C---:B------:R-:W-:Y:S02]  /*3460*/  ISETP.GE.AND P5, PT, R15.reuse, R236, PT ;  /* 0x000000ec0f00720c */ /* 0x040fe40003fa6270 */
[----:B---3--:R-:W-:Y:S01]  /*3470*/  HMMA.16816.F32.BF16 R16, R52, R4, R16 ;  /* 0x000000043410723c */ /* 0x008fe20000041810 */
[C---:B------:R-:W-:Y:S01]  /*3480*/  ISETP.GE.AND P4, PT, R15.reuse, R232, PT ;  /* 0x000000e80f00720c */ /* 0x040fe20003f86270 */
[----:B------:R-:W-:Y:S01]  /*3490*/  BAR.SYNC.DEFER_BLOCKING 0x0 ;  /* 0x0000000000007b1d */ /* 0x000fe20000010000 */
[C---:B------:R-:W-:Y:S02]  /*34a0*/  ISETP.GE.AND P3, PT, R15.reuse, R226, PT ;  /* 0x000000e20f00720c */ /* 0x040fe40003f66270 */
[----:B------:R-:W-:-:S03]  /*34b0*/  ISETP.GE.AND P2, PT, R15, R222, PT ;  /* 0x000000de0f00720c */ /* 0x000fc60003f46270 */
[----:B------:R-:W-:Y:S01]  /*34c0*/  HMMA.16816.F32.BF16 R64, R8, R4, R64 ;  /* 0x000000040840723c */ /* 0x000fe20000041840 */
[----:B------:R-:W-:-:S04]  /*34d0*/  SHF.R.S32.HI R4, RZ, 0x1f, R13 ;  /* 0x0000001fff047819 */ /* 0x000fc8000001140d */
[----:B------:R-:W-:-:S03]  /*34e0*/  IADD3.X R119, PT, PT, R4, R119, RZ, P1, P0 ;  /* 0x0000007704777210 */ /* 0x000fc60000fe04ff */
[C---:B------:R-:W-:Y:S08]  /*34f0*/  HMMA.16816.F32.BF16 R36, R52.reuse, R50, R36 ;  /* 0x000000323424723c */ /* 0x040ff00000041824 */
[----:B------:R-:W-:Y:S08]  /*3500*/  HMMA.16816.F32.BF16 R60, R52, R6, R60 ;  /* 0x00000006343c723c */ /* 0x000ff0000004183c */
[C---:B------:R-:W-:Y:S08]  /*3510*/  HMMA.16816.F32.BF16 R84, R8.reuse, R50, R84 ;  /* 0x000000320854723c */ /* 0x040ff00000041854 */
[----:B------:R-:W-:Y:S01]  /*3520*/  HMMA.16816.F32.BF16 R56, R8, R6, R56 ;  /* 0x000000060838723c */ /* 0x000fe20000041838 */
[----:B------:R-:W-:Y:S01]  /*3530*/  VIADD R7, R93, 0x8 ;  /* 0x000000085d077836 */ /* 0x000fe20000000000 */
[----:B------:R-:W-:-:S03]  /*3540*/  NOP ;  /* 0x0000000000007918 */ /* 0x000fc60000000000 */
[----:B------:R-:W-:-:S15]  /*3550*/  @!P6 BRA `(.L_x_842) ;  /* 0x000000000068e947 */ /* 0x000fde0003800000 */
[----:B------:R-:W-:-:S04]  /*3560*/  VIADD R5, R137, 0xfffffffe ;  /* 0xfffffffe89057836 */ /* 0x000fc80000000000 */
[-C--:B------:R-:W-:Y:S02]  /*3570*/  IMAD R9, R116, R5.reuse, RZ ;  /* 0x0000000574097224 */ /* 0x080fe400078e02ff */
[----:B------:R-:W-:-:S04]  /*3580*/  IMAD.WIDE.U32 R4, R118, R5, RZ ;  /* 0x0000000576047225 */ /* 0x000fc800078e00ff */
[----:B------:R-:W-:Y:S01]  /*3590*/  IMAD.IADD R9, R5, 0x1, R9 ;  /* 0x0000000105097824 */ /* 0x000fe200078e0209 */
[----:B------:R-:W-:Y:S02]  /*35a0*/  LEA R44, P1, R4, R203, 0x1 ;  /* 0x000000cb042c7211 */ /* 0x000fe400078208ff */
[----:B------:R-:W-:Y:S02]  /*35b0*/  IADD3 R5, P0, PT, R218, R4, RZ ;  /* 0x00000004da057210 */ /* 0x000fe40007f1e0ff */
[-CC-:B------:R-:W-:Y:S02]  /*35c0*/  LEA.HI.X R45, R4, R202.reuse, R9.reuse, 0x1, P1 ;  /* 0x000000ca042d7211 */ /* 0x180fe400008f0c09 */
[----:B------:R-:W-:Y:S01]  /*35d0*/  IADD3 R4, P1, PT, R218, R5, RZ ;  /* 0x00000005da047210 */ /* 0x000fe20007f3e0ff */
[----:B------:R-:W-:Y:S01]  /*35e0*/  IMAD.X R9, R138, 0x1, R9, P0 ;  /* 0x000000018a097824 */ /* 0x000fe200000e0609 */
[C---:B------:R-:W-:Y:S01]  /*35f0*/  LEA R14, P0, R5.reuse, R203, 0x1 ;  /* 0x000000cb050e7211 */ /* 0x040fe200078008ff */
[----:B------:R-:W-:Y:S01]  /*3600*/  @!PT LDS RZ, [RZ] ;  /* 0x00000000fffff984 */ /* 0x000fe20000000800 */
[----:B------:R-:W-:Y:S01]  /*3610*/  @!PT LDS RZ, [RZ] ;  /* 0x00000000fffff984 */ /* 0x000fe20000000800 */
[----:B------:R-:W-:Y:S01]  /*3620*/  @!PT LDS RZ, [RZ] ;  /* 0x00000000fffff984 */ /* 0x000fe20000000800 */
[----:B------:R1:W-:Y:S03]  /*3630*/  LDGSTS.E.BYPASS.LTC128B.128 [R206+0x4000], desc[UR20][R44.64] ;  /* 0x040000002cce7fae */ /* 0x0003e6000b981a14 */
[----:B------:R-:W-:-:S02]  /*3640*/  LEA.HI.X R15, R5, R202, R9, 0x1, P0 ;  /* 0x000000ca050f7211 */ /* 0x000fc400000f0c09 */
[----:B------:R-:W-:Y:S01]  /*3650*/  LEA R6, P0, R216, R5, 0x5 ;  /* 0x00000005d8067211 */ /* 0x000fe200078028ff */
[----:B------:R-:W-:Y:S01]  /*3660*/  IMAD.X R5, R138, 0x1, R9, P1 ;  /* 0x000000018a057824 */ /* 0x000fe200008e0609 */
[----:B------:R-:W-:Y:S01]  /*3670*/  LEA R10, P1, R4, R203, 0x1 ;  /* 0x000000cb040a7211 */ /* 0x000fe200078208ff */
[----:B------:R1:W-:Y:S01]  /*3680*/  LDGSTS.E.BYPASS.LTC128B.128 [R206+0x4800], desc[UR20][R14.64] ;  /* 0x048000000ece7fae */ /* 0x0003e2000b981a14 */
[----:B------:R-:W-:Y:S02]  /*3690*/  LEA.HI.X R9, R216, R9, R217, 0x5, P0 ;  /* 0x00000009d8097211 */ /* 0x000fe400000f2cd9 */
[----:B------:R-:W-:Y:S02]  /*36a0*/  LEA R8, P0, R6, R203, 0x1 ;  /* 0x000000cb06087211 */ /* 0x000fe400078008ff */
[-C--:B------:R-:W-:Y:S02]  /*36b0*/  LEA.HI.X R11, R4, R202.reuse, R5, 0x1, P1 ;  /* 0x000000ca040b7211 */ /* 0x080fe400008f0c05 */
[----:B------:R-:W-:-:S03]  /*36c0*/  LEA.HI.X R9, R6, R202, R9, 0x1, P0 ;  /* 0x000000ca06097211 */ /* 0x000fc600000f0c09 */
[----:B------:R1:W-:Y:S04]  /*36d0*/  LDGSTS.E.BYPASS.LTC128B.128 [R206+0x5000], desc[UR20][R10.64] ;  /* 0x050000000ace7fae */ /* 0x0003e8000b981a14 */
[----:B------:R1:W-:Y:S04]  /*36e0*/  LDGSTS.E.BYPASS.LTC128B.128 [R206+0x5800], desc[UR20][R8.64] ;  /* 0x0580000008ce7fae */ /* 0x0003e8000b981a14 */
[----:B------:R-:W0:Y:S02]  /*36f0*/  LDGDEPBAR ;  /* 0x00000000000079af */ /* 0x000e240000000000 */
.L_x_842:
[----:B-1----:R-:W-:Y:S01]  /*3700*/  VIADD R9, R93, 0x9 ;  /* 0x000000095d097836 */ /* 0x002fe20000000000 */
[----:B------:R-:W-:Y:S01]  /*3710*/  ISETP.GE.AND P1, PT, R7, R236, PT ;  /* 0x000000ec0700720c */ /* 0x000fe20003f26270 */
[----:B------:R-:W-:Y:S01]  /*3720*/  VIADD R11, R93, 0x10 ;  /* 0x000000105d0b7836 */ /* 0x000fe20000000000 */
[----:B------:R-:W-:Y:S01]  /*3730*/  FSEL R5, R43, -INF , !P2 ;  /* 0xff8000002b057808 */ /* 0x000fe20005000000 */
[----:B------:R-:W-:Y:S01]  /*3740*/  VIADD R13, R93, 0x19 ;  /* 0x000000195d0d7836 */ /* 0x000fe20000000000 */
[----:B------:R-:W-:Y:S01]  /*3750*/  FSEL R45, R41, -INF , !P3 ;  /* 0xff800000292d7808 */ /* 0x000fe20005800000 */
[----:B------:R-:W-:Y:S01]  /*3760*/  IMAD.WIDE.U32 R240, R12, -0x326172a9, RZ ;  /* 0xcd9e8d570cf07825 */ /* 0x000fe200078e00ff */
[----:B------:R-:W-:Y:S01]  /*3770*/  FSEL R43, R84, -INF , !P1 ;  /* 0xff800000542b7808 */ /* 0x000fe20004800000 */
[----:B------:R-:W-:Y:S01]  /*3780*/  UIADD3 UR4, UPT, UPT, UR23, -0x4498517b, URZ ;  /* 0xbb67ae8517047890 */ /* 0x000fe2000fffe0ff */
[C---:B------:R-:W-:Y:S01]  /*3790*/  ISETP.GE.AND P0, PT, R7.reuse, R232, PT ;  /* 0x000000e80700720c */ /* 0x040fe20003f06270 */
[----:B------:R-:W-:Y:S01]  /*37a0*/  VIADD R238, R12, 0x4 ;  /* 0x000000040cee7836 */ /* 0x000fe20000000000 */
[----:B------:R-:W-:Y:S01]  /*37b0*/  ISETP.GE.AND P3, PT, R7, R226, PT ;  /* 0x000000e20700720c */ /* 0x000fe20003f66270 */
[----:B------:R-:W-:Y:S01]  /*37c0*/  IMAD.SHL.U32 R219, R117, 0x2, RZ ;  /* 0x0000000275db7824 */ /* 0x000fe200078e00ff */
[----:B------:R-:W-:Y:S01]  /*37d0*/  ISETP.GE.AND P1, PT, R9, R236, PT ;  /* 0x000000ec0900720c */ /* 0x000fe20003f26270 */
[----:B------:R-:W-:Y:S01]  /*37e0*/  IMAD.WIDE.U32 R238, R238, -0x326172a9, RZ ;  /* 0xcd9e8d57eeee7825 */ /* 0x000fe200078e00ff */
[----:B------:R-:W-:Y:S01]  /*37f0*/  FSEL R41, R86, -INF , !P0 ;  /* 0xff80000056297808 */ /* 0x000fe20004000000 */
[----:B------:R-:W-:Y:S01]  /*3800*/  UIADD3 UR6, UPT, UPT, UR22, -0x61c88647, URZ ;  /* 0x9e3779b916067890 */ /* 0x000fe2000fffe0ff */
[----:B------:R-:W-:Y:S01]  /*3810*/  FSEL R47, R36, -INF , !P3 ;  /* 0xff800000242f7808 */ /* 0x000fe20005800000 */
[----:B------:R-:W-:Y:S01]  /*3820*/  IMAD.WIDE.U32 R230, R230, -0x2daee0ad, RZ ;  /* 0xd2511f53e6e67825 */ /* 0x000fe200078e00ff */
[----:B------:R-:W-:Y:S01]  /*3830*/  FSEL R85, R85, -INF , !P1 ;  /* 0xff80000055557808 */ /* 0x000fe20004800000 */
[----:B------:R-:W-:Y:S01]  /*3840*/  UIADD3 UR12, UPT, UPT, UR22, 0x3c6ef372, URZ ;  /* 0x3c6ef372160c7890 */ /* 0x000fe2000fffe0ff */
[C---:B------:R-:W-:Y:S01]  /*3850*/  ISETP.GE.AND P0, PT, R9.reuse, R232, PT ;  /* 0x000000e80900720c */ /* 0x040fe20003f06270 */
[----:B------:R-:W-:Y:S01]  /*3860*/  UIADD3 UR18, UPT, UPT, UR23, 0x32370b8f, URZ ;  /* 0x32370b8f17127890 */ /* 0x000fe2000fffe0ff */
[C---:B------:R-:W-:Y:S01]  /*3870*/  ISETP.GE.AND P3, PT, R9.reuse, R226, PT ;  /* 0x000000e20900720c */ /* 0x040fe20003f66270 */
[----:B------:R-:W-:Y:S01]  /*3880*/  UIADD3 UR19, UPT, UPT, UR23, 0x76cf5d0a, URZ ;  /* 0x76cf5d0a17137890 */ /* 0x000fe2000fffe0ff */
[----:B------:R-:W-:Y:S01]  /*3890*/  ISETP.GE.AND P1, PT, R9, R222, PT ;  /* 0x000000de0900720c */ /* 0x000fe20003f26270 */
[----:B------:R-:W-:Y:S01]  /*38a0*/  VIADD R9, R93, 0x11 ;  /* 0x000000115d097836 */ /* 0x000fe20000000000 */
[----:B------:R-:W-:Y:S01]  /*38b0*/  FSEL R95, R37, -INF , !P3 ;  /* 0xff800000255f7808 */ /* 0x000fe20005800000 */
[----:B------:R-:W-:Y:S01]  /*38c0*/  UIADD3 UR10, UPT, UPT, UR22, 0x78dde6e4, URZ ;  /* 0x78dde6e4160a7890 */ /* 0x000fe2000fffe0ff */
[----:B------:R-:W-:Y:S01]  /*38d0*/  FSEL R87, R87, -INF , !P0 ;  /* 0xff80000057577808 */ /* 0x000fe20004000000 */
[----:B------:R-:W-:Y:S01]  /*38e0*/  UIADD3 UR11, UPT, UPT, UR22, -0x255992d5, URZ ;  /* 0xdaa66d2b160b7890 */ /* 0x000fe2000fffe0ff */
[----:B------:R-:W-:Y:S01]  /*38f0*/  FSEL R89, R89, -INF , !P5 ;  /* 0xff80000059597808 */ /* 0x000fe20006800000 */
[----:B------:R-:W-:Y:S01]  /*3900*/  UIADD3 UR7, UPT, UPT, UR23, -0x56f99767, URZ ;  /* 0xa906689917077890 */ /* 0x000fe2000fffe0ff */
[----:B------:R-:W-:Y:S01]  /*3910*/  FSEL R37, R39, -INF , !P1 ;  /* 0xff80000027257808 */ /* 0x000fe20004800000 */
[----:B------:R-:W-:Y:S01]  /*3920*/  UIADD3 UR13, UPT, UPT, UR23, -0x126145ec, URZ ;  /* 0xed9eba14170d7890 */ /* 0x000fe2000fffe0ff */
[C---:B------:R-:W-:Y:S01]  /*3930*/  ISETP.GE.AND P0, PT, R11.reuse, R236, PT ;  /* 0x000000ec0b00720c */ /* 0x040fe20003f06270 */
[----:B------:R-:W1:Y:S01]  /*3940*/  LDCU UR24, c[0x0][0x45c] ;  /* 0x00008b80ff1877ac */ /* 0x000e620008000800 */
[----:B------:R-:W-:Y:S01]  /*3950*/  ISETP.GE.AND P5, PT, R11, R232, PT ;  /* 0x000000e80b00720c */ /* 0x000fe20003fa6270 */
[----:B------:R-:W2:Y:S01]  /*3960*/  LDC.U8 R48, c[0x0][0x4f8] ;  /* 0x00013e00ff307b82 */ /* 0x000ea20000000000 */
[----:B------:R-:W-:Y:S01]  /*3970*/  ISETP.GE.AND P1, PT, R9, R236, PT ;  /* 0x000000ec0900720c */ /* 0x000fe20003f26270 */
[----:B------:R-:W-:Y:S01]  /*3980*/  UIADD3 UR8, UPT, UPT, UR22, -0x4ab325aa, URZ ;  /* 0xb54cda5616087890 */ /* 0x000fe2000fffe0ff */
[----:B------:R-:W-:Y:S01]  /*3990*/  ISETP.GE.AND P2, PT, R7, R222, PT ;  /* 0x000000de0700720c */ /* 0x000fe20003f46270 */
[----:B------:R-:W-:Y:S01]  /*39a0*/  UIADD3 UR9, UPT, UPT, UR22, 0x1715609d, URZ ;  /* 0x1715609d16097890 */ /* 0x000fe2000fffe0ff */
[----:B------:R-:W-:-:S02]  /*39b0*/  FSEL R53, R80, -INF , !P0 ;  /* 0xff80000050357808 */ /* 0x000fc40004000000 */
[----:B------:R-:W-:Y:S02]  /*39c0*/  FSEL R215, R82, -INF , !P5 ;  /* 0xff80000052d77808 */ /* 0x000fe40006800000 */
[----:B------:R-:W-:Y:S02]  /*39d0*/  FSEL R223, R81, -INF , !P1 ;  /* 0xff80000051df7808 */ /* 0x000fe40004800000 */
[----:B------:R-:W-:Y:S02]  /*39e0*/  FSEL R7, R38, -INF , !P2 ;  /* 0xff80000026077808 */ /* 0x000fe40005000000 */
[C---:B------:R-:W-:Y:S02]  /*39f0*/  ISETP.GE.AND P0, PT, R9.reuse, R232, PT ;  /* 0x000000e80900720c */ /* 0x040fe40003f06270 */
[C---:B------:R-:W-:Y:S02]  /*3a00*/  ISETP.GE.AND P5, PT, R9.reuse, R226, PT ;  /* 0x000000e20900720c */ /* 0x040fe40003fa6270 */
[----:B------:R-:W-:Y:S01]  /*3a10*/  ISETP.GE.AND P1, PT, R9, R222, PT ;  /* 0x000000de0900720c */ /* 0x000fe20003f26270 */
[----:B------:R-:W-:Y:S01]  /*3a20*/  VIADD R9, R93, 0x18 ;  /* 0x000000185d097836 */ /* 0x000fe20000000000 */
[----:B------:R-:W-:-:S02]  /*3a30*/  ISETP.GE.AND P2, PT, R11, R226, PT ;  /* 0x000000e20b00720c */ /* 0x000fc40003f46270 */
[----:B------:R-:W-:Y:S02]  /*3a40*/  ISETP.GE.AND P3, PT, R11, R222, PT ;  /* 0x000000de0b00720c */ /* 0x000fe40003f66270 */
[----:B------:R-:W-:Y:S02]  /*3a50*/  FSEL R213, R83, -INF , !P0 ;  /* 0xff80000053d57808 */ /* 0x000fe40004000000 */
[----:B------:R-:W-:Y:S02]  /*3a60*/  FSEL R39, R32, -INF , !P2 ;  /* 0xff80000020277808 */ /* 0x000fe40005000000 */
[----:B------:R-:W-:Y:S02]  /*3a70*/  FSEL R11, R34, -INF , !P3 ;  /* 0xff800000220b7808 */ /* 0x000fe40005800000 */
[----:B------:R-:W-:Y:S02]  /*3a80*/  FSEL R33, R33, -INF , !P5 ;  /* 0xff80000021217808 */ /* 0x000fe40006800000 */
[----:B------:R-:W-:-:S02]  /*3a90*/  ISETP.GE.AND P0, PT, R9, R236, PT ;  /* 0x000000ec0900720c */ /* 0x000fc40003f06270 */
[C---:B------:R-:W-:Y:S02]  /*3aa0*/  ISETP.GE.AND P3, PT, R9.reuse, R232, PT ;  /* 0x000000e80900720c */ /* 0x040fe40003f66270 */
[C---:B------:R-:W-:Y:S02]  /*3ab0*/  ISETP.GE.AND P2, PT, R9.reuse, R226, PT ;  /* 0x000000e20900720c */ /* 0x040fe40003f46270 */
[----:B------:R-:W-:Y:S02]  /*3ac0*/  ISETP.GE.AND P5, PT, R9, R222, PT ;  /* 0x000000de0900720c */ /* 0x000fe40003fa6270 */
[----:B------:R-:W-:Y:S01]  /*3ad0*/  FSEL R9, R35, -INF , !P1 ;  /* 0xff80000023097808 */ /* 0x000fe20004800000 */
[----:B------:R-:W-:Y:S01]  /*3ae0*/  VIADD R35, R93, 0x21 ;  /* 0x000000215d237836 */ /* 0x000fe20000000000 */
[----:B------:R-:W-:Y:S02]  /*3af0*/  ISETP.GE.AND P1, PT, R13, R236, PT ;  /* 0x000000ec0d00720c */ /* 0x000fe40003f26270 */
[----:B------:R-:W-:-:S02]  /*3b00*/  FSEL R55, R76, -INF , !P0 ;  /* 0xff8000004c377808 */ /* 0x000fc40004000000 */
[----:B------:R-:W-:Y:S01]  /*3b10*/  FSEL R227, R77, -INF , !P1 ;  /* 0xff8000004de37808 */ /* 0x000fe20004800000 */
[----:B------:R-:W-:Y:S01]  /*3b20*/  VIADD R77, R93, 0x20 ;  /* 0x000000205d4d7836 */ /* 0x000fe20000000000 */
[C---:B------:R-:W-:Y:S02]  /*3b30*/  ISETP.GE.AND P0, PT, R13.reuse, R232, PT ;  /* 0x000000e80d00720c */ /* 0x040fe40003f06270 */
[C---:B------:R-:W-:Y:S02]  /*3b40*/  ISETP.GE.AND P1, PT, R13.reuse, R222, PT ;  /* 0x000000de0d00720c */ /* 0x040fe40003f26270 */
[----:B------:R-:W-:Y:S02]  /*3b50*/  FSEL R51, R78, -INF , !P3 ;  /* 0xff8000004e337808 */ /* 0x000fe40005800000 */
[----:B------:R-:W-:Y:S02]  /*3b60*/  ISETP.GE.AND P3, PT, R13, R226, PT ;  /* 0x000000e20d00720c */ /* 0x000fe40003f66270 */
[----:B------:R-:W-:-:S02]  /*3b70*/  FSEL R225, R79, -INF , !P0 ;  /* 0xff8000004fe17808 */ /* 0x000fc40004000000 */
[----:B------:R-:W-:Y:S02]  /*3b80*/  FSEL R13, R30, -INF , !P5 ;  /* 0xff8000001e0d7808 */ /* 0x000fe40006800000 */
[----:B------:R-:W-:Y:S02]  /*3b90*/  FSEL R31, R31, -INF , !P1 ;  /* 0xff8000001f1f7808 */ /* 0x000fe40004800000 */
[C---:B------:R-:W-:Y:S02]  /*3ba0*/  ISETP.GE.AND P0, PT, R77.reuse, R236, PT ;  /* 0x000000ec4d00720c */ /* 0x040fe40003f06270 */
[----:B------:R-:W-:Y:S02]  /*3bb0*/  ISETP.GE.AND P5, PT, R77, R232, PT ;  /* 0x000000e84d00720c */ /* 0x000fe40003fa6270 */
[----:B------:R-:W-:Y:S02]  /*3bc0*/  ISETP.GE.AND P1, PT, R35, R236, PT ;  /* 0x000000ec2300720c */ /* 0x000fe40003f26270 */
[----:B------:R-:W-:-:S02]  /*3bd0*/  FSEL R163, R72, -INF , !P0 ;  /* 0xff80000048a37808 */ /* 0x000fc40004000000 */
[----:B------:R-:W-:Y:S02]  /*3be0*/  FSEL R153, R74, -INF , !P5 ;  /* 0xff8000004a997808 */ /* 0x000fe40006800000 */
[----:B------:R-:W-:Y:S02]  /*3bf0*/  FSEL R161, R73, -INF , !P1 ;  /* 0xff80000049a17808 */ /* 0x000fe40004800000 */
[C---:B------:R-:W-:Y:S02]  /*3c00*/  ISETP.GE.AND P0, PT, R35.reuse, R232, PT ;  /* 0x000000e82300720c */ /* 0x040fe40003f06270 */
[C---:B------:R-:W-:Y:S02]  /*3c10*/  ISETP.GE.AND P5, PT, R35.reuse, R226, PT ;  /* 0x000000e22300720c */ /* 0x040fe40003fa6270 */
[-C--:B------:R-:W-:Y:S01]  /*3c20*/  ISETP.GE.AND P1, PT, R35, R222.reuse, PT ;  /* 0x000000de2300720c */ /* 0x080fe20003f26270 */
[----:B------:R-:W-:Y:S01]  /*3c30*/  VIADD R35, R93, 0x28 ;  /* 0x000000285d237836 */ /* 0x000fe20000000000 */
[----:B------:R-:W-:Y:S01]  /*3c40*/  FSEL R15, R29, -INF , !P3 ;  /* 0xff8000001d0f7808 */ /* 0x000fe20005800000 */
[----:B------:R-:W-:Y:S01]  /*3c50*/  VIADD R29, R93, 0x29 ;  /* 0x000000295d1d7836 */ /* 0x000fe20000000000 */
[----:B------:R-:W-:Y:S01]  /*3c60*/  FSEL R177, R25, -INF , !P5 ;  /* 0xff80000019b17808 */ /* 0x000fe20006800000 */
[----:B------:R-:W-:Y:S01]  /*3c70*/  VIADD R25, R93, 0x30 ;  /* 0x000000305d197836 */ /* 0x000fe20000000000 */
[----:B------:R-:W-:-:S02]  /*3c80*/  ISETP.GE.AND P5, PT, R35, R222, PT ;  /* 0x000000de2300720c */ /* 0x000fc40003fa6270 */
[----:B------:R-:W-:Y:S02]  /*3c90*/  FSEL R157, R27, -INF , !P1 ;  /* 0xff8000001b9d7808 */ /* 0x000fe40004800000 */
[C---:B------:R-:W-:Y:S02]  /*3ca0*/  ISETP.GE.AND P1, PT, R29.reuse, R226, PT ;  /* 0x000000e21d00720c */ /* 0x040fe40003f26270 */
[----:B------:R-:W-:Y:S02]  /*3cb0*/  FSEL R173, R22, -INF , !P5 ;  /* 0xff80000016ad7808 */ /* 0x000fe40006800000 */
[----:B------:R-:W-:Y:S02]  /*3cc0*/  ISETP.GE.AND P5, PT, R29, R222, PT ;  /* 0x000000de1d00720c */ /* 0x000fe40003fa6270 */
[----:B------:R-:W-:Y:S02]  /*3cd0*/  FSEL R49, R28, -INF , !P2 ;  /* 0xff8000001c317808 */ /* 0x000fe40005000000 */
[----:B------:R-:W-:-:S02]  /*3ce0*/  ISETP.GE.AND P2, PT, R77, R226, PT ;  /* 0x000000e24d00720c */ /* 0x000fc40003f46270 */
[----:B------:R-:W-:Y:S02]  /*3cf0*/  FSEL R159, R21, -INF , !P1 ;  /* 0xff800000159f7808 */ /* 0x000fe40004800000 */
[----:B------:R-:W-:Y:S02]  /*3d00*/  FSEL R149, R75, -INF , !P0 ;  /* 0xff8000004b957808 */ /* 0x000fe40004000000 */
[----:B------:R-:W-:Y:S01]  /*3d10*/  FSEL R155, R23, -INF , !P5 ;  /* 0xff800000179b7808 */ /* 0x000fe20006800000 */
[----:B------:R-:W-:Y:S01]  /*3d20*/  VIADD R23, R93, 0x31 ;  /* 0x000000315d177836 */ /* 0x000fe20000000000 */
[----:B------:R-:W-:Y:S02]  /*3d30*/  FSEL R21, R91, -INF , !P4 ;  /* 0xff8000005b157808 */ /* 0x000fe40006000000 */
[----:B------:R-:W-:Y:S02]  /*3d40*/  ISETP.GE.AND P0, PT, R35, R236, PT ;  /* 0x000000ec2300720c */ /* 0x000fe40003f06270 */
[----:B------:R-:W-:-:S02]  /*3d50*/  ISETP.GE.AND P4, PT, R25, R226, PT ;  /* 0x000000e21900720c */ /* 0x000fc40003f86270 */
[----:B------:R-:W-:Y:S02]  /*3d60*/  FSEL R151, R24, -INF , !P2 ;  /* 0xff80000018977808 */ /* 0x000fe40005000000 */
[----:B------:R-:W-:Y:S02]  /*3d70*/  ISETP.GE.AND P2, PT, R35, R226, PT ;  /* 0x000000e22300720c */ /* 0x000fe40003f46270 */
[----:B------:R-:W-:Y:S02]  /*3d80*/  FSEL R165, R68, -INF , !P0 ;  /* 0xff80000044a57808 */ /* 0x000fe40004000000 */
[----:B------:R-:W-:Y:S02]  /*3d90*/  FSEL R143, R16, -INF , !P4 ;  /* 0xff800000108f7808 */ /* 0x000fe40006000000 */
[-C--:B------:R-:W-:Y:S02]  /*3da0*/  ISETP.GE.AND P0, PT, R25, R222.reuse, PT ;  /* 0x000000de1900720c */ /* 0x080fe40003f06270 */
[----:B------:R-:W-:-:S02]  /*3db0*/  ISETP.GE.AND P4, PT, R23, R222, PT ;  /* 0x000000de1700720c */ /* 0x000fc40003f86270 */
[----:B------:R-:W-:Y:S02]  /*3dc0*/  FSEL R179, R20, -INF , !P2 ;  /* 0xff80000014b37808 */ /* 0x000fe40005000000 */
[----:B------:R-:W-:Y:S02]  /*3dd0*/  ISETP.GE.AND P5, PT, R23, R226, PT ;  /* 0x000000e21700720c */ /* 0x000fe40003fa6270 */
[-C--:B------:R-:W-:Y:S02]  /*3de0*/  ISETP.GE.AND P2, PT, R29, R236.reuse, PT ;  /* 0x000000ec1d00720c */ /* 0x080fe40003f46270 */
[----:B------:R-:W-:Y:S02]  /*3df0*/  FSEL R142, R18, -INF , !P0 ;  /* 0xff800000128e7808 */ /* 0x000fe40004000000 */
[----:B------:R-:W-:Y:S01]  /*3e00*/  FSEL R141, R19, -INF , !P4 ;  /* 0xff800000138d7808 */ /* 0x000fe20006000000 */
[----:B------:R-:W-:Y:S01]  /*3e10*/  VIADD R19, R93, 0x38 ;  /* 0x000000385d137836 */ /* 0x000fe20000000000 */
[----:B------:R-:W-:-:S02]  /*3e20*/  ISETP.GE.AND P0, PT, R25, R236, PT ;  /* 0x000000ec1900720c */ /* 0x000fc40003f06270 */
[----:B------:R-:W-:Y:S01]  /*3e30*/  FSEL R145, R17, -INF , !P5 ;  /* 0xff80000011917808 */ /* 0x000fe20006800000 */
[----:B------:R-:W-:Y:S01]  /*3e40*/  VIADD R17, R93, 0x39 ;  /* 0x000000395d117836 */ /* 0x000fe20000000000 */
[----:B------:R-:W-:Y:S02]  /*3e50*/  FSEL R167, R69, -INF , !P2 ;  /* 0xff80000045a77808 */ /* 0x000fe40005000000 */
[----:B------:R-:W-:Y:S02]  /*3e60*/  ISETP.GE.AND P2, PT, R23, R236, PT ;  /* 0x000000ec1700720c */ /* 0x000fe40003f46270 */
[----:B------:R-:W-:Y:S02]  /*3e70*/  FSEL R64, R64, -INF , !P0 ;  /* 0xff80000040407808 */ /* 0x000fe40004000000 */
[----:B------:R-:W-:Y:S02]  /*3e80*/  ISETP.GE.AND P0, PT, R19, R226, PT ;  /* 0x000000e21300720c */ /* 0x000fe40003f06270 */
[----:B------:R-:W-:-:S02]  /*3e90*/  FSEL R65, R65, -INF , !P2 ;  /* 0xff80000041417808 */ /* 0x000fc40005000000 */
[----:B------:R-:W-:Y:S02]  /*3ea0*/  ISETP.GE.AND P4, PT, R17, R226, PT ;  /* 0x000000e21100720c */ /* 0x000fe40003f86270 */
[-C--:B------:R-:W-:Y:S02]  /*3eb0*/  ISETP.GE.AND P2, PT, R19, R222.reuse, PT ;  /* 0x000000de1300720c */ /* 0x080fe40003f46270 */
[----:B------:R-:W-:Y:S02]  /*3ec0*/  FSEL R146, R60, -INF , !P0 ;  /* 0xff8000003c927808 */ /* 0x000fe40004000000 */
[----:B------:R-:W-:Y:S02]  /*3ed0*/  ISETP.GE.AND P0, PT, R17, R222, PT ;  /* 0x000000de1100720c */ /* 0x000fe40003f06270 */
[----:B------:R-:W-:Y:S02]  /*3ee0*/  FSEL R147, R61, -INF , !P4 ;  /* 0xff8000003d937808 */ /* 0x000fe40006000000 */
[----:B------:R-:W-:-:S02]  /*3ef0*/  FSEL R144, R62, -INF , !P2 ;  /* 0xff8000003e907808 */ /* 0x000fc40005000000 */
[-C--:B------:R-:W-:Y:S02]  /*3f00*/  ISETP.GE.AND P4, PT, R17, R236.reuse, PT ;  /* 0x000000ec1100720c */ /* 0x080fe40003f86270 */
[----:B------:R-:W-:Y:S02]  /*3f10*/  ISETP.GE.AND P2, PT, R19, R236, PT ;  /* 0x000000ec1300720c */ /* 0x000fe40003f46270 */
[----:B------:R-:W-:Y:S02]  /*3f20*/  FSEL R63, R63, -INF , !P0 ;  /* 0xff8000003f3f7808 */ /* 0x000fe40004000000 */
[----:B------:R-:W-:Y:S02]  /*3f30*/  ISETP.GE.AND P0, PT, R93, R232, PT ;  /* 0x000000e85d00720c */ /* 0x000fe40003f06270 */
        /* <DEDUP_REMOVED lines=9> */
[----:B------:R-:W-:Y:S02]  /*3fd0*/  LOP3.LUT R228, R119, UR22, R241, 0x96, !PT ;  /* 0x0000001677e47c12 */ /* 0x000fe4000f8e96f1 */
[----:B------:R-:W-:Y:S02]  /*3fe0*/  FSEL R73, R42, -INF , !P4 ;  /* 0xff8000002a497808 */ /* 0x000fe40006000000 */
[----:B------:R-:W-:Y:S01]  /*3ff0*/  FMNMX3.FTZ R6, R23, R45, R47, !PT ;  /* 0x0000002d17067276 */ /* 0x000fe2000781002f */
[----:B------:R-:W-:Y:S01]  /*4000*/  IMAD.WIDE.U32 R228, R228, -0x2daee0ad, RZ ;  /* 0xd2511f53e4e47825 */ /* 0x000fe200078e00ff */
[----:B------:R-:W-:Y:S02]  /*4010*/  LOP3.LUT R210, R119, UR22, R239, 0x96, !PT ;  /* 0x0000001677d27c12 */ /* 0x000fe4000f8e96ef */
[----:B------:R-:W-:-:S02]  /*4020*/  FMNMX3.FTZ R4, R73, R5, R7, !PT ;  /* 0x0000000549047276 */ /* 0x000fc40007810007 */
[----:B------:R-:W-:Y:S01]  /*4030*/  FMNMX3.FTZ R6, R6, R95, R39, !PT ;  /* 0x0000005f06067276 */ /* 0x000fe20007810027 */
[----:B------:R-:W-:Y:S01]  /*4040*/  IMAD.WIDE.U32 R210, R210, -0x2daee0ad, RZ ;  /* 0xd2511f53d2d27825 */ /* 0x000fe200078e00ff */
[----:B------:R-:W-:Y:S02]  /*4050*/  LOP3.LUT R24, R219, UR23, R231, 0x96, !PT ;  /* 0x00000017db187c12 */ /* 0x000fe4000f8e96e7 */
[----:B------:R-:W-:Y:S02]  /*4060*/  LOP3.LUT R220, R230, UR4, R229, 0x96, !PT ;  /* 0x00000004e6dc7c12 */ /* 0x000fe4000f8e96e5 */
[----:B------:R-:W-:Y:S02]  /*4070*/  ISETP.GE.AND P3, PT, R77, R222, PT ;  /* 0x000000de4d00720c */ /* 0x000fe40003f66270 */
[----:B------:R-:W-:Y:S01]  /*4080*/  FMNMX3.FTZ R4, R4, R37, R11, !PT ;  /* 0x0000002504047276 */ /* 0x000fe2000781000b */
[----:B------:R-:W-:Y:S01]  /*4090*/  IMAD.WIDE.U32 R220, R220, -0x326172a9, RZ ;  /* 0xcd9e8d57dcdc7825 */ /* 0x000fe200078e00ff */
[----:B------:R-:W-:-:S02]  /*40a0*/  FMNMX3.FTZ R6, R6, R33, R49, !PT ;  /* 0x0000002106067276 */ /* 0x000fc40007810031 */
[----:B------:R-:W-:Y:S01]  /*40b0*/  ISETP.GE.AND P5, PT, R25, R232, PT ;  /* 0x000000e81900720c */ /* 0x000fe20003fa6270 */
[----:B------:R-:W-:Y:S01]  /*40c0*/  IMAD.WIDE.U32 R24, R24, -0x326172a9, RZ ;  /* 0xcd9e8d5718187825 */ /* 0x000fe200078e00ff */
[----:B------:R-:W-:Y:S01]  /*40d0*/  LOP3.LUT R208, R230, UR4, R211, 0x96, !PT ;  /* 0x00000004e6d07c12 */ /* 0x000fe2000f8e96d3 */
[----:B------:R-:W-:Y:S01]  /*40e0*/  UIADD3 UR4, UPT, UPT, UR23, 0x646e171e, URZ ;  /* 0x646e171e17047890 */ /* 0x000fe2000fffe0ff */
[----:B------:R-:W-:Y:S02]  /*40f0*/  FSEL R175, R26, -INF , !P3 ;  /* 0xff8000001aaf7808 */ /* 0x000fe40005800000 */
[----:B------:R-:W-:Y:S01]  /*4100*/  FMNMX3.FTZ R4, R4, R9, R13, !PT ;  /* 0x0000000904047276 */ /* 0x000fe2000781000d */
[----:B------:R-:W-:Y:S01]  /*4110*/  IMAD.WIDE.U32 R208, R208, -0x326172a9, RZ ;  /* 0xcd9e8d57d0d07825 */ /* 0x000fe200078e00ff */
[----:B------:R-:W-:Y:S02]  /*4120*/  FMNMX3.FTZ R6, R6, R15, R151, !PT ;  /* 0x0000000f06067276 */ /* 0x000fe40007810097 */
[----:B------:R-:W-:-:S02]  /*4130*/  FMNMX3.FTZ R4, R4, R31, R175, !PT ;  /* 0x0000001f04047276 */ /* 0x000fc400078100af */
[----:B------:R-:W-:Y:S02]  /*4140*/  FMNMX3.FTZ R6, R6, R177, R179, !PT ;  /* 0x000000b106067276 */ /* 0x000fe400078100b3 */
[----:B------:R-:W-:Y:S02]  /*4150*/  LOP3.LUT R18, R240, UR6, R25, 0x96, !PT ;  /* 0x00000006f0127c12 */ /* 0x000fe4000f8e9619 */
[----:B------:R-:W-:Y:S02]  /*4160*/  LOP3.LUT R28, R24, UR12, R221, 0x96, !PT ;  /* 0x0000000c181c7c12 */ /* 0x000fe4000f8e96dd */
[----:B------:R-:W-:Y:S02]  /*4170*/  FMNMX3.FTZ R4, R4, R157, R173, !PT ;  /* 0x0000009d04047276 */ /* 0x000fe400078100ad */
[----:B------:R-:W-:Y:S02]  /*4180*/  FMNMX3.FTZ R6, R6, R159, R143, !PT ;  /* 0x0000009f06067276 */ /* 0x000fe4000781008f */
[-C--:B------:R-:W-:Y:S01]  /*4190*/  ISETP.GE.AND P1, PT, R29, R232.reuse, PT ;  /* 0x000000e81d00720c */ /* 0x080fe20003f26270 */
[----:B------:R-:W-:Y:S01]  /*41a0*/  IMAD.WIDE.U32 R28, R28, -0x2daee0ad, RZ ;  /* 0xd2511f531c1c7825 */ /* 0x000fe200078e00ff */
[----:B------:R-:W-:-:S02]  /*41b0*/  ISETP.GE.AND P2, PT, R19, R232, PT ;  /* 0x000000e81300720c */ /* 0x000fc40003f46270 */
[----:B------:R-:W-:Y:S01]  /*41c0*/  LOP3.LUT R8, R238, UR6, R25, 0x96, !PT ;  /* 0x00000006ee087c12 */ /* 0x000fe2000f8e9619 */
[----:B------:R-:W-:Y:S01]  /*41d0*/  IMAD.WIDE.U32 R18, R18, -0x2daee0ad, RZ ;  /* 0xd2511f5312127825 */ /* 0x000fe200078e00ff */
[----:B------:R-:W-:Y:S02]  /*41e0*/  LOP3.LUT R24, R24, UR12, R209, 0x96, !PT ;  /* 0x0000000c18187c12 */ /* 0x000fe4000f8e96d1 */
[----:B------:R-:W-:Y:S01]  /*41f0*/  FMNMX3.FTZ R4, R4, R155, R142, !PT ;  /* 0x0000009b04047276 */ /* 0x000fe2000781008e */
[----:B------:R-:W-:Y:S01]  /*4200*/  IMAD.WIDE.U32 R26, R8, -0x2daee0ad, RZ ;  /* 0xd2511f53081a7825 */ /* 0x000fe200078e00ff */
[----:B------:R-:W-:Y:S02]  /*4210*/  FMNMX3.FTZ R6, R6, R145, R146, !PT ;  /* 0x0000009106067276 */ /* 0x000fe40007810092 */
[----:B------:R-:W-:Y:S01]  /*4220*/  LOP3.LUT R18, R18, UR18, R29, 0x96, !PT ;  /* 0x0000001212127c12 */ /* 0x000fe2000f8e961d */
[----:B------:R-:W-:Y:S01]  /*4230*/  IMAD.WIDE.U32 R24, R24, -0x2daee0ad, RZ ;  /* 0xd2511f5318187825 */ /* 0x000fe200078e00ff */
[----:B------:R-:W-:-:S02]  /*4240*/  FMNMX3.FTZ R4, R4, R141, R144, !PT ;  /* 0x0000008d04047276 */ /* 0x000fc40007810090 */
[----:B------:R-:W-:Y:S02]  /*4250*/  FMNMX.FTZ R29, R147, R6, !PT ;  /* 0x00000006931d7209 */ /* 0x000fe40007810000 */
[----:B------:R-:W-:Y:S02]  /*4260*/  LOP3.LUT R26, R26, UR18, R25, 0x96, !PT ;  /* 0x000000121a1a7c12 */ /* 0x000fe4000f8e9619 */
[----:B------:R-:W-:Y:S01]  /*4270*/  FMNMX.FTZ R25, R63, R4, !PT ;  /* 0x000000043f197209 */ /* 0x000fe20007810000 */
[----:B------:R-:W3:Y:S01]  /*4280*/  SHFL.BFLY PT, R12, R29, 0x2, 0x1f ;  /* 0x0c401f001d0c7f89 */ /* 0x000ee200000e0000 */
[----:B------:R-:W-:Y:S01]  /*4290*/  LOP3.LUT R16, R210, UR19, R27, 0x96, !PT ;  /* 0x00000013d2107c12 */ /* 0x000fe2000f8e961b */
[----:B------:R-:W-:Y:S01]  /*42a0*/  IMAD.WIDE.U32 R26, R26, -0x326172a9, RZ ;  /* 0xcd9e8d571a1a7825 */ /* 0x000fe200078e00ff */
[----:B------:R-:W-:Y:S01]  /*42b0*/  LOP3.LUT R168, R228, UR19, R19, 0x96, !PT ;  /* 0x00000013e4a87c12 */ /* 0x000fe2000f8e9613 */
[----:B------:R-:W4:Y:S01]  /*42c0*/  SHFL.BFLY PT, R6, R25, 0x2, 0x1f ;  /* 0x0c401f0019067f89 */ /* 0x000f2200000e0000 */
[----:B------:R-:W-:Y:S01]  /*42d0*/  ISETP.GE.AND P4, PT, R17, R232, PT ;  /* 0x000000e81100720c */ /* 0x000fe20003f86270 */
[----:B------:R-:W-:Y:S01]  /*42e0*/  IMAD.WIDE.U32 R16, R16, -0x326172a9, RZ ;  /* 0xcd9e8d5710107825 */ /* 0x000fe200078e00ff */
[----:B------:R-:W-:-:S02]  /*42f0*/  FMNMX3.FTZ R10, R69, R89, R43, !PT ;  /* 0x00000059450a7276 */ /* 0x000fc4000781002b */
[----:B------:R-:W-:Y:S01]  /*4300*/  ISETP.GE.AND P3, PT, R35, R232, PT ;  /* 0x000000e82300720c */ /* 0x000fe20003f66270 */
[----:B------:R-:W-:Y:S01]  /*4310*/  IMAD.WIDE.U32 R168, R168, -0x326172a9, RZ ;  /* 0xcd9e8d57a8a87825 */ /* 0x000fe200078e00ff */
[----:B------:R-:W-:Y:S02]  /*4320*/  LOP3.LUT R16, R16, UR10, R27, 0x96, !PT ;  /* 0x0000000a10107c12 */ /* 0x000fe4000f8e961b */
[----:B------:R-:W-:Y:S01]  /*4330*/  FMNMX3.FTZ R10, R10, R85, R53, !PT ;  /* 0x000000550a0a7276 */ /* 0x000fe20007810035 */
[----:B------:R-:W-:Y:S01]  /*4340*/  IMAD.WIDE.U32 R18, R18, -0x326172a9, RZ ;  /* 0xcd9e8d5712127825 */ /* 0x000fe200078e00ff */
[----:B------:R-:W-:Y:S02]  /*4350*/  LOP3.LUT R8, R220, UR11, R169, 0x96, !PT ;  /* 0x0000000bdc087c12 */ /* 0x000fe4000f8e96a9 */
[----:B------:R-:W-:Y:S02]  /*4360*/  FMNMX3.FTZ R10, R10, R223, R55, !PT ;  /* 0x000000df0a0a7276 */ /* 0x000fe40007810037 */
[----:B------:R-:W-:Y:S01]  /*4370*/  LOP3.LUT R168, R168, UR10, R19, 0x96, !PT ;  /* 0x0000000aa8a87c12 */ /* 0x000fe2000f8e9613 */
[----:B------:R-:W-:Y:S01]  /*4380*/  IMAD.WIDE.U32 R74, R8, -0x2daee0ad, RZ ;  /* 0xd2511f53084a7825 */ /* 0x000fe200078e00ff */
[----:B------:R-:W-:-:S02]  /*4390*/  FMNMX3.FTZ R10, R10, R227, R163, !PT ;  /* 0x000000e30a0a7276 */ /* 0x000fc400078100a3 */
[----:B------:R-:W-:Y:S01]  /*43a0*/  FSEL R171, R71, -INF , !P1 ;  /* 0xff80000047ab7808 */ /* 0x000fe20004800000 */
[----:B------:R-:W-:Y:S01]  /*43b0*/  IMAD.WIDE.U32 R168, R168, -0x2daee0ad, RZ ;  /* 0xd2511f53a8a87825 */ /* 0x000fe200078e00ff */
[----:B---3--:R-:W-:Y:S02]  /*43c0*/  FMNMX.FTZ R27, R29, R12, !PT ;  /* 0x0000000c1d1b7209 */ /* 0x008fe40007810000 */
[----:B------:R-:W-:Y:S02]  /*43d0*/  FMNMX3.FTZ R12, R61, R21, R41, !PT ;  /* 0x000000153d0c7276 */ /* 0x000fe40007810029 */
[----:B----4-:R-:W-:Y:S01]  /*43e0*/  FMNMX.FTZ R6, R25, R6, !PT ;  /* 0x0000000619067209 */ /* 0x010fe20007810000 */
[----:B------:R-:W-:Y:S01]  /*43f0*/  SHFL.BFLY PT, R134, R27, 0x1, 0x1f ;  /* 0x0c201f001b867f89 */ /* 0x000fe200000e0000 */
[----:B------:R-:W-:Y:S02]  /*4400*/  FMNMX3.FTZ R12, R12, R87, R215, !PT ;  /* 0x000000570c0c7276 */ /* 0x000fe400078100d7 */
[----:B------:R-:W-:Y:S01]  /*4410*/  FMNMX3.FTZ R10, R10, R161, R165, !PT ;  /* 0x000000a10a0a7276 */ /* 0x000fe200078100a5 */
[----:B------:R-:W3:Y:S01]  /*4420*/  SHFL.BFLY PT, R133, R6, 0x1, 0x1f ;  /* 0x0c201f0006857f89 */ /* 0x000ee200000e0000 */
[----:B------:R-:W-:-:S02]  /*4430*/  FMNMX3.FTZ R12, R12, R213, R51, !PT ;  /* 0x000000d50c0c7276 */ /* 0x000fc40007810033 */
[----:B------:R-:W-:Y:S02]  /*4440*/  LOP3.LUT R8, R74, UR7, R169, 0x96, !PT ;  /* 0x000000074a087c12 */ /* 0x000fe4000f8e96a9 */
[----:B------:R-:W-:Y:S02]  /*4450*/  FSEL R169, R70, -INF , !P3 ;  /* 0xff80000046a97808 */ /* 0x000fe40005800000 */
[----:B------:R-:W-:Y:S02]  /*4460*/  FMNMX3.FTZ R12, R12, R225, R153, !PT ;  /* 0x000000e10c0c7276 */ /* 0x000fe40007810099 */
[----:B------:R-:W-:Y:S02]  /*4470*/  FMNMX3.FTZ R10, R10, R167, R64, !PT ;  /* 0x000000a70a0a7276 */ /* 0x000fe40007810040 */
[----:B------:R-:W-:Y:S02]  /*4480*/  FSEL R66, R66, -INF , !P5 ;  /* 0xff80000042427808 */ /* 0x000fe40006800000 */
[----:B------:R-:W-:-:S02]  /*4490*/  FMNMX3.FTZ R12, R12, R149, R169, !PT ;  /* 0x000000950c0c7276 */ /* 0x000fc400078100a9 */
[----:B------:R-:W-:Y:S02]  /*44a0*/  FMNMX3.FTZ R10, R10, R65, R56, !PT ;  /* 0x000000410a0a7276 */ /* 0x000fe40007810038 */
[----:B------:R-:W-:Y:S02]  /*44b0*/  FSEL R67, R67, -INF , !P0 ;  /* 0xff80000043437808 */ /* 0x000fe40004000000 */
[----:B------:R-:W-:Y:S02]  /*44c0*/  FSEL R58, R58, -INF , !P2 ;  /* 0xff8000003a3a7808 */ /* 0x000fe40005000000 */
[----:B------:R-:W-:Y:S02]  /*44d0*/  FMNMX3.FTZ R12, R12, R171, R66, !PT ;  /* 0x000000ab0c0c7276 */ /* 0x000fe40007810042 */
[----:B------:R-:W-:Y:S01]  /*44e0*/  LOP3.LUT R4, R208, UR11, R17, 0x96, !PT ;  /* 0x0000000bd0047c12 */ /* 0x000fe2000f8e9611 */
[----:B------:R-:W-:Y:S01]  /*44f0*/  IMAD.WIDE.U32 R16, R16, -0x2daee0ad, RZ ;  /* 0xd2511f5310107825 */ /* 0x000fe200078e00ff */
[----:B------:R-:W-:-:S02]  /*4500*/  FMNMX.FTZ R19, R57, R10, !PT ;  /* 0x0000000a39137209 */ /* 0x000fc40007810000 */
[----:B------:R-:W-:Y:S01]  /*4510*/  FSEL R59, R59, -INF , !P4 ;  /* 0xff8000003b3b7808 */ /* 0x000fe20006000000 */
[----:B------:R-:W-:Y:S01]  /*4520*/  IMAD.WIDE.U32 R34, R4, -0x2daee0ad, RZ ;  /* 0xd2511f5304227825 */ /* 0x000fe200078e00ff */
[----:B------:R-:W-:Y:S01]  /*4530*/  FMNMX3.FTZ R12, R12, R67, R58, !PT ;  /* 0x000000430c0c7276 */ /* 0x000fe2000781003a */
[----:B------:R-:W4:Y:S01]  /*4540*/  SHFL.BFLY PT, R136, R19, 0x2, 0x1f ;  /* 0x0c401f0013887f89 */ /* 0x000f2200000e0000 */
[----:B---3--:R-:W-:Y:S02]  /*4550*/  FMNMX.FTZ R133, R6, R133, !PT ;  /* 0x0000008506857209 */ /* 0x008fe40007810000 */
[----:B------:R-:W-:Y:S02]  /*4560*/  FMNMX.FTZ R135, R59, R12, !PT ;  /* 0x0000000c3b877209 */ /* 0x000fe40007810000 */
[----:B------:R-:W-:Y:S01]  /*4570*/  LOP3.LUT R4, R34, UR7, R17, 0x96, !PT ;  /* 0x0000000722047c12 */ /* 0x000fe2000f8e9611 */
[----:B-1----:R-:W-:Y:S01]  /*4580*/  FMUL.FTZ R148, R133, UR24 ;  /* 0x0000001885947c20 */ /* 0x002fe20008410000 */
[----:B------:R-:W-:Y:S01]  /*4590*/  LOP3.LUT R24, R24, UR13, R35, 0x96, !PT ;  /* 0x0000000d18187c12 */ /* 0x000fe2000f8e9623 */
[----:B------:R-:W1:Y:S01]  /*45a0*/  SHFL.BFLY PT, R6, R135, 0x2, 0x1f ;  /* 0x0c401f0087067f89 */ /* 0x000e6200000e0000 */
[----:B------:R-:W-:Y:S01]  /*45b0*/  FMNMX.FTZ R134, R27, R134, !PT ;  /* 0x000000861b867209 */ /* 0x000fe20007810000 */
[----:B------:R-:W-:Y:S01]  /*45c0*/  IMAD.WIDE.U32 R34, R4, -0x326172a9, RZ ;  /* 0xcd9e8d5704227825 */ /* 0x000fe200078e00ff */
[----:B------:R-:W-:-:S02]  /*45d0*/  LEA R185, R3, UR5, 0x1 ;  /* 0x0000000503b97c11 */ /* 0x000fc4000f8e08ff */
[C---:B------:R-:W-:Y:S01]  /*45e0*/  FSETP.NEU.FTZ.AND P0, PT, R134.reuse, -INF , PT ;  /* 0xff8000008600780b */ /* 0x040fe20003f1d000 */
[----:B------:R-:W-:Y:S02]  /*45f0*/  IMAD.MOV.U32 R10, RZ, RZ, R34 ;  /* 0x000000ffff0a7224 */ /* 0x000fe400078e0022 */
[----:B------:R-:W-:Y:S01]  /*4600*/  FMUL.FTZ R150, R134, UR24 ;  /* 0x0000001886967c20 */ /* 0x000fe20008410000 */
[----:B------:R-:W-:Y:S01]  /*4610*/  IMAD.WIDE.U32 R24, R24, -0x326172a9, RZ ;  /* 0xcd9e8d5718187825 */ /* 0x000fe200078e00ff */
[----:B------:R-:W-:Y:S01]  /*4620*/  PRMT R17, R34, 0x7771, RZ ;  /* 0x0000777122117816 */ /* 0x000fe200000000ff */
[----:B------:R-:W-:Y:S01]  /*4630*/  LDSM.16.MT88.4 R116, [R185+0x6000] ;  /* 0x00600000b974783b */ /* 0x000fe20000004200 */
[----:B------:R-:W-:Y:S01]  /*4640*/  LOP3.LUT R14, R10, 0xff, RZ, 0xc0, !PT ;  /* 0x000000ff0a0e7812 */ /* 0x000fe200078ec0ff */
[----:B------:R-:W-:Y:S01]  /*4650*/  IMAD.IADD R180, R2, 0x1, R185 ;  /* 0x0000000102b47824 */ /* 0x000fe200078e02b9 */
[----:B------:R-:W-:Y:S01]  /*4660*/  LOP3.LUT R10, R24, UR8, R35, 0x96, !PT ;  /* 0x00000008180a7c12 */ /* 0x000fe2000f8e9623 */
[----:B------:R-:W-:Y:S01]  /*4670*/  IMAD.IADD R181, R0, 0x1, R185 ;  /* 0x0000000100b57824 */ /* 0x000fe200078e02b9 */
[----:B------:R-:W-:Y:S01]  /*4680*/  FSEL R150, R150, RZ, P0 ;  /* 0x000000ff96967208 */ /* 0x000fe20000000000 */
[----:B------:R-:W-:Y:S01]  /*4690*/  IMAD.IADD R139, R0, 0x1, R180 ;  /* 0x00000001008b7824 */ /* 0x000fe200078e02b4 */
[----:B----4-:R-:W-:Y:S01]  /*46a0*/  FMNMX.FTZ R136, R19, R136, !PT ;  /* 0x0000008813887209 */ /* 0x010fe20007810000 */
[----:B------:R-:W-:Y:S01]  /*46b0*/  LDSM.16.MT88.4 R108, [R180+0x6000] ;  /* 0x00600000b46c783b */ /* 0x000fe20000004200 */
[----:B------:R-:W-:Y:S01]  /*46c0*/  PRMT R12, R10, 0x7632, R12 ;  /* 0x000076320a0c7816 */ /* 0x000fe2000000000c */
[----:B------:R-:W-:Y:S01]  /*46d0*/  FFMA.FTZ R36, R23, UR24, -R150 ;  /* 0x0000001817247c23 */ /* 0x000fe20008010896 */
[----:B------:R-:W-:Y:S01]  /*46e0*/  SHF.R.U32.HI R19, RZ, 0x18, R10 ;  /* 0x00000018ff137819 */ /* 0x000fe2000001160a */
[----:B------:R-:W3:Y:S01]  /*46f0*/  SHFL.BFLY PT, R27, R136, 0x1, 0x1f ;  /* 0x0c201f00881b7f89 */ /* 0x000ee200000e0000 */
[----:B------:R-:W-:Y:S01]  /*4700*/  LOP3.LUT R12, R12, 0xff, RZ, 0xc0, !PT ;  /* 0x000000ff0c0c7812 */ /* 0x000fe200078ec0ff */
[--C-:B------:R-:W-:Y:S01]  /*4710*/  FFMA.FTZ R35, R45, UR24, -R150.reuse ;  /* 0x000000182d237c23 */ /* 0x100fe20008010896 */
[----:B-1----:R-:W-:Y:S01]  /*4720*/  FMNMX.FTZ R135, R135, R6, !PT ;  /* 0x0000000687877209 */ /* 0x002fe20007810000 */
[----:B------:R-:W-:Y:S01]  /*4730*/  MUFU.EX2 R36, R36 ;  /* 0x0000002400247308 */ /* 0x000fe20000000800 */
[----:B------:R-:W-:Y:S01]  /*4740*/  FSETP.NEU.FTZ.AND P0, PT, R133, -INF , PT ;  /* 0xff8000008500780b */ /* 0x000fe20003f1d000 */
[----:B------:R-:W-:Y:S01]  /*4750*/  IMAD.WIDE.U32 R44, R8, -0x326172a9, RZ ;  /* 0xcd9e8d57082c7825 */ /* 0x000fe200078e00ff */
[----:B------:R-:W-:Y:S01]  /*4760*/  PRMT R19, R12, 0x5410, R19 ;  /* 0x000054100c137816 */ /* 0x000fe20000000013 */
[----:B------:R-:W1:Y:S01]  /*4770*/  MUFU.EX2 R35, R35 ;  /* 0x0000002300237308 */ /* 0x000e620000000800 */
[----:B------:R-:W4:Y:S01]  /*4780*/  SHFL.BFLY PT, R12, R135, 0x1, 0x1f ;  /* 0x0c201f00870c7f89 */ /* 0x000f2200000e0000 */
[----:B------:R-:W-:Y:S01]  /*4790*/  PRMT R17, R14, 0x5410, R17 ;  /* 0x000054100e117816 */ /* 0x000fe20000000011 */
[--C-:B------:R-:W-:Y:S01]  /*47a0*/  FFMA.FTZ R40, R39, UR24, -R150.reuse ;  /* 0x0000001827287c23 */ /* 0x100fe20008010896 */
[----:B------:R-:W-:Y:S01]  /*47b0*/  LOP3.LUT R14, R10, 0xffff, RZ, 0xc0, !PT ;  /* 0x0000ffff0a0e7812 */ /* 0x000fe200078ec0ff */
[----:B------:R-:W-:Y:S01]  /*47c0*/  LDSM.16.MT88.4 R80, [R181+0x6000] ;  /* 0x00600000b550783b */ /* 0x000fe20000004200 */
[----:B------:R-:W-:Y:S01]  /*47d0*/  FSEL R148, R148, RZ, P0 ;  /* 0x000000ff94947208 */ /* 0x000fe20000000000 */
[--C-:B------:R-:W-:Y:S01]  /*47e0*/  FFMA.FTZ R39, R33, UR24, -R150.reuse ;  /* 0x0000001821277c23 */ /* 0x100fe20008010896 */
[----:B------:R-:W-:Y:S01]  /*47f0*/  LOP3.LUT R3, R10, 0xff, RZ, 0xc0, !PT ;  /* 0x000000ff0a037812 */ /* 0x000fe200078ec0ff */
[----:B------:R-:W-:Y:S01]  /*4800*/  FFMA.FTZ R33, R15, UR24, -R150 ;  /* 0x000000180f217c23 */ /* 0x000fe20008010896 */
[----:B------:R-:W-:Y:S01]  /*4810*/  SHF.R.U32.HI R10, RZ, 0x8, R14 ;  /* 0x00000008ff0a7819 */ /* 0x000fe2000001160e */
[--C-:B------:R-:W-:Y:S01]  /*4820*/  FFMA.FTZ R6, R37, UR24, -R148.reuse ;  /* 0x0000001825067c23 */ /* 0x100fe20008010894 */
[C---:B------:R-:W-:Y:S01]  /*4830*/  PRMT R29, R34.reuse, 0x7773, RZ ;  /* 0x00007773221d7816 */ /* 0x040fe200000000ff */
[--C-:B------:R-:W-:Y:S01]  /*4840*/  FFMA.FTZ R32, R73, UR24, -R148.reuse ;  /* 0x0000001849207c23 */ /* 0x100fe20008010894 */
[----:B------:R-:W-:Y:S01]  /*4850*/  PRMT R4, R34, 0x7772, RZ ;  /* 0x0000777222047816 */ /* 0x000fe200000000ff */
[----:B------:R-:W-:Y:S01]  /*4860*/  FFMA.FTZ R37, R5, UR24, -R148 ;  /* 0x0000001805257c23 */ /* 0x000fe20008010894 */
[----:B------:R-:W-:Y:S01]  /*4870*/  PRMT R23, R3, 0x5410, R10 ;  /* 0x0000541003177816 */ /* 0x000fe2000000000a */
[----:B------:R-:W-:Y:S01]  /*4880*/  FFMA.FTZ R3, R7, UR24, -R148 ;  /* 0x0000001807037c23 */ /* 0x000fe20008010894 */
[----:B------:R-:W-:Y:S01]  /*4890*/  LOP3.LUT R22, R28, UR13, R75, 0x96, !PT ;  /* 0x0000000d1c167c12 */ /* 0x000fe2000f8e964b */
[--C-:B------:R-:W-:Y:S01]  /*48a0*/  FFMA.FTZ R28, R95, UR24, -R150.reuse ;  /* 0x000000185f1c7c23 */ /* 0x100fe20008010896 */
[----:B------:R-:W-:Y:S01]  /*48b0*/  PRMT R4, R4, 0x5410, R29 ;  /* 0x0000541004047816 */ /* 0x000fe2000000001d */
[--C-:B------:R-:W-:Y:S01]  /*48c0*/  FFMA.FTZ R29, R47, UR24, -R150.reuse ;  /* 0x000000182f1d7c23 */ /* 0x100fe20008010896 */
[----:B------:R-:W-:Y:S01]  /*48d0*/  MUFU.EX2 R32, R32 ;  /* 0x0000002000207308 */ /* 0x000fe20000000800 */
[----:B--2---:R-:W-:Y:S01]  /*48e0*/  IMAD.U32 R7, R48, 0x10000, RZ ;  /* 0x0001000030077824 */ /* 0x004fe200078e00ff */
[----:B---3--:R-:W-:Y:S01]  /*48f0*/  FMNMX.FTZ R136, R136, R27, !PT ;  /* 0x0000001b88887209 */ /* 0x008fe20007810000 */
[----:B------:R-:W-:Y:S01]  /*4900*/  FFMA.FTZ R34, R49, UR24, -R150 ;  /* 0x0000001831227c23 */ /* 0x000fe20008010896 */
[----:B------:R-:W2:Y:S01]  /*4910*/  MUFU.EX2 R37, R37 ;  /* 0x0000002500257308 */ /* 0x000ea20000000800 */
[----:B----4-:R-:W-:Y:S01]  /*4920*/  FMNMX.FTZ R135, R135, R12, !PT ;  /* 0x0000000c87877209 */ /* 0x010fe20007810000 */
[--C-:B------:R-:W-:Y:S01]  /*4930*/  FFMA.FTZ R38, R13, UR24, -R148.reuse ;  /* 0x000000180d267c23 */ /* 0x100fe20008010894 */
[----:B------:R-:W-:Y:S01]  /*4940*/  LOP3.LUT R48, R48, 0xff0000, R7, 0xf8, !PT ;  /* 0x00ff000030307812 */ /* 0x000fe200078ef807 */
[----:B------:R-:W-:Y:S01]  /*4950*/  MUFU.EX2 R3, R3 ;  /* 0x0000000300037308 */ /* 0x000fe20000000800 */
[C---:B------:R-:W-:Y:S01]  /*4960*/  FMUL.FTZ R60, R136.reuse, UR24 ;  /* 0x00000018883c7c20 */ /* 0x040fe20008410000 */
[----:B------:R-:W-:Y:S01]  /*4970*/  FSETP.NEU.FTZ.AND P0, PT, R136, -INF , PT ;  /* 0xff8000008800780b */ /* 0x000fe20003f1d000 */
[----:B------:R-:W-:Y:S01]  /*4980*/  FMUL.FTZ R52, R135, UR24 ;  /* 0x0000001887347c20 */ /* 0x000fe20008410000 */
[----:B------:R3:W4:Y:S01]  /*4990*/  MUFU.EX2 R2, R6 ;  /* 0x0000000600027308 */ /* 0x0007220000000800 */
[----:B------:R-:W-:Y:S01]  /*49a0*/  LOP3.LUT R103, R4, 0xff00ff, RZ, 0xc0, !PT ;  /* 0x00ff00ff04677812 */ /* 0x000fe200078ec0ff */
[--C-:B------:R-:W-:Y:S01]  /*49b0*/  FFMA.FTZ R31, R31, UR24, -R148.reuse ;  /* 0x000000181f1f7c23 */ /* 0x100fe20008010894 */
[--C-:B------:R-:W-:Y:S01]  /*49c0*/  HSET2.LE.AND R23, R23, R48.reuse, PT ;  /* 0x0000003017177233 */ /* 0x100fe20003803000 */
[----:B------:R-:W-:Y:S01]  /*49d0*/  MUFU.EX2 R29, R29 ;  /* 0x0000001d001d7308 */ /* 0x000fe20000000800 */
[----:B-1----:R-:W-:Y:S01]  /*49e0*/  F2FP.BF16.F32.PACK_AB R100, R35, R36 ;  /* 0x000000242364723e */ /* 0x002fe200000010ff */
[--C-:B------:R-:W-:Y:S01]  /*49f0*/  FFMA.FTZ R46, R11, UR24, -R148.reuse ;  /* 0x000000180b2e7c23 */ /* 0x100fe20008010894 */
[--C-:B------:R-:W-:Y:S01]  /*4a00*/  HSET2.LE.AND R19, R19, R48.reuse, PT ;  /* 0x0000003013137233 */ /* 0x100fe20003803000 */
[----:B------:R-:W1:Y:S01]  /*4a10*/  MUFU.EX2 R28, R28 ;  /* 0x0000001c001c7308 */ /* 0x000e620000000800 */
[----:B--2---:R-:W-:Y:S01]  /*4a20*/  F2FP.BF16.F32.PACK_AB R0, R37, R32 ;  /* 0x000000202500723e */ /* 0x004fe200000010ff */
[----:B------:R-:W-:Y:S01]  /*4a30*/  FFMA.FTZ R49, R9, UR24, -R148 ;  /* 0x0000001809317c23 */ /* 0x000fe20008010894 */
[----:B------:R-:W-:Y:S01]  /*4a40*/  FSEL R60, R60, RZ, P0 ;  /* 0x000000ff3c3c7208 */ /* 0x000fe20000000000 */
[----:B------:R-:W-:Y:S01]  /*4a50*/  MUFU.EX2 R34, R34 ;  /* 0x0000002200227308 */ /* 0x000fe20000000800 */
[----:B------:R-:W-:Y:S01]  /*4a60*/  FSETP.NEU.FTZ.AND P0, PT, R135, -INF , PT ;  /* 0xff8000008700780b */ /* 0x000fe20003f1d000 */
[----:B---3--:R-:W2:Y:S01]  /*4a70*/  LDSM.16.MT88.4 R4, [R139+0x6000] ;  /* 0x006000008b04783b */ /* 0x008ea20000004200 */
[----:B------:R-:W-:Y:S01]  /*4a80*/  LOP3.LUT R100, R100, R23, RZ, 0xc0, !PT ;  /* 0x0000001764647212 */ /* 0x000fe200078ec0ff */
[----:B------:R-:W-:Y:S01]  /*4a90*/  IMAD.WIDE.U32 R22, R22, -0x326172a9, RZ ;  /* 0xcd9e8d5716167825 */ /* 0x000fe200078e00ff */
[----:B------:R-:W-:-:S03]  /*4aa0*/  HSET2.LE.AND R103, R103, R48, PT ;  /* 0x0000003067677233 */ /* 0x000fc60003803000 */
[--C-:B------:R-:W-:Y:S01]  /*4ab0*/  FFMA.FTZ R47, R69, UR24, -R60.reuse ;  /* 0x00000018452f7c23 */ /* 0x100fe2000801083c */
[----:B----4-:R-:W-:Y:S01]  /*4ac0*/  F2FP.BF16.F32.PACK_AB R10, R2, R3 ;  /* 0x00000003020a723e */ /* 0x010fe200000010ff */
[----:B------:R-:W-:Y:S01]  /*4ad0*/  FFMA.FTZ R30, R85, UR24, -R60 ;  /* 0x00000018551e7c23 */ /* 0x000fe2000801083c */
[--C-:B------:R-:W-:Y:S01]  /*4ae0*/  HSET2.LE.AND R17, R17, R48.reuse, PT ;  /* 0x0000003011117233 */ /* 0x100fe20003803000 */
[----:B------:R-:W-:Y:S01]  /*4af0*/  MUFU.EX2 R33, R33 ;  /* 0x0000002100217308 */ /* 0x000fe20000000800 */
[----:B------:R-:W-:Y:S01]  /*4b00*/  LOP3.LUT R101, R0, R19, RZ, 0xc0, !PT ;  /* 0x0000001300657212 */ /* 0x000fe200078ec0ff */
[----:B------:R-:W-:Y:S01]  /*4b10*/  IMAD.MOV.U32 R0, RZ, RZ, R44 ;  /* 0x000000ffff007224 */ /* 0x000fe200078e002c */
[----:B-1----:R-:W-:Y:S01]  /*4b20*/  F2FP.BF16.F32.PACK_AB R102, R28, R29 ;  /* 0x0000001d1c66723e */ /* 0x002fe200000010ff */
[----:B------:R-:W-:Y:S01]  /*4b30*/  MUFU.EX2 R47, R47 ;  /* 0x0000002f002f7308 */ /* 0x000fe20000000800 */
[----:B------:R-:W-:Y:S01]  /*4b40*/  FSEL R52, R52, RZ, P0 ;  /* 0x000000ff34347208 */ /* 0x000fe20000000000 */
[--C-:B------:R-:W-:Y:S01]  /*4b50*/  FFMA.FTZ R62, R223, UR24, -R60.reuse ;  /* 0x00000018df3e7c23 */ /* 0x100fe2000801083c */
[----:B------:R-:W-:Y:S01]  /*4b60*/  LOP3.LUT R103, R10, R103, RZ, 0xc0, !PT ;  /* 0x000000670a677212 */ /* 0x000fe200078ec0ff */
[----:B------:R-:W-:Y:S01]  /*4b70*/  MUFU.EX2 R30, R30 ;  /* 0x0000001e001e7308 */ /* 0x000fe20000000800 */
[----:B------:R-:W-:Y:S01]  /*4b80*/  LOP3.LUT R10, R22, UR8, R45, 0x96, !PT ;  /* 0x00000008160a7c12 */ /* 0x000fe2000f8e962d */
[----:B------:R-:W-:Y:S01]  /*4b90*/  FFMA.FTZ R45, R43, UR24, -R60 ;  /* 0x000000182b2d7c23 */ /* 0x000fe2000801083c */
[----:B------:R-:W-:Y:S01]  /*4ba0*/  LOP3.LUT R102, R102, R17, RZ, 0xc0, !PT ;  /* 0x0000001166667212 */ /* 0x000fe200078ec0ff */
[--C-:B------:R-:W-:Y:S01]  /*4bb0*/  FFMA.FTZ R43, R61, UR24, -R52.reuse ;  /* 0x000000183d2b7c23 */ /* 0x100fe20008010834 */
[----:B------:R-:W-:Y:S01]  /*4bc0*/  PRMT R17, R44, 0x7771, RZ ;  /* 0x000077712c117816 */ /* 0x000fe200000000ff */
[--C-:B------:R-:W-:Y:S01]  /*4bd0*/  FFMA.FTZ R42, R21, UR24, -R52.reuse ;  /* 0x00000018152a7c23 */ /* 0x100fe20008010834 */
[----:B------:R-:W-:Y:S01]  /*4be0*/  LOP3.LUT R0, R0, 0xff, RZ, 0xc0, !PT ;  /* 0x000000ff00007812 */ /* 0x000fe200078ec0ff */
[----:B------:R-:W-:Y:S01]  /*4bf0*/  FFMA.FTZ R41, R41, UR24, -R52 ;  /* 0x0000001829297c23 */ /* 0x000fe20008010834 */
[C---:B------:R-:W-:Y:S01]  /*4c00*/  PRMT R8, R44.reuse, 0x7773, RZ ;  /* 0x000077732c087816 */ /* 0x040fe200000000ff */
[----:B------:R-:W-:Y:S01]  /*4c10*/  MUFU.EX2 R43, R43 ;  /* 0x0000002b002b7308 */ /* 0x000fe20000000800 */
[----:B------:R-:W-:Y:S01]  /*4c20*/  PRMT R19, R44, 0x7772, RZ ;  /* 0x000077722c137816 */ /* 0x000fe200000000ff */
[----:B------:R-:W-:Y:S01]  /*4c30*/  FFMA.FTZ R44, R89, UR24, -R60 ;  /* 0x00000018592c7c23 */ /* 0x000fe2000801083c */
[----:B------:R-:W-:Y:S01]  /*4c40*/  PRMT R17, R0, 0x5410, R17 ;  /* 0x0000541000117816 */ /* 0x000fe20000000011 */
[----:B------:R-:W-:Y:S01]  /*4c50*/  FFMA.FTZ R0, R87, UR24, -R52 ;  /* 0x0000001857007c23 */ /* 0x000fe20008010834 */
[C---:B------:R-:W-:Y:S01]  /*4c60*/  PRMT R12, R10.reuse, 0x7632, R12 ;  /* 0x000076320a0c7816 */ /* 0x040fe2000000000c */
[----:B------:R-:W1:Y:S01]  /*4c70*/  MUFU.EX2 R42, R42 ;  /* 0x0000002a002a7308 */ /* 0x000e620000000800 */
[----:B------:R-:W-:Y:S01]  /*4c80*/  PRMT R19, R19, 0x5410, R8 ;  /* 0x0000541013137816 */ /* 0x000fe20000000008 */
[C---:B------:R-:W-:Y:S01]  /*4c90*/  HMMA.16816.F32.BF16 R124, R100.reuse, R116, RZ ;  /* 0x00000074647c723c */ /* 0x040fe200000418ff */
[C---:B------:R-:W-:Y:S01]  /*4ca0*/  LOP3.LUT R27, R10.reuse, 0xffff, RZ, 0xc0, !PT ;  /* 0x0000ffff0a1b7812 */ /* 0x040fe200078ec0ff */
[----:B------:R-:W-:Y:S01]  /*4cb0*/  MUFU.EX2 R41, R41 ;  /* 0x0000002900297308 */ /* 0x000fe20000000800 */
[----:B------:R-:W-:Y:S01]  /*4cc0*/  LOP3.LUT R8, R10, 0xff, RZ, 0xc0, !PT ;  /* 0x000000ff0a087812 */ /* 0x000fe200078ec0ff */
[----:B------:R-:W-:Y:S01]  /*4cd0*/  FFMA.FTZ R51, R51, UR24, -R52 ;  /* 0x0000001833337c23 */ /* 0x000fe20008010834 */
[----:B------:R-:W-:Y:S01]  /*4ce0*/  SHF.R.U32.HI R10, RZ, 0x18, R10 ;  /* 0x00000018ff0a7819 */ /* 0x000fe2000001160a */
[----:B------:R-:W3:Y:S01]  /*4cf0*/  MUFU.EX2 R0, R0 ;  /* 0x0000000000007308 */ /* 0x000ee20000000800 */
[----:B------:R-:W-:Y:S01]  /*4d00*/  LOP3.LUT R21, R12, 0xff, RZ, 0xc0, !PT ;  /* 0x000000ff0c157812 */ /* 0x000fe200078ec0ff */
[C---:B--2---:R-:W-:Y:S01]  /*4d10*/  HMMA.16816.F32.BF16 R92, R100.reuse, R4, RZ ;  /* 0x00000004645c723c */ /* 0x044fe200000418ff */
[----:B------:R-:W-:Y:S01]  /*4d20*/  SHF.R.U32.HI R27, RZ, 0x8, R27 ;  /* 0x00000008ff1b7819 */ /* 0x000fe2000001161b */
[----:B------:R-:W2:Y:S01]  /*4d30*/  MUFU.EX2 R44, R44 ;  /* 0x0000002c002c7308 */ /* 0x000ea20000000800 */
[----:B------:R-:W-:Y:S01]  /*4d40*/  PRMT R21, R21, 0x5410, R10 ;  /* 0x0000541015157816 */ /* 0x000fe2000000000a */
[----:B------:R-:W-:Y:S01]  /*4d50*/  FFMA.FTZ R140, R215, UR24, -R52 ;  /* 0x00000018d78c7c23 */ /* 0x000fe20008010834 */
[----:B------:R-:W-:Y:S01]  /*4d60*/  LOP3.LUT R20, R26, UR9, R25, 0x96, !PT ;  /* 0x000000091a147c12 */ /* 0x000fe2000f8e9619 */
[----:B------:R-:W4:Y:S01]  /*4d70*/  MUFU.EX2 R45, R45 ;  /* 0x0000002d002d7308 */ /* 0x000f220000000800 */
[----:B------:R-:W-:Y:S01]  /*4d80*/  LOP3.LUT R19, R19, 0xff00ff, RZ, 0xc0, !PT ;  /* 0x00ff00ff13137812 */ /* 0x000fe200078ec0ff */
[C---:B------:R-:W-:Y:S01]  /*4d90*/  HMMA.16816.F32.BF16 R72, R100.reuse, R80, RZ ;  /* 0x000000506448723c */ /* 0x040fe200000418ff */
[----:B------:R-:W-:Y:S01]  /*4da0*/  PRMT R27, R8, 0x5410, R27 ;  /* 0x00005410081b7816 */ /* 0x000fe2000000001b */
[----:B------:R-:W-:Y:S01]  /*4db0*/  MUFU.EX2 R38, R38 ;  /* 0x0000002600267308 */ /* 0x000fe20000000800 */
[--C-:B------:R-:W-:Y:S01]  /*4dc0*/  HSET2.LE.AND R97, R21, R48.reuse, PT ;  /* 0x0000003015617233 */ /* 0x100fe20003803000 */
[----:B------:R-:W-:Y:S01]  /*4dd0*/  IMAD.WIDE.U32 R20, R20, -0x2daee0ad, RZ ;  /* 0xd2511f5314147825 */ /* 0x000fe200078e00ff */
[----:B-1----:R-:W-:Y:S01]  /*4de0*/  F2FP.BF16.F32.PACK_AB R8, R42, R43 ;  /* 0x0000002b2a08723e */ /* 0x002fe200000010ff */
[----:B------:R-:W1:Y:S01]  /*4df0*/  MUFU.EX2 R31, R31 ;  /* 0x0000001f001f7308 */ /* 0x000e620000000800 */
[--C-:B------:R-:W-:Y:S01]  /*4e00*/  HSET2.LE.AND R19, R19, R48.reuse, PT ;  /* 0x0000003013137233 */ /* 0x100fe20003803000 */
[C---:B------:R-:W-:Y:S01]  /*4e10*/  HMMA.16816.F32.BF16 R88, R100.reuse, R108, RZ ;  /* 0x0000006c6458723c */ /* 0x040fe200000418ff */
[----:B------:R-:W-:Y:S01]  /*4e20*/  LOP3.LUT R97, R8, R97, RZ, 0xc0, !PT ;  /* 0x0000006108617212 */ /* 0x000fe200078ec0ff */
[----:B------:R-:W-:Y:S01]  /*4e30*/  IMAD.MOV.U32 R8, RZ, RZ, R20 ;  /* 0x000000ffff087224 */ /* 0x000fe200078e0014 */
[----:B---3--:R-:W-:Y:S01]  /*4e40*/  F2FP.BF16.F32.PACK_AB R10, R0, R41 ;  /* 0x00000029000a723e */ /* 0x008fe200000010ff */
[----:B------:R-:W-:Y:S01]  /*4e50*/  MUFU.EX2 R46, R46 ;  /* 0x0000002e002e7308 */ /* 0x000fe20000000800 */
[--C-:B------:R-:W-:Y:S01]  /*4e60*/  HSET2.LE.AND R27, R27, R48.reuse, PT ;  /* 0x000000301b1b7233 */ /* 0x100fe20003803000 */
[----:B------:R-:W-:Y:S01]  /*4e70*/  FFMA.FTZ R154, R213, UR24, -R52 ;  /* 0x00000018d59a7c23 */ /* 0x000fe20008010834 */
[----:B--2---:R-:W-:Y:S01]  /*4e80*/  F2FP.BF16.F32.PACK_AB R96, R44, R47 ;  /* 0x0000002f2c60723e */ /* 0x004fe200000010ff */
[----:B------:R-:W2:Y:S01]  /*4e90*/  MUFU.EX2 R49, R49 ;  /* 0x0000003100317308 */ /* 0x000ea20000000800 */
[----:B------:R-:W-:Y:S01]  /*4ea0*/  LOP3.LUT R99, R10, R19, RZ, 0xc0, !PT ;  /* 0x000000130a637212 */ /* 0x000fe200078ec0ff */
[C---:B------:R-:W-:Y:S01]  /*4eb0*/  HMMA.16816.F32.BF16 R120, R100.reuse, R118, RZ ;  /* 0x000000766478723c */ /* 0x040fe200000418ff */
[----:B------:R-:W-:Y:S01]  /*4ec0*/  LOP3.LUT R10, R8, 0xff, RZ, 0xc0, !PT ;  /* 0x000000ff080a7812 */ /* 0x000fe200078ec0ff */
[----:B------:R-:W-:Y:S01]  /*4ed0*/  MUFU.EX2 R40, R40 ;  /* 0x0000002800287308 */ /* 0x000fe20000000800 */
[----:B------:R-:W-:Y:S01]  /*4ee0*/  LOP3.LUT R96, R96, R27, RZ, 0xc0, !PT ;  /* 0x0000001b60607212 */ /* 0x000fe200078ec0ff */
[----:B------:R-:W-:Y:S01]  /*4ef0*/  FFMA.FTZ R173, R173, UR24, -R148 ;  /* 0x00000018adad7c23 */ /* 0x000fe20008010894 */
[----:B------:R-:W-:Y:S01]  /*4f00*/  LOP3.LUT R8, R16, UR4, R21, 0x96, !PT ;  /* 0x0000000410087c12 */ /* 0x000fe2000f8e9615 */
[----:B------:R-:W3:Y:S01]  /*4f10*/  MUFU.EX2 R39, R39 ;  /* 0x0000002700277308 */ /* 0x000ee20000000800 */
[C---:B------:R-:W-:Y:S01]  /*4f20*/  PRMT R25, R20.reuse, 0x7771, RZ ;  /* 0x0000777114197816 */ /* 0x040fe200000000ff */
[C---:B------:R-:W-:Y:S01]  /*4f30*/  HMMA.16816.F32.BF16 R76, R100.reuse, R82, RZ ;  /* 0x00000052644c723c */ /* 0x040fe200000418ff */
[C---:B------:R-:W-:Y:S01]  /*4f40*/  PRMT R12, R20.reuse, 0x7773, RZ ;  /* 0x00007773140c7816 */ /* 0x040fe200000000ff */
[----:B------:R-:W-:Y:S01]  /*4f50*/  MUFU.EX2 R51, R51 ;  /* 0x0000003300337308 */ /* 0x000fe20000000800 */
[----:B------:R-:W-:Y:S01]  /*4f60*/  PRMT R27, R20, 0x7772, RZ ;  /* 0x00007772141b7816 */ /* 0x000fe200000000ff */
[----:B------:R-:W-:Y:S01]  /*4f70*/  FFMA.FTZ R156, R151, UR24, -R150 ;  /* 0x00000018979c7c23 */ /* 0x000fe20008010896 */
[----:B------:R-:W-:Y:S01]  /*4f80*/  PRMT R11, R8, 0x7632, R11 ;  /* 0x00007632080b7816 */ /* 0x000fe2000000000b */
[----:B------:R-:W-:Y:S01]  /*4f90*/  MUFU.EX2 R62, R62 ;  /* 0x0000003e003e7308 */ /* 0x000fe20000000800 */
[--C-:B------:R-:W-:Y:S01]  /*4fa0*/  HSET2.LE.AND R17, R17, R48.reuse, PT ;  /* 0x0000003011117233 */ /* 0x100fe20003803000 */
[C---:B------:R-:W-:Y:S01]  /*4fb0*/  HMMA.16816.F32.BF16 R112, R100.reuse, R110, RZ ;  /* 0x0000006e6470723c */ /* 0x040fe200000418ff */
[----:B------:R-:W-:Y:S01]  /*4fc0*/  PRMT R27, R27, 0x5410, R12 ;  /* 0x000054101b1b7816 */ /* 0x000fe2000000000c */
[----:B------:R-:W-:Y:S01]  /*4fd0*/  MUFU.EX2 R140, R140 ;  /* 0x0000008c008c7308 */ /* 0x000fe20000000800 */
[----:B------:R-:W-:Y:S01]  /*4fe0*/  PRMT R25, R10, 0x5410, R25 ;  /* 0x000054100a197816 */ /* 0x000fe20000000019 */
[----:B------:R-:W-:Y:S01]  /*4ff0*/  LDSM.16.MT88.4 R12, [R180+0x6800] ;  /* 0x00680000b40c783b */ /* 0x000fe20000004200 */
[----:B----4-:R-:W-:Y:S01]  /*5000*/  F2FP.BF16.F32.PACK_AB R98, R30, R45 ;  /* 0x0000002d1e62723e */ /* 0x010fe200000010ff */
[----:B------:R-:W-:Y:S01]  /*5010*/  FFMA.FTZ R151, R177, UR24, -R150 ;  /* 0x00000018b1977c23 */ /* 0x000fe20008010896 */
[C---:B------:R-:W-:Y:S01]  /*5020*/  LOP3.LUT R10, R8.reuse, 0xffff, RZ, 0xc0, !PT ;  /* 0x0000ffff080a7812 */ /* 0x040fe200078ec0ff */
[----:B------:R-:W-:Y:S01]  /*5030*/  HMMA.16816.F32.BF16 R100, R100, R6, RZ ;  /* 0x000000066464723c */ /* 0x000fe200000418ff */
[----:B------:R-:W-:Y:S01]  /*5040*/  LOP3.LUT R61, R8, 0xff, RZ, 0xc0, !PT ;  /* 0x000000ff083d7812 */ /* 0x000fe200078ec0ff */
[----:B------:R-:W-:Y:S01]  /*5050*/  FFMA.FTZ R158, R175, UR24, -R148 ;  /* 0x00000018af9e7c23 */ /* 0x000fe20008010894 */
[----:B------:R-:W-:Y:S01]  /*5060*/  SHF.R.U32.HI R8, RZ, 0x18, R8 ;  /* 0x00000018ff087819 */ /* 0x000fe20000011608 */
[----:B------:R-:W-:Y:S01]  /*5070*/  FFMA.FTZ R157, R157, UR24, -R148 ;  /* 0x000000189d9d7c23 */ /* 0x000fe20008010894 */
[----:B------:R-:W-:Y:S01]  /*5080*/  LOP3.LUT R9, R11, 0xff, RZ, 0xc0, !PT ;  /* 0x000000ff0b097812 */ /* 0x000fe200078ec0ff */
[----:B------:R-:W-:Y:S01]  /*5090*/  FFMA.FTZ R179, R179, UR24, -R150 ;  /* 0x00000018b3b37c23 */ /* 0x000fe20008010896 */
[----:B------:R-:W-:Y:S01]  /*50a0*/  LOP3.LUT R27, R27, 0xff00ff, RZ, 0xc0, !PT ;  /* 0x00ff00ff1b1b7812 */ /* 0x000fe200078ec0ff */
[----:B------:R-:W-:Y:S01]  /*50b0*/  MUFU.EX2 R156, R156 ;  /* 0x0000009c009c7308 */ /* 0x000fe20000000800 */
[----:B------:R-:W-:Y:S01]  /*50c0*/  LOP3.LUT R98, R98, R17, RZ, 0xc0, !PT ;  /* 0x0000001162627212 */ /* 0x000fe200078ec0ff */
[----:B------:R-:W-:Y:S01]  /*50d0*/  FFMA.FTZ R161, R161, UR24, -R60 ;  /* 0x00000018a1a17c23 */ /* 0x000fe2000801083c */
[----:B------:R-:W-:Y:S01]  /*50e0*/  SHF.R.U32.HI R10, RZ, 0x8, R10 ;  /* 0x00000008ff0a7819 */ /* 0x000fe2000001160a */
[----:B------:R-:W-:Y:S01]  /*50f0*/  MUFU.EX2 R151, R151 ;  /* 0x0000009700977308 */ /* 0x000fe20000000800 */
[--C-:B------:R-:W-:Y:S01]  /*5100*/  HSET2.LE.AND R26, R25, R48.reuse, PT ;  /* 0x00000030191a7233 */ /* 0x100fe20003803000 */
[----:B------:R-:W-:Y:S01]  /*5110*/  FFMA.FTZ R146, R146, UR24, -R150 ;  /* 0x0000001892927c23 */ /* 0x000fe20008010896 */
[----:B------:R-:W-:Y:S01]  /*5120*/  F2FP.BF16.F32.PACK_AB R105, R33, R34 ;  /* 0x000000222169723e */ /* 0x000fe200000010ff */
[C---:B------:R-:W-:Y:S01]  /*5130*/  HMMA.16816.F32.BF16 R128, R96.reuse, R116, RZ ;  /* 0x000000746080723c */ /* 0x040fe200000418ff */
[----:B------:R-:W-:Y:S01]  /*5140*/  PRMT R25, R9, 0x5410, R8 ;  /* 0x0000541009197816 */ /* 0x000fe20000000008 */
[----:B------:R-:W-:Y:S01]  /*5150*/  MUFU.EX2 R158, R158 ;  /* 0x0000009e009e7308 */ /* 0x000fe20000000800 */
[----:B------:R-:W-:Y:S01]  /*5160*/  LOP3.LUT R50, R18, UR9, R23, 0x96, !PT ;  /* 0x0000000912327c12 */ /* 0x000fe2000f8e9617 */
[----:B------:R-:W-:Y:S01]  /*5170*/  FFMA.FTZ R144, R144, UR24, -R148 ;  /* 0x0000001890907c23 */ /* 0x000fe20008010894 */
[--C-:B------:R-:W-:Y:S01]  /*5180*/  HSET2.LE.AND R27, R27, R48.reuse, PT ;  /* 0x000000301b1b7233 */ /* 0x100fe20003803000 */
[----:B------:R-:W4:Y:S01]  /*5190*/  LDSM.16.MT88.4 R20, [R185+0x6800] ;  /* 0x00680000b914783b */ /* 0x000f220000004200 */
[----:B------:R-:W-:Y:S01]  /*51a0*/  PRMT R61, R61, 0x5410, R10 ;  /* 0x000054103d3d7816 */ /* 0x000fe2000000000a */
[----:B------:R-:W-:Y:S01]  /*51b0*/  IMAD.WIDE.U32 R242, R50, -0x2daee0ad, RZ ;  /* 0xd2511f5332f27825 */ /* 0x000fe200078e00ff */
[----:B-1----:R-:W-:Y:S01]  /*51c0*/  F2FP.BF16.F32.PACK_AB R54, R31, R38 ;  /* 0x000000261f36723e */ /* 0x002fe200000010ff */
[----:B------:R-:W1:Y:S01]  /*51d0*/  LDSM.16.MT88.4 R16, [R181+0x6800] ;  /* 0x00680000b510783b */ /* 0x000e620000004200 */
[----:B------:R-:W-:Y:S01]  /*51e0*/  LOP3.LUT R26, R105, R26, RZ, 0xc0, !PT ;  /* 0x0000001a691a7212 */ /* 0x000fe200078ec0ff */
[----:B------:R-:W-:Y:S01]  /*51f0*/  FFMA.FTZ R50, R55, UR24, -R60 ;  /* 0x0000001837327c23 */ /* 0x000fe2000801083c */
[C---:B------:R-:W-:Y:S01]  /*5200*/  HMMA.16816.F32.BF16 R104, R96.reuse, R4, RZ ;  /* 0x000000046068723c */ /* 0x040fe200000418ff */
[----:B------:R-:W5:Y:S01]  /*5210*/  LDSM.16.MT88.4 R8, [R139+0x6800] ;  /* 0x006800008b08783b */ /* 0x000f620000004200 */
[--C-:B------:R-:W-:Y:S01]  /*5220*/  HSET2.LE.AND R25, R25, R48.reuse, PT ;  /* 0x0000003019197233 */ /* 0x100fe20003803000 */
[----:B------:R-:W-:Y:S01]  /*5230*/  MUFU.EX2 R157, R157 ;  /* 0x0000009d009d7308 */ /* 0x000fe20000000800 */
[----:B--2---:R-:W-:Y:S01]  /*5240*/  F2FP.BF16.F32.PACK_AB R4, R49, R46 ;  /* 0x0000002e3104723e */ /* 0x004fe200000010ff */
[----:B------:R-:W-:Y:S01]  /*5250*/  FADD.FTZ R44, R47, R44 ;  /* 0x0000002c2f2c7221 */ /* 0x000fe20000010000 */
[----:B------:R-:W-:Y:S01]  /*5260*/  LOP3.LUT R27, R54, R27, RZ, 0xc0, !PT ;  /* 0x0000001b361b7212 */ /* 0x000fe200078ec0ff */
[----:B------:R-:W-:Y:S01]  /*5270*/  FFMA.FTZ R54, R53, UR24, -R60 ;  /* 0x0000001835367c23 */ /* 0x000fe2000801083c */
[--C-:B------:R-:W-:Y:S01]  /*5280*/  HSET2.LE.AND R24, R61, R48.reuse, PT ;  /* 0x000000303d187233 */ /* 0x100fe20003803000 */
[C---:B------:R-:W-:Y:S01]  /*5290*/  HMMA.16816.F32.BF16 R68, R96.reuse, R80, RZ ;  /* 0x000000506044723c */ /* 0x040fe200000418ff */
[----:B------:R-:W-:Y:S01]  /*52a0*/  LOP3.LUT R25, R4, R25, RZ, 0xc0, !PT ;  /* 0x0000001904197212 */ /* 0x000fe200078ec0ff */
[----:B------:R-:W-:Y:S01]  /*52b0*/  IMAD.MOV.U32 R4, RZ, RZ, R242 ;  /* 0x000000ffff047224 */ /* 0x000fe200078e00f2 */
[----:B---3--:R-:W-:Y:S01]  /*52c0*/  F2FP.BF16.F32.PACK_AB R5, R39, R40 ;  /* 0x000000282705723e */ /* 0x008fe200000010ff */
[----:B------:R2:W-:Y:S01]  /*52d0*/  MUFU.EX2 R55, R54 ;  /* 0x0000003600377308 */ /* 0x0005e20000000800 */
[----:B------:R-:W-:Y:S01]  /*52e0*/  FFMA.FTZ R53, R227, UR24, -R60 ;  /* 0x00000018e3357c23 */ /* 0x000fe2000801083c */
[----:B------:R-:W-:Y:S01]  /*52f0*/  LOP3.LUT R168, R168, UR4, R243, 0x96, !PT ;  /* 0x00000004a8a87c12 */ /* 0x000fe2000f8e96f3 */
[----:B------:R-:W-:Y:S01]  /*5300*/  FFMA.FTZ R227, R147, UR24, -R150 ;  /* 0x0000001893e37c23 */ /* 0x000fe20008010896 */
[C---:B------:R-:W-:Y:S01]  /*5310*/  HMMA.16816.F32.BF16 R84, R96.reuse, R108, RZ ;  /* 0x0000006c6054723c */ /* 0x040fe200000418ff */
[----:B------:R-:W-:Y:S01]  /*5320*/  LOP3.LUT R24, R5, R24, RZ, 0xc0, !PT ;  /* 0x0000001805187212 */ /* 0x000fe200078ec0ff */
[----:B------:R-:W-:Y:S01]  /*5330*/  MUFU.EX2 R50, R50 ;  /* 0x0000003200327308 */ /* 0x000fe20000000800 */
[----:B------:R-:W-:Y:S01]  /*5340*/  PRMT R5, R242, 0x7771, RZ ;  /* 0x00007771f2057816 */ /* 0x000fe200000000ff */
[----:B------:R-:W-:Y:S01]  /*5350*/  FADD.FTZ R42, R43, R42 ;  /* 0x0000002a2b2a7221 */ /* 0x000fe20000010000 */
[----:B------:R-:W-:Y:S01]  /*5360*/  LOP3.LUT R4, R4, 0xff, RZ, 0xc0, !PT ;  /* 0x000000ff04047812 */ /* 0x000fe200078ec0ff */
[----:B------:R-:W-:Y:S01]  /*5370*/  MUFU.EX2 R53, R53 ;  /* 0x0000003500357308 */ /* 0x000fe20000000800 */
[----:B------:R-:W-:Y:S01]  /*5380*/  PRMT R61, R168, 0x7632, R61 ;  /* 0x00007632a83d7816 */ /* 0x000fe2000000003d */
[C---:B------:R-:W-:Y:S01]  /*5390*/  HMMA.16816.F32.BF16 R116, R96.reuse, R118, RZ ;  /* 0x000000766074723c */ /* 0x040fe200000418ff */
[----:B------:R-:W-:Y:S01]  /*53a0*/  PRMT R5, R4, 0x5410, R5 ;  /* 0x0000541004057816 */ /* 0x000fe20000000005 */
[----:B--2---:R-:W-:Y:S01]  /*53b0*/  FFMA.FTZ R54, R225, UR24, -R52 ;  /* 0x00000018e1367c23 */ /* 0x004fe20008010834 */
[----:B------:R-:W-:Y:S01]  /*53c0*/  LOP3.LUT R4, R168, 0xffff, RZ, 0xc0, !PT ;  /* 0x0000ffffa8047812 */ /* 0x000fe200078ec0ff */
[----:B------:R-:W-:Y:S01]  /*53d0*/  MUFU.EX2 R161, R161 ;  /* 0x000000a100a17308 */ /* 0x000fe20000000800 */
[----:B------:R-:W-:Y:S01]  /*53e0*/  LOP3.LUT R213, R61, 0xff, RZ, 0xc0, !PT ;  /* 0x000000ff3dd57812 */ /* 0x000fe200078ec0ff */
[----:B------:R-:W-:Y:S01]  /*53f0*/  FADD.FTZ R36, R36, R35 ;  /* 0x0000002324247221 */ /* 0x000fe20000010000 */
[----:B------:R-:W-:Y:S01]  /*5400*/  SHF.R.U32.HI R4, RZ, 0x8, R4 ;  /* 0x00000008ff047819 */ /* 0x000fe20000011604 */
[C---:B------:R-:W-:Y:S01]  /*5410*/  HMMA.16816.F32.BF16 R80, R96.reuse, R82, RZ ;  /* 0x000000526050723c */ /* 0x040fe200000418ff */
[----:B------:R-:W2:Y:S01]  /*5420*/  MUFU.EX2 R54, R54 ;  /* 0x0000003600367308 */ /* 0x000ea20000000800 */
[--C-:B------:R-:W-:Y:S01]  /*5430*/  HSET2.LE.AND R5, R5, R48.reuse, PT ;  /* 0x0000003005057233 */ /* 0x100fe20003803000 */
[----:B------:R-:W-:Y:S01]  /*5440*/  FADD.FTZ R32, R32, R37 ;  /* 0x0000002520207221 */ /* 0x000fe20000010000 */
[----:B------:R-:W-:Y:S01]  /*5450*/  FADD.FTZ R45, R45, R44 ;  /* 0x0000002c2d2d7221 */ /* 0x000fe20000010000 */
[----:B------:R-:W3:Y:S01]  /*5460*/  MUFU.EX2 R61, R154 ;  /* 0x0000009a003d7308 */ /* 0x000ee20000000800 */
[----:B------:R-:W-:Y:S01]  /*5470*/  FADD.FTZ R41, R41, R42 ;  /* 0x0000002a29297221 */ /* 0x000fe20000010000 */
[----:B------:R-:W-:Y:S01]  /*5480*/  FADD.FTZ R29, R29, R36 ;  /* 0x000000241d1d7221 */ /* 0x000fe20000010000 */
[C---:B------:R-:W-:Y:S01]  /*5490*/  HMMA.16816.F32.BF16 R108, R96.reuse, R110, RZ ;  /* 0x0000006e606c723c */ /* 0x040fe200000418ff */
[----:B------:R-:W-:Y:S01]  /*54a0*/  MUFU.EX2 R146, R146 ;  /* 0x0000009200927308 */ /* 0x000fe20000000800 */
[----:B------:R-:W-:Y:S01]  /*54b0*/  FADD.FTZ R3, R3, R32 ;  /* 0x0000002003037221 */ /* 0x000fe20000010000 */
[----:B------:R-:W-:Y:S01]  /*54c0*/  FADD.FTZ R30, R30, R45 ;  /* 0x0000002d1e1e7221 */ /* 0x000fe20000010000 */
[----:B------:R-:W-:Y:S01]  /*54d0*/  FADD.FTZ R41, R0, R41 ;  /* 0x0000002900297221 */ /* 0x000fe20000010000 */
[----:B------:R-:W-:Y:S01]  /*54e0*/  MUFU.EX2 R227, R227 ;  /* 0x000000e300e37308 */ /* 0x000fe20000000800 */
[----:B------:R-:W-:Y:S01]  /*54f0*/  FADD.FTZ R29, R28, R29 ;  /* 0x0000001d1c1d7221 */ /* 0x000fe20000010000 */
[----:B--2---:R-:W-:Y:S01]  /*5500*/  F2FP.BF16.F32.PACK_AB R223, R54, R51 ;  /* 0x0000003336df723e */ /* 0x004fe200000010ff */
[----:B------:R-:W-:Y:S01]  /*5510*/  HMMA.16816.F32.BF16 R96, R96, R6, RZ ;  /* 0x000000066060723c */ /* 0x000fe200000418ff */
[C---:B------:R-:W-:Y:S01]  /*5520*/  PRMT R6, R242.reuse, 0x7773, RZ ;  /* 0x00007773f2067816 */ /* 0x040fe200000000ff */
[----:B------:R-:W-:Y:S01]  /*5530*/  MUFU.EX2 R144, R144 ;  /* 0x0000009000907308 */ /* 0x000fe20000000800 */
[----:B------:R-:W-:Y:S01]  /*5540*/  PRMT R7, R242, 0x7772, RZ ;  /* 0x00007772f2077816 */ /* 0x000fe200000000ff */
[----:B------:R-:W-:Y:S01]  /*5550*/  FADD.FTZ R3, R2, R3 ;  /* 0x0000000302037221 */ /* 0x000fe20000010000 */
[----:B---3--:R-:W-:Y:S01]  /*5560*/  F2FP.BF16.F32.PACK_AB R154, R61, R140 ;  /* 0x0000008c3d9a723e */ /* 0x008fe200000010ff */
[----:B------:R-:W-:Y:S01]  /*5570*/  FADD.FTZ R140, R140, R41 ;  /* 0x000000298c8c7221 */ /* 0x000fe20000010000 */
[----:B------:R-:W-:Y:S01]  /*5580*/  PRMT R6, R7, 0x5410, R6 ;  /* 0x0000541007067816 */ /* 0x000fe20000000006 */
[C---:B----4-:R-:W-:Y:S01]  /*5590*/  HMMA.16816.F32.BF16 R124, R24.reuse, R20, R124 ;  /* 0x00000014187c723c */ /* 0x050fe2000004187c */
[----:B------:R-:W-:Y:S01]  /*55a0*/  LOP3.LUT R7, R168, 0xff, RZ, 0xc0, !PT ;  /* 0x000000ffa8077812 */ /* 0x000fe200078ec0ff */
[----:B------:R-:W-:Y:S01]  /*55b0*/  FADD.FTZ R40, R40, R29 ;  /* 0x0000001d28287221 */ /* 0x000fe20000010000 */
[----:B------:R-:W-:Y:S01]  /*55c0*/  LOP3.LUT R215, R6, 0xff00ff, RZ, 0xc0, !PT ;  /* 0x00ff00ff06d77812 */ /* 0x000fe200078ec0ff */
[----:B------:R-:W-:Y:S01]  /*55d0*/  FADD.FTZ R46, R46, R3 ;  /* 0x000000032e2e7221 */ /* 0x000fe20000010000 */
[----:B------:R-:W-:Y:S01]  /*55e0*/  SHF.R.U32.HI R168, RZ, 0x18, R168 ;  /* 0x00000018ffa87819 */ /* 0x000fe200000116a8 */
[----:B------:R-:W-:Y:S01]  /*55f0*/  FFMA.FTZ R141, R141, UR24, -R148 ;  /* 0x000000188d8d7c23 */ /* 0x000fe20008010894 */
[----:B------:R-:W-:Y:S01]  /*5600*/  F2FP.BF16.F32.PACK_AB R6, R53, R50 ;  /* 0x000000323506723e */ /* 0x000fe200000010ff */
[C---:B-1----:R-:W-:Y:S01]  /*5610*/  HMMA.16816.F32.BF16 R72, R24.reuse, R16, R72 ;  /* 0x000000101848723c */ /* 0x042fe20000041848 */
[--C-:B------:R-:W-:Y:S01]  /*5620*/  HSET2.LE.AND R152, R215, R48.reuse, PT ;  /* 0x00000030d7987233 */ /* 0x100fe20003803000 */
[----:B------:R-:W-:Y:S01]  /*5630*/  FADD.FTZ R140, R61, R140 ;  /* 0x0000008c3d8c7221 */ /* 0x000fe20000010000 */
[----:B------:R-:W-:Y:S01]  /*5640*/  PRMT R215, R7, 0x5410, R4 ;  /* 0x0000541007d77816 */ /* 0x000fe20000000004 */
[----:B------:R-:W-:Y:S01]  /*5650*/  FADD.FTZ R39, R39, R40 ;  /* 0x0000002827277221 */ /* 0x000fe20000010000 */
[----:B------:R-:W-:Y:S01]  /*5660*/  PRMT R213, R213, 0x5410, R168 ;  /* 0x00005410d5d57816 */ /* 0x000fe200000000a8 */
[----:B------:R-:W-:Y:S01]  /*5670*/  FFMA.FTZ R168, R167, UR24, -R60 ;  /* 0x00000018a7a87c23 */ /* 0x000fe2000801083c */
[----:B------:R-:W-:Y:S01]  /*5680*/  LOP3.LUT R6, R6, R5, RZ, 0xc0, !PT ;  /* 0x0000000506067212 */ /* 0x000fe200078ec0ff */
[C---:B------:R-:W-:Y:S01]  /*5690*/  HMMA.16816.F32.BF16 R88, R24.reuse, R12, R88 ;  /* 0x0000000c1858723c */ /* 0x040fe20000041858 */
[--C-:B------:R-:W-:Y:S01]  /*56a0*/  HSET2.LE.AND R4, R215, R48.reuse, PT ;  /* 0x00000030d7047233 */ /* 0x100fe20003803000 */
[----:B------:R-:W-:Y:S01]  /*56b0*/  VIADD R215, R219, 0x1 ;  /* 0x00000001dbd77836 */ /* 0x000fe20000000000 */
[----:B------:R-:W-:Y:S01]  /*56c0*/  LOP3.LUT R7, R223, R152, RZ, 0xc0, !PT ;  /* 0x00000098df077212 */ /* 0x000fe200078ec0ff */
[----:B------:R-:W-:Y:S01]  /*56d0*/  FADD.FTZ R49, R49, R46 ;  /* 0x0000002e31317221 */ /* 0x000fe20000010000 */
[----:B------:R-:W-:Y:S01]  /*56e0*/  HSET2.LE.AND R5, R213, R48, PT ;  /* 0x00000030d5057233 */ /* 0x000fe20003803000 */
[----:B------:R-:W-:Y:S01]  /*56f0*/  FADD.FTZ R51, R51, R140 ;  /* 0x0000008c33337221 */ /* 0x000fe20000010000 */
[----:B------:R-:W-:Y:S01]  /*5700*/  F2FP.BF16.F32.PACK_AB R223, R62, R55 ;  /* 0x000000373edf723e */ /* 0x000fe200000010ff */
[C---:B-----5:R-:W-:Y:S01]  /*5710*/  HMMA.16816.F32.BF16 R92, R24.reuse, R8, R92 ;  /* 0x00000008185c723c */ /* 0x060fe2000004185c */
[----:B------:R-:W-:Y:S01]  /*5720*/  LOP3.LUT R152, R215, UR23, R231, 0x96, !PT ;  /* 0x00000017d7987c12 */ /* 0x000fe2000f8e96e7 */
[----:B------:R-:W-:Y:S01]  /*5730*/  FADD.FTZ R55, R55, R30 ;  /* 0x0000001e37377221 */ /* 0x000fe20000010000 */
[----:B------:R-:W-:Y:S01]  /*5740*/  LOP3.LUT R4, R223, R4, RZ, 0xc0, !PT ;  /* 0x00000004df047212 */ /* 0x000fe200078ec0ff */
[----:B------:R-:W-:Y:S01]  /*5750*/  FADD.FTZ R34, R34, R39 ;  /* 0x0000002722227221 */ /* 0x000fe20000010000 */
[----:B------:R-:W-:Y:S01]  /*5760*/  LOP3.LUT R5, R154, R5, RZ, 0xc0, !PT ;  /* 0x000000059a057212 */ /* 0x000fe200078ec0ff */
[----:B------:R-:W-:Y:S01]  /*5770*/  FFMA.FTZ R154, R159, UR24, -R150 ;  /* 0x000000189f9a7c23 */ /* 0x000fe20008010896 */
[----:B------:R-:W-:Y:S01]  /*5780*/  FADD.FTZ R55, R62, R55 ;  /* 0x000000373e377221 */ /* 0x000fe20000010000 */
[C---:B------:R-:W-:Y:S01]  /*5790*/  HMMA.16816.F32.BF16 R120, R24.reuse, R22, R120 ;  /* 0x000000161878723c */ /* 0x040fe20000041878 */
[----:B------:R-:W-:Y:S01]  /*57a0*/  MUFU.EX2 R159, R179 ;  /* 0x000000b3009f7308 */ /* 0x000fe20000000800 */
[----:B------:R-:W-:Y:S01]  /*57b0*/  FADD.FTZ R38, R38, R49 ;  /* 0x0000003126267221 */ /* 0x000fe20000010000 */
[----:B------:R-:W-:Y:S01]  /*57c0*/  FADD.FTZ R50, R50, R55 ;  /* 0x0000003732327221 */ /* 0x000fe20000010000 */
[----:B------:R-:W-:Y:S01]  /*57d0*/  FFMA.FTZ R142, R142, UR24, -R148 ;  /* 0x000000188e8e7c23 */ /* 0x000fe20008010894 */
[----:B------:R-:W1:Y:S01]  /*57e0*/  MUFU.EX2 R154, R154 ;  /* 0x0000009a009a7308 */ /* 0x000e620000000800 */
[--C-:B------:R-:W-:Y:S01]  /*57f0*/  FFMA.FTZ R59, R59, UR24, -R52.reuse ;  /* 0x000000183b3b7c23 */ /* 0x100fe20008010834 */
[----:B------:R-:W-:Y:S01]  /*5800*/  FFMA.FTZ R66, R66, UR24, -R52 ;  /* 0x0000001842427c23 */ /* 0x000fe20008010834 */
[----:B------:R-:W-:Y:S01]  /*5810*/  HMMA.16816.F32.BF16 R76, R24, R18, R76 ;  /* 0x00000012184c723c */ /* 0x000fe2000004184c */
[----:B------:R-:W-:Y:S01]  /*5820*/  FADD.FTZ R53, R53, R50 ;  /* 0x0000003235357221 */ /* 0x000fe20000010000 */
[----:B------:R-:W-:Y:S01]  /*5830*/  FADD.FTZ R54, R54, R51 ;  /* 0x0000003336367221 */ /* 0x000fe20000010000 */
[----:B------:R-:W-:Y:S01]  /*5840*/  FADD.FTZ R33, R33, R34 ;  /* 0x0000002221217221 */ /* 0x000fe20000010000 */
[----:B------:R-:W-:Y:S01]  /*5850*/  FADD.FTZ R31, R31, R38 ;  /* 0x000000261f1f7221 */ /* 0x000fe20000010000 */
[----:B------:R-:W-:Y:S01]  /*5860*/  MUFU.EX2 R142, R142 ;  /* 0x0000008e008e7308 */ /* 0x000fe20000000800 */
[----:B------:R-:W-:-:S02]  /*5870*/  IMAD.MOV.U32 R223, RZ, RZ, -0x1 ;  /* 0xffffffffffdf7424 */ /* 0x000fc400078e00ff */
[----:B------:R-:W-:Y:S01]  /*5880*/  HMMA.16816.F32.BF16 R112, R24, R14, R112 ;  /* 0x0000000e1870723c */ /* 0x000fe20000041870 */
[----:B------:R-:W-:Y:S01]  /*5890*/  MUFU.EX2 R59, R59 ;  /* 0x0000003b003b7308 */ /* 0x000fe20000000800 */
[----:B-1----:R-:W-:-:S06]  /*58a0*/  F2FP.BF16.F32.PACK_AB R162, R154, R159 ;  /* 0x0000009f9aa2723e */ /* 0x002fcc00000010ff */
[----:B------:R-:W-:Y:S01]  /*58b0*/  HMMA.16816.F32.BF16 R100, R24, R10, R100 ;  /* 0x0000000a1864723c */ /* 0x000fe20000041864 */
[----:B------:R-:W-:-:S04]  /*58c0*/  IMAD.WIDE.U32 R24, R152, -0x326172a9, RZ ;  /* 0xcd9e8d5798187825 */ /* 0x000fc800078e00ff */
[----:B------:R-:W-:Y:S02]  /*58d0*/  FFMA.FTZ R152, R155, UR24, -R148 ;  /* 0x000000189b987c23 */ /* 0x000fe40008010894 */
[----:B------:R1:W-:Y:S01]  /*58e0*/  MUFU.EX2 R155, R173 ;  /* 0x000000ad009b7308 */ /* 0x0003e20000000800 */
[----:B------:R-:W-:Y:S01]  /*58f0*/  LOP3.LUT R244, R24, UR12, R221, 0x96, !PT ;  /* 0x0000000c18f47c12 */ /* 0x000fe2000f8e96dd */
[----:B------:R-:W-:Y:S01]  /*5900*/  HMMA.16816.F32.BF16 R128, R4, R20, R128 ;  /* 0x000000140480723c */ /* 0x000fe20000041880 */
[----:B------:R-:W-:Y:S01]  /*5910*/  LOP3.LUT R21, R238, UR6, R25, 0x96, !PT ;  /* 0x00000006ee157c12 */ /* 0x000fe2000f8e9619 */
[----:B------:R-:W2:Y:S01]  /*5920*/  MUFU.EX2 R152, R152 ;  /* 0x0000009800987308 */ /* 0x000ea20000000800 */
[----:B------:R-:W-:Y:S01]  /*5930*/  LOP3.LUT R20, R24, UR12, R209, 0x96, !PT ;  /* 0x0000000c18147c12 */ /* 0x000fe2000f8e96d1 */
[----:B------:R-:W-:-:S04]  /*5940*/  IMAD.WIDE.U32 R244, R244, -0x2daee0ad, RZ ;  /* 0xd2511f53f4f47825 */ /* 0x000fc800078e00ff */
[----:B------:R-:W-:Y:S01]  /*5950*/  HMMA.16816.F32.BF16 R68, R4, R16, R68 ;  /* 0x000000100444723c */ /* 0x000fe20000041844 */
[----:B------:R-:W-:-:S04]  /*5960*/  IMAD.WIDE.U32 R212, R21, -0x2daee0ad, RZ ;  /* 0xd2511f5315d47825 */ /* 0x000fc800078e00ff */
[----:B------:R-:W-:Y:S01]  /*5970*/  IMAD.WIDE.U32 R16, R20, -0x2daee0ad, RZ ;  /* 0xd2511f5314107825 */ /* 0x000fe200078e00ff */
[----:B------:R-:W-:Y:S02]  /*5980*/  LOP3.LUT R20, R210, UR19, R213, 0x96, !PT ;  /* 0x00000013d2147c12 */ /* 0x000fe4000f8e96d5 */
[----:B------:R-:W-:Y:S01]  /*5990*/  HMMA.16816.F32.BF16 R84, R4, R12, R84 ;  /* 0x0000000c0454723c */ /* 0x000fe20000041854 */
[----:B------:R-:W-:Y:S02]  /*59a0*/  LOP3.LUT R13, R240, UR6, R25, 0x96, !PT ;  /* 0x00000006f00d7c12 */ /* 0x000fe4000f8e9619 */
[----:B------:R-:W-:Y:S01]  /*59b0*/  LOP3.LUT R212, R212, UR18, R17, 0x96, !PT ;  /* 0x00000012d4d47c12 */ /* 0x000fe2000f8e9611 */
[----:B------:R-:W-:-:S04]  /*59c0*/  IMAD.WIDE.U32 R20, R20, -0x326172a9, RZ ;  /* 0xcd9e8d5714147825 */ /* 0x000fc800078e00ff */
[----:B------:R-:W-:Y:S01]  /*59d0*/  IMAD.WIDE.U32 R212, R212, -0x326172a9, RZ ;  /* 0xcd9e8d57d4d47825 */ /* 0x000fe200078e00ff */
[----:B------:R-:W-:Y:S01]  /*59e0*/  LOP3.LUT R12, R208, UR11, R21, 0x96, !PT ;  /* 0x0000000bd00c7c12 */ /* 0x000fe2000f8e9615 */
[----:B------:R-:W-:Y:S02]  /*59f0*/  HMMA.16816.F32.BF16 R104, R4, R8, R104 ;  /* 0x000000080468723c */ /* 0x000fe40000041868 */
[----:B------:R-:W-:Y:S01]  /*5a00*/  IMAD.WIDE.U32 R224, R13, -0x2daee0ad, RZ ;  /* 0xd2511f530de07825 */ /* 0x000fe200078e00ff */
[----:B------:R-:W-:-:S03]  /*5a10*/  LOP3.LUT R214, R20, UR10, R213, 0x96, !PT ;  /* 0x0000000a14d67c12 */ /* 0x000fc6000f8e96d5 */
[----:B------:R-:W-:Y:S01]  /*5a20*/  IMAD.WIDE.U32 R12, R12, -0x2daee0ad, RZ ;  /* 0xd2511f530c0c7825 */ /* 0x000fe200078e00ff */
[----:B------:R-:W-:Y:S01]  /*5a30*/  LOP3.LUT R8, R228, UR19, R225, 0x96, !PT ;  /* 0x00000013e4087c12 */ /* 0x000fe2000f8e96e1 */
[C---:B------:R-:W-:Y:S01]  /*5a40*/  HMMA.16816.F32.BF16 R116, R4.reuse, R22, R116 ;  /* 0x000000160474723c */ /* 0x040fe20000041874 */
[----:B------:R-:W-:Y:S01]  /*5a50*/  LOP3.LUT R224, R224, UR18, R245, 0x96, !PT ;  /* 0x00000012e0e07c12 */ /* 0x000fe2000f8e96f5 */
[----:B------:R-:W-:Y:S01]  /*5a60*/  IMAD.WIDE.U32 R214, R214, -0x2daee0ad, RZ ;  /* 0xd2511f53d6d67825 */ /* 0x000fe200078e00ff */
[----:B------:R-:W-:Y:S01]  /*5a70*/  LOP3.LUT R242, R16, UR13, R13, 0x96, !PT ;  /* 0x0000000d10f27c12 */ /* 0x000fe2000f8e960d */
[----:B------:R-:W-:Y:S02]  /*5a80*/  LDSM.16.MT88.4 R20, [R185+0x7000] ;  /* 0x00700000b914783b */ /* 0x000fe40000004200 */
[----:B------:R-:W-:Y:S01]  /*5a90*/  IMAD.WIDE.U32 R8, R8, -0x326172a9, RZ ;  /* 0xcd9e8d5708087825 */ /* 0x000fe200078e00ff */
[----:B------:R-:W-:Y:S01]  /*5aa0*/  LOP3.LUT R17, R12, UR7, R215, 0x96, !PT ;  /* 0x000000070c117c12 */ /* 0x000fe2000f8e96d7 */
[----:B------:R-:W-:Y:S02]  /*5ab0*/  HMMA.16816.F32.BF16 R80, R4, R18, R80 ;  /* 0x000000120450723c */ /* 0x000fe40000041850 */
[----:B------:R-:W-:Y:S01]  /*5ac0*/  IMAD.WIDE.U32 R224, R224, -0x326172a9, RZ ;  /* 0xcd9e8d57e0e07825 */ /* 0x000fe200078e00ff */
[----:B------:R-:W-:-:S03]  /*5ad0*/  LOP3.LUT R24, R220, UR11, R9, 0x96, !PT ;  /* 0x0000000bdc187c12 */ /* 0x000fc6000f8e9609 */
[----:B------:R-:W-:Y:S01]  /*5ae0*/  IMAD.WIDE.U32 R16, R17, -0x326172a9, RZ ;  /* 0xcd9e8d5711107825 */ /* 0x000fe200078e00ff */
[----:B------:R-:W-:Y:S01]  /*5af0*/  LOP3.LUT R172, R8, UR10, R225, 0x96, !PT ;  /* 0x0000000a08ac7c12 */ /* 0x000fe2000f8e96e1 */
[C---:B------:R-:W-:Y:S02]  /*5b00*/  HMMA.16816.F32.BF16 R108, R4.reuse, R14, R108 ;  /* 0x0000000e046c723c */ /* 0x040fe4000004186c */
[----:B------:R-:W-:Y:S01]  /*5b10*/  FFMA.FTZ R225, R63, UR24, -R148 ;  /* 0x000000183fe17c23 */ /* 0x000fe20008010894 */
[----:B------:R-:W-:Y:S01]  /*5b20*/  IMAD.WIDE.U32 R242, R242, -0x326172a9, RZ ;  /* 0xcd9e8d57f2f27825 */ /* 0x000fe200078e00ff */
[C---:B------:R-:W-:Y:S01]  /*5b30*/  PRMT R8, R16.reuse, 0x7773, RZ ;  /* 0x0000777310087816 */ /* 0x040fe200000000ff */
[----:B------:R3:W-:Y:S01]  /*5b40*/  MUFU.EX2 R63, R141 ;  /* 0x0000008d003f7308 */ /* 0x0007e20000000800 */
[----:B------:R-:W-:Y:S01]  /*5b50*/  PRMT R13, R16, 0x7772, RZ ;  /* 0x00007772100d7816 */ /* 0x000fe200000000ff */
[----:B------:R-:W-:Y:S01]  /*5b60*/  IMAD.MOV.U32 R12, RZ, RZ, R16 ;  /* 0x000000ffff0c7224 */ /* 0x000fe200078e0010 */
[----:B------:R-:W-:Y:S01]  /*5b70*/  LOP3.LUT R25, R242, UR8, R17, 0x96, !PT ;  /* 0x00000008f2197c12 */ /* 0x000fe2000f8e9611 */
[----:B------:R-:W-:Y:S01]  /*5b80*/  IMAD.WIDE.U32 R176, R24, -0x2daee0ad, RZ ;  /* 0xd2511f5318b07825 */ /* 0x000fe200078e00ff */
[----:B------:R-:W-:Y:S01]  /*5b90*/  PRMT R8, R13, 0x5410, R8 ;  /* 0x000054100d087816 */ /* 0x000fe20000000008 */
[----:B------:R-:W-:Y:S01]  /*5ba0*/  HMMA.16816.F32.BF16 R96, R4, R10, R96 ;  /* 0x0000000a0460723c */ /* 0x000fe20000041860 */
[C---:B------:R-:W-:Y:S01]  /*5bb0*/  LOP3.LUT R160, R25.reuse, 0xffff, RZ, 0xc0, !PT ;  /* 0x0000ffff19a07812 */ /* 0x040fe200078ec0ff */
[----:B-1----:R-:W-:Y:S01]  /*5bc0*/  IMAD.WIDE.U32 R172, R172, -0x2daee0ad, RZ ;  /* 0xd2511f53acac7825 */ /* 0x002fe200078e00ff */
[C---:B------:R-:W-:Y:S01]  /*5bd0*/  PRMT R26, R25.reuse, 0x7632, R26 ;  /* 0x00007632191a7816 */ /* 0x040fe2000000001a */
[----:B------:R-:W-:Y:S01]  /*5be0*/  MUFU.EX2 R225, R225 ;  /* 0x000000e100e17308 */ /* 0x000fe20000000800 */
[----:B------:R-:W-:-:S02]  /*5bf0*/  LOP3.LUT R27, R25, 0xff, RZ, 0xc0, !PT ;  /* 0x000000ff191b7812 */ /* 0x000fc400078ec0ff */
[----:B------:R-:W-:Y:S01]  /*5c00*/  SHF.R.U32.HI R160, RZ, 0x8, R160 ;  /* 0x00000008ffa07819 */ /* 0x000fe200000116a0 */
[----:B---3--:R-:W-:Y:S01]  /*5c10*/  FFMA.FTZ R141, R65, UR24, -R60 ;  /* 0x00000018418d7c23 */ /* 0x008fe2000801083c */
[----:B------:R-:W-:Y:S02]  /*5c20*/  LOP3.LUT R175, R8, 0xff00ff, RZ, 0xc0, !PT ;  /* 0x00ff00ff08af7812 */ /* 0x000fe400078ec0ff */
[----:B------:R-:W-:Y:S02]  /*5c30*/  PRMT R9, R16, 0x7771, RZ ;  /* 0x0000777110097816 */ /* 0x000fe400000000ff */
[----:B------:R-:W-:Y:S01]  /*5c40*/  LOP3.LUT R12, R12, 0xff, RZ, 0xc0, !PT ;  /* 0x000000ff0c0c7812 */ /* 0x000fe200078ec0ff */
[----:B------:R-:W1:Y:S01]  /*5c50*/  LDSM.16.MT88.4 R16, [R181+0x7000] ;  /* 0x00700000b510783b */ /* 0x000e620000004200 */
[----:B------:R-:W-:Y:S02]  /*5c60*/  SHF.R.U32.HI R25, RZ, 0x18, R25 ;  /* 0x00000018ff197819 */ /* 0x000fe40000011619 */
[----:B------:R-:W-:-:S02]  /*5c70*/  LOP3.LUT R26, R26, 0xff, RZ, 0xc0, !PT ;  /* 0x000000ff1a1a7812 */ /* 0x000fc400078ec0ff */
[----:B------:R-:W-:Y:S02]  /*5c80*/  LOP3.LUT R176, R176, UR7, R173, 0x96, !PT ;  /* 0x00000007b0b07c12 */ /* 0x000fe4000f8e96ad */
[----:B------:R-:W-:Y:S01]  /*5c90*/  PRMT R27, R27, 0x5410, R160 ;  /* 0x000054101b1b7816 */ /* 0x000fe200000000a0 */
[----:B------:R-:W-:Y:S01]  /*5ca0*/  FFMA.FTZ R160, R163, UR24, -R60 ;  /* 0x00000018a3a07c23 */ /* 0x000fe2000801083c */
[----:B------:R-:W-:Y:S01]  /*5cb0*/  PRMT R9, R12, 0x5410, R9 ;  /* 0x000054100c097816 */ /* 0x000fe20000000009 */
[----:B------:R-:W-:Y:S01]  /*5cc0*/  FFMA.FTZ R163, R169, UR24, -R52 ;  /* 0x00000018a9a37c23 */ /* 0x000fe20008010834 */
[----:B------:R-:W-:Y:S01]  /*5cd0*/  HSET2.LE.AND R175, R175, R48, PT ;  /* 0x00000030afaf7233 */ /* 0x000fe20003803000 */
[----:B------:R-:W3:Y:S01]  /*5ce0*/  LDSM.16.MT88.4 R12, [R180+0x7000] ;  /* 0x00700000b40c783b */ /* 0x000ee20000004200 */
[----:B------:R-:W-:Y:S01]  /*5cf0*/  PRMT R25, R26, 0x5410, R25 ;  /* 0x000054101a197816 */ /* 0x000fe20000000019 */
[----:B------:R-:W-:Y:S01]  /*5d00*/  MUFU.EX2 R160, R160 ;  /* 0x000000a000a07308 */ /* 0x000fe20000000800 */
[----:B--2---:R-:W-:-:S02]  /*5d10*/  F2FP.BF16.F32.PACK_AB R6, R152, R155 ;  /* 0x0000009b9806723e */ /* 0x004fc400000010ff */
[----:B------:R-:W-:Y:S01]  /*5d20*/  LOP3.LUT R174, R244, UR13, R177, 0x96, !PT ;  /* 0x0000000df4ae7c12 */ /* 0x000fe2000f8e96b1 */
[----:B------:R-:W-:Y:S01]  /*5d30*/  IMAD.WIDE.U32 R176, R176, -0x326172a9, RZ ;  /* 0xcd9e8d57b0b07825 */ /* 0x000fe200078e00ff */
[--C-:B------:R-:W-:Y:S01]  /*5d40*/  HSET2.LE.AND R24, R27, R48.reuse, PT ;  /* 0x000000301b187233 */ /* 0x100fe20003803000 */
[----:B------:R-:W-:Y:S01]  /*5d50*/  MUFU.EX2 R163, R163 ;  /* 0x000000a300a37308 */ /* 0x000fe20000000800 */
[--C-:B------:R-:W-:Y:S02]  /*5d60*/  HSET2.LE.AND R9, R9, R48.reuse, PT ;  /* 0x0000003009097233 */ /* 0x100fe40003803000 */
[----:B------:R-:W-:Y:S01]  /*5d70*/  LOP3.LUT R27, R6, R175, RZ, 0xc0, !PT ;  /* 0x000000af061b7212 */ /* 0x000fe200078ec0ff */
[----:B------:R-:W-:Y:S01]  /*5d80*/  IMAD.MOV.U32 R6, RZ, RZ, R176 ;  /* 0x000000ffff067224 */ /* 0x000fe200078e00b0 */
[----:B------:R-:W-:Y:S01]  /*5d90*/  F2FP.BF16.F32.PACK_AB R5, R151, R156 ;  /* 0x0000009c9705723e */ /* 0x000fe200000010ff */
[----:B------:R-:W-:Y:S01]  /*5da0*/  IMAD.WIDE.U32 R174, R174, -0x326172a9, RZ ;  /* 0xcd9e8d57aeae7825 */ /* 0x000fe200078e00ff */
[----:B------:R-:W-:-:S03]  /*5db0*/  HSET2.LE.AND R25, R25, R48, PT ;  /* 0x0000003019197233 */ /* 0x000fc60003803000 */
[----:B------:R-:W-:Y:S01]  /*5dc0*/  FADD.FTZ R156, R156, R33 ;  /* 0x000000219c9c7221 */ /* 0x000fe20000010000 */
[----:B------:R-:W-:Y:S01]  /*5dd0*/  F2FP.BF16.F32.PACK_AB R4, R157, R158 ;  /* 0x0000009e9d04723e */ /* 0x000fe200000010ff */
[----:B------:R-:W-:Y:S01]  /*5de0*/  FADD.FTZ R158, R158, R31 ;  /* 0x0000001f9e9e7221 */ /* 0x000fe20000010000 */
[----:B------:R-:W-:Y:S01]  /*5df0*/  LOP3.LUT R26, R162, R9, RZ, 0xc0, !PT ;  /* 0x00000009a21a7212 */ /* 0x000fe200078ec0ff */
[----:B------:R-:W-:Y:S01]  /*5e00*/  FFMA.FTZ R162, R165, UR24, -R60 ;  /* 0x00000018a5a27c23 */ /* 0x000fe2000801083c */
[----:B------:R-:W-:Y:S01]  /*5e10*/  LOP3.LUT R24, R5, R24, RZ, 0xc0, !PT ;  /* 0x0000001805187212 */ /* 0x000fe200078ec0ff */
[----:B------:R-:W2:Y:S01]  /*5e20*/  LDSM.16.MT88.4 R8, [R139+0x7000] ;  /* 0x007000008b08783b */ /* 0x000ea20000004200 */
[----:B------:R-:W-:Y:S01]  /*5e30*/  LOP3.LUT R25, R4, R25, RZ, 0xc0, !PT ;  /* 0x0000001904197212 */ /* 0x000fe200078ec0ff */
[----:B------:R-:W-:Y:S01]  /*5e40*/  FFMA.FTZ R165, R153, UR24, -R52 ;  /* 0x0000001899a57c23 */ /* 0x000fe20008010834 */
[----:B------:R-:W-:Y:S01]  /*5e50*/  PRMT R5, R176, 0x7771, RZ ;  /* 0x00007771b0057816 */ /* 0x000fe200000000ff */
[----:B------:R-:W-:Y:S01]  /*5e60*/  MUFU.EX2 R162, R162 ;  /* 0x000000a200a27308 */ /* 0x000fe20000000800 */
[----:B------:R-:W-:Y:S01]  /*5e70*/  LOP3.LUT R164, R6, 0xff, RZ, 0xc0, !PT ;  /* 0x000000ff06a47812 */ /* 0x000fe200078ec0ff */
[----:B------:R-:W-:Y:S01]  /*5e80*/  FADD.FTZ R156, R151, R156 ;  /* 0x0000009c979c7221 */ /* 0x000fe20000010000 */
[C---:B------:R-:W-:Y:S01]  /*5e90*/  PRMT R4, R176.reuse, 0x7773, RZ ;  /* 0x00007773b0047816 */ /* 0x040fe200000000ff */
[----:B------:R4:W5:Y:S01]  /*5ea0*/  MUFU.EX2 R153, R168 ;  /* 0x000000a800997308 */ /* 0x0009620000000800 */
[----:B------:R-:W-:Y:S01]  /*5eb0*/  PRMT R7, R176, 0x7772, RZ ;  /* 0x00007772b0077816 */ /* 0x000fe200000000ff */
[C---:B-1----:R-:W-:Y:S01]  /*5ec0*/  HMMA.16816.F32.BF16 R76, R24.reuse, R18, R76 ;  /* 0x00000012184c723c */ /* 0x042fe2000004184c */
[----:B------:R-:W-:Y:S01]  /*5ed0*/  LOP3.LUT R6, R174, UR8, R177, 0x96, !PT ;  /* 0x00000008ae067c12 */ /* 0x000fe2000f8e96b1 */
[----:B------:R-:W-:Y:S01]  /*5ee0*/  MUFU.EX2 R165, R165 ;  /* 0x000000a500a57308 */ /* 0x000fe20000000800 */
[----:B------:R-:W-:Y:S01]  /*5ef0*/  PRMT R5, R164, 0x5410, R5 ;  /* 0x00005410a4057816 */ /* 0x000fe20000000005 */
[----:B------:R-:W-:Y:S01]  /*5f00*/  FFMA.FTZ R164, R171, UR24, -R52 ;  /* 0x00000018aba47c23 */ /* 0x000fe20008010834 */
[----:B------:R-:W-:Y:S01]  /*5f10*/  PRMT R4, R7, 0x5410, R4 ;  /* 0x0000541007047816 */ /* 0x000fe20000000004 */
[----:B------:R-:W-:Y:S01]  /*5f20*/  FADD.FTZ R158, R157, R158 ;  /* 0x0000009e9d9e7221 */ /* 0x000fe20000010000 */
[C---:B------:R-:W-:Y:S01]  /*5f30*/  LOP3.LUT R166, R6.reuse, 0xffff, RZ, 0xc0, !PT ;  /* 0x0000ffff06a67812 */ /* 0x040fe200078ec0ff */
[C---:B---3--:R-:W-:Y:S01]  /*5f40*/  HMMA.16816.F32.BF16 R88, R24.reuse, R12, R88 ;  /* 0x0000000c1858723c */ /* 0x048fe20000041858 */
[C---:B------:R-:W-:Y:S01]  /*5f50*/  PRMT R167, R6.reuse, 0x7632, R167 ;  /* 0x0000763206a77816 */ /* 0x040fe200000000a7 */
[----:B------:R-:W1:Y:S01]  /*5f60*/  MUFU.EX2 R164, R164 ;  /* 0x000000a400a47308 */ /* 0x000e620000000800 */
[----:B------:R-:W-:Y:S01]  /*5f70*/  LOP3.LUT R7, R6, 0xff, RZ, 0xc0, !PT ;  /* 0x000000ff06077812 */ /* 0x000fe200078ec0ff */
[----:B----4-:R-:W-:Y:S01]  /*5f80*/  FFMA.FTZ R168, R149, UR24, -R52 ;  /* 0x0000001895a87c23 */ /* 0x010fe20008010834 */
[----:B------:R-:W-:Y:S01]  /*5f90*/  LOP3.LUT R149, R4, 0xff00ff, RZ, 0xc0, !PT ;  /* 0x00ff00ff04957812 */ /* 0x000fe200078ec0ff */
[----:B------:R-:W-:Y:S01]  /*5fa0*/  FADD.FTZ R159, R159, R156 ;  /* 0x0000009c9f9f7221 */ /* 0x000fe20000010000 */
[----:B------:R-:W-:Y:S01]  /*5fb0*/  SHF.R.U32.HI R4, RZ, 0x8, R166 ;  /* 0x00000008ff047819 */ /* 0x000fe200000116a6 */
[C---:B------:R-:W-:Y:S01]  /*5fc0*/  HMMA.16816.F32.BF16 R124, R24.reuse, R20, R124 ;  /* 0x00000014187c723c */ /* 0x040fe2000004187c */
[----:B------:R-:W3:Y:S01]  /*5fd0*/  MUFU.EX2 R166, R168 ;  /* 0x000000a800a67308 */ /* 0x000ee20000000800 */
[----:B------:R-:W-:Y:S01]  /*5fe0*/  SHF.R.U32.HI R6, RZ, 0x18, R6 ;  /* 0x00000018ff067819 */ /* 0x000fe20000011606 */
[----:B------:R-:W-:Y:S01]  /*5ff0*/  FADD.FTZ R155, R155, R158 ;  /* 0x0000009e9b9b7221 */ /* 0x000fe20000010000 */
[----:B------:R-:W-:Y:S01]  /*6000*/  LOP3.LUT R167, R167, 0xff, RZ, 0xc0, !PT ;  /* 0x000000ffa7a77812 */ /* 0x000fe200078ec0ff */
[----:B------:R-:W-:Y:S01]  /*6010*/  FADD.FTZ R159, R154, R159 ;  /* 0x0000009f9a9f7221 */ /* 0x000fe20000010000 */
[----:B------:R-:W-:Y:S01]  /*6020*/  HSET2.LE.AND R169, R5, R48, PT ;  /* 0x0000003005a97233 */ /* 0x000fe20003803000 */
[----:B------:R-:W-:Y:S01]  /*6030*/  FADD.FTZ R155, R152, R155 ;  /* 0x0000009b989b7221 */ /* 0x000fe20000010000 */
[----:B------:R-:W-:Y:S01]  /*6040*/  PRMT R7, R7, 0x5410, R4 ;  /* 0x0000541007077816 */ /* 0x000fe20000000004 */
[----:B------:R-:W-:Y:S01]  /*6050*/  HMMA.16816.F32.BF16 R72, R24, R16, R72 ;  /* 0x000000101848723c */ /* 0x000fe20000041848 */
[----:B------:R-:W-:-:S02]  /*6060*/  PRMT R5, R167, 0x5410, R6 ;  /* 0x00005410a7057816 */ /* 0x000fc40000000006 */
[----:B-----5:R-:W-:Y:S02]  /*6070*/  F2FP.BF16.F32.PACK_AB R170, R153, R162 ;  /* 0x000000a299aa723e */ /* 0x020fe400000010ff */
[----:B------:R-:W-:Y:S02]  /*6080*/  LOP3.LUT R212, R212, UR9, R243, 0x96, !PT ;  /* 0x00000009d4d47c12 */ /* 0x000fe4000f8e96f3 */
[----:B------:R-:W-:Y:S01]  /*6090*/  LOP3.LUT R6, R170, R169, RZ, 0xc0, !PT ;  /* 0x000000a9aa067212 */ /* 0x000fe200078ec0ff */
[----:B--2---:R-:W-:Y:S01]  /*60a0*/  HMMA.16816.F32.BF16 R92, R24, R8, R92 ;  /* 0x00000008185c723c */ /* 0x004fe2000004185c */
[--C-:B------:R-:W-:Y:S01]  /*60b0*/  HSET2.LE.AND R149, R149, R48.reuse, PT ;  /* 0x0000003095957233 */ /* 0x100fe20003803000 */
[----:B------:R-:W-:Y:S01]  /*60c0*/  IMAD.WIDE.U32 R212, R212, -0x2daee0ad, RZ ;  /* 0xd2511f53d4d47825 */ /* 0x000fe200078e00ff */
[--C-:B------:R-:W-:Y:S02]  /*60d0*/  HSET2.LE.AND R4, R7, R48.reuse, PT ;  /* 0x0000003007047233 */ /* 0x100fe40003803000 */
[----:B------:R-:W-:-:S02]  /*60e0*/  HSET2.LE.AND R5, R5, R48, PT ;  /* 0x0000003005057233 */ /* 0x000fc40003803000 */
[----:B-1----:R-:W-:Y:S01]  /*60f0*/  F2FP.BF16.F32.PACK_AB R170, R164, R163 ;  /* 0x000000a3a4aa723e */ /* 0x002fe200000010ff */
[C---:B------:R-:W-:Y:S01]  /*6100*/  HMMA.16816.F32.BF16 R120, R24.reuse, R22, R120 ;  /* 0x000000161878723c */ /* 0x040fe20000041878 */
[----:B------:R-:W-:Y:S01]  /*6110*/  F2FP.BF16.F32.PACK_AB R167, R161, R160 ;  /* 0x000000a0a1a7723e */ /* 0x000fe200000010ff */
[----:B------:R-:W-:Y:S01]  /*6120*/  FADD.FTZ R160, R160, R53 ;  /* 0x00000035a0a07221 */ /* 0x000fe20000010000 */
[----:B---3--:R-:W-:Y:S01]  /*6130*/  F2FP.BF16.F32.PACK_AB R168, R166, R165 ;  /* 0x000000a5a6a8723e */ /* 0x008fe200000010ff */
[----:B------:R-:W-:Y:S01]  /*6140*/  FADD.FTZ R165, R165, R54 ;  /* 0x00000036a5a57221 */ /* 0x000fe20000010000 */
[----:B------:R-:W-:Y:S01]  /*6150*/  LOP3.LUT R7, R170, R149, RZ, 0xc0, !PT ;  /* 0x00000095aa077212 */ /* 0x000fe200078ec0ff */
[----:B------:R-:W-:Y:S01]  /*6160*/  FADD.FTZ R161, R161, R160 ;  /* 0x000000a0a1a17221 */ /* 0x000fe20000010000 */
[----:B------:R-:W-:Y:S01]  /*6170*/  LOP3.LUT R4, R167, R4, RZ, 0xc0, !PT ;  /* 0x00000004a7047212 */ /* 0x000fe200078ec0ff */
[----:B------:R-:W-:Y:S01]  /*6180*/  HMMA.16816.F32.BF16 R112, R24, R14, R112 ;  /* 0x0000000e1870723c */ /* 0x000fe20000041870 */
[----:B------:R-:W-:Y:S01]  /*6190*/  LOP3.LUT R5, R168, R5, RZ, 0xc0, !PT ;  /* 0x00000005a8057212 */ /* 0x000fe200078ec0ff */
[--C-:B------:R-:W-:Y:S01]  /*61a0*/  FFMA.FTZ R168, R143, UR24, -R150.reuse ;  /* 0x000000188fa87c23 */ /* 0x100fe20008010896 */
[----:B------:R-:W-:Y:S01]  /*61b0*/  FFMA.FTZ R143, R145, UR24, -R150 ;  /* 0x00000018918f7c23 */ /* 0x000fe20008010896 */
[----:B------:R-:W-:Y:S01]  /*61c0*/  LOP3.LUT R214, R214, UR4, R213, 0x96, !PT ;  /* 0x00000004d6d67c12 */ /* 0x000fe2000f8e96d5 */
[----:B------:R-:W-:Y:S01]  /*61d0*/  FFMA.FTZ R145, R56, UR24, -R60 ;  /* 0x0000001838917c23 */ /* 0x000fe2000801083c */
[----:B------:R-:W-:Y:S01]  /*61e0*/  LOP3.LUT R174, R224, UR9, R175, 0x96, !PT ;  /* 0x00000009e0ae7c12 */ /* 0x000fe2000f8e96af */
[----:B------:R-:W-:Y:S01]  /*61f0*/  MUFU.EX2 R56, R141 ;  /* 0x0000008d00387308 */ /* 0x000fe20000000800 */
[----:B------:R-:W-:Y:S01]  /*6200*/  HMMA.16816.F32.BF16 R80, R4, R18, R80 ;  /* 0x000000120450723c */ /* 0x000fe20000041850 */
[----:B------:R-:W-:Y:S01]  /*6210*/  LOP3.LUT R19, R214, 0xffff, RZ, 0xc0, !PT ;  /* 0x0000ffffd6137812 */ /* 0x000fe200078ec0ff */
[----:B------:R-:W-:Y:S01]  /*6220*/  FADD.FTZ R166, R166, R165 ;  /* 0x000000a5a6a67221 */ /* 0x000fe20000010000 */
[----:B------:R-:W-:Y:S01]  /*6230*/  MUFU.EX2 R168, R168 ;  /* 0x000000a800a87308 */ /* 0x000fe20000000800 */
[----:B------:R-:W-:Y:S01]  /*6240*/  LOP3.LUT R18, R214, 0xff, RZ, 0xc0, !PT ;  /* 0x000000ffd6127812 */ /* 0x000fe200078ec0ff */
[----:B------:R-:W-:-:S04]  /*6250*/  IMAD.WIDE.U32 R174, R174, -0x2daee0ad, RZ ;  /* 0xd2511f53aeae7825 */ /* 0x000fc800078e00ff */
[----:B------:R-:W-:Y:S01]  /*6260*/  FADD.FTZ R162, R162, R161 ;  /* 0x000000a1a2a27221 */ /* 0x000fe20000010000 */
[----:B------:R-:W1:Y:S01]  /*6270*/  MUFU.EX2 R143, R143 ;  /* 0x0000008f008f7308 */ /* 0x000e620000000800 */
[----:B------:R-:W-:Y:S01]  /*6280*/  HMMA.16816.F32.BF16 R84, R4, R12, R84 ;  /* 0x0000000c0454723c */ /* 0x000fe20000041854 */
[----:B------:R-:W-:Y:S01]  /*6290*/  SHF.R.U32.HI R13, RZ, 0x8, R19 ;  /* 0x00000008ff0d7819 */ /* 0x000fe20000011613 */
[----:B------:R-:W-:Y:S01]  /*62a0*/  FADD.FTZ R163, R163, R166 ;  /* 0x000000a6a3a37221 */ /* 0x000fe20000010000 */
[----:B------:R-:W-:Y:S01]  /*62b0*/  LOP3.LUT R172, R172, UR4, R175, 0x96, !PT ;  /* 0x00000004acac7c12 */ /* 0x000fe2000f8e96af */
[----:B------:R-:W-:Y:S01]  /*62c0*/  FADD.FTZ R162, R153, R162 ;  /* 0x000000a299a27221 */ /* 0x000fe20000010000 */
[----:B------:R-:W-:Y:S01]  /*62d0*/  PRMT R13, R18, 0x5410, R13 ;  /* 0x00005410120d7816 */ /* 0x000fe2000000000d */
[----:B------:R-:W-:Y:S01]  /*62e0*/  FADD.FTZ R164, R164, R163 ;  /* 0x000000a3a4a47221 */ /* 0x000fe20000010000 */
[----:B------:R-:W-:Y:S01]  /*62f0*/  F2FP.BF16.F32.PACK_AB R148, R63, R142 ;  /* 0x0000008e3f94723e */ /* 0x000fe200000010ff */
[----:B------:R-:W-:Y:S01]  /*6300*/  HMMA.16816.F32.BF16 R100, R24, R10, R100 ;  /* 0x0000000a1864723c */ /* 0x000fe20000041864 */
[----:B------:R-:W-:Y:S01]  /*6310*/  IMAD.MOV.U32 R26, RZ, RZ, R212 ;  /* 0x000000ffff1a7224 */ /* 0x000fe200078e00d4 */
[----:B------:R-:W-:Y:S01]  /*6320*/  PRMT R24, R212, 0x7771, RZ ;  /* 0x00007771d4187816 */ /* 0x000fe200000000ff */
[----:B------:R-:W-:Y:S01]  /*6330*/  FADD.FTZ R142, R142, R155 ;  /* 0x0000009b8e8e7221 */ /* 0x000fe20000010000 */
[----:B------:R-:W-:-:S02]  /*6340*/  HSET2.LE.AND R25, R13, R48, PT ;  /* 0x000000300d197233 */ /* 0x000fc40003803000 */
[----:B------:R-:W-:Y:S01]  /*6350*/  LOP3.LUT R27, R26, 0xff, RZ, 0xc0, !PT ;  /* 0x000000ff1a1b7812 */ /* 0x000fe200078ec0ff */
[----:B------:R-:W-:Y:S01]  /*6360*/  FADD.FTZ R63, R63, R142 ;  /* 0x0000008e3f3f7221 */ /* 0x000fe20000010000 */
[C---:B------:R-:W-:Y:S01]  /*6370*/  HMMA.16816.F32.BF16 R68, R4.reuse, R16, R68 ;  /* 0x000000100444723c */ /* 0x040fe20000041844 */
[C---:B------:R-:W-:Y:S02]  /*6380*/  PRMT R17, R212.reuse, 0x7773, RZ ;  /* 0x00007773d4117816 */ /* 0x040fe400000000ff */
[----:B------:R-:W-:Y:S02]  /*6390*/  PRMT R16, R212, 0x7772, RZ ;  /* 0x00007772d4107816 */ /* 0x000fe400000000ff */
[----:B------:R-:W-:Y:S02]  /*63a0*/  PRMT R13, R27, 0x5410, R24 ;  /* 0x000054101b0d7816 */ /* 0x000fe40000000018 */
[----:B------:R-:W-:Y:S01]  /*63b0*/  PRMT R12, R16, 0x5410, R17 ;  /* 0x00005410100c7816 */ /* 0x000fe20000000011 */
[----:B------:R-:W-:Y:S01]  /*63c0*/  HMMA.16816.F32.BF16 R108, R4, R14, R108 ;  /* 0x0000000e046c723c */ /* 0x000fe2000004186c */
[----:B------:R-:W-:Y:S01]  /*63d0*/  PRMT R14, R214, 0x7632, R14 ;  /* 0x00007632d60e7816 */ /* 0x000fe2000000000e */
[----:B------:R-:W2:Y:S01]  /*63e0*/  LDSM.16.MT88.4 R16, [R181+0x7800] ;  /* 0x00780000b510783b */ /* 0x000ea20000004200 */
[----:B-1----:R-:W-:Y:S01]  /*63f0*/  F2FP.BF16.F32.PACK_AB R26, R143, R168 ;  /* 0x000000a88f1a723e */ /* 0x002fe200000010ff */
[----:B------:R-:W-:Y:S01]  /*6400*/  FADD.FTZ R168, R168, R159 ;  /* 0x0000009fa8a87221 */ /* 0x000fe20000010000 */
[----:B------:R-:W-:-:S02]  /*6410*/  LOP3.LUT R27, R12, 0xff00ff, RZ, 0xc0, !PT ;  /* 0x00ff00ff0c1b7812 */ /* 0x000fc400078ec0ff */
[----:B------:R-:W-:Y:S01]  /*6420*/  SHF.R.U32.HI R15, RZ, 0x18, R214 ;  /* 0x00000018ff0f7819 */ /* 0x000fe200000116d6 */
[C---:B------:R-:W-:Y:S01]  /*6430*/  HMMA.16816.F32.BF16 R104, R4.reuse, R8, R104 ;  /* 0x000000080468723c */ /* 0x040fe20000041868 */
[----:B------:R-:W-:Y:S01]  /*6440*/  LOP3.LUT R14, R14, 0xff, RZ, 0xc0, !PT ;  /* 0x000000ff0e0e7812 */ /* 0x000fe200078ec0ff */
[----:B------:R-:W-:Y:S01]  /*6450*/  FADD.FTZ R143, R143, R168 ;  /* 0x000000a88f8f7221 */ /* 0x000fe20000010000 */
[----:B------:R-:W-:Y:S02]  /*6460*/  LOP3.LUT R24, R26, R25, RZ, 0xc0, !PT ;  /* 0x000000191a187212 */ /* 0x000fe400078ec0ff */
[----:B------:R-:W-:Y:S02]  /*6470*/  PRMT R15, R14, 0x5410, R15 ;  /* 0x000054100e0f7816 */ /* 0x000fe4000000000f */
[--C-:B------:R-:W-:Y:S01]  /*6480*/  HSET2.LE.AND R26, R13, R48.reuse, PT ;  /* 0x000000300d1a7233 */ /* 0x100fe20003803000 */
[----:B------:R-:W-:Y:S01]  /*6490*/  HMMA.16816.F32.BF16 R128, R4, R20, R128 ;  /* 0x000000140480723c */ /* 0x000fe20000041880 */
[----:B------:R-:W-:-:S02]  /*64a0*/  HSET2.LE.AND R27, R27, R48, PT ;  /* 0x000000301b1b7233 */ /* 0x000fc40003803000 */
[----:B------:R-:W-:Y:S01]  /*64b0*/  F2FP.BF16.F32.PACK_AB R9, R227, R146 ;  /* 0x00000092e309723e */ /* 0x000fe200000010ff */
[----:B------:R-:W-:Y:S01]  /*64c0*/  FADD.FTZ R146, R146, R143 ;  /* 0x0000008f92927221 */ /* 0x000fe20000010000 */
[----:B------:R-:W-:Y:S01]  /*64d0*/  F2FP.BF16.F32.PACK_AB R8, R225, R144 ;  /* 0x00000090e108723e */ /* 0x000fe200000010ff */
[----:B------:R-:W-:Y:S01]  /*64e0*/  FADD.FTZ R144, R144, R63 ;  /* 0x0000003f90907221 */ /* 0x000fe20000010000 */
[----:B------:R-:W-:Y:S01]  /*64f0*/  HSET2.LE.AND R25, R15, R48, PT ;  /* 0x000000300f197233 */ /* 0x000fe20003803000 */
[C---:B------:R-:W-:Y:S01]  /*6500*/  HMMA.16816.F32.BF16 R116, R4.reuse, R22, R116 ;  /* 0x000000160474723c */ /* 0x040fe20000041874 */
[----:B------:R-:W-:Y:S01]  /*6510*/  LOP3.LUT R26, R9, R26, RZ, 0xc0, !PT ;  /* 0x0000001a091a7212 */ /* 0x000fe200078ec0ff */
[----:B------:R-:W1:Y:S01]  /*6520*/  LDSM.16.MT88.4 R20, [R185+0x7800] ;  /* 0x00780000b914783b */ /* 0x000e620000004200 */
[----:B------:R-:W-:Y:S01]  /*6530*/  LOP3.LUT R27, R8, R27, RZ, 0xc0, !PT ;  /* 0x0000001b081b7212 */ /* 0x000fe200078ec0ff */
[----:B------:R-:W-:Y:S01]  /*6540*/  FADD.FTZ R227, R227, R146 ;  /* 0x00000092e3e37221 */ /* 0x000fe20000010000 */
[----:B------:R-:W-:Y:S01]  /*6550*/  LOP3.LUT R25, R148, R25, RZ, 0xc0, !PT ;  /* 0x0000001994197212 */ /* 0x000fe200078ec0ff */
[----:B------:R-:W3:Y:S01]  /*6560*/  LDSM.16.MT88.4 R12, [R180+0x7800] ;  /* 0x00780000b40c783b */ /* 0x000ee20000004200 */
[----:B------:R-:W-:Y:S01]  /*6570*/  FADD.FTZ R225, R225, R144 ;  /* 0x00000090e1e17221 */ /* 0x000fe20000010000 */
[----:B------:R-:W-:Y:S01]  /*6580*/  HMMA.16816.F32.BF16 R96, R4, R10, R96 ;  /* 0x0000000a0460723c */ /* 0x000fe20000041860 */
[--C-:B------:R-:W-:Y:S01]  /*6590*/  FFMA.FTZ R7, R64, UR24, -R60.reuse ;  /* 0x0000001840077c23 */ /* 0x100fe2000801083c */
[----:B------:R-:W4:Y:S01]  /*65a0*/  LDSM.16.MT88.4 R8, [R139+0x7800] ;  /* 0x007800008b08783b */ /* 0x000f220000004200 */
[C---:B------:R-:W-:Y:S01]  /*65b0*/  PRMT R64, R174.reuse, 0x7773, RZ ;  /* 0x00007773ae407816 */ /* 0x040fe200000000ff */
[----:B------:R-:W-:Y:S01]  /*65c0*/  FFMA.FTZ R60, R57, UR24, -R60 ;  /* 0x00000018393c7c23 */ /* 0x000fe2000801083c */
[C---:B------:R-:W-:Y:S01]  /*65d0*/  PRMT R5, R174.reuse, 0x7772, RZ ;  /* 0x00007772ae057816 */ /* 0x040fe200000000ff */
[----:B------:R5:W-:Y:S01]  /*65e0*/  MUFU.EX2 R65, R7 ;  /* 0x0000000700417308 */ /* 0x000be20000000800 */
[----:B------:R-:W-:Y:S01]  /*65f0*/  IMAD.MOV.U32 R6, RZ, RZ, R174 ;  /* 0x000000ffff067224 */ /* 0x000fe200078e00ae */
[----:B------:R-:W-:-:S02]  /*6600*/  PRMT R4, R174, 0x7771, RZ ;  /* 0x00007771ae047816 */ /* 0x000fc400000000ff */
[----:B------:R-:W-:Y:S01]  /*6610*/  PRMT R5, R5, 0x5410, R64 ;  /* 0x0000541005057816 */ /* 0x000fe20000000040 */
[----:B------:R-:W-:Y:S01]  /*6620*/  FFMA.FTZ R64, R58, UR24, -R52 ;  /* 0x000000183a407c23 */ /* 0x000fe20008010834 */
[----:B------:R-:W-:Y:S01]  /*6630*/  LOP3.LUT R58, R172, 0xffff, RZ, 0xc0, !PT ;  /* 0x0000ffffac3a7812 */ /* 0x000fe200078ec0ff */
[----:B------:R1:W-:Y:S01]  /*6640*/  MUFU.EX2 R57, R145 ;  /* 0x0000009100397308 */ /* 0x0003e20000000800 */
[----:B------:R-:W-:Y:S01]  /*6650*/  LOP3.LUT R141, R6, 0xff, RZ, 0xc0, !PT ;  /* 0x000000ff068d7812 */ /* 0x000fe200078ec0ff */
[C---:B--2---:R-:W-:Y:S01]  /*6660*/  HMMA.16816.F32.BF16 R72, R24.reuse, R16, R72 ;  /* 0x000000101848723c */ /* 0x044fe20000041848 */
[----:B------:R-:W-:Y:S01]  /*6670*/  SHF.R.U32.HI R147, RZ, 0x8, R58 ;  /* 0x00000008ff937819 */ /* 0x000fe2000001163a */
[----:B------:R-:W2:Y:S01]  /*6680*/  MUFU.EX2 R60, R60 ;  /* 0x0000003c003c7308 */ /* 0x000ea20000000800 */
[----:B------:R-:W-:Y:S01]  /*6690*/  LOP3.LUT R6, R172, 0xff, RZ, 0xc0, !PT ;  /* 0x000000ffac067812 */ /* 0x000fe200078ec0ff */
[----:B-----5:R-:W-:Y:S01]  /*66a0*/  FFMA.FTZ R7, R67, UR24, -R52 ;  /* 0x0000001843077c23 */ /* 0x020fe20008010834 */
[----:B------:R-:W-:Y:S01]  /*66b0*/  LOP3.LUT R5, R5, 0xff00ff, RZ, 0xc0, !PT ;  /* 0x00ff00ff05057812 */ /* 0x000fe200078ec0ff */
[----:B------:R-:W-:Y:S01]  /*66c0*/  MUFU.EX2 R67, R66 ;  /* 0x0000004200437308 */ /* 0x000fe20000000800 */
[----:B------:R-:W-:Y:S01]  /*66d0*/  PRMT R141, R141, 0x5410, R4 ;  /* 0x000054108d8d7816 */ /* 0x000fe20000000004 */
[----:B------:R-:W-:Y:S01]  /*66e0*/  HMMA.16816.F32.BF16 R76, R24, R18, R76 ;  /* 0x00000012184c723c */ /* 0x000fe2000004184c */
[----:B------:R-:W-:Y:S01]  /*66f0*/  PRMT R147, R6, 0x5410, R147 ;  /* 0x0000541006937816 */ /* 0x000fe20000000093 */
[----:B------:R5:W3:Y:S01]  /*6700*/  MUFU.EX2 R52, R64 ;  /* 0x0000004000347308 */ /* 0x000ae20000000800 */
[----:B-1----:R-:W-:-:S02]  /*6710*/  PRMT R145, R172, 0x7632, R145 ;  /* 0x00007632ac917816 */ /* 0x002fc40000000091 */
[----:B------:R-:W-:Y:S01]  /*6720*/  SHF.R.U32.HI R172, RZ, 0x18, R172 ;  /* 0x00000018ffac7819 */ /* 0x000fe200000116ac */
[----:B------:R3:W1:Y:S01]  /*6730*/  MUFU.EX2 R58, R7 ;  /* 0x00000007003a7308 */ /* 0x0006620000000800 */
[----:B------:R-:W-:Y:S02]  /*6740*/  LOP3.LUT R145, R145, 0xff, RZ, 0xc0, !PT ;  /* 0x000000ff91917812 */ /* 0x000fe400078ec0ff */
[--C-:B------:R-:W-:Y:S01]  /*6750*/  HSET2.LE.AND R6, R141, R48.reuse, PT ;  /* 0x000000308d067233 */ /* 0x100fe20003803000 */
[----:B------:R-:W-:Y:S01]  /*6760*/  HMMA.16816.F32.BF16 R124, R24, R20, R124 ;  /* 0x00000014187c723c */ /* 0x000fe2000004187c */
[----:B------:R-:W-:Y:S02]  /*6770*/  PRMT R145, R145, 0x5410, R172 ;  /* 0x0000541091917816 */ /* 0x000fe400000000ac */
[----:B------:R-:W-:Y:S02]  /*6780*/  HSET2.LE.AND R4, R147, R48, PT ;  /* 0x0000003093047233 */ /* 0x000fe40003803000 */
[----:B--2---:R-:W-:-:S02]  /*6790*/  F2FP.BF16.F32.PACK_AB R141, R60, R57 ;  /* 0x000000393c8d723e */ /* 0x004fc400000010ff */
[--C-:B-----5:R-:W-:Y:S01]  /*67a0*/  HSET2.LE.AND R64, R5, R48.reuse, PT ;  /* 0x0000003005407233 */ /* 0x120fe20003803000 */
[C---:B------:R-:W-:Y:S01]  /*67b0*/  HMMA.16816.F32.BF16 R120, R24.reuse, R22, R120 ;  /* 0x000000161878723c */ /* 0x040fe20000041878 */
[----:B------:R-:W-:Y:S02]  /*67c0*/  HSET2.LE.AND R5, R145, R48, PT ;  /* 0x0000003091057233 */ /* 0x000fe40003803000 */
[----:B---3--:R-:W-:Y:S02]  /*67d0*/  F2FP.BF16.F32.PACK_AB R7, R59, R52 ;  /* 0x000000343b07723e */ /* 0x008fe400000010ff */
[----:B------:R-:W-:Y:S01]  /*67e0*/  F2FP.BF16.F32.PACK_AB R145, R56, R65 ;  /* 0x000000413891723e */ /* 0x000fe200000010ff */
[----:B------:R-:W-:Y:S01]  /*67f0*/  FADD.FTZ R65, R65, R162 ;  /* 0x000000a241417221 */ /* 0x000fe20000010000 */
[----:B-1----:R-:W-:Y:S01]  /*6800*/  F2FP.BF16.F32.PACK_AB R48, R58, R67 ;  /* 0x000000433a30723e */ /* 0x002fe200000010ff */
        /* <DEDUP_REMOVED lines=9> */
[----:B------:R-:W-:Y:S01]  /*68a0*/  HMMA.16816.F32.BF16 R88, R24, R12, R88 ;  /* 0x0000000c1858723c */ /* 0x000fe20000041858 */
[----:B------:R-:W-:-:S02]  /*68b0*/  FADD.FTZ R233, R60, R57 ;  /* 0x000000393ce97221 */ /* 0x000fc40000010000 */
[----:B------:R-:W-:-:S05]  /*68c0*/  FADD.FTZ R224, R59, R52 ;  /* 0x000000343be07221 */ /* 0x000fca0000010000 */
        /* <DEDUP_REMOVED lines=15> */
[----:B------:R-:W-:Y:S01]  /*69c0*/  IMAD.WIDE.U32 R10, R5, R234, RZ ;  /* 0x000000ea050a7225 */ /* 0x000fe200078e00ff */
[----:B------:R-:W-:-:S03]  /*69d0*/  SHF.L.U64.HI R2, R234, 0x4, R235 ;  /* 0x00000004ea027819 */ /* 0x000fc600000102eb */
[----:B------:R-:W-:Y:S01]  /*69e0*/  IMAD.SHL.U32 R3, R234, 0x10, RZ ;  /* 0x00000010ea037824 */ /* 0x000fe200078e00ff */
[----:B------:R-:W-:Y:S01]  /*69f0*/  BAR.SYNC.DEFER_BLOCKING 0x0 ;  /* 0x0000000000007b1d */ /* 0x000fe20000010000 */
[----:B------:R-:W-:Y:S01]  /*6a00*/  IMAD R5, R5, R235, R11 ;  /* 0x000000eb05057224 */ /* 0x000fe200078e020b */
[C---:B------:R-:W-:Y:S02]  /*6a10*/  LEA R16, P3, R10.reuse, R201, 0x7 ;  /* 0x000000c90a107211 */ /* 0x040fe400078638ff */
[CC--:B------:R-:W-:Y:S02]  /*6a20*/  LEA R0, P0, R10.reuse, R3.reuse, 0x6 ;  /* 0x000000030a007211 */ /* 0x0c0fe400078030ff */
[C-C-:B------:R-:W-:Y:S02]  /*6a30*/  LEA.HI.X R17, R10.reuse, R200, R5.reuse, 0x7, P3 ;  /* 0x000000c80a117211 */ /* 0x140fe400018f3c05 */
[----:B------:R-:W-:Y:S02]  /*6a40*/  LEA.HI.X R7, R10, R2, R5, 0x6, P0 ;  /* 0x000000020a077211 */ /* 0x000fe400000f3405 */
[----:B------:R-:W-:-:S02]  /*6a50*/  IADD3 R4, P1, PT, R0, R3, RZ ;  /* 0x0000000300047210 */ /* 0x000fc40007f3e0ff */
[----:B------:R-:W-:Y:S02]  /*6a60*/  LEA R6, P0, R234, R0, 0x5 ;  /* 0x00000000ea067211 */ /* 0x000fe400078028ff */
[-C--:B------:R-:W-:Y:S01]  /*6a70*/  LEA R14, P2, R0, R201.reuse, 0x1 ;  /* 0x000000c9000e7211 */ /* 0x080fe200078408ff */
[----:B------:R-:W-:Y:S01]  /*6a80*/  IMAD.X R9, R7, 0x1, R2, P1 ;  /* 0x0000000107097824 */ /* 0x000fe200008e0602 */
[----:B------:R-:W-:Y:S02]  /*6a90*/  LEA R12, P1, R4, R201, 0x1 ;  /* 0x000000c9040c7211 */ /* 0x000fe400078208ff */
[----:B------:R-:W-:Y:S02]  /*6aa0*/  LEA.HI.X R11, R234, R7, R235, 0x5, P0 ;  /* 0x00000007ea0b7211 */ /* 0x000fe400000f2ceb */
[----:B------:R-:W-:Y:S02]  /*6ab0*/  LEA R8, P0, R6, R201, 0x1 ;  /* 0x000000c906087211 */ /* 0x000fe400078008ff */
[-C--:B------:R-:W-:Y:S01]  /*6ac0*/  LEA.HI.X R15, R0, R200.reuse, R7, 0x1, P2 ;  /* 0x000000c8000f7211 */ /* 0x080fe200010f0c07 */
[----:B------:R-:W-:Y:S01]  /*6ad0*/  IMAD R0, R137, 0x40, R132 ;  /* 0x0000004089007824 */ /* 0x000fe200078e0284 */
[-C--:B------:R-:W-:Y:S01]  /*6ae0*/  LEA.HI.X R13, R4, R200.reuse, R9, 0x1, P1 ;  /* 0x000000c8040d7211 */ /* 0x080fe200008f0c09 */
[----:B------:R-:W-:Y:S01]  /*6af0*/  @!PT LDS RZ, [RZ] ;  /* 0x00000000fffff984 */ /* 0x000fe20000000800 */
[----:B------:R-:W-:Y:S01]  /*6b00*/  @!PT LDS RZ, [RZ] ;  /* 0x00000000fffff984 */ /* 0x000fe20000000800 */
[----:B------:R-:W-:Y:S01]  /*6b10*/  @!PT LDS RZ, [RZ] ;  /* 0x00000000fffff984 */ /* 0x000fe20000000800 */
[----:B------:R1:W-:Y:S01]  /*6b20*/  LDGSTS.E.BYPASS.LTC128B.128 [R206+0x6000], desc[UR20][R16.64] ;  /* 0x0600000010ce7fae */ /* 0x0003e2000b981a14 */
[----:B------:R-:W-:-:S03]  /*6b30*/  LEA.HI.X R9, R6, R200, R11, 0x1, P0 ;  /* 0x000000c806097211 */ /* 0x000fc600000f0c0b */
[----:B------:R-:W-:Y:S04]  /*6b40*/  LDGSTS.E.BYPASS.LTC128B.128 [R206+0x6800], desc[UR20][R14.64] ;  /* 0x068000000ece7fae */ /* 0x000fe8000b981a14 */
[----:B------:R-:W-:Y:S04]  /*6b50*/  LDGSTS.E.BYPASS.LTC128B.128 [R206+0x7000], desc[UR20][R12.64] ;  /* 0x070000000cce7fae */ /* 0x000fe8000b981a14 */
[----:B------:R2:W-:Y:S04]  /*6b60*/  LDGSTS.E.BYPASS.LTC128B.128 [R206+0x7800], desc[UR20][R8.64] ;  /* 0x0780000008ce7fae */ /* 0x0005e8000b981a14 */
[----:B------:R-:W-:Y:S04]  /*6b70*/  LDSM.16.M88.4 R156, [R189+UR5+0x4000] ;  /* 0x00400005bd9c783b */ /* 0x000fe80008000200 */
[----:B------:R-:W3:Y:S04]  /*6b80*/  LDSM.16.M88.4 R4, [R190+0x2000] ;  /* 0x00200000be04783b */ /* 0x000ee80000000200 */
[----:B------:R-:W4:Y:S04]  /*6b90*/  LDSM.16.M88.4 R148, [R189+UR5+0x4800] ;  /* 0x00480005bd94783b */ /* 0x000f280008000200 */
[----:B------:R-:W1:Y:S04]  /*6ba0*/  LDSM.16.M88.4 R140, [R189+UR5+0x5000] ;  /* 0x00500005bd8c783b */ /* 0x000e680008000200 */
[----:B------:R-:W2:Y:S04]  /*6bb0*/  LDSM.16.M88.4 R36, [R189+UR5+0x5800] ;  /* 0x00580005bd24783b */ /* 0x000ea80008000200 */
[----:B------:R-:W5:Y:S04]  /*6bc0*/  LDSM.16.M88.4 R60, [R190] ;  /* 0x00000000be3c783b */ /* 0x000f680000000200 */
[----:B------:R-:W-:Y:S04]  /*6bd0*/  LDSM.16.M88.4 R56, [R184+0x4000] ;  /* 0x00400000b838783b */ /* 0x000fe80000000200 */
[----:B------:R-:W5:Y:S04]  /*6be0*/  LDSM.16.M88.4 R212, [R188+0x2000] ;  /* 0x00200000bcd4783b */ /* 0x000f680000000200 */
[----:B------:R-:W5:Y:S04]  /*6bf0*/  LDSM.16.M88.4 R52, [R184+0x4800] ;  /* 0x00480000b834783b */ /* 0x000f680000000200 */
[----:B------:R-:W5:Y:S04]  /*6c00*/  LDSM.16.M88.4 R48, [R184+0x5000] ;  /* 0x00500000b830783b */ /* 0x000f680000000200 */
[----:B------:R-:W5:Y:S01]  /*6c10*/  LDSM.16.M88.4 R44, [R184+0x5800] ;  /* 0x00580000b82c783b */ /* 0x000f620000000200 */
[C---:B---3--:R-:W-:Y:S03]  /*6c20*/  HMMA.16816.F32.BF16 R32, R4.reuse, R156, RZ ;  /* 0x0000009c0420723c */ /* 0x048fe600000418ff */
[----:B------:R-:W3:Y:S04]  /*6c30*/  LDSM.16.M88.4 R40, [R188] ;  /* 0x00000000bc28783b */ /* 0x000ee80000000200 */
[----:B------:R-:W-:Y:S01]  /*6c40*/  LDSM.16.M88.4 R176, [R183+0x4000] ;  /* 0x00400000b7b0783b */ /* 0x000fe20000000200 */
[C---:B------:R-:W-:Y:S03]  /*6c50*/  HMMA.16816.F32.BF16 R28, R4.reuse, R158, RZ ;  /* 0x0000009e041c723c */ /* 0x040fe600000418ff */
[----:B------:R-:W-:Y:S04]  /*6c60*/  LDSM.16.M88.4 R172, [R183+0x4800] ;  /* 0x00480000b7ac783b */ /* 0x000fe80000000200 */
[----:B------:R-:W-:Y:S01]  /*6c70*/  LDSM.16.M88.4 R168, [R183+0x5000] ;  /* 0x00500000b7a8783b */ /* 0x000fe20000000200 */
[C---:B----4-:R-:W-:Y:S03]  /*6c80*/  HMMA.16816.F32.BF16 R24, R4.reuse, R148, RZ ;  /* 0x000000940418723c */ /* 0x050fe600000418ff */
[----:B------:R-:W-:Y:S04]  /*6c90*/  LDSM.16.M88.4 R164, [R183+0x5800] ;  /* 0x00580000b7a4783b */ /* 0x000fe80000000200 */
[----:B------:R-:W0:Y:S01]  /*6ca0*/  LDGDEPBAR ;  /* 0x00000000000079af */ /* 0x000e220000000000 */
[C---:B-1----:R-:W-:Y:S08]  /*6cb0*/  HMMA.16816.F32.BF16 R16, R4.reuse, R140, RZ ;  /* 0x0000008c0410723c */ /* 0x042ff000000418ff */
[C---:B--2---:R-:W-:Y:S08]  /*6cc0*/  HMMA.16816.F32.BF16 R8, R4.reuse, R36, RZ ;  /* 0x000000240408723c */ /* 0x044ff000000418ff */
[C---:B------:R-:W-:Y:S08]  /*6cd0*/  HMMA.16816.F32.BF16 R20, R4.reuse, R150, RZ ;  /* 0x000000960414723c */ /* 0x040ff000000418ff */
[C---:B------:R-:W-:Y:S08]  /*6ce0*/  HMMA.16816.F32.BF16 R12, R4.reuse, R142, RZ ;  /* 0x0000008e040c723c */ /* 0x040ff000000418ff */
[----:B------:R-:W-:Y:S08]  /*6cf0*/  HMMA.16816.F32.BF16 R4, R4, R38, RZ ;  /* 0x000000260404723c */ /* 0x000ff000000418ff */
[C---:B-----5:R-:W-:Y:S08]  /*6d00*/  HMMA.16816.F32.BF16 R160, R60.reuse, R156, RZ ;  /* 0x0000009c3ca0723c */ /* 0x060ff000000418ff */
        /* <DEDUP_REMOVED lines=11> */
[----:B------:R-:W1:Y:S07]  /*6dc0*/  LDSM.16.M88.4 R212, [R187] ;  /* 0x00000000bbd4783b */ /* 0x000e6e0000000200 */
[C---:B------:R-:W-:Y:S08]  /*6dd0*/  HMMA.16816.F32.BF16 R152, R60.reuse, R148, RZ ;  /* 0x000000943c98723c */ /* 0x040ff000000418ff */
[C---:B------:R-:W-:Y:S08]  /*6de0*/  HMMA.16816.F32.BF16 R148, R60.reuse, R150, RZ ;  /* 0x000000963c94723c */ /* 0x040ff000000418ff */
[C---:B------:R-:W-:Y:S08]  /*6df0*/  HMMA.16816.F32.BF16 R64, R60.reuse, R36, RZ ;  /* 0x000000243c40723c */ /* 0x040ff000000418ff */
[----:B------:R-:W-:Y:S01]  /*6e00*/  HMMA.16816.F32.BF16 R60, R60, R38, RZ ;  /* 0x000000263c3c723c */ /* 0x000fe200000418ff */
[----:B------:R-:W2:Y:S07]  /*6e10*/  LDSM.16.M88.4 R36, [R187+0x2000] ;  /* 0x00200000bb24783b */ /* 0x000eae0000000200 */
[C---:B---3--:R-:W-:Y:S08]  /*6e20*/  HMMA.16816.F32.BF16 R160, R40.reuse, R56, R160 ;  /* 0x0000003828a0723c */ /* 0x048ff000000418a0 */
[C---:B------:R-:W-:Y:S08]  /*6e30*/  HMMA.16816.F32.BF16 R144, R40.reuse, R48, R144 ;  /* 0x000000302890723c */ /* 0x040ff00000041890 */
[C---:B------:R-:W-:Y:S01]  /*6e40*/  HMMA.16816.F32.BF16 R156, R40.reuse, R58, R156 ;  /* 0x0000003a289c723c */ /* 0x040fe2000004189c */
[----:B------:R-:W-:Y:S07]  /*6e50*/  LDSM.16.M88.4 R56, [R186] ;  /* 0x00000000ba38783b */ /* 0x000fee0000000200 */
[C---:B------:R-:W-:Y:S01]  /*6e60*/  HMMA.16816.F32.BF16 R140, R40.reuse, R50, R140 ;  /* 0x00000032288c723c */ /* 0x040fe2000004188c */
[----:B------:R-:W3:Y:S07]  /*6e70*/  LDSM.16.M88.4 R48, [R182+0x4000] ;  /* 0x00400000b630783b */ /* 0x000eee0000000200 */
[C---:B------:R-:W-:Y:S08]  /*6e80*/  HMMA.16816.F32.BF16 R152, R40.reuse, R52, R152 ;  /* 0x000000342898723c */ /* 0x040ff00000041898 */
[C---:B------:R-:W-:Y:S01]  /*6e90*/  HMMA.16816.F32.BF16 R148, R40.reuse, R54, R148 ;  /* 0x000000362894723c */ /* 0x040fe20000041894 */
[----:B------:R-:W4:Y:S07]  /*6ea0*/  LDSM.16.M88.4 R52, [R186+0x2000] ;  /* 0x00200000ba34783b */ /* 0x000f2e0000000200 */
[C---:B------:R-:W-:Y:S08]  /*6eb0*/  HMMA.16816.F32.BF16 R64, R40.reuse, R44, R64 ;  /* 0x0000002c2840723c */ /* 0x040ff00000041840 */
[----:B------:R-:W-:Y:S01]  /*6ec0*/  HMMA.16816.F32.BF16 R60, R40, R46, R60 ;  /* 0x0000002e283c723c */ /* 0x000fe2000004183c */
[----:B------:R-:W5:Y:S04]  /*6ed0*/  LDSM.16.M88.4 R44, [R182+0x4800] ;  /* 0x00480000b62c783b */ /* 0x000f680000000200 */
[----:B------:R-:W5:Y:S03]  /*6ee0*/  LDSM.16.M88.4 R40, [R182+0x5000] ;  /* 0x00500000b628783b */ /* 0x000f660000000200 */
[-C--:B-1----:R-:W-:Y:S08]  /*6ef0*/  HMMA.16816.F32.BF16 R160, R212, R176.reuse, R160 ;  /* 0x000000b0d4a0723c */ /* 0x082ff000000418a0 */
[C---:B--2---:R-:W-:Y:S08]  /*6f00*/  HMMA.16816.F32.BF16 R32, R36.reuse, R176, R32 ;  /* 0x000000b02420723c */ /* 0x044ff00000041820 */
[-C--:B------:R-:W-:Y:S08]  /*6f10*/  HMMA.16816.F32.BF16 R24, R36, R172.reuse, R24 ;  /* 0x000000ac2418723c */ /* 0x080ff00000041818 */
[----:B------:R-:W-:Y:S08]  /*6f20*/  HMMA.16816.F32.BF16 R152, R212, R172, R152 ;  /* 0x000000acd498723c */ /* 0x000ff00000041898 */
[C---:B------:R-:W-:Y:S08]  /*6f30*/  HMMA.16816.F32.BF16 R28, R36.reuse, R178, R28 ;  /* 0x000000b2241c723c */ /* 0x040ff0000004181c */
[C---:B------:R-:W-:Y:S08]  /*6f40*/  HMMA.16816.F32.BF16 R16, R36.reuse, R168, R16 ;  /* 0x000000a82410723c */ /* 0x040ff00000041810 */
[C---:B------:R-:W-:Y:S08]  /*6f50*/  HMMA.16816.F32.BF16 R8, R36.reuse, R164, R8 ;  /* 0x000000a42408723c */ /* 0x040ff00000041808 */
[C---:B------:R-:W-:Y:S08]  /*6f60*/  HMMA.16816.F32.BF16 R20, R36.reuse, R174, R20 ;  /* 0x000000ae2414723c */ /* 0x040ff00000041814 */
[C---:B------:R-:W-:Y:S08]  /*6f70*/  HMMA.16816.F32.BF16 R12, R36.reuse, R170, R12 ;  /* 0x000000aa240c723c */ /* 0x040ff0000004180c */
[----:B------:R-:W-:Y:S01]  /*6f80*/  HMMA.16816.F32.BF16 R4, R36, R166, R4 ;  /* 0x000000a62404723c */ /* 0x000fe20000041804 */
[----:B------:R-:W1:Y:S01]  /*6f90*/  LDSM.16.M88.4 R36, [R182+0x5800] ;  /* 0x00580000b624783b */ /* 0x000e620000000200 */
[----:B------:R-:W-:-:S06]  /*6fa0*/  DEPBAR.LE SB0, 0x0 ;  /* 0x000080000000791a */ /* 0x000fcc0000000000 */
[C---:B------:R-:W-:Y:S08]  /*6fb0*/  HMMA.16816.F32.BF16 R148, R212.reuse, R174, R148 ;  /* 0x000000aed494723c */ /* 0x040ff00000041894 */
[----:B------:R-:W-:Y:S08]  /*6fc0*/  HMMA.16816.F32.BF16 R156, R212, R178, R156 ;  /* 0x000000b2d49c723c */ /* 0x000ff0000004189c */
[----:B---3--:R-:W-:Y:S08]  /*6fd0*/  HMMA.16816.F32.BF16 R160, R56, R48, R160 ;  /* 0x0000003038a0723c */ /* 0x008ff000000418a0 */
[----:B------:R-:W-:Y:S01]  /*6fe0*/  HMMA.16816.F32.BF16 R144, R212, R168, R144 ;  /* 0x000000a8d490723c */ /* 0x000fe20000041890 */
[----:B------:R-:W-:-:S07]  /*6ff0*/  VIADD R169, R0, 0xffffff99 ;  /* 0xffffff9900a97836 */ /* 0x000fce0000000000 */
[C---:B----4-:R-:W-:Y:S08]  /*7000*/  HMMA.16816.F32.BF16 R32, R52.reuse, R48, R32 ;  /* 0x000000303420723c */ /* 0x050ff00000041820 */
[-C--:B-----5:R-:W-:Y:S08]  /*7010*/  HMMA.16816.F32.BF16 R24, R52, R44.reuse, R24 ;  /* 0x0000002c3418723c */ /* 0x0a0ff00000041818 */
[----:B------:R-:W-:Y:S01]  /*7020*/  HMMA.16816.F32.BF16 R152, R56, R44, R152 ;  /* 0x0000002c3898723c */ /* 0x000fe20000041898 */
[----:B------:R-:W-:-:S05]  /*7030*/  VIADD R45, R0, 0xffffff80 ;  /* 0xffffff80002d7836 */ /* 0x000fca0000000000 */
[C---:B------:R-:W-:Y:S02]  /*7040*/  ISETP.GE.AND P3, PT, R45.reuse, R236, PT ;  /* 0x000000ec2d00720c */ /* 0x040fe40003f66270 */
[C---:B------:R-:W-:Y:S01]  /*7050*/  HMMA.16816.F32.BF16 R28, R52.reuse, R50, R28 ;  /* 0x00000032341c723c */ /* 0x040fe2000004181c */
[C---:B------:R-:W-:Y:S02]  /*7060*/  ISETP.GE.AND P5, PT, R45.reuse, R222, PT ;  /* 0x000000de2d00720c */ /* 0x040fe40003fa6270 */
[C---:B------:R-:W-:Y:S02]  /*7070*/  ISETP.GE.AND P6, PT, R45.reuse, R232, PT ;  /* 0x000000e82d00720c */ /* 0x040fe40003fc6270 */
[----:B------:R-:W-:Y:S01]  /*7080*/  ISETP.GE.AND P0, PT, R45, R226, PT ;  /* 0x000000e22d00720c */ /* 0x000fe20003f06270 */
[----:B------:R-:W-:Y:S02]  /*7090*/  VIADD R45, R0, 0xffffff89 ;  /* 0xffffff89002d7836 */ /* 0x000fe40000000000 */
[----:B------:R-:W-:Y:S01]  /*70a0*/  HMMA.16816.F32.BF16 R20, R52, R46, R20 ;  /* 0x0000002e3414723c */ /* 0x000fe20000041814 */
[----:B------:R-:W-:-:S07]  /*70b0*/  FSEL R32, R32, -INF , !P0 ;  /* 0xff80000020207808 */ /* 0x000fce0004000000 */
[----:B------:R-:W-:Y:S01]  /*70c0*/  HMMA.16816.F32.BF16 R148, R56, R46, R148 ;  /* 0x0000002e3894723c */ /* 0x000fe20000041894 */
[----:B------:R-:W-:-:S05]  /*70d0*/  VIADD R47, R0, 0xffffff81 ;  /* 0xffffff81002f7836 */ /* 0x000fca0000000000 */
[C---:B------:R-:W-:Y:S02]  /*70e0*/  ISETP.GE.AND P4, PT, R47.reuse, R236, PT ;  /* 0x000000ec2f00720c */ /* 0x040fe40003f86270 */
[----:B------:R-:W-:Y:S01]  /*70f0*/  HMMA.16816.F32.BF16 R64, R212, R164, R64 ;  /* 0x000000a4d440723c */ /* 0x000fe20000041840 */
[C---:B------:R-:W-:Y:S02]  /*7100*/  ISETP.GE.AND P2, PT, R47.reuse, R232, PT ;  /* 0x000000e82f00720c */ /* 0x040fe40003f46270 */
[----:B------:R-:W-:-:S05]  /*7110*/  ISETP.GE.AND P1, PT, R47, R226, PT ;  /* 0x000000e22f00720c */ /* 0x000fca0003f26270 */
[----:B------:R-:W-:Y:S01]  /*7120*/  HMMA.16816.F32.BF16 R156, R56, R50, R156 ;  /* 0x00000032389c723c */ /* 0x000fe2000004189c */
[----:B------:R-:W-:Y:S01]  /*7130*/  FSEL R50, R160, -INF , !P3 ;  /* 0xff800000a0327808 */ /* 0x000fe20005800000 */
[C---:B------:R-:W-:Y:S01]  /*7140*/  VIADD R51, R0.reuse, 0xffffff98 ;  /* 0xffffff9800337836 */ /* 0x040fe20000000000 */
[----:B------:R-:W-:Y:S01]  /*7150*/  ISETP.GE.AND P3, PT, R47, R222, PT ;  /* 0x000000de2f00720c */ /* 0x000fe20003f66270 */
[----:B------:R-:W-:-:S03]  /*7160*/  VIADD R47, R0, 0xffffff88 ;  /* 0xffffff88002f7836 */ /* 0x000fc60000000000 */
[----:B------:R-:W-:Y:S01]  /*7170*/  FSEL R179, R35, -INF , !P3 ;  /* 0xff80000023b37808 */ /* 0x000fe20005800000 */
[----:B------:R-:W-:Y:S01]  /*7180*/  HMMA.16816.F32.BF16 R16, R52, R40, R16 ;  /* 0x000000283410723c */ /* 0x000fe20000041810 */
[----:B------:R-:W-:Y:S01]  /*7190*/  ISETP.GE.AND P3, PT, R45, R226, PT ;  /* 0x000000e22d00720c */ /* 0x000fe20003f66270 */
[----:B------:R-:W-:Y:S01]  /*71a0*/  VIADD R35, R0, 0xffffffa0 ;  /* 0xffffffa000237836 */ /* 0x000fe20000000000 */
[----:B------:R-:W-:-:S05]  /*71b0*/  ISETP.GE.AND P0, PT, R47, R232, PT ;  /* 0x000000e82f00720c */ /* 0x000fca0003f06270 */
[----:B------:R-:W-:Y:S01]  /*71c0*/  HMMA.16816.F32.BF16 R144, R56, R40, R144 ;  /* 0x000000283890723c */ /* 0x000fe20000041890 */
[----:B------:R-:W-:Y:S02]  /*71d0*/  FSEL R41, R34, -INF , !P5 ;  /* 0xff80000022297808 */ /* 0x000fe40006800000 */
[----:B------:R-:W-:Y:S01]  /*71e0*/  FSEL R34, R33, -INF , !P1 ;  /* 0xff80000021227808 */ /* 0x000fe20004800000 */
[----:B------:R-:W-:Y:S01]  /*71f0*/  VIADD R33, R0, 0xffffffa1 ;  /* 0xffffffa100217836 */ /* 0x000fe20000000000 */
[C---:B------:R-:W-:Y:S02]  /*7200*/  ISETP.GE.AND P1, PT, R47.reuse, R222, PT ;  /* 0x000000de2f00720c */ /* 0x040fe40003f26270 */
[----:B------:R-:W-:Y:S01]  /*7210*/  ISETP.GE.AND P5, PT, R47, R226, PT ;  /* 0x000000e22f00720c */ /* 0x000fe20003fa6270 */
[----:B------:R-:W-:Y:S01]  /*7220*/  HMMA.16816.F32.BF16 R140, R212, R170, R140 ;  /* 0x000000aad48c723c */ /* 0x000fe2000004188c */
[----:B------:R-:W-:Y:S02]  /*7230*/  FSEL R177, R30, -INF , !P1 ;  /* 0xff8000001eb17808 */ /* 0x000fe40004800000 */
[----:B------:R-:W-:-:S02]  /*7240*/  FSEL R170, R28, -INF , !P5 ;  /* 0xff8000001caa7808 */ /* 0x000fc40006800000 */
[----:B------:R-:W-:Y:S02]  /*7250*/  FSEL R30, R29, -INF , !P3 ;  /* 0xff8000001d1e7808 */ /* 0x000fe40005800000 */
[C---:B------:R-:W-:Y:S01]  /*7260*/  ISETP.GE.AND P5, PT, R45.reuse, R236, PT ;  /* 0x000000ec2d00720c */ /* 0x040fe20003fa6270 */
[----:B------:R-:W-:Y:S01]  /*7270*/  HMMA.16816.F32.BF16 R12, R52, R42, R12 ;  /* 0x0000002a340c723c */ /* 0x000fe2000004180c */
[C---:B------:R-:W-:Y:S01]  /*7280*/  ISETP.GE.AND P1, PT, R45.reuse, R222, PT ;  /* 0x000000de2d00720c */ /* 0x040fe20003f26270 */
[----:B------:R-:W-:Y:S01]  /*7290*/  BAR.SYNC.DEFER_BLOCKING 0x0 ;  /* 0x0000000000007b1d */ /* 0x000fe20000010000 */
[----:B------:R-:W-:Y:S01]  /*72a0*/  ISETP.GE.AND P3, PT, R45, R232, PT ;  /* 0x000000e82d00720c */ /* 0x000fe20003f66270 */
[----:B------:R-:W-:Y:S01]  /*72b0*/  VIADD R45, R0, 0xffffff90 ;  /* 0xffffff90002d7836 */ /* 0x000fe20000000000 */
[----:B------:R-:W-:-:S03]  /*72c0*/  FSEL R49, R158, -INF , !P0 ;  /* 0xff8000009e317808 */ /* 0x000fc60004000000 */
[C---:B-1----:R-:W-:Y:S08]  /*72d0*/  HMMA.16816.F32.BF16 R8, R52.reuse, R36, R8 ;  /* 0x000000243408723c */ /* 0x042ff00000041808 */
[----:B------:R-:W-:Y:S01]  /*72e0*/  HMMA.16816.F32.BF16 R4, R52, R38, R4 ;  /* 0x000000263404723c */ /* 0x000fe20000041804 */
[----:B------:R-:W-:Y:S02]  /*72f0*/  FSEL R53, R162, -INF , !P6 ;  /* 0xff800000a2357808 */ /* 0x000fe40007000000 */
[----:B------:R-:W-:Y:S01]  /*7300*/  ISETP.GE.AND P6, PT, R47, R236, PT ;  /* 0x000000ec2f00720c */ /* 0x000fe20003fc6270 */
[----:B------:R-:W-:Y:S01]  /*7310*/  VIADD R47, R0, 0xffffff91 ;  /* 0xffffff91002f7836 */ /* 0x000fe20000000000 */
[----:B------:R-:W-:-:S02]  /*7320*/  FSEL R52, R161, -INF , !P4 ;  /* 0xff800000a1347808 */ /* 0x000fc40006000000 */
[----:B------:R-:W-:Y:S01]  /*7330*/  FSEL R55, R163, -INF , !P2 ;  /* 0xff800000a3377808 */ /* 0x000fe20005000000 */
[----:B------:R-:W-:Y:S01]  /*7340*/  HMMA.16816.F32.BF16 R64, R56, R36, R64 ;  /* 0x000000243840723c */ /* 0x000fe20000041840 */
[----:B------:R-:W-:Y:S02]  /*7350*/  FSEL R37, R31, -INF , !P1 ;  /* 0xff8000001f257808 */ /* 0x000fe40004800000 */
[-C--:B------:R-:W-:Y:S02]  /*7360*/  ISETP.GE.AND P1, PT, R45, R226.reuse, PT ;  /* 0x000000e22d00720c */ /* 0x080fe40003f26270 */
[----:B------:R-:W-:Y:S02]  /*7370*/  ISETP.GE.AND P4, PT, R47, R226, PT ;  /* 0x000000e22f00720c */ /* 0x000fe40003f86270 */
[----:B------:R-:W-:Y:S01]  /*7380*/  ISETP.GE.AND P2, PT, R45, R222, PT ;  /* 0x000000de2d00720c */ /* 0x000fe20003f46270 */
[----:B------:R-:W-:Y:S01]  /*7390*/  HMMA.16816.F32.BF16 R60, R212, R166, R60 ;  /* 0x000000a6d43c723c */ /* 0x000fe2000004183c */
[----:B------:R-:W-:-:S02]  /*73a0*/  FSEL R166, R24, -INF , !P1 ;  /* 0xff80000018a67808 */ /* 0x000fc40004800000 */
[-C--:B------:R-:W-:Y:S02]  /*73b0*/  ISETP.GE.AND P1, PT, R47, R222.reuse, PT ;  /* 0x000000de2f00720c */ /* 0x080fe40003f26270 */
[----:B------:R-:W-:Y:S02]  /*73c0*/  FSEL R168, R25, -INF , !P4 ;  /* 0xff80000019a87808 */ /* 0x000fe40006000000 */
[----:B------:R-:W-:Y:S01]  /*73d0*/  FSEL R27, R27, -INF , !P1 ;  /* 0xff8000001b1b7808 */ /* 0x000fe20004800000 */
[----:B------:R-:W-:Y:S01]  /*73e0*/  HMMA.16816.F32.BF16 R140, R56, R42, R140 ;  /* 0x0000002a388c723c */ /* 0x000fe2000004188c */
[----:B------:R-:W-:Y:S02]  /*73f0*/  ISETP.GE.AND P1, PT, R51, R222, PT ;  /* 0x000000de3300720c */ /* 0x000fe40003f26270 */
[----:B------:R-:W-:Y:S02]  /*7400*/  FSEL R171, R26, -INF , !P2 ;  /* 0xff8000001aab7808 */ /* 0x000fe40005000000 */
[----:B------:R-:W-:-:S02]  /*7410*/  FSEL R25, R22, -INF , !P1 ;  /* 0xff80000016197808 */ /* 0x000fc40004800000 */
[-C--:B------:R-:W-:Y:S02]  /*7420*/  ISETP.GE.AND P2, PT, R51, R226.reuse, PT ;  /* 0x000000e23300720c */ /* 0x080fe40003f46270 */
[-C--:B------:R-:W-:Y:S02]  /*7430*/  ISETP.GE.AND P4, PT, R169, R226.reuse, PT ;  /* 0x000000e2a900720c */ /* 0x080fe40003f86270 */
[----:B------:R-:W-:Y:S01]  /*7440*/  ISETP.GE.AND P1, PT, R35, R226, PT ;  /* 0x000000e22300720c */ /* 0x000fe20003f26270 */
[----:B------:R-:W-:Y:S01]  /*7450*/  HMMA.16816.F32.BF16 R60, R56, R38, R60 ;  /* 0x00000026383c723c */ /* 0x000fe2000004183c */
[----:B------:R-:W-:Y:S02]  /*7460*/  FSEL R26, R20, -INF , !P2 ;  /* 0xff800000141a7808 */ /* 0x000fe40005000000 */
[----:B------:R-:W-:Y:S01]  /*7470*/  FSEL R24, R21, -INF , !P4 ;  /* 0xff80000015187808 */ /* 0x000fe20006000000 */
[----:B------:R-:W-:Y:S01]  /*7480*/  VIADD R21, R0, 0xffffffa8 ;  /* 0xffffffa800157836 */ /* 0x000fe20000000000 */
[----:B------:R-:W-:-:S02]  /*7490*/  FSEL R132, R16, -INF , !P1 ;  /* 0xff80000010847808 */ /* 0x000fc40004800000 */
[-C--:B------:R-:W-:Y:S02]  /*74a0*/  ISETP.GE.AND P2, PT, R169, R222.reuse, PT ;  /* 0x000000dea900720c */ /* 0x080fe40003f46270 */
[----:B------:R-:W-:Y:S02]  /*74b0*/  ISETP.GE.AND P1, PT, R33, R222, PT ;  /* 0x000000de2100720c */ /* 0x000fe40003f26270 */
[----:B------:R-:W-:Y:S01]  /*74c0*/  FSEL R173, R23, -INF , !P2 ;  /* 0xff80000017ad7808 */ /* 0x000fe20005000000 */
[C---:B------:R-:W-:Y:S01]  /*74d0*/  VIADD R23, R0.reuse, 0xffffffa9 ;  /* 0xffffffa900177836 */ /* 0x040fe20000000000 */
[----:B------:R-:W-:Y:S01]  /*74e0*/  FSEL R163, R19, -INF , !P1 ;  /* 0xff80000013a37808 */ /* 0x000fe20004800000 */
[----:B------:R-:W-:Y:S01]  /*74f0*/  VIADD R19, R0, 0xffffffb0 ;  /* 0xffffffb000137836 */ /* 0x000fe20000000000 */
[----:B------:R-:W-:Y:S02]  /*7500*/  ISETP.GE.AND P4, PT, R33, R226, PT ;  /* 0x000000e22100720c */ /* 0x000fe40003f86270 */
[----:B------:R-:W-:-:S02]  /*7510*/  ISETP.GE.AND P1, PT, R21, R222, PT ;  /* 0x000000de1500720c */ /* 0x000fc40003f26270 */
[----:B------:R-:W-:Y:S02]  /*7520*/  ISETP.GE.AND P2, PT, R35, R222, PT ;  /* 0x000000de2300720c */ /* 0x000fe40003f46270 */
[----:B------:R-:W-:Y:S01]  /*7530*/  FSEL R160, R17, -INF , !P4 ;  /* 0xff80000011a07808 */ /* 0x000fe20006000000 */
[----:B------:R-:W-:Y:S01]  /*7540*/  VIADD R17, R0, 0xffffffb1 ;  /* 0xffffffb100117836 */ /* 0x000fe20000000000 */
[----:B------:R-:W-:Y:S02]  /*7550*/  FSEL R167, R14, -INF , !P1 ;  /* 0xff8000000ea77808 */ /* 0x000fe40004800000 */
[----:B------:R-:W-:Y:S02]  /*7560*/  FSEL R161, R18, -INF , !P2 ;  /* 0xff80000012a17808 */ /* 0x000fe40005000000 */
[-C--:B------:R-:W-:Y:S02]  /*7570*/  ISETP.GE.AND P4, PT, R23, R226.reuse, PT ;  /* 0x000000e21700720c */ /* 0x080fe40003f86270 */
        /* <DEDUP_REMOVED lines=8> */
[-C--:B------:R-:W-:Y:S02]  /*7600*/  ISETP.GE.AND P4, PT, R17, R226.reuse, PT ;  /* 0x000000e21100720c */ /* 0x080fe40003f86270 */
[----:B------:R-:W-:Y:S02]  /*7610*/  FSEL R28, R11, -INF , !P1 ;  /* 0xff8000000b1c7808 */ /* 0x000fe40004800000 */
[----:B------:R-:W-:Y:S02]  /*7620*/  FSEL R165, R15, -INF , !P2 ;  /* 0xff8000000fa57808 */ /* 0x000fe40005000000 */
[----:B------:R-:W-:Y:S02]  /*7630*/  ISETP.GE.AND P1, PT, R13, R226, PT ;  /* 0x000000e20d00720c */ /* 0x000fe40003f26270 */
[----:B------:R-:W-:Y:S02]  /*7640*/  ISETP.GE.AND P2, PT, R19, R222, PT ;  /* 0x000000de1300720c */ /* 0x000fe40003f46270 */
[----:B------:R-:W-:-:S02]  /*7650*/  FMNMX3.FTZ R11, R134, R32, R34, !PT ;  /* 0x00000020860b7276 */ /* 0x000fc40007810022 */
[----:B------:R-:W-:Y:S02]  /*7660*/  FMNMX3.FTZ R8, R133, R41, R179, !PT ;  /* 0x0000002985087276 */ /* 0x000fe400078100b3 */
[----:B------:R-:W-:Y:S01]  /*7670*/  FSEL R43, R9, -INF , !P4 ;  /* 0xff800000092b7808 */ /* 0x000fe20006000000 */
[----:B------:R-:W-:Y:S01]  /*7680*/  VIADD R9, R0, 0xffffffb9 ;  /* 0xffffffb900097836 */ /* 0x000fe20000000000 */
[----:B------:R-:W-:Y:S02]  /*7690*/  FSEL R42, R4, -INF , !P1 ;  /* 0xff800000042a7808 */ /* 0x000fe40004800000 */
        /* <DEDUP_REMOVED lines=8> */
[----:B------:R-:W-:-:S02]  /*7720*/  FSEL R29, R6, -INF , !P2 ;  /* 0xff800000061d7808 */ /* 0x000fc40005000000 */
[----:B------:R-:W-:Y:S02]  /*7730*/  ISETP.GE.U32.AND P6, PT, R137, 0x3, PT ;  /* 0x000000038900780c */ /* 0x000fe40003fc6070 */
[C---:B------:R-:W-:Y:S02]  /*7740*/  ISETP.GE.AND P4, PT, R45.reuse, R236, PT ;  /* 0x000000ec2d00720c */ /* 0x040fe40003f86270 */
[----:B------:R-:W-:Y:S02]  /*7750*/  ISETP.GE.AND P2, PT, R45, R232, PT ;  /* 0x000000e82d00720c */ /* 0x000fe40003f46270 */
[----:B------:R-:W-:Y:S02]  /*7760*/  FSEL R45, R5, -INF , !P1 ;  /* 0xff800000052d7808 */ /* 0x000fe40004800000 */
        /* <DEDUP_REMOVED lines=8> */
[----:B------:R-:W-:Y:S02]  /*77f0*/  FMNMX3.FTZ R10, R10, R40, R43, !PT ;  /* 0x000000280a0a7276 */ /* 0x000fe4000781002b */
[----:B------:R-:W-:Y:S01]  /*7800*/  FMNMX3.FTZ R4, R4, R31, R28, !PT ;  /* 0x0000001f04047276 */ /* 0x000fe2000781001c */
[----:B------:R-:W-:Y:S06]  /*7810*/  @!P6 BRA `(.L_x_844) ;  /* 0x000000000064e947 */ /* 0x000fec0003800000 */
[----:B------:R-:W-:-:S04]  /*7820*/  VIADD R5, R137, 0xfffffffd ;  /* 0xfffffffd89057836 */ /* 0x000fc80000000000 */
[----:B------:R-:W-:-:S04]  /*7830*/  IMAD.WIDE.U32 R6, R5, R216, RZ ;  /* 0x000000d805067225 */ /* 0x000fc800078e00ff */
[----:B------:R-:W-:Y:S01]  /*7840*/  IMAD R5, R5, R217, R7 ;  /* 0x000000d905057224 */ /* 0x000fe200078e0207 */
[CC--:B------:R-:W-:Y:S02]  /*7850*/  LEA R14, P1, R6.reuse, R203.reuse, 0x7 ;  /* 0x000000cb060e7211 */ /* 0x0c0fe400078238ff */
[C---:B------:R-:W-:Y:S02]  /*7860*/  LEA R7, P0, R6.reuse, R218, 0x6 ;  /* 0x000000da06077211 */ /* 0x040fe400078030ff */
[C-C-:B------:R-:W-:Y:S02]  /*7870*/  LEA.HI.X R15, R6.reuse, R202, R5.reuse, 0x7, P1 ;  /* 0x000000ca060f7211 */ /* 0x140fe400008f3c05 */
[----:B------:R-:W-:Y:S02]  /*7880*/  LEA.HI.X R5, R6, R138, R5, 0x6, P0 ;  /* 0x0000008a06057211 */ /* 0x000fe400000f3405 */
[----:B------:R-:W-:Y:S01]  /*7890*/  LEA R38, P0, R7, R203, 0x1 ;  /* 0x000000cb07267211 */ /* 0x000fe200078008ff */
[----:B------:R-:W-:Y:S01]  /*78a0*/  @!PT LDS RZ, [RZ] ;  /* 0x00000000fffff984 */ /* 0x000fe20000000800 */
[----:B------:R-:W-:Y:S01]  /*78b0*/  @!PT LDS RZ, [RZ] ;  /* 0x00000000fffff984 */ /* 0x000fe20000000800 */
[----:B------:R-:W-:Y:S01]  /*78c0*/  @!PT LDS RZ, [RZ] ;  /* 0x00000000fffff984 */ /* 0x000fe20000000800 */
[----:B------:R1:W-:Y:S01]  /*78d0*/  LDGSTS.E.BYPASS.LTC128B.128 [R206+0x4000], desc[UR20][R14.64] ;  /* 0x040000000ece7fae */ /* 0x0003e2000b981a14 */
[----:B------:R-:W-:-:S02]  /*78e0*/  IADD3 R6, P1, PT, R218, R7, RZ ;  /* 0x00000007da067210 */ /* 0x000fc40007f3e0ff */
[-CC-:B------:R-:W-:Y:S02]  /*78f0*/  LEA.HI.X R39, R7, R202.reuse, R5.reuse, 0x1, P0 ;  /* 0x000000ca07277211 */ /* 0x180fe400000f0c05 */
[----:B------:R-:W-:Y:S01]  /*7900*/  LEA R8, P0, R216, R7, 0x5 ;  /* 0x00000007d8087211 */ /* 0x000fe200078028ff */
[----:B------:R-:W-:Y:S01]  /*7910*/  IMAD.X R7, R138, 0x1, R5, P1 ;  /* 0x000000018a077824 */ /* 0x000fe200008e0605 */
[----:B------:R-:W-:Y:S01]  /*7920*/  LEA R58, P1, R6, R203, 0x1 ;  /* 0x000000cb063a7211 */ /* 0x000fe200078208ff */
[----:B------:R1:W-:Y:S01]  /*7930*/  LDGSTS.E.BYPASS.LTC128B.128 [R206+0x4800], desc[UR20][R38.64] ;  /* 0x0480000026ce7fae */ /* 0x0003e2000b981a14 */
[----:B------:R-:W-:Y:S02]  /*7940*/  LEA.HI.X R5, R216, R5, R217, 0x5, P0 ;  /* 0x00000005d8057211 */ /* 0x000fe400000f2cd9 */
[----:B------:R-:W-:Y:S02]  /*7950*/  LEA R56, P0, R8, R203, 0x1 ;  /* 0x000000cb08387211 */ /* 0x000fe400078008ff */
[----:B------:R-:W-:-:S02]  /*7960*/  LEA.HI.X R59, R6, R202, R7, 0x1, P1 ;  /* 0x000000ca063b7211 */ /* 0x000fc400008f0c07 */
[----:B------:R-:W-:-:S03]  /*7970*/  LEA.HI.X R57, R8, R202, R5, 0x1, P0 ;  /* 0x000000ca08397211 */ /* 0x000fc600000f0c05 */
[----:B------:R1:W-:Y:S04]  /*7980*/  LDGSTS.E.BYPASS.LTC128B.128 [R206+0x5000], desc[UR20][R58.64] ;  /* 0x050000003ace7fae */ /* 0x0003e8000b981a14 */
[----:B------:R1:W-:Y:S04]  /*7990*/  LDGSTS.E.BYPASS.LTC128B.128 [R206+0x5800], desc[UR20][R56.64] ;  /* 0x0580000038ce7fae */ /* 0x0003e8000b981a14 */
[----:B------:R-:W0:Y:S02]  /*79a0*/  LDGDEPBAR ;  /* 0x00000000000079af */ /* 0x000e240000000000 */
.L_x_844:
[----:B------:R-:W-:Y:S01]  /*79b0*/  FMNMX3.FTZ R5, R10, R42, R45, !PT ;  /* 0x0000002a0a057276 */ /* 0x000fe2000781002d */
[----:B------:R-:W-:Y:S01]  /*79c0*/  UIADD3 UR19, UPT, UPT, UR23, 0x32370b8f, URZ ;  /* 0x32370b8f17137890 */ /* 0x000fe2000fffe0ff */
[----:B------:R-:W-:Y:S01]  /*79d0*/  FMNMX3.FTZ R4, R4, R29, R44, !PT ;  /* 0x0000001d04047276 */ /* 0x000fe2000781002c */
[----:B------:R-:W-:Y:S01]  /*79e0*/  UIADD3 UR13, UPT, UPT, UR23, 0x76cf5d0a, URZ ;  /* 0x76cf5d0a170d7890 */ /* 0x000fe2000fffe0ff */
[----:B------:R-:W-:Y:S01]  /*79f0*/  LEA R7, R137, 0xfffffffc, 0x1 ;  /* 0xfffffffc89077811 */ /* 0x000fe200078e08ff */
[----:B------:R-:W2:Y:S01]  /*7a00*/  SHFL.BFLY PT, R8, R5, 0x2, 0x1f ;  /* 0x0c401f0005087f89 */ /* 0x000ea200000e0000 */
[----:B------:R-:W-:Y:S01]  /*7a10*/  FSEL R54, R157, -INF , !P5 ;  /* 0xff8000009d367808 */ /* 0x000fe20006800000 */
[----:B------:R-:W-:Y:S01]  /*7a20*/  UIADD3 UR7, UPT, UPT, UR23, -0x56f99767, URZ ;  /* 0xa906689917077890 */ /* 0x000fe2000fffe0ff */
[----:B------:R-:W-:Y:S01]  /*7a30*/  LOP3.LUT R7, R7, UR23, R231, 0x96, !PT ;  /* 0x0000001707077c12 */ /* 0x000fe2000f8e96e7 */
[----:B------:R-:W3:Y:S01]  /*7a40*/  SHFL.BFLY PT, R11, R4, 0x2, 0x1f ;  /* 0x0c401f00040b7f89 */ /* 0x000ee200000e0000 */
[----:B------:R-:W-:Y:S01]  /*7a50*/  FSEL R156, R152, -INF , !P4 ;  /* 0xff800000989c7808 */ /* 0x000fe20006000000 */
[----:B------:R-:W-:Y:S01]  /*7a60*/  UIADD3 UR18, UPT, UPT, UR23, -0x126145ec, URZ ;  /* 0xed9eba1417127890 */ /* 0x000fe2000fffe0ff */
[-C--:B------:R-:W-:Y:S01]  /*7a70*/  ISETP.GE.AND P5, PT, R51, R236.reuse, PT ;  /* 0x000000ec3300720c */ /* 0x080fe20003fa6270 */
[----:B------:R-:W-:Y:S01]  /*7a80*/  IMAD.WIDE.U32 R6, R7, -0x326172a9, RZ ;  /* 0xcd9e8d5707067825 */ /* 0x000fe200078e00ff */
[----:B------:R-:W-:Y:S01]  /*7a90*/  ISETP.GE.AND P4, PT, R169, R236, PT ;  /* 0x000000eca900720c */ /* 0x000fe20003f86270 */
[----:B------:R-:W-:Y:S01]  /*7aa0*/  UIADD3 UR4, UPT, UPT, UR23, 0x646e171e, URZ ;  /* 0x646e171e17047890 */ /* 0x000fe2000fffe0ff */
[----:B------:R-:W-:-:S02]  /*7ab0*/  FSEL R152, R148, -INF , !P5 ;  /* 0xff80000094987808 */ /* 0x000fc40006800000 */
[----:B------:R-:W-:Y:S02]  /*7ac0*/  LOP3.LUT R174, R6, UR12, R209, 0x96, !PT ;  /* 0x0000000c06ae7c12 */ /* 0x000fe4000f8e96d1 */
[----:B------:R-:W-:Y:S02]  /*7ad0*/  FSEL R158, R149, -INF , !P4 ;  /* 0xff800000959e7808 */ /* 0x000fe40006000000 */
[-C--:B------:R-:W-:Y:S01]  /*7ae0*/  ISETP.GE.AND P0, PT, R47, R232.reuse, PT ;  /* 0x000000e82f00720c */ /* 0x080fe20003f06270 */
[----:B------:R-:W-:Y:S01]  /*7af0*/  IMAD.WIDE.U32 R174, R174, -0x2daee0ad, RZ ;  /* 0xd2511f53aeae7825 */ /* 0x000fe200078e00ff */
[----:B-1----:R-:W-:Y:S02]  /*7b00*/  FSEL R57, R159, -INF , !P3 ;  /* 0xff8000009f397808 */ /* 0x002fe40005800000 */
[----:B------:R-:W-:Y:S02]  /*7b10*/  FSEL R157, R154, -INF , !P2 ;  /* 0xff8000009a9d7808 */ /* 0x000fe40005000000 */
[----:B------:R-:W-:-:S02]  /*7b20*/  ISETP.GE.AND P3, PT, R51, R232, PT ;  /* 0x000000e83300720c */ /* 0x000fc40003f66270 */
[----:B--2---:R-:W-:Y:S02]  /*7b30*/  FMNMX.FTZ R8, R5, R8, !PT ;  /* 0x0000000805087209 */ /* 0x004fe40007810000 */
[----:B------:R-:W-:Y:S02]  /*7b40*/  LOP3.LUT R5, R238, UR6, R7, 0x96, !PT ;  /* 0x00000006ee057c12 */ /* 0x000fe4000f8e9607 */
[----:B---3--:R-:W-:Y:S01]  /*7b50*/  FMNMX.FTZ R11, R4, R11, !PT ;  /* 0x0000000b040b7209 */ /* 0x008fe20007810000 */
[----:B------:R-:W1:Y:S01]  /*7b60*/  SHFL.BFLY PT, R213, R8, 0x1, 0x1f ;  /* 0x0c201f0008d57f89 */ /* 0x000e6200000e0000 */
[----:B------:R-:W-:Y:S01]  /*7b70*/  ISETP.GE.AND P2, PT, R169, R232, PT ;  /* 0x000000e8a900720c */ /* 0x000fe20003f46270 */
[----:B------:R-:W-:Y:S01]  /*7b80*/  IMAD.WIDE.U32 R148, R5, -0x2daee0ad, RZ ;  /* 0xd2511f5305947825 */ /* 0x000fe200078e00ff */
[----:B------:R-:W-:Y:S01]  /*7b90*/  FSEL R159, R155, -INF , !P0 ;  /* 0xff8000009b9f7808 */ /* 0x000fe20004000000 */
[----:B------:R-:W2:Y:S01]  /*7ba0*/  SHFL.BFLY PT, R212, R11, 0x1, 0x1f ;  /* 0x0c201f000bd47f89 */ /* 0x000ea200000e0000 */
[----:B------:R-:W-:-:S02]  /*7bb0*/  FSEL R155, R150, -INF , !P3 ;  /* 0xff800000969b7808 */ /* 0x000fc40005800000 */
[----:B------:R-:W-:Y:S02]  /*7bc0*/  LOP3.LUT R4, R210, UR13, R149, 0x96, !PT ;  /* 0x0000000dd2047c12 */ /* 0x000fe4000f8e9695 */
[----:B------:R-:W-:Y:S02]  /*7bd0*/  LOP3.LUT R148, R148, UR19, R175, 0x96, !PT ;  /* 0x0000001394947c12 */ /* 0x000fe4000f8e96af */
[----:B------:R-:W-:Y:S01]  /*7be0*/  FSEL R169, R151, -INF , !P2 ;  /* 0xff80000097a97808 */ /* 0x000fe20005000000 */
[----:B------:R-:W-:Y:S01]  /*7bf0*/  IMAD.WIDE.U32 R150, R4, -0x326172a9, RZ ;  /* 0xcd9e8d5704967825 */ /* 0x000fe200078e00ff */
[-C--:B------:R-:W-:Y:S02]  /*7c00*/  ISETP.GE.AND P1, PT, R47, R236.reuse, PT ;  /* 0x000000ec2f00720c */ /* 0x080fe40003f26270 */
[----:B------:R-:W-:Y:S01]  /*7c10*/  ISETP.GE.AND P5, PT, R33, R236, PT ;  /* 0x000000ec2100720c */ /* 0x000fe20003fa6270 */
[----:B------:R-:W-:Y:S01]  /*7c20*/  IMAD.WIDE.U32 R148, R148, -0x326172a9, RZ ;  /* 0xcd9e8d5794947825 */ /* 0x000fe200078e00ff */
[----:B------:R-:W-:-:S02]  /*7c30*/  LOP3.LUT R4, R208, UR11, R151, 0x96, !PT ;  /* 0x0000000bd0047c12 */ /* 0x000fc4000f8e9697 */
[----:B------:R-:W-:Y:S02]  /*7c40*/  FSEL R154, R153, -INF , !P1 ;  /* 0xff800000999a7808 */ /* 0x000fe40004800000 */
[----:B------:R-:W-:Y:S01]  /*7c50*/  LOP3.LUT R150, R150, UR10, R149, 0x96, !PT ;  /* 0x0000000a96967c12 */ /* 0x000fe2000f8e9695 */
[----:B------:R-:W-:Y:S01]  /*7c60*/  IMAD.WIDE.U32 R4, R4, -0x2daee0ad, RZ ;  /* 0xd2511f5304047825 */ /* 0x000fe200078e00ff */
[----:B------:R-:W-:Y:S02]  /*7c70*/  ISETP.GE.AND P3, PT, R33, R232, PT ;  /* 0x000000e82100720c */ /* 0x000fe40003f66270 */
[C---:B------:R-:W-:Y:S01]  /*7c80*/  ISETP.GE.AND P1, PT, R35.reuse, R236, PT ;  /* 0x000000ec2300720c */ /* 0x040fe20003f26270 */
[----:B------:R-:W-:Y:S01]  /*7c90*/  IMAD.WIDE.U32 R150, R150, -0x2daee0ad, RZ ;  /* 0xd2511f5396967825 */ /* 0x000fe200078e00ff */
[----:B------:R-:W-:Y:S02]  /*7ca0*/  ISETP.GE.AND P0, PT, R35, R232, PT ;  /* 0x000000e82300720c */ /* 0x000fe40003f06270 */
[----:B------:R-:W-:-:S02]  /*7cb0*/  FSEL R145, R145, -INF , !P5 ;  /* 0xff80000091917808 */ /* 0x000fc40006800000 */
[----:B-1----:R-:W-:Y:S02]  /*7cc0*/  FMNMX.FTZ R213, R8, R213, !PT ;  /* 0x000000d508d57209 */ /* 0x002fe40007810000 */
[----:B------:R-:W-:Y:S01]  /*7cd0*/  FSEL R147, R147, -INF , !P3 ;  /* 0xff80000093937808 */ /* 0x000fe20005800000 */
[----:B------:R-:W1:Y:S01]  /*7ce0*/  LDC R8, c[0x0][0x4f8] ;  /* 0x00013e00ff087b82 */ /* 0x000e620000000800 */
[----:B------:R-:W-:Y:S01]  /*7cf0*/  ISETP.GE.AND P5, PT, R19, R236, PT ;  /* 0x000000ec1300720c */ /* 0x000fe20003fa6270 */
[----:B------:R-:W-:Y:S01]  /*7d00*/  FMUL.FTZ R47, R213, UR24 ;  /* 0x00000018d52f7c20 */ /* 0x000fe20008410000 */
[----:B--2---:R-:W-:Y:S02]  /*7d10*/  FMNMX.FTZ R212, R11, R212, !PT ;  /* 0x000000d40bd47209 */ /* 0x004fe40007810000 */
[----:B------:R-:W-:Y:S02]  /*7d20*/  FSEL R144, R144, -INF , !P1 ;  /* 0xff80000090907808 */ /* 0x000fe40004800000 */
[----:B------:R-:W-:Y:S01]  /*7d30*/  FSEL R146, R146, -INF , !P0 ;  /* 0xff80000092927808 */ /* 0x000fe20004000000 */
[----:B------:R-:W-:Y:S01]  /*7d40*/  FMUL.FTZ R46, R212, UR24 ;  /* 0x00000018d42e7c20 */ /* 0x000fe20008410000 */
[----:B------:R-:W-:-:S02]  /*7d50*/  ISETP.GE.AND P3, PT, R19, R232, PT ;  /* 0x000000e81300720c */ /* 0x000fc40003f66270 */
[C---:B------:R-:W-:Y:S02]  /*7d60*/  ISETP.GE.AND P1, PT, R23.reuse, R236, PT ;  /* 0x000000ec1700720c */ /* 0x040fe40003f26270 */
[----:B------:R-:W-:Y:S02]  /*7d70*/  ISETP.GE.AND P0, PT, R23, R232, PT ;  /* 0x000000e81700720c */ /* 0x000fe40003f06270 */
[----:B------:R-:W-:Y:S02]  /*7d80*/  LOP3.LUT R4, R4, UR7, R151, 0x96, !PT ;  /* 0x0000000704047c12 */ /* 0x000fe4000f8e9697 */
[----:B------:R-:W-:Y:S02]  /*7d90*/  FSEL R64, R64, -INF , !P5 ;  /* 0xff80000040407808 */ /* 0x000fe40006800000 */
[----:B------:R-:W-:Y:S02]  /*7da0*/  FSETP.NEU.FTZ.AND P5, PT, R213, -INF , PT ;  /* 0xff800000d500780b */ /* 0x000fe40003fbd000 */
[----:B------:R-:W-:-:S02]  /*7db0*/  FSEL R66, R66, -INF , !P3 ;  /* 0xff80000042427808 */ /* 0x000fc40005800000 */
[----:B------:R-:W-:Y:S02]  /*7dc0*/  FSEL R141, R141, -INF , !P1 ;  /* 0xff8000008d8d7808 */ /* 0x000fe40004800000 */
[----:B------:R-:W-:Y:S02]  /*7dd0*/  FSEL R143, R143, -INF , !P0 ;  /* 0xff8000008f8f7808 */ /* 0x000fe40004000000 */
[----:B------:R-:W-:Y:S02]  /*7de0*/  FSETP.NEU.FTZ.AND P3, PT, R212, -INF , PT ;  /* 0xff800000d400780b */ /* 0x000fe40003f7d000 */
[C---:B------:R-:W-:Y:S02]  /*7df0*/  ISETP.GE.AND P1, PT, R13.reuse, R236, PT ;  /* 0x000000ec0d00720c */ /* 0x040fe40003f26270 */
[----:B------:R-:W-:Y:S01]  /*7e00*/  ISETP.GE.AND P0, PT, R13, R232, PT ;  /* 0x000000e80d00720c */ /* 0x000fe20003f06270 */
[----:B------:R-:W-:Y:S01]  /*7e10*/  IMAD.WIDE.U32 R12, R4, -0x326172a9, RZ ;  /* 0xcd9e8d57040c7825 */ /* 0x000fe200078e00ff */
[----:B------:R-:W-:-:S02]  /*7e20*/  LOP3.LUT R174, R174, UR18, R5, 0x96, !PT ;  /* 0x00000012aeae7c12 */ /* 0x000fc4000f8e9605 */
[----:B------:R-:W-:Y:S01]  /*7e30*/  FSEL R47, R47, RZ, P5 ;  /* 0x000000ff2f2f7208 */ /* 0x000fe20002800000 */
[----:B------:R-:W-:Y:S01]  /*7e40*/  IMAD.MOV.U32 R10, RZ, RZ, R12 ;  /* 0x000000ffff0a7224 */ /* 0x000fe200078e000c */
[----:B------:R-:W-:Y:S01]  /*7e50*/  FSEL R46, R46, RZ, P3 ;  /* 0x000000ff2e2e7208 */ /* 0x000fe20001800000 */
[----:B------:R-:W-:Y:S01]  /*7e60*/  IMAD.WIDE.U32 R174, R174, -0x326172a9, RZ ;  /* 0xcd9e8d57aeae7825 */ /* 0x000fe200078e00ff */
[----:B------:R-:W-:-:S03]  /*7e70*/  LOP3.LUT R56, R240, UR6, R7, 0x96, !PT ;  /* 0x00000006f0387c12 */ /* 0x000fc6000f8e9607 */
        /* <DEDUP_REMOVED lines=8> */
[C---:B------:R-:W-:Y:S01]  /*7f00*/  ISETP.GE.AND P4, PT, R21.reuse, R236, PT ;  /* 0x000000ec1500720c */ /* 0x040fe20003f86270 */
[----:B------:R-:W-:Y:S01]  /*7f10*/  MUFU.EX2 R38, R38 ;  /* 0x0000002600267308 */ /* 0x000fe20000000800 */
[----:B------:R-:W-:Y:S01]  /*7f20*/  ISETP.GE.AND P2, PT, R21, R232, PT ;  /* 0x000000e81500720c */ /* 0x000fe20003f46270 */
[----:B------:R-:W-:Y:S01]  /*7f30*/  IMAD.WIDE.U32 R242, R56, -0x2daee0ad, RZ ;  /* 0xd2511f5338f27825 */ /* 0x000fe200078e00ff */
[----:B------:R-:W-:Y:S01]  /*7f40*/  PRMT R7, R12, 0x7771, RZ ;  /* 0x000077710c077816 */ /* 0x000fe200000000ff */
[----:B------:R-:W-:Y:S01]  /*7f50*/  MUFU.EX2 R35, R35 ;  /* 0x0000002300237308 */ /* 0x000fe20000000800 */
[----:B------:R-:W-:Y:S01]  /*7f60*/  LOP3.LUT R10, R10, 0xff, RZ, 0xc0, !PT ;  /* 0x000000ff0a0a7812 */ /* 0x000fe200078ec0ff */
[----:B------:R-:W-:Y:S01]  /*7f70*/  FFMA.FTZ R151, R26, UR24, -R47 ;  /* 0x000000181a977c23 */ /* 0x000fe2000801082f */
[----:B------:R-:W-:Y:S01]  /*7f80*/  FSEL R5, R213, RZ, P5 ;  /* 0x000000ffd5057208 */ /* 0x000fe20002800000 */
[----:B------:R-:W-:Y:S01]  /*7f90*/  MUFU.EX2 R36, R36 ;  /* 0x0000002400247308 */ /* 0x000fe20000000800 */
[----:B------:R-:W-:Y:S01]  /*7fa0*/  FSEL R4, R212, RZ, P3 ;  /* 0x000000ffd4047208 */ /* 0x000fe20001800000 */
[----:B------:R-:W-:Y:S01]  /*7fb0*/  FFMA.FTZ R165, R165, UR24, -R46 ;  /* 0x00000018a5a57c23 */ /* 0x000fe2000801082e */
[----:B------:R-:W-:Y:S01]  /*7fc0*/  LOP3.LUT R21, R174, UR8, R13, 0x96, !PT ;  /* 0x00000008ae157c12 */ /* 0x000fe2000f8e960d */
[----:B------:R-:W-:Y:S01]  /*7fd0*/  MUFU.EX2 R33, R33 ;  /* 0x0000002100217308 */ /* 0x000fe20000000800 */
[C---:B------:R-:W-:Y:S01]  /*7fe0*/  ISETP.GE.AND P5, PT, R9.reuse, R236, PT ;  /* 0x000000ec0900720c */ /* 0x040fe20003fa6270 */
[----:B------:R-:W-:Y:S01]  /*7ff0*/  FADD.FTZ R5, R134, -R5 ;  /* 0x8000000586057221 */ /* 0x000fe20000010000 */
[----:B------:R-:W-:Y:S01]  /*8000*/  ISETP.GE.AND P3, PT, R9, R232, PT ;  /* 0x000000e80900720c */ /* 0x000fe20003f66270 */
[----:B------:R-:W-:Y:S01]  /*8010*/  MUFU.EX2 R34, R34 ;  /* 0x0000002200227308 */ /* 0x000fe20000000800 */
[----:B------:R-:W-:Y:S01]  /*8020*/  LOP3.LUT R51, R6, UR12, R221, 0x96, !PT ;  /* 0x0000000c06337c12 */ /* 0x000fe2000f8e96dd */
[----:B------:R-:W-:Y:S01]  /*8030*/  FADD.FTZ R4, R133, -R4 ;  /* 0x8000000485047221 */ /* 0x000fe20000010000 */
[C---:B------:R-:W-:Y:S01]  /*8040*/  PRMT R9, R12.reuse, 0x7773, RZ ;  /* 0x000077730c097816 */ /* 0x040fe200000000ff */
[----:B------:R-:W-:Y:S01]  /*8050*/  MUFU.EX2 R32, R32 ;  /* 0x0000002000207308 */ /* 0x000fe20000000800 */
[----:B------:R-:W-:Y:S01]  /*8060*/  PRMT R6, R12, 0x7772, RZ ;  /* 0x000077720c067816 */ /* 0x000fe200000000ff */
[----:B------:R-:W-:Y:S01]  /*8070*/  FMUL.FTZ R41, R5, UR24 ;  /* 0x0000001805297c20 */ /* 0x000fe20008410000 */
[----:B------:R-:W-:Y:S01]  /*8080*/  PRMT R7, R10, 0x5410, R7 ;  /* 0x000054100a077816 */ /* 0x000fe20000000007 */
[----:B------:R-:W-:Y:S01]  /*8090*/  MUFU.EX2 R30, R30 ;  /* 0x0000001e001e7308 */ /* 0x000fe20000000800 */
[C---:B------:R-:W-:Y:S01]  /*80a0*/  LOP3.LUT R12, R21.reuse, 0xffff, RZ, 0xc0, !PT ;  /* 0x0000ffff150c7812 */ /* 0x040fe200078ec0ff */
[----:B------:R-:W-:Y:S01]  /*80b0*/  FMUL.FTZ R39, R4, UR24 ;  /* 0x0000001804277c20 */ /* 0x000fe20008410000 */
[----:B------:R-:W-:Y:S01]  /*80c0*/  PRMT R10, R21, 0x7632, R10 ;  /* 0x00007632150a7816 */ /* 0x000fe2000000000a */
[----:B------:R-:W-:Y:S01]  /*80d0*/  MUFU.EX2 R37, R37 ;  /* 0x0000002500257308 */ /* 0x000fe20000000800 */
[----:B------:R-:W-:Y:S01]  /*80e0*/  PRMT R6, R6, 0x5410, R9 ;  /* 0x0000541006067816 */ /* 0x000fe20000000009 */
[----:B------:R-:W-:Y:S01]  /*80f0*/  IMAD.WIDE.U32 R178, R51, -0x2daee0ad, RZ ;  /* 0xd2511f5333b27825 */ /* 0x000fe200078e00ff */
[----:B-1----:R-:W-:Y:S01]  /*8100*/  LOP3.LUT R8, R8, 0xff, RZ, 0xc0, !PT ;  /* 0x000000ff08087812 */ /* 0x002fe200078ec0ff */
[----:B------:R-:W1:Y:S01]  /*8110*/  MUFU.EX2 R41, R41 ;  /* 0x0000002900297308 */ /* 0x000e620000000800 */
[----:B------:R-:W-:Y:S01]  /*8120*/  LOP3.LUT R9, R21, 0xff, RZ, 0xc0, !PT ;  /* 0x000000ff15097812 */ /* 0x000fe200078ec0ff */
[----:B------:R-:W-:Y:S01]  /*8130*/  FFMA.FTZ R163, R163, UR24, -R46 ;  /* 0x00000018a3a37c23 */ /* 0x000fe2000801082e */
[----:B------:R-:W-:Y:S01]  /*8140*/  SHF.R.U32.HI R12, RZ, 0x8, R12 ;  /* 0x00000008ff0c7819 */ /* 0x000fe2000001160c */
[----:B------:R-:W-:Y:S01]  /*8150*/  IMAD R214, R8, 0x10000, R8 ;  /* 0x0001000008d67824 */ /* 0x000fe200078e0208 */
[----:B------:R-:W-:Y:S01]  /*8160*/  SHF.R.U32.HI R21, RZ, 0x18, R21 ;  /* 0x00000018ff157819 */ /* 0x000fe20000011615 */
[----:B------:R-:W2:Y:S01]  /*8170*/  MUFU.EX2 R39, R39 ;  /* 0x0000002700277308 */ /* 0x000ea20000000800 */
[----:B------:R-:W-:-:S02]  /*8180*/  LOP3.LUT R10, R10, 0xff, RZ, 0xc0, !PT ;  /* 0x000000ff0a0a7812 */ /* 0x000fc400078ec0ff */
[----:B------:R-:W-:Y:S01]  /*8190*/  PRMT R9, R9, 0x5410, R12 ;  /* 0x0000541009097816 */ /* 0x000fe2000000000c */
[----:B------:R-:W-:Y:S01]  /*81a0*/  MUFU.EX2 R151, R151 ;  /* 0x0000009700977308 */ /* 0x000fe20000000800 */
[----:B------:R-:W-:Y:S01]  /*81b0*/  PRMT R21, R10, 0x5410, R21 ;  /* 0x000054100a157816 */ /* 0x000fe20000000015 */
[----:B------:R-:W-:Y:S01]  /*81c0*/  LDSM.16.MT88.4 R12, [R181+0x6000] ;  /* 0x00600000b50c783b */ /* 0x000fe20000004200 */
[----:B------:R-:W-:Y:S01]  /*81d0*/  LOP3.LUT R23, R6, 0xff00ff, RZ, 0xc0, !PT ;  /* 0x00ff00ff06177812 */ /* 0x000fe200078ec0ff */
[-C--:B-1----:R-:W-:Y:S01]  /*81e0*/  FMUL.FTZ R124, R124, R41.reuse ;  /* 0x000000297c7c7220 */ /* 0x082fe20000410000 */
[--C-:B------:R-:W-:Y:S01]  /*81f0*/  HSET2.LE.AND R22, R7, R214.reuse, PT ;  /* 0x000000d607167233 */ /* 0x100fe20003803000 */
[-C--:B------:R-:W-:Y:S01]  /*8200*/  FMUL.FTZ R125, R125, R41.reuse ;  /* 0x000000297d7d7220 */ /* 0x080fe20000410000 */
[--C-:B------:R-:W-:Y:S01]  /*8210*/  HSET2.LE.AND R20, R9, R214.reuse, PT ;  /* 0x000000d609147233 */ /* 0x100fe20003803000 */
[----:B------:R-:W-:Y:S01]  /*8220*/  FMUL.FTZ R120, R120, R41 ;  /* 0x0000002978787220 */ /* 0x000fe20000410000 */
[--C-:B------:R-:W-:Y:S01]  /*8230*/  HSET2.LE.AND R23, R23, R214.reuse, PT ;  /* 0x000000d617177233 */ /* 0x100fe20003803000 */
[----:B------:R-:W-:Y:S01]  /*8240*/  LDSM.16.MT88.4 R8, [R180+0x6000] ;  /* 0x00600000b408783b */ /* 0x000fe20000004200 */
[----:B------:R-:W-:Y:S01]  /*8250*/  HSET2.LE.AND R21, R21, R214, PT ;  /* 0x000000d615157233 */ /* 0x000fe20003803000 */
[-C--:B--2---:R-:W-:Y:S01]  /*8260*/  FMUL.FTZ R126, R126, R39.reuse ;  /* 0x000000277e7e7220 */ /* 0x084fe20000410000 */
[----:B------:R-:W-:Y:S01]  /*8270*/  F2FP.BF16.F32.PACK_AB R7, R35, R38 ;  /* 0x000000262307723e */ /* 0x000fe200000010ff */
[----:B------:R-:W-:Y:S01]  /*8280*/  FMUL.FTZ R127, R127, R39 ;  /* 0x000000277f7f7220 */ /* 0x000fe20000410000 */
[----:B------:R-:W-:Y:S01]  /*8290*/  F2FP.BF16.F32.PACK_AB R6, R32, R34 ;  /* 0x000000222006723e */ /* 0x000fe200000010ff */
[----:B------:R-:W-:Y:S01]  /*82a0*/  FMUL.FTZ R121, R121, R41 ;  /* 0x0000002979797220 */ /* 0x000fe20000410000 */
[----:B------:R-:W-:Y:S01]  /*82b0*/  F2FP.BF16.F32.PACK_AB R5, R33, R36 ;  /* 0x000000242105723e */ /* 0x000fe200000010ff */
[-C--:B------:R-:W-:Y:S01]  /*82c0*/  FMUL.FTZ R122, R122, R39.reuse ;  /* 0x000000277a7a7220 */ /* 0x080fe20000410000 */
[----:B------:R-:W-:Y:S01]  /*82d0*/  F2FP.BF16.F32.PACK_AB R4, R37, R30 ;  /* 0x0000001e2504723e */ /* 0x000fe200000010ff */
[----:B------:R-:W-:Y:S01]  /*82e0*/  FMUL.FTZ R123, R123, R39 ;  /* 0x000000277b7b7220 */ /* 0x000fe20000410000 */
[----:B------:R-:W-:Y:S01]  /*82f0*/  FSEL R140, R140, -INF , !P4 ;  /* 0xff8000008c8c7808 */ /* 0x000fe20006000000 */
[-C--:B------:R-:W-:Y:S01]  /*8300*/  FMUL.FTZ R72, R72, R41.reuse ;  /* 0x0000002948487220 */ /* 0x080fe20000410000 */
[----:B------:R-:W-:Y:S01]  /*8310*/  FSEL R142, R142, -INF , !P2 ;  /* 0xff8000008e8e7808 */ /* 0x000fe20005000000 */
[----:B------:R-:W-:Y:S01]  /*8320*/  FMUL.FTZ R73, R73, R41 ;  /* 0x0000002949497220 */ /* 0x000fe20000410000 */
[C---:B------:R-:W-:Y:S01]  /*8330*/  ISETP.GE.AND P4, PT, R17.reuse, R236, PT ;  /* 0x000000ec1100720c */ /* 0x040fe20003f86270 */
[-C--:B------:R-:W-:Y:S01]  /*8340*/  FMUL.FTZ R74, R74, R39.reuse ;  /* 0x000000274a4a7220 */ /* 0x080fe20000410000 */
[----:B------:R-:W-:Y:S01]  /*8350*/  ISETP.GE.AND P2, PT, R17, R232, PT ;  /* 0x000000e81100720c */ /* 0x000fe20003f46270 */
[----:B------:R-:W-:Y:S01]  /*8360*/  FMUL.FTZ R75, R75, R39 ;  /* 0x000000274b4b7220 */ /* 0x000fe20000410000 */
[----:B------:R-:W-:Y:S01]  /*8370*/  LOP3.LUT R20, R7, R20, RZ, 0xc0, !PT ;  /* 0x0000001407147212 */ /* 0x000fe200078ec0ff */
[----:B------:R-:W1:Y:S01]  /*8380*/  LDSM.16.MT88.4 R16, [R185+0x6000] ;  /* 0x00600000b910783b */ /* 0x000e620000004200 */
[----:B------:R-:W-:Y:S01]  /*8390*/  LOP3.LUT R21, R6, R21, RZ, 0xc0, !PT ;  /* 0x0000001506157212 */ /* 0x000fe200078ec0ff */
[-C--:B------:R-:W-:Y:S01]  /*83a0*/  FMUL.FTZ R76, R76, R41.reuse ;  /* 0x000000294c4c7220 */ /* 0x080fe20000410000 */
[----:B------:R-:W-:Y:S01]  /*83b0*/  LOP3.LUT R22, R5, R22, RZ, 0xc0, !PT ;  /* 0x0000001605167212 */ /* 0x000fe200078ec0ff */
[----:B------:R-:W-:Y:S01]  /*83c0*/  FMUL.FTZ R77, R77, R41 ;  /* 0x000000294d4d7220 */ /* 0x000fe20000410000 */
[----:B------:R-:W-:Y:S01]  /*83d0*/  LOP3.LUT R23, R4, R23, RZ, 0xc0, !PT ;  /* 0x0000001704177212 */ /* 0x000fe200078ec0ff */
[-C--:B------:R-:W-:Y:S01]  /*83e0*/  FMUL.FTZ R78, R78, R39.reuse ;  /* 0x000000274e4e7220 */ /* 0x080fe20000410000 */
[----:B------:R-:W-:Y:S01]  /*83f0*/  LDSM.16.MT88.4 R4, [R139+0x6000] ;  /* 0x006000008b04783b */ /* 0x000fe20000004200 */
[----:B------:R-:W-:Y:S01]  /*8400*/  FMNMX3.FTZ R59, R136, R50, R52, !PT ;  /* 0x00000032883b7276 */ /* 0x000fe20007810034 */
[----:B------:R-:W-:Y:S01]  /*8410*/  FMUL.FTZ R79, R79, R39 ;  /* 0x000000274f4f7220 */ /* 0x000fe20000410000 */
[----:B------:R-:W-:Y:S01]  /*8420*/  FMNMX3.FTZ R58, R135, R53, R55, !PT ;  /* 0x00000035873a7276 */ /* 0x000fe20007810037 */
[-C--:B------:R-:W-:Y:S01]  /*8430*/  FMUL.FTZ R88, R88, R41.reuse ;  /* 0x0000002958587220 */ /* 0x080fe20000410000 */
        /* <DEDUP_REMOVED lines=14> */
[----:B------:R-:W-:Y:S01]  /*8520*/  FSEL R65, R65, -INF , !P4 ;  /* 0xff80000041417808 */ /* 0x000fe20006000000 */
[-C--:B------:R-:W-:Y:S01]  /*8530*/  FMUL.FTZ R92, R92, R41.reuse ;  /* 0x000000295c5c7220 */ /* 0x080fe20000410000 */
[----:B------:R-:W-:Y:S01]  /*8540*/  FMNMX3.FTZ R59, R59, R140, R141, !PT ;  /* 0x0000008c3b3b7276 */ /* 0x000fe2000781008d */
[----:B------:R-:W-:Y:S01]  /*8550*/  FMUL.FTZ R93, R93, R41 ;  /* 0x000000295d5d7220 */ /* 0x000fe20000410000 */
[----:B------:R-:W-:Y:S01]  /*8560*/  FMNMX3.FTZ R58, R58, R146, R147, !PT ;  /* 0x000000923a3a7276 */ /* 0x000fe20007810093 */
[-C--:B------:R-:W-:Y:S01]  /*8570*/  FMUL.FTZ R94, R94, R39.reuse ;  /* 0x000000275e5e7220 */ /* 0x080fe20000410000 */
[----:B------:R-:W-:Y:S01]  /*8580*/  FSEL R60, R60, -INF , !P1 ;  /* 0xff8000003c3c7808 */ /* 0x000fe20004800000 */
[----:B------:R-:W-:Y:S01]  /*8590*/  FMUL.FTZ R95, R95, R39 ;  /* 0x000000275f5f7220 */ /* 0x000fe20000410000 */
[----:B------:R-:W-:Y:S01]  /*85a0*/  FSEL R61, R61, -INF , !P5 ;  /* 0xff8000003d3d7808 */ /* 0x000fe20006800000 */
        /* <DEDUP_REMOVED lines=8> */
[C---:B-1----:R-:W-:Y:S01]  /*8630*/  HMMA.16816.F32.BF16 R124, R20.reuse, R16, R124 ;  /* 0x00000010147c723c */ /* 0x042fe2000004187c */
[----:B------:R-:W-:Y:S01]  /*8640*/  FSEL R62, R62, -INF , !P0 ;  /* 0xff8000003e3e7808 */ /* 0x000fe20004000000 */
[----:B------:R-:W-:Y:S01]  /*8650*/  MUFU.EX2 R163, R163 ;  /* 0x000000a300a37308 */ /* 0x000fe20000000800 */
[----:B------:R-:W-:Y:S01]  /*8660*/  FSEL R63, R63, -INF , !P3 ;  /* 0xff8000003f3f7808 */ /* 0x000fe20005800000 */
[----:B------:R-:W1:Y:S01]  /*8670*/  SHFL.BFLY PT, R51, R56, 0x2, 0x1f ;  /* 0x0c401f0038337f89 */ /* 0x000e6200000e0000 */
[----:B------:R-:W-:Y:S01]  /*8680*/  FMNMX3.FTZ R58, R58, R66, R67, !PT ;  /* 0x000000423a3a7276 */ /* 0x000fe20007810043 */
[----:B------:R-:W-:Y:S01]  /*8690*/  FFMA.FTZ R38, R227, R41, R38 ;  /* 0x00000029e3267223 */ /* 0x000fe20000010026 */
[----:B------:R-:W-:Y:S01]  /*86a0*/  LOP3.LUT R59, R228, UR13, R243, 0x96, !PT ;  /* 0x0000000de43b7c12 */ /* 0x000fe2000f8e96f3 */
[----:B------:R-:W-:Y:S01]  /*86b0*/  HMMA.16816.F32.BF16 R120, R20, R18, R120 ;  /* 0x000000121478723c */ /* 0x000fe20000041878 */
[----:B------:R-:W-:Y:S01]  /*86c0*/  FMNMX3.FTZ R58, R58, R62, R63, !PT ;  /* 0x0000003e3a3a7276 */ /* 0x000fe2000781003f */
[----:B------:R-:W-:Y:S01]  /*86d0*/  FFMA.FTZ R39, R225, R39, R34 ;  /* 0x00000027e1277223 */ /* 0x000fe20000010022 */
[----:B------:R-:W-:Y:S01]  /*86e0*/  LOP3.LUT R242, R242, UR19, R179, 0x96, !PT ;  /* 0x00000013f2f27c12 */ /* 0x000fe2000f8e96b3 */
[----:B------:R-:W-:Y:S01]  /*86f0*/  IMAD.WIDE.U32 R176, R59, -0x326172a9, RZ ;  /* 0xcd9e8d573bb07825 */ /* 0x000fe200078e00ff */
[----:B------:R-:W-:-:S03]  /*8700*/  LOP3.LUT R148, R148, UR9, R175, 0x96, !PT ;  /* 0x0000000994947c12 */ /* 0x000fc6000f8e96af */
[----:B------:R-:W-:Y:S01]  /*8710*/  FADD.FTZ R35, R35, R38 ;  /* 0x0000002623237221 */ /* 0x000fe20000010000 */
[----:B------:R-:W-:Y:S01]  /*8720*/  FADD.FTZ R39, R32, R39 ;  /* 0x0000002720277221 */ /* 0x000fe20000010000 */
[----:B------:R-:W-:Y:S01]  /*8730*/  HMMA.16816.F32.BF16 R72, R20, R12, R72 ;  /* 0x0000000c1448723c */ /* 0x000fe20000041848 */
[----:B------:R-:W-:-:S04]  /*8740*/  IMAD.WIDE.U32 R242, R242, -0x326172a9, RZ ;  /* 0xcd9e8d57f2f27825 */ /* 0x000fc800078e00ff */
[----:B------:R-:W-:Y:S01]  /*8750*/  FADD.FTZ R36, R36, R35 ;  /* 0x0000002324247221 */ /* 0x000fe20000010000 */
[----:B------:R-:W-:Y:S01]  /*8760*/  FADD.FTZ R30, R30, R39 ;  /* 0x000000271e1e7221 */ /* 0x000fe20000010000 */
[----:B------:R-:W-:Y:S02]  /*8770*/  LOP3.LUT R176, R176, UR10, R243, 0x96, !PT ;  /* 0x0000000ab0b07c12 */ /* 0x000fe4000f8e96f3 */
[----:B------:R-:W-:Y:S01]  /*8780*/  FADD.FTZ R33, R33, R36 ;  /* 0x0000002421217221 */ /* 0x000fe20000010000 */
[----:B------:R-:W-:Y:S01]  /*8790*/  HMMA.16816.F32.BF16 R76, R20, R14, R76 ;  /* 0x0000000e144c723c */ /* 0x000fe2000004184c */
[----:B------:R-:W-:Y:S01]  /*87a0*/  FADD.FTZ R37, R37, R30 ;  /* 0x0000001e25257221 */ /* 0x000fe20000010000 */
[----:B-1----:R-:W-:-:S06]  /*87b0*/  FMNMX.FTZ R134, R56, R51, !PT ;  /* 0x0000003338867209 */ /* 0x002fcc0007810000 */
[C---:B------:R-:W-:Y:S01]  /*87c0*/  HMMA.16816.F32.BF16 R88, R20.reuse, R8, R88 ;  /* 0x000000081458723c */ /* 0x040fe20000041858 */
[----:B------:R-:W1:Y:S07]  /*87d0*/  SHFL.BFLY PT, R237, R134, 0x1, 0x1f ;  /* 0x0c201f0086ed7f89 */ /* 0x000e6e00000e0000 */
[C---:B------:R-:W-:Y:S08]  /*87e0*/  HMMA.16816.F32.BF16 R112, R20.reuse, R10, R112 ;  /* 0x0000000a1470723c */ /* 0x040ff00000041870 */
[C---:B------:R-:W-:Y:S08]  /*87f0*/  HMMA.16816.F32.BF16 R92, R20.reuse, R4, R92 ;  /* 0x00000004145c723c */ /* 0x040ff0000004185c */
[----:B------:R-:W-:Y:S01]  /*8800*/  HMMA.16816.F32.BF16 R100, R20, R6, R100 ;  /* 0x000000061464723c */ /* 0x000fe20000041864 */
[----:B------:R-:W2:Y:S01]  /*8810*/  SHFL.BFLY PT, R21, R58, 0x2, 0x1f ;  /* 0x0c401f003a157f89 */ /* 0x000ea200000e0000 */
[----:B------:R-:W-:Y:S01]  /*8820*/  LOP3.LUT R20, R220, UR11, R177, 0x96, !PT ;  /* 0x0000000bdc147c12 */ /* 0x000fe2000f8e96b1 */
[----:B------:R-:W-:Y:S01]  /*8830*/  IMAD.WIDE.U32 R176, R176, -0x2daee0ad, RZ ;  /* 0xd2511f53b0b07825 */ /* 0x000fe200078e00ff */
[----:B-1----:R-:W-:-:S03]  /*8840*/  FMNMX.FTZ R237, R134, R237, !PT ;  /* 0x000000ed86ed7209 */ /* 0x002fc60007810000 */
[----:B------:R-:W-:Y:S01]  /*8850*/  IMAD.WIDE.U32 R22, R20, -0x2daee0ad, RZ ;  /* 0xd2511f5314167825 */ /* 0x000fe200078e00ff */
[----:B------:R-:W-:-:S03]  /*8860*/  FSETP.NEU.FTZ.AND P1, PT, R237, -INF , PT ;  /* 0xff800000ed00780b */ /* 0x000fc60003f3d000 */
[----:B------:R-:W-:Y:S01]  /*8870*/  FMUL.FTZ R59, R237, UR24 ;  /* 0x00000018ed3b7c20 */ /* 0x000fe20008410000 */
[----:B------:R-:W-:Y:S02]  /*8880*/  LOP3.LUT R20, R22, UR7, R177, 0x96, !PT ;  /* 0x0000000716147c12 */ /* 0x000fe4000f8e96b1 */
[----:B------:R-:W-:Y:S02]  /*8890*/  LOP3.LUT R178, R178, UR18, R23, 0x96, !PT ;  /* 0x00000012b2b27c12 */ /* 0x000fe4000f8e9617 */
[----:B------:R-:W-:Y:S01]  /*88a0*/  FSEL R59, R59, RZ, P1 ;  /* 0x000000ff3b3b7208 */ /* 0x000fe20000800000 */
[----:B------:R-:W-:Y:S01]  /*88b0*/  IMAD.WIDE.U32 R244, R20, -0x326172a9, RZ ;  /* 0xcd9e8d5714f47825 */ /* 0x000fe200078e00ff */
[----:B------:R-:W-:-:S03]  /*88c0*/  FSEL R149, R237, RZ, P1 ;  /* 0x000000ffed957208 */ /* 0x000fc60000800000 */
[----:B------:R-:W-:Y:S01]  /*88d0*/  IMAD.WIDE.U32 R178, R178, -0x326172a9, RZ ;  /* 0xcd9e8d57b2b27825 */ /* 0x000fe200078e00ff */
[----:B------:R-:W-:-:S03]  /*88e0*/  PRMT R51, R244, 0x7773, RZ ;  /* 0x00007773f4337816 */ /* 0x000fc600000000ff */
[--C-:B------:R-:W-:Y:S01]  /*88f0*/  FFMA.FTZ R48, R48, UR24, -R59.reuse ;  /* 0x0000001830307c23 */ /* 0x100fe2000801083b */
[----:B------:R-:W-:Y:S01]  /*8900*/  PRMT R23, R244, 0x7771, RZ ;  /* 0x00007771f4177816 */ /* 0x000fe200000000ff */
[----:B------:R-:W-:Y:S01]  /*8910*/  IMAD.MOV.U32 R22, RZ, RZ, R244 ;  /* 0x000000ffff167224 */ /* 0x000fe200078e00f4 */
[----:B--2---:R-:W-:Y:S01]  /*8920*/  FMNMX.FTZ R20, R58, R21, !PT ;  /* 0x000000153a147209 */ /* 0x004fe20007810000 */
[----:B------:R-:W-:Y:S01]  /*8930*/  FFMA.FTZ R156, R156, UR24, -R59 ;  /* 0x000000189c9c7c23 */ /* 0x000fe2000801083b */
[----:B------:R-:W-:Y:S01]  /*8940*/  LOP3.LUT R21, R178, UR8, R245, 0x96, !PT ;  /* 0x00000008b2157c12 */ /* 0x000fe2000f8e96f5 */
[----:B------:R-:W-:Y:S01]  /*8950*/  MUFU.EX2 R48, R48 ;  /* 0x0000003000307308 */ /* 0x000fe20000000800 */
[----:B------:R-:W-:Y:S01]  /*8960*/  LOP3.LUT R56, R22, 0xff, RZ, 0xc0, !PT ;  /* 0x000000ff16387812 */ /* 0x000fe200078ec0ff */
[----:B------:R-:W1:Y:S01]  /*8970*/  SHFL.BFLY PT, R215, R20, 0x1, 0x1f ;  /* 0x0c201f0014d77f89 */ /* 0x000e6200000e0000 */
[C---:B------:R-:W-:Y:S01]  /*8980*/  LOP3.LUT R133, R21.reuse, 0xffff, RZ, 0xc0, !PT ;  /* 0x0000ffff15857812 */ /* 0x040fe200078ec0ff */
[----:B------:R-:W-:Y:S01]  /*8990*/  FFMA.FTZ R172, R154, UR24, -R59 ;  /* 0x000000189aac7c23 */ /* 0x000fe2000801083b */
[----:B------:R-:W-:Y:S01]  /*89a0*/  LOP3.LUT R58, R21, 0xff, RZ, 0xc0, !PT ;  /* 0x000000ff153a7812 */ /* 0x000fe200078ec0ff */
[----:B------:R-:W-:Y:S01]  /*89b0*/  MUFU.EX2 R156, R156 ;  /* 0x0000009c009c7308 */ /* 0x000fe20000000800 */
[----:B------:R-:W-:Y:S01]  /*89c0*/  SHF.R.U32.HI R133, RZ, 0x8, R133 ;  /* 0x00000008ff857819 */ /* 0x000fe20000011685 */
[----:B------:R-:W-:Y:S01]  /*89d0*/  FFMA.FTZ R144, R144, UR24, -R59 ;  /* 0x0000001890907c23 */ /* 0x000fe2000801083b */
[----:B------:R-:W-:-:S02]  /*89e0*/  PRMT R22, R244, 0x7772, RZ ;  /* 0x00007772f4167816 */ /* 0x000fc400000000ff */
[----:B------:R-:W-:Y:S02]  /*89f0*/  PRMT R133, R58, 0x5410, R133 ;  /* 0x000054103a857816 */ /* 0x000fe40000000085 */
[----:B------:R-:W-:Y:S01]  /*8a00*/  PRMT R22, R22, 0x5410, R51 ;  /* 0x0000541016167816 */ /* 0x000fe20000000033 */
[----:B------:R-:W-:Y:S01]  /*8a10*/  FFMA.FTZ R51, R54, UR24, -R59 ;  /* 0x0000001836337c23 */ /* 0x000fe2000801083b */
[----:B------:R-:W-:Y:S01]  /*8a20*/  PRMT R23, R56, 0x5410, R23 ;  /* 0x0000541038177816 */ /* 0x000fe20000000017 */
[----:B------:R-:W-:Y:S01]  /*8a30*/  MUFU.EX2 R144, R144 ;  /* 0x0000009000907308 */ /* 0x000fe20000000800 */
[----:B------:R-:W-:Y:S02]  /*8a40*/  PRMT R56, R21, 0x7632, R56 ;  /* 0x0000763215387816 */ /* 0x000fe40000000038 */
[----:B------:R-:W-:Y:S01]  /*8a50*/  SHF.R.U32.HI R21, RZ, 0x18, R21 ;  /* 0x00000018ff157819 */ /* 0x000fe20000011615 */
[----:B------:R-:W2:Y:S01]  /*8a60*/  MUFU.EX2 R51, R51 ;  /* 0x0000003300337308 */ /* 0x000ea20000000800 */
[----:B------:R-:W-:-:S02]  /*8a70*/  LOP3.LUT R56, R56, 0xff, RZ, 0xc0, !PT ;  /* 0x000000ff38387812 */ /* 0x000fc400078ec0ff */
[----:B------:R-:W-:Y:S02]  /*8a80*/  LOP3.LUT R153, R242, UR9, R179, 0x96, !PT ;  /* 0x00000009f2997c12 */ /* 0x000fe4000f8e96b3 */
[----:B------:R-:W-:Y:S01]  /*8a90*/  PRMT R21, R56, 0x5410, R21 ;  /* 0x0000541038157816 */ /* 0x000fe20000000015 */
[----:B------:R-:W-:Y:S01]  /*8aa0*/  FFMA.FTZ R56, R50, UR24, -R59 ;  /* 0x0000001832387c23 */ /* 0x000fe2000801083b */
[----:B-1----:R-:W-:Y:S01]  /*8ab0*/  FMNMX.FTZ R215, R20, R215, !PT ;  /* 0x000000d714d77209 */ /* 0x002fe20007810000 */
[----:B------:R-:W-:Y:S01]  /*8ac0*/  FADD.FTZ R20, R136, -R149 ;  /* 0x8000009588147221 */ /* 0x000fe20000010000 */
[----:B------:R-:W-:Y:S01]  /*8ad0*/  IMAD.WIDE.U32 R148, R148, -0x2daee0ad, RZ ;  /* 0xd2511f5394947825 */ /* 0x000fe200078e00ff */
[----:B------:R-:W-:-:S03]  /*8ae0*/  HSET2.LE.AND R21, R21, R214, PT ;  /* 0x000000d615157233 */ /* 0x000fc60003803000 */
[C---:B------:R-:W-:Y:S01]  /*8af0*/  FMUL.FTZ R58, R215.reuse, UR24 ;  /* 0x00000018d73a7c20 */ /* 0x040fe20008410000 */
[C---:B------:R-:W-:Y:S01]  /*8b00*/  FSETP.NEU.FTZ.AND P0, PT, R215.reuse, -INF , PT ;  /* 0xff800000d700780b */ /* 0x040fe20003f1d000 */
[----:B------:R-:W-:Y:S03]  /*8b10*/  MUFU.EX2 R56, R56 ;  /* 0x0000003800387308 */ /* 0x000fe60000000800 */
[----:B------:R-:W-:Y:S02]  /*8b20*/  FSEL R58, R58, RZ, P0 ;  /* 0x000000ff3a3a7208 */ /* 0x000fe40000000000 */
[----:B------:R-:W-:-:S03]  /*8b30*/  FSEL R54, R215, RZ, P0 ;  /* 0x000000ffd7367208 */ /* 0x000fc60000000000 */
[--C-:B------:R-:W-:Y:S01]  /*8b40*/  FFMA.FTZ R49, R49, UR24, -R58.reuse ;  /* 0x0000001831317c23 */ /* 0x100fe2000801083a */
[----:B------:R-:W-:Y:S01]  /*8b50*/  FFMA.FTZ R134, R57, UR24, -R58 ;  /* 0x0000001839867c23 */ /* 0x000fe2000801083a */
[----:B------:R-:W-:Y:S01]  /*8b60*/  FADD.FTZ R57, R135, -R54 ;  /* 0x8000003687397221 */ /* 0x000fe20000010000 */
[----:B------:R-:W-:Y:S01]  /*8b70*/  FFMA.FTZ R54, R52, UR24, -R59 ;  /* 0x0000001834367c23 */ /* 0x000fe2000801083b */
[--C-:B------:R-:W-:Y:S01]  /*8b80*/  FFMA.FTZ R53, R53, UR24, -R58.reuse ;  /* 0x0000001835357c23 */ /* 0x100fe2000801083a */
[----:B------:R1:W-:Y:S01]  /*8b90*/  MUFU.EX2 R50, R134 ;  /* 0x0000008600327308 */ /* 0x0003e20000000800 */
[--C-:B------:R-:W-:Y:S01]  /*8ba0*/  FFMA.FTZ R52, R55, UR24, -R58.reuse ;  /* 0x0000001837347c23 */ /* 0x100fe2000801083a */
[----:B------:R-:W-:Y:S01]  /*8bb0*/  FMUL.FTZ R55, R57, UR24 ;  /* 0x0000001839377c20 */ /* 0x000fe20008410000 */
[----:B------:R-:W-:Y:S01]  /*8bc0*/  LOP3.LUT R135, R22, 0xff00ff, RZ, 0xc0, !PT ;  /* 0x00ff00ff16877812 */ /* 0x000fe200078ec0ff */
[----:B------:R-:W3:Y:S01]  /*8bd0*/  MUFU.EX2 R49, R49 ;  /* 0x0000003100317308 */ /* 0x000ee20000000800 */
[--C-:B------:R-:W-:Y:S01]  /*8be0*/  HSET2.LE.AND R22, R23, R214.reuse, PT ;  /* 0x000000d617167233 */ /* 0x100fe20003803000 */
[--C-:B------:R-:W-:Y:S01]  /*8bf0*/  FFMA.FTZ R155, R155, UR24, -R58.reuse ;  /* 0x000000189b9b7c23 */ /* 0x100fe2000801083a */
[----:B--2---:R-:W-:Y:S01]  /*8c00*/  F2FP.BF16.F32.PACK_AB R23, R51, R48 ;  /* 0x000000303317723e */ /* 0x004fe200000010ff */
[----:B------:R-:W2:Y:S01]  /*8c10*/  MUFU.EX2 R54, R54 ;  /* 0x0000003600367308 */ /* 0x000ea20000000800 */
[--C-:B------:R-:W-:Y:S01]  /*8c20*/  FFMA.FTZ R146, R146, UR24, -R58.reuse ;  /* 0x0000001892927c23 */ /* 0x100fe2000801083a */
[----:B------:R-:W-:Y:S01]  /*8c30*/  FFMA.FTZ R63, R63, UR24, -R58 ;  /* 0x000000183f3f7c23 */ /* 0x000fe2000801083a */
[----:B------:R-:W-:Y:S01]  /*8c40*/  LOP3.LUT R22, R23, R22, RZ, 0xc0, !PT ;  /* 0x0000001617167212 */ /* 0x000fe200078ec0ff */
[----:B------:R-:W-:Y:S01]  /*8c50*/  MUFU.EX2 R53, R53 ;  /* 0x0000003500357308 */ /* 0x000fe20000000800 */
[----:B------:R-:W-:Y:S01]  /*8c60*/  HSET2.LE.AND R23, R135, R214, PT ;  /* 0x000000d687177233 */ /* 0x000fe20003803000 */
[----:B-1----:R-:W-:Y:S01]  /*8c70*/  FMUL.FTZ R134, R20, UR24 ;  /* 0x0000001814867c20 */ /* 0x002fe20008410000 */
[----:B------:R-:W-:Y:S01]  /*8c80*/  FFMA.FTZ R135, R25, UR24, -R46 ;  /* 0x0000001819877c23 */ /* 0x000fe2000801082e */
[----:B------:R-:W1:Y:S01]  /*8c90*/  MUFU.EX2 R52, R52 ;  /* 0x0000003400347308 */ /* 0x000e620000000800 */
[----:B------:R-:W-:Y:S01]  /*8ca0*/  FFMA.FTZ R67, R67, UR24, -R58 ;  /* 0x0000001843437c23 */ /* 0x000fe2000801083a */
[----:B---3--:R-:W-:-:S02]  /*8cb0*/  F2FP.BF16.F32.PACK_AB R20, R50, R49 ;  /* 0x000000313214723e */ /* 0x008fc400000010ff */
[----:B------:R-:W3:Y:S02]  /*8cc0*/  MUFU.EX2 R57, R134 ;  /* 0x0000008600397308 */ /* 0x000ee40000000800 */
[----:B------:R-:W-:Y:S02]  /*8cd0*/  LOP3.LUT R23, R20, R23, RZ, 0xc0, !PT ;  /* 0x0000001714177212 */ /* 0x000fe400078ec0ff */
[----:B------:R-:W4:Y:S01]  /*8ce0*/  MUFU.EX2 R55, R55 ;  /* 0x0000003700377308 */ /* 0x000f220000000800 */
[----:B------:R-:W-:Y:S02]  /*8cf0*/  HSET2.LE.AND R20, R133, R214, PT ;  /* 0x000000d685147233 */ /* 0x000fe40003803000 */
[----:B--2---:R-:W-:Y:S01]  /*8d00*/  F2FP.BF16.F32.PACK_AB R133, R54, R56 ;  /* 0x000000383685723e */ /* 0x004fe200000010ff */
[----:B------:R-:W-:Y:S01]  /*8d10*/  MUFU.EX2 R135, R135 ;  /* 0x0000008700877308 */ /* 0x000fe20000000800 */
[----:B-1----:R-:W-:Y:S02]  /*8d20*/  F2FP.BF16.F32.PACK_AB R136, R52, R53 ;  /* 0x000000353488723e */ /* 0x002fe400000010ff */
[----:B------:R-:W-:Y:S01]  /*8d30*/  LOP3.LUT R20, R133, R20, RZ, 0xc0, !PT ;  /* 0x0000001485147212 */ /* 0x000fe200078ec0ff */
[----:B------:R-:W-:Y:S01]  /*8d40*/  FFMA.FTZ R133, R168, UR24, -R47 ;  /* 0x00000018a8857c23 */ /* 0x000fe2000801082f */
[----:B------:R-:W-:Y:S01]  /*8d50*/  LOP3.LUT R21, R136, R21, RZ, 0xc0, !PT ;  /* 0x0000001588157212 */ /* 0x000fe200078ec0ff */
[-C--:B---3--:R-:W-:Y:S01]  /*8d60*/  FMUL.FTZ R84, R84, R57.reuse ;  /* 0x0000003954547220 */ /* 0x088fe20000410000 */
[-C--:B------:R-:W-:Y:S01]  /*8d70*/  FMUL.FTZ R85, R85, R57.reuse ;  /* 0x0000003955557220 */ /* 0x080fe20000410000 */
[----:B------:R-:W-:Y:S01]  /*8d80*/  FMUL.FTZ R68, R68, R57 ;  /* 0x0000003944447220 */ /* 0x000fe20000410000 */
[-C--:B----4-:R-:W-:Y:S01]  /*8d90*/  FMUL.FTZ R86, R86, R55.reuse ;  /* 0x0000003756567220 */ /* 0x090fe20000410000 */
[----:B------:R-:W-:Y:S01]  /*8da0*/  FMUL.FTZ R87, R87, R55 ;  /* 0x0000003757577220 */ /* 0x000fe20000410000 */
        /* <DEDUP_REMOVED lines=8> */
[----:B------:R-:W-:-:S02]  /*8e30*/  IMAD.MOV.U32 R9, RZ, RZ, R148 ;  /* 0x000000ffff097224 */ /* 0x000fc400078e0094 */
[----:B------:R-:W-:Y:S01]  /*8e40*/  FFMA.FTZ R136, R24, UR24, -R47 ;  /* 0x0000001818887c23 */ /* 0x000fe2000801082f */
[--C-:B------:R-:W-:Y:S01]  /*8e50*/  FFMA.FTZ R134, R173, UR24, -R46.reuse ;  /* 0x00000018ad867c23 */ /* 0x100fe2000801082e */
[----:B------:R-:W-:Y:S01]  /*8e60*/  PRMT R8, R148, 0x7772, RZ ;  /* 0x0000777294087816 */ /* 0x000fe200000000ff */
[-C--:B------:R-:W-:Y:S01]  /*8e70*/  FMUL.FTZ R108, R108, R57.reuse ;  /* 0x000000396c6c7220 */ /* 0x080fe20000410000 */
[----:B------:R-:W-:Y:S01]  /*8e80*/  FMUL.FTZ R109, R109, R57 ;  /* 0x000000396d6d7220 */ /* 0x000fe20000410000 */
[-C--:B------:R-:W-:Y:S01]  /*8e90*/  FMUL.FTZ R110, R110, R55.reuse ;  /* 0x000000376e6e7220 */ /* 0x080fe20000410000 */
[C---:B------:R-:W-:Y:S01]  /*8ea0*/  HMMA.16816.F32.BF16 R68, R20.reuse, R12, R68 ;  /* 0x0000000c1444723c */ /* 0x040fe20000041844 */
[----:B------:R-:W-:Y:S01]  /*8eb0*/  LOP3.LUT R12, R9, 0xff, RZ, 0xc0, !PT ;  /* 0x000000ff090c7812 */ /* 0x000fe200078ec0ff */
[----:B------:R-:W-:Y:S01]  /*8ec0*/  FMUL.FTZ R111, R111, R55 ;  /* 0x000000376f6f7220 */ /* 0x000fe20000410000 */
[----:B------:R-:W-:Y:S01]  /*8ed0*/  PRMT R13, R148, 0x7771, RZ ;  /* 0x00007771940d7816 */ /* 0x000fe200000000ff */
[----:B------:R-:W1:Y:S01]  /*8ee0*/  MUFU.EX2 R136, R136 ;  /* 0x0000008800887308 */ /* 0x000e620000000800 */
[----:B------:R-:W-:Y:S01]  /*8ef0*/  LOP3.LUT R9, R150, UR4, R149, 0x96, !PT ;  /* 0x0000000496097c12 */ /* 0x000fe2000f8e9695 */
[--C-:B------:R-:W-:Y:S01]  /*8f00*/  FFMA.FTZ R150, R171, UR24, -R46.reuse ;  /* 0x00000018ab967c23 */ /* 0x100fe2000801082e */
[----:B------:R-:W-:Y:S01]  /*8f10*/  FFMA.FTZ R149, R27, UR24, -R46 ;  /* 0x000000181b957c23 */ /* 0x000fe2000801082e */
[C---:B------:R-:W-:Y:S01]  /*8f20*/  HMMA.16816.F32.BF16 R80, R20.reuse, R14, R80 ;  /* 0x0000000e1450723c */ /* 0x040fe20000041850 */
[----:B------:R-:W-:Y:S01]  /*8f30*/  PRMT R15, R148, 0x7773, RZ ;  /* 0x00007773940f7816 */ /* 0x000fe200000000ff */
[----:B------:R-:W-:Y:S01]  /*8f40*/  FFMA.FTZ R148, R166, UR24, -R47 ;  /* 0x00000018a6947c23 */ /* 0x000fe2000801082f */
[----:B------:R-:W2:Y:S01]  /*8f50*/  MUFU.EX2 R134, R134 ;  /* 0x0000008600867308 */ /* 0x000ea20000000800 */
[----:B------:R-:W-:Y:S01]  /*8f60*/  PRMT R13, R12, 0x5410, R13 ;  /* 0x000054100c0d7816 */ /* 0x000fe2000000000d */
[-C--:B------:R-:W-:Y:S01]  /*8f70*/  FMUL.FTZ R104, R104, R57.reuse ;  /* 0x0000003968687220 */ /* 0x080fe20000410000 */
[----:B------:R-:W-:Y:S01]  /*8f80*/  PRMT R8, R8, 0x5410, R15 ;  /* 0x0000541008087816 */ /* 0x000fe2000000000f */
[----:B------:R-:W-:Y:S01]  /*8f90*/  MUFU.EX2 R133, R133 ;  /* 0x0000008500857308 */ /* 0x000fe20000000800 */
[C---:B------:R-:W-:Y:S01]  /*8fa0*/  HMMA.16816.F32.BF16 R108, R20.reuse, R10, R108 ;  /* 0x0000000a146c723c */ /* 0x040fe2000004186c */
[----:B------:R-:W-:Y:S01]  /*8fb0*/  LOP3.LUT R10, R9, 0xffff, RZ, 0xc0, !PT ;  /* 0x0000ffff090a7812 */ /* 0x000fe200078ec0ff */
[----:B------:R-:W-:Y:S01]  /*8fc0*/  FMUL.FTZ R105, R105, R57 ;  /* 0x0000003969697220 */ /* 0x000fe20000410000 */
[----:B------:R-:W3:Y:S01]  /*8fd0*/  MUFU.EX2 R148, R148 ;  /* 0x0000009400947308 */ /* 0x000ee20000000800 */
[C---:B------:R-:W-:Y:S01]  /*8fe0*/  PRMT R12, R9.reuse, 0x7632, R12 ;  /* 0x00007632090c7816 */ /* 0x040fe2000000000c */
[-C--:B------:R-:W-:Y:S01]  /*8ff0*/  FMUL.FTZ R106, R106, R55.reuse ;  /* 0x000000376a6a7220 */ /* 0x080fe20000410000 */
[----:B------:R-:W-:Y:S01]  /*9000*/  LOP3.LUT R15, R8, 0xff00ff, RZ, 0xc0, !PT ;  /* 0x00ff00ff080f7812 */ /* 0x000fe200078ec0ff */
[----:B------:R-:W-:Y:S01]  /*9010*/  MUFU.EX2 R150, R150 ;  /* 0x0000009600967308 */ /* 0x000fe20000000800 */
[----:B------:R-:W-:Y:S01]  /*9020*/  LOP3.LUT R11, R9, 0xff, RZ, 0xc0, !PT ;  /* 0x000000ff090b7812 */ /* 0x000fe200078ec0ff */
[----:B------:R-:W-:Y:S01]  /*9030*/  FMUL.FTZ R107, R107, R55 ;  /* 0x000000376b6b7220 */ /* 0x000fe20000410000 */
[----:B------:R-:W-:Y:S01]  /*9040*/  SHF.R.U32.HI R9, RZ, 0x18, R9 ;  /* 0x00000018ff097819 */ /* 0x000fe20000011609 */
[----:B------:R-:W4:Y:S01]  /*9050*/  MUFU.EX2 R149, R149 ;  /* 0x0000009500957308 */ /* 0x000f220000000800 */
[----:B------:R-:W-:Y:S01]  /*9060*/  SHF.R.U32.HI R10, RZ, 0x8, R10 ;  /* 0x00000008ff0a7819 */ /* 0x000fe2000001160a */
[-C--:B------:R-:W-:Y:S01]  /*9070*/  FMUL.FTZ R128, R128, R57.reuse ;  /* 0x0000003980807220 */ /* 0x080fe20000410000 */
[----:B------:R-:W-:Y:S01]  /*9080*/  LOP3.LUT R8, R12, 0xff, RZ, 0xc0, !PT ;  /* 0x000000ff0c087812 */ /* 0x000fe200078ec0ff */
[----:B------:R-:W-:Y:S01]  /*9090*/  FMUL.FTZ R129, R129, R57 ;  /* 0x0000003981817220 */ /* 0x000fe20000410000 */
[-C--:B------:R-:W-:Y:S01]  /*90a0*/  FMUL.FTZ R130, R130, R55.reuse ;  /* 0x0000003782827220 */ /* 0x080fe20000410000 */
[----:B------:R-:W-:Y:S01]  /*90b0*/  FMUL.FTZ R131, R131, R55 ;  /* 0x0000003783837220 */ /* 0x000fe20000410000 */
[-C--:B------:R-:W-:Y:S01]  /*90c0*/  FMUL.FTZ R116, R116, R57.reuse ;  /* 0x0000003974747220 */ /* 0x080fe20000410000 */
[----:B------:R-:W-:Y:S01]  /*90d0*/  FMUL.FTZ R117, R117, R57 ;  /* 0x0000003975757220 */ /* 0x000fe20000410000 */
[-C--:B------:R-:W-:Y:S01]  /*90e0*/  FMUL.FTZ R118, R118, R55.reuse ;  /* 0x0000003776767220 */ /* 0x080fe20000410000 */
[----:B------:R-:W-:Y:S01]  /*90f0*/  FMUL.FTZ R119, R119, R55 ;  /* 0x0000003777777220 */ /* 0x000fe20000410000 */
[--C-:B------:R-:W-:Y:S01]  /*9100*/  HSET2.LE.AND R26, R13, R214.reuse, PT ;  /* 0x000000d60d1a7233 */ /* 0x100fe20003803000 */
[-C--:B------:R-:W-:Y:S01]  /*9110*/  FMUL.FTZ R96, R96, R57.reuse ;  /* 0x0000003960607220 */ /* 0x080fe20000410000 */
[----:B------:R-:W-:Y:S01]  /*9120*/  HSET2.LE.AND R27, R15, R214, PT ;  /* 0x000000d60f1b7233 */ /* 0x000fe20003803000 */
[----:B------:R-:W-:Y:S01]  /*9130*/  FMUL.FTZ R97, R97, R57 ;  /* 0x0000003961617220 */ /* 0x000fe20000410000 */
[----:B-1----:R-:W-:Y:S01]  /*9140*/  F2FP.BF16.F32.PACK_AB R25, R136, R151 ;  /* 0x000000978819723e */ /* 0x002fe200000010ff */
[----:B------:R-:W-:Y:S01]  /*9150*/  FMUL.FTZ R98, R98, R55 ;  /* 0x0000003762627220 */ /* 0x000fe20000410000 */
[----:B--2---:R-:W-:Y:S01]  /*9160*/  F2FP.BF16.F32.PACK_AB R24, R134, R135 ;  /* 0x000000878618723e */ /* 0x004fe200000010ff */
[----:B------:R-:W-:Y:S01]  /*9170*/  FMUL.FTZ R99, R99, R55 ;  /* 0x0000003763637220 */ /* 0x000fe20000410000 */
[----:B------:R-:W-:Y:S01]  /*9180*/  PRMT R11, R11, 0x5410, R10 ;  /* 0x000054100b0b7816 */ /* 0x000fe2000000000a */
[----:B------:R-:W-:Y:S01]  /*9190*/  HMMA.16816.F32.BF16 R104, R20, R4, R104 ;  /* 0x000000041468723c */ /* 0x000fe20000041868 */
[----:B------:R-:W-:Y:S01]  /*91a0*/  PRMT R9, R8, 0x5410, R9 ;  /* 0x0000541008097816 */ /* 0x000fe20000000009 */
[----:B------:R-:W-:Y:S01]  /*91b0*/  IMAD.WIDE.U32 R170, R153, -0x2daee0ad, RZ ;  /* 0xd2511f5399aa7825 */ /* 0x000fe200078e00ff */
[----:B------:R-:W-:-:S03]  /*91c0*/  LOP3.LUT R26, R25, R26, RZ, 0xc0, !PT ;  /* 0x0000001a191a7212 */ /* 0x000fc600078ec0ff */
[--C-:B------:R-:W-:Y:S01]  /*91d0*/  FFMA.FTZ R153, R152, UR24, -R59.reuse ;  /* 0x0000001898997c23 */ /* 0x100fe2000801083b */
[----:B------:R-:W-:Y:S01]  /*91e0*/  LOP3.LUT R27, R24, R27, RZ, 0xc0, !PT ;  /* 0x0000001b181b7212 */ /* 0x000fe200078ec0ff */
[----:B------:R-:W-:Y:S01]  /*91f0*/  FFMA.FTZ R152, R158, UR24, -R59 ;  /* 0x000000189e987c23 */ /* 0x000fe2000801083b */
[--C-:B------:R-:W-:Y:S01]  /*9200*/  HSET2.LE.AND R24, R11, R214.reuse, PT ;  /* 0x000000d60b187233 */ /* 0x100fe20003803000 */
[C---:B------:R-:W-:Y:S01]  /*9210*/  HMMA.16816.F32.BF16 R128, R20.reuse, R16, R128 ;  /* 0x000000101480723c */ /* 0x040fe20000041880 */
[----:B---3--:R-:W-:Y:S01]  /*9220*/  F2FP.BF16.F32.PACK_AB R5, R133, R148 ;  /* 0x000000948505723e */ /* 0x008fe200000010ff */
[----:B------:R-:W1:Y:S01]  /*9230*/  LDSM.16.MT88.4 R12, [R181+0x6800] ;  /* 0x00680000b50c783b */ /* 0x000e620000004200 */
[--C-:B------:R-:W-:Y:S01]  /*9240*/  HSET2.LE.AND R25, R9, R214.reuse, PT ;  /* 0x000000d609197233 */ /* 0x100fe20003803000 */
[--C-:B------:R-:W-:Y:S01]  /*9250*/  FFMA.FTZ R168, R169, UR24, -R58.reuse ;  /* 0x00000018a9a87c23 */ /* 0x100fe2000801083a */
[----:B----4-:R-:W-:Y:S01]  /*9260*/  F2FP.BF16.F32.PACK_AB R4, R149, R150 ;  /* 0x000000969504723e */ /* 0x010fe200000010ff */
[----:B------:R-:W-:Y:S01]  /*9270*/  LDSM.16.MT88.4 R8, [R180+0x6800] ;  /* 0x00680000b408783b */ /* 0x000fe20000004200 */
[----:B------:R-:W-:Y:S01]  /*9280*/  LOP3.LUT R24, R5, R24, RZ, 0xc0, !PT ;  /* 0x0000001805187212 */ /* 0x000fe200078ec0ff */
[C---:B------:R-:W-:Y:S01]  /*9290*/  HMMA.16816.F32.BF16 R116, R20.reuse, R18, R116 ;  /* 0x000000121474723c */ /* 0x040fe20000041874 */
[----:B------:R-:W-:Y:S01]  /*92a0*/  LOP3.LUT R25, R4, R25, RZ, 0xc0, !PT ;  /* 0x0000001904197212 */ /* 0x000fe200078ec0ff */
[----:B------:R-:W2:Y:S01]  /*92b0*/  LDSM.16.MT88.4 R16, [R185+0x6800] ;  /* 0x00680000b910783b */ /* 0x000ea20000004200 */
[----:B------:R-:W-:Y:S01]  /*92c0*/  LOP3.LUT R176, R176, UR4, R171, 0x96, !PT ;  /* 0x00000004b0b07c12 */ /* 0x000fe2000f8e96ab */
[----:B------:R-:W-:Y:S01]  /*92d0*/  MUFU.EX2 R153, R153 ;  /* 0x0000009900997308 */ /* 0x000fe20000000800 */
[----:B------:R-:W-:Y:S01]  /*92e0*/  FFMA.FTZ R166, R157, UR24, -R58 ;  /* 0x000000189da67c23 */ /* 0x000fe2000801083a */
[----:B------:R-:W-:Y:S01]  /*92f0*/  FFMA.FTZ R57, R233, R57, R56 ;  /* 0x00000039e9397223 */ /* 0x000fe20000010038 */
[----:B------:R-:W-:Y:S01]  /*9300*/  PRMT R158, R176, 0x7632, R158 ;  /* 0x00007632b09e7816 */ /* 0x000fe2000000009e */
[----:B------:R-:W-:Y:S01]  /*9310*/  HMMA.16816.F32.BF16 R96, R20, R6, R96 ;  /* 0x000000061460723c */ /* 0x000fe20000041860 */
[----:B------:R-:W-:Y:S01]  /*9320*/  IMAD.MOV.U32 R20, RZ, RZ, R170 ;  /* 0x000000ffff147224 */ /* 0x000fe200078e00aa */
[----:B------:R-:W3:Y:S01]  /*9330*/  LDSM.16.MT88.4 R4, [R139+0x6800] ;  /* 0x006800008b04783b */ /* 0x000ee20000004200 */
[C---:B------:R-:W-:Y:S01]  /*9340*/  PRMT R22, R170.reuse, 0x7773, RZ ;  /* 0x00007773aa167816 */ /* 0x040fe200000000ff */
[----:B------:R-:W4:Y:S01]  /*9350*/  MUFU.EX2 R152, R152 ;  /* 0x0000009800987308 */ /* 0x000f220000000800 */
[----:B------:R-:W-:Y:S01]  /*9360*/  PRMT R23, R170, 0x7772, RZ ;  /* 0x00007772aa177816 */ /* 0x000fe200000000ff */
[----:B------:R-:W-:Y:S01]  /*9370*/  FFMA.FTZ R53, R224, R55, R53 ;  /* 0x00000037e0357223 */ /* 0x000fe20000010035 */
[----:B------:R-:W-:Y:S01]  /*9380*/  PRMT R21, R170, 0x7771, RZ ;  /* 0x00007771aa157816 */ /* 0x000fe200000000ff */
[----:B------:R-:W-:Y:S01]  /*9390*/  MUFU.EX2 R155, R155 ;  /* 0x0000009b009b7308 */ /* 0x000fe20000000800 */
[----:B------:R-:W-:Y:S01]  /*93a0*/  LOP3.LUT R20, R20, 0xff, RZ, 0xc0, !PT ;  /* 0x000000ff14147812 */ /* 0x000fe200078ec0ff */
[----:B------:R-:W-:Y:S01]  /*93b0*/  FFMA.FTZ R170, R159, UR24, -R58 ;  /* 0x000000189faa7c23 */ /* 0x000fe2000801083a */
[----:B------:R-:W-:Y:S01]  /*93c0*/  PRMT R22, R23, 0x5410, R22 ;  /* 0x0000541017167816 */ /* 0x000fe20000000016 */
[----:B------:R5:W2:Y:S01]  /*93d0*/  MUFU.EX2 R154, R168 ;  /* 0x000000a8009a7308 */ /* 0x000aa20000000800 */
[----:B------:R-:W-:Y:S01]  /*93e0*/  PRMT R21, R20, 0x5410, R21 ;  /* 0x0000541014157816 */ /* 0x000fe20000000015 */
[----:B------:R-:W-:Y:S01]  /*93f0*/  FADD.FTZ R57, R54, R57 ;  /* 0x0000003936397221 */ /* 0x000fe20000010000 */
[----:B------:R-:W-:Y:S01]  /*9400*/  LOP3.LUT R20, R176, 0xffff, RZ, 0xc0, !PT ;  /* 0x0000ffffb0147812 */ /* 0x000fe200078ec0ff */
[----:B------:R-:W3:Y:S01]  /*9410*/  MUFU.EX2 R157, R172 ;  /* 0x000000ac009d7308 */ /* 0x000ee20000000800 */
[----:B------:R-:W-:Y:S01]  /*9420*/  LOP3.LUT R169, R22, 0xff00ff, RZ, 0xc0, !PT ;  /* 0x00ff00ff16a97812 */ /* 0x000fe200078ec0ff */
[----:B------:R-:W-:Y:S01]  /*9430*/  FADD.FTZ R52, R52, R53 ;  /* 0x0000003534347221 */ /* 0x000fe20000010000 */
[----:B------:R-:W-:Y:S01]  /*9440*/  LOP3.LUT R171, R158, 0xff, RZ, 0xc0, !PT ;  /* 0x000000ff9eab7812 */ /* 0x000fe200078ec0ff */
[----:B------:R-:W-:Y:S01]  /*9450*/  MUFU.EX2 R159, R166 ;  /* 0x000000a6009f7308 */ /* 0x000fe20000000800 */
[----:B------:R-:W-:Y:S01]  /*9460*/  LOP3.LUT R23, R176, 0xff, RZ, 0xc0, !PT ;  /* 0x000000ffb0177812 */ /* 0x000fe200078ec0ff */
[----:B------:R-:W-:Y:S01]  /*9470*/  FADD.FTZ R48, R48, R57 ;  /* 0x0000003930307221 */ /* 0x000fe20000010000 */
[----:B------:R-:W-:Y:S01]  /*9480*/  SHF.R.U32.HI R20, RZ, 0x8, R20 ;  /* 0x00000008ff147819 */ /* 0x000fe20000011614 */
[----:B------:R-:W3:Y:S01]  /*9490*/  MUFU.EX2 R158, R170 ;  /* 0x000000aa009e7308 */ /* 0x000ee20000000800 */
[----:B------:R-:W-:Y:S01]  /*94a0*/  SHF.R.U32.HI R176, RZ, 0x18, R176 ;  /* 0x00000018ffb07819 */ /* 0x000fe200000116b0 */
[C---:B-1----:R-:W-:Y:S01]  /*94b0*/  HMMA.16816.F32.BF16 R72, R24.reuse, R12, R72 ;  /* 0x0000000c1848723c */ /* 0x042fe20000041848 */
[--C-:B-----5:R-:W-:Y:S01]  /*94c0*/  HSET2.LE.AND R168, R169, R214.reuse, PT ;  /* 0x000000d6a9a87233 */ /* 0x120fe20003803000 */
[----:B------:R-:W-:Y:S01]  /*94d0*/  MUFU.EX2 R146, R146 ;  /* 0x0000009200927308 */ /* 0x000fe20000000800 */
[----:B------:R-:W-:Y:S01]  /*94e0*/  PRMT R169, R23, 0x5410, R20 ;  /* 0x0000541017a97816 */ /* 0x000fe20000000014 */
[----:B------:R-:W-:Y:S01]  /*94f0*/  FADD.FTZ R49, R49, R52 ;  /* 0x0000003431317221 */ /* 0x000fe20000010000 */
[--C-:B------:R-:W-:Y:S01]  /*9500*/  HSET2.LE.AND R21, R21, R214.reuse, PT ;  /* 0x000000d615157233 */ /* 0x100fe20003803000 */
[----:B------:R-:W-:Y:S01]  /*9510*/  FADD.FTZ R51, R51, R48 ;  /* 0x0000003033337221 */ /* 0x000fe20000010000 */
[----:B----4-:R-:W-:Y:S01]  /*9520*/  F2FP.BF16.F32.PACK_AB R22, R152, R153 ;  /* 0x000000999816723e */ /* 0x010fe200000010ff */
[C---:B--2---:R-:W-:Y:S01]  /*9530*/  HMMA.16816.F32.BF16 R124, R24.reuse, R16, R124 ;  /* 0x00000010187c723c */ /* 0x044fe2000004187c */
[----:B------:R-:W-:Y:S01]  /*9540*/  PRMT R171, R171, 0x5410, R176 ;  /* 0x00005410abab7816 */ /* 0x000fe200000000b0 */
[----:B------:R-:W-:Y:S01]  /*9550*/  FADD.FTZ R50, R50, R49 ;  /* 0x0000003132327221 */ /* 0x000fe20000010000 */
[----:B------:R-:W-:Y:S01]  /*9560*/  F2FP.BF16.F32.PACK_AB R173, R154, R155 ;  /* 0x0000009b9aad723e */ /* 0x000fe200000010ff */
[----:B------:R-:W-:Y:S01]  /*9570*/  FADD.FTZ R148, R148, R33 ;  /* 0x0000002194947221 */ /* 0x000fe20000010000 */
[--C-:B------:R-:W-:Y:S01]  /*9580*/  HSET2.LE.AND R20, R169, R214.reuse, PT ;  /* 0x000000d6a9147233 */ /* 0x100fe20003803000 */
[----:B------:R-:W-:Y:S01]  /*9590*/  VIADD R169, R219, 0xffffffff ;  /* 0xffffffffdba97836 */ /* 0x000fe20000000000 */
[----:B------:R-:W-:Y:S01]  /*95a0*/  LOP3.LUT R22, R22, R21, RZ, 0xc0, !PT ;  /* 0x0000001516167212 */ /* 0x000fe200078ec0ff */
[C---:B------:R-:W-:Y:S01]  /*95b0*/  HMMA.16816.F32.BF16 R120, R24.reuse, R18, R120 ;  /* 0x000000121878723c */ /* 0x040fe20000041878 */
[----:B------:R-:W-:Y:S01]  /*95c0*/  LOP3.LUT R23, R173, R168, RZ, 0xc0, !PT ;  /* 0x000000a8ad177212 */ /* 0x000fe200078ec0ff */
[----:B------:R-:W-:Y:S01]  /*95d0*/  FADD.FTZ R150, R150, R37 ;  /* 0x0000002596967221 */ /* 0x000fe20000010000 */
[----:B------:R-:W-:Y:S01]  /*95e0*/  HSET2.LE.AND R21, R171, R214, PT ;  /* 0x000000d6ab157233 */ /* 0x000fe20003803000 */
[----:B------:R-:W-:Y:S01]  /*95f0*/  FADD.FTZ R148, R133, R148 ;  /* 0x0000009485947221 */ /* 0x000fe20000010000 */
[----:B---3--:R-:W-:Y:S01]  /*9600*/  F2FP.BF16.F32.PACK_AB R173, R157, R156 ;  /* 0x0000009c9dad723e */ /* 0x008fe200000010ff */
[----:B------:R-:W-:Y:S01]  /*9610*/  FADD.FTZ R156, R156, R51 ;  /* 0x000000339c9c7221 */ /* 0x000fe20000010000 */
[----:B------:R-:W-:Y:S01]  /*9620*/  F2FP.BF16.F32.PACK_AB R166, R158, R159 ;  /* 0x0000009f9ea6723e */ /* 0x000fe200000010ff */
[----:B------:R-:W-:Y:S01]  /*9630*/  HMMA.16816.F32.BF16 R76, R24, R14, R76 ;  /* 0x0000000e184c723c */ /* 0x000fe2000004184c */
[----:B------:R-:W-:Y:S01]  /*9640*/  LOP3.LUT R170, R169, UR23, R231, 0x96, !PT ;  /* 0x00000017a9aa7c12 */ /* 0x000fe2000f8e96e7 */
[----:B------:R-:W-:Y:S01]  /*9650*/  FFMA.FTZ R169, R160, UR24, -R47 ;  /* 0x00000018a0a97c23 */ /* 0x000fe2000801082f */
[----:B------:R-:W-:Y:S01]  /*9660*/  LOP3.LUT R20, R173, R20, RZ, 0xc0, !PT ;  /* 0x00000014ad147212 */ /* 0x000fe200078ec0ff */
[----:B------:R-:W-:Y:S01]  /*9670*/  FADD.FTZ R159, R159, R50 ;  /* 0x000000329f9f7221 */ /* 0x000fe20000010000 */
[----:B------:R-:W-:Y:S01]  /*9680*/  LOP3.LUT R21, R166, R21, RZ, 0xc0, !PT ;  /* 0x00000015a6157212 */ /* 0x000fe200078ec0ff */
[----:B------:R-:W-:-:S04]  /*9690*/  IMAD.WIDE.U32 R170, R170, -0x326172a9, RZ ;  /* 0xcd9e8d57aaaa7825 */ /* 0x000fc800078e00ff */
[----:B------:R-:W-:Y:S01]  /*96a0*/  FADD.FTZ R156, R157, R156 ;  /* 0x0000009c9d9c7221 */ /* 0x000fe20000010000 */
[----:B------:R-:W-:Y:S01]  /*96b0*/  HMMA.16816.F32.BF16 R88, R24, R8, R88 ;  /* 0x000000081858723c */ /* 0x000fe20000041858 */
[----:B------:R-:W-:Y:S01]  /*96c0*/  MUFU.EX2 R169, R169 ;  /* 0x000000a900a97308 */ /* 0x000fe20000000800 */
[----:B------:R-:W-:Y:S01]  /*96d0*/  FADD.FTZ R158, R158, R159 ;  /* 0x0000009f9e9e7221 */ /* 0x000fe20000010000 */
[----:B------:R-:W-:Y:S01]  /*96e0*/  FADD.FTZ R150, R149, R150 ;  /* 0x0000009695967221 */ /* 0x000fe20000010000 */
[----:B------:R-:W-:Y:S01]  /*96f0*/  FADD.FTZ R153, R153, R156 ;  /* 0x0000009c99997221 */ /* 0x000fe20000010000 */
[----:B------:R-:W-:Y:S01]  /*9700*/  FADD.FTZ R151, R151, R148 ;  /* 0x0000009497977221 */ /* 0x000fe20000010000 */
[----:B------:R-:W-:Y:S01]  /*9710*/  FADD.FTZ R155, R155, R158 ;  /* 0x0000009e9b9b7221 */ /* 0x000fe20000010000 */
[----:B------:R-:W-:Y:S01]  /*9720*/  FADD.FTZ R135, R135, R150 ;  /* 0x0000009687877221 */ /* 0x000fe20000010000 */
[----:B------:R-:W-:Y:S01]  /*9730*/  HMMA.16816.F32.BF16 R128, R20, R16, R128 ;  /* 0x000000101480723c */ /* 0x000fe20000041880 */
[----:B------:R-:W-:Y:S01]  /*9740*/  LOP3.LUT R17, R238, UR6, R171, 0x96, !PT ;  /* 0x00000006ee117c12 */ /* 0x000fe2000f8e96ab */
[----:B------:R-:W-:Y:S01]  /*9750*/  FADD.FTZ R153, R152, R153 ;  /* 0x0000009998997221 */ /* 0x000fe20000010000 */
[----:B------:R-:W-:Y:S01]  /*9760*/  LOP3.LUT R16, R170, UR12, R209, 0x96, !PT ;  /* 0x0000000caa107c12 */ /* 0x000fe2000f8e96d1 */
[----:B------:R-:W-:Y:S01]  /*9770*/  FADD.FTZ R155, R154, R155 ;  /* 0x0000009b9a9b7221 */ /* 0x000fe20000010000 */
[----:B------:R-:W-:Y:S01]  /*9780*/  LOP3.LUT R170, R170, UR12, R221, 0x96, !PT ;  /* 0x0000000caaaa7c12 */ /* 0x000fe2000f8e96dd */
[----:B------:R-:W-:Y:S01]  /*9790*/  FADD.FTZ R151, R136, R151 ;  /* 0x0000009788977221 */ /* 0x000fe20000010000 */
[----:B------:R-:W-:Y:S01]  /*97a0*/  FADD.FTZ R135, R134, R135 ;  /* 0x0000008786877221 */ /* 0x000fe20000010000 */
[----:B------:R-:W-:Y:S01]  /*97b0*/  HMMA.16816.F32.BF16 R112, R24, R10, R112 ;  /* 0x0000000a1870723c */ /* 0x000fe20000041870 */
[----:B------:R-:W-:Y:S01]  /*97c0*/  MUFU.EX2 R63, R63 ;  /* 0x0000003f003f7308 */ /* 0x000fe20000000800 */
[----:B------:R-:W-:-:S02]  /*97d0*/  IMAD.MOV.U32 R133, RZ, RZ, R212 ;  /* 0x000000ffff857224 */ /* 0x000fc400078e00d4 */
[----:B------:R-:W-:Y:S02]  /*97e0*/  IMAD.MOV.U32 R134, RZ, RZ, R213 ;  /* 0x000000ffff867224 */ /* 0x000fe400078e00d5 */
[----:B------:R-:W-:Y:S02]  /*97f0*/  IMAD.MOV.U32 R136, RZ, RZ, R237 ;  /* 0x000000ffff887224 */ /* 0x000fe400078e00ed */
[C---:B------:R-:W-:Y:S08]  /*9800*/  HMMA.16816.F32.BF16 R92, R24.reuse, R4, R92 ;  /* 0x00000004185c723c */ /* 0x040ff0000004185c */
[----:B------:R-:W-:Y:S01]  /*9810*/  HMMA.16816.F32.BF16 R100, R24, R6, R100 ;  /* 0x000000061864723c */ /* 0x000fe20000041864 */
[----:B------:R-:W-:-:S07]  /*9820*/  IMAD.WIDE.U32 R26, R17, -0x2daee0ad, RZ ;  /* 0xd2511f53111a7825 */ /* 0x000fce00078e00ff */
[----:B------:R-:W-:Y:S01]  /*9830*/  HMMA.16816.F32.BF16 R116, R20, R18, R116 ;  /* 0x000000121474723c */ /* 0x000fe20000041874 */
[----:B------:R-:W-:Y:S01]  /*9840*/  IMAD.WIDE.U32 R18, R16, -0x2daee0ad, RZ ;  /* 0xd2511f5310127825 */ /* 0x000fe200078e00ff */
[----:B------:R-:W-:-:S04]  /*9850*/  LOP3.LUT R16, R210, UR13, R27, 0x96, !PT ;  /* 0x0000000dd2107c12 */ /* 0x000fc8000f8e961b */
[----:B------:R-:W-:Y:S01]  /*9860*/  LOP3.LUT R26, R26, UR19, R19, 0x96, !PT ;  /* 0x000000131a1a7c12 */ /* 0x000fe2000f8e9613 */
[----:B------:R-:W-:Y:S01]  /*9870*/  IMAD.WIDE.U32 R16, R16, -0x326172a9, RZ ;  /* 0xcd9e8d5710107825 */ /* 0x000fe200078e00ff */
[----:B------:R-:W-:Y:S03]  /*9880*/  HMMA.16816.F32.BF16 R68, R20, R12, R68 ;  /* 0x0000000c1444723c */ /* 0x000fe60000041844 */
[----:B------:R-:W-:Y:S01]  /*9890*/  IMAD.WIDE.U32 R26, R26, -0x326172a9, RZ ;  /* 0xcd9e8d571a1a7825 */ /* 0x000fe200078e00ff */
[----:B------:R-:W-:-:S04]  /*98a0*/  LOP3.LUT R12, R208, UR11, R17, 0x96, !PT ;  /* 0x0000000bd00c7c12 */ /* 0x000fc8000f8e9611 */
[----:B------:R-:W-:Y:S01]  /*98b0*/  LOP3.LUT R24, R16, UR10, R27, 0x96, !PT ;  /* 0x0000000a10187c12 */ /* 0x000fe2000f8e961b */
[----:B------:R-:W-:Y:S01]  /*98c0*/  IMAD.WIDE.U32 R12, R12, -0x2daee0ad, RZ ;  /* 0xd2511f530c0c7825 */ /* 0x000fe200078e00ff */
[----:B------:R-:W-:Y:S03]  /*98d0*/  HMMA.16816.F32.BF16 R108, R20, R10, R108 ;  /* 0x0000000a146c723c */ /* 0x000fe6000004186c */
[--C-:B------:R-:W-:Y:S01]  /*98e0*/  FFMA.FTZ R10, R132, UR24, -R47.reuse ;  /* 0x00000018840a7c23 */ /* 0x100fe2000801082f */
[----:B------:R-:W-:Y:S01]  /*98f0*/  FFMA.FTZ R132, R162, UR24, -R47 ;  /* 0x00000018a2847c23 */ /* 0x000fe2000801082f */
[----:B------:R-:W-:Y:S01]  /*9900*/  IMAD.WIDE.U32 R24, R24, -0x2daee0ad, RZ ;  /* 0xd2511f5318187825 */ /* 0x000fe200078e00ff */
[----:B------:R-:W-:-:S03]  /*9910*/  LOP3.LUT R172, R18, UR18, R13, 0x96, !PT ;  /* 0x0000001212ac7c12 */ /* 0x000fc6000f8e960d */
[----:B------:R-:W-:Y:S01]  /*9920*/  FFMA.FTZ R162, R167, UR24, -R46 ;  /* 0x00000018a7a27c23 */ /* 0x000fe2000801082e */
[----:B------:R1:W-:Y:S01]  /*9930*/  MUFU.EX2 R160, R10 ;  /* 0x0000000a00a07308 */ /* 0x0003e20000000800 */
[----:B------:R-:W2:Y:S01]  /*9940*/  LDSM.16.MT88.4 R16, [R185+0x7000] ;  /* 0x00700000b910783b */ /* 0x000ea20000004200 */
[----:B------:R-:W-:Y:S01]  /*9950*/  LOP3.LUT R12, R12, UR7, R25, 0x96, !PT ;  /* 0x000000070c0c7c12 */ /* 0x000fe2000f8e9619 */
[----:B------:R-:W-:Y:S01]  /*9960*/  IMAD.WIDE.U32 R172, R172, -0x326172a9, RZ ;  /* 0xcd9e8d57acac7825 */ /* 0x000fe200078e00ff */
[C---:B------:R-:W-:Y:S01]  /*9970*/  HMMA.16816.F32.BF16 R84, R20.reuse, R8, R84 ;  /* 0x000000081454723c */ /* 0x040fe20000041854 */
[----:B------:R-:W-:Y:S02]  /*9980*/  MUFU.EX2 R132, R132 ;  /* 0x0000008400847308 */ /* 0x000fe40000000800 */
[----:B------:R-:W-:Y:S01]  /*9990*/  IMAD.WIDE.U32 R12, R12, -0x326172a9, RZ ;  /* 0xcd9e8d570c0c7825 */ /* 0x000fe200078e00ff */
[----:B------:R-:W-:Y:S01]  /*99a0*/  LOP3.LUT R26, R26, UR9, R173, 0x96, !PT ;  /* 0x000000091a1a7c12 */ /* 0x000fe2000f8e96ad */
[----:B------:R-:W-:Y:S02]  /*99b0*/  MUFU.EX2 R162, R162 ;  /* 0x000000a200a27308 */ /* 0x000fe40000000800 */
[----:B------:R-:W-:Y:S01]  /*99c0*/  IMAD.MOV.U32 R8, RZ, RZ, R12 ;  /* 0x000000ffff087224 */ /* 0x000fe200078e000c */
[----:B------:R-:W-:Y:S01]  /*99d0*/  LOP3.LUT R25, R172, UR8, R13, 0x96, !PT ;  /* 0x00000008ac197c12 */ /* 0x000fe2000f8e960d */
[----:B------:R-:W-:Y:S01]  /*99e0*/  HMMA.16816.F32.BF16 R104, R20, R4, R104 ;  /* 0x000000041468723c */ /* 0x000fe20000041868 */
[----:B------:R-:W-:Y:S01]  /*99f0*/  FFMA.FTZ R5, R164, UR24, -R47 ;  /* 0x00000018a4057c23 */ /* 0x000fe2000801082f */
[----:B------:R-:W-:Y:S01]  /*9a00*/  PRMT R9, R12, 0x7773, RZ ;  /* 0x000077730c097816 */ /* 0x000fe200000000ff */
[----:B------:R-:W-:Y:S01]  /*9a10*/  FFMA.FTZ R164, R161, UR24, -R46 ;  /* 0x00000018a1a47c23 */ /* 0x000fe2000801082e */
[----:B------:R-:W-:Y:S01]  /*9a20*/  LOP3.LUT R27, R25, 0xffff, RZ, 0xc0, !PT ;  /* 0x0000ffff191b7812 */ /* 0x000fe200078ec0ff */
[----:B------:R-:W3:Y:S01]  /*9a30*/  MUFU.EX2 R167, R5 ;  /* 0x0000000500a77308 */ /* 0x000ee20000000800 */
[----:B------:R-:W-:-:S02]  /*9a40*/  LOP3.LUT R8, R8, 0xff, RZ, 0xc0, !PT ;  /* 0x000000ff08087812 */ /* 0x000fc400078ec0ff */
[C---:B------:R-:W-:Y:S01]  /*9a50*/  LOP3.LUT R4, R25.reuse, 0xff, RZ, 0xc0, !PT ;  /* 0x000000ff19047812 */ /* 0x040fe200078ec0ff */
[----:B------:R4:W5:Y:S01]  /*9a60*/  MUFU.EX2 R161, R165 ;  /* 0x000000a500a17308 */ /* 0x0009620000000800 */
[C---:B------:R-:W-:Y:S01]  /*9a70*/  PRMT R175, R12.reuse, 0x7771, RZ ;  /* 0x000077710caf7816 */ /* 0x040fe200000000ff */
[C---:B------:R-:W-:Y:S01]  /*9a80*/  HMMA.16816.F32.BF16 R80, R20.reuse, R14, R80 ;  /* 0x0000000e1450723c */ /* 0x040fe20000041850 */
[----:B------:R-:W-:Y:S01]  /*9a90*/  PRMT R166, R12, 0x7772, RZ ;  /* 0x000077720ca67816 */ /* 0x000fe200000000ff */
[----:B------:R-:W2:Y:S01]  /*9aa0*/  MUFU.EX2 R164, R164 ;  /* 0x000000a400a47308 */ /* 0x000ea20000000800 */
[----:B------:R-:W-:Y:S01]  /*9ab0*/  SHF.R.U32.HI R27, RZ, 0x8, R27 ;  /* 0x00000008ff1b7819 */ /* 0x000fe2000001161b */
[----:B------:R-:W2:Y:S01]  /*9ac0*/  LDSM.16.MT88.4 R12, [R181+0x7000] ;  /* 0x00700000b50c783b */ /* 0x000ea20000004200 */
[----:B------:R-:W-:Y:S02]  /*9ad0*/  PRMT R166, R166, 0x5410, R9 ;  /* 0x00005410a6a67816 */ /* 0x000fe40000000009 */
[----:B------:R-:W-:Y:S01]  /*9ae0*/  PRMT R175, R8, 0x5410, R175 ;  /* 0x0000541008af7816 */ /* 0x000fe200000000af */
[----:B------:R-:W-:Y:S01]  /*9af0*/  HMMA.16816.F32.BF16 R96, R20, R6, R96 ;  /* 0x000000061460723c */ /* 0x000fe20000041860 */
[----:B------:R-:W-:Y:S01]  /*9b00*/  PRMT R27, R4, 0x5410, R27 ;  /* 0x00005410041b7816 */ /* 0x000fe2000000001b */
[----:B-1----:R-:W1:Y:S01]  /*9b10*/  LDSM.16.MT88.4 R8, [R180+0x7000] ;  /* 0x00700000b408783b */ /* 0x002e620000004200 */
[----:B------:R-:W-:Y:S01]  /*9b20*/  PRMT R20, R25, 0x7632, R20 ;  /* 0x0000763219147816 */ /* 0x000fe20000000014 */
[----:B----4-:R-:W-:Y:S01]  /*9b30*/  FFMA.FTZ R165, R140, UR24, -R59 ;  /* 0x000000188ca57c23 */ /* 0x010fe2000801083b */
[----:B------:R-:W-:Y:S01]  /*9b40*/  LOP3.LUT R21, R166, 0xff00ff, RZ, 0xc0, !PT ;  /* 0x00ff00ffa6157812 */ /* 0x000fe200078ec0ff */
[----:B------:R-:W4:Y:S01]  /*9b50*/  LDSM.16.MT88.4 R4, [R139+0x7000] ;  /* 0x007000008b04783b */ /* 0x000f220000004200 */
[----:B------:R-:W-:Y:S01]  /*9b60*/  SHF.R.U32.HI R25, RZ, 0x18, R25 ;  /* 0x00000018ff197819 */ /* 0x000fe20000011619 */
[----:B------:R-:W-:Y:S01]  /*9b70*/  FFMA.FTZ R140, R141, UR24, -R59 ;  /* 0x000000188d8c7c23 */ /* 0x000fe2000801083b */
[----:B------:R-:W-:Y:S01]  /*9b80*/  LOP3.LUT R20, R20, 0xff, RZ, 0xc0, !PT ;  /* 0x000000ff14147812 */ /* 0x000fe200078ec0ff */
[--C-:B------:R-:W-:Y:S01]  /*9b90*/  FFMA.FTZ R141, R142, UR24, -R58.reuse ;  /* 0x000000188e8d7c23 */ /* 0x100fe2000801083a */
[--C-:B------:R-:W-:Y:S01]  /*9ba0*/  HSET2.LE.AND R22, R175, R214.reuse, PT ;  /* 0x000000d6af167233 */ /* 0x100fe20003803000 */
[----:B------:R-:W-:Y:S01]  /*9bb0*/  IMAD.WIDE.U32 R174, R170, -0x2daee0ad, RZ ;  /* 0xd2511f53aaae7825 */ /* 0x000fe200078e00ff */
[----:B------:R-:W-:Y:S01]  /*9bc0*/  PRMT R25, R20, 0x5410, R25 ;  /* 0x0000541014197816 */ /* 0x000fe20000000019 */
[----:B------:R-:W-:Y:S01]  /*9bd0*/  MUFU.EX2 R165, R165 ;  /* 0x000000a500a57308 */ /* 0x000fe20000000800 */
[--C-:B------:R-:W-:Y:S01]  /*9be0*/  HSET2.LE.AND R21, R21, R214.reuse, PT ;  /* 0x000000d615157233 */ /* 0x100fe20003803000 */
[--C-:B------:R-:W-:Y:S01]  /*9bf0*/  FFMA.FTZ R142, R143, UR24, -R58.reuse ;  /* 0x000000188f8e7c23 */ /* 0x100fe2000801083a */
[----:B---3--:R-:W-:Y:S01]  /*9c00*/  F2FP.BF16.F32.PACK_AB R23, R167, R132 ;  /* 0x00000084a717723e */ /* 0x008fe200000010ff */
[----:B------:R-:W3:Y:S01]  /*9c10*/  MUFU.EX2 R140, R140 ;  /* 0x0000008c008c7308 */ /* 0x000ee20000000800 */
[----:B-----5:R-:W-:Y:S01]  /*9c20*/  F2FP.BF16.F32.PACK_AB R20, R161, R162 ;  /* 0x000000a2a114723e */ /* 0x020fe200000010ff */
[----:B------:R-:W-:Y:S01]  /*9c30*/  FFMA.FTZ R143, R145, UR24, -R59 ;  /* 0x00000018918f7c23 */ /* 0x000fe2000801083b */
[----:B------:R-:W-:Y:S01]  /*9c40*/  LOP3.LUT R22, R23, R22, RZ, 0xc0, !PT ;  /* 0x0000001617167212 */ /* 0x000fe200078ec0ff */
[----:B------:R-:W-:Y:S01]  /*9c50*/  MUFU.EX2 R141, R141 ;  /* 0x0000008d008d7308 */ /* 0x000fe20000000800 */
[----:B------:R-:W-:Y:S01]  /*9c60*/  LOP3.LUT R23, R20, R21, RZ, 0xc0, !PT ;  /* 0x0000001514177212 */ /* 0x000fe200078ec0ff */
[----:B------:R-:W-:Y:S01]  /*9c70*/  FFMA.FTZ R145, R147, UR24, -R58 ;  /* 0x0000001893917c23 */ /* 0x000fe2000801083a */
[--C-:B------:R-:W-:Y:S01]  /*9c80*/  HSET2.LE.AND R20, R27, R214.reuse, PT ;  /* 0x000000d61b147233 */ /* 0x100fe20003803000 */
[----:B------:R-:W5:Y:S01]  /*9c90*/  MUFU.EX2 R142, R142 ;  /* 0x0000008e008e7308 */ /* 0x000f620000000800 */
[----:B------:R-:W-:-:S02]  /*9ca0*/  HSET2.LE.AND R21, R25, R214, PT ;  /* 0x000000d619157233 */ /* 0x000fc40003803000 */
[----:B------:R-:W-:Y:S01]  /*9cb0*/  F2FP.BF16.F32.PACK_AB R25, R169, R160 ;  /* 0x000000a0a919723e */ /* 0x000fe200000010ff */
[----:B------:R-:W5:Y:S01]  /*9cc0*/  MUFU.EX2 R143, R143 ;  /* 0x0000008f008f7308 */ /* 0x000f620000000800 */
[----:B--2---:R-:W-:Y:S01]  /*9cd0*/  F2FP.BF16.F32.PACK_AB R166, R163, R164 ;  /* 0x000000a4a3a6723e */ /* 0x004fe200000010ff */
[----:B------:R-:W-:Y:S01]  /*9ce0*/  FADD.FTZ R160, R160, R151 ;  /* 0x00000097a0a07221 */ /* 0x000fe20000010000 */
[----:B------:R-:W-:Y:S01]  /*9cf0*/  LOP3.LUT R20, R25, R20, RZ, 0xc0, !PT ;  /* 0x0000001419147212 */ /* 0x000fe200078ec0ff */
[----:B------:R-:W2:Y:S01]  /*9d00*/  MUFU.EX2 R145, R145 ;  /* 0x0000009100917308 */ /* 0x000ea20000000800 */
[----:B------:R-:W-:Y:S01]  /*9d10*/  LOP3.LUT R25, R240, UR6, R171, 0x96, !PT ;  /* 0x00000006f0197c12 */ /* 0x000fe2000f8e96ab */
[----:B------:R-:W-:Y:S01]  /*9d20*/  FADD.FTZ R164, R164, R135 ;  /* 0x00000087a4a47221 */ /* 0x000fe20000010000 */
[----:B------:R-:W-:Y:S01]  /*9d30*/  LOP3.LUT R21, R166, R21, RZ, 0xc0, !PT ;  /* 0x00000015a6157212 */ /* 0x000fe200078ec0ff */
[----:B------:R-:W-:Y:S01]  /*9d40*/  FADD.FTZ R169, R169, R160 ;  /* 0x000000a0a9a97221 */ /* 0x000fe20000010000 */
[----:B------:R-:W-:-:S02]  /*9d50*/  IMAD.MOV.U32 R135, RZ, RZ, R215 ;  /* 0x000000ffff877224 */ /* 0x000fc400078e00d7 */
[----:B------:R-:W-:Y:S01]  /*9d60*/  FADD.FTZ R163, R163, R164 ;  /* 0x000000a4a3a37221 */ /* 0x000fe20000010000 */
[----:B------:R-:W-:-:S04]  /*9d70*/  IMAD.WIDE.U32 R176, R25, -0x2daee0ad, RZ ;  /* 0xd2511f5319b07825 */ /* 0x000fc800078e00ff */
[----:B------:R-:W-:Y:S01]  /*9d80*/  FADD.FTZ R132, R132, R169 ;  /* 0x000000a984847221 */ /* 0x000fe20000010000 */
[C---:B------:R-:W-:Y:S01]  /*9d90*/  HMMA.16816.F32.BF16 R124, R20.reuse, R16, R124 ;  /* 0x00000010147c723c */ /* 0x040fe2000004187c */
[----:B------:R-:W-:Y:S01]  /*9da0*/  FADD.FTZ R162, R162, R163 ;  /* 0x000000a3a2a27221 */ /* 0x000fe20000010000 */
[----:B------:R-:W-:Y:S01]  /*9db0*/  LOP3.LUT R25, R228, UR13, R177, 0x96, !PT ;  /* 0x0000000de4197c12 */ /* 0x000fe2000f8e96b1 */
[----:B------:R-:W-:Y:S01]  /*9dc0*/  FADD.FTZ R132, R167, R132 ;  /* 0x00000084a7847221 */ /* 0x000fe20000010000 */
[----:B------:R-:W-:Y:S01]  /*9dd0*/  LOP3.LUT R176, R176, UR19, R175, 0x96, !PT ;  /* 0x00000013b0b07c12 */ /* 0x000fe2000f8e96af */
[----:B------:R-:W-:Y:S02]  /*9de0*/  FADD.FTZ R161, R161, R162 ;  /* 0x000000a2a1a17221 */ /* 0x000fe40000010000 */
[----:B------:R-:W-:Y:S01]  /*9df0*/  IMAD.WIDE.U32 R170, R25, -0x326172a9, RZ ;  /* 0xcd9e8d5719aa7825 */ /* 0x000fe200078e00ff */
[----:B------:R-:W-:Y:S03]  /*9e00*/  HMMA.16816.F32.BF16 R120, R20, R18, R120 ;  /* 0x000000121478723c */ /* 0x000fe60000041878 */
[----:B------:R-:W-:-:S05]  /*9e10*/  IMAD.WIDE.U32 R176, R176, -0x326172a9, RZ ;  /* 0xcd9e8d57b0b07825 */ /* 0x000fca00078e00ff */
[----:B------:R-:W-:Y:S01]  /*9e20*/  HMMA.16816.F32.BF16 R72, R20, R12, R72 ;  /* 0x0000000c1448723c */ /* 0x000fe20000041848 */
[----:B------:R-:W-:-:S07]  /*9e30*/  LOP3.LUT R170, R170, UR10, R177, 0x96, !PT ;  /* 0x0000000aaaaa7c12 */ /* 0x000fce000f8e96b1 */
[C---:B------:R-:W-:Y:S08]  /*9e40*/  HMMA.16816.F32.BF16 R76, R20.reuse, R14, R76 ;  /* 0x0000000e144c723c */ /* 0x040ff0000004184c */
[C---:B-1----:R-:W-:Y:S08]  /*9e50*/  HMMA.16816.F32.BF16 R88, R20.reuse, R8, R88 ;  /* 0x000000081458723c */ /* 0x042ff00000041858 */
[C---:B------:R-:W-:Y:S08]  /*9e60*/  HMMA.16816.F32.BF16 R112, R20.reuse, R10, R112 ;  /* 0x0000000a1470723c */ /* 0x040ff00000041870 */
[C---:B----4-:R-:W-:Y:S08]  /*9e70*/  HMMA.16816.F32.BF16 R92, R20.reuse, R4, R92 ;  /* 0x00000004145c723c */ /* 0x050ff0000004185c */
[----:B------:R-:W-:Y:S01]  /*9e80*/  HMMA.16816.F32.BF16 R100, R20, R6, R100 ;  /* 0x000000061464723c */ /* 0x000fe20000041864 */
[----:B------:R-:W-:Y:S01]  /*9e90*/  LOP3.LUT R20, R220, UR11, R171, 0x96, !PT ;  /* 0x0000000bdc147c12 */ /* 0x000fe2000f8e96ab */
[----:B------:R-:W-:-:S04]  /*9ea0*/  IMAD.WIDE.U32 R170, R170, -0x2daee0ad, RZ ;  /* 0xd2511f53aaaa7825 */ /* 0x000fc800078e00ff */
[----:B------:R-:W-:-:S05]  /*9eb0*/  IMAD.WIDE.U32 R20, R20, -0x2daee0ad, RZ ;  /* 0xd2511f5314147825 */ /* 0x000fca00078e00ff */
[----:B------:R-:W-:Y:S02]  /*9ec0*/  LOP3.LUT R174, R174, UR18, R21, 0x96, !PT ;  /* 0x00000012aeae7c12 */ /* 0x000fe4000f8e9615 */
[----:B------:R-:W-:-:S03]  /*9ed0*/  LOP3.LUT R20, R20, UR7, R171, 0x96, !PT ;  /* 0x0000000714147c12 */ /* 0x000fc6000f8e96ab */
[----:B------:R-:W-:-:S04]  /*9ee0*/  IMAD.WIDE.U32 R174, R174, -0x326172a9, RZ ;  /* 0xcd9e8d57aeae7825 */ /* 0x000fc800078e00ff */
[----:B------:R-:W-:Y:S01]  /*9ef0*/  IMAD.WIDE.U32 R22, R20, -0x326172a9, RZ ;  /* 0xcd9e8d5714167825 */ /* 0x000fe200078e00ff */
[----:B------:R-:W-:-:S03]  /*9f00*/  LOP3.LUT R147, R176, UR9, R175, 0x96, !PT ;  /* 0x00000009b0937c12 */ /* 0x000fc6000f8e96af */
[--C-:B------:R-:W-:Y:S01]  /*9f10*/  IMAD.MOV.U32 R168, RZ, RZ, R22.reuse ;  /* 0x000000ffffa87224 */ /* 0x100fe200078e0016 */
[----:B------:R-:W-:Y:S01]  /*9f20*/  LOP3.LUT R21, R174, UR8, R23, 0x96, !PT ;  /* 0x00000008ae157c12 */ /* 0x000fe2000f8e9617 */
[----:B------:R-:W-:Y:S01]  /*9f30*/  IMAD.WIDE.U32 R172, R147, -0x2daee0ad, RZ ;  /* 0xd2511f5393ac7825 */ /* 0x000fe200078e00ff */
[C---:B------:R-:W-:Y:S02]  /*9f40*/  PRMT R25, R22.reuse, 0x7773, RZ ;  /* 0x0000777316197816 */ /* 0x040fe400000000ff */
[C---:B------:R-:W-:Y:S02]  /*9f50*/  PRMT R20, R22.reuse, 0x7772, RZ ;  /* 0x0000777216147816 */ /* 0x040fe400000000ff */
[----:B------:R-:W-:Y:S02]  /*9f60*/  PRMT R23, R22, 0x7771, RZ ;  /* 0x0000777116177816 */ /* 0x000fe400000000ff */
[----:B------:R-:W-:Y:S02]  /*9f70*/  LOP3.LUT R168, R168, 0xff, RZ, 0xc0, !PT ;  /* 0x000000ffa8a87812 */ /* 0x000fe400078ec0ff */
[----:B------:R-:W-:-:S02]  /*9f80*/  PRMT R22, R21, 0x7632, R22 ;  /* 0x0000763215167816 */ /* 0x000fc40000000016 */
[----:B------:R-:W-:Y:S02]  /*9f90*/  PRMT R20, R20, 0x5410, R25 ;  /* 0x0000541014147816 */ /* 0x000fe40000000019 */
[C---:B------:R-:W-:Y:S02]  /*9fa0*/  LOP3.LUT R25, R21.reuse, 0xffff, RZ, 0xc0, !PT ;  /* 0x0000ffff15197812 */ /* 0x040fe400078ec0ff */
[----:B------:R-:W-:Y:S02]  /*9fb0*/  LOP3.LUT R166, R21, 0xff, RZ, 0xc0, !PT ;  /* 0x000000ff15a67812 */ /* 0x000fe400078ec0ff */
[----:B------:R-:W-:Y:S02]  /*9fc0*/  SHF.R.U32.HI R21, RZ, 0x18, R21 ;  /* 0x00000018ff157819 */ /* 0x000fe40000011615 */
[----:B------:R-:W-:Y:S02]  /*9fd0*/  LOP3.LUT R22, R22, 0xff, RZ, 0xc0, !PT ;  /* 0x000000ff16167812 */ /* 0x000fe400078ec0ff */
[----:B------:R-:W-:-:S02]  /*9fe0*/  PRMT R23, R168, 0x5410, R23 ;  /* 0x00005410a8177816 */ /* 0x000fc40000000017 */
[----:B------:R-:W-:Y:S02]  /*9ff0*/  PRMT R21, R22, 0x5410, R21 ;  /* 0x0000541016157816 */ /* 0x000fe40000000015 */
[----:B------:R-:W-:Y:S02]  /*a000*/  LOP3.LUT R27, R20, 0xff00ff, RZ, 0xc0, !PT ;  /* 0x00ff00ff141b7812 */ /* 0x000fe400078ec0ff */
[----:B------:R-:W-:Y:S02]  /*a010*/  HSET2.LE.AND R22, R23, R214, PT ;  /* 0x000000d617167233 */ /* 0x000fe40003803000 */
[----:B---3--:R-:W-:Y:S02]  /*a020*/  F2FP.BF16.F32.PACK_AB R23, R140, R165 ;  /* 0x000000a58c17723e */ /* 0x008fe400000010ff */
[----:B------:R-:W-:Y:S02]  /*a030*/  SHF.R.U32.HI R25, RZ, 0x8, R25 ;  /* 0x00000008ff197819 */ /* 0x000fe40000011619 */
[----:B------:R-:W-:-:S02]  /*a040*/  LOP3.LUT R22, R23, R22, RZ, 0xc0, !PT ;  /* 0x0000001617167212 */ /* 0x000fc400078ec0ff */
[--C-:B------:R-:W-:Y:S01]  /*a050*/  HSET2.LE.AND R23, R27, R214.reuse, PT ;  /* 0x000000d61b177233 */ /* 0x100fe20003803000 */
[----:B------:R-:W-:Y:S01]  /*a060*/  IMAD.WIDE.U32 R26, R26, -0x2daee0ad, RZ ;  /* 0xd2511f531a1a7825 */ /* 0x000fe200078e00ff */
[----:B------:R-:W-:Y:S02]  /*a070*/  PRMT R25, R166, 0x5410, R25 ;  /* 0x00005410a6197816 */ /* 0x000fe40000000019 */
[----:B-----5:R-:W-:Y:S02]  /*a080*/  F2FP.BF16.F32.PACK_AB R20, R142, R141 ;  /* 0x0000008d8e14723e */ /* 0x020fe400000010ff */
[--C-:B------:R-:W-:Y:S02]  /*a090*/  HSET2.LE.AND R21, R21, R214.reuse, PT ;  /* 0x000000d615157233 */ /* 0x100fe40003803000 */
[----:B------:R-:W-:Y:S02]  /*a0a0*/  LOP3.LUT R23, R20, R23, RZ, 0xc0, !PT ;  /* 0x0000001714177212 */ /* 0x000fe400078ec0ff */
[----:B------:R-:W-:-:S02]  /*a0b0*/  HSET2.LE.AND R20, R25, R214, PT ;  /* 0x000000d619147233 */ /* 0x000fc40003803000 */
[----:B------:R-:W-:Y:S01]  /*a0c0*/  F2FP.BF16.F32.PACK_AB R25, R143, R144 ;  /* 0x000000908f19723e */ /* 0x000fe200000010ff */
[----:B------:R-:W-:Y:S01]  /*a0d0*/  FADD.FTZ R144, R144, R153 ;  /* 0x0000009990907221 */ /* 0x000fe20000010000 */
[----:B--2---:R-:W-:Y:S01]  /*a0e0*/  F2FP.BF16.F32.PACK_AB R166, R145, R146 ;  /* 0x0000009291a6723e */ /* 0x004fe200000010ff */
[----:B------:R-:W-:Y:S01]  /*a0f0*/  FADD.FTZ R146, R146, R155 ;  /* 0x0000009b92927221 */ /* 0x000fe20000010000 */
[----:B------:R-:W-:Y:S01]  /*a100*/  LOP3.LUT R20, R25, R20, RZ, 0xc0, !PT ;  /* 0x0000001419147212 */ /* 0x000fe200078ec0ff */
[----:B------:R-:W-:Y:S01]  /*a110*/  FADD.FTZ R144, R143, R144 ;  /* 0x000000908f907221 */ /* 0x000fe20000010000 */
[----:B------:R-:W-:Y:S01]  /*a120*/  LOP3.LUT R21, R166, R21, RZ, 0xc0, !PT ;  /* 0x00000015a6157212 */ /* 0x000fe200078ec0ff */
[--C-:B------:R-:W-:Y:S01]  /*a130*/  FFMA.FTZ R166, R29, UR24, -R46.reuse ;  /* 0x000000181da67c23 */ /* 0x100fe2000801082e */
[----:B------:R-:W-:Y:S01]  /*a140*/  PRMT R25, R26, 0x7771, RZ ;  /* 0x000077711a197816 */ /* 0x000fe200000000ff */
[----:B------:R-:W-:Y:S01]  /*a150*/  FFMA.FTZ R29, R44, UR24, -R46 ;  /* 0x000000182c1d7c23 */ /* 0x000fe2000801082e */
[----:B------:R-:W-:Y:S01]  /*a160*/  LOP3.LUT R170, R170, UR4, R173, 0x96, !PT ;  /* 0x00000004aaaa7c12 */ /* 0x000fe2000f8e96ad */
[----:B------:R-:W-:Y:S01]  /*a170*/  MUFU.EX2 R44, R166 ;  /* 0x000000a6002c7308 */ /* 0x000fe20000000800 */
[----:B------:R-:W-:Y:S01]  /*a180*/  FADD.FTZ R146, R145, R146 ;  /* 0x0000009291927221 */ /* 0x000fe20000010000 */
[----:B------:R-:W-:Y:S01]  /*a190*/  HMMA.16816.F32.BF16 R128, R20, R16, R128 ;  /* 0x000000101480723c */ /* 0x000fe20000041880 */
[--C-:B------:R-:W-:Y:S01]  /*a1a0*/  FFMA.FTZ R17, R40, UR24, -R47.reuse ;  /* 0x0000001828117c23 */ /* 0x100fe2000801082f */
[----:B------:R-:W-:Y:S01]  /*a1b0*/  FFMA.FTZ R40, R42, UR24, -R47 ;  /* 0x000000182a287c23 */ /* 0x000fe2000801082f */
[----:B------:R-:W-:Y:S01]  /*a1c0*/  PRMT R16, R26, 0x7772, RZ ;  /* 0x000077721a107816 */ /* 0x000fe200000000ff */
[----:B------:R-:W-:Y:S01]  /*a1d0*/  MUFU.EX2 R29, R29 ;  /* 0x0000001d001d7308 */ /* 0x000fe20000000800 */
[----:B------:R-:W-:Y:S01]  /*a1e0*/  FADD.FTZ R165, R165, R144 ;  /* 0x00000090a5a57221 */ /* 0x000fe20000010000 */
[----:B------:R-:W-:-:S02]  /*a1f0*/  FADD.FTZ R141, R141, R146 ;  /* 0x000000928d8d7221 */ /* 0x000fc40000010000 */
[C---:B------:R-:W-:Y:S01]  /*a200*/  HMMA.16816.F32.BF16 R68, R20.reuse, R12, R68 ;  /* 0x0000000c1444723c */ /* 0x040fe20000041844 */
[----:B------:R-:W-:Y:S01]  /*a210*/  IMAD.MOV.U32 R12, RZ, RZ, R26 ;  /* 0x000000ffff0c7224 */ /* 0x000fe200078e001a */
[----:B------:R-:W-:Y:S01]  /*a220*/  PRMT R13, R26, 0x7773, RZ ;  /* 0x000077731a0d7816 */ /* 0x000fe200000000ff */
[--C-:B------:R-:W-:Y:S01]  /*a230*/  FFMA.FTZ R26, R31, UR24, -R46.reuse ;  /* 0x000000181f1a7c23 */ /* 0x100fe2000801082e */
[----:B------:R-:W-:Y:S01]  /*a240*/  MUFU.EX2 R40, R40 ;  /* 0x0000002800287308 */ /* 0x000fe20000000800 */
[----:B------:R-:W-:Y:S01]  /*a250*/  FADD.FTZ R165, R140, R165 ;  /* 0x000000a58ca57221 */ /* 0x000fe20000010000 */
[----:B------:R-:W-:Y:S02]  /*a260*/  FADD.FTZ R142, R142, R141 ;  /* 0x0000008d8e8e7221 */ /* 0x000fe40000010000 */
[----:B------:R-:W-:Y:S01]  /*a270*/  HMMA.16816.F32.BF16 R80, R20, R14, R80 ;  /* 0x0000000e1450723c */ /* 0x000fe20000041850 */
[--C-:B------:R-:W-:Y:S01]  /*a280*/  FFMA.FTZ R15, R43, UR24, -R47.reuse ;  /* 0x000000182b0f7c23 */ /* 0x100fe2000801082f */
[----:B------:R-:W-:Y:S01]  /*a290*/  FFMA.FTZ R47, R45, UR24, -R47 ;  /* 0x000000182d2f7c23 */ /* 0x000fe2000801082f */
[----:B------:R-:W-:Y:S01]  /*a2a0*/  FFMA.FTZ R45, R28, UR24, -R46 ;  /* 0x000000181c2d7c23 */ /* 0x000fe2000801082e */
[----:B------:R-:W-:Y:S01]  /*a2b0*/  LOP3.LUT R14, R12, 0xff, RZ, 0xc0, !PT ;  /* 0x000000ff0c0e7812 */ /* 0x000fe200078ec0ff */
[----:B------:R-:W-:Y:S01]  /*a2c0*/  MUFU.EX2 R43, R17 ;  /* 0x00000011002b7308 */ /* 0x000fe20000000800 */
[----:B------:R-:W-:-:S02]  /*a2d0*/  LOP3.LUT R12, R24, UR4, R27, 0x96, !PT ;  /* 0x00000004180c7c12 */ /* 0x000fc4000f8e961b */
[C---:B------:R-:W-:Y:S01]  /*a2e0*/  HMMA.16816.F32.BF16 R108, R20.reuse, R10, R108 ;  /* 0x0000000a146c723c */ /* 0x040fe2000004186c */
[----:B------:R-:W1:Y:S01]  /*a2f0*/  MUFU.EX2 R42, R15 ;  /* 0x0000000f002a7308 */ /* 0x000e620000000800 */
[C---:B------:R-:W-:Y:S02]  /*a300*/  LOP3.LUT R10, R12.reuse, 0xffff, RZ, 0xc0, !PT ;  /* 0x0000ffff0c0a7812 */ /* 0x040fe400078ec0ff */
[----:B------:R-:W-:Y:S01]  /*a310*/  PRMT R27, R12, 0x7632, R27 ;  /* 0x000076320c1b7816 */ /* 0x000fe2000000001b */
[----:B------:R2:W-:Y:S01]  /*a320*/  MUFU.EX2 R28, R26 ;  /* 0x0000001a001c7308 */ /* 0x0005e20000000800 */
[----:B------:R-:W-:Y:S02]  /*a330*/  PRMT R25, R14, 0x5410, R25 ;  /* 0x000054100e197816 */ /* 0x000fe40000000019 */
[----:B------:R-:W-:Y:S01]  /*a340*/  HMMA.16816.F32.BF16 R84, R20, R8, R84 ;  /* 0x000000081454723c */ /* 0x000fe20000041854 */
[----:B------:R-:W3:Y:S01]  /*a350*/  MUFU.EX2 R45, R45 ;  /* 0x0000002d002d7308 */ /* 0x000ee20000000800 */
[----:B------:R-:W-:-:S02]  /*a360*/  LOP3.LUT R9, R12, 0xff, RZ, 0xc0, !PT ;  /* 0x000000ff0c097812 */ /* 0x000fc400078ec0ff */
[----:B------:R-:W-:Y:S01]  /*a370*/  SHF.R.U32.HI R8, RZ, 0x18, R12 ;  /* 0x00000018ff087819 */ /* 0x000fe2000001160c */
[----:B------:R-:W4:Y:S01]  /*a380*/  MUFU.EX2 R31, R47 ;  /* 0x0000002f001f7308 */ /* 0x000f220000000800 */
[----:B------:R-:W-:Y:S02]  /*a390*/  SHF.R.U32.HI R10, RZ, 0x8, R10 ;  /* 0x00000008ff0a7819 */ /* 0x000fe4000001160a */
[----:B------:R-:W-:Y:S01]  /*a3a0*/  LOP3.LUT R27, R27, 0xff, RZ, 0xc0, !PT ;  /* 0x000000ff1b1b7812 */ /* 0x000fe200078ec0ff */
[----:B------:R-:W-:Y:S01]  /*a3b0*/  HMMA.16816.F32.BF16 R104, R20, R4, R104 ;  /* 0x000000041468723c */ /* 0x000fe20000041868 */
[----:B------:R-:W-:Y:S02]  /*a3c0*/  PRMT R24, R16, 0x5410, R13 ;  /* 0x0000541010187816 */ /* 0x000fe4000000000d */
[----:B--2---:R-:W-:Y:S01]  /*a3d0*/  HSET2.LE.AND R26, R25, R214, PT ;  /* 0x000000d6191a7233 */ /* 0x004fe20003803000 */
[----:B------:R-:W-:Y:S01]  /*a3e0*/  LDSM.16.MT88.4 R12, [R181+0x7800] ;  /* 0x00780000b50c783b */ /* 0x000fe20000004200 */
[----:B------:R-:W-:-:S02]  /*a3f0*/  PRMT R9, R9, 0x5410, R10 ;  /* 0x0000541009097816 */ /* 0x000fc4000000000a */
[----:B------:R-:W-:Y:S01]  /*a400*/  PRMT R25, R27, 0x5410, R8 ;  /* 0x000054101b197816 */ /* 0x000fe20000000008 */
[C---:B------:R-:W-:Y:S01]  /*a410*/  HMMA.16816.F32.BF16 R116, R20.reuse, R18, R116 ;  /* 0x000000121474723c */ /* 0x040fe20000041874 */
[----:B------:R-:W-:Y:S01]  /*a420*/  LOP3.LUT R11, R24, 0xff00ff, RZ, 0xc0, !PT ;  /* 0x00ff00ff180b7812 */ /* 0x000fe200078ec0ff */
[----:B------:R-:W2:Y:S01]  /*a430*/  LDSM.16.MT88.4 R16, [R185+0x7800] ;  /* 0x00780000b910783b */ /* 0x000ea20000004200 */
[--C-:B------:R-:W-:Y:S02]  /*a440*/  HSET2.LE.AND R24, R9, R214.reuse, PT ;  /* 0x000000d609187233 */ /* 0x100fe40003803000 */
[--C-:B------:R-:W-:Y:S02]  /*a450*/  HSET2.LE.AND R25, R25, R214.reuse, PT ;  /* 0x000000d619197233 */ /* 0x100fe40003803000 */
[----:B-1----:R-:W-:Y:S01]  /*a460*/  F2FP.BF16.F32.PACK_AB R5, R42, R43 ;  /* 0x0000002b2a05723e */ /* 0x002fe200000010ff */
[----:B------:R-:W-:Y:S01]  /*a470*/  HMMA.16816.F32.BF16 R96, R20, R6, R96 ;  /* 0x000000061460723c */ /* 0x000fe20000041860 */
[----:B---3--:R-:W-:Y:S01]  /*a480*/  F2FP.BF16.F32.PACK_AB R4, R45, R28 ;  /* 0x0000001c2d04723e */ /* 0x008fe200000010ff */
[----:B------:R-:W-:Y:S01]  /*a490*/  IMAD.MOV.U32 R22, RZ, RZ, R172 ;  /* 0x000000ffff167224 */ /* 0x000fe200078e00ac */
[--C-:B------:R-:W-:Y:S01]  /*a4a0*/  HSET2.LE.AND R27, R11, R214.reuse, PT ;  /* 0x000000d60b1b7233 */ /* 0x100fe20003803000 */
[----:B------:R-:W-:Y:S01]  /*a4b0*/  FADD.FTZ R43, R43, R132 ;  /* 0x000000842b2b7221 */ /* 0x000fe20000010000 */
[----:B------:R-:W-:Y:S01]  /*a4c0*/  F2FP.BF16.F32.PACK_AB R46, R29, R44 ;  /* 0x0000002c1d2e723e */ /* 0x000fe200000010ff */
[----:B------:R-:W1:Y:S01]  /*a4d0*/  LDSM.16.MT88.4 R8, [R180+0x7800] ;  /* 0x00780000b408783b */ /* 0x000e620000004200 */
[----:B------:R-:W-:Y:S01]  /*a4e0*/  LOP3.LUT R24, R5, R24, RZ, 0xc0, !PT ;  /* 0x0000001805187212 */ /* 0x000fe200078ec0ff */
[----:B------:R-:W-:Y:S01]  /*a4f0*/  FADD.FTZ R28, R28, R161 ;  /* 0x000000a11c1c7221 */ /* 0x000fe20000010000 */
[----:B------:R-:W-:Y:S01]  /*a500*/  LOP3.LUT R25, R4, R25, RZ, 0xc0, !PT ;  /* 0x0000001904197212 */ /* 0x000fe200078ec0ff */
[----:B------:R-:W-:Y:S01]  /*a510*/  FADD.FTZ R43, R42, R43 ;  /* 0x0000002b2a2b7221 */ /* 0x000fe20000010000 */
[----:B------:R-:W-:Y:S01]  /*a520*/  LOP3.LUT R27, R46, R27, RZ, 0xc0, !PT ;  /* 0x0000001b2e1b7212 */ /* 0x000fe200078ec0ff */
[----:B------:R-:W3:Y:S01]  /*a530*/  LDSM.16.MT88.4 R4, [R139+0x7800] ;  /* 0x007800008b04783b */ /* 0x000ee20000004200 */
[--C-:B------:R-:W-:Y:S01]  /*a540*/  FFMA.FTZ R46, R64, UR24, -R59.reuse ;  /* 0x00000018402e7c23 */ /* 0x100fe2000801083b */
[--C-:B------:R-:W-:Y:S01]  /*a550*/  FFMA.FTZ R64, R60, UR24, -R59.reuse ;  /* 0x000000183c407c23 */ /* 0x100fe2000801083b */
[----:B----4-:R-:W-:Y:S01]  /*a560*/  F2FP.BF16.F32.PACK_AB R47, R31, R40 ;  /* 0x000000281f2f723e */ /* 0x010fe200000010ff */
[--C-:B------:R-:W-:Y:S01]  /*a570*/  FFMA.FTZ R60, R61, UR24, -R59.reuse ;  /* 0x000000183d3c7c23 */ /* 0x100fe2000801083b */
[----:B------:R-:W-:Y:S01]  /*a580*/  PRMT R20, R172, 0x7773, RZ ;  /* 0x00007773ac147816 */ /* 0x000fe200000000ff */
[--C-:B------:R-:W-:Y:S01]  /*a590*/  FFMA.FTZ R61, R66, UR24, -R58.reuse ;  /* 0x00000018423d7c23 */ /* 0x100fe2000801083a */
[----:B------:R-:W-:Y:S01]  /*a5a0*/  PRMT R23, R172, 0x7772, RZ ;  /* 0x00007772ac177816 */ /* 0x000fe200000000ff */
[----:B------:R-:W-:Y:S01]  /*a5b0*/  FFMA.FTZ R66, R62, UR24, -R58 ;  /* 0x000000183e427c23 */ /* 0x000fe2000801083a */
[----:B------:R-:W-:Y:S01]  /*a5c0*/  LOP3.LUT R26, R47, R26, RZ, 0xc0, !PT ;  /* 0x0000001a2f1a7212 */ /* 0x000fe200078ec0ff */
[----:B------:R-:W-:Y:S01]  /*a5d0*/  FFMA.FTZ R47, R65, UR24, -R59 ;  /* 0x00000018412f7c23 */ /* 0x000fe2000801083b */
[----:B------:R-:W-:Y:S01]  /*a5e0*/  PRMT R20, R23, 0x5410, R20 ;  /* 0x0000541017147816 */ /* 0x000fe20000000014 */
[----:B------:R-:W-:Y:S01]  /*a5f0*/  MUFU.EX2 R59, R64 ;  /* 0x00000040003b7308 */ /* 0x000fe20000000800 */
[C---:B------:R-:W-:Y:S01]  /*a600*/  LOP3.LUT R23, R170.reuse, 0xffff, RZ, 0xc0, !PT ;  /* 0x0000ffffaa177812 */ /* 0x040fe200078ec0ff */
[----:B------:R-:W-:Y:S01]  /*a610*/  FADD.FTZ R45, R45, R28 ;  /* 0x0000001c2d2d7221 */ /* 0x000fe20000010000 */
[----:B------:R-:W-:Y:S01]  /*a620*/  PRMT R62, R170, 0x7632, R62 ;  /* 0x00007632aa3e7816 */ /* 0x000fe2000000003e */
[----:B------:R-:W4:Y:S01]  /*a630*/  MUFU.EX2 R60, R60 ;  /* 0x0000003c003c7308 */ /* 0x000f220000000800 */
[----:B------:R-:W-:Y:S01]  /*a640*/  PRMT R21, R172, 0x7771, RZ ;  /* 0x00007771ac157816 */ /* 0x000fe200000000ff */
[----:B------:R-:W-:Y:S01]  /*a650*/  FADD.FTZ R40, R40, R43 ;  /* 0x0000002b28287221 */ /* 0x000fe20000010000 */
[----:B------:R-:W-:Y:S01]  /*a660*/  LOP3.LUT R22, R22, 0xff, RZ, 0xc0, !PT ;  /* 0x000000ff16167812 */ /* 0x000fe200078ec0ff */
[----:B------:R-:W-:Y:S01]  /*a670*/  MUFU.EX2 R46, R46 ;  /* 0x0000002e002e7308 */ /* 0x000fe20000000800 */
[----:B------:R-:W-:Y:S01]  /*a680*/  SHF.R.U32.HI R147, RZ, 0x8, R23 ;  /* 0x00000008ff937819 */ /* 0x000fe20000011617 */
[----:B------:R-:W-:Y:S01]  /*a690*/  FADD.FTZ R44, R44, R45 ;  /* 0x0000002d2c2c7221 */ /* 0x000fe20000010000 */
[----:B------:R-:W-:Y:S01]  /*a6a0*/  LOP3.LUT R23, R62, 0xff, RZ, 0xc0, !PT ;  /* 0x000000ff3e177812 */ /* 0x000fe200078ec0ff */
[----:B------:R-:W-:Y:S01]  /*a6b0*/  MUFU.EX2 R47, R47 ;  /* 0x0000002f002f7308 */ /* 0x000fe20000000800 */
[----:B------:R-:W-:Y:S01]  /*a6c0*/  PRMT R21, R22, 0x5410, R21 ;  /* 0x0000541016157816 */ /* 0x000fe20000000015 */
[C---:B--2---:R-:W-:Y:S01]  /*a6d0*/  HMMA.16816.F32.BF16 R124, R24.reuse, R16, R124 ;  /* 0x00000010187c723c */ /* 0x044fe2000004187c */
[----:B------:R-:W-:Y:S01]  /*a6e0*/  LOP3.LUT R22, R170, 0xff, RZ, 0xc0, !PT ;  /* 0x000000ffaa167812 */ /* 0x000fe200078ec0ff */
[----:B------:R-:W-:Y:S01]  /*a6f0*/  MUFU.EX2 R61, R61 ;  /* 0x0000003d003d7308 */ /* 0x000fe20000000800 */
[----:B------:R-:W-:Y:S01]  /*a700*/  SHF.R.U32.HI R170, RZ, 0x18, R170 ;  /* 0x00000018ffaa7819 */ /* 0x000fe200000116aa */
[----:B------:R-:W-:Y:S01]  /*a710*/  FADD.FTZ R227, R31, R40 ;  /* 0x000000281fe37221 */ /* 0x000fe20000010000 */
[----:B------:R-:W-:Y:S01]  /*a720*/  LOP3.LUT R65, R20, 0xff00ff, RZ, 0xc0, !PT ;  /* 0x00ff00ff14417812 */ /* 0x000fe200078ec0ff */
[----:B------:R-:W2:Y:S01]  /*a730*/  MUFU.EX2 R58, R66 ;  /* 0x00000042003a7308 */ /* 0x000ea20000000800 */
[----:B------:R-:W-:Y:S01]  /*a740*/  HSET2.LE.AND R20, R21, R214, PT ;  /* 0x000000d615147233 */ /* 0x000fe20003803000 */
[----:B------:R-:W-:Y:S01]  /*a750*/  HMMA.16816.F32.BF16 R120, R24, R18, R120 ;  /* 0x000000121878723c */ /* 0x000fe20000041878 */
[----:B----4-:R-:W-:Y:S01]  /*a760*/  F2FP.BF16.F32.PACK_AB R171, R60, R59 ;  /* 0x0000003b3cab723e */ /* 0x010fe200000010ff */
[----:B------:R-:W4:Y:S01]  /*a770*/  MUFU.EX2 R62, R67 ;  /* 0x00000043003e7308 */ /* 0x000f220000000800 */
[----:B------:R-:W-:Y:S01]  /*a780*/  PRMT R147, R22, 0x5410, R147 ;  /* 0x0000541016937816 */ /* 0x000fe20000000093 */
[----:B------:R-:W-:Y:S01]  /*a790*/  FADD.FTZ R225, R29, R44 ;  /* 0x0000002c1de17221 */ /* 0x000fe20000010000 */
[----:B------:R-:W-:-:S02]  /*a7a0*/  PRMT R21, R23, 0x5410, R170 ;  /* 0x0000541017157816 */ /* 0x000fc400000000aa */
[----:B------:R-:W-:Y:S01]  /*a7b0*/  LOP3.LUT R22, R171, R20, RZ, 0xc0, !PT ;  /* 0x00000014ab167212 */ /* 0x000fe200078ec0ff */
[C---:B------:R-:W-:Y:S01]  /*a7c0*/  HMMA.16816.F32.BF16 R72, R24.reuse, R12, R72 ;  /* 0x0000000c1848723c */ /* 0x040fe20000041848 */
[--C-:B------:R-:W-:Y:S02]  /*a7d0*/  HSET2.LE.AND R23, R65, R214.reuse, PT ;  /* 0x000000d641177233 */ /* 0x100fe40003803000 */
[--C-:B------:R-:W-:Y:S02]  /*a7e0*/  HSET2.LE.AND R20, R147, R214.reuse, PT ;  /* 0x000000d693147233 */ /* 0x100fe40003803000 */
[----:B------:R-:W-:Y:S02]  /*a7f0*/  HSET2.LE.AND R21, R21, R214, PT ;  /* 0x000000d615157233 */ /* 0x000fe40003803000 */
[----:B--2---:R-:W-:Y:S01]  /*a800*/  F2FP.BF16.F32.PACK_AB R66, R63, R58 ;  /* 0x0000003a3f42723e */ /* 0x004fe200000010ff */
[C---:B------:R-:W-:Y:S01]  /*a810*/  HMMA.16816.F32.BF16 R76, R24.reuse, R14, R76 ;  /* 0x0000000e184c723c */ /* 0x040fe2000004184c */
[----:B------:R-:W-:Y:S01]  /*a820*/  F2FP.BF16.F32.PACK_AB R65, R47, R46 ;  /* 0x0000002e2f41723e */ /* 0x000fe200000010ff */
[----:B------:R-:W-:Y:S01]  /*a830*/  FADD.FTZ R46, R46, R165 ;  /* 0x000000a52e2e7221 */ /* 0x000fe20000010000 */
[----:B----4-:R-:W-:Y:S01]  /*a840*/  F2FP.BF16.F32.PACK_AB R64, R62, R61 ;  /* 0x0000003d3e40723e */ /* 0x010fe200000010ff */
[----:B------:R-:W-:Y:S01]  /*a850*/  FADD.FTZ R61, R61, R142 ;  /* 0x0000008e3d3d7221 */ /* 0x000fe20000010000 */
[----:B------:R-:W-:Y:S01]  /*a860*/  LOP3.LUT R23, R66, R23, RZ, 0xc0, !PT ;  /* 0x0000001742177212 */ /* 0x000fe200078ec0ff */
[----:B------:R-:W-:Y:S01]  /*a870*/  FADD.FTZ R46, R47, R46 ;  /* 0x0000002e2f2e7221 */ /* 0x000fe20000010000 */
[----:B------:R-:W-:Y:S01]  /*a880*/  LOP3.LUT R20, R65, R20, RZ, 0xc0, !PT ;  /* 0x0000001441147212 */ /* 0x000fe200078ec0ff */
[----:B------:R-:W-:Y:S01]  /*a890*/  FADD.FTZ R61, R62, R61 ;  /* 0x0000003d3e3d7221 */ /* 0x000fe20000010000 */
[----:B------:R-:W-:Y:S01]  /*a8a0*/  LOP3.LUT R21, R64, R21, RZ, 0xc0, !PT ;  /* 0x0000001540157212 */ /* 0x000fe200078ec0ff */
[----:B------:R-:W-:Y:S01]  /*a8b0*/  FADD.FTZ R59, R59, R46 ;  /* 0x0000002e3b3b7221 */ /* 0x000fe20000010000 */
[----:B-1----:R-:W-:Y:S01]  /*a8c0*/  HMMA.16816.F32.BF16 R88, R24, R8, R88 ;  /* 0x000000081858723c */ /* 0x002fe20000041858 */
[----:B------:R-:W-:-:S02]  /*a8d0*/  FADD.FTZ R58, R58, R61 ;  /* 0x0000003d3a3a7221 */ /* 0x000fc40000010000 */
[----:B------:R-:W-:Y:S02]  /*a8e0*/  FADD.FTZ R233, R60, R59 ;  /* 0x0000003b3ce97221 */ /* 0x000fe40000010000 */
[----:B------:R-:W-:-:S03]  /*a8f0*/  FADD.FTZ R224, R63, R58 ;  /* 0x0000003a3fe07221 */ /* 0x000fc60000010000 */
[C---:B------:R-:W-:Y:S08]  /*a900*/  HMMA.16816.F32.BF16 R112, R24.reuse, R10, R112 ;  /* 0x0000000a1870723c */ /* 0x040ff00000041870 */
[C---:B---3--:R-:W-:Y:S08]  /*a910*/  HMMA.16816.F32.BF16 R92, R24.reuse, R4, R92 ;  /* 0x00000004185c723c */ /* 0x048ff0000004185c */
        /* <DEDUP_REMOVED lines=14> */
[----:B------:R-:W-:-:S03]  /*aa00*/  UIADD3 UR7, UPT, UPT, UR23, 0x76cf5d0a, URZ ;  /* 0x76cf5d0a17077890 */ /* 0x000fc6000fffe0ff */
[----:B------:R-:W-:Y:S01]  /*aa10*/  IMAD R5, R5, R235, R9 ;  /* 0x000000eb05057224 */ /* 0x000fe200078e0209 */
[----:B------:R-:W-:Y:S01]  /*aa20*/  BAR.SYNC.DEFER_BLOCKING 0x0 ;  /* 0x0000000000007b1d */ /* 0x000fe20000010000 */
[C---:B------:R-:W-:Y:S02]  /*aa30*/  LEA R4, P0, R8.reuse, R3, 0x6 ;  /* 0x0000000308047211 */ /* 0x040fe400078030ff */
[----:B------:R-:W-:Y:S02]  /*aa40*/  LEA R12, P3, R8, R201, 0x7 ;  /* 0x000000c9080c7211 */ /* 0x000fe400078638ff */
[----:B------:R-:W-:Y:S02]  /*aa50*/  IADD3 R6, P1, PT, R4, R3, RZ ;  /* 0x0000000304067210 */ /* 0x000fe40007f3e0ff */
[----:B------:R-:W-:Y:S02]  /*aa60*/  LEA.HI.X R3, R8, R2, R5, 0x6, P0 ;  /* 0x0000000208037211 */ /* 0x000fe400000f3405 */
[----:B------:R-:W-:-:S02]  /*aa70*/  LEA R7, P0, R234, R4, 0x5 ;  /* 0x00000004ea077211 */ /* 0x000fc400078028ff */
[-C--:B------:R-:W-:Y:S01]  /*aa80*/  LEA R10, P2, R4, R201.reuse, 0x1 ;  /* 0x000000c9040a7211 */ /* 0x080fe200078408ff */
[----:B------:R-:W-:Y:S01]  /*aa90*/  IMAD.X R9, R3, 0x1, R2, P1 ;  /* 0x0000000103097824 */ /* 0x000fe200008e0602 */
[----:B------:R-:W-:Y:S02]  /*aaa0*/  LEA R16, P1, R6, R201, 0x1 ;  /* 0x000000c906107211 */ /* 0x000fe400078208ff */
[----:B------:R-:W-:Y:S02]  /*aab0*/  LEA.HI.X R2, R234, R3, R235, 0x5, P0 ;  /* 0x00000003ea027211 */ /* 0x000fe400000f2ceb */
[C---:B------:R-:W-:Y:S02]  /*aac0*/  LEA R14, P0, R7.reuse, R201, 0x1 ;  /* 0x000000c9070e7211 */ /* 0x040fe400078008ff */
[-C--:B------:R-:W-:Y:S02]  /*aad0*/  LEA.HI.X R13, R8, R200.reuse, R5, 0x7, P3 ;  /* 0x000000c8080d7211 */ /* 0x080fe400018f3c05 */
[-C--:B------:R-:W-:Y:S01]  /*aae0*/  LEA.HI.X R11, R4, R200.reuse, R3, 0x1, P2 ;  /* 0x000000c8040b7211 */ /* 0x080fe200010f0c03 */
[----:B------:R-:W-:Y:S01]  /*aaf0*/  VIADD R3, R0, 0xffffff40 ;  /* 0xffffff4000037836 */ /* 0x000fe20000000000 */
[-C--:B------:R-:W-:Y:S01]  /*ab00*/  LEA.HI.X R17, R6, R200.reuse, R9, 0x1, P1 ;  /* 0x000000c806117211 */ /* 0x080fe200008f0c09 */
[----:B------:R-:W-:Y:S01]  /*ab10*/  @!PT LDS RZ, [RZ] ;  /* 0x00000000fffff984 */ /* 0x000fe20000000800 */
[----:B------:R-:W-:Y:S01]  /*ab20*/  @!PT LDS RZ, [RZ] ;  /* 0x00000000fffff984 */ /* 0x000fe20000000800 */
[----:B------:R-:W-:Y:S01]  /*ab30*/  @!PT LDS RZ, [RZ] ;  /* 0x00000000fffff984 */ /* 0x000fe20000000800 */
[----:B------:R-:W-:Y:S01]  /*ab40*/  LDGSTS.E.BYPASS.LTC128B.128 [R206+0x6000], desc[UR20][R12.64] ;  /* 0x060000000cce7fae */ /* 0x000fe2000b981a14 */
[----:B------:R-:W-:-:S02]  /*ab50*/  LEA.HI.X R15, R7, R200, R2, 0x1, P0 ;  /* 0x000000c8070f7211 */ /* 0x000fc400000f0c02 */
[C---:B------:R-:W-:Y:S01]  /*ab60*/  ISETP.GE.AND P0, PT, R3.reuse, R236, PT ;  /* 0x000000ec0300720c */ /* 0x040fe20003f06270 */
[----:B------:R-:W-:Y:S01]  /*ab70*/  LDGSTS.E.BYPASS.LTC128B.128 [R206+0x6800], desc[UR20][R10.64] ;  /* 0x068000000ace7fae */ /* 0x000fe2000b981a14 */
[C---:B------:R-:W-:Y:S02]  /*ab80*/  ISETP.GE.AND P1, PT, R3.reuse, R226, PT ;  /* 0x000000e20300720c */ /* 0x040fe40003f26270 */
[C---:B------:R-:W-:Y:S01]  /*ab90*/  ISETP.GE.AND P4, PT, R3.reuse, R222, PT ;  /* 0x000000de0300720c */ /* 0x040fe20003f86270 */
[----:B------:R1:W-:Y:S01]  /*aba0*/  LDGSTS.E.BYPASS.LTC128B.128 [R206+0x7000], desc[UR20][R16.64] ;  /* 0x0700000010ce7fae */ /* 0x0003e2000b981a14 */
[----:B------:R-:W-:Y:S01]  /*abb0*/  ISETP.GE.AND P3, PT, R3, R232, PT ;  /* 0x000000e80300720c */ /* 0x000fe20003f66270 */
[----:B------:R-:W-:Y:S02]  /*abc0*/  VIADD R3, R0, 0xffffff48 ;  /* 0xffffff4800037836 */ /* 0x000fe40000000000 */
[----:B------:R2:W-:Y:S04]  /*abd0*/  LDGSTS.E.BYPASS.LTC128B.128 [R206+0x7800], desc[UR20][R14.64] ;  /* 0x078000000ece7fae */ /* 0x0005e8000b981a14 */
[----:B------:R-:W-:Y:S04]  /*abe0*/  LDSM.16.M88.4 R64, [R190] ;  /* 0x00000000be40783b */ /* 0x000fe80000000200 */
[----:B------:R-:W-:Y:S04]  /*abf0*/  LDSM.16.M88.4 R4, [R190+0x2000] ;  /* 0x00200000be04783b */ /* 0x000fe80000000200 */
[----:B------:R-:W3:Y:S04]  /*ac00*/  LDSM.16.M88.4 R148, [R189+UR5+0x4800] ;  /* 0x00480005bd94783b */ /* 0x000ee80008000200 */
[----:B------:R-:W1:Y:S04]  /*ac10*/  LDSM.16.M88.4 R140, [R189+UR5+0x5000] ;  /* 0x00500005bd8c783b */ /* 0x000e680008000200 */
[----:B------:R-:W4:Y:S04]  /*ac20*/  LDSM.16.M88.4 R156, [R189+UR5+0x4000] ;  /* 0x00400005bd9c783b */ /* 0x000f280008000200 */
[----:B------:R-:W5:Y:S04]  /*ac30*/  LDSM.16.M88.4 R44, [R189+UR5+0x5800] ;  /* 0x00580005bd2c783b */ /* 0x000f680008000200 */
[----:B------:R-:W-:Y:S04]  /*ac40*/  LDSM.16.M88.4 R40, [R188+0x2000] ;  /* 0x00200000bc28783b */ /* 0x000fe80000000200 */
[----:B------:R-:W5:Y:S04]  /*ac50*/  LDSM.16.M88.4 R168, [R184+0x4800] ;  /* 0x00480000b8a8783b */ /* 0x000f680000000200 */
[----:B------:R-:W5:Y:S04]  /*ac60*/  LDSM.16.M88.4 R172, [R188] ;  /* 0x00000000bcac783b */ /* 0x000f680000000200 */
[----:B------:R-:W5:Y:S04]  /*ac70*/  LDSM.16.M88.4 R164, [R184+0x5000] ;  /* 0x00500000b8a4783b */ /* 0x000f680000000200 */
[----:B------:R-:W5:Y:S04]  /*ac80*/  LDSM.16.M88.4 R176, [R184+0x4000] ;  /* 0x00400000b8b0783b */ /* 0x000f680000000200 */
[----:B------:R-:W5:Y:S01]  /*ac90*/  LDSM.16.M88.4 R160, [R184+0x5800] ;  /* 0x00580000b8a0783b */ /* 0x000f620000000200 */
[C---:B---3--:R-:W-:Y:S03]  /*aca0*/  HMMA.16816.F32.BF16 R24, R4.reuse, R148, RZ ;  /* 0x000000940418723c */ /* 0x048fe600000418ff */
[----:B------:R-:W-:Y:S04]  /*acb0*/  LDSM.16.M88.4 R52, [R183+0x4000] ;  /* 0x00400000b734783b */ /* 0x000fe80000000200 */
[----:B------:R-:W3:Y:S01]  /*acc0*/  LDSM.16.M88.4 R60, [R187] ;  /* 0x00000000bb3c783b */ /* 0x000ee20000000200 */
[----:B------:R-:W-:Y:S03]  /*acd0*/  HMMA.16816.F32.BF16 R20, R4, R150, RZ ;  /* 0x000000960414723c */ /* 0x000fe600000418ff */
[----:B------:R-:W-:Y:S04]  /*ace0*/  LDSM.16.M88.4 R56, [R187+0x2000] ;  /* 0x00200000bb38783b */ /* 0x000fe80000000200 */
[----:B------:R-:W-:Y:S01]  /*acf0*/  LDSM.16.M88.4 R48, [R183+0x4800] ;  /* 0x00480000b730783b */ /* 0x000fe20000000200 */
[----:B------:R-:W-:Y:S03]  /*ad00*/  HMMA.16816.F32.BF16 R152, R64, R148, RZ ;  /* 0x000000944098723c */ /* 0x000fe600000418ff */
[----:B------:R-:W0:Y:S05]  /*ad10*/  LDGDEPBAR ;  /* 0x00000000000079af */ /* 0x000e2a0000000000 */
[C---:B-1----:R-:W-:Y:S08]  /*ad20*/  HMMA.16816.F32.BF16 R16, R4.reuse, R140, RZ ;  /* 0x0000008c0410723c */ /* 0x042ff000000418ff */
[----:B--2---:R-:W-:Y:S08]  /*ad30*/  HMMA.16816.F32.BF16 R12, R4, R142, RZ ;  /* 0x0000008e040c723c */ /* 0x004ff000000418ff */
[C---:B------:R-:W-:Y:S08]  /*ad40*/  HMMA.16816.F32.BF16 R148, R64.reuse, R150, RZ ;  /* 0x000000964094723c */ /* 0x040ff000000418ff */
[C---:B------:R-:W-:Y:S08]  /*ad50*/  HMMA.16816.F32.BF16 R144, R64.reuse, R140, RZ ;  /* 0x0000008c4090723c */ /* 0x040ff000000418ff */
[C---:B------:R-:W-:Y:S08]  /*ad60*/  HMMA.16816.F32.BF16 R140, R64.reuse, R142, RZ ;  /* 0x0000008e408c723c */ /* 0x040ff000000418ff */
[-C--:B----4-:R-:W-:Y:S08]  /*ad70*/  HMMA.16816.F32.BF16 R36, R64, R156.reuse, RZ ;  /* 0x0000009c4024723c */ /* 0x090ff000000418ff */
[C---:B------:R-:W-:Y:S08]  /*ad80*/  HMMA.16816.F32.BF16 R32, R4.reuse, R156, RZ ;  /* 0x0000009c0420723c */ /* 0x040ff000000418ff */
[-C--:B------:R-:W-:Y:S08]  /*ad90*/  HMMA.16816.F32.BF16 R28, R4, R158.reuse, RZ ;  /* 0x0000009e041c723c */ /* 0x080ff000000418ff */
[----:B------:R-:W-:Y:S08]  /*ada0*/  HMMA.16816.F32.BF16 R156, R64, R158, RZ ;  /* 0x0000009e409c723c */ /* 0x000ff000000418ff */
[-C--:B-----5:R-:W-:Y:S08]  /*adb0*/  HMMA.16816.F32.BF16 R8, R4, R44.reuse, RZ ;  /* 0x0000002c0408723c */ /* 0x0a0ff000000418ff */
[----:B------:R-:W-:Y:S08]  /*adc0*/  HMMA.16816.F32.BF16 R132, R64, R44, RZ ;  /* 0x0000002c4084723c */ /* 0x000ff000000418ff */
[-C--:B------:R-:W-:Y:S08]  /*add0*/  HMMA.16816.F32.BF16 R4, R4, R46.reuse, RZ ;  /* 0x0000002e0404723c */ /* 0x080ff000000418ff */
[----:B------:R-:W-:Y:S01]  /*ade0*/  HMMA.16816.F32.BF16 R64, R64, R46, RZ ;  /* 0x0000002e4040723c */ /* 0x000fe200000418ff */
[----:B------:R-:W1:Y:S07]  /*adf0*/  LDSM.16.M88.4 R44, [R183+0x5000] ;  /* 0x00500000b72c783b */ /* 0x000e6e0000000200 */
        /* <DEDUP_REMOVED lines=14> */
[----:B------:R-:W4:Y:S07]  /*aee0*/  LDSM.16.M88.4 R64, [R186+0x2000] ;  /* 0x00200000ba40783b */ /* 0x000f2e0000000200 */
[C---:B------:R-:W-:Y:S08]  /*aef0*/  HMMA.16816.F32.BF16 R32, R40.reuse, R176, R32 ;  /* 0x000000b02820723c */ /* 0x040ff00000041820 */
[C---:B------:R-:W-:Y:S08]  /*af00*/  HMMA.16816.F32.BF16 R8, R40.reuse, R160, R8 ;  /* 0x000000a02808723c */ /* 0x040ff00000041808 */
[C---:B------:R-:W-:Y:S08]  /*af10*/  HMMA.16816.F32.BF16 R28, R40.reuse, R178, R28 ;  /* 0x000000b2281c723c */ /* 0x040ff0000004181c */
[----:B------:R-:W-:Y:S01]  /*af20*/  HMMA.16816.F32.BF16 R4, R40, R162, R4 ;  /* 0x000000a22804723c */ /* 0x000fe20000041804 */
[----:B------:R-:W5:Y:S07]  /*af30*/  LDSM.16.M88.4 R40, [R183+0x5800] ;  /* 0x00580000b728783b */ /* 0x000f6e0000000200 */
[----:B---3--:R-:W-:Y:S08]  /*af40*/  HMMA.16816.F32.BF16 R36, R60, R52, R36 ;  /* 0x000000343c24723c */ /* 0x008ff00000041824 */
[C---:B-1----:R-:W-:Y:S08]  /*af50*/  HMMA.16816.F32.BF16 R16, R56.reuse, R44, R16 ;  /* 0x0000002c3810723c */ /* 0x042ff00000041810 */
[----:B------:R-:W-:Y:S08]  /*af60*/  HMMA.16816.F32.BF16 R12, R56, R46, R12 ;  /* 0x0000002e380c723c */ /* 0x000ff0000004180c */
[C---:B------:R-:W-:Y:S08]  /*af70*/  HMMA.16816.F32.BF16 R144, R60.reuse, R44, R144 ;  /* 0x0000002c3c90723c */ /* 0x040ff00000041890 */
[----:B------:R-:W-:Y:S01]  /*af80*/  HMMA.16816.F32.BF16 R168, R60, R46, R168 ;  /* 0x0000002e3ca8723c */ /* 0x000fe200000418a8 */
[----:B------:R-:W1:Y:S07]  /*af90*/  LDSM.16.M88.4 R44, [R182+0x4800] ;  /* 0x00480000b62c783b */ /* 0x000e6e0000000200 */
[C---:B------:R-:W-:Y:S08]  /*afa0*/  HMMA.16816.F32.BF16 R32, R56.reuse, R52, R32 ;  /* 0x000000343820723c */ /* 0x040ff00000041820 */
[-C--:B------:R-:W-:Y:S08]  /*afb0*/  HMMA.16816.F32.BF16 R28, R56, R54.reuse, R28 ;  /* 0x00000036381c723c */ /* 0x080ff0000004181c */
[----:B------:R-:W-:Y:S08]  /*afc0*/  HMMA.16816.F32.BF16 R156, R60, R54, R156 ;  /* 0x000000363c9c723c */ /* 0x000ff0000004189c */
[----:B--2---:R-:W-:Y:S08]  /*afd0*/  HMMA.16816.F32.BF16 R36, R164, R140, R36 ;  /* 0x0000008ca424723c */ /* 0x004ff00000041824 */
[----:B------:R-:W-:Y:S08]  /*afe0*/  HMMA.16816.F32.BF16 R152, R60, R48, R152 ;  /* 0x000000303c98723c */ /* 0x000ff00000041898 */
[----:B----4-:R-:W-:Y:S03]  /*aff0*/  HMMA.16816.F32.BF16 R32, R64, R140, R32 ;  /* 0x0000008c4020723c */ /* 0x010fe60000041820 */
[----:B------:R-:W-:-:S02]  /*b000*/  FSEL R36, R36, -INF , !P0 ;  /* 0xff80000024247808 */ /* 0x000fc40004000000 */
[----:B------:R-:W-:Y:S02]  /*b010*/  FSEL R223, R38, -INF , !P3 ;  /* 0xff80000026df7808 */ /* 0x000fe40005800000 */
[----:B------:R-:W-:Y:S01]  /*b020*/  ISETP.GE.AND P3, PT, R3, R236, PT ;  /* 0x000000ec0300720c */ /* 0x000fe20003f66270 */
[-C--:B-----5:R-:W-:Y:S08]  /*b030*/  HMMA.16816.F32.BF16 R8, R56, R40.reuse, R8 ;  /* 0x000000283808723c */ /* 0x0a0ff00000041808 */
[----:B------:R-:W-:Y:S01]  /*b040*/  HMMA.16816.F32.BF16 R132, R60, R40, R132 ;  /* 0x000000283c84723c */ /* 0x000fe20000041884 */
[----:B------:R-:W-:-:S02]  /*b050*/  VIADD R41, R0, 0xffffff41 ;  /* 0xffffff4100297836 */ /* 0x000fc40000000000 */
[----:B------:R-:W-:Y:S02]  /*b060*/  FSEL R2, R32, -INF , !P1 ;  /* 0xff80000020027808 */ /* 0x000fe40004800000 */
[----:B------:R-:W-:Y:S02]  /*b070*/  ISETP.GE.AND P1, PT, R3, R232, PT ;  /* 0x000000e80300720c */ /* 0x000fe40003f26270 */
[C---:B------:R-:W-:Y:S01]  /*b080*/  ISETP.GE.AND P2, PT, R41.reuse, R226, PT ;  /* 0x000000e22900720c */ /* 0x040fe20003f46270 */
[----:B------:R-:W-:Y:S01]  /*b090*/  HMMA.16816.F32.BF16 R28, R64, R142, R28 ;  /* 0x0000008e401c723c */ /* 0x000fe2000004181c */
[C---:B------:R-:W-:Y:S02]  /*b0a0*/  ISETP.GE.AND P0, PT, R41.reuse, R222, PT ;  /* 0x000000de2900720c */ /* 0x040fe40003f06270 */
[C---:B------:R-:W-:Y:S02]  /*b0b0*/  ISETP.GE.AND P6, PT, R41.reuse, R236, PT ;  /* 0x000000ec2900720c */ /* 0x040fe40003fc6270 */
[----:B------:R-:W-:-:S02]  /*b0c0*/  ISETP.GE.AND P5, PT, R41, R232, PT ;  /* 0x000000e82900720c */ /* 0x000fc40003fa6270 */
[----:B------:R-:W-:Y:S01]  /*b0d0*/  FSEL R41, R34, -INF , !P4 ;  /* 0xff80000022297808 */ /* 0x000fe20006000000 */
[----:B------:R-:W-:Y:S01]  /*b0e0*/  HMMA.16816.F32.BF16 R156, R164, R142, R156 ;  /* 0x0000008ea49c723c */ /* 0x000fe2000004189c */
[----:B------:R-:W-:Y:S02]  /*b0f0*/  FSEL R243, R35, -INF , !P0 ;  /* 0xff80000023f37808 */ /* 0x000fe40004000000 */
[----:B------:R-:W-:Y:S02]  /*b100*/  ISETP.GE.AND P4, PT, R3, R226, PT ;  /* 0x000000e20300720c */ /* 0x000fe40003f86270 */
[----:B------:R-:W-:Y:S02]  /*b110*/  FSEL R40, R37, -INF , !P6 ;  /* 0xff80000025287808 */ /* 0x000fe40007000000 */
[----:B------:R-:W-:Y:S01]  /*b120*/  FSEL R179, R39, -INF , !P5 ;  /* 0xff80000027b37808 */ /* 0x000fe20006800000 */
[----:B------:R-:W-:Y:S01]  /*b130*/  HMMA.16816.F32.BF16 R24, R56, R48, R24 ;  /* 0x000000303818723c */ /* 0x000fe20000041818 */
[----:B------:R-:W-:-:S02]  /*b140*/  VIADD R49, R0, 0xffffff49 ;  /* 0xffffff4900317836 */ /* 0x000fc40000000000 */
[----:B------:R-:W-:-:S03]  /*b150*/  FSEL R242, R28, -INF , !P4 ;  /* 0xff8000001cf27808 */ /* 0x000fc60006000000 */
[C---:B------:R-:W-:Y:S02]  /*b160*/  ISETP.GE.AND P0, PT, R49.reuse, R226, PT ;  /* 0x000000e23100720c */ /* 0x040fe40003f06270 */
[C---:B------:R-:W-:Y:S01]  /*b170*/  HMMA.16816.F32.BF16 R20, R56.reuse, R50, R20 ;  /* 0x000000323814723c */ /* 0x040fe20000041814 */
[----:B------:R-:W-:Y:S02]  /*b180*/  ISETP.GE.AND P6, PT, R49, R236, PT ;  /* 0x000000ec3100720c */ /* 0x000fe40003fc6270 */
[----:B------:R-:W-:Y:S02]  /*b190*/  FSEL R38, R156, -INF , !P3 ;  /* 0xff8000009c267808 */ /* 0x000fe40005800000 */
[----:B------:R-:W-:Y:S02]  /*b1a0*/  FSEL R53, R158, -INF , !P1 ;  /* 0xff8000009e357808 */ /* 0x000fe40004800000 */
[----:B------:R-:W-:Y:S01]  /*b1b0*/  FSEL R244, R29, -INF , !P0 ;  /* 0xff8000001df47808 */ /* 0x000fe20004000000 */
[----:B------:R-:W-:Y:S01]  /*b1c0*/  HMMA.16816.F32.BF16 R4, R56, R42, R4 ;  /* 0x0000002a3804723c */ /* 0x000fe20000041804 */
[----:B------:R-:W-:Y:S01]  /*b1d0*/  FSEL R56, R33, -INF , !P2 ;  /* 0xff80000021387808 */ /* 0x000fe20005000000 */
[C---:B------:R-:W-:Y:S01]  /*b1e0*/  VIADD R29, R0.reuse, 0xffffff51 ;  /* 0xffffff51001d7836 */ /* 0x040fe20000000000 */
[----:B------:R-:W2:Y:S01]  /*b1f0*/  LDSM.16.M88.4 R32, [R182+0x5000] ;  /* 0x00500000b620783b */ /* 0x000ea20000000200 */
[----:B------:R-:W-:Y:S01]  /*b200*/  ISETP.GE.AND P2, PT, R3, R222, PT ;  /* 0x000000de0300720c */ /* 0x000fe20003f46270 */
[----:B------:R-:W-:Y:S01]  /*b210*/  VIADD R3, R0, 0xffffff50 ;  /* 0xffffff5000037836 */ /* 0x000fe20000000000 */
[----:B------:R-:W-:-:S02]  /*b220*/  ISETP.GE.AND P5, PT, R49, R232, PT ;  /* 0x000000e83100720c */ /* 0x000fc40003fa6270 */
[----:B-1----:R-:W-:Y:S01]  /*b230*/  HMMA.16816.F32.BF16 R152, R164, R44, R152 ;  /* 0x0000002ca498723c */ /* 0x002fe20000041898 */
[----:B------:R-:W-:Y:S02]  /*b240*/  ISETP.GE.AND P3, PT, R49, R222, PT ;  /* 0x000000de3100720c */ /* 0x000fe40003f66270 */
[----:B------:R-:W-:Y:S02]  /*b250*/  ISETP.GE.AND P1, PT, R3, R236, PT ;  /* 0x000000ec0300720c */ /* 0x000fe40003f26270 */
[----:B------:R-:W-:Y:S02]  /*b260*/  FSEL R39, R31, -INF , !P3 ;  /* 0xff8000001f277808 */ /* 0x000fe40005800000 */
[----:B------:R-:W-:Y:S01]  /*b270*/  FSEL R59, R159, -INF , !P5 ;  /* 0xff8000009f3b7808 */ /* 0x000fe20006800000 */
[----:B------:R-:W-:Y:S01]  /*b280*/  HMMA.16816.F32.BF16 R148, R60, R50, R148 ;  /* 0x000000323c94723c */ /* 0x000fe20000041894 */
[----:B------:R-:W-:Y:S02]  /*b290*/  FSEL R50, R157, -INF , !P6 ;  /* 0xff8000009d327808 */ /* 0x000fe40007000000 */
[----:B------:R-:W-:-:S02]  /*b2a0*/  FSEL R37, R30, -INF , !P2 ;  /* 0xff8000001e257808 */ /* 0x000fc40005000000 */
[C---:B------:R-:W-:Y:S02]  /*b2b0*/  ISETP.GE.AND P3, PT, R29.reuse, R236, PT ;  /* 0x000000ec1d00720c */ /* 0x040fe40003f66270 */
[C---:B------:R-:W-:Y:S01]  /*b2c0*/  ISETP.GE.AND P6, PT, R29.reuse, R232, PT ;  /* 0x000000e81d00720c */ /* 0x040fe20003fc6270 */
[C---:B------:R-:W-:Y:S01]  /*b2d0*/  HMMA.16816.F32.BF16 R24, R64.reuse, R44, R24 ;  /* 0x0000002c4018723c */ /* 0x040fe20000041818 */
[C---:B------:R-:W-:Y:S01]  /*b2e0*/  ISETP.GE.AND P5, PT, R29.reuse, R226, PT ;  /* 0x000000e21d00720c */ /* 0x040fe20003fa6270 */
[----:B------:R-:W-:Y:S01]  /*b2f0*/  VIADD R45, R0, 0xffffff59 ;  /* 0xffffff59002d7836 */ /* 0x000fe20000000000 */
[----:B------:R-:W-:Y:S02]  /*b300*/  FSEL R152, R152, -INF , !P1 ;  /* 0xff80000098987808 */ /* 0x000fe40004800000 */
[----:B------:R-:W-:Y:S02]  /*b310*/  ISETP.GE.AND P1, PT, R29, R222, PT ;  /* 0x000000de1d00720c */ /* 0x000fe40003f26270 */
[----:B------:R-:W1:Y:S01]  /*b320*/  LDSM.16.M88.4 R28, [R182+0x5800] ;  /* 0x00580000b61c783b */ /* 0x000e620000000200 */
[----:B------:R-:W-:Y:S01]  /*b330*/  HMMA.16816.F32.BF16 R20, R64, R46, R20 ;  /* 0x0000002e4014723c */ /* 0x000fe20000041814 */
[----:B------:R-:W-:Y:S01]  /*b340*/  ISETP.GE.AND P4, PT, R3, R232, PT ;  /* 0x000000e80300720c */ /* 0x000fe20003f86270 */
[----:B------:R-:W-:-:S04]  /*b350*/  DEPBAR.LE SB0, 0x0 ;  /* 0x000080000000791a */ /* 0x000fc80000000000 */
[C---:B------:R-:W-:Y:S02]  /*b360*/  ISETP.GE.AND P2, PT, R3.reuse, R226, PT ;  /* 0x000000e20300720c */ /* 0x040fe40003f46270 */
[C---:B------:R-:W-:Y:S01]  /*b370*/  HMMA.16816.F32.BF16 R148, R164.reuse, R46, R148 ;  /* 0x0000002ea494723c */ /* 0x040fe20000041894 */
[----:B------:R-:W-:Y:S01]  /*b380*/  ISETP.GE.AND P0, PT, R3, R222, PT ;  /* 0x000000de0300720c */ /* 0x000fe20003f06270 */
[----:B------:R-:W-:Y:S01]  /*b390*/  VIADD R3, R0, 0xffffff58 ;  /* 0xffffff5800037836 */ /* 0x000fe20000000000 */
[----:B------:R-:W-:Y:S02]  /*b3a0*/  FSEL R161, R27, -INF , !P1 ;  /* 0xff8000001ba17808 */ /* 0x000fe40004800000 */
[----:B------:R-:W-:Y:S02]  /*b3b0*/  ISETP.GE.AND P1, PT, R45, R226, PT ;  /* 0x000000e22d00720c */ /* 0x000fe40003f26270 */
[----:B------:R-:W-:Y:S01]  /*b3c0*/  FSEL R157, R154, -INF , !P4 ;  /* 0xff8000009a9d7808 */ /* 0x000fe20006000000 */
[----:B--2---:R-:W-:Y:S01]  /*b3d0*/  HMMA.16816.F32.BF16 R144, R164, R32, R144 ;  /* 0x00000020a490723c */ /* 0x004fe20000041890 */
[----:B------:R-:W-:-:S02]  /*b3e0*/  FSEL R162, R24, -INF , !P2 ;  /* 0xff80000018a27808 */ /* 0x000fc40005000000 */
[----:B------:R-:W-:Y:S02]  /*b3f0*/  FSEL R159, R26, -INF , !P0 ;  /* 0xff8000001a9f7808 */ /* 0x000fe40004000000 */
[----:B------:R-:W-:Y:S02]  /*b400*/  FSEL R154, R153, -INF , !P3 ;  /* 0xff800000999a7808 */ /* 0x000fe40005800000 */
[C---:B------:R-:W-:Y:S01]  /*b410*/  ISETP.GE.AND P4, PT, R3.reuse, R236, PT ;  /* 0x000000ec0300720c */ /* 0x040fe20003f86270 */
[C---:B------:R-:W-:Y:S01]  /*b420*/  HMMA.16816.F32.BF16 R16, R64.reuse, R32, R16 ;  /* 0x000000204010723c */ /* 0x040fe20000041810 */
[C---:B------:R-:W-:Y:S02]  /*b430*/  ISETP.GE.AND P2, PT, R3.reuse, R232, PT ;  /* 0x000000e80300720c */ /* 0x040fe40003f46270 */
[C---:B------:R-:W-:Y:S02]  /*b440*/  ISETP.GE.AND P0, PT, R3.reuse, R226, PT ;  /* 0x000000e20300720c */ /* 0x040fe40003f06270 */
[----:B------:R-:W-:Y:S01]  /*b450*/  ISETP.GE.AND P3, PT, R3, R222, PT ;  /* 0x000000de0300720c */ /* 0x000fe20003f66270 */
[C---:B------:R-:W-:Y:S01]  /*b460*/  VIADD R3, R0.reuse, 0xffffff60 ;  /* 0xffffff6000037836 */ /* 0x040fe20000000000 */
[----:B------:R-:W-:Y:S01]  /*b470*/  FSEL R155, R155, -INF , !P6 ;  /* 0xff8000009b9b7808 */ /* 0x000fe20007000000 */
[----:B------:R-:W-:Y:S01]  /*b480*/  HMMA.16816.F32.BF16 R12, R64, R34, R12 ;  /* 0x00000022400c723c */ /* 0x000fe2000004180c */
[----:B------:R-:W-:Y:S01]  /*b490*/  FSEL R176, R21, -INF , !P1 ;  /* 0xff80000015b07808 */ /* 0x000fe20004800000 */
[----:B------:R-:W-:Y:S01]  /*b4a0*/  VIADD R21, R0, 0xffffff61 ;  /* 0xffffff6100157836 */ /* 0x000fe20000000000 */
[----:B------:R-:W-:-:S02]  /*b4b0*/  ISETP.GE.AND P6, PT, R45, R236, PT ;  /* 0x000000ec2d00720c */ /* 0x000fc40003fc6270 */
[----:B------:R-:W-:Y:S02]  /*b4c0*/  FSEL R153, R150, -INF , !P2 ;  /* 0xff80000096997808 */ /* 0x000fe40005000000 */
[----:B------:R-:W-:Y:S01]  /*b4d0*/  FSEL R178, R20, -INF , !P0 ;  /* 0xff80000014b27808 */ /* 0x000fe20004000000 */
[C---:B------:R-:W-:Y:S01]  /*b4e0*/  HMMA.16816.F32.BF16 R168, R164.reuse, R34, R168 ;  /* 0x00000022a4a8723c */ /* 0x040fe200000418a8 */
[----:B------:R-:W-:Y:S02]  /*b4f0*/  FSEL R177, R22, -INF , !P3 ;  /* 0xff80000016b17808 */ /* 0x000fe40005800000 */
[C---:B------:R-:W-:Y:S02]  /*b500*/  ISETP.GE.AND P2, PT, R3.reuse, R236, PT ;  /* 0x000000ec0300720c */ /* 0x040fe40003f46270 */
[C---:B------:R-:W-:Y:S02]  /*b510*/  ISETP.GE.AND P0, PT, R3.reuse, R232, PT ;  /* 0x000000e80300720c */ /* 0x040fe40003f06270 */
[C---:B------:R-:W-:Y:S01]  /*b520*/  ISETP.GE.AND P3, PT, R3.reuse, R226, PT ;  /* 0x000000e20300720c */ /* 0x040fe20003f66270 */
[----:B-1----:R-:W-:Y:S01]  /*b530*/  HMMA.16816.F32.BF16 R132, R164, R28, R132 ;  /* 0x0000001ca484723c */ /* 0x002fe20000041884 */
[----:B------:R-:W-:Y:S01]  /*b540*/  ISETP.GE.AND P1, PT, R3, R222, PT ;  /* 0x000000de0300720c */ /* 0x000fe20003f26270 */
[----:B------:R-:W-:Y:S01]  /*b550*/  VIADD R3, R0, 0xffffff68 ;  /* 0xffffff6800037836 */ /* 0x000fe20000000000 */
[----:B------:R-:W-:-:S02]  /*b560*/  FSEL R160, R149, -INF , !P6 ;  /* 0xff80000095a07808 */ /* 0x000fc40007000000 */
[----:B------:R-:W-:Y:S02]  /*b570*/  FSEL R158, R25, -INF , !P5 ;  /* 0xff800000199e7808 */ /* 0x000fe40006800000 */
[----:B------:R-:W-:Y:S01]  /*b580*/  ISETP.GE.AND P6, PT, R21, R236, PT ;  /* 0x000000ec1500720c */ /* 0x000fe20003fc6270 */
[----:B------:R-:W-:Y:S01]  /*b590*/  HMMA.16816.F32.BF16 R8, R64, R28, R8 ;  /* 0x0000001c4008723c */ /* 0x000fe20000041808 */
[----:B------:R-:W-:Y:S02]  /*b5a0*/  ISETP.GE.AND P5, PT, R45, R232, PT ;  /* 0x000000e82d00720c */ /* 0x000fe40003fa6270 */
[----:B------:R-:W-:Y:S02]  /*b5b0*/  FSEL R146, R146, -INF , !P0 ;  /* 0xff80000092927808 */ /* 0x000fe40004000000 */
[----:B------:R-:W-:Y:S02]  /*b5c0*/  FSEL R142, R16, -INF , !P3 ;  /* 0xff800000108e7808 */ /* 0x000fe40005800000 */
[----:B------:R-:W-:Y:S01]  /*b5d0*/  FSEL R141, R18, -INF , !P1 ;  /* 0xff800000128d7808 */ /* 0x000fe20004800000 */
[----:B------:R-:W-:Y:S01]  /*b5e0*/  HMMA.16816.F32.BF16 R172, R60, R42, R172 ;  /* 0x0000002a3cac723c */ /* 0x000fe200000418ac */
[----:B------:R-:W-:-:S02]  /*b5f0*/  FSEL R44, R145, -INF , !P6 ;  /* 0xff800000912c7808 */ /* 0x000fc40007000000 */
[----:B------:R-:W-:Y:S02]  /*b600*/  FSEL R151, R151, -INF , !P5 ;  /* 0xff80000097977808 */ /* 0x000fe40006800000 */
[C---:B------:R-:W-:Y:S02]  /*b610*/  ISETP.GE.AND P0, PT, R3.reuse, R236, PT ;  /* 0x000000ec0300720c */ /* 0x040fe40003f06270 */
[C---:B------:R-:W-:Y:S01]  /*b620*/  ISETP.GE.AND P3, PT, R3.reuse, R232, PT ;  /* 0x000000e80300720c */ /* 0x040fe20003f66270 */
[----:B------:R-:W-:Y:S01]  /*b630*/  HMMA.16816.F32.BF16 R4, R64, R30, R4 ;  /* 0x0000001e4004723c */ /* 0x000fe20000041804 */
[C---:B------:R-:W-:Y:S02]  /*b640*/  ISETP.GE.AND P1, PT, R3.reuse, R226, PT ;  /* 0x000000e20300720c */ /* 0x040fe40003f26270 */
[----:B------:R-:W-:Y:S01]  /*b650*/  ISETP.GE.AND P6, PT, R3, R222, PT ;  /* 0x000000de0300720c */ /* 0x000fe20003fc6270 */
[----:B------:R-:W-:Y:S01]  /*b660*/  VIADD R3, R0, 0xffffff69 ;  /* 0xffffff6900037836 */ /* 0x000fe20000000000 */
[----:B------:R-:W-:-:S02]  /*b670*/  ISETP.GE.AND P5, PT, R21, R232, PT ;  /* 0x000000e81500720c */ /* 0x000fc40003fa6270 */
[----:B------:R-:W-:Y:S02]  /*b680*/  FSEL R148, R148, -INF , !P4 ;  /* 0xff80000094947808 */ /* 0x000fe40006000000 */
[-C--:B------:R-:W-:Y:S02]  /*b690*/  ISETP.GE.AND P4, PT, R45, R222.reuse, PT ;  /* 0x000000de2d00720c */ /* 0x080fe40003f86270 */
[----:B------:R-:W-:Y:S01]  /*b6a0*/  FSEL R144, R144, -INF , !P2 ;  /* 0xff80000090907808 */ /* 0x000fe20005000000 */
[----:B------:R-:W-:Y:S01]  /*b6b0*/  HMMA.16816.F32.BF16 R172, R164, R30, R172 ;  /* 0x0000001ea4ac723c */ /* 0x000fe200000418ac */
[----:B------:R-:W-:Y:S01]  /*b6c0*/  BAR.SYNC.DEFER_BLOCKING 0x0 ;  /* 0x0000000000007b1d */ /* 0x000fe20000010000 */
[----:B------:R-:W-:Y:S02]  /*b6d0*/  ISETP.GE.AND P2, PT, R21, R222, PT ;  /* 0x000000de1500720c */ /* 0x000fe40003f46270 */
[----:B------:R-:W-:Y:S02]  /*b6e0*/  FSEL R147, R147, -INF , !P5 ;  /* 0xff80000093937808 */ /* 0x000fe40006800000 */
[----:B------:R-:W-:-:S02]  /*b6f0*/  ISETP.GE.AND P5, PT, R3, R226, PT ;  /* 0x000000e20300720c */ /* 0x000fc40003fa6270 */
[----:B------:R-:W-:Y:S01]  /*b700*/  FSEL R163, R23, -INF , !P4 ;  /* 0xff80000017a37808 */ /* 0x000fe20006000000 */
[C---:B------:R-:W-:Y:S01]  /*b710*/  VIADD R23, R0.reuse, 0xffffff70 ;  /* 0xffffff7000177836 */ /* 0x040fe20000000000 */
[----:B------:R-:W-:Y:S01]  /*b720*/  ISETP.GE.AND P4, PT, R21, R226, PT ;  /* 0x000000e21500720c */ /* 0x000fe20003f86270 */
[C---:B------:R-:W-:Y:S01]  /*b730*/  VIADD R21, R0.reuse, 0xffffff71 ;  /* 0xffffff7100157836 */ /* 0x040fe20000000000 */
[----:B------:R-:W-:Y:S01]  /*b740*/  FSEL R143, R19, -INF , !P2 ;  /* 0xff800000138f7808 */ /* 0x000fe20005000000 */
[----:B------:R-:W-:Y:S01]  /*b750*/  VIADD R19, R0, 0xffffff78 ;  /* 0xffffff7800137836 */ /* 0x000fe20000000000 */
[----:B------:R-:W-:Y:S02]  /*b760*/  ISETP.GE.AND P2, PT, R3, R232, PT ;  /* 0x000000e80300720c */ /* 0x000fe40003f46270 */
[----:B------:R-:W-:Y:S02]  /*b770*/  FSEL R150, R13, -INF , !P5 ;  /* 0xff8000000d967808 */ /* 0x000fe40006800000 */
[----:B------:R-:W-:-:S02]  /*b780*/  LEA R13, R137, 0xfffffffa, 0x1 ;  /* 0xfffffffa890d7811 */ /* 0x000fc400078e08ff */
[----:B------:R-:W-:Y:S02]  /*b790*/  FSEL R168, R168, -INF , !P0 ;  /* 0xff800000a8a87808 */ /* 0x000fe40004000000 */
[----:B------:R-:W-:Y:S02]  /*b7a0*/  ISETP.GE.AND P0, PT, R3, R222, PT ;  /* 0x000000de0300720c */ /* 0x000fe40003f06270 */
[----:B------:R-:W-:Y:S02]  /*b7b0*/  FSEL R171, R171, -INF , !P2 ;  /* 0xff800000abab7808 */ /* 0x000fe40005000000 */
[----:B------:R-:W-:Y:S02]  /*b7c0*/  FSEL R156, R12, -INF , !P1 ;  /* 0xff8000000c9c7808 */ /* 0x000fe40004800000 */
[----:B------:R-:W-:Y:S02]  /*b7d0*/  ISETP.GE.AND P2, PT, R21, R232, PT ;  /* 0x000000e81500720c */ /* 0x000fe40003f46270 */
[----:B------:R-:W-:-:S02]  /*b7e0*/  LOP3.LUT R13, R13, UR23, R231, 0x96, !PT ;  /* 0x000000170d0d7c12 */ /* 0x000fc4000f8e96e7 */
[-C--:B------:R-:W-:Y:S02]  /*b7f0*/  ISETP.GE.AND P1, PT, R21, R236.reuse, PT ;  /* 0x000000ec1500720c */ /* 0x080fe40003f26270 */
[----:B------:R-:W-:Y:S01]  /*b800*/  FSEL R140, R17, -INF , !P4 ;  /* 0xff800000118c7808 */ /* 0x000fe20006000000 */
[----:B------:R-:W-:Y:S01]  /*b810*/  IMAD.WIDE.U32 R246, R13, -0x326172a9, RZ ;  /* 0xcd9e8d570df67825 */ /* 0x000fe200078e00ff */
[----:B------:R-:W-:Y:S02]  /*b820*/  FSEL R67, R15, -INF , !P0 ;  /* 0xff8000000f437808 */ /* 0x000fe40004000000 */
[----:B------:R-:W-:Y:S01]  /*b830*/  ISETP.GE.AND P4, PT, R3, R236, PT ;  /* 0x000000ec0300720c */ /* 0x000fe20003f86270 */
[----:B------:R-:W-:Y:S01]  /*b840*/  VIADD R17, R0, 0xffffff79 ;  /* 0xffffff7900117836 */ /* 0x000fe20000000000 */
[----:B------:R-:W-:Y:S02]  /*b850*/  ISETP.GE.AND P0, PT, R23, R232, PT ;  /* 0x000000e81700720c */ /* 0x000fe40003f06270 */
[----:B------:R-:W-:-:S02]  /*b860*/  FSEL R29, R135, -INF , !P2 ;  /* 0xff800000871d7808 */ /* 0x000fc40005000000 */
[----:B------:R-:W-:Y:S02]  /*b870*/  FSEL R3, R133, -INF , !P1 ;  /* 0xff80000085037808 */ /* 0x000fe40004800000 */
[-C--:B------:R-:W-:Y:S02]  /*b880*/  ISETP.GE.AND P2, PT, R21, R226.reuse, PT ;  /* 0x000000e21500720c */ /* 0x080fe40003f46270 */
[C---:B------:R-:W-:Y:S02]  /*b890*/  ISETP.GE.AND P1, PT, R23.reuse, R226, PT ;  /* 0x000000e21700720c */ /* 0x040fe40003f26270 */
[----:B------:R-:W-:Y:S02]  /*b8a0*/  FSEL R0, R134, -INF , !P0 ;  /* 0xff80000086007808 */ /* 0x000fe40004000000 */
[----:B------:R-:W-:Y:S02]  /*b8b0*/  ISETP.GE.AND P0, PT, R23, R222, PT ;  /* 0x000000de1700720c */ /* 0x000fe40003f06270 */
[----:B------:R-:W-:-:S02]  /*b8c0*/  FSEL R48, R9, -INF , !P2 ;  /* 0xff80000009307808 */ /* 0x000fc40005000000 */
[----:B------:R-:W-:Y:S02]  /*b8d0*/  FSEL R47, R8, -INF , !P1 ;  /* 0xff800000082f7808 */ /* 0x000fe40004800000 */
[----:B------:R-:W-:Y:S02]  /*b8e0*/  LOP3.LUT R9, R238, UR6, R247, 0x96, !PT ;  /* 0x00000006ee097c12 */ /* 0x000fe4000f8e96f7 */
[----:B------:R-:W-:Y:S02]  /*b8f0*/  LOP3.LUT R8, R246, UR12, R209, 0x96, !PT ;  /* 0x0000000cf6087c12 */ /* 0x000fe4000f8e96d1 */
[----:B------:R-:W-:Y:S02]  /*b900*/  FSEL R57, R10, -INF , !P0 ;  /* 0xff8000000a397808 */ /* 0x000fe40004000000 */
[----:B------:R-:W-:Y:S01]  /*b910*/  FSEL R145, R14, -INF , !P6 ;  /* 0xff8000000e917808 */ /* 0x000fe20007000000 */
[----:B------:R-:W-:Y:S01]  /*b920*/  IMAD.WIDE.U32 R14, R9, -0x2daee0ad, RZ ;  /* 0xd2511f53090e7825 */ /* 0x000fe200078e00ff */
[----:B------:R-:W-:-:S02]  /*b930*/  ISETP.GE.AND P0, PT, R17, R222, PT ;  /* 0x000000de1100720c */ /* 0x000fc40003f06270 */
[-C--:B------:R-:W-:Y:S01]  /*b940*/  ISETP.GE.AND P1, PT, R19, R226.reuse, PT ;  /* 0x000000e21300720c */ /* 0x080fe20003f26270 */
[----:B------:R-:W-:Y:S01]  /*b950*/  IMAD.WIDE.U32 R8, R8, -0x2daee0ad, RZ ;  /* 0xd2511f5308087825 */ /* 0x000fe200078e00ff */
[----:B------:R-:W-:Y:S02]  /*b960*/  FSEL R55, R7, -INF , !P0 ;  /* 0xff80000007377808 */ /* 0x000fe40004000000 */
[----:B------:R-:W-:Y:S02]  /*b970*/  FSEL R49, R4, -INF , !P1 ;  /* 0xff80000004317808 */ /* 0x000fe40004800000 */
[----:B------:R-:W-:Y:S02]  /*b980*/  ISETP.NE.AND P0, PT, R137, 0x3, PT ;  /* 0x000000038900780c */ /* 0x000fe40003f05270 */
[----:B------:R-:W-:Y:S02]  /*b990*/  ISETP.GE.AND P1, PT, R17, R226, PT ;  /* 0x000000e21100720c */ /* 0x000fe40003f26270 */
[----:B------:R-:W-:-:S02]  /*b9a0*/  LOP3.LUT R4, R240, UR6, R247, 0x96, !PT ;  /* 0x00000006f0047c12 */ /* 0x000fc4000f8e96f7 */
[----:B------:R-:W-:Y:S02]  /*b9b0*/  LOP3.LUT R246, R246, UR12, R221, 0x96, !PT ;  /* 0x0000000cf6f67c12 */ /* 0x000fe4000f8e96dd */
[----:B------:R-:W-:Y:S02]  /*b9c0*/  LOP3.LUT R12, R210, UR7, R15, 0x96, !PT ;  /* 0x00000007d20c7c12 */ /* 0x000fe4000f8e960f */
[----:B------:R-:W-:Y:S01]  /*b9d0*/  LOP3.LUT R62, R14, UR19, R9, 0x96, !PT ;  /* 0x000000130e3e7c12 */ /* 0x000fe2000f8e9609 */
[----:B------:R-:W-:Y:S01]  /*b9e0*/  IMAD.WIDE.U32 R246, R246, -0x2daee0ad, RZ ;  /* 0xd2511f53f6f67825 */ /* 0x000fe200078e00ff */
[----:B------:R-:W-:Y:S02]  /*b9f0*/  FSEL R51, R170, -INF , !P3 ;  /* 0xff800000aa337808 */ /* 0x000fe40005800000 */
[----:B------:R-:W-:Y:S01]  /*ba00*/  FSEL R58, R5, -INF , !P1 ;  /* 0xff800000053a7808 */ /* 0x000fe20004800000 */
[----:B------:R-:W-:Y:S01]  /*ba10*/  IMAD.WIDE.U32 R4, R4, -0x2daee0ad, RZ ;  /* 0xd2511f5304047825 */ /* 0x000fe200078e00ff */
[----:B------:R-:W-:-:S02]  /*ba20*/  ISETP.GE.AND P3, PT, R23, R236, PT ;  /* 0x000000ec1700720c */ /* 0x000fc40003f66270 */
[----:B------:R-:W-:Y:S01]  /*ba30*/  FSEL R64, R169, -INF , !P4 ;  /* 0xff800000a9407808 */ /* 0x000fe20006000000 */
[----:B------:R-:W-:Y:S01]  /*ba40*/  IMAD.WIDE.U32 R12, R12, -0x326172a9, RZ ;  /* 0xcd9e8d570c0c7825 */ /* 0x000fe200078e00ff */
[----:B------:R-:W-:Y:S02]  /*ba50*/  FSEL R132, R132, -INF , !P3 ;  /* 0xff80000084847808 */ /* 0x000fe40005800000 */
[-C--:B------:R-:W-:Y:S01]  /*ba60*/  ISETP.GE.AND P6, PT, R19, R236.reuse, PT ;  /* 0x000000ec1300720c */ /* 0x080fe20003fc6270 */
[----:B------:R-:W-:Y:S01]  /*ba70*/  IMAD.WIDE.U32 R62, R62, -0x326172a9, RZ ;  /* 0xcd9e8d573e3e7825 */ /* 0x000fe200078e00ff */
[----:B------:R-:W-:Y:S02]  /*ba80*/  ISETP.GE.AND P5, PT, R17, R236, PT ;  /* 0x000000ec1100720c */ /* 0x000fe40003fa6270 */
[-C--:B------:R-:W-:Y:S02]  /*ba90*/  ISETP.GE.AND P4, PT, R19, R232.reuse, PT ;  /* 0x000000e81300720c */ /* 0x080fe40003f86270 */
[----:B------:R-:W-:-:S02]  /*baa0*/  ISETP.GE.AND P3, PT, R17, R232, PT ;  /* 0x000000e81100720c */ /* 0x000fc40003f66270 */
[-C--:B------:R-:W-:Y:S02]  /*bab0*/  ISETP.GE.AND P2, PT, R21, R222.reuse, PT ;  /* 0x000000de1500720c */ /* 0x080fe40003f46270 */
[----:B------:R-:W-:Y:S02]  /*bac0*/  ISETP.GE.AND P1, PT, R19, R222, PT ;  /* 0x000000de1300720c */ /* 0x000fe40003f26270 */
[----:B------:R-:W-:Y:S02]  /*bad0*/  LOP3.LUT R248, R4, UR19, R247, 0x96, !PT ;  /* 0x0000001304f87c12 */ /* 0x000fe4000f8e96f7 */
[----:B------:R-:W-:Y:S02]  /*bae0*/  LOP3.LUT R5, R228, UR7, R5, 0x96, !PT ;  /* 0x00000007e4057c12 */ /* 0x000fe4000f8e9605 */
[----:B------:R-:W-:Y:S02]  /*baf0*/  LOP3.LUT R4, R208, UR11, R13, 0x96, !PT ;  /* 0x0000000bd0047c12 */ /* 0x000fe4000f8e960d */
[----:B------:R-:W-:-:S02]  /*bb00*/  LOP3.LUT R166, R12, UR10, R63, 0x96, !PT ;  /* 0x0000000a0ca67c12 */ /* 0x000fc4000f8e963f */
[----:B------:R-:W-:Y:S02]  /*bb10*/  FSEL R52, R11, -INF , !P2 ;  /* 0xff8000000b347808 */ /* 0x000fe40005000000 */
[----:B------:R-:W-:Y:S02]  /*bb20*/  FSEL R54, R6, -INF , !P1 ;  /* 0xff80000006367808 */ /* 0x000fe40004800000 */
[----:B------:R-:W-:Y:S02]  /*bb30*/  FSEL R172, R172, -INF , !P6 ;  /* 0xff800000acac7808 */ /* 0x000fe40007000000 */
[----:B------:R-:W-:Y:S02]  /*bb40*/  FSEL R173, R173, -INF , !P5 ;  /* 0xff800000adad7808 */ /* 0x000fe40006800000 */
[----:B------:R-:W-:Y:S02]  /*bb50*/  FSEL R174, R174, -INF , !P4 ;  /* 0xff800000aeae7808 */ /* 0x000fe40006000000 */
[----:B------:R-:W-:Y:S01]  /*bb60*/  FSEL R175, R175, -INF , !P3 ;  /* 0xff800000afaf7808 */ /* 0x000fe20005800000 */
[----:B------:R-:W-:Y:S06]  /*bb70*/  @!P0 BRA `(.L_x_845) ;  /* 0x0000000000648947 */ /* 0x000fec0003800000 */
[----:B------:R-:W-:-:S04]  /*bb80*/  VIADD R7, R137, 0xfffffffc ;  /* 0xfffffffc89077836 */ /* 0x000fc80000000000 */
[----:B------:R-:W-:-:S04]  /*bb90*/  IMAD.WIDE.U32 R10, R7, R216, RZ ;  /* 0x000000d8070a7225 */ /* 0x000fc800078e00ff */
[----:B------:R-:W-:Y:S01]  /*bba0*/  IMAD R7, R7, R217, R11 ;  /* 0x000000d907077224 */ /* 0x000fe200078e020b */
[C---:B------:R-:W-:Y:S02]  /*bbb0*/  LEA R13, P0, R10.reuse, R218, 0x6 ;  /* 0x000000da0a0d7211 */ /* 0x040fe400078030ff */
[C---:B------:R-:W-:Y:S02]  /*bbc0*/  LEA R14, P2, R10.reuse, R203, 0x7 ;  /* 0x000000cb0a0e7211 */ /* 0x040fe400078438ff */
[--C-:B------:R-:W-:Y:S02]  /*bbd0*/  LEA.HI.X R11, R10, R138, R7.reuse, 0x6, P0 ;  /* 0x0000008a0a0b7211 */ /* 0x100fe400000f3407 */
[-C--:B------:R-:W-:Y:S02]  /*bbe0*/  IADD3 R218, P0, PT, R218, R13.reuse, RZ ;  /* 0x0000000ddada7210 */ /* 0x080fe40007f1e0ff */
[----:B------:R-:W-:Y:S02]  /*bbf0*/  LEA R6, P1, R216, R13, 0x5 ;  /* 0x0000000dd8067211 */ /* 0x000fe400078228ff */
[----:B------:R-:W-:Y:S01]  /*bc00*/  LEA.HI.X R15, R10, R202, R7, 0x7, P2 ;  /* 0x000000ca0a0f7211 */ /* 0x000fe200010f3c07 */
[----:B------:R-:W-:Y:S01]  /*bc10*/  IMAD.X R7, R138, 0x1, R11, P0 ;  /* 0x000000018a077824 */ /* 0x000fe200000e060b */
[----:B------:R-:W-:-:S02]  /*bc20*/  LEA.HI.X R217, R216, R11, R217, 0x5, P1 ;  /* 0x0000000bd8d97211 */ /* 0x000fc400008f2cd9 */
[CC--:B------:R-:W-:Y:S01]  /*bc30*/  LEA R10, P2, R13.reuse, R203.reuse, 0x1 ;  /* 0x000000cb0d0a7211 */ /* 0x0c0fe200078408ff */
[----:B------:R-:W-:Y:S01]  /*bc40*/  @!PT LDS RZ, [RZ] ;  /* 0x00000000fffff984 */ /* 0x000fe20000000800 */
[----:B------:R-:W-:Y:S01]  /*bc50*/  @!PT LDS RZ, [RZ] ;  /* 0x00000000fffff984 */ /* 0x000fe20000000800 */
[----:B------:R-:W-:Y:S01]  /*bc60*/  @!PT LDS RZ, [RZ] ;  /* 0x00000000fffff984 */ /* 0x000fe20000000800 */
[----:B------:R1:W-:Y:S01]  /*bc70*/  LDGSTS.E.BYPASS.LTC128B.128 [R206+0x4000], desc[UR20][R14.64] ;  /* 0x040000000ece7fae */ /* 0x0003e2000b981a14 */
[-C--:B------:R-:W-:Y:S02]  /*bc80*/  LEA R16, P1, R218, R203.reuse, 0x1 ;  /* 0x000000cbda107211 */ /* 0x080fe400078208ff */
[----:B------:R-:W-:Y:S02]  /*bc90*/  LEA R12, P0, R6, R203, 0x1 ;  /* 0x000000cb060c7211 */ /* 0x000fe400078008ff */
[-C--:B------:R-:W-:Y:S02]  /*bca0*/  LEA.HI.X R11, R13, R202.reuse, R11, 0x1, P2 ;  /* 0x000000ca0d0b7211 */ /* 0x080fe400010f0c0b */
[-C--:B------:R-:W-:Y:S02]  /*bcb0*/  LEA.HI.X R17, R218, R202.reuse, R7, 0x1, P1 ;  /* 0x000000cada117211 */ /* 0x080fe400008f0c07 */
[----:B------:R-:W-:Y:S01]  /*bcc0*/  LEA.HI.X R13, R6, R202, R217, 0x1, P0 ;  /* 0x000000ca060d7211 */ /* 0x000fe200000f0cd9 */
[----:B------:R1:W-:Y:S04]  /*bcd0*/  LDGSTS.E.BYPASS.LTC128B.128 [R206+0x4800], desc[UR20][R10.64] ;  /* 0x048000000ace7fae */ /* 0x0003e8000b981a14 */
[----:B------:R1:W-:Y:S04]  /*bce0*/  LDGSTS.E.BYPASS.LTC128B.128 [R206+0x5000], desc[UR20][R16.64] ;  /* 0x0500000010ce7fae */ /* 0x0003e8000b981a14 */
[----:B------:R1:W-:Y:S04]  /*bcf0*/  LDGSTS.E.BYPASS.LTC128B.128 [R206+0x5800], desc[UR20][R12.64] ;  /* 0x058000000cce7fae */ /* 0x0003e8000b981a14 */
[----:B------:R-:W0:Y:S02]  /*bd00*/  LDGDEPBAR ;  /* 0x00000000000079af */ /* 0x000e240000000000 */
.L_x_845:
[----:B------:R-:W-:Y:S01]  /*bd10*/  FMNMX3.FTZ R7, R213, R2, R56, !PT ;  /* 0x00000002d5077276 */ /* 0x000fe20007810038 */
[----:B------:R-:W-:Y:S01]  /*bd20*/  IMAD.WIDE.U32 R164, R5, -0x326172a9, RZ ;  /* 0xcd9e8d5705a47825 */ /* 0x000fe200078e00ff */
[----:B------:R-:W-:Y:S01]  /*bd30*/  FMNMX3.FTZ R6, R212, R41, R243, !PT ;  /* 0x00000029d4067276 */ /* 0x000fe200078100f3 */
[----:B------:R-:W-:Y:S01]  /*bd40*/  UIADD3 UR13, UPT, UPT, UR23, -0x56f99767, URZ ;  /* 0xa9066899170d7890 */ /* 0x000fe2000fffe0ff */
[----:B------:R-:W-:Y:S01]  /*bd50*/  FMNMX3.FTZ R7, R7, R242, R244, !PT ;  /* 0x000000f207077276 */ /* 0x000fe200078100f4 */
[----:B------:R-:W-:Y:S01]  /*bd60*/  IMAD.WIDE.U32 R248, R248, -0x326172a9, RZ ;  /* 0xcd9e8d57f8f87825 */ /* 0x000fe200078e00ff */
[----:B------:R-:W-:Y:S01]  /*bd70*/  FMNMX3.FTZ R6, R6, R37, R39, !PT ;  /* 0x0000002506067276 */ /* 0x000fe20007810027 */
[----:B------:R-:W-:Y:S01]  /*bd80*/  UIADD3 UR4, UPT, UPT, UR23, 0x646e171e, URZ ;  /* 0x646e171e17047890 */ /* 0x000fe2000fffe0ff */
[----:B------:R-:W-:Y:S01]  /*bd90*/  FMNMX3.FTZ R7, R7, R162, R158, !PT ;  /* 0x000000a207077276 */ /* 0x000fe2000781009e */
[----:B------:R-:W-:Y:S01]  /*bda0*/  IMAD.WIDE.U32 R18, R4, -0x2daee0ad, RZ ;  /* 0xd2511f5304127825 */ /* 0x000fe200078e00ff */
[----:B------:R-:W-:-:S02]  /*bdb0*/  FMNMX3.FTZ R6, R6, R159, R161, !PT ;  /* 0x0000009f06067276 */ /* 0x000fc400078100a1 */
[----:B-1----:R-:W-:Y:S01]  /*bdc0*/  FMNMX3.FTZ R10, R215, R223, R179, !PT ;  /* 0x000000dfd70a7276 */ /* 0x002fe200078100b3 */
[----:B------:R-:W-:Y:S01]  /*bdd0*/  IMAD.WIDE.U32 R166, R166, -0x2daee0ad, RZ ;  /* 0xd2511f53a6a67825 */ /* 0x000fe200078e00ff */
[----:B------:R-:W-:Y:S02]  /*bde0*/  FMNMX3.FTZ R7, R7, R178, R176, !PT ;  /* 0x000000b207077276 */ /* 0x000fe400078100b0 */
[----:B------:R-:W-:Y:S01]  /*bdf0*/  FMNMX3.FTZ R6, R6, R177, R163, !PT ;  /* 0x000000b106067276 */ /* 0x000fe200078100a3 */
[----:B------:R-:W-:Y:S01]  /*be00*/  VIADD R219, R219, 0xfffffffd ;  /* 0xfffffffddbdb7836 */ /* 0x000fe20000000000 */
        /* <DEDUP_REMOVED lines=12> */
[----:B------:R-:W-:Y:S01]  /*bed0*/  FMNMX3.FTZ R5, R237, R36, R40, !PT ;  /* 0x00000024ed057276 */ /* 0x000fe20007810028 */
[----:B------:R-:W1:Y:S01]  /*bee0*/  SHFL.BFLY PT, R13, R16, 0x2, 0x1f ;  /* 0x0c401f00100d7f89 */ /* 0x000e6200000e0000 */
[----:B------:R-:W-:Y:S02]  /*bef0*/  FMNMX3.FTZ R17, R10, R51, R171, !PT ;  /* 0x000000330a117276 */ /* 0x000fe400078100ab */
[----:B------:R-:W-:Y:S01]  /*bf00*/  FMNMX3.FTZ R5, R5, R38, R50, !PT ;  /* 0x0000002605057276 */ /* 0x000fe20007810032 */
[----:B------:R-:W2:Y:S01]  /*bf10*/  SHFL.BFLY PT, R10, R15, 0x2, 0x1f ;  /* 0x0c401f000f0a7f89 */ /* 0x000ea200000e0000 */
[----:B------:R-:W-:-:S02]  /*bf20*/  FMNMX3.FTZ R17, R17, R0, R29, !PT ;  /* 0x0000000011117276 */ /* 0x000fc4000781001d */
[----:B------:R-:W-:Y:S02]  /*bf30*/  FMNMX3.FTZ R5, R5, R152, R154, !PT ;  /* 0x0000009805057276 */ /* 0x000fe4000781009a */
[----:B------:R-:W-:Y:S02]  /*bf40*/  FMNMX3.FTZ R17, R17, R174, R175, !PT ;  /* 0x000000ae11117276 */ /* 0x000fe400078100af */
[----:B------:R-:W-:Y:S02]  /*bf50*/  FMNMX3.FTZ R5, R5, R148, R160, !PT ;  /* 0x0000009405057276 */ /* 0x000fe400078100a0 */
[----:B------:R-:W-:Y:S01]  /*bf60*/  LOP3.LUT R164, R164, UR10, R249, 0x96, !PT ;  /* 0x0000000aa4a47c12 */ /* 0x000fe2000f8e96f9 */
[----:B------:R-:W3:Y:S01]  /*bf70*/  SHFL.BFLY PT, R6, R17, 0x2, 0x1f ;  /* 0x0c401f0011067f89 */ /* 0x000ee200000e0000 */
[----:B------:R-:W-:Y:S02]  /*bf80*/  FMNMX3.FTZ R5, R5, R144, R44, !PT ;  /* 0x0000009005057276 */ /* 0x000fe4000781002c */
[----:B------:R-:W-:-:S02]  /*bf90*/  LOP3.LUT R216, R8, UR18, R19, 0x96, !PT ;  /* 0x0000001208d87c12 */ /* 0x000fc4000f8e9613 */
[----:B------:R-:W-:Y:S02]  /*bfa0*/  FMNMX3.FTZ R14, R5, R168, R64, !PT ;  /* 0x000000a8050e7276 */ /* 0x000fe40007810040 */
[----:B------:R-:W-:Y:S01]  /*bfb0*/  LOP3.LUT R5, R220, UR11, R165, 0x96, !PT ;  /* 0x0000000bdc057c12 */ /* 0x000fe2000f8e96a5 */
[----:B------:R-:W-:Y:S01]  /*bfc0*/  IMAD.WIDE.U32 R164, R164, -0x2daee0ad, RZ ;  /* 0xd2511f53a4a47825 */ /* 0x000fe200078e00ff */
[----:B------:R-:W-:Y:S02]  /*bfd0*/  FMNMX3.FTZ R14, R14, R132, R3, !PT ;  /* 0x000000840e0e7276 */ /* 0x000fe40007810003 */
[----:B-1----:R-:W-:Y:S01]  /*bfe0*/  FMNMX.FTZ R13, R16, R13, !PT ;  /* 0x0000000d100d7209 */ /* 0x002fe20007810000 */
[----:B------:R-:W-:Y:S01]  /*bff0*/  IMAD.WIDE.U32 R8, R5, -0x2daee0ad, RZ ;  /* 0xd2511f5305087825 */ /* 0x000fe200078e00ff */
[----:B------:R-:W-:Y:S02]  /*c000*/  FMNMX3.FTZ R14, R14, R172, R173, !PT ;  /* 0x000000ac0e0e7276 */ /* 0x000fe400078100ad */
[----:B--2---:R-:W-:Y:S01]  /*c010*/  FMNMX.FTZ R10, R15, R10, !PT ;  /* 0x0000000a0f0a7209 */ /* 0x004fe20007810000 */
[----:B------:R-:W1:Y:S01]  /*c020*/  SHFL.BFLY PT, R134, R13, 0x1, 0x1f ;  /* 0x0c201f000d867f89 */ /* 0x000e6200000e0000 */
[----:B------:R-:W-:Y:S01]  /*c030*/  LOP3.LUT R8, R8, UR13, R165, 0x96, !PT ;  /* 0x0000000d08087c12 */ /* 0x000fe2000f8e96a5 */
[----:B------:R-:W-:Y:S01]  /*c040*/  IMAD.WIDE.U32 R216, R216, -0x326172a9, RZ ;  /* 0xcd9e8d57d8d87825 */ /* 0x000fe200078e00ff */
[----:B------:R-:W-:Y:S01]  /*c050*/  LOP3.LUT R4, R18, UR13, R167, 0x96, !PT ;  /* 0x0000000d12047c12 */ /* 0x000fe2000f8e96a7 */
[----:B------:R-:W2:Y:S01]  /*c060*/  SHFL.BFLY PT, R133, R10, 0x1, 0x1f ;  /* 0x0c201f000a857f89 */ /* 0x000ea200000e0000 */
[----:B------:R-:W-:Y:S01]  /*c070*/  LOP3.LUT R246, R246, UR18, R9, 0x96, !PT ;  /* 0x00000012f6f67c12 */ /* 0x000fe2000f8e9609 */
[----:B------:R-:W-:Y:S01]  /*c080*/  IMAD.WIDE.U32 R20, R8, -0x326172a9, RZ ;  /* 0xcd9e8d5708147825 */ /* 0x000fe200078e00ff */
[----:B------:R-:W-:Y:S01]  /*c090*/  LOP3.LUT R62, R62, UR9, R217, 0x96, !PT ;  /* 0x000000093e3e7c12 */ /* 0x000fe2000f8e96d9 */
[----:B------:R-:W4:Y:S01]  /*c0a0*/  SHFL.BFLY PT, R11, R14, 0x2, 0x1f ;  /* 0x0c401f000e0b7f89 */ /* 0x000f2200000e0000 */
[----:B---3--:R-:W-:Y:S01]  /*c0b0*/  FMNMX.FTZ R8, R17, R6, !PT ;  /* 0x0000000611087209 */ /* 0x008fe20007810000 */
[----:B------:R-:W-:Y:S01]  /*c0c0*/  IMAD.WIDE.U32 R4, R4, -0x326172a9, RZ ;  /* 0xcd9e8d5704047825 */ /* 0x000fe200078e00ff */
[----:B------:R-:W-:-:S02]  /*c0d0*/  PRMT R65, R20, 0x7772, RZ ;  /* 0x0000777214417816 */ /* 0x000fc400000000ff */
[----:B------:R-:W-:Y:S01]  /*c0e0*/  PRMT R63, R20, 0x7771, RZ ;  /* 0x00007771143f7816 */ /* 0x000fe200000000ff */
[----:B------:R-:W3:Y:S01]  /*c0f0*/  SHFL.BFLY PT, R135, R8, 0x1, 0x1f ;  /* 0x0c201f0008877f89 */ /* 0x000ee200000e0000 */
[----:B------:R-:W-:Y:S01]  /*c100*/  LOP3.LUT R7, R216, UR8, R5, 0x96, !PT ;  /* 0x00000008d8077c12 */ /* 0x000fe2000f8e9605 */
[----:B------:R-:W-:Y:S01]  /*c110*/  IMAD.MOV.U32 R12, RZ, RZ, R4 ;  /* 0x000000ffff0c7224 */ /* 0x000fe200078e0004 */
[----:B------:R-:W-:Y:S01]  /*c120*/  PRMT R5, R4, 0x7771, RZ ;  /* 0x0000777104057816 */ /* 0x000fe200000000ff */
[----:B------:R-:W-:Y:S01]  /*c130*/  IMAD.WIDE.U32 R246, R246, -0x326172a9, RZ ;  /* 0xcd9e8d57f6f67825 */ /* 0x000fe200078e00ff */
[C---:B------:R-:W-:Y:S02]  /*c140*/  PRMT R9, R4.reuse, 0x7773, RZ ;  /* 0x0000777304097816 */ /* 0x040fe400000000ff */
[----:B------:R-:W-:Y:S01]  /*c150*/  PRMT R4, R4, 0x7772, RZ ;  /* 0x0000777204047816 */ /* 0x000fe200000000ff */
[----:B------:R-:W-:Y:S01]  /*c160*/  IMAD.MOV.U32 R18, RZ, RZ, R20 ;  /* 0x000000ffff127224 */ /* 0x000fe200078e0014 */
[----:B------:R-:W-:-:S02]  /*c170*/  LOP3.LUT R16, R7, 0xff, RZ, 0xc0, !PT ;  /* 0x000000ff07107812 */ /* 0x000fc400078ec0ff */
[----:B-1----:R-:W-:Y:S02]  /*c180*/  FMNMX.FTZ R134, R13, R134, !PT ;  /* 0x000000860d867209 */ /* 0x002fe40007810000 */
[----:B------:R-:W-:Y:S02]  /*c190*/  PRMT R4, R4, 0x5410, R9 ;  /* 0x0000541004047816 */ /* 0x000fe40000000009 */
[----:B--2---:R-:W-:Y:S01]  /*c1a0*/  FMNMX.FTZ R133, R10, R133, !PT ;  /* 0x000000850a857209 */ /* 0x004fe20007810000 */
[C---:B------:R-:W-:Y:S01]  /*c1b0*/  FMUL.FTZ R61, R134.reuse, UR24 ;  /* 0x00000018863d7c20 */ /* 0x040fe20008410000 */
[----:B------:R-:W-:Y:S02]  /*c1c0*/  FSETP.NEU.FTZ.AND P1, PT, R134, -INF , PT ;  /* 0xff8000008600780b */ /* 0x000fe40003f3d000 */
[----:B----4-:R-:W-:Y:S01]  /*c1d0*/  FMNMX.FTZ R11, R14, R11, !PT ;  /* 0x0000000b0e0b7209 */ /* 0x010fe20007810000 */
[C---:B------:R-:W-:Y:S01]  /*c1e0*/  FMUL.FTZ R60, R133.reuse, UR24 ;  /* 0x00000018853c7c20 */ /* 0x040fe20008410000 */
[----:B------:R-:W-:-:S02]  /*c1f0*/  FSETP.NEU.FTZ.AND P0, PT, R133, -INF , PT ;  /* 0xff8000008500780b */ /* 0x000fc40003f1d000 */
[----:B------:R-:W-:Y:S01]  /*c200*/  FSEL R61, R61, RZ, P1 ;  /* 0x000000ff3d3d7208 */ /* 0x000fe20000800000 */
[----:B------:R-:W1:Y:S01]  /*c210*/  SHFL.BFLY PT, R136, R11, 0x1, 0x1f ;  /* 0x0c201f000b887f89 */ /* 0x000e6200000e0000 */
[----:B------:R-:W-:Y:S02]  /*c220*/  FSEL R60, R60, RZ, P0 ;  /* 0x000000ff3c3c7208 */ /* 0x000fe40000000000 */
[----:B------:R-:W-:Y:S01]  /*c230*/  PRMT R14, R20, 0x7773, RZ ;  /* 0x00007773140e7816 */ /* 0x000fe200000000ff */
[--C-:B------:R-:W-:Y:S01]  /*c240*/  FFMA.FTZ R30, R2, UR24, -R61.reuse ;  /* 0x00000018021e7c23 */ /* 0x100fe2000801083d */
[--C-:B------:R-:W-:Y:S01]  /*c250*/  FFMA.FTZ R28, R56, UR24, -R61.reuse ;  /* 0x00000018381c7c23 */ /* 0x100fe2000801083d */
[--C-:B------:R-:W-:Y:S01]  /*c260*/  FFMA.FTZ R2, R41, UR24, -R60.reuse ;  /* 0x0000001829027c23 */ /* 0x100fe2000801083c */
[----:B------:R-:W-:Y:S01]  /*c270*/  FFMA.FTZ R31, R243, UR24, -R60 ;  /* 0x00000018f31f7c23 */ /* 0x000fe2000801083c */
[--C-:B------:R-:W-:Y:S01]  /*c280*/  PRMT R65, R65, 0x5410, R14.reuse ;  /* 0x0000541041417816 */ /* 0x100fe2000000000e */
[--C-:B------:R-:W-:Y:S01]  /*c290*/  FFMA.FTZ R34, R242, UR24, -R61.reuse ;  /* 0x00000018f2227c23 */ /* 0x100fe2000801083d */
[C---:B------:R-:W-:Y:S01]  /*c2a0*/  LOP3.LUT R9, R7.reuse, 0xffff, RZ, 0xc0, !PT ;  /* 0x0000ffff07097812 */ /* 0x040fe200078ec0ff */
[----:B------:R-:W-:Y:S01]  /*c2b0*/  MUFU.EX2 R30, R30 ;  /* 0x0000001e001e7308 */ /* 0x000fe20000000800 */
[----:B------:R-:W-:Y:S01]  /*c2c0*/  FFMA.FTZ R33, R244, UR24, -R61 ;  /* 0x00000018f4217c23 */ /* 0x000fe2000801083d */
[----:B------:R-:W-:Y:S01]  /*c2d0*/  PRMT R14, R7, 0x7632, R14 ;  /* 0x00007632070e7816 */ /* 0x000fe2000000000e */
[--C-:B------:R-:W-:Y:S01]  /*c2e0*/  FFMA.FTZ R32, R37, UR24, -R60.reuse ;  /* 0x0000001825207c23 */ /* 0x100fe2000801083c */
[----:B------:R-:W2:Y:S01]  /*c2f0*/  MUFU.EX2 R28, R28 ;  /* 0x0000001c001c7308 */ /* 0x000ea20000000800 */
[----:B------:R-:W-:Y:S01]  /*c300*/  SHF.R.U32.HI R9, RZ, 0x8, R9 ;  /* 0x00000008ff097819 */ /* 0x000fe20000011609 */
[----:B------:R-:W-:Y:S01]  /*c310*/  FFMA.FTZ R35, R39, UR24, -R60 ;  /* 0x0000001827237c23 */ /* 0x000fe2000801083c */
[----:B------:R-:W-:Y:S01]  /*c320*/  LOP3.LUT R6, R246, UR8, R21, 0x96, !PT ;  /* 0x00000008f6067c12 */ /* 0x000fe2000f8e9615 */
[----:B------:R-:W-:Y:S01]  /*c330*/  MUFU.EX2 R2, R2 ;  /* 0x0000000200027308 */ /* 0x000fe20000000800 */
[----:B------:R-:W-:Y:S01]  /*c340*/  SHF.R.U32.HI R7, RZ, 0x18, R7 ;  /* 0x00000018ff077819 */ /* 0x000fe20000011607 */
[--C-:B------:R-:W-:Y:S01]  /*c350*/  FFMA.FTZ R156, R156, UR24, -R61.reuse ;  /* 0x000000189c9c7c23 */ /* 0x100fe2000801083d */
[----:B------:R-:W-:Y:S01]  /*c360*/  LOP3.LUT R14, R14, 0xff, RZ, 0xc0, !PT ;  /* 0x000000ff0e0e7812 */ /* 0x000fe200078ec0ff */
[----:B------:R-:W4:Y:S01]  /*c370*/  MUFU.EX2 R31, R31 ;  /* 0x0000001f001f7308 */ /* 0x000f220000000800 */
[----:B------:R-:W-:Y:S01]  /*c380*/  LOP3.LUT R12, R12, 0xff, RZ, 0xc0, !PT ;  /* 0x000000ff0c0c7812 */ /* 0x000fe200078ec0ff */
[----:B------:R-:W-:Y:S01]  /*c390*/  FFMA.FTZ R142, R142, UR24, -R61 ;  /* 0x000000188e8e7c23 */ /* 0x000fe2000801083d */
[----:B------:R-:W-:Y:S01]  /*c3a0*/  PRMT R9, R16, 0x5410, R9 ;  /* 0x0000541010097816 */ /* 0x000fe20000000009 */
[----:B------:R-:W-:Y:S01]  /*c3b0*/  MUFU.EX2 R34, R34 ;  /* 0x0000002200227308 */ /* 0x000fe20000000800 */
[----:B---3--:R-:W-:Y:S01]  /*c3c0*/  FMNMX.FTZ R135, R8, R135, !PT ;  /* 0x0000008708877209 */ /* 0x008fe20007810000 */
[----:B------:R-:W-:Y:S01]  /*c3d0*/  FFMA.FTZ R47, R47, UR24, -R61 ;  /* 0x000000182f2f7c23 */ /* 0x000fe2000801083d */
[----:B------:R-:W-:Y:S01]  /*c3e0*/  PRMT R7, R14, 0x5410, R7 ;  /* 0x000054100e077816 */ /* 0x000fe20000000007 */
[----:B------:R-:W3:Y:S01]  /*c3f0*/  MUFU.EX2 R33, R33 ;  /* 0x0000002100217308 */ /* 0x000ee20000000800 */
[----:B------:R-:W-:Y:S01]  /*c400*/  PRMT R8, R6, 0x7632, R8 ;  /* 0x0000763206087816 */ /* 0x000fe20000000008 */
[----:B------:R-:W-:Y:S01]  /*c410*/  FMUL.FTZ R42, R135, UR24 ;  /* 0x00000018872a7c20 */ /* 0x000fe20008410000 */
[----:B-1----:R-:W-:Y:S01]  /*c420*/  FMNMX.FTZ R136, R11, R136, !PT ;  /* 0x000000880b887209 */ /* 0x002fe20007810000 */
[----:B------:R-:W-:Y:S01]  /*c430*/  MUFU.EX2 R32, R32 ;  /* 0x0000002000207308 */ /* 0x000fe20000000800 */
[----:B------:R-:W-:Y:S01]  /*c440*/  PRMT R5, R12, 0x5410, R5 ;  /* 0x000054100c057816 */ /* 0x000fe20000000005 */
[--C-:B------:R-:W-:Y:S01]  /*c450*/  FFMA.FTZ R48, R48, UR24, -R61.reuse ;  /* 0x0000001830307c23 */ /* 0x100fe2000801083d */
[C---:B------:R-:W-:Y:S01]  /*c460*/  LOP3.LUT R23, R6.reuse, 0xffff, RZ, 0xc0, !PT ;  /* 0x0000ffff06177812 */ /* 0x040fe200078ec0ff */
[----:B------:R-:W1:Y:S01]  /*c470*/  MUFU.EX2 R35, R35 ;  /* 0x0000002300237308 */ /* 0x000e620000000800 */
[----:B------:R-:W-:Y:S01]  /*c480*/  LOP3.LUT R12, R6, 0xff, RZ, 0xc0, !PT ;  /* 0x000000ff060c7812 */ /* 0x000fe200078ec0ff */
[----:B------:R-:W-:Y:S01]  /*c490*/  FMUL.FTZ R45, R136, UR24 ;  /* 0x00000018882d7c20 */ /* 0x000fe20008410000 */
[----:B------:R-:W-:Y:S01]  /*c4a0*/  SHF.R.U32.HI R21, RZ, 0x18, R6 ;  /* 0x00000018ff157819 */ /* 0x000fe20000011606 */
[----:B------:R-:W-:Y:S01]  /*c4b0*/  MUFU.EX2 R142, R142 ;  /* 0x0000008e008e7308 */ /* 0x000fe20000000800 */
[----:B------:R-:W-:Y:S01]  /*c4c0*/  LOP3.LUT R6, R8, 0xff, RZ, 0xc0, !PT ;  /* 0x000000ff08067812 */ /* 0x000fe200078ec0ff */
[--C-:B------:R-:W-:Y:S01]  /*c4d0*/  FFMA.FTZ R49, R49, UR24, -R61.reuse ;  /* 0x0000001831317c23 */ /* 0x100fe2000801083d */
[--C-:B------:R-:W-:Y:S01]  /*c4e0*/  HSET2.LE.AND R24, R9, R214.reuse, PT ;  /* 0x000000d609187233 */ /* 0x100fe20003803000 */
[----:B------:R-:W-:Y:S01]  /*c4f0*/  MUFU.EX2 R47, R47 ;  /* 0x0000002f002f7308 */ /* 0x000fe20000000800 */
[----:B------:R-:W-:Y:S01]  /*c500*/  HSET2.LE.AND R7, R7, R214, PT ;  /* 0x000000d607077233 */ /* 0x000fe20003803000 */
[----:B------:R-:W-:Y:S01]  /*c510*/  FFMA.FTZ R58, R58, UR24, -R61 ;  /* 0x000000183a3a7c23 */ /* 0x000fe2000801083d */
[----:B------:R-:W-:Y:S01]  /*c520*/  FSEL R9, R133, RZ, P0 ;  /* 0x000000ff85097208 */ /* 0x000fe20000000000 */
[----:B------:R-:W-:Y:S01]  /*c530*/  MUFU.EX2 R48, R48 ;  /* 0x0000003000307308 */ /* 0x000fe20000000800 */
[----:B--2---:R-:W-:-:S02]  /*c540*/  F2FP.BF16.F32.PACK_AB R11, R28, R30 ;  /* 0x0000001e1c0b723e */ /* 0x004fc400000010ff */
[----:B----4-:R-:W-:Y:S01]  /*c550*/  F2FP.BF16.F32.PACK_AB R8, R31, R2 ;  /* 0x000000021f08723e */ /* 0x010fe200000010ff */
[----:B------:R-:W-:Y:S01]  /*c560*/  FADD.FTZ R39, R212, -R9 ;  /* 0x80000009d4277221 */ /* 0x000fe20000010000 */
[----:B------:R-:W-:Y:S01]  /*c570*/  FSETP.NEU.FTZ.AND P3, PT, R136, -INF , PT ;  /* 0xff8000008800780b */ /* 0x000fe20003f7d000 */
[----:B------:R-:W-:Y:S01]  /*c580*/  MUFU.EX2 R49, R49 ;  /* 0x0000003100317308 */ /* 0x000fe20000000800 */
[----:B------:R-:W-:Y:S01]  /*c590*/  PRMT R21, R6, 0x5410, R21 ;  /* 0x0000541006157816 */ /* 0x000fe20000000015 */
[----:B------:R-:W-:Y:S01]  /*c5a0*/  FMUL.FTZ R39, R39, UR24 ;  /* 0x0000001827277c20 */ /* 0x000fe20008410000 */
[----:B------:R-:W-:Y:S01]  /*c5b0*/  FSETP.NEU.FTZ.AND P2, PT, R135, -INF , PT ;  /* 0xff8000008700780b */ /* 0x000fe20003f5d000 */
[----:B------:R-:W-:Y:S01]  /*c5c0*/  MUFU.EX2 R58, R58 ;  /* 0x0000003a003a7308 */ /* 0x000fe20000000800 */
[----:B------:R-:W-:Y:S02]  /*c5d0*/  FSEL R6, R134, RZ, P1 ;  /* 0x000000ff86067208 */ /* 0x000fe40000800000 */
[----:B------:R-:W-:Y:S01]  /*c5e0*/  LOP3.LUT R24, R11, R24, RZ, 0xc0, !PT ;  /* 0x000000180b187212 */ /* 0x000fe200078ec0ff */
[----:B------:R-:W2:Y:S01]  /*c5f0*/  MUFU.EX2 R39, R39 ;  /* 0x0000002700277308 */ /* 0x000ea20000000800 */
[----:B------:R-:W-:Y:S01]  /*c600*/  LOP3.LUT R25, R8, R7, RZ, 0xc0, !PT ;  /* 0x0000000708197212 */ /* 0x000fe200078ec0ff */
[----:B------:R-:W-:Y:S01]  /*c610*/  FADD.FTZ R6, R213, -R6 ;  /* 0x80000006d5067221 */ /* 0x000fe20000010000 */
[----:B------:R-:W-:Y:S01]  /*c620*/  HSET2.LE.AND R5, R5, R214, PT ;  /* 0x000000d605057233 */ /* 0x000fe20003803000 */
[----:B------:R-:W4:Y:S01]  /*c630*/  LDSM.16.MT88.4 R8, [R180+0x6000] ;  /* 0x00600000b408783b */ /* 0x000f220000004200 */
[----:B---3--:R-:W-:Y:S01]  /*c640*/  F2FP.BF16.F32.PACK_AB R26, R33, R34 ;  /* 0x00000022211a723e */ /* 0x008fe200000010ff */
[----:B------:R-:W-:Y:S01]  /*c650*/  FMUL.FTZ R41, R6, UR24 ;  /* 0x0000001806297c20 */ /* 0x000fe20008410000 */
[----:B------:R-:W-:-:S02]  /*c660*/  FSEL R45, R45, RZ, P3 ;  /* 0x000000ff2d2d7208 */ /* 0x000fc40001800000 */
[----:B------:R-:W-:Y:S02]  /*c670*/  SHF.R.U32.HI R23, RZ, 0x8, R23 ;  /* 0x00000008ff177819 */ /* 0x000fe40000011617 */
[----:B------:R-:W-:Y:S01]  /*c680*/  FSEL R42, R42, RZ, P2 ;  /* 0x000000ff2a2a7208 */ /* 0x000fe20001000000 */
[--C-:B------:R-:W-:Y:S01]  /*c690*/  FFMA.FTZ R37, R38, UR24, -R45.reuse ;  /* 0x0000001826257c23 */ /* 0x100fe2000801082d */
[----:B------:R-:W-:Y:S01]  /*c6a0*/  LOP3.LUT R27, R4, 0xff00ff, RZ, 0xc0, !PT ;  /* 0x00ff00ff041b7812 */ /* 0x000fe200078ec0ff */
[--C-:B------:R-:W-:Y:S01]  /*c6b0*/  FFMA.FTZ R4, R40, UR24, -R45.reuse ;  /* 0x0000001828047c23 */ /* 0x100fe2000801082d */
[----:B------:R-:W-:Y:S01]  /*c6c0*/  LOP3.LUT R18, R18, 0xff, RZ, 0xc0, !PT ;  /* 0x000000ff12127812 */ /* 0x000fe200078ec0ff */
[--C-:B------:R-:W-:Y:S01]  /*c6d0*/  FFMA.FTZ R43, R223, UR24, -R42.reuse ;  /* 0x00000018df2b7c23 */ /* 0x100fe2000801082a */
[----:B------:R-:W-:Y:S01]  /*c6e0*/  FSEL R22, R136, RZ, P3 ;  /* 0x000000ff88167208 */ /* 0x000fe20001800000 */
[--C-:B------:R-:W-:Y:S01]  /*c6f0*/  FFMA.FTZ R46, R179, UR24, -R42.reuse ;  /* 0x00000018b32e7c23 */ /* 0x100fe2000801082a */
[----:B------:R-:W-:Y:S01]  /*c700*/  FSEL R20, R135, RZ, P2 ;  /* 0x000000ff87147208 */ /* 0x000fe20001000000 */
[----:B------:R-:W-:Y:S01]  /*c710*/  MUFU.EX2 R38, R4 ;  /* 0x0000000400267308 */ /* 0x000fe20000000800 */
[----:B------:R-:W-:Y:S01]  /*c720*/  LOP3.LUT R26, R26, R5, RZ, 0xc0, !PT ;  /* 0x000000051a1a7212 */ /* 0x000fe200078ec0ff */
[----:B------:R-:W-:Y:S01]  /*c730*/  FFMA.FTZ R5, R36, UR24, -R45 ;  /* 0x0000001824057c23 */ /* 0x000fe2000801082d */
[----:B------:R-:W-:Y:S01]  /*c740*/  PRMT R23, R12, 0x5410, R23 ;  /* 0x000054100c177816 */ /* 0x000fe20000000017 */
[----:B------:R-:W-:Y:S01]  /*c750*/  FFMA.FTZ R36, R50, UR24, -R45 ;  /* 0x0000001832247c23 */ /* 0x000fe2000801082d */
[----:B------:R-:W3:Y:S01]  /*c760*/  LDSM.16.MT88.4 R12, [R181+0x6000] ;  /* 0x00600000b50c783b */ /* 0x000ee20000004200 */
[--C-:B------:R-:W-:Y:S01]  /*c770*/  FFMA.FTZ R50, R53, UR24, -R42.reuse ;  /* 0x0000001835327c23 */ /* 0x100fe2000801082a */
[--C-:B------:R-:W-:Y:S01]  /*c780*/  HSET2.LE.AND R27, R27, R214.reuse, PT ;  /* 0x000000d61b1b7233 */ /* 0x100fe20003803000 */
[----:B------:R-:W-:Y:S01]  /*c790*/  FFMA.FTZ R53, R59, UR24, -R42 ;  /* 0x000000183b357c23 */ /* 0x000fe2000801082a */
[----:B-1----:R-:W-:Y:S01]  /*c7a0*/  F2FP.BF16.F32.PACK_AB R6, R35, R32 ;  /* 0x000000202306723e */ /* 0x002fe200000010ff */
[----:B------:R-:W-:Y:S01]  /*c7b0*/  FADD.FTZ R22, R237, -R22 ;  /* 0x80000016ed167221 */ /* 0x000fe20000010000 */
[----:B------:R-:W-:Y:S01]  /*c7c0*/  PRMT R63, R18, 0x5410, R63 ;  /* 0x00005410123f7816 */ /* 0x000fe2000000003f */
[----:B------:R-:W-:Y:S01]  /*c7d0*/  FADD.FTZ R20, R215, -R20 ;  /* 0x80000014d7147221 */ /* 0x000fe20000010000 */
[----:B------:R-:W1:Y:S01]  /*c7e0*/  LDSM.16.MT88.4 R16, [R185+0x6000] ;  /* 0x00600000b910783b */ /* 0x000e620000004200 */
[----:B------:R5:W4:Y:S01]  /*c7f0*/  MUFU.EX2 R40, R5 ;  /* 0x0000000500287308 */ /* 0x000b220000000800 */
[----:B------:R-:W-:Y:S01]  /*c800*/  LOP3.LUT R27, R6, R27, RZ, 0xc0, !PT ;  /* 0x0000001b061b7212 */ /* 0x000fe200078ec0ff */
[----:B------:R-:W-:Y:S01]  /*c810*/  FMUL.FTZ R56, R22, UR24 ;  /* 0x0000001816387c20 */ /* 0x000fe20008410000 */
[----:B------:R-:W-:Y:S01]  /*c820*/  FMUL.FTZ R59, R20, UR24 ;  /* 0x00000018143b7c20 */ /* 0x000fe20008410000 */
[----:B------:R-:W-:Y:S01]  /*c830*/  MUFU.EX2 R37, R37 ;  /* 0x0000002500257308 */ /* 0x000fe20000000800 */
[----:B------:R-:W-:Y:S01]  /*c840*/  LOP3.LUT R65, R65, 0xff00ff, RZ, 0xc0, !PT ;  /* 0x00ff00ff41417812 */ /* 0x000fe200078ec0ff */
[-C--:B--2---:R-:W-:Y:S01]  /*c850*/  FMUL.FTZ R114, R114, R39.reuse ;  /* 0x0000002772727220 */ /* 0x084fe20000410000 */
[--C-:B------:R-:W-:Y:S01]  /*c860*/  HSET2.LE.AND R63, R63, R214.reuse, PT ;  /* 0x000000d63f3f7233 */ /* 0x100fe20003803000 */
[----:B------:R-:W2:Y:S01]  /*c870*/  MUFU.EX2 R36, R36 ;  /* 0x0000002400247308 */ /* 0x000ea20000000800 */
[--C-:B------:R-:W-:Y:S01]  /*c880*/  HSET2.LE.AND R66, R23, R214.reuse, PT ;  /* 0x000000d617427233 */ /* 0x100fe20003803000 */
[-C--:B------:R-:W-:Y:S01]  /*c890*/  FMUL.FTZ R115, R115, R39.reuse ;  /* 0x0000002773737220 */ /* 0x080fe20000410000 */
[--C-:B------:R-:W-:Y:S01]  /*c8a0*/  HSET2.LE.AND R65, R65, R214.reuse, PT ;  /* 0x000000d641417233 */ /* 0x100fe20003803000 */
[----:B------:R-:W-:Y:S01]  /*c8b0*/  MUFU.EX2 R50, R50 ;  /* 0x0000003200327308 */ /* 0x000fe20000000800 */
[----:B------:R-:W-:Y:S01]  /*c8c0*/  HSET2.LE.AND R21, R21, R214, PT ;  /* 0x000000d615157233 */ /* 0x000fe20003803000 */
[----:B-----5:R-:W5:Y:S01]  /*c8d0*/  LDSM.16.MT88.4 R4, [R139+0x6000] ;  /* 0x006000008b04783b */ /* 0x020f620000004200 */
[----:B----4-:R-:W-:Y:S01]  /*c8e0*/  F2FP.BF16.F32.PACK_AB R149, R38, R40 ;  /* 0x000000282695723e */ /* 0x010fe200000010ff */
[----:B------:R-:W4:Y:S01]  /*c8f0*/  MUFU.EX2 R53, R53 ;  /* 0x0000003500357308 */ /* 0x000f220000000800 */
[-C--:B------:R-:W-:Y:S01]  /*c900*/  FMUL.FTZ R74, R74, R39.reuse ;  /* 0x000000274a4a7220 */ /* 0x080fe20000410000 */
[-C--:B------:R-:W-:Y:S01]  /*c910*/  FMUL.FTZ R75, R75, R39.reuse ;  /* 0x000000274b4b7220 */ /* 0x080fe20000410000 */
[-C--:B------:R-:W-:Y:S01]  /*c920*/  FMUL.FTZ R78, R78, R39.reuse ;  /* 0x000000274e4e7220 */ /* 0x080fe20000410000 */
[----:B------:R-:W-:Y:S01]  /*c930*/  MUFU.EX2 R43, R43 ;  /* 0x0000002b002b7308 */ /* 0x000fe20000000800 */
[----:B------:R-:W-:Y:S01]  /*c940*/  FMUL.FTZ R79, R79, R39 ;  /* 0x000000274f4f7220 */ /* 0x000fe20000410000 */
[----:B--2---:R-:W-:Y:S01]  /*c950*/  F2FP.BF16.F32.PACK_AB R22, R36, R37 ;  /* 0x000000252416723e */ /* 0x004fe200000010ff */
[-C--:B------:R-:W-:Y:S01]  /*c960*/  FMUL.FTZ R126, R126, R39.reuse ;  /* 0x000000277e7e7220 */ /* 0x080fe20000410000 */
[----:B------:R-:W2:Y:S01]  /*c970*/  MUFU.EX2 R46, R46 ;  /* 0x0000002e002e7308 */ /* 0x000ea20000000800 */
[----:B------:R-:W-:Y:S01]  /*c980*/  FMUL.FTZ R127, R127, R39 ;  /* 0x000000277f7f7220 */ /* 0x000fe20000410000 */
[----:B------:R-:W-:Y:S01]  /*c990*/  LOP3.LUT R22, R22, R63, RZ, 0xc0, !PT ;  /* 0x0000003f16167212 */ /* 0x000fe200078ec0ff */
[----:B------:R-:W-:Y:S01]  /*c9a0*/  IMAD.WIDE.U32 R62, R62, -0x2daee0ad, RZ ;  /* 0xd2511f533e3e7825 */ /* 0x000fe200078e00ff */
[----:B------:R-:W3:Y:S03]  /*c9b0*/  MUFU.EX2 R41, R41 ;  /* 0x0000002900297308 */ /* 0x000ee60000000800 */
[-C--:B------:R-:W-:Y:S01]  /*c9c0*/  FMUL.FTZ R90, R90, R39.reuse ;  /* 0x000000275a5a7220 */ /* 0x080fe20000410000 */
[----:B----4-:R-:W-:Y:S01]  /*c9d0*/  F2FP.BF16.F32.PACK_AB R20, R53, R50 ;  /* 0x000000323514723e */ /* 0x010fe200000010ff */
[----:B------:R-:W-:Y:S01]  /*c9e0*/  FMUL.FTZ R91, R91, R39 ;  /* 0x000000275b5b7220 */ /* 0x000fe20000410000 */
[----:B------:R-:W4:Y:S01]  /*c9f0*/  MUFU.EX2 R56, R56 ;  /* 0x0000003800387308 */ /* 0x000f220000000800 */
[----:B------:R-:W-:Y:S01]  /*ca00*/  LOP3.LUT R166, R166, UR4, R63, 0x96, !PT ;  /* 0x00000004a6a67c12 */ /* 0x000fe2000f8e963f */
[--C-:B------:R-:W-:Y:S01]  /*ca10*/  FFMA.FTZ R63, R163, UR24, -R60.reuse ;  /* 0x00000018a33f7c23 */ /* 0x100fe2000801083c */
[----:B------:R-:W-:Y:S01]  /*ca20*/  LOP3.LUT R23, R20, R65, RZ, 0xc0, !PT ;  /* 0x0000004114177212 */ /* 0x000fe200078ec0ff */
[----:B------:R-:W1:Y:S01]  /*ca30*/  MUFU.EX2 R59, R59 ;  /* 0x0000003b003b7308 */ /* 0x000e620000000800 */
[----:B------:R-:W-:Y:S01]  /*ca40*/  LOP3.LUT R20, R149, R66, RZ, 0xc0, !PT ;  /* 0x0000004295147212 */ /* 0x000fe200078ec0ff */
[----:B------:R-:W-:Y:S01]  /*ca50*/  FFMA.FTZ R66, R177, UR24, -R60 ;  /* 0x00000018b1427c23 */ /* 0x000fe2000801083c */
[----:B--2---:R-:W-:Y:S01]  /*ca60*/  F2FP.BF16.F32.PACK_AB R138, R46, R43 ;  /* 0x0000002b2e8a723e */ /* 0x004fe200000010ff */
[--C-:B------:R-:W-:Y:S01]  /*ca70*/  FFMA.FTZ R65, R176, UR24, -R61.reuse ;  /* 0x00000018b0417c23 */ /* 0x100fe2000801083d */
[----:B------:R-:W-:Y:S01]  /*ca80*/  FMUL.FTZ R122, R122, R39 ;  /* 0x000000277a7a7220 */ /* 0x000fe20000410000 */
[-C--:B---3--:R-:W-:Y:S01]  /*ca90*/  FMUL.FTZ R112, R112, R41.reuse ;  /* 0x0000002970707220 */ /* 0x088fe20000410000 */
[----:B------:R-:W-:Y:S01]  /*caa0*/  FMUL.FTZ R113, R113, R41 ;  /* 0x0000002971717220 */ /* 0x000fe20000410000 */
[----:B------:R-:W-:Y:S01]  /*cab0*/  LOP3.LUT R21, R138, R21, RZ, 0xc0, !PT ;  /* 0x000000158a157212 */ /* 0x000fe200078ec0ff */
[-C--:B------:R-:W-:Y:S01]  /*cac0*/  FMUL.FTZ R72, R72, R41.reuse ;  /* 0x0000002948487220 */ /* 0x080fe20000410000 */
[-C--:B----4-:R-:W-:Y:S01]  /*cad0*/  FMUL.FTZ R108, R108, R56.reuse ;  /* 0x000000386c6c7220 */ /* 0x090fe20000410000 */
[-C--:B------:R-:W-:Y:S01]  /*cae0*/  FMUL.FTZ R109, R109, R56.reuse ;  /* 0x000000386d6d7220 */ /* 0x080fe20000410000 */
[-C--:B------:R-:W-:Y:S01]  /*caf0*/  FMUL.FTZ R73, R73, R41.reuse ;  /* 0x0000002949497220 */ /* 0x080fe20000410000 */
[----:B------:R-:W-:Y:S01]  /*cb00*/  FMUL.FTZ R76, R76, R41 ;  /* 0x000000294c4c7220 */ /* 0x000fe20000410000 */
[-C--:B-1----:R-:W-:Y:S01]  /*cb10*/  FMUL.FTZ R110, R110, R59.reuse ;  /* 0x0000003b6e6e7220 */ /* 0x082fe20000410000 */
[----:B------:R-:W-:Y:S01]  /*cb20*/  FMUL.FTZ R111, R111, R59 ;  /* 0x0000003b6f6f7220 */ /* 0x000fe20000410000 */
[----:B------:R-:W-:Y:S01]  /*cb30*/  FMUL.FTZ R77, R77, R41 ;  /* 0x000000294d4d7220 */ /* 0x000fe20000410000 */
        /* <DEDUP_REMOVED lines=8> */
[-C--:B------:R-:W-:Y:S01]  /*cbc0*/  HMMA.16816.F32.BF16 R112, R24, R10.reuse, R112 ;  /* 0x0000000a1870723c */ /* 0x080fe20000041870 */
[-C--:B------:R-:W-:Y:S01]  /*cbd0*/  FMUL.FTZ R124, R124, R41.reuse ;  /* 0x000000297c7c7220 */ /* 0x080fe20000410000 */
[-C--:B------:R-:W-:Y:S01]  /*cbe0*/  FMUL.FTZ R125, R125, R41.reuse ;  /* 0x000000297d7d7220 */ /* 0x080fe20000410000 */
[-C--:B------:R-:W-:Y:S01]  /*cbf0*/  FMUL.FTZ R88, R88, R41.reuse ;  /* 0x0000002958587220 */ /* 0x080fe20000410000 */
[----:B------:R-:W-:Y:S01]  /*cc00*/  FMUL.FTZ R89, R89, R41 ;  /* 0x0000002959597220 */ /* 0x000fe20000410000 */
[-C--:B------:R-:W-:Y:S01]  /*cc10*/  FMUL.FTZ R128, R128, R56.reuse ;  /* 0x0000003880807220 */ /* 0x080fe20000410000 */
[-C--:B------:R-:W-:Y:S01]  /*cc20*/  FMUL.FTZ R129, R129, R56.reuse ;  /* 0x0000003881817220 */ /* 0x080fe20000410000 */
[-C--:B------:R-:W-:Y:S01]  /*cc30*/  FMUL.FTZ R130, R130, R59.reuse ;  /* 0x0000003b82827220 */ /* 0x080fe20000410000 */
[----:B------:R-:W-:Y:S01]  /*cc40*/  HMMA.16816.F32.BF16 R108, R20, R10, R108 ;  /* 0x0000000a146c723c */ /* 0x000fe2000004186c */
[----:B------:R-:W-:Y:S01]  /*cc50*/  PRMT R10, R166, 0x7632, R10 ;  /* 0x00007632a60a7816 */ /* 0x000fe2000000000a */
[-C--:B------:R-:W-:Y:S01]  /*cc60*/  FMUL.FTZ R131, R131, R59.reuse ;  /* 0x0000003b83837220 */ /* 0x080fe20000410000 */
[-C--:B------:R-:W-:Y:S01]  /*cc70*/  FMUL.FTZ R84, R84, R56.reuse ;  /* 0x0000003854547220 */ /* 0x080fe20000410000 */
[-C--:B------:R-:W-:Y:S01]  /*cc80*/  FMUL.FTZ R85, R85, R56.reuse ;  /* 0x0000003855557220 */ /* 0x080fe20000410000 */
[-C--:B------:R-:W-:Y:S01]  /*cc90*/  FMUL.FTZ R86, R86, R59.reuse ;  /* 0x0000003b56567220 */ /* 0x080fe20000410000 */
[----:B------:R-:W-:Y:S01]  /*cca0*/  FMUL.FTZ R87, R87, R59 ;  /* 0x0000003b57577220 */ /* 0x000fe20000410000 */
[----:B------:R-:W-:Y:S01]  /*ccb0*/  SHF.R.U32.HI R11, RZ, 0x18, R166 ;  /* 0x00000018ff0b7819 */ /* 0x000fe200000116a6 */
[C---:B------:R-:W-:Y:S01]  /*ccc0*/  HMMA.16816.F32.BF16 R72, R24.reuse, R12, R72 ;  /* 0x0000000c1848723c */ /* 0x040fe20000041848 */
[----:B------:R-:W-:Y:S01]  /*ccd0*/  LOP3.LUT R10, R10, 0xff, RZ, 0xc0, !PT ;  /* 0x000000ff0a0a7812 */ /* 0x000fe200078ec0ff */
[----:B------:R-:W-:Y:S01]  /*cce0*/  FFMA.FTZ R138, R178, UR24, -R61 ;  /* 0x00000018b28a7c23 */ /* 0x000fe2000801083d */
[-C--:B------:R-:W-:Y:S01]  /*ccf0*/  FMUL.FTZ R120, R120, R41.reuse ;  /* 0x0000002978787220 */ /* 0x080fe20000410000 */
[----:B------:R-:W-:Y:S01]  /*cd00*/  FMUL.FTZ R121, R121, R41 ;  /* 0x0000002979797220 */ /* 0x000fe20000410000 */
[----:B------:R-:W-:Y:S01]  /*cd10*/  FMUL.FTZ R123, R123, R39 ;  /* 0x000000277b7b7220 */ /* 0x000fe20000410000 */
[-C--:B------:R-:W-:Y:S01]  /*cd20*/  FMUL.FTZ R92, R92, R41.reuse ;  /* 0x000000295c5c7220 */ /* 0x080fe20000410000 */
[----:B------:R-:W-:Y:S01]  /*cd30*/  FMUL.FTZ R93, R93, R41 ;  /* 0x000000295d5d7220 */ /* 0x000fe20000410000 */
[----:B------:R-:W-:Y:S01]  /*cd40*/  HMMA.16816.F32.BF16 R76, R24, R14, R76 ;  /* 0x0000000e184c723c */ /* 0x000fe2000004184c */
[-C--:B------:R-:W-:Y:S01]  /*cd50*/  FMUL.FTZ R94, R94, R39.reuse ;  /* 0x000000275e5e7220 */ /* 0x080fe20000410000 */
[----:B------:R-:W-:Y:S01]  /*cd60*/  FMUL.FTZ R95, R95, R39 ;  /* 0x000000275f5f7220 */ /* 0x000fe20000410000 */
[-C--:B------:R-:W-:Y:S01]  /*cd70*/  FMUL.FTZ R100, R100, R41.reuse ;  /* 0x0000002964647220 */ /* 0x080fe20000410000 */
[----:B------:R-:W-:Y:S01]  /*cd80*/  FMUL.FTZ R101, R101, R41 ;  /* 0x0000002965657220 */ /* 0x000fe20000410000 */
[-C--:B------:R-:W-:Y:S01]  /*cd90*/  FMUL.FTZ R102, R102, R39.reuse ;  /* 0x0000002766667220 */ /* 0x080fe20000410000 */
[----:B------:R-:W-:Y:S01]  /*cda0*/  FMUL.FTZ R103, R103, R39 ;  /* 0x0000002767677220 */ /* 0x000fe20000410000 */
[----:B------:R-:W-:Y:S01]  /*cdb0*/  MUFU.EX2 R66, R66 ;  /* 0x0000004200427308 */ /* 0x000fe20000000800 */
[C---:B------:R-:W-:Y:S01]  /*cdc0*/  HMMA.16816.F32.BF16 R68, R20.reuse, R12, R68 ;  /* 0x0000000c1444723c */ /* 0x040fe20000041844 */
[----:B------:R-:W-:Y:S01]  /*cdd0*/  PRMT R12, R62, 0x7772, RZ ;  /* 0x000077723e0c7816 */ /* 0x000fe200000000ff */
[--C-:B------:R-:W-:Y:S01]  /*cde0*/  FFMA.FTZ R149, R161, UR24, -R60.reuse ;  /* 0x00000018a1957c23 */ /* 0x100fe2000801083c */
[----:B------:R-:W1:Y:S01]  /*cdf0*/  MUFU.EX2 R63, R63 ;  /* 0x0000003f003f7308 */ /* 0x000e620000000800 */
[----:B------:R-:W-:Y:S01]  /*ce00*/  PRMT R11, R10, 0x5410, R11 ;  /* 0x000054100a0b7816 */ /* 0x000fe2000000000b */
[----:B------:R-:W-:Y:S01]  /*ce10*/  FFMA.FTZ R10, R158, UR24, -R61 ;  /* 0x000000189e0a7c23 */ /* 0x000fe2000801083d */
[C---:B------:R-:W-:Y:S01]  /*ce20*/  PRMT R13, R62.reuse, 0x7771, RZ ;  /* 0x000077713e0d7816 */ /* 0x040fe200000000ff */
[----:B------:R-:W-:Y:S01]  /*ce30*/  FFMA.FTZ R158, R159, UR24, -R60 ;  /* 0x000000189f9e7c23 */ /* 0x000fe2000801083c */
[----:B------:R-:W-:Y:S01]  /*ce40*/  HMMA.16816.F32.BF16 R80, R20, R14, R80 ;  /* 0x0000000e1450723c */ /* 0x000fe20000041850 */
[----:B------:R-:W-:Y:S01]  /*ce50*/  PRMT R15, R62, 0x7773, RZ ;  /* 0x000077733e0f7816 */ /* 0x000fe200000000ff */
[----:B------:R-:W-:Y:S01]  /*ce60*/  MUFU.EX2 R138, R138 ;  /* 0x0000008a008a7308 */ /* 0x000fe20000000800 */
[-C--:B------:R-:W-:Y:S01]  /*ce70*/  FMUL.FTZ R104, R104, R56.reuse ;  /* 0x0000003868687220 */ /* 0x080fe20000410000 */
[-C--:B------:R-:W-:Y:S01]  /*ce80*/  FMUL.FTZ R105, R105, R56.reuse ;  /* 0x0000003869697220 */ /* 0x080fe20000410000 */
[-C--:B------:R-:W-:Y:S01]  /*ce90*/  FMUL.FTZ R106, R106, R59.reuse ;  /* 0x0000003b6a6a7220 */ /* 0x080fe20000410000 */
[----:B------:R-:W2:Y:S01]  /*cea0*/  MUFU.EX2 R65, R65 ;  /* 0x0000004100417308 */ /* 0x000ea20000000800 */
[-C--:B------:R-:W-:Y:S01]  /*ceb0*/  FMUL.FTZ R107, R107, R59.reuse ;  /* 0x0000003b6b6b7220 */ /* 0x080fe20000410000 */
[C---:B------:R-:W-:Y:S01]  /*cec0*/  HMMA.16816.F32.BF16 R124, R24.reuse, R16, R124 ;  /* 0x00000010187c723c */ /* 0x040fe2000004187c */
[----:B------:R-:W-:Y:S01]  /*ced0*/  LOP3.LUT R176, R219, UR23, R231, 0x96, !PT ;  /* 0x00000017dbb07c12 */ /* 0x000fe2000f8e96e7 */
[----:B------:R-:W-:Y:S01]  /*cee0*/  MUFU.EX2 R158, R158 ;  /* 0x0000009e009e7308 */ /* 0x000fe20000000800 */
[----:B------:R-:W-:Y:S01]  /*cef0*/  LOP3.LUT R14, R166, 0xffff, RZ, 0xc0, !PT ;  /* 0x0000ffffa60e7812 */ /* 0x000fe200078ec0ff */
[-C--:B------:R-:W-:Y:S01]  /*cf00*/  FMUL.FTZ R96, R96, R56.reuse ;  /* 0x0000003860607220 */ /* 0x080fe20000410000 */
[-C--:B------:R-:W-:Y:S01]  /*cf10*/  FMUL.FTZ R97, R97, R56.reuse ;  /* 0x0000003861617220 */ /* 0x080fe20000410000 */
[----:B------:R-:W3:Y:S01]  /*cf20*/  MUFU.EX2 R149, R149 ;  /* 0x0000009500957308 */ /* 0x000ee20000000800 */
[----:B------:R-:W-:Y:S01]  /*cf30*/  IMAD.WIDE.U32 R176, R176, -0x326172a9, RZ ;  /* 0xcd9e8d57b0b07825 */ /* 0x000fe200078e00ff */
[----:B------:R-:W-:Y:S01]  /*cf40*/  HMMA.16816.F32.BF16 R88, R24, R8, R88 ;  /* 0x000000081858723c */ /* 0x000fe20000041858 */
[----:B------:R-:W-:Y:S01]  /*cf50*/  SHF.R.U32.HI R14, RZ, 0x8, R14 ;  /* 0x00000008ff0e7819 */ /* 0x000fe2000001160e */
[----:B------:R-:W-:Y:S01]  /*cf60*/  MUFU.EX2 R159, R10 ;  /* 0x0000000a009f7308 */ /* 0x000fe20000000800 */
[-C--:B------:R-:W-:Y:S01]  /*cf70*/  FMUL.FTZ R98, R98, R59.reuse ;  /* 0x0000003b62627220 */ /* 0x080fe20000410000 */
[-C--:B------:R-:W-:Y:S01]  /*cf80*/  FMUL.FTZ R99, R99, R59.reuse ;  /* 0x0000003b63637220 */ /* 0x080fe20000410000 */
[-C--:B------:R-:W-:Y:S01]  /*cf90*/  FMUL.FTZ R116, R116, R56.reuse ;  /* 0x0000003874747220 */ /* 0x080fe20000410000 */
[----:B------:R-:W-:Y:S01]  /*cfa0*/  FMUL.FTZ R117, R117, R56 ;  /* 0x0000003875757220 */ /* 0x000fe20000410000 */
[----:B------:R-:W-:Y:S01]  /*cfb0*/  FMUL.FTZ R118, R118, R59 ;  /* 0x0000003b76767220 */ /* 0x000fe20000410000 */
[----:B------:R-:W-:Y:S01]  /*cfc0*/  HMMA.16816.F32.BF16 R128, R20, R16, R128 ;  /* 0x000000101480723c */ /* 0x000fe20000041880 */
[----:B------:R-:W-:-:S02]  /*cfd0*/  IMAD.MOV.U32 R16, RZ, RZ, R62 ;  /* 0x000000ffff107224 */ /* 0x000fc400078e003e */
[----:B------:R-:W-:Y:S01]  /*cfe0*/  FFMA.FTZ R62, R162, UR24, -R61 ;  /* 0x00000018a23e7c23 */ /* 0x000fe2000801083d */
[----:B------:R-:W-:Y:S01]  /*cff0*/  FMUL.FTZ R119, R119, R59 ;  /* 0x0000003b77777220 */ /* 0x000fe20000410000 */
[----:B------:R-:W-:Y:S01]  /*d000*/  LOP3.LUT R246, R248, UR9, R247, 0x96, !PT ;  /* 0x00000009f8f67c12 */ /* 0x000fe2000f8e96f7 */
[----:B------:R-:W-:Y:S01]  /*d010*/  FFMA.FTZ R148, R148, UR24, -R45 ;  /* 0x0000001894947c23 */ /* 0x000fe2000801082d */
[----:B------:R-:W-:Y:S01]  /*d020*/  LOP3.LUT R16, R16, 0xff, RZ, 0xc0, !PT ;  /* 0x000000ff10107812 */ /* 0x000fe200078ec0ff */
[----:B------:R-:W-:Y:S01]  /*d030*/  FFMA.FTZ R178, R157, UR24, -R42 ;  /* 0x000000189db27c23 */ /* 0x000fe2000801082a */
[----:B------:R-:W-:Y:S01]  /*d040*/  HMMA.16816.F32.BF16 R84, R20, R8, R84 ;  /* 0x000000081454723c */ /* 0x000fe20000041854 */
[----:B------:R-:W-:Y:S01]  /*d050*/  PRMT R8, R12, 0x5410, R15 ;  /* 0x000054100c087816 */ /* 0x000fe2000000000f */
[----:B------:R-:W4:Y:S01]  /*d060*/  MUFU.EX2 R62, R62 ;  /* 0x0000003e003e7308 */ /* 0x000f220000000800 */
[----:B------:R-:W-:Y:S01]  /*d070*/  PRMT R13, R16, 0x5410, R13 ;  /* 0x00005410100d7816 */ /* 0x000fe2000000000d */
[----:B------:R-:W-:Y:S01]  /*d080*/  IMAD.WIDE.U32 R246, R246, -0x2daee0ad, RZ ;  /* 0xd2511f53f6f67825 */ /* 0x000fe200078e00ff */
[----:B------:R-:W-:-:S03]  /*d090*/  LOP3.LUT R9, R166, 0xff, RZ, 0xc0, !PT ;  /* 0x000000ffa6097812 */ /* 0x000fc600078ec0ff */
[----:B------:R-:W-:Y:S01]  /*d0a0*/  FFMA.FTZ R155, R155, UR24, -R42 ;  /* 0x000000189b9b7c23 */ /* 0x000fe2000801082a */
[----:B------:R-:W-:Y:S01]  /*d0b0*/  LOP3.LUT R166, R176, UR12, R209, 0x96, !PT ;  /* 0x0000000cb0a67c12 */ /* 0x000fe2000f8e96d1 */
[----:B------:R-:W-:Y:S01]  /*d0c0*/  HMMA.16816.F32.BF16 R120, R24, R18, R120 ;  /* 0x000000121878723c */ /* 0x000fe20000041878 */
[----:B------:R-:W-:Y:S01]  /*d0d0*/  PRMT R9, R9, 0x5410, R14 ;  /* 0x0000541009097816 */ /* 0x000fe2000000000e */
[----:B------:R-:W-:Y:S01]  /*d0e0*/  FFMA.FTZ R169, R153, UR24, -R42 ;  /* 0x0000001899a97c23 */ /* 0x000fe2000801082a */
[----:B------:R-:W-:Y:S01]  /*d0f0*/  LOP3.LUT R164, R164, UR4, R247, 0x96, !PT ;  /* 0x00000004a4a47c12 */ /* 0x000fe2000f8e96f7 */
[----:B------:R-:W-:-:S04]  /*d100*/  IMAD.WIDE.U32 R166, R166, -0x2daee0ad, RZ ;  /* 0xd2511f53a6a67825 */ /* 0x000fc800078e00ff */
[----:B------:R-:W-:Y:S01]  /*d110*/  FFMA.FTZ R161, R154, UR24, -R45 ;  /* 0x000000189aa17c23 */ /* 0x000fe2000801082d */
[--C-:B------:R-:W-:Y:S01]  /*d120*/  HSET2.LE.AND R9, R9, R214.reuse, PT ;  /* 0x000000d609097233 */ /* 0x100fe20003803000 */
[----:B------:R-:W-:Y:S01]  /*d130*/  MUFU.EX2 R148, R148 ;  /* 0x0000009400947308 */ /* 0x000fe20000000800 */
[C---:B-----5:R-:W-:Y:S01]  /*d140*/  HMMA.16816.F32.BF16 R92, R24.reuse, R4, R92 ;  /* 0x00000004185c723c */ /* 0x060fe2000004185c */
[----:B------:R-:W-:Y:S01]  /*d150*/  PRMT R165, R164, 0x7632, R165 ;  /* 0x00007632a4a57816 */ /* 0x000fe200000000a5 */
[--C-:B------:R-:W-:Y:S01]  /*d160*/  FFMA.FTZ R152, R152, UR24, -R45.reuse ;  /* 0x0000001898987c23 */ /* 0x100fe2000801082d */
[----:B------:R-:W-:Y:S01]  /*d170*/  MUFU.EX2 R153, R178 ;  /* 0x000000b200997308 */ /* 0x000fe20000000800 */
[--C-:B------:R-:W-:Y:S01]  /*d180*/  FFMA.FTZ R154, R151, UR24, -R42.reuse ;  /* 0x00000018979a7c23 */ /* 0x100fe2000801082a */
[----:B------:R-:W-:Y:S01]  /*d190*/  LOP3.LUT R165, R165, 0xff, RZ, 0xc0, !PT ;  /* 0x000000ffa5a57812 */ /* 0x000fe200078ec0ff */
[----:B------:R-:W-:Y:S01]  /*d1a0*/  FFMA.FTZ R168, R168, UR24, -R45 ;  /* 0x00000018a8a87c23 */ /* 0x000fe2000801082d */
[----:B------:R-:W-:Y:S01]  /*d1b0*/  MUFU.EX2 R161, R161 ;  /* 0x000000a100a17308 */ /* 0x000fe20000000800 */
[----:B------:R-:W-:Y:S01]  /*d1c0*/  HMMA.16816.F32.BF16 R100, R24, R6, R100 ;  /* 0x000000061864723c */ /* 0x000fe20000041864 */
[----:B------:R-:W-:Y:S01]  /*d1d0*/  LOP3.LUT R27, R8, 0xff00ff, RZ, 0xc0, !PT ;  /* 0x00ff00ff081b7812 */ /* 0x000fe200078ec0ff */
[----:B------:R-:W-:Y:S01]  /*d1e0*/  FFMA.FTZ R171, R171, UR24, -R42 ;  /* 0x00000018abab7c23 */ /* 0x000fe2000801082a */
[--C-:B------:R-:W-:Y:S01]  /*d1f0*/  HSET2.LE.AND R26, R13, R214.reuse, PT ;  /* 0x000000d60d1a7233 */ /* 0x100fe20003803000 */
[----:B------:R-:W-:Y:S01]  /*d200*/  MUFU.EX2 R152, R152 ;  /* 0x0000009800987308 */ /* 0x000fe20000000800 */
[--C-:B------:R-:W-:Y:S01]  /*d210*/  HSET2.LE.AND R25, R11, R214.reuse, PT ;  /* 0x000000d60b197233 */ /* 0x100fe20003803000 */
[----:B------:R-:W5:Y:S01]  /*d220*/  LDSM.16.MT88.4 R12, [R181+0x6800] ;  /* 0x00680000b50c783b */ /* 0x000f620000004200 */
[----:B------:R-:W-:Y:S01]  /*d230*/  HSET2.LE.AND R27, R27, R214, PT ;  /* 0x000000d61b1b7233 */ /* 0x000fe20003803000 */
[C---:B------:R-:W-:Y:S01]  /*d240*/  HMMA.16816.F32.BF16 R104, R20.reuse, R4, R104 ;  /* 0x000000041468723c */ /* 0x040fe20000041868 */
[----:B-1----:R-:W-:Y:S01]  /*d250*/  F2FP.BF16.F32.PACK_AB R4, R63, R66 ;  /* 0x000000423f04723e */ /* 0x002fe200000010ff */
[----:B------:R1:W-:Y:S01]  /*d260*/  MUFU.EX2 R151, R169 ;  /* 0x000000a900977308 */ /* 0x0003e20000000800 */
[----:B--2---:R-:W-:Y:S01]  /*d270*/  F2FP.BF16.F32.PACK_AB R5, R65, R138 ;  /* 0x0000008a4105723e */ /* 0x004fe200000010ff */
[----:B------:R-:W-:Y:S01]  /*d280*/  FFMA.FTZ R233, R233, R56, R40 ;  /* 0x00000038e9e97223 */ /* 0x000fe20000010028 */
[----:B------:R-:W-:Y:S01]  /*d290*/  LOP3.LUT R27, R4, R27, RZ, 0xc0, !PT ;  /* 0x0000001b041b7212 */ /* 0x000fe200078ec0ff */
[----:B------:R-:W-:Y:S01]  /*d2a0*/  MUFU.EX2 R154, R154 ;  /* 0x0000009a009a7308 */ /* 0x000fe20000000800 */
[----:B------:R-:W-:Y:S01]  /*d2b0*/  LOP3.LUT R4, R238, UR6, R177, 0x96, !PT ;  /* 0x00000006ee047c12 */ /* 0x000fe2000f8e96b1 */
[----:B------:R-:W-:Y:S01]  /*d2c0*/  HMMA.16816.F32.BF16 R96, R20, R6, R96 ;  /* 0x000000061460723c */ /* 0x000fe20000041860 */
[----:B------:R-:W-:Y:S01]  /*d2d0*/  LOP3.LUT R26, R5, R26, RZ, 0xc0, !PT ;  /* 0x0000001a051a7212 */ /* 0x000fe200078ec0ff */
[----:B------:R-:W-:Y:S01]  /*d2e0*/  FFMA.FTZ R43, R224, R59, R43 ;  /* 0x0000003be02b7223 */ /* 0x000fe2000001002b */
[----:B---3--:R-:W-:Y:S01]  /*d2f0*/  F2FP.BF16.F32.PACK_AB R6, R149, R158 ;  /* 0x0000009e9506723e */ /* 0x008fe200000010ff */
[----:B------:R-:W-:Y:S01]  /*d300*/  IMAD.WIDE.U32 R4, R4, -0x2daee0ad, RZ ;  /* 0xd2511f5304047825 */ /* 0x000fe200078e00ff */
[----:B----4-:R-:W-:-:S03]  /*d310*/  F2FP.BF16.F32.PACK_AB R24, R159, R62 ;  /* 0x0000003e9f18723e */ /* 0x010fc600000010ff */
[----:B------:R-:W-:Y:S01]  /*d320*/  FFMA.FTZ R41, R227, R41, R30 ;  /* 0x00000029e3297223 */ /* 0x000fe2000001001e */
[----:B------:R-:W-:Y:S01]  /*d330*/  LOP3.LUT R25, R6, R25, RZ, 0xc0, !PT ;  /* 0x0000001906197212 */ /* 0x000fe200078ec0ff */
[----:B------:R-:W-:Y:S01]  /*d340*/  HMMA.16816.F32.BF16 R116, R20, R18, R116 ;  /* 0x000000121474723c */ /* 0x000fe20000041874 */
[----:B------:R-:W-:Y:S01]  /*d350*/  LOP3.LUT R24, R24, R9, RZ, 0xc0, !PT ;  /* 0x0000000918187212 */ /* 0x000fe200078ec0ff */
[----:B------:R-:W2:Y:S01]  /*d360*/  LDSM.16.MT88.4 R16, [R185+0x6800] ;  /* 0x00680000b910783b */ /* 0x000ea20000004200 */
[----:B------:R-:W-:Y:S01]  /*d370*/  LOP3.LUT R163, R210, UR7, R5, 0x96, !PT ;  /* 0x00000007d2a37c12 */ /* 0x000fe2000f8e9605 */
[----:B------:R-:W-:Y:S01]  /*d380*/  IMAD.MOV.U32 R22, RZ, RZ, R246 ;  /* 0x000000ffff167224 */ /* 0x000fe200078e00f6 */
[----:B------:R-:W-:Y:S01]  /*d390*/  LOP3.LUT R162, R4, UR19, R167, 0x96, !PT ;  /* 0x0000001304a27c12 */ /* 0x000fe2000f8e96a7 */
[----:B------:R-:W3:Y:S01]  /*d3a0*/  LDSM.16.MT88.4 R8, [R180+0x6800] ;  /* 0x00680000b408783b */ /* 0x000ee20000004200 */
[----:B------:R-:W-:Y:S01]  /*d3b0*/  FFMA.FTZ R167, R160, UR24, -R45 ;  /* 0x00000018a0a77c23 */ /* 0x000fe2000801082d */
[----:B------:R-:W-:Y:S01]  /*d3c0*/  LOP3.LUT R160, R164, 0xffff, RZ, 0xc0, !PT ;  /* 0x0000ffffa4a07812 */ /* 0x000fe200078ec0ff */
[----:B-1----:R-:W-:Y:S01]  /*d3d0*/  FFMA.FTZ R169, R146, UR24, -R42 ;  /* 0x0000001892a97c23 */ /* 0x002fe2000801082a */
[----:B------:R-:W1:Y:S01]  /*d3e0*/  LDSM.16.MT88.4 R4, [R139+0x6800] ;  /* 0x006800008b04783b */ /* 0x000e620000004200 */
[C---:B------:R-:W-:Y:S01]  /*d3f0*/  PRMT R20, R246.reuse, 0x7773, RZ ;  /* 0x00007773f6147816 */ /* 0x040fe200000000ff */
[----:B------:R-:W-:Y:S01]  /*d400*/  MUFU.EX2 R157, R167 ;  /* 0x000000a7009d7308 */ /* 0x000fe20000000800 */
[----:B------:R-:W-:Y:S01]  /*d410*/  PRMT R23, R246, 0x7772, RZ ;  /* 0x00007772f6177816 */ /* 0x000fe200000000ff */
[----:B------:R-:W-:Y:S01]  /*d420*/  FFMA.FTZ R2, R225, R39, R2 ;  /* 0x00000027e1027223 */ /* 0x000fe20000010002 */
[----:B------:R-:W-:Y:S01]  /*d430*/  SHF.R.U32.HI R170, RZ, 0x8, R160 ;  /* 0x00000008ffaa7819 */ /* 0x000fe200000116a0 */
[----:B------:R-:W-:Y:S01]  /*d440*/  FADD.FTZ R38, R38, R233 ;  /* 0x000000e926267221 */ /* 0x000fe20000010000 */
[----:B------:R-:W4:Y:S01]  /*d450*/  MUFU.EX2 R160, R155 ;  /* 0x0000009b00a07308 */ /* 0x000f220000000800 */
[----:B------:R-:W-:Y:S01]  /*d460*/  PRMT R20, R23, 0x5410, R20 ;  /* 0x0000541017147816 */ /* 0x000fe20000000014 */
[----:B------:R-:W-:Y:S01]  /*d470*/  FADD.FTZ R43, R46, R43 ;  /* 0x0000002b2e2b7221 */ /* 0x000fe20000010000 */
[----:B------:R-:W-:Y:S01]  /*d480*/  PRMT R21, R246, 0x7771, RZ ;  /* 0x00007771f6157816 */ /* 0x000fe200000000ff */
[----:B------:R-:W-:Y:S01]  /*d490*/  FADD.FTZ R41, R28, R41 ;  /* 0x000000291c297221 */ /* 0x000fe20000010000 */
[----:B------:R-:W-:Y:S01]  /*d4a0*/  LOP3.LUT R22, R22, 0xff, RZ, 0xc0, !PT ;  /* 0x000000ff16167812 */ /* 0x000fe200078ec0ff */
[C---:B-----5:R-:W-:Y:S01]  /*d4b0*/  HMMA.16816.F32.BF16 R72, R24.reuse, R12, R72 ;  /* 0x0000000c1848723c */ /* 0x060fe20000041848 */
[----:B------:R-:W-:Y:S01]  /*d4c0*/  LOP3.LUT R23, R164, 0xff, RZ, 0xc0, !PT ;  /* 0x000000ffa4177812 */ /* 0x000fe200078ec0ff */
[----:B------:R-:W-:Y:S01]  /*d4d0*/  FADD.FTZ R31, R31, R2 ;  /* 0x000000021f1f7221 */ /* 0x000fe20000010000 */
[----:B------:R-:W-:Y:S01]  /*d4e0*/  SHF.R.U32.HI R164, RZ, 0x18, R164 ;  /* 0x00000018ffa47819 */ /* 0x000fe200000116a4 */
[----:B------:R-:W-:Y:S01]  /*d4f0*/  FADD.FTZ R37, R37, R38 ;  /* 0x0000002625257221 */ /* 0x000fe20000010000 */
[----:B------:R-:W-:Y:S01]  /*d500*/  PRMT R21, R22, 0x5410, R21 ;  /* 0x0000541016157816 */ /* 0x000fe20000000015 */
[----:B------:R-:W-:Y:S01]  /*d510*/  FADD.FTZ R50, R50, R43 ;  /* 0x0000002b32327221 */ /* 0x000fe20000010000 */
[----:B------:R-:W-:Y:S01]  /*d520*/  PRMT R165, R165, 0x5410, R164 ;  /* 0x00005410a5a57816 */ /* 0x000fe200000000a4 */
[C---:B------:R-:W-:Y:S01]  /*d530*/  HMMA.16816.F32.BF16 R76, R24.reuse, R14, R76 ;  /* 0x0000000e184c723c */ /* 0x040fe2000004184c */
[----:B----4-:R-:W-:Y:S01]  /*d540*/  F2FP.BF16.F32.PACK_AB R164, R160, R153 ;  /* 0x00000099a0a4723e */ /* 0x010fe200000010ff */
[----:B------:R-:W-:Y:S01]  /*d550*/  FADD.FTZ R34, R34, R41 ;  /* 0x0000002922227221 */ /* 0x000fe20000010000 */
[--C-:B------:R-:W-:Y:S01]  /*d560*/  HSET2.LE.AND R22, R21, R214.reuse, PT ;  /* 0x000000d615167233 */ /* 0x100fe20003803000 */
[----:B------:R-:W-:Y:S01]  /*d570*/  FADD.FTZ R32, R32, R31 ;  /* 0x0000001f20207221 */ /* 0x000fe20000010000 */
[--C-:B------:R-:W-:Y:S01]  /*d580*/  HSET2.LE.AND R21, R165, R214.reuse, PT ;  /* 0x000000d6a5157233 */ /* 0x100fe20003803000 */
[----:B------:R-:W-:Y:S01]  /*d590*/  FADD.FTZ R37, R36, R37 ;  /* 0x0000002524257221 */ /* 0x000fe20000010000 */
[----:B------:R-:W-:Y:S01]  /*d5a0*/  F2FP.BF16.F32.PACK_AB R165, R157, R148 ;  /* 0x000000949da5723e */ /* 0x000fe200000010ff */
[----:B------:R-:W-:Y:S01]  /*d5b0*/  FADD.FTZ R50, R53, R50 ;  /* 0x0000003235327221 */ /* 0x000fe20000010000 */
[----:B------:R-:W-:Y:S01]  /*d5c0*/  LOP3.LUT R167, R20, 0xff00ff, RZ, 0xc0, !PT ;  /* 0x00ff00ff14a77812 */ /* 0x000fe200078ec0ff */
[----:B------:R-:W-:Y:S01]  /*d5d0*/  FADD.FTZ R33, R33, R34 ;  /* 0x0000002221217221 */ /* 0x000fe20000010000 */
[----:B------:R-:W-:Y:S01]  /*d5e0*/  PRMT R155, R23, 0x5410, R170 ;  /* 0x00005410179b7816 */ /* 0x000fe200000000aa */
[----:B--2---:R-:W-:Y:S01]  /*d5f0*/  HMMA.16816.F32.BF16 R124, R24, R16, R124 ;  /* 0x00000010187c723c */ /* 0x004fe2000004187c */
[----:B------:R-:W-:Y:S01]  /*d600*/  LOP3.LUT R22, R165, R22, RZ, 0xc0, !PT ;  /* 0x00000016a5167212 */ /* 0x000fe200078ec0ff */
[----:B------:R-:W-:Y:S01]  /*d610*/  FADD.FTZ R35, R35, R32 ;  /* 0x0000002023237221 */ /* 0x000fe20000010000 */
[----:B------:R-:W-:Y:S01]  /*d620*/  LOP3.LUT R21, R164, R21, RZ, 0xc0, !PT ;  /* 0x00000015a4157212 */ /* 0x000fe200078ec0ff */
[----:B------:R-:W-:Y:S01]  /*d630*/  IMAD.WIDE.U32 R164, R163, -0x326172a9, RZ ;  /* 0xcd9e8d57a3a47825 */ /* 0x000fe200078e00ff */
[----:B------:R-:W-:-:S03]  /*d640*/  HSET2.LE.AND R23, R167, R214, PT ;  /* 0x000000d6a7177233 */ /* 0x000fc60003803000 */
[--C-:B------:R-:W-:Y:S01]  /*d650*/  FFMA.FTZ R172, R172, UR24, -R45.reuse ;  /* 0x00000018acac7c23 */ /* 0x100fe2000801082d */
[----:B------:R-:W-:Y:S01]  /*d660*/  HSET2.LE.AND R20, R155, R214, PT ;  /* 0x000000d69b147233 */ /* 0x000fe20003803000 */
[----:B------:R-:W-:Y:S01]  /*d670*/  IMAD.WIDE.U32 R162, R162, -0x326172a9, RZ ;  /* 0xcd9e8d57a2a27825 */ /* 0x000fe200078e00ff */
[----:B------:R-:W-:Y:S01]  /*d680*/  F2FP.BF16.F32.PACK_AB R170, R154, R151 ;  /* 0x000000979aaa723e */ /* 0x000fe200000010ff */
[C---:B------:R-:W-:Y:S01]  /*d690*/  HMMA.16816.F32.BF16 R120, R24.reuse, R18, R120 ;  /* 0x000000121878723c */ /* 0x040fe20000041878 */
[----:B------:R-:W-:Y:S01]  /*d6a0*/  F2FP.BF16.F32.PACK_AB R155, R161, R152 ;  /* 0x00000098a19b723e */ /* 0x000fe200000010ff */
[----:B------:R-:W-:Y:S01]  /*d6b0*/  FFMA.FTZ R173, R173, UR24, -R45 ;  /* 0x00000018adad7c23 */ /* 0x000fe2000801082d */
[----:B------:R-:W-:Y:S01]  /*d6c0*/  LOP3.LUT R212, R176, UR12, R221, 0x96, !PT ;  /* 0x0000000cb0d47c12 */ /* 0x000fe2000f8e96dd */
[----:B------:R-:W-:Y:S01]  /*d6d0*/  FADD.FTZ R152, R152, R37 ;  /* 0x0000002598987221 */ /* 0x000fe20000010000 */
[----:B------:R-:W-:Y:S01]  /*d6e0*/  LOP3.LUT R23, R170, R23, RZ, 0xc0, !PT ;  /* 0x00000017aa177212 */ /* 0x000fe200078ec0ff */
[----:B------:R-:W-:Y:S01]  /*d6f0*/  FADD.FTZ R153, R153, R50 ;  /* 0x0000003299997221 */ /* 0x000fe20000010000 */
[----:B------:R-:W-:Y:S01]  /*d700*/  LOP3.LUT R20, R155, R20, RZ, 0xc0, !PT ;  /* 0x000000149b147212 */ /* 0x000fe200078ec0ff */
[----:B---3--:R-:W-:Y:S01]  /*d710*/  HMMA.16816.F32.BF16 R88, R24, R8, R88 ;  /* 0x000000081858723c */ /* 0x008fe20000041858 */
[----:B------:R-:W-:Y:S01]  /*d720*/  LOP3.LUT R164, R164, UR10, R163, 0x96, !PT ;  /* 0x0000000aa4a47c12 */ /* 0x000fe2000f8e96a3 */
[----:B------:R-:W-:-:S04]  /*d730*/  IMAD.WIDE.U32 R212, R212, -0x2daee0ad, RZ ;  /* 0xd2511f53d4d47825 */ /* 0x000fc800078e00ff */
[----:B------:R-:W-:Y:S01]  /*d740*/  FFMA.FTZ R163, R145, UR24, -R60 ;  /* 0x0000001891a37c23 */ /* 0x000fe2000801083c */
[----:B------:R-:W-:Y:S01]  /*d750*/  FADD.FTZ R62, R62, R33 ;  /* 0x000000213e3e7221 */ /* 0x000fe20000010000 */
[----:B------:R-:W-:Y:S01]  /*d760*/  FADD.FTZ R158, R158, R35 ;  /* 0x000000239e9e7221 */ /* 0x000fe20000010000 */
[----:B------:R-:W-:Y:S01]  /*d770*/  FADD.FTZ R161, R161, R152 ;  /* 0x00000098a1a17221 */ /* 0x000fe20000010000 */
[----:B------:R-:W-:Y:S01]  /*d780*/  FADD.FTZ R160, R160, R153 ;  /* 0x00000099a0a07221 */ /* 0x000fe20000010000 */
[C---:B------:R-:W-:Y:S01]  /*d790*/  HMMA.16816.F32.BF16 R112, R24.reuse, R10, R112 ;  /* 0x0000000a1870723c */ /* 0x040fe20000041870 */
[----:B------:R-:W-:Y:S01]  /*d7a0*/  FADD.FTZ R159, R159, R62 ;  /* 0x0000003e9f9f7221 */ /* 0x000fe20000010000 */
        /* <DEDUP_REMOVED lines=10> */
[----:B------:R-:W-:-:S04]  /*d850*/  VIADD R223, R137, 0xfffffffc ;  /* 0xfffffffc89df7836 */ /* 0x000fc80000000000 */
[----:B------:R-:W-:Y:S01]  /*d860*/  HMMA.16816.F32.BF16 R100, R24, R6, R100 ;  /* 0x000000061864723c */ /* 0x000fe20000041864 */
[----:B------:R-:W-:Y:S02]  /*d870*/  LOP3.LUT R25, R240, UR6, R177, 0x96, !PT ;  /* 0x00000006f0197c12 */ /* 0x000fe4000f8e96b1 */
[----:B------:R-:W-:Y:S01]  /*d880*/  LOP3.LUT R24, R208, UR11, R165, 0x96, !PT ;  /* 0x0000000bd0187c12 */ /* 0x000fe2000f8e96a5 */
[----:B------:R-:W-:-:S04]  /*d890*/  IMAD.WIDE.U32 R164, R164, -0x2daee0ad, RZ ;  /* 0xd2511f53a4a47825 */ /* 0x000fc800078e00ff */
[----:B------:R-:W-:Y:S01]  /*d8a0*/  IMAD.WIDE.U32 R176, R25, -0x2daee0ad, RZ ;  /* 0xd2511f5319b07825 */ /* 0x000fe200078e00ff */
[C---:B------:R-:W-:Y:S03]  /*d8b0*/  HMMA.16816.F32.BF16 R128, R20.reuse, R16, R128 ;  /* 0x000000101480723c */ /* 0x040fe60000041880 */
[----:B------:R-:W-:Y:S01]  /*d8c0*/  IMAD.WIDE.U32 R24, R24, -0x2daee0ad, RZ ;  /* 0xd2511f5318187825 */ /* 0x000fe200078e00ff */
[----:B------:R-:W-:Y:S02]  /*d8d0*/  LOP3.LUT R16, R228, UR7, R177, 0x96, !PT ;  /* 0x00000007e4107c12 */ /* 0x000fe4000f8e96b1 */
[----:B------:R-:W-:Y:S02]  /*d8e0*/  LOP3.LUT R176, R176, UR19, R213, 0x96, !PT ;  /* 0x00000013b0b07c12 */ /* 0x000fe4000f8e96d5 */
[----:B------:R-:W-:Y:S01]  /*d8f0*/  LOP3.LUT R17, R24, UR13, R165, 0x96, !PT ;  /* 0x0000000d18117c12 */ /* 0x000fe2000f8e96a5 */
[----:B------:R-:W-:Y:S01]  /*d900*/  IMAD.WIDE.U32 R26, R16, -0x326172a9, RZ ;  /* 0xcd9e8d57101a7825 */ /* 0x000fe200078e00ff */
[----:B------:R-:W-:Y:S01]  /*d910*/  LOP3.LUT R178, R166, UR18, R25, 0x96, !PT ;  /* 0x00000012a6b27c12 */ /* 0x000fe2000f8e9619 */
[----:B------:R-:W-:Y:S02]  /*d920*/  HMMA.16816.F32.BF16 R116, R20, R18, R116 ;  /* 0x000000121474723c */ /* 0x000fe40000041874 */
[----:B------:R-:W-:Y:S01]  /*d930*/  FFMA.FTZ R165, R150, UR24, -R61 ;  /* 0x0000001896a57c23 */ /* 0x000fe2000801083d */
[----:B------:R-:W-:Y:S01]  /*d940*/  IMAD.WIDE.U32 R176, R176, -0x326172a9, RZ ;  /* 0xcd9e8d57b0b07825 */ /* 0x000fe200078e00ff */
[----:B------:R1:W-:Y:S01]  /*d950*/  MUFU.EX2 R150, R156 ;  /* 0x0000009c00967308 */ /* 0x0003e20000000800 */
[----:B------:R-:W-:-:S02]  /*d960*/  LOP3.LUT R25, R220, UR11, R27, 0x96, !PT ;  /* 0x0000000bdc197c12 */ /* 0x000fc4000f8e961b */
[----:B------:R-:W-:Y:S01]  /*d970*/  IMAD.WIDE.U32 R18, R17, -0x326172a9, RZ ;  /* 0xcd9e8d5711127825 */ /* 0x000fe200078e00ff */
[----:B------:R-:W-:Y:S01]  /*d980*/  LOP3.LUT R166, R26, UR10, R177, 0x96, !PT ;  /* 0x0000000a1aa67c12 */ /* 0x000fe2000f8e96b1 */
[----:B------:R-:W-:Y:S01]  /*d990*/  HMMA.16816.F32.BF16 R68, R20, R12, R68 ;  /* 0x0000000c1444723c */ /* 0x000fe20000041844 */
[----:B------:R2:W3:Y:S01]  /*d9a0*/  MUFU.EX2 R145, R165 ;  /* 0x000000a500917308 */ /* 0x0004e20000000800 */
[----:B------:R-:W-:Y:S01]  /*d9b0*/  IMAD.WIDE.U32 R178, R178, -0x326172a9, RZ ;  /* 0xcd9e8d57b2b27825 */ /* 0x000fe200078e00ff */
[----:B------:R-:W-:-:S03]  /*d9c0*/  PRMT R17, R18, 0x7773, RZ ;  /* 0x0000777312117816 */ /* 0x000fc600000000ff */
[----:B------:R-:W-:Y:S01]  /*d9d0*/  FFMA.FTZ R26, R140, UR24, -R61 ;  /* 0x000000188c1a7c23 */ /* 0x000fe2000801083d */
[----:B------:R-:W-:Y:S01]  /*d9e0*/  PRMT R12, R18, 0x7772, RZ ;  /* 0x00007772120c7816 */ /* 0x000fe200000000ff */
[----:B------:R-:W-:Y:S01]  /*d9f0*/  IMAD.MOV.U32 R16, RZ, RZ, R18 ;  /* 0x000000ffff107224 */ /* 0x000fe200078e0012 */
[----:B------:R-:W-:Y:S01]  /*da00*/  LOP3.LUT R13, R178, UR8, R19, 0x96, !PT ;  /* 0x00000008b20d7c12 */ /* 0x000fe2000f8e9613 */
[----:B------:R-:W-:Y:S01]  /*da10*/  HMMA.16816.F32.BF16 R80, R20, R14, R80 ;  /* 0x0000000e1450723c */ /* 0x000fe20000041850 */
[----:B-1----:R-:W-:Y:S01]  /*da20*/  FFMA.FTZ R156, R143, UR24, -R60 ;  /* 0x000000188f9c7c23 */ /* 0x002fe2000801083c */
[----:B------:R-:W-:Y:S01]  /*da30*/  IMAD.WIDE.U32 R216, R25, -0x2daee0ad, RZ ;  /* 0xd2511f5319d87825 */ /* 0x000fe200078e00ff */
[----:B------:R-:W-:-:S03]  /*da40*/  PRMT R14, R13, 0x7632, R14 ;  /* 0x000076320d0e7816 */ /* 0x000fc6000000000e */
[----:B------:R-:W-:Y:S01]  /*da50*/  FFMA.FTZ R15, R67, UR24, -R60 ;  /* 0x00000018430f7c23 */ /* 0x000fe2000801083c */
[----:B------:R-:W-:Y:S01]  /*da60*/  PRMT R27, R18, 0x7771, RZ ;  /* 0x00007771121b7816 */ /* 0x000fe200000000ff */
[----:B------:R-:W-:-:S04]  /*da70*/  IMAD.WIDE.U32 R166, R166, -0x2daee0ad, RZ ;  /* 0xd2511f53a6a67825 */ /* 0x000fc800078e00ff */
[--C-:B--2---:R-:W-:Y:S01]  /*da80*/  FFMA.FTZ R165, R141, UR24, -R60.reuse ;  /* 0x000000188da57c23 */ /* 0x104fe2000801083c */
[----:B------:R-:W-:Y:S01]  /*da90*/  MUFU.EX2 R156, R156 ;  /* 0x0000009c009c7308 */ /* 0x000fe20000000800 */
[----:B------:R-:W-:Y:S01]  /*daa0*/  LOP3.LUT R16, R16, 0xff, RZ, 0xc0, !PT ;  /* 0x000000ff10107812 */ /* 0x000fe200078ec0ff */
[C---:B------:R-:W-:Y:S01]  /*dab0*/  HMMA.16816.F32.BF16 R84, R20.reuse, R8, R84 ;  /* 0x000000081454723c */ /* 0x040fe20000041854 */
[----:B------:R-:W-:Y:S01]  /*dac0*/  PRMT R12, R12, 0x5410, R17 ;  /* 0x000054100c0c7816 */ /* 0x000fe20000000011 */
[----:B------:R1:W2:Y:S01]  /*dad0*/  MUFU.EX2 R143, R165 ;  /* 0x000000a5008f7308 */ /* 0x0002a20000000800 */
[C---:B------:R-:W-:Y:S01]  /*dae0*/  LOP3.LUT R24, R13.reuse, 0xffff, RZ, 0xc0, !PT ;  /* 0x0000ffff0d187812 */ /* 0x040fe200078ec0ff */
[----:B------:R-:W-:Y:S01]  /*daf0*/  FFMA.FTZ R61, R52, UR24, -R60 ;  /* 0x00000018343d7c23 */ /* 0x000fe2000801083c */
[----:B------:R-:W-:Y:S01]  /*db00*/  LOP3.LUT R155, R13, 0xff, RZ, 0xc0, !PT ;  /* 0x000000ff0d9b7812 */ /* 0x000fe200078ec0ff */
[----:B------:R4:W-:Y:S01]  /*db10*/  MUFU.EX2 R67, R163 ;  /* 0x000000a300437308 */ /* 0x0009e20000000800 */
[----:B------:R-:W-:Y:S01]  /*db20*/  SHF.R.U32.HI R13, RZ, 0x18, R13 ;  /* 0x00000018ff0d7819 */ /* 0x000fe2000001160d */
[----:B------:R-:W-:Y:S01]  /*db30*/  HMMA.16816.F32.BF16 R108, R20, R10, R108 ;  /* 0x0000000a146c723c */ /* 0x000fe2000004186c */
[----:B------:R-:W-:Y:S01]  /*db40*/  LOP3.LUT R14, R14, 0xff, RZ, 0xc0, !PT ;  /* 0x000000ff0e0e7812 */ /* 0x000fe200078ec0ff */
[----:B------:R5:W2:Y:S01]  /*db50*/  MUFU.EX2 R140, R15 ;  /* 0x0000000f008c7308 */ /* 0x000aa20000000800 */
[----:B------:R-:W-:-:S02]  /*db60*/  LOP3.LUT R216, R216, UR13, R167, 0x96, !PT ;  /* 0x0000000dd8d87c12 */ /* 0x000fc4000f8e96a7 */
[----:B------:R-:W-:Y:S01]  /*db70*/  PRMT R27, R16, 0x5410, R27 ;  /* 0x00005410101b7816 */ /* 0x000fe2000000001b */
[----:B------:R2:W2:Y:S01]  /*db80*/  MUFU.EX2 R141, R26 ;  /* 0x0000001a008d7308 */ /* 0x0004a20000000800 */
[----:B------:R-:W-:Y:S01]  /*db90*/  PRMT R9, R14, 0x5410, R13 ;  /* 0x000054100e097816 */ /* 0x000fe2000000000d */
[----:B------:R-:W-:Y:S01]  /*dba0*/  HMMA.16816.F32.BF16 R96, R20, R6, R96 ;  /* 0x000000061460723c */ /* 0x000fe20000041860 */
[----:B------:R-:W-:Y:S01]  /*dbb0*/  LOP3.LUT R212, R212, UR18, R217, 0x96, !PT ;  /* 0x00000012d4d47c12 */ /* 0x000fe2000f8e96d9 */
[----:B------:R-:W-:Y:S01]  /*dbc0*/  IMAD.WIDE.U32 R216, R216, -0x326172a9, RZ ;  /* 0xcd9e8d57d8d87825 */ /* 0x000fe200078e00ff */
[----:B------:R-:W-:-:S03]  /*dbd0*/  HSET2.LE.AND R10, R27, R214, PT ;  /* 0x000000d61b0a7233 */ /* 0x000fc60003803000 */
[--C-:B-1----:R-:W-:Y:S01]  /*dbe0*/  FFMA.FTZ R165, R144, UR24, -R45.reuse ;  /* 0x0000001890a57c23 */ /* 0x102fe2000801082d */
[----:B----4-:R-:W-:Y:S01]  /*dbf0*/  LOP3.LUT R163, R12, 0xff00ff, RZ, 0xc0, !PT ;  /* 0x00ff00ff0ca37812 */ /* 0x010fe200078ec0ff */
[----:B------:R-:W-:Y:S01]  /*dc00*/  IMAD.MOV.U32 R6, RZ, RZ, R216 ;  /* 0x000000ffff067224 */ /* 0x000fe200078e00d8 */
[----:B------:R-:W-:Y:S01]  /*dc10*/  SHF.R.U32.HI R24, RZ, 0x8, R24 ;  /* 0x00000008ff187819 */ /* 0x000fe20000011618 */
[----:B------:R-:W-:Y:S01]  /*dc20*/  HMMA.16816.F32.BF16 R104, R20, R4, R104 ;  /* 0x000000041468723c */ /* 0x000fe20000041868 */
[--C-:B------:R-:W-:Y:S01]  /*dc30*/  HSET2.LE.AND R25, R9, R214.reuse, PT ;  /* 0x000000d609197233 */ /* 0x100fe20003803000 */
[----:B-----5:R-:W1:Y:S01]  /*dc40*/  LDSM.16.MT88.4 R12, [R181+0x7000] ;  /* 0x00700000b50c783b */ /* 0x020e620000004200 */
[----:B------:R-:W-:Y:S01]  /*dc50*/  HSET2.LE.AND R27, R163, R214, PT ;  /* 0x000000d6a31b7233 */ /* 0x000fe20003803000 */
[----:B------:R-:W-:Y:S01]  /*dc60*/  IMAD.WIDE.U32 R212, R212, -0x326172a9, RZ ;  /* 0xcd9e8d57d4d47825 */ /* 0x000fe200078e00ff */
[----:B---3--:R-:W-:Y:S01]  /*dc70*/  F2FP.BF16.F32.PACK_AB R163, R145, R150 ;  /* 0x0000009691a3723e */ /* 0x008fe200000010ff */
[----:B------:R-:W3:Y:S01]  /*dc80*/  LDSM.16.MT88.4 R16, [R185+0x7000] ;  /* 0x00700000b910783b */ /* 0x000ee20000004200 */
[----:B--2---:R-:W-:Y:S01]  /*dc90*/  F2FP.BF16.F32.PACK_AB R4, R156, R143 ;  /* 0x0000008f9c04723e */ /* 0x004fe200000010ff */
[----:B------:R-:W-:Y:S01]  /*dca0*/  FADD.FTZ R143, R143, R66 ;  /* 0x000000428f8f7221 */ /* 0x000fe20000010000 */
[----:B------:R-:W-:Y:S01]  /*dcb0*/  PRMT R155, R155, 0x5410, R24 ;  /* 0x000054109b9b7816 */ /* 0x000fe20000000018 */
[----:B------:R-:W-:Y:S01]  /*dcc0*/  LDSM.16.MT88.4 R20, [R139+0x7000] ;  /* 0x007000008b14783b */ /* 0x000fe20000004200 */
[----:B------:R-:W-:Y:S01]  /*dcd0*/  LOP3.LUT R26, R163, R10, RZ, 0xc0, !PT ;  /* 0x0000000aa31a7212 */ /* 0x000fe200078ec0ff */
[----:B------:R-:W-:Y:S01]  /*dce0*/  FFMA.FTZ R163, R64, UR24, -R45 ;  /* 0x0000001840a37c23 */ /* 0x000fe2000801082d */
[----:B------:R-:W-:Y:S01]  /*dcf0*/  LOP3.LUT R25, R4, R25, RZ, 0xc0, !PT ;  /* 0x0000001904197212 */ /* 0x000fe200078ec0ff */
[----:B------:R2:W-:Y:S01]  /*dd00*/  MUFU.EX2 R64, R168 ;  /* 0x000000a800407308 */ /* 0x0005e20000000800 */
[----:B------:R-:W-:Y:S01]  /*dd10*/  PRMT R5, R216, 0x7771, RZ ;  /* 0x00007771d8057816 */ /* 0x000fe200000000ff */
[----:B------:R-:W-:Y:S01]  /*dd20*/  FADD.FTZ R156, R156, R143 ;  /* 0x0000008f9c9c7221 */ /* 0x000fe20000010000 */
[----:B------:R-:W-:Y:S01]  /*dd30*/  LOP3.LUT R144, R6, 0xff, RZ, 0xc0, !PT ;  /* 0x000000ff06907812 */ /* 0x000fe200078ec0ff */
[----:B------:R-:W4:Y:S01]  /*dd40*/  MUFU.EX2 R163, R163 ;  /* 0x000000a300a37308 */ /* 0x000f220000000800 */
[----:B------:R-:W-:-:S02]  /*dd50*/  PRMT R4, R216, 0x7773, RZ ;  /* 0x00007773d8047816 */ /* 0x000fc400000000ff */
[----:B------:R-:W-:Y:S02]  /*dd60*/  PRMT R7, R216, 0x7772, RZ ;  /* 0x00007772d8077816 */ /* 0x000fe400000000ff */
[----:B------:R-:W-:Y:S02]  /*dd70*/  LOP3.LUT R6, R212, UR8, R217, 0x96, !PT ;  /* 0x00000008d4067c12 */ /* 0x000fe4000f8e96d9 */
[--C-:B------:R-:W-:Y:S01]  /*dd80*/  HSET2.LE.AND R24, R155, R214.reuse, PT ;  /* 0x000000d69b187233 */ /* 0x100fe20003803000 */
[----:B------:R-:W-:Y:S01]  /*dd90*/  FFMA.FTZ R155, R44, UR24, -R45 ;  /* 0x000000182c9b7c23 */ /* 0x000fe2000801082d */
[----:B------:R-:W-:Y:S01]  /*dda0*/  F2FP.BF16.F32.PACK_AB R8, R140, R67 ;  /* 0x000000438c08723e */ /* 0x000fe200000010ff */
[--C-:B--2---:R-:W-:Y:S01]  /*ddb0*/  FFMA.FTZ R168, R147, UR24, -R42.reuse ;  /* 0x0000001893a87c23 */ /* 0x104fe2000801082a */
[----:B------:R-:W-:Y:S01]  /*ddc0*/  F2FP.BF16.F32.PACK_AB R11, R141, R142 ;  /* 0x0000008e8d0b723e */ /* 0x000fe200000010ff */
[----:B------:R2:W-:Y:S01]  /*ddd0*/  MUFU.EX2 R44, R165 ;  /* 0x000000a5002c7308 */ /* 0x0005e20000000800 */
[----:B------:R-:W-:Y:S01]  /*dde0*/  PRMT R5, R144, 0x5410, R5 ;  /* 0x0000541090057816 */ /* 0x000fe20000000005 */
[----:B------:R-:W-:Y:S01]  /*ddf0*/  FFMA.FTZ R144, R51, UR24, -R42 ;  /* 0x0000001833907c23 */ /* 0x000fe2000801082a */
[----:B------:R-:W-:Y:S01]  /*de00*/  PRMT R4, R7, 0x5410, R4 ;  /* 0x0000541007047816 */ /* 0x000fe20000000004 */
[----:B------:R-:W-:Y:S01]  /*de10*/  MUFU.EX2 R155, R155 ;  /* 0x0000009b009b7308 */ /* 0x000fe20000000800 */
[----:B------:R-:W-:Y:S01]  /*de20*/  LOP3.LUT R146, R6, 0xffff, RZ, 0xc0, !PT ;  /* 0x0000ffff06927812 */ /* 0x000fe200078ec0ff */
[----:B------:R-:W-:Y:S01]  /*de30*/  FADD.FTZ R142, R142, R65 ;  /* 0x000000418e8e7221 */ /* 0x000fe20000010000 */
[----:B------:R-:W-:Y:S01]  /*de40*/  LOP3.LUT R27, R8, R27, RZ, 0xc0, !PT ;  /* 0x0000001b081b7212 */ /* 0x000fe200078ec0ff */
[----:B------:R5:W-:Y:S01]  /*de50*/  MUFU.EX2 R51, R169 ;  /* 0x000000a900337308 */ /* 0x000be20000000800 */
[----:B------:R-:W-:Y:S01]  /*de60*/  LOP3.LUT R24, R11, R24, RZ, 0xc0, !PT ;  /* 0x000000180b187212 */ /* 0x000fe200078ec0ff */
[----:B------:R-:W-:Y:S01]  /*de70*/  FADD.FTZ R141, R141, R142 ;  /* 0x0000008e8d8d7221 */ /* 0x000fe20000010000 */
[----:B------:R-:W3:Y:S01]  /*de80*/  LDSM.16.MT88.4 R8, [R180+0x7000] ;  /* 0x00700000b408783b */ /* 0x000ee20000004200 */
[----:B------:R-:W-:Y:S01]  /*de90*/  LOP3.LUT R167, R4, 0xff00ff, RZ, 0xc0, !PT ;  /* 0x00ff00ff04a77812 */ /* 0x000fe200078ec0ff */
[----:B------:R-:W-:Y:S01]  /*dea0*/  MUFU.EX2 R144, R144 ;  /* 0x0000009000907308 */ /* 0x000fe20000000800 */
[----:B------:R-:W-:Y:S01]  /*deb0*/  SHF.R.U32.HI R4, RZ, 0x8, R146 ;  /* 0x00000008ff047819 */ /* 0x000fe20000011692 */
[----:B------:R-:W-:Y:S01]  /*dec0*/  FADD.FTZ R150, R150, R141 ;  /* 0x0000008d96967221 */ /* 0x000fe20000010000 */
[C---:B--2---:R-:W-:Y:S01]  /*ded0*/  PRMT R165, R6.reuse, 0x7632, R165 ;  /* 0x0000763206a57816 */ /* 0x044fe200000000a5 */
[----:B------:R-:W2:Y:S01]  /*dee0*/  MUFU.EX2 R147, R171 ;  /* 0x000000ab00937308 */ /* 0x000ea20000000800 */
[----:B------:R-:W-:Y:S01]  /*def0*/  LOP3.LUT R7, R6, 0xff, RZ, 0xc0, !PT ;  /* 0x000000ff06077812 */ /* 0x000fe200078ec0ff */
[C---:B-1----:R-:W-:Y:S01]  /*df00*/  HMMA.16816.F32.BF16 R72, R24.reuse, R12, R72 ;  /* 0x0000000c1848723c */ /* 0x042fe20000041848 */
[----:B------:R-:W-:Y:S01]  /*df10*/  SHF.R.U32.HI R6, RZ, 0x18, R6 ;  /* 0x00000018ff067819 */ /* 0x000fe20000011606 */
[----:B------:R-:W1:Y:S01]  /*df20*/  MUFU.EX2 R146, R168 ;  /* 0x000000a800927308 */ /* 0x000e620000000800 */
[----:B------:R-:W-:Y:S01]  /*df30*/  LOP3.LUT R165, R165, 0xff, RZ, 0xc0, !PT ;  /* 0x000000ffa5a57812 */ /* 0x000fe200078ec0ff */
[----:B------:R-:W-:Y:S01]  /*df40*/  FADD.FTZ R67, R67, R156 ;  /* 0x0000009c43437221 */ /* 0x000fe20000010000 */
[----:B-----5:R-:W-:Y:S01]  /*df50*/  HSET2.LE.AND R169, R5, R214, PT ;  /* 0x000000d605a97233 */ /* 0x020fe20003803000 */
[----:B------:R-:W-:Y:S01]  /*df60*/  FADD.FTZ R150, R145, R150 ;  /* 0x0000009691967221 */ /* 0x000fe20000010000 */
[----:B------:R-:W-:Y:S01]  /*df70*/  PRMT R7, R7, 0x5410, R4 ;  /* 0x0000541007077816 */ /* 0x000fe20000000004 */
[----:B------:R-:W-:Y:S01]  /*df80*/  HMMA.16816.F32.BF16 R76, R24, R14, R76 ;  /* 0x0000000e184c723c */ /* 0x000fe2000004184c */
[----:B------:R-:W-:Y:S01]  /*df90*/  PRMT R5, R165, 0x5410, R6 ;  /* 0x00005410a5057816 */ /* 0x000fe20000000006 */
[----:B------:R-:W-:Y:S01]  /*dfa0*/  FADD.FTZ R67, R140, R67 ;  /* 0x000000438c437221 */ /* 0x000fe20000010000 */
[----:B----4-:R-:W-:-:S02]  /*dfb0*/  F2FP.BF16.F32.PACK_AB R170, R163, R64 ;  /* 0x00000040a3aa723e */ /* 0x010fc400000010ff */
[--C-:B------:R-:W-:Y:S02]  /*dfc0*/  HSET2.LE.AND R167, R167, R214.reuse, PT ;  /* 0x000000d6a7a77233 */ /* 0x100fe40003803000 */
[----:B------:R-:W-:Y:S01]  /*dfd0*/  LOP3.LUT R6, R170, R169, RZ, 0xc0, !PT ;  /* 0x000000a9aa067212 */ /* 0x000fe200078ec0ff */
[C---:B---3--:R-:W-:Y:S01]  /*dfe0*/  HMMA.16816.F32.BF16 R124, R24.reuse, R16, R124 ;  /* 0x00000010187c723c */ /* 0x048fe2000004187c */
[--C-:B------:R-:W-:Y:S02]  /*dff0*/  HSET2.LE.AND R4, R7, R214.reuse, PT ;  /* 0x000000d607047233 */ /* 0x100fe40003803000 */
[----:B------:R-:W-:Y:S02]  /*e000*/  HSET2.LE.AND R5, R5, R214, PT ;  /* 0x000000d605057233 */ /* 0x000fe40003803000 */
[----:B--2---:R-:W-:Y:S02]  /*e010*/  F2FP.BF16.F32.PACK_AB R170, R147, R144 ;  /* 0x0000009093aa723e */ /* 0x004fe400000010ff */
[----:B------:R-:W-:Y:S01]  /*e020*/  F2FP.BF16.F32.PACK_AB R165, R155, R44 ;  /* 0x0000002c9ba5723e */ /* 0x000fe200000010ff */
[C---:B------:R-:W-:Y:S01]  /*e030*/  HMMA.16816.F32.BF16 R120, R24.reuse, R18, R120 ;  /* 0x000000121878723c */ /* 0x040fe20000041878 */
[----:B-1----:R-:W-:Y:S01]  /*e040*/  F2FP.BF16.F32.PACK_AB R168, R146, R51 ;  /* 0x0000003392a8723e */ /* 0x002fe200000010ff */
[----:B------:R-:W-:Y:S01]  /*e050*/  FADD.FTZ R44, R44, R157 ;  /* 0x0000009d2c2c7221 */ /* 0x000fe20000010000 */
[----:B------:R-:W-:Y:S01]  /*e060*/  LOP3.LUT R7, R170, R167, RZ, 0xc0, !PT ;  /* 0x000000a7aa077212 */ /* 0x000fe200078ec0ff */
[----:B------:R-:W-:Y:S01]  /*e070*/  FADD.FTZ R51, R51, R154 ;  /* 0x0000009a33337221 */ /* 0x000fe20000010000 */
[----:B------:R-:W-:Y:S01]  /*e080*/  LOP3.LUT R4, R165, R4, RZ, 0xc0, !PT ;  /* 0x00000004a5047212 */ /* 0x000fe200078ec0ff */
[----:B------:R-:W-:Y:S01]  /*e090*/  FADD.FTZ R155, R155, R44 ;  /* 0x0000002c9b9b7221 */ /* 0x000fe20000010000 */
[----:B------:R-:W-:Y:S01]  /*e0a0*/  LOP3.LUT R5, R168, R5, RZ, 0xc0, !PT ;  /* 0x00000005a8057212 */ /* 0x000fe200078ec0ff */
[----:B------:R-:W-:Y:S01]  /*e0b0*/  HMMA.16816.F32.BF16 R88, R24, R8, R88 ;  /* 0x000000081858723c */ /* 0x000fe20000041858 */
[----:B------:R-:W-:Y:S01]  /*e0c0*/  LOP3.LUT R162, R162, UR9, R179, 0x96, !PT ;  /* 0x00000009a2a27c12 */ /* 0x000fe2000f8e96b3 */
[----:B------:R-:W-:Y:S01]  /*e0d0*/  FADD.FTZ R51, R146, R51 ;  /* 0x0000003392337221 */ /* 0x000fe20000010000 */
[----:B------:R-:W-:Y:S01]  /*e0e0*/  LOP3.LUT R176, R176, UR9, R213, 0x96, !PT ;  /* 0x00000009b0b07c12 */ /* 0x000fe2000f8e96d5 */
[----:B------:R-:W-:-:S02]  /*e0f0*/  FADD.FTZ R64, R64, R155 ;  /* 0x0000009b40407221 */ /* 0x000fc40000010000 */
[----:B------:R-:W-:Y:S02]  /*e100*/  FADD.FTZ R144, R144, R51 ;  /* 0x0000003390907221 */ /* 0x000fe40000010000 */
[----:B------:R-:W-:Y:S01]  /*e110*/  HMMA.16816.F32.BF16 R68, R4, R12, R68 ;  /* 0x0000000c0444723c */ /* 0x000fe20000041844 */
[----:B------:R-:W-:-:S04]  /*e120*/  IMAD.WIDE.U32 R12, R162, -0x2daee0ad, RZ ;  /* 0xd2511f53a20c7825 */ /* 0x000fc800078e00ff */
[----:B------:R-:W-:Y:S01]  /*e130*/  FADD.FTZ R64, R163, R64 ;  /* 0x00000040a3407221 */ /* 0x000fe20000010000 */
[----:B------:R-:W-:Y:S01]  /*e140*/  FADD.FTZ R147, R147, R144 ;  /* 0x0000009093937221 */ /* 0x000fe20000010000 */
[----:B------:R-:W-:Y:S01]  /*e150*/  IMAD.WIDE.U32 R176, R176, -0x2daee0ad, RZ ;  /* 0xd2511f53b0b07825 */ /* 0x000fe200078e00ff */
[----:B------:R-:W-:Y:S01]  /*e160*/  LOP3.LUT R164, R164, UR4, R13, 0x96, !PT ;  /* 0x00000004a4a47c12 */ /* 0x000fe2000f8e960d */
[C---:B------:R-:W-:Y:S01]  /*e170*/  HMMA.16816.F32.BF16 R80, R4.reuse, R14, R80 ;  /* 0x0000000e0450723c */ /* 0x040fe20000041850 */
[----:B------:R-:W-:Y:S02]  /*e180*/  PRMT R13, R12, 0x7773, RZ ;  /* 0x000077730c0d7816 */ /* 0x000fe400000000ff */
[C---:B------:R-:W-:Y:S02]  /*e190*/  LOP3.LUT R15, R164.reuse, 0xffff, RZ, 0xc0, !PT ;  /* 0x0000ffffa40f7812 */ /* 0x040fe400078ec0ff */
[----:B------:R-:W-:Y:S02]  /*e1a0*/  LOP3.LUT R14, R164, 0xff, RZ, 0xc0, !PT ;  /* 0x000000ffa40e7812 */ /* 0x000fe400078ec0ff */
[----:B------:R-:W-:Y:S01]  /*e1b0*/  LOP3.LUT R166, R166, UR4, R177, 0x96, !PT ;  /* 0x00000004a6a67c12 */ /* 0x000fe2000f8e96b1 */
[----:B------:R-:W-:Y:S01]  /*e1c0*/  HMMA.16816.F32.BF16 R84, R4, R8, R84 ;  /* 0x000000080454723c */ /* 0x000fe20000041854 */
[----:B------:R-:W-:-:S02]  /*e1d0*/  SHF.R.U32.HI R9, RZ, 0x8, R15 ;  /* 0x00000008ff097819 */ /* 0x000fc4000001160f */
[----:B------:R-:W-:Y:S02]  /*e1e0*/  LOP3.LUT R162, R166, 0xffff, RZ, 0xc0, !PT ;  /* 0x0000ffffa6a27812 */ /* 0x000fe400078ec0ff */
[----:B------:R-:W-:Y:S02]  /*e1f0*/  PRMT R9, R14, 0x5410, R9 ;  /* 0x000054100e097816 */ /* 0x000fe40000000009 */
[----:B------:R-:W-:Y:S01]  /*e200*/  PRMT R165, R166, 0x7632, R165 ;  /* 0x00007632a6a57816 */ /* 0x000fe200000000a5 */
[----:B------:R-:W-:Y:S01]  /*e210*/  HMMA.16816.F32.BF16 R112, R24, R10, R112 ;  /* 0x0000000a1870723c */ /* 0x000fe20000041870 */
[----:B------:R-:W-:Y:S02]  /*e220*/  SHF.R.U32.HI R167, RZ, 0x8, R162 ;  /* 0x00000008ffa77819 */ /* 0x000fe400000116a2 */
[----:B------:R-:W-:-:S05]  /*e230*/  LOP3.LUT R165, R165, 0xff, RZ, 0xc0, !PT ;  /* 0x000000ffa5a57812 */ /* 0x000fca00078ec0ff */
[C---:B------:R-:W-:Y:S08]  /*e240*/  HMMA.16816.F32.BF16 R92, R24.reuse, R20, R92 ;  /* 0x00000014185c723c */ /* 0x040ff0000004185c */
[----:B------:R-:W-:Y:S01]  /*e250*/  HMMA.16816.F32.BF16 R100, R24, R22, R100 ;  /* 0x000000161864723c */ /* 0x000fe20000041864 */
[----:B------:R-:W-:Y:S02]  /*e260*/  IMAD.MOV.U32 R26, RZ, RZ, R12 ;  /* 0x000000ffff1a7224 */ /* 0x000fe400078e000c */
[--C-:B------:R-:W-:Y:S01]  /*e270*/  FFMA.FTZ R25, R57, UR24, -R60.reuse ;  /* 0x0000001839197c23 */ /* 0x100fe2000801083c */
[--C-:B------:R-:W-:Y:S01]  /*e280*/  FFMA.FTZ R57, R54, UR24, -R60.reuse ;  /* 0x0000001836397c23 */ /* 0x100fe2000801083c */
[----:B------:R-:W-:Y:S01]  /*e290*/  PRMT R24, R12, 0x7771, RZ ;  /* 0x000077710c187816 */ /* 0x000fe200000000ff */
[----:B------:R-:W-:Y:S01]  /*e2a0*/  FFMA.FTZ R54, R55, UR24, -R60 ;  /* 0x0000001837367c23 */ /* 0x000fe2000801083c */
[----:B------:R-:W-:Y:S01]  /*e2b0*/  LOP3.LUT R27, R26, 0xff, RZ, 0xc0, !PT ;  /* 0x000000ff1a1b7812 */ /* 0x000fe200078ec0ff */
[----:B------:R1:W-:Y:S01]  /*e2c0*/  MUFU.EX2 R52, R25 ;  /* 0x0000001900347308 */ /* 0x0003e20000000800 */
[----:B------:R-:W-:Y:S01]  /*e2d0*/  HMMA.16816.F32.BF16 R108, R4, R10, R108 ;  /* 0x0000000a046c723c */ /* 0x000fe2000004186c */
[----:B------:R-:W-:-:S02]  /*e2e0*/  PRMT R10, R164, 0x7632, R10 ;  /* 0x00007632a40a7816 */ /* 0x000fc4000000000a */
[----:B------:R-:W-:Y:S01]  /*e2f0*/  PRMT R12, R12, 0x7772, RZ ;  /* 0x000077720c0c7816 */ /* 0x000fe200000000ff */
[----:B------:R2:W3:Y:S01]  /*e300*/  MUFU.EX2 R55, R61 ;  /* 0x0000003d00377308 */ /* 0x0004e20000000800 */
[----:B------:R-:W-:Y:S01]  /*e310*/  SHF.R.U32.HI R11, RZ, 0x18, R164 ;  /* 0x00000018ff0b7819 */ /* 0x000fe200000116a4 */
[----:B------:R-:W-:Y:S01]  /*e320*/  FFMA.FTZ R164, R0, UR24, -R42 ;  /* 0x0000001800a47c23 */ /* 0x000fe2000801082a */
[----:B------:R-:W-:Y:S01]  /*e330*/  LOP3.LUT R10, R10, 0xff, RZ, 0xc0, !PT ;  /* 0x000000ff0a0a7812 */ /* 0x000fe200078ec0ff */
[----:B------:R-:W-:Y:S01]  /*e340*/  MUFU.EX2 R57, R57 ;  /* 0x0000003900397308 */ /* 0x000fe20000000800 */
[----:B------:R-:W-:Y:S01]  /*e350*/  F2FP.BF16.F32.PACK_AB R26, R48, R47 ;  /* 0x0000002f301a723e */ /* 0x000fe200000010ff */
[C---:B------:R-:W-:Y:S01]  /*e360*/  HMMA.16816.F32.BF16 R104, R4.reuse, R20, R104 ;  /* 0x000000140468723c */ /* 0x040fe20000041868 */
[----:B------:R-:W-:Y:S01]  /*e370*/  PRMT R8, R12, 0x5410, R13 ;  /* 0x000054100c087816 */ /* 0x000fe2000000000d */
[----:B------:R-:W4:Y:S01]  /*e380*/  MUFU.EX2 R54, R54 ;  /* 0x0000003600367308 */ /* 0x000f220000000800 */
[--C-:B-1----:R-:W-:Y:S01]  /*e390*/  HSET2.LE.AND R25, R9, R214.reuse, PT ;  /* 0x000000d609197233 */ /* 0x102fe20003803000 */
[----:B------:R-:W1:Y:S01]  /*e3a0*/  LDSM.16.MT88.4 R12, [R181+0x7800] ;  /* 0x00780000b50c783b */ /* 0x000e620000004200 */
[----:B------:R-:W-:Y:S01]  /*e3b0*/  PRMT R9, R27, 0x5410, R24 ;  /* 0x000054101b097816 */ /* 0x000fe20000000018 */
[----:B------:R-:W-:Y:S01]  /*e3c0*/  MUFU.EX2 R0, R173 ;  /* 0x000000ad00007308 */ /* 0x000fe20000000800 */
[----:B------:R-:W-:Y:S01]  /*e3d0*/  PRMT R11, R10, 0x5410, R11 ;  /* 0x000054100a0b7816 */ /* 0x000fe2000000000b */
[C---:B------:R-:W-:Y:S01]  /*e3e0*/  HMMA.16816.F32.BF16 R128, R4.reuse, R16, R128 ;  /* 0x000000100480723c */ /* 0x040fe20000041880 */
[----:B------:R-:W-:Y:S01]  /*e3f0*/  LOP3.LUT R24, R26, R25, RZ, 0xc0, !PT ;  /* 0x000000191a187212 */ /* 0x000fe200078ec0ff */
[--C-:B--2---:R-:W-:Y:S01]  /*e400*/  FFMA.FTZ R61, R29, UR24, -R42.reuse ;  /* 0x000000181d3d7c23 */ /* 0x104fe2000801082a */
[--C-:B------:R-:W-:Y:S01]  /*e410*/  HSET2.LE.AND R26, R9, R214.reuse, PT ;  /* 0x000000d6091a7233 */ /* 0x100fe20003803000 */
[----:B------:R-:W-:Y:S01]  /*e420*/  FFMA.FTZ R29, R174, UR24, -R42 ;  /* 0x00000018ae1d7c23 */ /* 0x000fe2000801082a */
[----:B------:R-:W-:Y:S01]  /*e430*/  LOP3.LUT R27, R8, 0xff00ff, RZ, 0xc0, !PT ;  /* 0x00ff00ff081b7812 */ /* 0x000fe200078ec0ff */
[----:B------:R-:W-:Y:S01]  /*e440*/  FADD.FTZ R47, R47, R150 ;  /* 0x000000962f2f7221 */ /* 0x000fe20000010000 */
[--C-:B------:R-:W-:Y:S01]  /*e450*/  HSET2.LE.AND R25, R11, R214.reuse, PT ;  /* 0x000000d60b197233 */ /* 0x100fe20003803000 */
[C---:B------:R-:W-:Y:S01]  /*e460*/  HMMA.16816.F32.BF16 R116, R4.reuse, R18, R116 ;  /* 0x000000120474723c */ /* 0x040fe20000041874 */
[----:B------:R-:W-:Y:S01]  /*e470*/  F2FP.BF16.F32.PACK_AB R21, R58, R49 ;  /* 0x000000313a15723e */ /* 0x000fe200000010ff */
[----:B------:R-:W2:Y:S01]  /*e480*/  LDSM.16.MT88.4 R16, [R185+0x7800] ;  /* 0x00780000b910783b */ /* 0x000ea20000004200 */
[----:B---3--:R-:W-:Y:S01]  /*e490*/  F2FP.BF16.F32.PACK_AB R60, R55, R52 ;  /* 0x00000034373c723e */ /* 0x008fe200000010ff */
[----:B------:R-:W-:Y:S01]  /*e4a0*/  MUFU.EX2 R29, R29 ;  /* 0x0000001d001d7308 */ /* 0x000fe20000000800 */
[----:B------:R-:W-:Y:S01]  /*e4b0*/  LOP3.LUT R26, R21, R26, RZ, 0xc0, !PT ;  /* 0x0000001a151a7212 */ /* 0x000fe200078ec0ff */
[----:B------:R-:W3:Y:S01]  /*e4c0*/  LDSM.16.MT88.4 R8, [R180+0x7800] ;  /* 0x00780000b408783b */ /* 0x000ee20000004200 */
[----:B------:R-:W-:Y:S01]  /*e4d0*/  PRMT R21, R176, 0x7772, RZ ;  /* 0x00007772b0157816 */ /* 0x000fe200000000ff */
[----:B------:R-:W-:Y:S01]  /*e4e0*/  HMMA.16816.F32.BF16 R96, R4, R22, R96 ;  /* 0x000000160460723c */ /* 0x000fe20000041860 */
[--C-:B------:R-:W-:Y:S01]  /*e4f0*/  FFMA.FTZ R23, R132, UR24, -R45.reuse ;  /* 0x0000001884177c23 */ /* 0x100fe2000801082d */
[----:B------:R-:W5:Y:S01]  /*e500*/  LDSM.16.MT88.4 R4, [R139+0x7800] ;  /* 0x007800008b04783b */ /* 0x000f620000004200 */
[----:B------:R-:W-:Y:S01]  /*e510*/  PRMT R132, R176, 0x7773, RZ ;  /* 0x00007773b0847816 */ /* 0x000fe200000000ff */
[----:B------:R-:W-:Y:S01]  /*e520*/  IMAD.MOV.U32 R22, RZ, RZ, R176 ;  /* 0x000000ffff167224 */ /* 0x000fe200078e00b0 */
[----:B------:R-:W-:Y:S01]  /*e530*/  LOP3.LUT R25, R60, R25, RZ, 0xc0, !PT ;  /* 0x000000193c197212 */ /* 0x000fe200078ec0ff */
[----:B------:R-:W-:Y:S01]  /*e540*/  FFMA.FTZ R60, R3, UR24, -R45 ;  /* 0x00000018033c7c23 */ /* 0x000fe2000801082d */
[----:B------:R-:W-:Y:S01]  /*e550*/  PRMT R21, R21, 0x5410, R132 ;  /* 0x0000541015157816 */ /* 0x000fe20000000084 */
[----:B------:R-:W-:Y:S01]  /*e560*/  FFMA.FTZ R132, R175, UR24, -R42 ;  /* 0x00000018af847c23 */ /* 0x000fe2000801082a */
[----:B------:R-:W-:Y:S01]  /*e570*/  HSET2.LE.AND R27, R27, R214, PT ;  /* 0x000000d61b1b7233 */ /* 0x000fe20003803000 */
[----:B------:R1:W-:Y:S01]  /*e580*/  MUFU.EX2 R3, R23 ;  /* 0x0000001700037308 */ /* 0x0003e20000000800 */
[----:B----4-:R-:W-:Y:S01]  /*e590*/  F2FP.BF16.F32.PACK_AB R20, R54, R57 ;  /* 0x000000393614723e */ /* 0x010fe200000010ff */
[----:B------:R-:W-:Y:S01]  /*e5a0*/  FADD.FTZ R52, R52, R67 ;  /* 0x0000004334347221 */ /* 0x000fe20000010000 */
[----:B------:R-:W-:Y:S01]  /*e5b0*/  LOP3.LUT R21, R21, 0xff00ff, RZ, 0xc0, !PT ;  /* 0x00ff00ff15157812 */ /* 0x000fe200078ec0ff */
[----:B------:R-:W-:Y:S01]  /*e5c0*/  MUFU.EX2 R60, R60 ;  /* 0x0000003c003c7308 */ /* 0x000fe20000000800 */
[----:B------:R-:W-:Y:S01]  /*e5d0*/  LOP3.LUT R27, R20, R27, RZ, 0xc0, !PT ;  /* 0x0000001b141b7212 */ /* 0x000fe200078ec0ff */
[----:B------:R-:W-:Y:S01]  /*e5e0*/  FADD.FTZ R48, R48, R47 ;  /* 0x0000002f30307221 */ /* 0x000fe20000010000 */
[----:B------:R-:W-:Y:S01]  /*e5f0*/  PRMT R20, R176, 0x7771, RZ ;  /* 0x00007771b0147816 */ /* 0x000fe200000000ff */
[----:B------:R-:W4:Y:S01]  /*e600*/  MUFU.EX2 R45, R172 ;  /* 0x000000ac002d7308 */ /* 0x000f220000000800 */
[----:B------:R-:W-:Y:S01]  /*e610*/  FADD.FTZ R52, R55, R52 ;  /* 0x0000003437347221 */ /* 0x000fe20000010000 */
[----:B------:R-:W-:-:S02]  /*e620*/  FADD.FTZ R49, R49, R48 ;  /* 0x0000003031317221 */ /* 0x000fc40000010000 */
[----:B------:R-:W-:Y:S01]  /*e630*/  MUFU.EX2 R42, R164 ;  /* 0x000000a4002a7308 */ /* 0x000fe20000000800 */
[C---:B-1----:R-:W-:Y:S01]  /*e640*/  HMMA.16816.F32.BF16 R72, R24.reuse, R12, R72 ;  /* 0x0000000c1848723c */ /* 0x042fe20000041848 */
[----:B------:R-:W-:Y:S01]  /*e650*/  LOP3.LUT R23, R22, 0xff, RZ, 0xc0, !PT ;  /* 0x000000ff16177812 */ /* 0x000fe200078ec0ff */
[----:B------:R-:W-:Y:S01]  /*e660*/  FADD.FTZ R57, R57, R52 ;  /* 0x0000003439397221 */ /* 0x000fe20000010000 */
[----:B------:R-:W1:Y:S01]  /*e670*/  MUFU.EX2 R132, R132 ;  /* 0x0000008400847308 */ /* 0x000e620000000800 */
[----:B------:R-:W-:Y:S01]  /*e680*/  LOP3.LUT R22, R166, 0xff, RZ, 0xc0, !PT ;  /* 0x000000ffa6167812 */ /* 0x000fe200078ec0ff */
[----:B------:R-:W-:Y:S01]  /*e690*/  FADD.FTZ R227, R58, R49 ;  /* 0x000000313ae37221 */ /* 0x000fe20000010000 */
[----:B------:R-:W-:Y:S01]  /*e6a0*/  SHF.R.U32.HI R166, RZ, 0x18, R166 ;  /* 0x00000018ffa67819 */ /* 0x000fe200000116a6 */
[----:B------:R-:W3:Y:S01]  /*e6b0*/  MUFU.EX2 R61, R61 ;  /* 0x0000003d003d7308 */ /* 0x000ee20000000800 */
[----:B------:R-:W-:Y:S01]  /*e6c0*/  PRMT R23, R23, 0x5410, R20 ;  /* 0x0000541017177816 */ /* 0x000fe20000000014 */
[----:B------:R-:W-:Y:S01]  /*e6d0*/  HMMA.16816.F32.BF16 R76, R24, R14, R76 ;  /* 0x0000000e184c723c */ /* 0x000fe2000004184c */
[----:B------:R-:W-:Y:S01]  /*e6e0*/  PRMT R167, R22, 0x5410, R167 ;  /* 0x0000541016a77816 */ /* 0x000fe200000000a7 */
[----:B------:R-:W-:Y:S01]  /*e6f0*/  FADD.FTZ R225, R54, R57 ;  /* 0x0000003936e17221 */ /* 0x000fe20000010000 */
[----:B------:R-:W-:-:S02]  /*e700*/  PRMT R165, R165, 0x5410, R166 ;  /* 0x00005410a5a57816 */ /* 0x000fc400000000a6 */
[--C-:B------:R-:W-:Y:S02]  /*e710*/  HSET2.LE.AND R22, R23, R214.reuse, PT ;  /* 0x000000d617167233 */ /* 0x100fe40003803000 */
[--C-:B------:R-:W-:Y:S01]  /*e720*/  HSET2.LE.AND R23, R21, R214.reuse, PT ;  /* 0x000000d615177233 */ /* 0x100fe20003803000 */
[C---:B--2---:R-:W-:Y:S01]  /*e730*/  HMMA.16816.F32.BF16 R124, R24.reuse, R16, R124 ;  /* 0x00000010187c723c */ /* 0x044fe2000004187c */
[--C-:B------:R-:W-:Y:S02]  /*e740*/  HSET2.LE.AND R20, R167, R214.reuse, PT ;  /* 0x000000d6a7147233 */ /* 0x100fe40003803000 */
[----:B------:R-:W-:Y:S02]  /*e750*/  HSET2.LE.AND R21, R165, R214, PT ;  /* 0x000000d6a5157233 */ /* 0x000fe40003803000 */
[----:B----4-:R-:W-:Y:S02]  /*e760*/  F2FP.BF16.F32.PACK_AB R167, R0, R45 ;  /* 0x0000002d00a7723e */ /* 0x010fe400000010ff */
        /* <DEDUP_REMOVED lines=11> */
[----:B------:R-:W-:Y:S01]  /*e820*/  FADD.FTZ R42, R61, R42 ;  /* 0x0000002a3d2a7221 */ /* 0x000fe20000010000 */
[----:B------:R-:W-:Y:S01]  /*e830*/  LOP3.LUT R21, R162, R21, RZ, 0xc0, !PT ;  /* 0x00000015a2157212 */ /* 0x000fe200078ec0ff */
[----:B------:R-:W-:-:S02]  /*e840*/  FADD.FTZ R45, R45, R60 ;  /* 0x0000003c2d2d7221 */ /* 0x000fc40000010000 */
[----:B------:R-:W-:Y:S02]  /*e850*/  FADD.FTZ R29, R29, R42 ;  /* 0x0000002a1d1d7221 */ /* 0x000fe40000010000 */
[----:B------:R-:W-:Y:S01]  /*e860*/  HMMA.16816.F32.BF16 R112, R24, R10, R112 ;  /* 0x0000000a1870723c */ /* 0x000fe20000041870 */
[----:B------:R-:W-:Y:S01]  /*e870*/  FADD.FTZ R233, R0, R45 ;  /* 0x0000002d00e97221 */ /* 0x000fe20000010000 */
[----:B------:R-:W-:-:S06]  /*e880*/  FADD.FTZ R224, R132, R29 ;  /* 0x0000001d84e07221 */ /* 0x000fcc0000010000 */
        /* <DEDUP_REMOVED lines=11> */
.L_x_843:
[----:B------:R-:W-:-:S13]  /*e940*/  ISETP.GE.AND P0, PT, R223, RZ, PT ;  /* 0x000000ffdf00720c */ /* 0x000fda0003f06270 */
[----:B------:R-:W-:Y:S05]  /*e950*/  @!P0 BRA `(.L_x_846) ;  /* 0x0000003800048947 */ /* 0x000fea0003800000 */
[----:B------:R-:W1:Y:S01]  /*e960*/  LDC R4, c[0x0][0x4f8] ;  /* 0x00013e00ff047b82 */ /* 0x000e620000000800 */
[C-C-:B------:R-:W-:Y:S01]  /*e970*/  SHF.L.U64.HI R214, R234.reuse, 0x4, R235.reuse ;  /* 0x00000004ead67819 */ /* 0x140fe200000102eb */
[C---:B------:R-:W-:Y:S01]  /*e980*/  IMAD.SHL.U32 R213, R234.reuse, 0x10, RZ ;  /* 0x00000010ead57824 */ /* 0x040fe200078e00ff */
[C---:B------:R-:W-:Y:S01]  /*e990*/  SHF.L.U64.HI R219, R234.reuse, 0x5, R235 ;  /* 0x00000005eadb7819 */ /* 0x040fe200000102eb */
[----:B------:R-:W-:Y:S01]  /*e9a0*/  IMAD.SHL.U32 R222, R234, 0x20, RZ ;  /* 0x00000020eade7824 */ /* 0x000fe200078e00ff */
        /* <DEDUP_REMOVED lines=8> */
[----:B------:R-:W2:Y:S01]  /*ea30*/  LDCU UR4, c[0x0][0x45c] ;  /* 0x00008b80ff0477ac */ /* 0x000ea20008000800 */
[----:B------:R-:W3:Y:S01]  /*ea40*/  LDCU.64 UR6, c[0x0][0x3c0] ;  /* 0x00007800ff0677ac */ /* 0x000ee20008000a00 */
[----:B-1----:R-:W-:-:S05]  /*ea50*/  LOP3.LUT R4, R4, 0xff, RZ, 0xc0, !PT ;  /* 0x000000ff04047812 */ /* 0x002fca00078ec0ff */
[----:B------:R-:W-:Y:S01]  /*ea60*/  IMAD R212, R4, 0x10000, R4 ;  /* 0x0001000004d47824 */ /* 0x000fe200078e0204 */
[----:B--23--:R-:W-:Y:S06]  /*ea70*/  BRA `(.L_x_847) ;  /* 0x0000000000747947 */ /* 0x00cfec0003800000 */
.L_x_849:
[----:B------:R-:W1:Y:S01]  /*ea80*/  LDC.64 R132, c[0x0][0x3b8] ;  /* 0x0000ee00ff847b82 */ /* 0x000e620000000a00 */
[----:B------:R-:W-:Y:S01]  /*ea90*/  VIADD R140, R223, 0xffffffff ;  /* 0xffffffffdf8c7836 */ /* 0x000fe20000000000 */
[----:B-1----:R-:W-:Y:S03]  /*eaa0*/  SHF.L.U64.HI R135, R132, 0x4, R133 ;  /* 0x0000000484877819 */ /* 0x002fe60000010285 */
[----:B------:R-:W-:Y:S04]  /*eab0*/  IMAD.WIDE.U32 R146, R140, R132, RZ ;  /* 0x000000848c927225 */ /* 0x000fe800078e00ff */
[----:B------:R-:W-:Y:S01]  /*eac0*/  IMAD.SHL.U32 R134, R132, 0x10, RZ ;  /* 0x0000001084867824 */ /* 0x000fe200078e00ff */
[----:B------:R-:W-:Y:S01]  /*ead0*/  LEA R144, P2, R146, R203, 0x7 ;  /* 0x000000cb92907211 */ /* 0x000fe200078438ff */
[----:B------:R-:W-:Y:S03]  /*eae0*/  IMAD R140, R140, R133, R147 ;  /* 0x000000858c8c7224 */ /* 0x000fe600078e0293 */
[C---:B------:R-:W-:Y:S02]  /*eaf0*/  LEA R143, P0, R146.reuse, R134, 0x6 ;  /* 0x00000086928f7211 */ /* 0x040fe400078030ff */
[CCC-:B------:R-:W-:Y:S02]  /*eb00*/  LEA.HI.X R145, R146.reuse, R202.reuse, R140.reuse, 0x7, P2 ;  /* 0x000000ca92917211 */ /* 0x1c0fe400010f3c8c */
[----:B------:R-:W-:Y:S02]  /*eb10*/  LEA.HI.X R141, R146, R135, R140, 0x6, P0 ;  /* 0x00000087928d7211 */ /* 0x000fe400000f348c */
[-C--:B------:R-:W-:Y:S01]  /*eb20*/  IADD3 R134, P0, PT, R134, R143.reuse, RZ ;  /* 0x0000008f86867210 */ /* 0x080fe20007f1e0ff */
[----:B------:R-:W-:Y:S01]  /*eb30*/  @!PT LDS RZ, [RZ] ;  /* 0x00000000fffff984 */ /* 0x000fe20000000800 */
[----:B------:R-:W-:Y:S01]  /*eb40*/  @!PT LDS RZ, [RZ] ;  /* 0x00000000fffff984 */ /* 0x000fe20000000800 */
[----:B------:R-:W-:Y:S01]  /*eb50*/  @!PT LDS RZ, [RZ] ;  /* 0x00000000fffff984 */ /* 0x000fe20000000800 */
[----:B------:R1:W-:Y:S01]  /*eb60*/  LDGSTS.E.BYPASS.LTC128B.128 [R206+0x4000], desc[UR20][R144.64] ;  /* 0x0400000090ce7fae */ /* 0x0003e2000b981a14 */
[C---:B------:R-:W-:Y:S02]  /*eb70*/  LEA R142, P1, R132.reuse, R143, 0x5 ;  /* 0x0000008f848e7211 */ /* 0x040fe400078228ff */
[----:B------:R-:W-:Y:S01]  /*eb80*/  LEA R140, P2, R143, R203, 0x1 ;  /* 0x000000cb8f8c7211 */ /* 0x000fe200078408ff */
[----:B------:R-:W-:Y:S01]  /*eb90*/  IMAD.X R135, R135, 0x1, R141, P0 ;  /* 0x0000000187877824 */ /* 0x000fe200000e068d */
[----:B------:R-:W-:Y:S02]  /*eba0*/  LEA.HI.X R133, R132, R141, R133, 0x5, P1 ;  /* 0x0000008d84857211 */ /* 0x000fe400008f2c85 */
        /* <DEDUP_REMOVED lines=8> */
[----:B------:R-:W0:Y:S01]  /*ec30*/  LDGDEPBAR ;  /* 0x00000000000079af */ /* 0x000e220000000000 */
[----:B------:R-:W-:Y:S05]  /*ec40*/  BRA `(.L_x_848) ;  /* 0x0000000800807947 */ /* 0x000fea0003800000 */
.L_x_847:
[----:B------:R-:W-:Y:S04]  /*ec50*/  DEPBAR.LE SB0, 0x0 ;  /* 0x000080000000791a */ /* 0x000fe80000000000 */
[----:B------:R-:W-:Y:S01]  /*ec60*/  BAR.SYNC.DEFER_BLOCKING 0x0 ;  /* 0x0000000000007b1d */ /* 0x000fe20000010000 */
[C---:B------:R-:W-:Y:S01]  /*ec70*/  IMAD.WIDE.U32 R234, R223.reuse, UR6, RZ ;  /* 0x00000006dfea7c25 */ /* 0x040fe2000f8e00ff */
[----:B------:R-:W-:Y:S02]  /*ec80*/  UIADD3 UR24, UPT, UPT, UR23, 0x76cf5d0a, URZ ;  /* 0x76cf5d0a17187890 */ /* 0x000fe4000fffe0ff */
[----:B------:R-:W-:Y:S01]  /*ec90*/  UIADD3 UR19, UPT, UPT, UR23, 0x32370b8f, URZ ;  /* 0x32370b8f17137890 */ /* 0x000fe2000fffe0ff */
[C---:B------:R-:W-:Y:S01]  /*eca0*/  IMAD R235, R223.reuse, UR7, R235 ;  /* 0x00000007dfeb7c24 */ /* 0x040fe2000f8e02eb */
[C---:B------:R-:W-:Y:S01]  /*ecb0*/  LEA R244, P3, R234.reuse, R201, 0x7 ;  /* 0x000000c9eaf47211 */ /* 0x040fe200078638ff */
[----:B------:R-:W-:Y:S01]  /*ecc0*/  UIADD3 UR18, UPT, UPT, UR23, -0x126145ec, URZ ;  /* 0xed9eba1417127890 */ /* 0x000fe2000fffe0ff */
[C---:B------:R-:W-:Y:S02]  /*ecd0*/  LEA R136, P0, R234.reuse, R213, 0x6 ;  /* 0x000000d5ea887211 */ /* 0x040fe400078030ff */
[--C-:B------:R-:W-:Y:S02]  /*ece0*/  LEA.HI.X R245, R234, R200, R235.reuse, 0x7, P3 ;  /* 0x000000c8eaf57211 */ /* 0x100fe400018f3ceb */
[----:B------:R-:W-:Y:S02]  /*ecf0*/  LEA R242, P2, R136, R201, 0x1 ;  /* 0x000000c988f27211 */ /* 0x000fe400078408ff */
[----:B------:R-:W-:Y:S01]  /*ed00*/  LEA.HI.X R237, R234, R214, R235, 0x6, P0 ;  /* 0x000000d6eaed7211 */ /* 0x000fe200000f34eb */
[----:B------:R-:W-:Y:S01]  /*ed10*/  IMAD.SHL.U32 R235, R223, 0x2, RZ ;  /* 0x00000002dfeb7824 */ /* 0x000fe200078e00ff */
[C---:B------:R-:W-:Y:S02]  /*ed20*/  IADD3 R138, P1, PT, R136.reuse, R213, RZ ;  /* 0x000000d5888a7210 */ /* 0x040fe40007f3e0ff */
[C---:B------:R-:W-:Y:S02]  /*ed30*/  LEA.HI.X R243, R136.reuse, R200, R237, 0x1, P2 ;  /* 0x000000c888f37211 */ /* 0x040fe400010f0ced */
[----:B------:R-:W-:Y:S01]  /*ed40*/  IADD3 R226, P0, PT, R136, R222, RZ ;  /* 0x000000de88e27210 */ /* 0x000fe20007f1e0ff */
[C---:B------:R-:W-:Y:S01]  /*ed50*/  IMAD.X R239, R237.reuse, 0x1, R214, P1 ;  /* 0x00000001edef7824 */ /* 0x040fe200008e06d6 */
[CC--:B------:R-:W-:Y:S01]  /*ed60*/  LEA R238, P1, R138.reuse, R201.reuse, 0x1 ;  /* 0x000000c98aee7211 */ /* 0x0c0fe200078208ff */
[----:B------:R-:W-:Y:S01]  /*ed70*/  @!PT LDS RZ, [RZ] ;  /* 0x00000000fffff984 */ /* 0x000fe20000000800 */
[----:B------:R-:W-:Y:S01]  /*ed80*/  @!PT LDS RZ, [RZ] ;  /* 0x00000000fffff984 */ /* 0x000fe20000000800 */
[----:B------:R-:W-:Y:S01]  /*ed90*/  @!PT LDS RZ, [RZ] ;  /* 0x00000000fffff984 */ /* 0x000fe20000000800 */
[----:B------:R-:W-:Y:S02]  /*eda0*/  LDGSTS.E.BYPASS.LTC128B.128 [R206+0x6000], desc[UR20][R244.64] ;  /* 0x06000000f4ce7fae */ /* 0x000fe4000b981a14 */
[----:B------:R-:W-:Y:S01]  /*edb0*/  IMAD.X R241, R237, 0x1, R219, P0 ;  /* 0x00000001edf17824 */ /* 0x000fe200000e06db */
[-C--:B------:R-:W-:Y:S02]  /*edc0*/  LEA.HI.X R239, R138, R200.reuse, R239, 0x1, P1 ;  /* 0x000000c88aef7211 */ /* 0x080fe400008f0cef */
[C---:B------:R-:W-:Y:S02]  /*edd0*/  LEA R236, P0, R226.reuse, R201, 0x1 ;  /* 0x000000c9e2ec7211 */ /* 0x040fe400078008ff */
[----:B------:R-:W-:Y:S01]  /*ede0*/  LOP3.LUT R136, R235, UR23, R231, 0x96, !PT ;  /* 0x00000017eb887c12 */ /* 0x000fe2000f8e96e7 */
[----:B------:R1:W-:Y:S01]  /*edf0*/  LDGSTS.E.BYPASS.LTC128B.128 [R206+0x6800], desc[UR20][R242.64] ;  /* 0x06800000f2ce7fae */ /* 0x0003e2000b981a14 */
[----:B------:R-:W-:Y:S03]  /*ee00*/  LEA.HI.X R237, R226, R200, R241, 0x1, P0 ;  /* 0x000000c8e2ed7211 */ /* 0x000fe600000f0cf1 */
[----:B------:R-:W-:Y:S01]  /*ee10*/  IMAD.WIDE.U32 R240, R136, -0x326172a9, RZ ;  /* 0xcd9e8d5788f07825 */ /* 0x000fe200078e00ff */
[----:B------:R-:W-:Y:S03]  /*ee20*/  ISETP.NE.AND P0, PT, R223, RZ, PT ;  /* 0x000000ffdf00720c */ /* 0x000fe60003f05270 */
[----:B------:R2:W-:Y:S01]  /*ee30*/  LDGSTS.E.BYPASS.LTC128B.128 [R206+0x7000], desc[UR20][R238.64] ;  /* 0x07000000eece7fae */ /* 0x0005e2000b981a14 */
[C---:B------:R-:W-:Y:S02]  /*ee40*/  LOP3.LUT R138, R241.reuse, R218, RZ, 0x3c, !PT ;  /* 0x000000daf18a7212 */ /* 0x040fe400078e3cff */
[----:B------:R-:W-:Y:S05]  /*ee50*/  LOP3.LUT R136, R241, R216, RZ, 0x3c, !PT ;  /* 0x000000d8f1887212 */ /* 0x000fea00078e3cff */
[----:B------:R3:W-:Y:S08]  /*ee60*/  LDGSTS.E.BYPASS.LTC128B.128 [R206+0x7800], desc[UR20][R236.64] ;  /* 0x07800000ecce7fae */ /* 0x0007f0000b981a14 */
[----:B------:R-:W-:Y:S01]  /*ee70*/  LDSM.16.M88.4 R132, [R190] ;  /* 0x00000000be84783b */ /* 0x000fe20000000200 */
[C---:B-1----:R-:W-:Y:S02]  /*ee80*/  LOP3.LUT R242, R240.reuse, R217, RZ, 0x3c, !PT ;  /* 0x000000d9f0f27212 */ /* 0x042fe400078e3cff */
[----:B------:R-:W-:Y:S05]  /*ee90*/  LOP3.LUT R240, R240, R215, RZ, 0x3c, !PT ;  /* 0x000000d7f0f07212 */ /* 0x000fea00078e3cff */
[----:B------:R-:W1:Y:S01]  /*eea0*/  LDSM.16.M88.4 R140, [R189+UR5+0x4000] ;  /* 0x00400005bd8c783b */ /* 0x000e620008000200 */
[----:B------:R-:W-:Y:S04]  /*eeb0*/  IMAD.WIDE.U32 R242, R242, -0x2daee0ad, RZ ;  /* 0xd2511f53f2f27825 */ /* 0x000fe800078e00ff */
[----:B--2---:R-:W-:Y:S03]  /*eec0*/  IMAD.WIDE.U32 R238, R136, -0x2daee0ad, RZ ;  /* 0xd2511f5388ee7825 */ /* 0x004fe600078e00ff */
[----:B------:R-:W2:Y:S01]  /*eed0*/  LDSM.16.M88.4 R144, [R190+0x2000] ;  /* 0x00200000be90783b */ /* 0x000ea20000000200 */
[----:B------:R-:W-:Y:S01]  /*eee0*/  IMAD.WIDE.U32 R240, R240, -0x2daee0ad, RZ ;  /* 0xd2511f53f0f07825 */ /* 0x000fe200078e00ff */
[----:B------:R-:W-:Y:S03]  /*eef0*/  LOP3.LUT R136, R210, UR24, R239, 0x96, !PT ;  /* 0x00000018d2887c12 */ /* 0x000fe6000f8e96ef */
[----:B---3--:R-:W-:Y:S01]  /*ef00*/  IMAD.WIDE.U32 R236, R138, -0x2daee0ad, RZ ;  /* 0xd2511f538aec7825 */ /* 0x008fe200078e00ff */
[----:B------:R-:W-:Y:S02]  /*ef10*/  LOP3.LUT R238, R238, UR19, R241, 0x96, !PT ;  /* 0x00000013eeee7c12 */ /* 0x000fe4000f8e96f1 */
[----:B------:R-:W3:Y:S02]  /*ef20*/  LDSM.16.M88.4 R148, [R189+UR5+0x4800] ;  /* 0x00480005bd94783b */ /* 0x000ee40008000200 */
[----:B------:R-:W-:Y:S01]  /*ef30*/  LOP3.LUT R138, R228, UR24, R237, 0x96, !PT ;  /* 0x00000018e48a7c12 */ /* 0x000fe2000f8e96ed */
[----:B------:R-:W-:Y:S01]  /*ef40*/  IMAD.WIDE.U32 R238, R238, -0x326172a9, RZ ;  /* 0xcd9e8d57eeee7825 */ /* 0x000fe200078e00ff */
[----:B------:R-:W-:Y:S03]  /*ef50*/  LOP3.LUT R236, R236, UR19, R243, 0x96, !PT ;  /* 0x00000013ecec7c12 */ /* 0x000fe6000f8e96f3 */
[----:B------:R-:W-:Y:S01]  /*ef60*/  IMAD.WIDE.U32 R246, R138, -0x326172a9, RZ ;  /* 0xcd9e8d578af67825 */ /* 0x000fe200078e00ff */
[----:B------:R-:W0:Y:S03]  /*ef70*/  LDGDEPBAR ;  /* 0x00000000000079af */ /* 0x000e260000000000 */
[----:B------:R-:W-:Y:S05]  /*ef80*/  IMAD.WIDE.U32 R236, R236, -0x326172a9, RZ ;  /* 0xcd9e8d57ecec7825 */ /* 0x000fea00078e00ff */
[----:B------:R-:W4:Y:S01]  /*ef90*/  LDSM.16.M88.4 R152, [R189+UR5+0x5000] ;  /* 0x00500005bd98783b */ /* 0x000f220008000200 */
[----:B------:R-:W-:Y:S05]  /*efa0*/  LOP3.LUT R244, R220, UR11, R247, 0x96, !PT ;  /* 0x0000000bdcf47c12 */ /* 0x000fea000f8e96f7 */
[----:B------:R-:W-:Y:S02]  /*efb0*/  IMAD.WIDE.U32 R244, R244, -0x2daee0ad, RZ ;  /* 0xd2511f53f4f47825 */ /* 0x000fe400078e00ff */
[----:B------:R-:W5:Y:S01]  /*efc0*/  LDSM.16.M88.4 R156, [R189+UR5+0x5800] ;  /* 0x00580005bd9c783b */ /* 0x000f620008000200 */
        /* <DEDUP_REMOVED lines=12> */
[-C--:B------:R-:W-:Y:S08]  /*f090*/  HMMA.16816.F32.BF16 R28, R144, R150.reuse, RZ ;  /* 0x00000096901c723c */ /* 0x080ff000000418ff */
[C---:B------:R-:W-:Y:S01]  /*f0a0*/  HMMA.16816.F32.BF16 R32, R132.reuse, R150, RZ ;  /* 0x000000968420723c */ /* 0x040fe200000418ff */
[----:B------:R-:W-:Y:S07]  /*f0b0*/  LDSM.16.M88.4 R148, [R183+0x4000] ;  /* 0x00400000b794783b */ /* 0x000fee0000000200 */
[-C--:B----4-:R-:W-:Y:S08]  /*f0c0*/  HMMA.16816.F32.BF16 R36, R132, R152.reuse, RZ ;  /* 0x000000988424723c */ /* 0x090ff000000418ff */
[C---:B------:R-:W-:Y:S08]  /*f0d0*/  HMMA.16816.F32.BF16 R40, R144.reuse, R152, RZ ;  /* 0x000000989028723c */ /* 0x040ff000000418ff */
[-C--:B------:R-:W-:Y:S08]  /*f0e0*/  HMMA.16816.F32.BF16 R44, R144, R154.reuse, RZ ;  /* 0x0000009a902c723c */ /* 0x080ff000000418ff */
[C---:B------:R-:W-:Y:S01]  /*f0f0*/  HMMA.16816.F32.BF16 R48, R132.reuse, R154, RZ ;  /* 0x0000009a8430723c */ /* 0x040fe200000418ff */
[----:B------:R-:W-:Y:S07]  /*f100*/  LDSM.16.M88.4 R152, [R187+0x2000] ;  /* 0x00200000bb98783b */ /* 0x000fee0000000200 */
[-C--:B-----5:R-:W-:Y:S08]  /*f110*/  HMMA.16816.F32.BF16 R52, R132, R156.reuse, RZ ;  /* 0x0000009c8434723c */ /* 0x0a0ff000000418ff */
[C---:B------:R-:W-:Y:S08]  /*f120*/  HMMA.16816.F32.BF16 R56, R144.reuse, R156, RZ ;  /* 0x0000009c9038723c */ /* 0x040ff000000418ff */
[-C--:B------:R-:W-:Y:S01]  /*f130*/  HMMA.16816.F32.BF16 R60, R144, R158.reuse, RZ ;  /* 0x0000009e903c723c */ /* 0x080fe200000418ff */
[----:B------:R-:W-:Y:S07]  /*f140*/  LDSM.16.M88.4 R144, [R187] ;  /* 0x00000000bb90783b */ /* 0x000fee0000000200 */
[----:B------:R-:W-:Y:S01]  /*f150*/  HMMA.16816.F32.BF16 R64, R132, R158, RZ ;  /* 0x0000009e8440723c */ /* 0x000fe200000418ff */
[----:B------:R-:W4:Y:S07]  /*f160*/  LDSM.16.M88.4 R132, [R184+0x5800] ;  /* 0x00580000b884783b */ /* 0x000f2e0000000200 */
[-C--:B-1----:R-:W-:Y:S01]  /*f170*/  HMMA.16816.F32.BF16 R4, R160, R164.reuse, R4 ;  /* 0x000000a4a004723c */ /* 0x082fe20000041804 */
[----:B------:R-:W1:Y:S07]  /*f180*/  LDSM.16.M88.4 R156, [R183+0x4800] ;  /* 0x00480000b79c783b */ /* 0x000e6e0000000200 */
[C---:B--2---:R-:W-:Y:S08]  /*f190*/  HMMA.16816.F32.BF16 R8, R168.reuse, R164, R8 ;  /* 0x000000a4a808723c */ /* 0x044ff00000041808 */
        /* <DEDUP_REMOVED lines=15> */
[-C--:B------:R-:W-:Y:S01]  /*f290*/  HMMA.16816.F32.BF16 R60, R168, R134.reuse, R60 ;  /* 0x00000086a83c723c */ /* 0x080fe2000004183c */
[----:B------:R-:W-:Y:S07]  /*f2a0*/  LDSM.16.M88.4 R168, [R186+0x2000] ;  /* 0x00200000baa8783b */ /* 0x000fee0000000200 */
[----:B------:R-:W-:Y:S01]  /*f2b0*/  HMMA.16816.F32.BF16 R64, R160, R134, R64 ;  /* 0x00000086a040723c */ /* 0x000fe20000041840 */
[----:B------:R-:W3:Y:S07]  /*f2c0*/  LDSM.16.M88.4 R132, [R183+0x5800] ;  /* 0x00580000b784783b */ /* 0x000eee0000000200 */
[-C--:B------:R-:W-:Y:S01]  /*f2d0*/  HMMA.16816.F32.BF16 R4, R144, R148.reuse, R4 ;  /* 0x000000949004723c */ /* 0x080fe20000041804 */
[----:B------:R-:W4:Y:S07]  /*f2e0*/  LDSM.16.M88.4 R160, [R182+0x4000] ;  /* 0x00400000b6a0783b */ /* 0x000f2e0000000200 */
[C---:B------:R-:W-:Y:S08]  /*f2f0*/  HMMA.16816.F32.BF16 R8, R152.reuse, R148, R8 ;  /* 0x000000949808723c */ /* 0x040ff00000041808 */
[-C--:B------:R-:W-:Y:S08]  /*f300*/  HMMA.16816.F32.BF16 R12, R152, R150.reuse, R12 ;  /* 0x00000096980c723c */ /* 0x080ff0000004180c */
[C---:B------:R-:W-:Y:S01]  /*f310*/  HMMA.16816.F32.BF16 R16, R144.reuse, R150, R16 ;  /* 0x000000969010723c */ /* 0x040fe20000041810 */
[----:B------:R-:W5:Y:S01]  /*f320*/  LDSM.16.M88.4 R148, [R182+0x5800] ;  /* 0x00580000b694783b */ /* 0x000f620000000200 */
[----:B------:R-:W-:Y:S06]  /*f330*/  DEPBAR.LE SB0, 0x0 ;  /* 0x000080000000791a */ /* 0x000fec0000000000 */
[-C--:B-1----:R-:W-:Y:S01]  /*f340*/  HMMA.16816.F32.BF16 R20, R144, R156.reuse, R20 ;  /* 0x0000009c9014723c */ /* 0x082fe20000041814 */
[----:B------:R-:W-:Y:S07]  /*f350*/  BAR.SYNC.DEFER_BLOCKING 0x0 ;  /* 0x0000000000007b1d */ /* 0x000fee0000010000 */
[C---:B------:R-:W-:Y:S08]  /*f360*/  HMMA.16816.F32.BF16 R24, R152.reuse, R156, R24 ;  /* 0x0000009c9818723c */ /* 0x040ff00000041818 */
[-C--:B------:R-:W-:Y:S08]  /*f370*/  HMMA.16816.F32.BF16 R28, R152, R158.reuse, R28 ;  /* 0x0000009e981c723c */ /* 0x080ff0000004181c */
[C---:B------:R-:W-:Y:S08]  /*f380*/  HMMA.16816.F32.BF16 R32, R144.reuse, R158, R32 ;  /* 0x0000009e9020723c */ /* 0x040ff00000041820 */
[-C--:B--2---:R-:W-:Y:S08]  /*f390*/  HMMA.16816.F32.BF16 R36, R144, R164.reuse, R36 ;  /* 0x000000a49024723c */ /* 0x084ff00000041824 */
[C---:B------:R-:W-:Y:S08]  /*f3a0*/  HMMA.16816.F32.BF16 R40, R152.reuse, R164, R40 ;  /* 0x000000a49828723c */ /* 0x040ff00000041828 */
[-C--:B------:R-:W-:Y:S08]  /*f3b0*/  HMMA.16816.F32.BF16 R44, R152, R166.reuse, R44 ;  /* 0x000000a6982c723c */ /* 0x080ff0000004182c */
[C---:B------:R-:W-:Y:S08]  /*f3c0*/  HMMA.16816.F32.BF16 R48, R144.reuse, R166, R48 ;  /* 0x000000a69030723c */ /* 0x040ff00000041830 */
[-C--:B---3--:R-:W-:Y:S08]  /*f3d0*/  HMMA.16816.F32.BF16 R52, R144, R132.reuse, R52 ;  /* 0x000000849034723c */ /* 0x088ff00000041834 */
[C---:B------:R-:W-:Y:S08]  /*f3e0*/  HMMA.16816.F32.BF16 R56, R152.reuse, R132, R56 ;  /* 0x000000849838723c */ /* 0x040ff00000041838 */
[-C--:B------:R-:W-:Y:S08]  /*f3f0*/  HMMA.16816.F32.BF16 R60, R152, R134.reuse, R60 ;  /* 0x00000086983c723c */ /* 0x080ff0000004183c */
[----:B------:R-:W-:Y:S08]  /*f400*/  HMMA.16816.F32.BF16 R64, R144, R134, R64 ;  /* 0x000000869040723c */ /* 0x000ff00000041840 */
[-C--:B----4-:R-:W-:Y:S08]  /*f410*/  HMMA.16816.F32.BF16 R4, R140, R160.reuse, R4 ;  /* 0x000000a08c04723c */ /* 0x090ff00000041804 */
[C---:B------:R-:W-:Y:S08]  /*f420*/  HMMA.16816.F32.BF16 R8, R168.reuse, R160, R8 ;  /* 0x000000a0a808723c */ /* 0x040ff00000041808 */
[-C--:B------:R-:W-:Y:S03]  /*f430*/  HMMA.16816.F32.BF16 R12, R168, R162.reuse, R12 ;  /* 0x000000a2a80c723c */ /* 0x080fe6000004180c */
[----:B------:R-:W-:Y:S02]  /*f440*/  FMNMX3.FTZ R232, R3, R4, R5, !PT ;  /* 0x0000000403e87276 */ /* 0x000fe40007810005 */
[----:B------:R-:W-:Y:S03]  /*f450*/  FMNMX3.FTZ R226, R2, R6, R7, !PT ;  /* 0x0000000602e27276 */ /* 0x000fe60007810007 */
[C---:B------:R-:W-:Y:S08]  /*f460*/  HMMA.16816.F32.BF16 R16, R140.reuse, R162, R16 ;  /* 0x000000a28c10723c */ /* 0x040ff00000041810 */
[-C--:B------:R-:W-:Y:S08]  /*f470*/  HMMA.16816.F32.BF16 R20, R140, R172.reuse, R20 ;  /* 0x000000ac8c14723c */ /* 0x080ff00000041814 */
[C---:B------:R-:W-:Y:S04]  /*f480*/  HMMA.16816.F32.BF16 R24, R168.reuse, R172, R24 ;  /* 0x000000aca818723c */ /* 0x040fe80000041818 */
[----:B------:R-:W-:Y:S02]  /*f490*/  FMNMX3.FTZ R234, R232, R16, R17, !PT ;  /* 0x00000010e8ea7276 */ /* 0x000fe40007810011 */
[----:B------:R-:W-:Y:S02]  /*f4a0*/  FMNMX3.FTZ R232, R226, R18, R19, !PT ;  /* 0x00000012e2e87276 */ /* 0x000fe40007810013 */
        /* <DEDUP_REMOVED lines=10> */
[----:B------:R-:W-:Y:S02]  /*f550*/  FMNMX3.FTZ R232, R232, R38, R39, !PT ;  /* 0x00000026e8e87276 */ /* 0x000fe40007810027 */
[----:B------:R-:W-:Y:S01]  /*f560*/  LOP3.LUT R226, R246, UR10, R237, 0x96, !PT ;  /* 0x0000000af6e27c12 */ /* 0x000fe2000f8e96ed */
[C---:B------:R-:W-:Y:S04]  /*f570*/  HMMA.16816.F32.BF16 R48, R140.reuse, R178, R48 ;  /* 0x000000b28c30723c */ /* 0x040fe80000041830 */
[----:B------:R-:W-:Y:S04]  /*f580*/  IMAD.WIDE.U32 R246, R136, -0x326172a9, RZ ;  /* 0xcd9e8d5788f67825 */ /* 0x000fe800078e00ff */
[-C--:B-----5:R-:W-:Y:S08]  /*f590*/  HMMA.16816.F32.BF16 R52, R140, R148.reuse, R52 ;  /* 0x000000948c34723c */ /* 0x0a0ff00000041834 */
[C---:B------:R-:W-:Y:S04]  /*f5a0*/  HMMA.16816.F32.BF16 R56, R168.reuse, R148, R56 ;  /* 0x00000094a838723c */ /* 0x040fe80000041838 */
[----:B------:R-:W-:Y:S02]  /*f5b0*/  FMNMX3.FTZ R138, R138, R48, R49, !PT ;  /* 0x000000308a8a7276 */ /* 0x000fe40007810031 */
[----:B------:R-:W-:Y:S02]  /*f5c0*/  FMNMX3.FTZ R136, R232, R50, R51, !PT ;  /* 0x00000032e8887276 */ /* 0x000fe40007810033 */
[-C--:B------:R-:W-:Y:S03]  /*f5d0*/  HMMA.16816.F32.BF16 R60, R168, R150.reuse, R60 ;  /* 0x00000096a83c723c */ /* 0x080fe6000004183c */
[----:B------:R-:W-:Y:S02]  /*f5e0*/  FMNMX3.FTZ R232, R138, R52, R53, !PT ;  /* 0x000000348ae87276 */ /* 0x000fe40007810035 */
[----:B------:R-:W-:Y:S03]  /*f5f0*/  FMNMX3.FTZ R138, R136, R54, R55, !PT ;  /* 0x00000036888a7276 */ /* 0x000fe60007810037 */
[----:B------:R-:W-:Y:S11]  /*f600*/  HMMA.16816.F32.BF16 R64, R140, R150, R64 ;  /* 0x000000968c40723c */ /* 0x000ff60000041840 */
[----:B------:R-:W-:Y:S08]  /*f610*/  @!UPT UIADD3 URZ, UPT, UPT, URZ, URZ, URZ ;  /* 0x000000fffffff290 */ /* 0x000ff0000fffe0ff */
[----:B------:R-:W-:Y:S02]  /*f620*/  FMNMX3.FTZ R136, R232, R64, R65, !PT ;  /* 0x00000040e8887276 */ /* 0x000fe40007810041 */
[----:B------:R-:W-:Y:S01]  /*f630*/  FMNMX3.FTZ R138, R138, R66, R67, !PT ;  /* 0x000000428a8a7276 */ /* 0x000fe20007810043 */
[----:B------:R-:W-:Y:S06]  /*f640*/  @P0 BRA `(.L_x_849) ;  /* 0xfffffff4000c0947 */ /* 0x000fec000383ffff */
.L_x_848:
[----:B------:R-:W-:Y:S01]  /*f650*/  FMNMX3.FTZ R134, R137, R8, R9, !PT ;  /* 0x0000000889867276 */ /* 0x000fe20007810009 */
[----:B------:R-:W-:Y:S01]  /*f660*/  UIADD3 UR12, UPT, UPT, UR23, 0x646e171e, URZ ;  /* 0x646e171e170c7890 */ /* 0x000fe2000fffe0ff */
[----:B-1----:R-:W-:Y:S01]  /*f670*/  FMNMX3.FTZ R133, R0, R10, R11, !PT ;  /* 0x0000000a00857276 */ /* 0x002fe2000781000b */
[----:B------:R-:W-:Y:S01]  /*f680*/  IMAD.WIDE.U32 R172, R226, -0x2daee0ad, RZ ;  /* 0xd2511f53e2ac7825 */ /* 0x000fe200078e00ff */
[----:B------:R-:W-:Y:S01]  /*f690*/  FMNMX3.FTZ R134, R134, R12, R13, !PT ;  /* 0x0000000c86867276 */ /* 0x000fe2000781000d */
[----:B------:R-:W-:Y:S01]  /*f6a0*/  UIADD3 UR13, UPT, UPT, UR23, -0x56f99767, URZ ;  /* 0xa9066899170d7890 */ /* 0x000fe2000fffe0ff */
        /* <DEDUP_REMOVED lines=14> */
[----:B------:R-:W-:Y:S02]  /*f790*/  LOP3.LUT R133, R244, UR13, R173, 0x96, !PT ;  /* 0x0000000df4857c12 */ /* 0x000fe4000f8e96ad */
[----:B------:R-:W-:Y:S02]  /*f7a0*/  FMNMX3.FTZ R140, R134, R56, R57, !PT ;  /* 0x00000038868c7276 */ /* 0x000fe40007810039 */
[----:B------:R-:W-:Y:S01]  /*f7b0*/  FMNMX3.FTZ R132, R132, R58, R59, !PT ;  /* 0x0000003a84847276 */ /* 0x000fe2000781003b */
[----:B------:R-:W-:Y:S01]  /*f7c0*/  IMAD.WIDE.U32 R144, R133, -0x326172a9, RZ ;  /* 0xcd9e8d5785907825 */ /* 0x000fe200078e00ff */
[----:B------:R-:W-:Y:S02]  /*f7d0*/  FMNMX3.FTZ R134, R140, R60, R61, !PT ;  /* 0x0000003c8c867276 */ /* 0x000fe4000781003d */
[----:B------:R-:W-:Y:S01]  /*f7e0*/  FMNMX3.FTZ R133, R132, R62, R63, !PT ;  /* 0x0000003e84857276 */ /* 0x000fe2000781003f */
[----:B------:R-:W-:Y:S01]  /*f7f0*/  IMAD.MOV.U32 R148, RZ, RZ, R144 ;  /* 0x000000ffff947224 */ /* 0x000fe200078e0090 */
[----:B-1----:R-:W-:Y:S01]  /*f800*/  FMNMX.FTZ R135, R138, R135, !PT ;  /* 0x000000878a877209 */ /* 0x002fe20007810000 */
[----:B------:R-:W1:Y:S01]  /*f810*/  SHFL.BFLY PT, R147, R134, 0x2, 0x1f ;  /* 0x0c401f0086937f89 */ /* 0x000e6200000e0000 */
[----:B--2---:R-:W-:Y:S02]  /*f820*/  FMNMX.FTZ R136, R136, R141, !PT ;  /* 0x0000008d88887209 */ /* 0x004fe40007810000 */
[----:B------:R-:W-:Y:S05]  /*f830*/  LOP3.LUT R170, R246, UR10, R239, 0x96, !PT ;  /* 0x0000000af6aa7c12 */ /* 0x000fea000f8e96ef */
[----:B------:R-:W2:Y:S01]  /*f840*/  SHFL.BFLY PT, R138, R133, 0x2, 0x1f ;  /* 0x0c401f00858a7f89 */ /* 0x000ea200000e0000 */
[----:B------:R-:W-:Y:S02]  /*f850*/  LOP3.LUT R176, R242, UR18, R245, 0x96, !PT ;  /* 0x00000012f2b07c12 */ /* 0x000fe4000f8e96f5 */
[----:B------:R-:W-:Y:S05]  /*f860*/  LOP3.LUT R174, R240, UR18, R153, 0x96, !PT ;  /* 0x00000012f0ae7c12 */ /* 0x000fea000f8e9699 */
[----:B------:R-:W3:Y:S01]  /*f870*/  SHFL.BFLY PT, R141, R136, 0x1, 0x1f ;  /* 0x0c201f00888d7f89 */ /* 0x000ee200000e0000 */
[----:B------:R-:W-:Y:S01]  /*f880*/  PRMT R149, R144, 0x7773, RZ ;  /* 0x0000777390957816 */ /* 0x000fe200000000ff */
[----:B------:R-:W-:Y:S01]  /*f890*/  IMAD.WIDE.U32 R170, R170, -0x2daee0ad, RZ ;  /* 0xd2511f53aaaa7825 */ /* 0x000fe200078e00ff */
[C---:B------:R-:W-:Y:S05]  /*f8a0*/  PRMT R140, R144.reuse, 0x7772, RZ ;  /* 0x00007772908c7816 */ /* 0x040fea00000000ff */
[----:B------:R-:W4:Y:S01]  /*f8b0*/  SHFL.BFLY PT, R132, R135, 0x1, 0x1f ;  /* 0x0c201f0087847f89 */ /* 0x000f2200000e0000 */
[----:B------:R-:W-:Y:S01]  /*f8c0*/  PRMT R143, R144, 0x7771, RZ ;  /* 0x00007771908f7816 */ /* 0x000fe200000000ff */
[----:B------:R-:W-:Y:S01]  /*f8d0*/  IMAD.WIDE.U32 R176, R176, -0x326172a9, RZ ;  /* 0xcd9e8d57b0b07825 */ /* 0x000fe200078e00ff */
[----:B------:R-:W-:Y:S02]  /*f8e0*/  LOP3.LUT R152, R152, UR13, R171, 0x96, !PT ;  /* 0x0000000d98987c12 */ /* 0x000fe4000f8e96ab */
[----:B------:R-:W-:Y:S01]  /*f8f0*/  PRMT R140, R140, 0x5410, R149 ;  /* 0x000054108c8c7816 */ /* 0x000fe20000000095 */
[----:B------:R-:W-:Y:S01]  /*f900*/  IMAD.WIDE.U32 R174, R174, -0x326172a9, RZ ;  /* 0xcd9e8d57aeae7825 */ /* 0x000fe200078e00ff */
[----:B------:R-:W-:Y:S02]  /*f910*/  LOP3.LUT R144, R176, UR8, R145, 0x96, !PT ;  /* 0x00000008b0907c12 */ /* 0x000fe4000f8e9691 */
[----:B------:R-:W-:Y:S01]  /*f920*/  LOP3.LUT R148, R148, 0xff, RZ, 0xc0, !PT ;  /* 0x000000ff94947812 */ /* 0x000fe200078ec0ff */
[----:B------:R-:W-:Y:S01]  /*f930*/  IMAD.WIDE.U32 R152, R152, -0x326172a9, RZ ;  /* 0xcd9e8d5798987825 */ /* 0x000fe200078e00ff */
[----:B------:R-:W-:Y:S02]  /*f940*/  PRMT R149, R144, 0x7632, R149 ;  /* 0x0000763290957816 */ /* 0x000fe40000000095 */
[----:B-1----:R-:W-:Y:S01]  /*f950*/  FMNMX.FTZ R134, R134, R147, !PT ;  /* 0x0000009386867209 */ /* 0x002fe20007810000 */
[----:B------:R-:W-:Y:S01]  /*f960*/  IMAD.MOV.U32 R146, RZ, RZ, R152 ;  /* 0x000000ffff927224 */ /* 0x000fe200078e0098 */
[----:B------:R-:W-:Y:S02]  /*f970*/  PRMT R145, R152, 0x7773, RZ ;  /* 0x0000777398917816 */ /* 0x000fe400000000ff */
[----:B--2---:R-:W-:Y:S01]  /*f980*/  FMNMX.FTZ R138, R133, R138, !PT ;  /* 0x0000008a858a7209 */ /* 0x004fe20007810000 */
[----:B------:R-:W1:Y:S01]  /*f990*/  SHFL.BFLY PT, R147, R134, 0x1, 0x1f ;  /* 0x0c201f0086937f89 */ /* 0x000e6200000e0000 */
[----:B------:R-:W-:Y:S02]  /*f9a0*/  LOP3.LUT R146, R146, 0xff, RZ, 0xc0, !PT ;  /* 0x000000ff92927812 */ /* 0x000fe400078ec0ff */
[----:B---3--:R-:W-:Y:S05]  /*f9b0*/  FMNMX.FTZ R136, R136, R141, !PT ;  /* 0x0000008d88887209 */ /* 0x008fea0007810000 */
[----:B------:R-:W2:Y:S01]  /*f9c0*/  SHFL.BFLY PT, R133, R138, 0x1, 0x1f ;  /* 0x0c201f008a857f89 */ /* 0x000ea200000e0000 */
[----:B------:R-:W-:Y:S02]  /*f9d0*/  PRMT R150, R152, 0x7772, RZ ;  /* 0x0000777298967816 */ /* 0x000fe400000000ff */
[----:B----4-:R-:W-:Y:S01]  /*f9e0*/  FMNMX.FTZ R135, R135, R132, !PT ;  /* 0x0000008487877209 */ /* 0x010fe20007810000 */
[C---:B------:R-:W-:Y:S01]  /*f9f0*/  FMUL.FTZ R168, R136.reuse, UR4 ;  /* 0x0000000488a87c20 */ /* 0x040fe20008410000 */
[C---:B------:R-:W-:Y:S01]  /*fa00*/  FSETP.NEU.FTZ.AND P0, PT, R136.reuse, -INF , PT ;  /* 0xff8000008800780b */ /* 0x040fe20003f1d000 */
[----:B------:R-:W-:Y:S01]  /*fa10*/  FADD.FTZ R3, -R136, R3 ;  /* 0x0000000388037221 */ /* 0x000fe20000010100 */
[----:B------:R-:W-:Y:S01]  /*fa20*/  PRMT R151, R152, 0x7771, RZ ;  /* 0x0000777198977816 */ /* 0x000fe200000000ff */
[C---:B------:R-:W-:Y:S01]  /*fa30*/  FMUL.FTZ R169, R135.reuse, UR4 ;  /* 0x0000000487a97c20 */ /* 0x040fe20008410000 */
[----:B------:R-:W-:Y:S01]  /*fa40*/  FSEL R168, R168, RZ, P0 ;  /* 0x000000ffa8a87208 */ /* 0x000fe20000000000 */
[----:B------:R-:W-:Y:S01]  /*fa50*/  FADD.FTZ R2, -R135, R2 ;  /* 0x0000000287027221 */ /* 0x000fe20000010100 */
[----:B------:R-:W-:Y:S01]  /*fa60*/  PRMT R151, R146, 0x5410, R151 ;  /* 0x0000541092977816 */ /* 0x000fe20000000097 */
[----:B------:R-:W-:Y:S01]  /*fa70*/  FMUL.FTZ R132, R3, UR4 ;  /* 0x0000000403847c20 */ /* 0x000fe20008410000 */
[----:B------:R-:W-:Y:S01]  /*fa80*/  PRMT R150, R150, 0x5410, R145 ;  /* 0x0000541096967816 */ /* 0x000fe20000000091 */
[--C-:B------:R-:W-:Y:S01]  /*fa90*/  FFMA.FTZ R152, R16, UR4, -R168.reuse ;  /* 0x0000000410987c23 */ /* 0x100fe200080108a8 */
[----:B------:R-:W-:Y:S01]  /*faa0*/  FSETP.NEU.FTZ.AND P0, PT, R135, -INF , PT ;  /* 0xff8000008700780b */ /* 0x000fe20003f1d000 */
[--C-:B------:R-:W-:Y:S01]  /*fab0*/  FFMA.FTZ R157, R4, UR4, -R168.reuse ;  /* 0x00000004049d7c23 */ /* 0x100fe200080108a8 */
[C---:B------:R-:W-:Y:S01]  /*fac0*/  LOP3.LUT R146, R144.reuse, 0xff, RZ, 0xc0, !PT ;  /* 0x000000ff90927812 */ /* 0x040fe200078ec0ff */
[----:B------:R-:W-:Y:S01]  /*fad0*/  FFMA.FTZ R154, R5, UR4, -R168 ;  /* 0x00000004059a7c23 */ /* 0x000fe200080108a8 */
[----:B------:R-:W-:Y:S01]  /*fae0*/  LOP3.LUT R145, R144, 0xffff, RZ, 0xc0, !PT ;  /* 0x0000ffff90917812 */ /* 0x000fe200078ec0ff */
[----:B------:R-:W-:Y:S01]  /*faf0*/  MUFU.EX2 R152, R152 ;  /* 0x0000009800987308 */ /* 0x000fe20000000800 */
[----:B------:R-:W-:Y:S01]  /*fb00*/  SHF.R.U32.HI R144, RZ, 0x18, R144 ;  /* 0x00000018ff907819 */ /* 0x000fe20000011690 */
[----:B------:R-:W-:Y:S01]  /*fb10*/  FMUL.FTZ R3, R2, UR4 ;  /* 0x0000000402037c20 */ /* 0x000fe20008410000 */
[----:B------:R-:W-:Y:S07]  /*fb20*/  LOP3.LUT R149, R149, 0xff, RZ, 0xc0, !PT ;  /* 0x000000ff95957812 */ /* 0x000fee00078ec0ff */
[----:B------:R-:W-:Y:S01]  /*fb30*/  MUFU.EX2 R157, R157 ;  /* 0x0000009d009d7308 */ /* 0x000fe20000000800 */
[----:B------:R-:W-:Y:S01]  /*fb40*/  LOP3.LUT R142, R174, UR8, R153, 0x96, !PT ;  /* 0x00000008ae8e7c12 */ /* 0x000fe2000f8e9699 */
[--C-:B------:R-:W-:Y:S01]  /*fb50*/  FFMA.FTZ R153, R17, UR4, -R168.reuse ;  /* 0x0000000411997c23 */ /* 0x100fe200080108a8 */
[----:B------:R-:W-:Y:S07]  /*fb60*/  FSEL R169, R169, RZ, P0 ;  /* 0x000000ffa9a97208 */ /* 0x000fee0000000000 */
[----:B------:R-:W-:Y:S01]  /*fb70*/  MUFU.EX2 R154, R154 ;  /* 0x0000009a009a7308 */ /* 0x000fe20000000800 */
[----:B------:R-:W-:Y:S01]  /*fb80*/  SHF.R.U32.HI R145, RZ, 0x8, R145 ;  /* 0x00000008ff917819 */ /* 0x000fe20000011691 */
[----:B------:R-:W-:Y:S01]  /*fb90*/  FFMA.FTZ R245, R52, UR4, -R168 ;  /* 0x0000000434f57c23 */ /* 0x000fe200080108a8 */
[----:B------:R-:W-:Y:S01]  /*fba0*/  PRMT R141, R149, 0x5410, R144 ;  /* 0x00005410958d7816 */ /* 0x000fe20000000090 */
[--C-:B------:R-:W-:Y:S01]  /*fbb0*/  FFMA.FTZ R155, R19, UR4, -R169.reuse ;  /* 0x00000004139b7c23 */ /* 0x100fe200080108a9 */
[----:B-1----:R-:W-:Y:S01]  /*fbc0*/  FMNMX.FTZ R134, R134, R147, !PT ;  /* 0x0000009386867209 */ /* 0x002fe20007810000 */
[--C-:B------:R-:W-:Y:S01]  /*fbd0*/  FFMA.FTZ R158, R6, UR4, -R169.reuse ;  /* 0x00000004069e7c23 */ /* 0x100fe200080108a9 */
[----:B------:R-:W-:Y:S01]  /*fbe0*/  LOP3.LUT R144, R142, 0xffff, RZ, 0xc0, !PT ;  /* 0x0000ffff8e907812 */ /* 0x000fe200078ec0ff */
[--C-:B------:R-:W-:Y:S01]  /*fbf0*/  FFMA.FTZ R156, R7, UR4, -R169.reuse ;  /* 0x00000004079c7c23 */ /* 0x100fe200080108a9 */
[----:B--2---:R-:W-:Y:S01]  /*fc00*/  FMNMX.FTZ R133, R138, R133, !PT ;  /* 0x000000858a857209 */ /* 0x004fe20007810000 */
[----:B------:R-:W-:Y:S01]  /*fc10*/  FFMA.FTZ R138, R18, UR4, -R169 ;  /* 0x00000004128a7c23 */ /* 0x000fe200080108a9 */
[----:B------:R-:W-:Y:S01]  /*fc20*/  PRMT R145, R146, 0x5410, R145 ;  /* 0x0000541092917816 */ /* 0x000fe20000000091 */
[----:B------:R-:W-:Y:S01]  /*fc30*/  FMUL.FTZ R166, R134, UR4 ;  /* 0x0000000486a67c20 */ /* 0x000fe20008410000 */
[----:B------:R-:W-:Y:S01]  /*fc40*/  SHF.R.U32.HI R144, RZ, 0x8, R144 ;  /* 0x00000008ff907819 */ /* 0x000fe20000011690 */
[C---:B------:R-:W-:Y:S01]  /*fc50*/  FMUL.FTZ R167, R133.reuse, UR4 ;  /* 0x0000000485a77c20 */ /* 0x040fe20008410000 */
[----:B------:R-:W-:Y:S01]  /*fc60*/  LOP3.LUT R149, R142, 0xff, RZ, 0xc0, !PT ;  /* 0x000000ff8e957812 */ /* 0x000fe200078ec0ff */
[----:B------:R-:W-:Y:S01]  /*fc70*/  MUFU.EX2 R138, R138 ;  /* 0x0000008a008a7308 */ /* 0x000fe20000000800 */
[----:B------:R-:W-:Y:S01]  /*fc80*/  FSETP.NEU.FTZ.AND P1, PT, R134, -INF , PT ;  /* 0xff8000008600780b */ /* 0x000fe20003f3d000 */
[C---:B------:R-:W-:Y:S01]  /*fc90*/  FADD.FTZ R0, -R133.reuse, R0 ;  /* 0x0000000085007221 */ /* 0x040fe20000010100 */
[----:B------:R-:W-:Y:S07]  /*fca0*/  FSETP.NEU.FTZ.AND P0, PT, R133, -INF , PT ;  /* 0xff8000008500780b */ /* 0x000fee0003f1d000 */
[----:B------:R-:W1:Y:S01]  /*fcb0*/  MUFU.EX2 R155, R155 ;  /* 0x0000009b009b7308 */ /* 0x000e620000000800 */
[----:B------:R-:W-:Y:S01]  /*fcc0*/  LOP3.LUT R7, R140, 0xff00ff, RZ, 0xc0, !PT ;  /* 0x00ff00ff8c077812 */ /* 0x000fe200078ec0ff */
[----:B------:R-:W-:Y:S01]  /*fcd0*/  FMUL.FTZ R0, R0, UR4 ;  /* 0x0000000400007c20 */ /* 0x000fe20008410000 */
[----:B------:R-:W-:Y:S07]  /*fce0*/  PRMT R149, R149, 0x5410, R144 ;  /* 0x0000541095957816 */ /* 0x000fee0000000090 */
[----:B------:R-:W2:Y:S01]  /*fcf0*/  MUFU.EX2 R153, R153 ;  /* 0x0000009900997308 */ /* 0x000ea20000000800 */
[--C-:B------:R-:W-:Y:S01]  /*fd00*/  HSET2.LE.AND R140, R145, R212.reuse, PT ;  /* 0x000000d4918c7233 */ /* 0x100fe20003803000 */
[--C-:B------:R-:W-:Y:S01]  /*fd10*/  FFMA.FTZ R240, R54, UR4, -R169.reuse ;  /* 0x0000000436f07c23 */ /* 0x100fe200080108a9 */
[----:B------:R-:W3:Y:S01]  /*fd20*/  LDSM.16.MT88.4 R144, [R185+0x6000] ;  /* 0x00600000b990783b */ /* 0x000ee20000004200 */
[----:B------:R-:W-:Y:S06]  /*fd30*/  FSEL R166, R166, RZ, P1 ;  /* 0x000000ffa6a67208 */ /* 0x000fec0000800000 */
[----:B------:R-:W-:Y:S01]  /*fd40*/  MUFU.EX2 R158, R158 ;  /* 0x0000009e009e7308 */ /* 0x000fe20000000800 */
[----:B------:R-:W-:Y:S01]  /*fd50*/  FSEL R167, R167, RZ, P0 ;  /* 0x000000ffa7a77208 */ /* 0x000fe20000000000 */
[----:B------:R-:W-:Y:S01]  /*fd60*/  FFMA.FTZ R226, R39, UR4, -R169 ;  /* 0x0000000427e27c23 */ /* 0x000fe200080108a9 */
[----:B------:R-:W-:Y:S07]  /*fd70*/  PRMT R143, R148, 0x5410, R143 ;  /* 0x00005410948f7816 */ /* 0x000fee000000008f */
[----:B------:R-:W4:Y:S01]  /*fd80*/  MUFU.EX2 R156, R156 ;  /* 0x0000009c009c7308 */ /* 0x000f220000000800 */
[--C-:B------:R-:W-:Y:S01]  /*fd90*/  FFMA.FTZ R159, R8, UR4, -R166.reuse ;  /* 0x00000004089f7c23 */ /* 0x100fe200080108a6 */
[----:B------:R-:W-:Y:S01]  /*fda0*/  FFMA.FTZ R160, R9, UR4, -R166 ;  /* 0x0000000409a07c23 */ /* 0x000fe200080108a6 */
[--C-:B------:R-:W-:Y:S01]  /*fdb0*/  FFMA.FTZ R163, R10, UR4, -R167.reuse ;  /* 0x000000040aa37c23 */ /* 0x100fe200080108a7 */
[--C-:B------:R-:W-:Y:S01]  /*fdc0*/  FFMA.FTZ R161, R11, UR4, -R167.reuse ;  /* 0x000000040ba17c23 */ /* 0x100fe200080108a7 */
[----:B------:R-:W-:Y:S05]  /*fdd0*/  PRMT R2, R142, 0x7632, R2 ;  /* 0x000076328e027816 */ /* 0x000fea0000000002 */
[----:B------:R-:W5:Y:S01]  /*fde0*/  MUFU.EX2 R132, R132 ;  /* 0x0000008400847308 */ /* 0x000f620000000800 */
[----:B------:R-:W-:Y:S01]  /*fdf0*/  SHF.R.U32.HI R17, RZ, 0x18, R142 ;  /* 0x00000018ff117819 */ /* 0x000fe2000001168e */
[--C-:B------:R-:W-:Y:S01]  /*fe00*/  FFMA.FTZ R165, R13, UR4, -R166.reuse ;  /* 0x000000040da57c23 */ /* 0x100fe200080108a6 */
[--C-:B------:R-:W-:Y:S07]  /*fe10*/  HSET2.LE.AND R142, R143, R212.reuse, PT ;  /* 0x000000d48f8e7233 */ /* 0x100fee0003803000 */
[----:B------:R-:W-:Y:S01]  /*fe20*/  MUFU.EX2 R159, R159 ;  /* 0x0000009f009f7308 */ /* 0x000fe20000000800 */
[--C-:B------:R-:W-:Y:S01]  /*fe30*/  HSET2.LE.AND R143, R7, R212.reuse, PT ;  /* 0x000000d4078f7233 */ /* 0x100fe20003803000 */
[----:B------:R-:W-:Y:S01]  /*fe40*/  FFMA.FTZ R164, R15, UR4, -R167 ;  /* 0x000000040fa47c23 */ /* 0x000fe200080108a7 */
[----:B------:R-:W-:Y:S07]  /*fe50*/  LOP3.LUT R2, R2, 0xff, RZ, 0xc0, !PT ;  /* 0x000000ff02027812 */ /* 0x000fee00078ec0ff */
[----:B------:R-:W3:Y:S01]  /*fe60*/  MUFU.EX2 R160, R160 ;  /* 0x000000a000a07308 */ /* 0x000ee20000000800 */
[----:B-1----:R-:W-:Y:S01]  /*fe70*/  F2FP.BF16.F32.PACK_AB R4, R155, R138 ;  /* 0x0000008a9b04723e */ /* 0x002fe200000010ff */
[--C-:B------:R-:W-:Y:S01]  /*fe80*/  FFMA.FTZ R162, R12, UR4, -R166.reuse ;  /* 0x000000040ca27c23 */ /* 0x100fe200080108a6 */
[----:B------:R-:W-:Y:S07]  /*fe90*/  PRMT R17, R2, 0x5410, R17 ;  /* 0x0000541002117816 */ /* 0x000fee0000000011 */
[----:B------:R-:W-:Y:S01]  /*fea0*/  MUFU.EX2 R163, R163 ;  /* 0x000000a300a37308 */ /* 0x000fe20000000800 */
[--C-:B------:R-:W-:Y:S01]  /*feb0*/  HSET2.LE.AND R141, R141, R212.reuse, PT ;  /* 0x000000d48d8d7233 */ /* 0x100fe20003803000 */
[----:B------:R-:W-:Y:S01]  /*fec0*/  FFMA.FTZ R14, R14, UR4, -R167 ;  /* 0x000000040e0e7c23 */ /* 0x000fe200080108a7 */
[----:B--2---:R-:W-:Y:S07]  /*fed0*/  F2FP.BF16.F32.PACK_AB R5, R153, R152 ;  /* 0x000000989905723e */ /* 0x004fee00000010ff */
[----:B------:R-:W-:Y:S01]  /*fee0*/  MUFU.EX2 R161, R161 ;  /* 0x000000a100a17308 */ /* 0x000fe20000000800 */
[----:B----4-:R-:W-:Y:S01]  /*fef0*/  F2FP.BF16.F32.PACK_AB R2, R156, R158 ;  /* 0x0000009e9c02723e */ /* 0x010fe200000010ff */
[----:B-----5:R-:W-:Y:S01]  /*ff00*/  FMUL.FTZ R16, R132, R116 ;  /* 0x0000007484107220 */ /* 0x020fe20000410000 */
[----:B------:R-:W-:Y:S07]  /*ff10*/  LOP3.LUT R143, R4, R143, RZ, 0xc0, !PT ;  /* 0x0000008f048f7212 */ /* 0x000fee00078ec0ff */
[----:B------:R-:W1:Y:S01]  /*ff20*/  MUFU.EX2 R3, R3 ;  /* 0x0000000300037308 */ /* 0x000e620000000800 */
[----:B------:R-:W-:Y:S01]  /*ff30*/  FADD.FTZ R4, -R134, R137 ;  /* 0x0000008986047221 */ /* 0x000fe20000010100 */
[----:B------:R-:W-:Y:S01]  /*ff40*/  LOP3.LUT R142, R5, R142, RZ, 0xc0, !PT ;  /* 0x0000008e058e7212 */ /* 0x000fe200078ec0ff */
[----:B------:R-:W-:Y:S01]  /*ff50*/  FFMA.FTZ R232, R45, UR4, -R166 ;  /* 0x000000042de87c23 */ /* 0x000fe200080108a6 */
[----:B------:R-:W-:Y:S01]  /*ff60*/  LOP3.LUT R141, R2, R141, RZ, 0xc0, !PT ;  /* 0x0000008d028d7212 */ /* 0x000fe200078ec0ff */
[----:B------:R-:W-:Y:S01]  /*ff70*/  FMUL.FTZ R2, R4, UR4 ;  /* 0x0000000404027c20 */ /* 0x000fe20008410000 */
[----:B------:R-:W-:Y:S04]  /*ff80*/  F2FP.BF16.F32.PACK_AB R5, R154, R157 ;  /* 0x0000009d9a05723e */ /* 0x000fe800000010ff */
[----:B------:R-:W-:Y:S01]  /*ff90*/  MUFU.EX2 R137, R14 ;  /* 0x0000000e00897308 */ /* 0x000fe20000000800 */
[--C-:B------:R-:W-:Y:S01]  /*ffa0*/  HSET2.LE.AND R148, R149, R212.reuse, PT ;  /* 0x000000d495947233 */ /* 0x100fe20003803000 */
[----:B------:R-:W-:Y:S01]  /*ffb0*/  FFMA.FTZ R239, R46, UR4, -R167 ;  /* 0x000000042eef7c23 */ /* 0x000fe200080108a7 */
[----:B------:R-:W-:Y:S07]  /*ffc0*/  LOP3.LUT R7, R150, 0xff00ff, RZ, 0xc0, !PT ;  /* 0x00ff00ff96077812 */ /* 0x000fee00078ec0ff */
[----:B------:R-:W2:Y:S01]  /*ffd0*/  MUFU.EX2 R164, R164 ;  /* 0x000000a400a47308 */ /* 0x000ea20000000800 */
[----:B------:R-:W-:Y:S01]  /*ffe0*/  LOP3.LUT R140, R5, R140, RZ, 0xc0, !PT ;  /* 0x0000008c058c7212 */ /* 0x000fe200078ec0ff */
[----:B------:R-:W-:Y:S01]  /*fff0*/  FMUL.FTZ R68, R132, R68 ;  /* 0x0000004484447220 */ /* 0x000fe20000410000 */
[--C-:B------:R-:W-:Y:S07]  /*10000*/  HSET2.LE.AND R149, R17, R212.reuse, PT ;  /* 0x000000d411957233 */ /* 0x100fee0003803000 */
[----:B------:R-:W-:Y:S01]  /*10010*/  MUFU.EX2 R162, R162 ;  /* 0x000000a200a27308 */ /* 0x000fe20000000800 */
[----:B---3--:R-:W-:Y:S01]  /*10020*/  F2FP.BF16.F32.PACK_AB R5, R160, R159 ;  /* 0x0000009fa005723e */ /* 0x008fe200000010ff */
[----:B-1----:R-:W-:Y:S01]  /*10030*/  FMUL.FTZ R6, R3, R130 ;  /* 0x0000008203067220 */ /* 0x002fe20000410000 */
[----:B------:R-:W-:Y:S07]  /*10040*/  F2FP.BF16.F32.PACK_AB R4, R161, R163 ;  /* 0x000000a3a104723e */ /* 0x000fee00000010ff */
[----:B------:R-:W1:Y:S01]  /*10050*/  MUFU.EX2 R165, R165 ;  /* 0x000000a500a57308 */ /* 0x000e620000000800 */
[--C-:B------:R-:W-:Y:S01]  /*10060*/  HSET2.LE.AND R150, R151, R212.reuse, PT ;  /* 0x000000d497967233 */ /* 0x100fe20003803000 */
[----:B------:R-:W-:Y:S01]  /*10070*/  FMUL.FTZ R17, R132, R117 ;  /* 0x0000007584117220 */ /* 0x000fe20000410000 */
[----:B------:R-:W-:Y:S07]  /*10080*/  LOP3.LUT R148, R5, R148, RZ, 0xc0, !PT ;  /* 0x0000009405947212 */ /* 0x000fee00078ec0ff */
[----:B------:R-:W3:Y:S01]  /*10090*/  MUFU.EX2 R2, R2 ;  /* 0x0000000200027308 */ /* 0x000ee20000000800 */
[----:B------:R-:W-:Y:S01]  /*100a0*/  LOP3.LUT R149, R4, R149, RZ, 0xc0, !PT ;  /* 0x0000009504957212 */ /* 0x000fe200078ec0ff */
[C---:B------:R-:W-:Y:S01]  /*100b0*/  FMUL.FTZ R4, R132.reuse, R128 ;  /* 0x0000008084047220 */ /* 0x040fe20000410000 */
[--C-:B------:R-:W-:Y:S07]  /*100c0*/  HSET2.LE.AND R151, R7, R212.reuse, PT ;  /* 0x000000d407977233 */ /* 0x100fee0003803000 */
[----:B------:R-:W4:Y:S01]  /*100d0*/  MUFU.EX2 R0, R0 ;  /* 0x0000000000007308 */ /* 0x000f220000000800 */
[----:B------:R-:W-:Y:S01]  /*100e0*/  FMUL.FTZ R5, R132, R129 ;  /* 0x0000008184057220 */ /* 0x000fe20000410000 */
[C---:B------:R-:W-:Y:S01]  /*100f0*/  FMUL.FTZ R7, R3.reuse, R131 ;  /* 0x0000008303077220 */ /* 0x040fe20000410000 */
[----:B--2---:R-:W-:Y:S01]  /*10100*/  F2FP.BF16.F32.PACK_AB R8, R164, R137 ;  /* 0x00000089a408723e */ /* 0x004fe200000010ff */
[----:B------:R-:W2:Y:S01]  /*10110*/  LDSM.16.MT88.4 R128, [R181+0x6000] ;  /* 0x00600000b580783b */ /* 0x000ea20000004200 */
[----:B------:R-:W-:Y:S01]  /*10120*/  FMUL.FTZ R18, R3, R118 ;  /* 0x0000007603127220 */ /* 0x000fe20000410000 */
[----:B-1----:R-:W-:Y:S01]  /*10130*/  F2FP.BF16.F32.PACK_AB R9, R165, R162 ;  /* 0x000000a2a509723e */ /* 0x002fe200000010ff */
[----:B------:R-:W-:Y:S01]  /*10140*/  FMUL.FTZ R19, R3, R119 ;  /* 0x0000007703137220 */ /* 0x000fe20000410000 */
[----:B------:R-:W-:Y:S01]  /*10150*/  LOP3.LUT R151, R8, R151, RZ, 0xc0, !PT ;  /* 0x0000009708977212 */ /* 0x000fe200078ec0ff */
[-C--:B------:R-:W-:Y:S01]  /*10160*/  HMMA.16816.F32.BF16 R4, R140, R144.reuse, R4 ;  /* 0x000000908c04723c */ /* 0x080fe20000041804 */
[----:B------:R-:W-:Y:S04]  /*10170*/  MUFU.EX2 R239, R239 ;  /* 0x000000ef00ef7308 */ /* 0x000fe80000000800 */
[----:B------:R-:W-:Y:S01]  /*10180*/  LOP3.LUT R150, R9, R150, RZ, 0xc0, !PT ;  /* 0x0000009609967212 */ /* 0x000fe200078ec0ff */
[C---:B---3--:R-:W-:Y:S01]  /*10190*/  FMUL.FTZ R8, R2.reuse, R124 ;  /* 0x0000007c02087220 */ /* 0x048fe20000410000 */
[----:B------:R-:W-:Y:S01]  /*101a0*/  FMUL.FTZ R9, R2, R125 ;  /* 0x0000007d02097220 */ /* 0x000fe20000410000 */
[C---:B----4-:R-:W-:Y:S01]  /*101b0*/  FMUL.FTZ R10, R0.reuse, R126 ;  /* 0x0000007e000a7220 */ /* 0x050fe20000410000 */
[----:B------:R-:W-:Y:S01]  /*101c0*/  FMUL.FTZ R11, R0, R127 ;  /* 0x0000007f000b7220 */ /* 0x000fe20000410000 */
[----:B------:R-:W-:Y:S01]  /*101d0*/  FMUL.FTZ R13, R2, R121 ;  /* 0x00000079020d7220 */ /* 0x000fe20000410000 */
[C---:B------:R-:W-:Y:S01]  /*101e0*/  FMUL.FTZ R14, R0.reuse, R122 ;  /* 0x0000007a000e7220 */ /* 0x040fe20000410000 */
[----:B------:R-:W-:Y:S01]  /*101f0*/  FMUL.FTZ R15, R0, R123 ;  /* 0x0000007b000f7220 */ /* 0x000fe20000410000 */
[----:B------:R-:W-:Y:S01]  /*10200*/  LOP3.LUT R116, R238, UR9, R175, 0x96, !PT ;  /* 0x00000009ee747c12 */ /* 0x000fe2000f8e96af */
[----:B------:R-:W-:Y:S01]  /*10210*/  FFMA.FTZ R175, R23, UR4, -R169 ;  /* 0x0000000417af7c23 */ /* 0x000fe200080108a9 */
[----:B------:R-:W-:Y:S01]  /*10220*/  FMUL.FTZ R23, R3, R111 ;  /* 0x0000006f03177220 */ /* 0x000fe20000410000 */
[C---:B------:R-:W-:Y:S01]  /*10230*/  HMMA.16816.F32.BF16 R8, R148.reuse, R144, R8 ;  /* 0x000000909408723c */ /* 0x040fe20000041808 */
[----:B------:R-:W-:Y:S03]  /*10240*/  MUFU.EX2 R226, R226 ;  /* 0x000000e200e27308 */ /* 0x000fe60000000800 */
[----:B------:R-:W-:Y:S01]  /*10250*/  FMUL.FTZ R12, R2, R120 ;  /* 0x00000078020c7220 */ /* 0x000fe20000410000 */
[----:B------:R-:W-:Y:S04]  /*10260*/  IMAD.WIDE.U32 R116, R116, -0x2daee0ad, RZ ;  /* 0xd2511f5374747825 */ /* 0x000fe800078e00ff */
[----:B------:R-:W-:Y:S02]  /*10270*/  FFMA.FTZ R145, R33, UR4, -R168 ;  /* 0x0000000421917c23 */ /* 0x000fe400080108a8 */
[----:B------:R-:W-:Y:S01]  /*10280*/  MUFU.EX2 R175, R175 ;  /* 0x000000af00af7308 */ /* 0x000fe20000000800 */
[----:B------:R-:W-:Y:S01]  /*10290*/  FMUL.FTZ R33, R2, R113 ;  /* 0x0000007102217220 */ /* 0x000fe20000410000 */
        /* <DEDUP_REMOVED lines=12> */
[C---:B------:R-:W-:Y:S01]  /*10360*/  FMUL.FTZ R70, R3.reuse, R70 ;  /* 0x0000004603467220 */ /* 0x040fe20000410000 */
[----:B------:R-:W1:Y:S01]  /*10370*/  LDSM.16.MT88.4 R116, [R180+0x6000] ;  /* 0x00600000b474783b */ /* 0x000e620000004200 */
[----:B------:R-:W-:Y:S01]  /*10380*/  FMUL.FTZ R71, R3, R71 ;  /* 0x0000004703477220 */ /* 0x000fe20000410000 */
[----:B------:R-:W-:Y:S01]  /*10390*/  IMAD.WIDE.U32 R176, R176, -0x2daee0ad, RZ ;  /* 0xd2511f53b0b07825 */ /* 0x000fe200078e00ff */
[--C-:B------:R-:W-:Y:S04]  /*103a0*/  PRMT R124, R124, 0x5410, R121.reuse ;  /* 0x000054107c7c7816 */ /* 0x100fe80000000079 */
[----:B------:R-:W-:Y:S01]  /*103b0*/  MUFU.EX2 R245, R245 ;  /* 0x000000f500f57308 */ /* 0x000fe20000000800 */
[----:B------:R-:W-:Y:S01]  /*103c0*/  PRMT R121, R170, 0x7632, R121 ;  /* 0x00007632aa797816 */ /* 0x000fe20000000079 */
[----:B------:R-:W-:Y:S01]  /*103d0*/  IMAD.MOV.U32 R120, RZ, RZ, R176 ;  /* 0x000000ffff787224 */ /* 0x000fe200078e00b0 */
[----:B------:R-:W-:Y:S01]  /*103e0*/  PRMT R123, R176, 0x7773, RZ ;  /* 0x00007773b07b7816 */ /* 0x000fe200000000ff */
[-C--:B--2---:R-:W-:Y:S06]  /*103f0*/  HMMA.16816.F32.BF16 R68, R140, R128.reuse, R68 ;  /* 0x000000808c44723c */ /* 0x084fec0000041844 */
[----:B------:R-:W-:Y:S01]  /*10400*/  MUFU.EX2 R240, R240 ;  /* 0x000000f000f07308 */ /* 0x000fe20000000800 */
[C---:B------:R-:W-:Y:S01]  /*10410*/  FMUL.FTZ R72, R2.reuse, R72 ;  /* 0x0000004802487220 */ /* 0x040fe20000410000 */
[----:B------:R-:W-:Y:S01]  /*10420*/  FMUL.FTZ R73, R2, R73 ;  /* 0x0000004902497220 */ /* 0x000fe20000410000 */
[C---:B------:R-:W-:Y:S01]  /*10430*/  FMUL.FTZ R74, R0.reuse, R74 ;  /* 0x0000004a004a7220 */ /* 0x040fe20000410000 */
[----:B------:R-:W-:Y:S01]  /*10440*/  FMUL.FTZ R75, R0, R75 ;  /* 0x0000004b004b7220 */ /* 0x000fe20000410000 */
[----:B------:R-:W-:Y:S01]  /*10450*/  LOP3.LUT R122, R120, 0xff, RZ, 0xc0, !PT ;  /* 0x000000ff787a7812 */ /* 0x000fe200078ec0ff */
[--C-:B------:R-:W-:Y:S01]  /*10460*/  FFMA.FTZ R146, R34, UR4, -R169.reuse ;  /* 0x0000000422927c23 */ /* 0x100fe200080108a9 */
[----:B------:R-:W-:Y:S01]  /*10470*/  LOP3.LUT R120, R144, 0xff, RZ, 0xc0, !PT ;  /* 0x000000ff90787812 */ /* 0x000fe200078ec0ff */
[----:B------:R-:W-:Y:S01]  /*10480*/  FFMA.FTZ R147, R35, UR4, -R169 ;  /* 0x0000000423937c23 */ /* 0x000fe200080108a9 */
[----:B------:R-:W-:Y:S01]  /*10490*/  PRMT R126, R176, 0x7772, RZ ;  /* 0x00007772b07e7816 */ /* 0x000fe200000000ff */
[----:B------:R-:W-:Y:S01]  /*104a0*/  FMUL.FTZ R34, R0, R114 ;  /* 0x0000007200227220 */ /* 0x000fe20000410000 */
[C---:B------:R-:W-:Y:S01]  /*104b0*/  HMMA.16816.F32.BF16 R72, R148.reuse, R128, R72 ;  /* 0x000000809448723c */ /* 0x040fe20000041848 */
[----:B------:R-:W-:Y:S03]  /*104c0*/  MUFU.EX2 R146, R146 ;  /* 0x0000009200927308 */ /* 0x000fe60000000800 */
[----:B------:R-:W-:Y:S01]  /*104d0*/  PRMT R179, R120, 0x5410, R179 ;  /* 0x0000541078b37816 */ /* 0x000fe200000000b3 */
[C---:B------:R-:W-:Y:S01]  /*104e0*/  FMUL.FTZ R76, R2.reuse, R76 ;  /* 0x0000004c024c7220 */ /* 0x040fe20000410000 */
[----:B------:R-:W-:Y:S01]  /*104f0*/  FMUL.FTZ R77, R2, R77 ;  /* 0x0000004d024d7220 */ /* 0x000fe20000410000 */
[C---:B------:R-:W-:Y:S01]  /*10500*/  FMUL.FTZ R78, R0.reuse, R78 ;  /* 0x0000004e004e7220 */ /* 0x040fe20000410000 */
[----:B------:R-:W-:Y:S01]  /*10510*/  FMUL.FTZ R79, R0, R79 ;  /* 0x0000004f004f7220 */ /* 0x000fe20000410000 */
[C---:B------:R-:W-:Y:S01]  /*10520*/  LOP3.LUT R120, R170.reuse, 0xffff, RZ, 0xc0, !PT ;  /* 0x0000ffffaa787812 */ /* 0x040fe200078ec0ff */
[--C-:B------:R-:W-:Y:S01]  /*10530*/  FFMA.FTZ R114, R27, UR4, -R167.reuse ;  /* 0x000000041b727c23 */ /* 0x100fe200080108a7 */
[----:B------:R-:W-:Y:S01]  /*10540*/  LOP3.LUT R125, R170, 0xff, RZ, 0xc0, !PT ;  /* 0x000000ffaa7d7812 */ /* 0x000fe200078ec0ff */
[----:B------:R-:W-:Y:S01]  /*10550*/  FMUL.FTZ R35, R0, R115 ;  /* 0x0000007300237220 */ /* 0x000fe20000410000 */
[----:B------:R-:W-:Y:S01]  /*10560*/  SHF.R.U32.HI R120, RZ, 0x8, R120 ;  /* 0x00000008ff787819 */ /* 0x000fe20000011678 */
[----:B------:R-:W-:Y:S01]  /*10570*/  FFMA.FTZ R115, R26, UR4, -R167 ;  /* 0x000000041a737c23 */ /* 0x000fe200080108a7 */
[-C--:B------:R-:W-:Y:S01]  /*10580*/  HMMA.16816.F32.BF16 R76, R148, R130.reuse, R76 ;  /* 0x00000082944c723c */ /* 0x080fe2000004184c */
[----:B------:R-:W-:Y:S02]  /*10590*/  MUFU.EX2 R147, R147 ;  /* 0x0000009300937308 */ /* 0x000fe40000000800 */
[----:B------:R-:W-:Y:S01]  /*105a0*/  PRMT R125, R125, 0x5410, R120 ;  /* 0x000054107d7d7816 */ /* 0x000fe20000000078 */
[C---:B------:R-:W-:Y:S01]  /*105b0*/  FMUL.FTZ R80, R132.reuse, R80 ;  /* 0x0000005084507220 */ /* 0x040fe20000410000 */
[C---:B------:R-:W-:Y:S01]  /*105c0*/  FMUL.FTZ R81, R132.reuse, R81 ;  /* 0x0000005184517220 */ /* 0x040fe20000410000 */
[C---:B------:R-:W-:Y:S01]  /*105d0*/  FMUL.FTZ R82, R3.reuse, R82 ;  /* 0x0000005203527220 */ /* 0x040fe20000410000 */
[----:B------:R-:W-:Y:S01]  /*105e0*/  FMUL.FTZ R83, R3, R83 ;  /* 0x0000005303537220 */ /* 0x000fe20000410000 */
[----:B------:R-:W-:Y:S01]  /*105f0*/  LOP3.LUT R120, R121, 0xff, RZ, 0xc0, !PT ;  /* 0x000000ff79787812 */ /* 0x000fe200078ec0ff */
[----:B------:R-:W-:Y:S01]  /*10600*/  FMUL.FTZ R84, R132, R84 ;  /* 0x0000005484547220 */ /* 0x000fe20000410000 */
[----:B------:R-:W-:Y:S01]  /*10610*/  PRMT R171, R176, 0x7771, RZ ;  /* 0x00007771b0ab7816 */ /* 0x000fe200000000ff */
[----:B------:R-:W-:Y:S01]  /*10620*/  FMUL.FTZ R85, R132, R85 ;  /* 0x0000005584557220 */ /* 0x000fe20000410000 */
[----:B------:R-:W-:Y:S01]  /*10630*/  SHF.R.U32.HI R127, RZ, 0x18, R170 ;  /* 0x00000018ff7f7819 */ /* 0x000fe200000116aa */
[----:B------:R-:W-:Y:S01]  /*10640*/  FFMA.FTZ R170, R20, UR4, -R168 ;  /* 0x0000000414aa7c23 */ /* 0x000fe200080108a8 */
[C---:B------:R-:W-:Y:S04]  /*10650*/  HMMA.16816.F32.BF16 R80, R140.reuse, R130, R80 ;  /* 0x000000828c50723c */ /* 0x040fe80000041850 */
[----:B------:R-:W-:Y:S01]  /*10660*/  PRMT R126, R126, 0x5410, R123 ;  /* 0x000054107e7e7816 */ /* 0x000fe2000000007b */
[C---:B------:R-:W-:Y:S01]  /*10670*/  FMUL.FTZ R86, R3.reuse, R86 ;  /* 0x0000005603567220 */ /* 0x040fe20000410000 */
[----:B------:R-:W-:Y:S01]  /*10680*/  PRMT R171, R122, 0x5410, R171 ;  /* 0x000054107aab7816 */ /* 0x000fe200000000ab */
[----:B------:R-:W-:Y:S01]  /*10690*/  FMUL.FTZ R87, R3, R87 ;  /* 0x0000005703577220 */ /* 0x000fe20000410000 */
[----:B------:R-:W-:Y:S01]  /*106a0*/  PRMT R127, R120, 0x5410, R127 ;  /* 0x00005410787f7816 */ /* 0x000fe2000000007f */
[----:B------:R-:W-:Y:S01]  /*106b0*/  FMUL.FTZ R20, R132, R108 ;  /* 0x0000006c84147220 */ /* 0x000fe20000410000 */
[----:B------:R-:W-:Y:S01]  /*106c0*/  LOP3.LUT R172, R172, UR12, R177, 0x96, !PT ;  /* 0x0000000cacac7c12 */ /* 0x000fe2000f8e96b1 */
[----:B------:R-:W2:Y:S01]  /*106d0*/  LDSM.16.MT88.4 R120, [R139+0x6000] ;  /* 0x006000008b78783b */ /* 0x000ea20000004200 */
[--C-:B------:R-:W-:Y:S01]  /*106e0*/  HSET2.LE.AND R108, R171, R212.reuse, PT ;  /* 0x000000d4ab6c7233 */ /* 0x100fe20003803000 */
[----:B------:R-:W-:Y:S01]  /*106f0*/  FMUL.FTZ R88, R2, R88 ;  /* 0x0000005802587220 */ /* 0x000fe20000410000 */
[-C--:B-1----:R-:W-:Y:S01]  /*10700*/  HMMA.16816.F32.BF16 R84, R140, R116.reuse, R84 ;  /* 0x000000748c54723c */ /* 0x082fe20000041854 */
[----:B------:R-:W-:Y:S02]  /*10710*/  MUFU.EX2 R170, R170 ;  /* 0x000000aa00aa7308 */ /* 0x000fe40000000800 */
[----:B------:R-:W-:Y:S01]  /*10720*/  LOP3.LUT R144, R172, 0xffff, RZ, 0xc0, !PT ;  /* 0x0000ffffac907812 */ /* 0x000fe200078ec0ff */
[----:B------:R-:W-:Y:S01]  /*10730*/  FMUL.FTZ R89, R2, R89 ;  /* 0x0000005902597220 */ /* 0x000fe20000410000 */
[----:B------:R-:W-:Y:S01]  /*10740*/  LOP3.LUT R237, R172, 0xff, RZ, 0xc0, !PT ;  /* 0x000000ffaced7812 */ /* 0x000fe200078ec0ff */
[C---:B------:R-:W-:Y:S01]  /*10750*/  FMUL.FTZ R90, R0.reuse, R90 ;  /* 0x0000005a005a7220 */ /* 0x040fe20000410000 */
[----:B------:R-:W-:Y:S01]  /*10760*/  SHF.R.U32.HI R144, RZ, 0x8, R144 ;  /* 0x00000008ff907819 */ /* 0x000fe20000011690 */
[----:B------:R-:W-:Y:S01]  /*10770*/  FMUL.FTZ R91, R0, R91 ;  /* 0x0000005b005b7220 */ /* 0x000fe20000410000 */
[----:B------:R-:W-:Y:S01]  /*10780*/  PRMT R128, R172, 0x7632, R128 ;  /* 0x00007632ac807816 */ /* 0x000fe20000000080 */
[----:B------:R-:W-:Y:S01]  /*10790*/  FFMA.FTZ R177, R30, UR4, -R167 ;  /* 0x000000041eb17c23 */ /* 0x000fe200080108a7 */
[----:B------:R-:W-:Y:S01]  /*107a0*/  PRMT R237, R237, 0x5410, R144 ;  /* 0x00005410eded7816 */ /* 0x000fe20000000090 */
[----:B------:R-:W-:Y:S01]  /*107b0*/  FFMA.FTZ R144, R32, UR4, -R168 ;  /* 0x0000000420907c23 */ /* 0x000fe200080108a8 */
[----:B------:R-:W-:Y:S01]  /*107c0*/  FMUL.FTZ R32, R2, R112 ;  /* 0x0000007002207220 */ /* 0x000fe20000410000 */
[----:B------:R-:W-:Y:S01]  /*107d0*/  FMUL.FTZ R30, R3, R106 ;  /* 0x0000006a031e7220 */ /* 0x000fe20000410000 */
[C---:B------:R-:W-:Y:S01]  /*107e0*/  HMMA.16816.F32.BF16 R88, R148.reuse, R116, R88 ;  /* 0x000000749458723c */ /* 0x040fe20000041858 */
[----:B------:R-:W-:Y:S03]  /*107f0*/  MUFU.EX2 R177, R177 ;  /* 0x000000b100b17308 */ /* 0x000fe60000000800 */
[----:B------:R-:W-:Y:S07]  /*10800*/  SHF.R.U32.HI R129, RZ, 0x18, R172 ;  /* 0x00000018ff817819 */ /* 0x000fee00000116ac */
[----:B------:R-:W1:Y:S01]  /*10810*/  MUFU.EX2 R144, R144 ;  /* 0x0000009000907308 */ /* 0x000e620000000800 */
[----:B------:R-:W-:Y:S01]  /*10820*/  FFMA.FTZ R116, R21, UR4, -R168 ;  /* 0x0000000415747c23 */ /* 0x000fe200080108a8 */
[----:B------:R-:W-:Y:S01]  /*10830*/  FFMA.FTZ R172, R22, UR4, -R169 ;  /* 0x0000000416ac7c23 */ /* 0x000fe200080108a9 */
[-C--:B------:R-:W-:Y:S07]  /*10840*/  HMMA.16816.F32.BF16 R32, R148, R118.reuse, R32 ;  /* 0x000000769420723c */ /* 0x080fee0000041820 */
[----:B------:R-:W-:Y:S01]  /*10850*/  MUFU.EX2 R171, R116 ;  /* 0x0000007400ab7308 */ /* 0x000fe20000000800 */
[----:B------:R-:W-:Y:S01]  /*10860*/  FMUL.FTZ R22, R3, R110 ;  /* 0x0000006e03167220 */ /* 0x000fe20000410000 */
[----:B------:R-:W-:Y:S01]  /*10870*/  FMUL.FTZ R21, R132, R109 ;  /* 0x0000006d84157220 */ /* 0x000fe20000410000 */
[----:B------:R-:W-:Y:S07]  /*10880*/  LOP3.LUT R109, R126, 0xff00ff, RZ, 0xc0, !PT ;  /* 0x00ff00ff7e6d7812 */ /* 0x000fee00078ec0ff */
[----:B------:R-:W3:Y:S01]  /*10890*/  MUFU.EX2 R172, R172 ;  /* 0x000000ac00ac7308 */ /* 0x000ee20000000800 */
[----:B------:R-:W-:Y:S01]  /*108a0*/  FFMA.FTZ R176, R31, UR4, -R167 ;  /* 0x000000041fb07c23 */ /* 0x000fe200080108a7 */
[----:B------:R-:W-:Y:S01]  /*108b0*/  FMUL.FTZ R31, R3, R107 ;  /* 0x0000006b031f7220 */ /* 0x000fe20000410000 */
[----:B------:R-:W-:Y:S01]  /*108c0*/  FMUL.FTZ R92, R2, R92 ;  /* 0x0000005c025c7220 */ /* 0x000fe20000410000 */
[--C-:B------:R-:W-:Y:S01]  /*108d0*/  HSET2.LE.AND R107, R109, R212.reuse, PT ;  /* 0x000000d46d6b7233 */ /* 0x100fe20003803000 */
[C---:B------:R-:W-:Y:S05]  /*108e0*/  HMMA.16816.F32.BF16 R20, R140.reuse, R118, R20 ;  /* 0x000000768c14723c */ /* 0x040fea0000041814 */
[----:B------:R-:W4:Y:S01]  /*108f0*/  MUFU.EX2 R176, R176 ;  /* 0x000000b000b07308 */ /* 0x000f220000000800 */
[----:B-1----:R-:W-:Y:S01]  /*10900*/  F2FP.BF16.F32.PACK_AB R25, R145, R144 ;  /* 0x000000909119723e */ /* 0x002fe200000010ff */
[--C-:B------:R-:W-:Y:S01]  /*10910*/  FFMA.FTZ R173, R28, UR4, -R166.reuse ;  /* 0x000000041cad7c23 */ /* 0x100fe200080108a6 */
[--C-:B------:R-:W-:Y:S01]  /*10920*/  FFMA.FTZ R174, R29, UR4, -R166.reuse ;  /* 0x000000041dae7c23 */ /* 0x100fe200080108a6 */
[C---:B------:R-:W-:Y:S01]  /*10930*/  FMUL.FTZ R28, R132.reuse, R104 ;  /* 0x00000068841c7220 */ /* 0x040fe20000410000 */
[----:B------:R-:W-:Y:S01]  /*10940*/  FMUL.FTZ R29, R132, R105 ;  /* 0x00000069841d7220 */ /* 0x000fe20000410000 */
[----:B------:R-:W-:Y:S01]  /*10950*/  LOP3.LUT R106, R25, R108, RZ, 0xc0, !PT ;  /* 0x0000006c196a7212 */ /* 0x000fe200078ec0ff */
[----:B------:R-:W-:Y:S01]  /*10960*/  FMUL.FTZ R93, R2, R93 ;  /* 0x0000005d025d7220 */ /* 0x000fe20000410000 */
[----:B------:R-:W1:Y:S01]  /*10970*/  LDSM.16.MT88.4 R108, [R185+0x6800] ;  /* 0x00680000b96c783b */ /* 0x000e620000004200 */
[----:B---3--:R-:W-:Y:S01]  /*10980*/  F2FP.BF16.F32.PACK_AB R112, R175, R172 ;  /* 0x000000acaf70723e */ /* 0x008fe200000010ff */
[C---:B------:R-:W-:Y:S01]  /*10990*/  FMUL.FTZ R94, R0.reuse, R94 ;  /* 0x0000005e005e7220 */ /* 0x040fe20000410000 */
[--C-:B------:R-:W-:Y:S01]  /*109a0*/  HSET2.LE.AND R104, R237, R212.reuse, PT ;  /* 0x000000d4ed687233 */ /* 0x100fe20003803000 */
[-C--:B--2---:R-:W-:Y:S01]  /*109b0*/  HMMA.16816.F32.BF16 R28, R140, R120.reuse, R28 ;  /* 0x000000788c1c723c */ /* 0x084fe2000004181c */
[----:B------:R-:W-:Y:S02]  /*109c0*/  MUFU.EX2 R173, R173 ;  /* 0x000000ad00ad7308 */ /* 0x000fe40000000800 */
[----:B------:R-:W-:Y:S01]  /*109d0*/  FMUL.FTZ R95, R0, R95 ;  /* 0x0000005f005f7220 */ /* 0x000fe20000410000 */
[--C-:B------:R-:W-:Y:S01]  /*109e0*/  FFMA.FTZ R237, R44, UR4, -R166.reuse ;  /* 0x000000042ced7c23 */ /* 0x100fe200080108a6 */
[----:B------:R-:W-:Y:S01]  /*109f0*/  FMUL.FTZ R25, R2, R101 ;  /* 0x0000006502197220 */ /* 0x000fe20000410000 */
[C---:B------:R-:W-:Y:S01]  /*10a00*/  FMUL.FTZ R26, R0.reuse, R102 ;  /* 0x00000066001a7220 */ /* 0x040fe20000410000 */
[----:B------:R-:W-:Y:S01]  /*10a10*/  FMUL.FTZ R27, R0, R103 ;  /* 0x00000067001b7220 */ /* 0x000fe20000410000 */
[C---:B------:R-:W-:Y:S01]  /*10a20*/  FMUL.FTZ R96, R132.reuse, R96 ;  /* 0x0000006084607220 */ /* 0x040fe20000410000 */
[----:B------:R-:W-:Y:S01]  /*10a30*/  FMUL.FTZ R97, R132, R97 ;  /* 0x0000006184617220 */ /* 0x000fe20000410000 */
[C---:B------:R-:W-:Y:S01]  /*10a40*/  HMMA.16816.F32.BF16 R92, R148.reuse, R120, R92 ;  /* 0x00000078945c723c */ /* 0x040fe2000004185c */
[----:B------:R-:W2:Y:S03]  /*10a50*/  MUFU.EX2 R174, R174 ;  /* 0x000000ae00ae7308 */ /* 0x000ea60000000800 */
[----:B------:R-:W-:Y:S01]  /*10a60*/  FFMA.FTZ R178, R24, UR4, -R166 ;  /* 0x0000000418b27c23 */ /* 0x000fe200080108a6 */
[----:B------:R-:W-:Y:S01]  /*10a70*/  FMUL.FTZ R24, R2, R100 ;  /* 0x0000006402187220 */ /* 0x000fe20000410000 */
[----:B------:R-:W-:Y:S01]  /*10a80*/  LOP3.LUT R128, R128, 0xff, RZ, 0xc0, !PT ;  /* 0x000000ff80807812 */ /* 0x000fe200078ec0ff */
[----:B------:R-:W-:Y:S01]  /*10a90*/  FMUL.FTZ R98, R3, R98 ;  /* 0x0000006203627220 */ /* 0x000fe20000410000 */
[----:B------:R-:W-:Y:S01]  /*10aa0*/  F2FP.BF16.F32.PACK_AB R100, R147, R146 ;  /* 0x000000929364723e */ /* 0x000fe200000010ff */
[----:B------:R-:W-:Y:S01]  /*10ab0*/  FMUL.FTZ R99, R3, R99 ;  /* 0x0000006303637220 */ /* 0x000fe20000410000 */
[----:B------:R-:W-:Y:S01]  /*10ac0*/  PRMT R129, R128, 0x5410, R129 ;  /* 0x0000541080817816 */ /* 0x000fe20000000081 */
[----:B------:R-:W-:Y:S01]  /*10ad0*/  MUFU.EX2 R178, R178 ;  /* 0x000000b200b27308 */ /* 0x000fe20000000800 */
[-C--:B------:R-:W-:Y:S09]  /*10ae0*/  HMMA.16816.F32.BF16 R24, R148, R122.reuse, R24 ;  /* 0x0000007a9418723c */ /* 0x080ff20000041818 */
[----:B------:R-:W3:Y:S01]  /*10af0*/  MUFU.EX2 R151, R113 ;  /* 0x0000007100977308 */ /* 0x000ee20000000800 */
[----:B------:R-:W-:Y:S01]  /*10b00*/  LOP3.LUT R103, R124, 0xff00ff, RZ, 0xc0, !PT ;  /* 0x00ff00ff7c677812 */ /* 0x000fe200078ec0ff */
[--C-:B------:R-:W-:Y:S01]  /*10b10*/  FFMA.FTZ R150, R36, UR4, -R168.reuse ;  /* 0x0000000424967c23 */ /* 0x100fe200080108a8 */
[--C-:B------:R-:W-:Y:S07]  /*10b20*/  HSET2.LE.AND R105, R129, R212.reuse, PT ;  /* 0x000000d481697233 */ /* 0x100fee0003803000 */
[----:B------:R-:W-:Y:S01]  /*10b30*/  MUFU.EX2 R149, R115 ;  /* 0x0000007300957308 */ /* 0x000fe20000000800 */
[----:B------:R-:W-:Y:S09]  /*10b40*/  HMMA.16816.F32.BF16 R96, R140, R122, R96 ;  /* 0x0000007a8c60723c */ /* 0x000ff20000041860 */
[----:B------:R5:W3:Y:S01]  /*10b50*/  MUFU.EX2 R148, R114 ;  /* 0x0000007200947308 */ /* 0x000ae20000000800 */
[----:B------:R-:W-:Y:S01]  /*10b60*/  F2FP.BF16.F32.PACK_AB R101, R171, R170 ;  /* 0x000000aaab65723e */ /* 0x000fe200000010ff */
[----:B------:R-:W-:Y:S01]  /*10b70*/  FFMA.FTZ R141, R49, UR4, -R168 ;  /* 0x00000004318d7c23 */ /* 0x000fe200080108a8 */
[----:B------:R-:W-:Y:S07]  /*10b80*/  LOP3.LUT R107, R100, R107, RZ, 0xc0, !PT ;  /* 0x0000006b646b7212 */ /* 0x000fee00078ec0ff */
[----:B------:R-:W-:Y:S01]  /*10b90*/  MUFU.EX2 R150, R150 ;  /* 0x0000009600967308 */ /* 0x000fe20000000800 */
[--C-:B------:R-:W-:Y:S01]  /*10ba0*/  HSET2.LE.AND R103, R103, R212.reuse, PT ;  /* 0x000000d467677233 */ /* 0x100fe20003803000 */
[--C-:B------:R-:W-:Y:S01]  /*10bb0*/  FFMA.FTZ R241, R40, UR4, -R166.reuse ;  /* 0x0000000428f17c23 */ /* 0x100fe200080108a6 */
[----:B----4-:R-:W-:Y:S07]  /*10bc0*/  F2FP.BF16.F32.PACK_AB R100, R176, R177 ;  /* 0x000000b1b064723e */ /* 0x010fee00000010ff */
[----:B------:R-:W-:Y:S01]  /*10bd0*/  MUFU.EX2 R141, R141 ;  /* 0x0000008d008d7308 */ /* 0x000fe20000000800 */
[----:B------:R-:W-:Y:S01]  /*10be0*/  LOP3.LUT R235, R231, UR23, R235, 0x96, !PT ;  /* 0x00000017e7eb7c12 */ /* 0x000fe2000f8e96eb */
[----:B------:R-:W-:Y:S01]  /*10bf0*/  FFMA.FTZ R236, R41, UR4, -R166 ;  /* 0x0000000429ec7c23 */ /* 0x000fe200080108a6 */
[----:B------:R-:W-:Y:S07]  /*10c00*/  LOP3.LUT R104, R101, R104, RZ, 0xc0, !PT ;  /* 0x0000006865687212 */ /* 0x000fee00078ec0ff */
[----:B------:R-:W-:Y:S01]  /*10c10*/  MUFU.EX2 R241, R241 ;  /* 0x000000f100f17308 */ /* 0x000fe20000000800 */
[--C-:B------:R-:W-:Y:S01]  /*10c20*/  HSET2.LE.AND R102, R179, R212.reuse, PT ;  /* 0x000000d4b3667233 */ /* 0x100fe20003803000 */
[----:B------:R-:W-:Y:S01]  /*10c30*/  FFMA.FTZ R179, R37, UR4, -R168 ;  /* 0x0000000425b37c23 */ /* 0x000fe200080108a8 */
[----:B------:R-:W-:Y:S07]  /*10c40*/  LOP3.LUT R105, R112, R105, RZ, 0xc0, !PT ;  /* 0x0000006970697212 */ /* 0x000fee00078ec0ff */
[----:B------:R-:W-:Y:S01]  /*10c50*/  MUFU.EX2 R236, R236 ;  /* 0x000000ec00ec7308 */ /* 0x000fe20000000800 */
[----:B--2---:R-:W-:Y:S01]  /*10c60*/  F2FP.BF16.F32.PACK_AB R101, R174, R173 ;  /* 0x000000adae65723e */ /* 0x004fe200000010ff */
[----:B-----5:R-:W2:Y:S01]  /*10c70*/  LDSM.16.MT88.4 R112, [R181+0x6800] ;  /* 0x00680000b570783b */ /* 0x020ea20000004200 */
[----:B------:R-:W-:Y:S07]  /*10c80*/  LOP3.LUT R103, R100, R103, RZ, 0xc0, !PT ;  /* 0x0000006764677212 */ /* 0x000fee00078ec0ff */
[----:B------:R-:W4:Y:S01]  /*10c90*/  MUFU.EX2 R179, R179 ;  /* 0x000000b300b37308 */ /* 0x000f220000000800 */
[--C-:B------:R-:W-:Y:S01]  /*10ca0*/  HSET2.LE.AND R100, R125, R212.reuse, PT ;  /* 0x000000d47d647233 */ /* 0x100fe20003803000 */
[-C--:B-1----:R-:W-:Y:S08]  /*10cb0*/  HMMA.16816.F32.BF16 R4, R104, R108.reuse, R4 ;  /* 0x0000006c6804723c */ /* 0x082ff00000041804 */
[----:B------:R-:W1:Y:S01]  /*10cc0*/  MUFU.EX2 R237, R237 ;  /* 0x000000ed00ed7308 */ /* 0x000e620000000800 */
[----:B---3--:R-:W-:Y:S01]  /*10cd0*/  F2FP.BF16.F32.PACK_AB R117, R151, R178 ;  /* 0x000000b29775723e */ /* 0x008fe200000010ff */
[----:B------:R-:W-:Y:S01]  /*10ce0*/  IMAD.WIDE.U32 R124, R235, -0x326172a9, RZ ;  /* 0xcd9e8d57eb7c7825 */ /* 0x000fe200078e00ff */
[----:B------:R-:W-:Y:S02]  /*10cf0*/  LOP3.LUT R102, R101, R102, RZ, 0xc0, !PT ;  /* 0x0000006665667212 */ /* 0x000fe400078ec0ff */
[--C-:B------:R-:W-:Y:S01]  /*10d00*/  HSET2.LE.AND R101, R127, R212.reuse, PT ;  /* 0x000000d47f657233 */ /* 0x100fe20003803000 */
[--C-:B------:R-:W-:Y:S01]  /*10d10*/  FFMA.FTZ R243, R42, UR4, -R167.reuse ;  /* 0x000000042af37c23 */ /* 0x100fe200080108a7 */
[----:B------:R-:W-:Y:S01]  /*10d20*/  F2FP.BF16.F32.PACK_AB R116, R148, R149 ;  /* 0x000000959474723e */ /* 0x000fe200000010ff */
[--C-:B------:R-:W-:Y:S01]  /*10d30*/  FFMA.FTZ R238, R43, UR4, -R167.reuse ;  /* 0x000000042bee7c23 */ /* 0x100fe200080108a7 */
[----:B------:R-:W-:Y:S01]  /*10d40*/  LOP3.LUT R100, R117, R100, RZ, 0xc0, !PT ;  /* 0x0000006475647212 */ /* 0x000fe200078ec0ff */
[--C-:B------:R-:W-:Y:S01]  /*10d50*/  FFMA.FTZ R58, R58, UR4, -R167.reuse ;  /* 0x000000043a3a7c23 */ /* 0x100fe200080108a7 */
[----:B------:R-:W-:Y:S01]  /*10d60*/  LOP3.LUT R117, R125, R218, RZ, 0x3c, !PT ;  /* 0x000000da7d757212 */ /* 0x000fe200078e3cff */
[----:B------:R-:W-:Y:S01]  /*10d70*/  MUFU.EX2 R243, R243 ;  /* 0x000000f300f37308 */ /* 0x000fe20000000800 */
[----:B------:R-:W-:Y:S01]  /*10d80*/  LOP3.LUT R101, R116, R101, RZ, 0xc0, !PT ;  /* 0x0000006574657212 */ /* 0x000fe200078ec0ff */
[----:B------:R-:W-:Y:S01]  /*10d90*/  FFMA.FTZ R59, R59, UR4, -R167 ;  /* 0x000000043b3b7c23 */ /* 0x000fe200080108a7 */
[----:B------:R-:W-:Y:S01]  /*10da0*/  LOP3.LUT R116, R125, R216, RZ, 0x3c, !PT ;  /* 0x000000d87d747212 */ /* 0x000fe200078e3cff */
[----:B------:R-:W-:Y:S01]  /*10db0*/  IMAD.WIDE.U32 R122, R117, -0x2daee0ad, RZ ;  /* 0xd2511f53757a7825 */ /* 0x000fe200078e00ff */
[----:B----4-:R-:W-:Y:S05]  /*10dc0*/  F2FP.BF16.F32.PACK_AB R43, R179, R150 ;  /* 0x00000096b32b723e */ /* 0x010fea00000010ff */
[----:B------:R-:W-:Y:S01]  /*10dd0*/  MUFU.EX2 R238, R238 ;  /* 0x000000ee00ee7308 */ /* 0x000fe20000000800 */
[----:B-1----:R-:W-:Y:S01]  /*10de0*/  F2FP.BF16.F32.PACK_AB R41, R232, R237 ;  /* 0x000000ede829723e */ /* 0x002fe200000010ff */
[C---:B------:R-:W-:Y:S08]  /*10df0*/  HMMA.16816.F32.BF16 R8, R100.reuse, R108, R8 ;  /* 0x0000006c6408723c */ /* 0x040ff00000041808 */
[----:B------:R-:W-:Y:S01]  /*10e00*/  MUFU.EX2 R58, R58 ;  /* 0x0000003a003a7308 */ /* 0x000fe20000000800 */
[----:B------:R-:W-:Y:S01]  /*10e10*/  IMAD.WIDE.U32 R116, R116, -0x2daee0ad, RZ ;  /* 0xd2511f5374747825 */ /* 0x000fe200078e00ff */
[----:B------:R-:W-:Y:S08]  /*10e20*/  LOP3.LUT R109, R228, UR24, R123, 0x96, !PT ;  /* 0x00000018e46d7c12 */ /* 0x000ff0000f8e967b */
[----:B------:R-:W-:Y:S01]  /*10e30*/  MUFU.EX2 R59, R59 ;  /* 0x0000003b003b7308 */ /* 0x000fe20000000800 */
[C---:B------:R-:W-:Y:S01]  /*10e40*/  LOP3.LUT R126, R124.reuse, R217, RZ, 0x3c, !PT ;  /* 0x000000d97c7e7212 */ /* 0x040fe200078e3cff */
[-C--:B------:R-:W-:Y:S03]  /*10e50*/  HMMA.16816.F32.BF16 R12, R100, R110.reuse, R12 ;  /* 0x0000006e640c723c */ /* 0x080fe6000004180c */
[----:B------:R-:W-:Y:S01]  /*10e60*/  LOP3.LUT R124, R124, R215, RZ, 0x3c, !PT ;  /* 0x000000d77c7c7212 */ /* 0x000fe200078e3cff */
[----:B------:R-:W-:Y:S01]  /*10e70*/  IMAD.WIDE.U32 R120, R109, -0x326172a9, RZ ;  /* 0xcd9e8d576d787825 */ /* 0x000fe200078e00ff */
[----:B------:R-:W-:Y:S02]  /*10e80*/  LOP3.LUT R108, R210, UR24, R117, 0x96, !PT ;  /* 0x00000018d26c7c12 */ /* 0x000fe4000f8e9675 */
[----:B------:R-:W-:Y:S01]  /*10e90*/  ISETP.NE.AND P0, PT, R223, RZ, PT ;  /* 0x000000ffdf00720c */ /* 0x000fe20003f05270 */
[C---:B------:R-:W-:Y:S04]  /*10ea0*/  HMMA.16816.F32.BF16 R16, R104.reuse, R110, R16 ;  /* 0x0000006e6810723c */ /* 0x040fe80000041810 */
[----:B------:R-:W-:Y:S04]  /*10eb0*/  IMAD.WIDE.U32 R124, R124, -0x2daee0ad, RZ ;  /* 0xd2511f537c7c7825 */ /* 0x000fe800078e00ff */
[----:B------:R-:W-:Y:S01]  /*10ec0*/  FFMA.FTZ R157, R132, R233, R157 ;  /* 0x000000e9849d7223 */ /* 0x000fe2000001009d */
[----:B------:R-:W-:Y:S01]  /*10ed0*/  FFMA.FTZ R158, R3, R224, R158 ;  /* 0x000000e0039e7223 */ /* 0x000fe2000001009e */
[-C--:B--2---:R-:W-:Y:S03]  /*10ee0*/  HMMA.16816.F32.BF16 R68, R104, R112.reuse, R68 ;  /* 0x000000706844723c */ /* 0x084fe60000041844 */
[----:B------:R-:W-:Y:S01]  /*10ef0*/  IMAD.WIDE.U32 R126, R126, -0x2daee0ad, RZ ;  /* 0xd2511f537e7e7825 */ /* 0x000fe200078e00ff */
[----:B------:R-:W-:Y:S03]  /*10f00*/  LOP3.LUT R116, R116, UR19, R125, 0x96, !PT ;  /* 0x0000001374747c12 */ /* 0x000fe6000f8e967d */
[----:B------:R-:W-:Y:S01]  /*10f10*/  FFMA.FTZ R159, R2, R227, R159 ;  /* 0x000000e3029f7223 */ /* 0x000fe2000001009f */
        /* <DEDUP_REMOVED lines=15> */
[----:B------:R-:W-:Y:S01]  /*11010*/  FFMA.FTZ R163, R0, R225, R163 ;  /* 0x000000e100a37223 */ /* 0x000fe200000100a3 */
[----:B------:R-:W-:Y:S04]  /*11020*/  IMAD.WIDE.U32 R128, R128, -0x2daee0ad, RZ ;  /* 0xd2511f5380807825 */ /* 0x000fe800078e00ff */
[----:B------:R-:W-:Y:S01]  /*11030*/  FADD.FTZ R157, R154, R157 ;  /* 0x0000009d9a9d7221 */ /* 0x000fe20000010000 */
[----:B------:R-:W-:Y:S01]  /*11040*/  FADD.FTZ R3, R156, R158 ;  /* 0x0000009e9c037221 */ /* 0x000fe20000010000 */
[----:B------:R-:W-:Y:S01]  /*11050*/  IMAD.WIDE.U32 R120, R120, -0x2daee0ad, RZ ;  /* 0xd2511f5378787825 */ /* 0x000fe200078e00ff */
[----:B------:R-:W-:Y:S02]  /*11060*/  LOP3.LUT R117, R128, UR13, R119, 0x96, !PT ;  /* 0x0000000d80757c12 */ /* 0x000fe4000f8e9677 */
[----:B------:R-:W-:Y:S01]  /*11070*/  LOP3.LUT R124, R124, UR18, R129, 0x96, !PT ;  /* 0x000000127c7c7c12 */ /* 0x000fe2000f8e9681 */
[----:B------:R-:W-:Y:S01]  /*11080*/  IMAD.WIDE.U32 R126, R126, -0x326172a9, RZ ;  /* 0xcd9e8d577e7e7825 */ /* 0x000fe200078e00ff */
[----:B------:R-:W-:Y:S03]  /*11090*/  LOP3.LUT R121, R130, UR13, R121, 0x96, !PT ;  /* 0x0000000d82797c12 */ /* 0x000fe6000f8e9679 */
[----:B------:R-:W-:Y:S01]  /*110a0*/  FADD.FTZ R159, R160, R159 ;  /* 0x0000009fa09f7221 */ /* 0x000fe20000010000 */
[----:B------:R-:W-:Y:S01]  /*110b0*/  IMAD.WIDE.U32 R142, R117, -0x326172a9, RZ ;  /* 0xcd9e8d57758e7825 */ /* 0x000fe200078e00ff */
[----:B------:R-:W-:Y:S03]  /*110c0*/  LOP3.LUT R122, R122, UR9, R127, 0x96, !PT ;  /* 0x000000097a7a7c12 */ /* 0x000fe6000f8e967f */
[----:B------:R-:W-:Y:S01]  /*110d0*/  FADD.FTZ R0, R161, R163 ;  /* 0x000000a3a1007221 */ /* 0x000fe20000010000 */
[----:B------:R-:W-:Y:S01]  /*110e0*/  IMAD.WIDE.U32 R234, R121, -0x326172a9, RZ ;  /* 0xcd9e8d5779ea7825 */ /* 0x000fe200078e00ff */
[C---:B------:R-:W-:Y:S02]  /*110f0*/  PRMT R112, R142.reuse, 0x7773, RZ ;  /* 0x000077738e707816 */ /* 0x040fe400000000ff */
[----:B------:R-:W-:Y:S01]  /*11100*/  PRMT R117, R142, 0x7772, RZ ;  /* 0x000077728e757816 */ /* 0x000fe200000000ff */
[----:B------:R-:W-:Y:S01]  /*11110*/  IMAD.WIDE.U32 R124, R124, -0x326172a9, RZ ;  /* 0xcd9e8d577c7c7825 */ /* 0x000fe200078e00ff */
[C---:B------:R-:W-:Y:S02]  /*11120*/  PRMT R113, R234.reuse, 0x7772, RZ ;  /* 0x00007772ea717816 */ /* 0x040fe400000000ff */
[----:B------:R-:W-:Y:S01]  /*11130*/  PRMT R130, R234, 0x7773, RZ ;  /* 0x00007773ea827816 */ /* 0x000fe200000000ff */
[----:B------:R-:W-:Y:S01]  /*11140*/  IMAD.MOV.U32 R140, RZ, RZ, R234 ;  /* 0x000000ffff8c7224 */ /* 0x000fe200078e00ea */
[----:B------:R-:W-:Y:S01]  /*11150*/  LOP3.LUT R119, R126, UR8, R235, 0x96, !PT ;  /* 0x000000087e777c12 */ /* 0x000fe2000f8e96eb */
[----:B------:R-:W-:Y:S01]  /*11160*/  FFMA.FTZ R235, R38, UR4, -R169 ;  /* 0x0000000426eb7c23 */ /* 0x000fe200080108a9 */
[----:B------:R-:W-:Y:S01]  /*11170*/  LOP3.LUT R126, R124, UR8, R143, 0x96, !PT ;  /* 0x000000087c7e7c12 */ /* 0x000fe2000f8e968f */
[-C--:B-1----:R-:W-:Y:S03]  /*11180*/  HMMA.16816.F32.BF16 R84, R104, R108.reuse, R84 ;  /* 0x0000006c6854723c */ /* 0x082fe60000041854 */
[----:B------:R-:W-:Y:S01]  /*11190*/  PRMT R124, R113, 0x5410, R130 ;  /* 0x00005410717c7816 */ /* 0x000fe20000000082 */
[--C-:B------:R-:W-:Y:S01]  /*111a0*/  FFMA.FTZ R143, R51, UR4, -R169.reuse ;  /* 0x00000004338f7c23 */ /* 0x100fe200080108a9 */
[----:B------:R-:W-:Y:S01]  /*111b0*/  PRMT R117, R117, 0x5410, R112 ;  /* 0x0000541075757816 */ /* 0x000fe20000000070 */
[----:B------:R-:W-:Y:S01]  /*111c0*/  IMAD.MOV.U32 R128, RZ, RZ, R142 ;  /* 0x000000ffff807224 */ /* 0x000fe200078e008e */
[----:B------:R-:W1:Y:S01]  /*111d0*/  LDSM.16.MT88.4 R112, [R139+0x6800] ;  /* 0x006800008b70783b */ /* 0x000e620000004200 */
[C---:B------:R-:W-:Y:S01]  /*111e0*/  HMMA.16816.F32.BF16 R88, R100.reuse, R108, R88 ;  /* 0x0000006c6458723c */ /* 0x040fe20000041858 */
[----:B------:R-:W-:Y:S03]  /*111f0*/  MUFU.EX2 R235, R235 ;  /* 0x000000eb00eb7308 */ /* 0x000fe60000000800 */
[----:B------:R-:W-:Y:S01]  /*11200*/  FFMA.FTZ R108, R66, UR4, -R169 ;  /* 0x00000004426c7c23 */ /* 0x000fe200080108a9 */
[----:B------:R-:W-:Y:S01]  /*11210*/  PRMT R129, R234, 0x7771, RZ ;  /* 0x00007771ea817816 */ /* 0x000fe200000000ff */
[----:B------:R-:W-:Y:S01]  /*11220*/  FFMA.FTZ R234, R47, UR4, -R167 ;  /* 0x000000042fea7c23 */ /* 0x000fe200080108a7 */
[----:B------:R-:W-:Y:S01]  /*11230*/  PRMT R123, R142, 0x7771, RZ ;  /* 0x000077718e7b7816 */ /* 0x000fe200000000ff */
[-C--:B------:R-:W-:Y:S01]  /*11240*/  HMMA.16816.F32.BF16 R32, R100, R110.reuse, R32 ;  /* 0x0000006e6420723c */ /* 0x080fe20000041820 */
[----:B------:R-:W2:Y:S02]  /*11250*/  LDSM.16.MT88.4 R44, [R185+0x7000] ;  /* 0x00700000b92c783b */ /* 0x000ea40000004200 */
[----:B------:R-:W-:Y:S01]  /*11260*/  MUFU.EX2 R143, R143 ;  /* 0x0000008f008f7308 */ /* 0x000fe20000000800 */
[----:B------:R-:W-:Y:S01]  /*11270*/  LOP3.LUT R140, R140, 0xff, RZ, 0xc0, !PT ;  /* 0x000000ff8c8c7812 */ /* 0x000fe200078ec0ff */
[----:B------:R-:W-:Y:S01]  /*11280*/  FFMA.FTZ R142, R50, UR4, -R169 ;  /* 0x00000004328e7c23 */ /* 0x000fe200080108a9 */
[----:B------:R-:W-:Y:S01]  /*11290*/  PRMT R131, R119, 0x7632, R131 ;  /* 0x0000763277837816 */ /* 0x000fe20000000083 */
[--C-:B------:R-:W-:Y:S01]  /*112a0*/  FFMA.FTZ R66, R67, UR4, -R169.reuse ;  /* 0x0000000443427c23 */ /* 0x100fe200080108a9 */
[----:B------:R-:W-:Y:S01]  /*112b0*/  FFMA.FTZ R169, R55, UR4, -R169 ;  /* 0x0000000437a97c23 */ /* 0x000fe200080108a9 */
[C---:B------:R-:W-:Y:S04]  /*112c0*/  HMMA.16816.F32.BF16 R20, R104.reuse, R110, R20 ;  /* 0x0000006e6814723c */ /* 0x040fe80000041814 */
[----:B------:R-:W-:Y:S01]  /*112d0*/  MUFU.EX2 R67, R108 ;  /* 0x0000006c00437308 */ /* 0x000fe20000000800 */
[----:B------:R-:W-:Y:S01]  /*112e0*/  PRMT R129, R140, 0x5410, R129 ;  /* 0x000054108c817816 */ /* 0x000fe20000000081 */
[--C-:B------:R-:W-:Y:S01]  /*112f0*/  FFMA.FTZ R140, R48, UR4, -R168.reuse ;  /* 0x00000004308c7c23 */ /* 0x100fe200080108a8 */
[--C-:B------:R-:W-:Y:S01]  /*11300*/  FFMA.FTZ R110, R64, UR4, -R168.reuse ;  /* 0x00000004406e7c23 */ /* 0x100fe200080108a8 */
[----:B------:R-:W-:Y:S01]  /*11310*/  LOP3.LUT R48, R131, 0xff, RZ, 0xc0, !PT ;  /* 0x000000ff83307812 */ /* 0x000fe200078ec0ff */
[--C-:B------:R-:W-:Y:S01]  /*11320*/  FFMA.FTZ R64, R65, UR4, -R168.reuse ;  /* 0x0000000441407c23 */ /* 0x100fe200080108a8 */
[----:B------:R-:W-:Y:S04]  /*11330*/  FFMA.FTZ R168, R53, UR4, -R168 ;  /* 0x0000000435a87c23 */ /* 0x000fe800080108a8 */
[----:B------:R-:W-:Y:S01]  /*11340*/  MUFU.EX2 R65, R110 ;  /* 0x0000006e00417308 */ /* 0x000fe20000000800 */
[----:B------:R-:W-:Y:S01]  /*11350*/  LOP3.LUT R128, R128, 0xff, RZ, 0xc0, !PT ;  /* 0x000000ff80807812 */ /* 0x000fe200078ec0ff */
[----:B------:R-:W-:Y:S01]  /*11360*/  FADD.FTZ R152, R152, R157 ;  /* 0x0000009d98987221 */ /* 0x000fe20000010000 */
[--C-:B------:R-:W-:Y:S07]  /*11370*/  HSET2.LE.AND R38, R129, R212.reuse, PT ;  /* 0x000000d481267233 */ /* 0x100fee0003803000 */
[----:B------:R-:W3:Y:S01]  /*11380*/  MUFU.EX2 R140, R140 ;  /* 0x0000008c008c7308 */ /* 0x000ee20000000800 */
[----:B------:R-:W-:Y:S01]  /*11390*/  PRMT R123, R128, 0x5410, R123 ;  /* 0x00005410807b7816 */ /* 0x000fe2000000007b */
[----:B------:R-:W-:Y:S01]  /*113a0*/  VIADD R223, R223, 0xffffffff ;  /* 0xffffffffdfdf7836 */ /* 0x000fe20000000000 */
[----:B------:R-:W-:Y:S07]  /*113b0*/  LOP3.LUT R117, R117, 0xff00ff, RZ, 0xc0, !PT ;  /* 0x00ff00ff75757812 */ /* 0x000fee00078ec0ff */
[----:B------:R-:W-:Y:S01]  /*113c0*/  MUFU.EX2 R234, R234 ;  /* 0x000000ea00ea7308 */ /* 0x000fe20000000800 */
[----:B------:R-:W-:Y:S01]  /*113d0*/  LOP3.LUT R116, R116, UR9, R125, 0x96, !PT ;  /* 0x0000000974747c12 */ /* 0x000fe2000f8e967d */
[----:B------:R-:W-:Y:S01]  /*113e0*/  FADD.FTZ R138, R138, R3 ;  /* 0x000000038a8a7221 */ /* 0x000fe20000010000 */
[C---:B------:R-:W-:Y:S07]  /*113f0*/  LOP3.LUT R130, R119.reuse, 0xffff, RZ, 0xc0, !PT ;  /* 0x0000ffff77827812 */ /* 0x040fee00078ec0ff */
[----:B------:R-:W4:Y:S01]  /*11400*/  MUFU.EX2 R142, R142 ;  /* 0x0000008e008e7308 */ /* 0x000f220000000800 */
[-C--:B-1----:R-:W-:Y:S03]  /*11410*/  HMMA.16816.F32.BF16 R28, R104, R112.reuse, R28 ;  /* 0x00000070681c723c */ /* 0x082fe6000004181c */
[----:B------:R-:W-:Y:S06]  /*11420*/  LOP3.LUT R121, R119, 0xff, RZ, 0xc0, !PT ;  /* 0x000000ff77797812 */ /* 0x000fec00078ec0ff */
[----:B------:R-:W1:Y:S01]  /*11430*/  MUFU.EX2 R64, R64 ;  /* 0x0000004000407308 */ /* 0x000e620000000800 */
[----:B------:R-:W-:Y:S01]  /*11440*/  SHF.R.U32.HI R119, RZ, 0x18, R119 ;  /* 0x00000018ff777819 */ /* 0x000fe20000011677 */
[----:B------:R-:W-:Y:S01]  /*11450*/  FADD.FTZ R162, R162, R159 ;  /* 0x0000009fa2a27221 */ /* 0x000fe20000010000 */
[----:B------:R-:W-:Y:S01]  /*11460*/  PRMT R36, R126, 0x7632, R36 ;  /* 0x000076327e247816 */ /* 0x000fe20000000024 */
[C---:B------:R-:W-:Y:S06]  /*11470*/  HMMA.16816.F32.BF16 R92, R100.reuse, R112, R92 ;  /* 0x00000070645c723c */ /* 0x040fec000004185c */
[----:B------:R-:W5:Y:S01]  /*11480*/  MUFU.EX2 R66, R66 ;  /* 0x0000004200427308 */ /* 0x000f620000000800 */
[----:B------:R-:W-:Y:S09]  /*11490*/  PRMT R119, R48, 0x5410, R119 ;  /* 0x0000541030777816 */ /* 0x000ff20000000077 */
[----:B------:R-:W5:Y:S01]  /*114a0*/  MUFU.EX2 R168, R168 ;  /* 0x000000a800a87308 */ /* 0x000f620000000800 */
[C---:B------:R-:W-:Y:S01]  /*114b0*/  LOP3.LUT R48, R126.reuse, 0xff, RZ, 0xc0, !PT ;  /* 0x000000ff7e307812 */ /* 0x040fe200078ec0ff */
[----:B------:R-:W-:Y:S01]  /*114c0*/  FADD.FTZ R137, R137, R0 ;  /* 0x0000000089897221 */ /* 0x000fe20000010000 */
[-C--:B------:R-:W-:Y:S07]  /*114d0*/  HMMA.16816.F32.BF16 R24, R100, R114.reuse, R24 ;  /* 0x000000726418723c */ /* 0x080fee0000041818 */
[----:B------:R-:W5:Y:S01]  /*114e0*/  MUFU.EX2 R169, R169 ;  /* 0x000000a900a97308 */ /* 0x000f620000000800 */
[----:B------:R-:W-:Y:S01]  /*114f0*/  LOP3.LUT R109, R126, 0xffff, RZ, 0xc0, !PT ;  /* 0x0000ffff7e6d7812 */ /* 0x000fe200078ec0ff */
[----:B------:R-:W-:Y:S01]  /*11500*/  FADD.FTZ R153, R153, R152 ;  /* 0x0000009899997221 */ /* 0x000fe20000010000 */
[----:B------:R-:W-:Y:S01]  /*11510*/  LOP3.LUT R39, R124, 0xff00ff, RZ, 0xc0, !PT ;  /* 0x00ff00ff7c277812 */ /* 0x000fe200078ec0ff */
[----:B------:R-:W-:Y:S01]  /*11520*/  FADD.FTZ R155, R155, R138 ;  /* 0x0000008a9b9b7221 */ /* 0x000fe20000010000 */
[----:B------:R-:W-:Y:S01]  /*11530*/  SHF.R.U32.HI R126, RZ, 0x18, R126 ;  /* 0x00000018ff7e7819 */ /* 0x000fe2000001167e */
[----:B------:R-:W-:Y:S04]  /*11540*/  HMMA.16816.F32.BF16 R96, R104, R114, R96 ;  /* 0x000000726860723c */ /* 0x000fe80000041860 */
[----:B------:R-:W-:Y:S01]  /*11550*/  LOP3.LUT R37, R36, 0xff, RZ, 0xc0, !PT ;  /* 0x000000ff24257812 */ /* 0x000fe200078ec0ff */
[----:B------:R-:W-:Y:S01]  /*11560*/  FADD.FTZ R165, R165, R162 ;  /* 0x000000a2a5a57221 */ /* 0x000fe20000010000 */
[----:B------:R-:W-:Y:S01]  /*11570*/  SHF.R.U32.HI R130, RZ, 0x8, R130 ;  /* 0x00000008ff827819 */ /* 0x000fe20000011682 */
[----:B------:R-:W-:Y:S01]  /*11580*/  FADD.FTZ R164, R164, R137 ;  /* 0x00000089a4a47221 */ /* 0x000fe20000010000 */
[----:B------:R-:W-:Y:S01]  /*11590*/  PRMT R111, R37, 0x5410, R126 ;  /* 0x00005410256f7816 */ /* 0x000fe2000000007e */
[----:B------:R-:W-:Y:S01]  /*115a0*/  FADD.FTZ R170, R170, R153 ;  /* 0x00000099aaaa7221 */ /* 0x000fe20000010000 */
[--C-:B------:R-:W-:Y:S01]  /*115b0*/  HSET2.LE.AND R39, R39, R212.reuse, PT ;  /* 0x000000d427277233 */ /* 0x100fe20003803000 */
[----:B------:R-:W-:Y:S01]  /*115c0*/  FADD.FTZ R172, R172, R155 ;  /* 0x0000009bacac7221 */ /* 0x000fe20000010000 */
[----:B------:R-:W-:Y:S01]  /*115d0*/  PRMT R121, R121, 0x5410, R130 ;  /* 0x0000541079797816 */ /* 0x000fe20000000082 */
[----:B------:R-:W-:Y:S01]  /*115e0*/  FADD.FTZ R178, R178, R165 ;  /* 0x000000a5b2b27221 */ /* 0x000fe20000010000 */
[----:B---3--:R-:W-:Y:S01]  /*115f0*/  F2FP.BF16.F32.PACK_AB R37, R141, R140 ;  /* 0x0000008c8d25723e */ /* 0x008fe200000010ff */
[----:B------:R-:W-:Y:S01]  /*11600*/  FADD.FTZ R149, R149, R164 ;  /* 0x000000a495957221 */ /* 0x000fe20000010000 */
[----:B----4-:R-:W-:Y:S01]  /*11610*/  F2FP.BF16.F32.PACK_AB R36, R143, R142 ;  /* 0x0000008e8f24723e */ /* 0x010fe200000010ff */
[----:B------:R-:W-:Y:S01]  /*11620*/  FADD.FTZ R171, R171, R170 ;  /* 0x000000aaabab7221 */ /* 0x000fe20000010000 */
[----:B------:R-:W-:Y:S01]  /*11630*/  SHF.R.U32.HI R109, RZ, 0x8, R109 ;  /* 0x00000008ff6d7819 */ /* 0x000fe2000001166d */
        /* <DEDUP_REMOVED lines=9> */
[----:B------:R-:W-:Y:S01]  /*116d0*/  F2FP.BF16.F32.PACK_AB R40, R226, R235 ;  /* 0x000000ebe228723e */ /* 0x000fe200000010ff */
[----:B------:R-:W-:Y:S01]  /*116e0*/  FADD.FTZ R173, R173, R178 ;  /* 0x000000b2adad7221 */ /* 0x000fe20000010000 */
[----:B------:R-:W-:Y:S01]  /*116f0*/  PRMT R109, R48, 0x5410, R109 ;  /* 0x00005410306d7816 */ /* 0x000fe2000000006d */
[----:B------:R-:W-:Y:S01]  /*11700*/  FADD.FTZ R177, R177, R148 ;  /* 0x00000094b1b17221 */ /* 0x000fe20000010000 */
[--C-:B------:R-:W-:Y:S01]  /*11710*/  HSET2.LE.AND R42, R123, R212.reuse, PT ;  /* 0x000000d47b2a7233 */ /* 0x100fe20003803000 */
[----:B------:R-:W3:Y:S01]  /*11720*/  LDSM.16.MT88.4 R48, [R181+0x7000] ;  /* 0x00700000b530783b */ /* 0x000ee20000004200 */
[----:B------:R-:W-:Y:S01]  /*11730*/  LOP3.LUT R36, R43, R36, RZ, 0xc0, !PT ;  /* 0x000000242b247212 */ /* 0x000fe200078ec0ff */
[----:B------:R-:W-:Y:S01]  /*11740*/  IMAD.WIDE.U32 R122, R122, -0x2daee0ad, RZ ;  /* 0xd2511f537a7a7825 */ /* 0x000fe200078e00ff */
[----:B------:R-:W-:Y:S02]  /*11750*/  LOP3.LUT R37, R40, R37, RZ, 0xc0, !PT ;  /* 0x0000002528257212 */ /* 0x000fe400078ec0ff */
[----:B------:R-:W-:Y:S01]  /*11760*/  LOP3.LUT R42, R41, R42, RZ, 0xc0, !PT ;  /* 0x0000002a292a7212 */ /* 0x000fe200078ec0ff */
[----:B------:R-:W-:Y:S01]  /*11770*/  IMAD.MOV.U32 R0, RZ, RZ, R133 ;  /* 0x000000ffff007224 */ /* 0x000fe200078e0085 */
[--C-:B------:R-:W-:Y:S01]  /*11780*/  HSET2.LE.AND R43, R117, R212.reuse, PT ;  /* 0x000000d4752b7233 */ /* 0x100fe20003803000 */
[----:B------:R-:W-:Y:S01]  /*11790*/  IMAD.WIDE.U32 R116, R116, -0x2daee0ad, RZ ;  /* 0xd2511f5374747825 */ /* 0x000fe200078e00ff */
[--C-:B------:R-:W-:Y:S01]  /*117a0*/  HSET2.LE.AND R41, R111, R212.reuse, PT ;  /* 0x000000d46f297233 */ /* 0x100fe20003803000 */
[-C--:B--2---:R-:W-:Y:S05]  /*117b0*/  HMMA.16816.F32.BF16 R4, R36, R44.reuse, R4 ;  /* 0x0000002c2404723c */ /* 0x084fea0000041804 */
[--C-:B------:R-:W-:Y:S01]  /*117c0*/  HSET2.LE.AND R40, R109, R212.reuse, PT ;  /* 0x000000d46d287233 */ /* 0x100fe20003803000 */
[----:B------:R-:W-:Y:S01]  /*117d0*/  IMAD.MOV.U32 R137, RZ, RZ, R134 ;  /* 0x000000ffff897224 */ /* 0x000fe200078e0086 */
[----:B------:R-:W-:Y:S01]  /*117e0*/  F2FP.BF16.F32.PACK_AB R102, R234, R239 ;  /* 0x000000efea66723e */ /* 0x000fe200000010ff */
[----:B------:R-:W-:Y:S01]  /*117f0*/  FADD.FTZ R145, R145, R144 ;  /* 0x0000009091917221 */ /* 0x000fe20000010000 */
[----:B------:R-:W-:Y:S01]  /*11800*/  F2FP.BF16.F32.PACK_AB R101, R236, R241 ;  /* 0x000000f1ec65723e */ /* 0x000fe200000010ff */
[----:B------:R-:W-:Y:S01]  /*11810*/  FADD.FTZ R146, R147, R146 ;  /* 0x0000009293927221 */ /* 0x000fe20000010000 */
[----:B------:R-:W-:Y:S01]  /*11820*/  F2FP.BF16.F32.PACK_AB R100, R238, R243 ;  /* 0x000000f3ee64723e */ /* 0x000fe200000010ff */
[----:B------:R-:W-:Y:S01]  /*11830*/  FADD.FTZ R174, R174, R173 ;  /* 0x000000adaeae7221 */ /* 0x000fe20000010000 */
[----:B------:R-:W-:Y:S01]  /*11840*/  LOP3.LUT R43, R102, R43, RZ, 0xc0, !PT ;  /* 0x0000002b662b7212 */ /* 0x000fe200078ec0ff */
[----:B------:R-:W-:Y:S01]  /*11850*/  IMAD.MOV.U32 R102, RZ, RZ, R116 ;  /* 0x000000ffff667224 */ /* 0x000fe200078e0074 */
[----:B------:R-:W-:Y:S01]  /*11860*/  LOP3.LUT R40, R101, R40, RZ, 0xc0, !PT ;  /* 0x0000002865287212 */ /* 0x000fe200078ec0ff */
[----:B------:R-:W-:Y:S01]  /*11870*/  IMAD.MOV.U32 R2, RZ, RZ, R135 ;  /* 0x000000ffff027224 */ /* 0x000fe200078e0087 */
[----:B------:R-:W-:Y:S01]  /*11880*/  LOP3.LUT R41, R100, R41, RZ, 0xc0, !PT ;  /* 0x0000002964297212 */ /* 0x000fe200078ec0ff */
[----:B------:R-:W-:Y:S01]  /*11890*/  FADD.FTZ R176, R176, R177 ;  /* 0x000000b1b0b07221 */ /* 0x000fe20000010000 */
[----:B------:R-:W-:Y:S01]  /*118a0*/  LOP3.LUT R118, R118, UR12, R117, 0x96, !PT ;  /* 0x0000000c76767c12 */ /* 0x000fe2000f8e9675 */
[----:B------:R-:W-:Y:S01]  /*118b0*/  FADD.FTZ R150, R150, R145 ;  /* 0x0000009196967221 */ /* 0x000fe20000010000 */
[C---:B------:R-:W-:Y:S01]  /*118c0*/  PRMT R101, R116.reuse, 0x7773, RZ ;  /* 0x0000777374657816 */ /* 0x040fe200000000ff */
[----:B------:R-:W-:Y:S01]  /*118d0*/  FADD.FTZ R235, R235, R146 ;  /* 0x00000092ebeb7221 */ /* 0x000fe20000010000 */
[C---:B------:R-:W-:Y:S01]  /*118e0*/  PRMT R104, R116.reuse, 0x7772, RZ ;  /* 0x0000777274687816 */ /* 0x040fe200000000ff */
[C---:B------:R-:W-:Y:S04]  /*118f0*/  HMMA.16816.F32.BF16 R8, R40.reuse, R44, R8 ;  /* 0x0000002c2808723c */ /* 0x040fe80000041808 */
[----:B------:R-:W-:Y:S01]  /*11900*/  PRMT R103, R116, 0x7771, RZ ;  /* 0x0000777174677816 */ /* 0x000fe200000000ff */
[----:B------:R-:W-:Y:S01]  /*11910*/  FADD.FTZ R241, R241, R174 ;  /* 0x000000aef1f17221 */ /* 0x000fe20000010000 */
[----:B------:R-:W-:Y:S01]  /*11920*/  LOP3.LUT R111, R118, 0xff, RZ, 0xc0, !PT ;  /* 0x000000ff766f7812 */ /* 0x000fe200078ec0ff */
[----:B------:R-:W-:Y:S01]  /*11930*/  FADD.FTZ R243, R243, R176 ;  /* 0x000000b0f3f37221 */ /* 0x000fe20000010000 */
[-C--:B------:R-:W-:Y:S03]  /*11940*/  HMMA.16816.F32.BF16 R12, R40, R46.reuse, R12 ;  /* 0x0000002e280c723c */ /* 0x080fe6000004180c */
[----:B------:R-:W-:Y:S01]  /*11950*/  SHF.R.U32.HI R113, RZ, 0x18, R118 ;  /* 0x00000018ff717819 */ /* 0x000fe20000011676 */
[----:B------:R-:W-:Y:S01]  /*11960*/  FADD.FTZ R179, R179, R150 ;  /* 0x00000096b3b37221 */ /* 0x000fe20000010000 */
[----:B------:R-:W-:Y:S01]  /*11970*/  PRMT R100, R122, 0x7772, RZ ;  /* 0x000077727a647816 */ /* 0x000fe200000000ff */
[----:B------:R-:W-:Y:S01]  /*11980*/  FADD.FTZ R235, R226, R235 ;  /* 0x000000ebe2eb7221 */ /* 0x000fe20000010000 */
[----:B------:R-:W-:Y:S01]  /*11990*/  PRMT R107, R122, 0x7771, RZ ;  /* 0x000077717a6b7816 */ /* 0x000fe200000000ff */
[C---:B------:R-:W-:Y:S01]  /*119a0*/  HMMA.16816.F32.BF16 R16, R36.reuse, R46, R16 ;  /* 0x0000002e2410723c */ /* 0x040fe20000041810 */
[----:B------:R-:W2:Y:S03]  /*119b0*/  LDSM.16.MT88.4 R44, [R180+0x7000] ;  /* 0x00700000b42c783b */ /* 0x000ea60000004200 */
[----:B------:R-:W-:Y:S01]  /*119c0*/  LOP3.LUT R120, R120, UR12, R123, 0x96, !PT ;  /* 0x0000000c78787c12 */ /* 0x000fe2000f8e967b */
[----:B------:R-:W-:Y:S01]  /*119d0*/  FADD.FTZ R236, R236, R241 ;  /* 0x000000f1ecec7221 */ /* 0x000fe20000010000 */
[----:B------:R-:W-:Y:S01]  /*119e0*/  PRMT R101, R104, 0x5410, R101 ;  /* 0x0000541068657816 */ /* 0x000fe20000000065 */
[----:B------:R-:W-:Y:S01]  /*119f0*/  FADD.FTZ R238, R238, R243 ;  /* 0x000000f3eeee7221 */ /* 0x000fe20000010000 */
[-C--:B---3--:R-:W-:Y:S03]  /*11a00*/  HMMA.16816.F32.BF16 R68, R36, R48.reuse, R68 ;  /* 0x000000302444723c */ /* 0x088fe60000041844 */
[----:B------:R-:W-:Y:S01]  /*11a10*/  LOP3.LUT R109, R120, 0xff, RZ, 0xc0, !PT ;  /* 0x000000ff786d7812 */ /* 0x000fe200078ec0ff */
[----:B------:R-:W-:Y:S01]  /*11a20*/  FADD.FTZ R140, R140, R179 ;  /* 0x000000b38c8c7221 */ /* 0x000fe20000010000 */
[----:B------:R-:W-:Y:S01]  /*11a30*/  LOP3.LUT R106, R120, 0xffff, RZ, 0xc0, !PT ;  /* 0x0000ffff786a7812 */ /* 0x000fe200078ec0ff */
[----:B------:R-:W-:Y:S01]  /*11a40*/  FADD.FTZ R142, R142, R235 ;  /* 0x000000eb8e8e7221 */ /* 0x000fe20000010000 */
[----:B------:R-:W-:Y:S01]  /*11a50*/  SHF.R.U32.HI R105, RZ, 0x18, R120 ;  /* 0x00000018ff697819 */ /* 0x000fe20000011678 */
[C---:B------:R-:W-:Y:S04]  /*11a60*/  HMMA.16816.F32.BF16 R72, R40.reuse, R48, R72 ;  /* 0x000000302848723c */ /* 0x040fe80000041848 */
[----:B------:R-:W-:Y:S01]  /*11a70*/  IMAD.MOV.U32 R48, RZ, RZ, R122 ;  /* 0x000000ffff307224 */ /* 0x000fe200078e007a */
[----:B------:R-:W-:Y:S01]  /*11a80*/  PRMT R49, R122, 0x7773, RZ ;  /* 0x000077737a317816 */ /* 0x000fe200000000ff */
[----:B------:R-:W-:Y:S01]  /*11a90*/  IMAD.MOV.U32 R3, RZ, RZ, R136 ;  /* 0x000000ffff037224 */ /* 0x000fe200078e0088 */
[----:B------:R-:W-:Y:S01]  /*11aa0*/  SHF.R.U32.HI R106, RZ, 0x8, R106 ;  /* 0x00000008ff6a7819 */ /* 0x000fe2000001166a */
[-C--:B------:R-:W-:Y:S03]  /*11ab0*/  HMMA.16816.F32.BF16 R76, R40, R50.reuse, R76 ;  /* 0x00000032284c723c */ /* 0x080fe6000004184c */
[----:B------:R-:W-:Y:S01]  /*11ac0*/  LOP3.LUT R48, R48, 0xff, RZ, 0xc0, !PT ;  /* 0x000000ff30307812 */ /* 0x000fe200078ec0ff */
[----:B------:R-:W-:Y:S01]  /*11ad0*/  FADD.FTZ R237, R237, R236 ;  /* 0x000000eceded7221 */ /* 0x000fe20000010000 */
[----:B------:R-:W-:Y:S01]  /*11ae0*/  PRMT R100, R100, 0x5410, R49 ;  /* 0x0000541064647816 */ /* 0x000fe20000000031 */
[----:B------:R-:W-:Y:S01]  /*11af0*/  FADD.FTZ R239, R239, R238 ;  /* 0x000000eeefef7221 */ /* 0x000fe20000010000 */
[----:B------:R-:W-:Y:S01]  /*11b00*/  PRMT R107, R48, 0x5410, R107 ;  /* 0x00005410306b7816 */ /* 0x000fe2000000006b */
[C---:B------:R-:W-:Y:S01]  /*11b10*/  HMMA.16816.F32.BF16 R80, R36.reuse, R50, R80 ;  /* 0x000000322450723c */ /* 0x040fe20000041850 */
[----:B------:R-:W3:Y:S03]  /*11b20*/  LDSM.16.MT88.4 R48, [R139+0x7000] ;  /* 0x007000008b30783b */ /* 0x000ee60000004200 */
[----:B------:R-:W-:Y:S01]  /*11b30*/  PRMT R109, R109, 0x5410, R106 ;  /* 0x000054106d6d7816 */ /* 0x000fe2000000006a */
[----:B------:R-:W-:Y:S01]  /*11b40*/  FADD.FTZ R140, R141, R140 ;  /* 0x0000008c8d8c7221 */ /* 0x000fe20000010000 */
[----:B------:R-:W-:Y:S01]  /*11b50*/  PRMT R104, R120, 0x7632, R104 ;  /* 0x0000763278687816 */ /* 0x000fe20000000068 */
[----:B------:R-:W-:Y:S01]  /*11b60*/  FADD.FTZ R143, R143, R142 ;  /* 0x0000008e8f8f7221 */ /* 0x000fe20000010000 */
[----:B------:R-:W-:Y:S01]  /*11b70*/  LOP3.LUT R102, R102, 0xff, RZ, 0xc0, !PT ;  /* 0x000000ff66667812 */ /* 0x000fe200078ec0ff */
[-C--:B--2---:R-:W-:Y:S03]  /*11b80*/  HMMA.16816.F32.BF16 R84, R36, R44.reuse, R84 ;  /* 0x0000002c2454723c */ /* 0x084fe60000041854 */
[----:B------:R-:W-:Y:S01]  /*11b90*/  LOP3.LUT R104, R104, 0xff, RZ, 0xc0, !PT ;  /* 0x000000ff68687812 */ /* 0x000fe200078ec0ff */
[----:B------:R-:W-:Y:S01]  /*11ba0*/  FADD.FTZ R232, R232, R237 ;  /* 0x000000ede8e87221 */ /* 0x000fe20000010000 */
[----:B------:R-:W-:Y:S01]  /*11bb0*/  PRMT R103, R102, 0x5410, R103 ;  /* 0x0000541066677816 */ /* 0x000fe20000000067 */
[----:B------:R-:W-:Y:S01]  /*11bc0*/  FFMA.FTZ R102, R60, UR4, -R166 ;  /* 0x000000043c667c23 */ /* 0x000fe200080108a6 */
[----:B------:R-:W-:Y:S01]  /*11bd0*/  PRMT R105, R104, 0x5410, R105 ;  /* 0x0000541068697816 */ /* 0x000fe20000000069 */
[C---:B------:R-:W-:Y:S04]  /*11be0*/  HMMA.16816.F32.BF16 R88, R40.reuse, R44, R88 ;  /* 0x0000002c2858723c */ /* 0x040fe80000041858 */
[----:B------:R-:W-:Y:S01]  /*11bf0*/  LOP3.LUT R44, R118, 0xffff, RZ, 0xc0, !PT ;  /* 0x0000ffff762c7812 */ /* 0x000fe200078ec0ff */
[----:B------:R-:W-:Y:S01]  /*11c00*/  FFMA.FTZ R60, R62, UR4, -R167 ;  /* 0x000000043e3c7c23 */ /* 0x000fe200080108a7 */
[----:B------:R-:W-:Y:S01]  /*11c10*/  PRMT R45, R118, 0x7632, R45 ;  /* 0x00007632762d7816 */ /* 0x000fe2000000002d */
[----:B------:R-:W-:Y:S01]  /*11c20*/  FFMA.FTZ R167, R63, UR4, -R167 ;  /* 0x000000043fa77c23 */ /* 0x000fe200080108a7 */
[-C--:B------:R-:W-:Y:S01]  /*11c30*/  HMMA.16816.F32.BF16 R32, R40, R46.reuse, R32 ;  /* 0x0000002e2820723c */ /* 0x080fe20000041820 */
[----:B------:R-:W2:Y:S02]  /*11c40*/  LDSM.16.MT88.4 R116, [R185+0x7800] ;  /* 0x00780000b974783b */ /* 0x000ea40000004200 */
[----:B------:R-:W-:Y:S01]  /*11c50*/  SHF.R.U32.HI R52, RZ, 0x8, R44 ;  /* 0x00000008ff347819 */ /* 0x000fe2000001162c */
[----:B------:R-:W-:Y:S01]  /*11c60*/  MUFU.EX2 R60, R60 ;  /* 0x0000003c003c7308 */ /* 0x000fe20000000800 */
[----:B------:R-:W-:Y:S01]  /*11c70*/  LOP3.LUT R44, R45, 0xff, RZ, 0xc0, !PT ;  /* 0x000000ff2d2c7812 */ /* 0x000fe200078ec0ff */
[----:B------:R-:W-:Y:S01]  /*11c80*/  FFMA.FTZ R45, R56, UR4, -R166 ;  /* 0x00000004382d7c23 */ /* 0x000fe200080108a6 */
[----:B------:R-:W-:Y:S01]  /*11c90*/  PRMT R111, R111, 0x5410, R52 ;  /* 0x000054106f6f7816 */ /* 0x000fe20000000034 */
[C---:B------:R-:W-:Y:S01]  /*11ca0*/  HMMA.16816.F32.BF16 R20, R36.reuse, R46, R20 ;  /* 0x0000002e2414723c */ /* 0x040fe20000041814 */
[----:B------:R-:W4:Y:S05]  /*11cb0*/  LDSM.16.MT88.4 R52, [R181+0x7800] ;  /* 0x00780000b534783b */ /* 0x000f2a0000004200 */
[----:B------:R-:W-:Y:S01]  /*11cc0*/  MUFU.EX2 R167, R167 ;  /* 0x000000a700a77308 */ /* 0x000fe20000000800 */
[----:B------:R-:W-:Y:S01]  /*11cd0*/  LOP3.LUT R47, R100, 0xff00ff, RZ, 0xc0, !PT ;  /* 0x00ff00ff642f7812 */ /* 0x000fe200078ec0ff */
[--C-:B------:R-:W-:Y:S01]  /*11ce0*/  FFMA.FTZ R56, R57, UR4, -R166.reuse ;  /* 0x0000000439387c23 */ /* 0x100fe200080108a6 */
[--C-:B------:R-:W-:Y:S07]  /*11cf0*/  HSET2.LE.AND R100, R111, R212.reuse, PT ;  /* 0x000000d46f647233 */ /* 0x100fee0003803000 */
[----:B------:R1:W-:Y:S01]  /*11d00*/  MUFU.EX2 R57, R45 ;  /* 0x0000002d00397308 */ /* 0x0003e20000000800 */
[-C--:B---3--:R-:W-:Y:S03]  /*11d10*/  HMMA.16816.F32.BF16 R28, R36, R48.reuse, R28 ;  /* 0x00000030241c723c */ /* 0x088fe6000004181c */
[----:B------:R-:W-:Y:S01]  /*11d20*/  PRMT R113, R44, 0x5410, R113 ;  /* 0x000054102c717816 */ /* 0x000fe20000000071 */
[----:B------:R-:W-:Y:S01]  /*11d30*/  FFMA.FTZ R166, R61, UR4, -R166 ;  /* 0x000000043da67c23 */ /* 0x000fe200080108a6 */
[--C-:B------:R-:W-:Y:S04]  /*11d40*/  HSET2.LE.AND R44, R109, R212.reuse, PT ;  /* 0x000000d46d2c7233 */ /* 0x100fe80003803000 */
[----:B------:R-:W3:Y:S01]  /*11d50*/  MUFU.EX2 R56, R56 ;  /* 0x0000003800387308 */ /* 0x000ee20000000800 */
[----:B------:R-:W4:Y:S01]  /*11d60*/  LDSM.16.MT88.4 R108, [R180+0x7800] ;  /* 0x00780000b46c783b */ /* 0x000f220000004200 */
[C---:B------:R-:W-:Y:S08]  /*11d70*/  HMMA.16816.F32.BF16 R92, R40.reuse, R48, R92 ;  /* 0x00000030285c723c */ /* 0x040ff0000004185c */
[----:B------:R2:W-:Y:S01]  /*11d80*/  MUFU.EX2 R48, R102 ;  /* 0x0000006600307308 */ /* 0x0005e20000000800 */
[--C-:B------:R-:W-:Y:S01]  /*11d90*/  HSET2.LE.AND R46, R107, R212.reuse, PT ;  /* 0x000000d46b2e7233 */ /* 0x100fe20003803000 */
[----:B------:R-:W-:Y:S01]  /*11da0*/  FADD.FTZ R239, R234, R239 ;  /* 0x000000efeaef7221 */ /* 0x000fe20000010000 */
[----:B-1----:R-:W-:Y:S07]  /*11db0*/  F2FP.BF16.F32.PACK_AB R45, R64, R65 ;  /* 0x00000041402d723e */ /* 0x002fee00000010ff */
[----:B------:R-:W1:Y:S01]  /*11dc0*/  MUFU.EX2 R49, R166 ;  /* 0x000000a600317308 */ /* 0x000e620000000800 */
[-C--:B------:R-:W-:Y:S03]  /*11dd0*/  HMMA.16816.F32.BF16 R24, R40, R50.reuse, R24 ;  /* 0x000000322818723c */ /* 0x080fe60000041818 */
[----:B------:R-:W-:Y:S02]  /*11de0*/  LOP3.LUT R46, R45, R46, RZ, 0xc0, !PT ;  /* 0x0000002e2d2e7212 */ /* 0x000fe400078ec0ff */
[--C-:B------:R-:W-:Y:S02]  /*11df0*/  HSET2.LE.AND R47, R47, R212.reuse, PT ;  /* 0x000000d42f2f7233 */ /* 0x100fe40003803000 */
[--C-:B------:R-:W-:Y:S01]  /*11e00*/  HSET2.LE.AND R45, R105, R212.reuse, PT ;  /* 0x000000d4692d7233 */ /* 0x100fe20003803000 */
[----:B------:R-:W-:Y:S04]  /*11e10*/  HMMA.16816.F32.BF16 R96, R36, R50, R96 ;  /* 0x000000322460723c */ /* 0x000fe80000041860 */
[----:B-----5:R-:W-:Y:S02]  /*11e20*/  F2FP.BF16.F32.PACK_AB R42, R66, R67 ;  /* 0x00000043422a723e */ /* 0x020fe400000010ff */
[----:B------:R-:W-:Y:S01]  /*11e30*/  F2FP.BF16.F32.PACK_AB R43, R168, R245 ;  /* 0x000000f5a82b723e */ /* 0x000fe200000010ff */
[----:B------:R-:W-:Y:S01]  /*11e40*/  FADD.FTZ R245, R245, R140 ;  /* 0x0000008cf5f57221 */ /* 0x000fe20000010000 */
[----:B------:R-:W-:Y:S01]  /*11e50*/  F2FP.BF16.F32.PACK_AB R40, R169, R240 ;  /* 0x000000f0a928723e */ /* 0x000fe200000010ff */
        /* <DEDUP_REMOVED lines=9> */
[--C-:B--2---:R-:W-:Y:S01]  /*11ef0*/  HSET2.LE.AND R102, R103, R212.reuse, PT ;  /* 0x000000d467667233 */ /* 0x104fe20003803000 */
[----:B------:R-:W-:Y:S01]  /*11f00*/  FADD.FTZ R233, R64, R65 ;  /* 0x0000004140e97221 */ /* 0x000fe20000010000 */
[--C-:B------:R-:W-:Y:S01]  /*11f10*/  HSET2.LE.AND R101, R113, R212.reuse, PT ;  /* 0x000000d471657233 */ /* 0x100fe20003803000 */
[----:B------:R-:W-:Y:S01]  /*11f20*/  FADD.FTZ R224, R66, R67 ;  /* 0x0000004342e07221 */ /* 0x000fe20000010000 */
[----:B------:R-:W-:Y:S01]  /*11f30*/  HSET2.LE.AND R103, R39, R212, PT ;  /* 0x000000d427677233 */ /* 0x000fe20003803000 */
[-C--:B------:R-:W-:Y:S01]  /*11f40*/  HMMA.16816.F32.BF16 R128, R44, R116.reuse, R4 ;  /* 0x000000742c80723c */ /* 0x080fe20000041804 */
[----:B------:R-:W2:Y:S04]  /*11f50*/  LDSM.16.MT88.4 R4, [R139+0x7800] ;  /* 0x007800008b04783b */ /* 0x000ea80000004200 */
[----:B---3--:R-:W-:Y:S01]  /*11f60*/  F2FP.BF16.F32.PACK_AB R41, R56, R57 ;  /* 0x000000393829723e */ /* 0x008fe200000010ff */
[----:B------:R-:W-:Y:S01]  /*11f70*/  FADD.FTZ R57, R57, R232 ;  /* 0x000000e839397221 */ /* 0x000fe20000010000 */
[----:B------:R-:W-:Y:S01]  /*11f80*/  F2FP.BF16.F32.PACK_AB R38, R59, R58 ;  /* 0x0000003a3b26723e */ /* 0x000fe200000010ff */
[----:B------:R-:W-:Y:S01]  /*11f90*/  FADD.FTZ R58, R58, R239 ;  /* 0x000000ef3a3a7221 */ /* 0x000fe20000010000 */
[----:B-1----:R-:W-:Y:S01]  /*11fa0*/  F2FP.BF16.F32.PACK_AB R37, R49, R48 ;  /* 0x000000303125723e */ /* 0x002fe200000010ff */
        /* <DEDUP_REMOVED lines=14> */
[-C--:B----4-:R-:W-:Y:S08]  /*12090*/  HMMA.16816.F32.BF16 R68, R44, R52.reuse, R68 ;  /* 0x000000342c44723c */ /* 0x090ff00000041844 */
        /* <DEDUP_REMOVED lines=13> */
.L_x_846:
[----:B------:R-:W1:Y:S01]  /*12170*/  SHFL.BFLY PT, R4, R233, 0x2, 0x1f ;  /* 0x0c401f00e9047f89 */ /* 0x000e6200000e0000 */
[----:B------:R-:W2:Y:S01]  /*12180*/  LDCU UR4, c[0x0][0x4fc] ;  /* 0x00009f80ff0477ac */ /* 0x000ea20008000800 */
[----:B------:R-:W-:Y:S01]  /*12190*/  ISETP.NE.AND P2, PT, R204, -0x1, PT ;  /* 0xffffffffcc00780c */ /* 0x000fe20003f45270 */
[----:B------:R-:W3:Y:S01]  /*121a0*/  LDC.U8 R18, c[0x0][0x548] ;  /* 0x00015200ff127b82 */ /* 0x000ee20000000000 */
[----:B------:R-:W4:Y:S01]  /*121b0*/  SHFL.BFLY PT, R6, R225, 0x2, 0x1f ;  /* 0x0c401f00e1067f89 */ /* 0x000f2200000e0000 */
[----:B------:R-:W-:-:S03]  /*121c0*/  UMOV UR5, 0x400 ;  /* 0x0000040000057882 */ /* 0x000fc60000000000 */
[----:B------:R-:W5:Y:S04]  /*121d0*/  SHFL.BFLY PT, R2, R227, 0x2, 0x1f ;  /* 0x0c401f00e3027f89 */ /* 0x000f6800000e0000 */
[----:B------:R-:W2:Y:S01]  /*121e0*/  SHFL.BFLY PT, R11, R224, 0x2, 0x1f ;  /* 0x0c401f00e00b7f89 */ /* 0x000ea200000e0000 */
[----:B------:R-:W3:Y:S01]  /*121f0*/  S2R R0, SR_TID.X ;  /* 0x0000000000007919 */ /* 0x000ee20000002100 */
[----:B------:R-:W3:Y:S01]  /*12200*/  S2R R14, SR_CTAID.Z ;  /* 0x00000000000e7919 */ /* 0x000ee20000002700 */
[----:B-1----:R-:W-:Y:S01]  /*12210*/  FADD.FTZ R4, R4, R233 ;  /* 0x000000e904047221 */ /* 0x002fe20000010000 */
[----:B------:R-:W1:Y:S01]  /*12220*/  S2R R21, SR_CTAID.Y ;  /* 0x0000000000157919 */ /* 0x000e620000002600 */
[----:B----4-:R-:W-:-:S03]  /*12230*/  FADD.FTZ R3, R6, R225 ;  /* 0x000000e106037221 */ /* 0x010fc60000010000 */
[----:B------:R-:W4:Y:S01]  /*12240*/  SHFL.BFLY PT, R9, R4, 0x1, 0x1f ;  /* 0x0c201f0004097f89 */ /* 0x000f2200000e0000 */
[----:B-----5:R-:W-:-:S03]  /*12250*/  FADD.FTZ R2, R2, R227 ;  /* 0x000000e302027221 */ /* 0x020fc60000010000 */
[----:B------:R-:W5:Y:S01]  /*12260*/  SHFL.BFLY PT, R6, R3, 0x1, 0x1f ;  /* 0x0c201f0003067f89 */ /* 0x000f6200000e0000 */
[----:B--2---:R-:W-:-:S03]  /*12270*/  FADD.FTZ R11, R11, R224 ;  /* 0x000000e00b0b7221 */ /* 0x004fc60000010000 */
[----:B------:R-:W2:Y:S04]  /*12280*/  SHFL.BFLY PT, R7, R2, 0x1, 0x1f ;  /* 0x0c201f0002077f89 */ /* 0x000ea800000e0000 */
[----:B------:R-:W1:Y:S01]  /*12290*/  SHFL.BFLY PT, R8, R11, 0x1, 0x1f ;  /* 0x0c201f000b087f89 */ /* 0x000e6200000e0000 */
[C---:B---3--:R-:W-:Y:S02]  /*122a0*/  LOP3.LUT P1, RZ, R0.reuse, 0x8, RZ, 0xc0, !PT ;  /* 0x0000000800ff7812 */ /* 0x048fe4000782c0ff */
[----:B------:R-:W-:Y:S01]  /*122b0*/  LOP3.LUT P0, RZ, R0, 0x4, RZ, 0xc0, !PT ;  /* 0x0000000400ff7812 */ /* 0x000fe2000780c0ff */
[----:B----4-:R-:W-:Y:S01]  /*122c0*/  FADD.FTZ R9, R4, R9 ;  /* 0x0000000904097221 */ /* 0x010fe20000010000 */
[----:B------:R-:W-:Y:S01]  /*122d0*/  SHF.L.U32 R4, R0, 0x1, RZ ;  /* 0x0000000100047819 */ /* 0x000fe200000006ff */
[----:B-----5:R-:W-:-:S03]  /*122e0*/  FADD.FTZ R6, R3, R6 ;  /* 0x0000000603067221 */ /* 0x020fc60000010000 */
[----:B------:R-:W-:Y:S01]  /*122f0*/  LOP3.LUT R3, R4, 0x6, RZ, 0xc0, !PT ;  /* 0x0000000604037812 */ /* 0x000fe200078ec0ff */
[----:B------:R-:W3:Y:S01]  /*12300*/  MUFU.RCP R5, R9 ;  /* 0x0000000900057308 */ /* 0x000ee20000001000 */
[----:B------:R-:W-:Y:S01]  /*12310*/  FSETP.NE.FTZ.AND P6, PT, R9, RZ, PT ;  /* 0x000000ff0900720b */ /* 0x000fe20003fd5000 */
[----:B--2---:R-:W-:Y:S01]  /*12320*/  FADD.FTZ R7, R2, R7 ;  /* 0x0000000702077221 */ /* 0x004fe20000010000 */
[----:B------:R-:W-:Y:S02]  /*12330*/  SHF.L.U32 R2, R0, 0x5, RZ ;  /* 0x0000000500027819 */ /* 0x000fe400000006ff */
[----:B------:R-:W-:Y:S01]  /*12340*/  FSETP.NE.FTZ.AND P3, PT, R6, RZ, PT ;  /* 0x000000ff0600720b */ /* 0x000fe20003f75000 */
[----:B-1----:R-:W-:Y:S01]  /*12350*/  FADD.FTZ R8, R11, R8 ;  /* 0x000000080b087221 */ /* 0x002fe20000010000 */
[----:B------:R-:W-:Y:S01]  /*12360*/  LOP3.LUT R2, R3, 0x7c00, R2, 0xf8, !PT ;  /* 0x00007c0003027812 */ /* 0x000fe200078ef802 */
[----:B------:R-:W1:Y:S01]  /*12370*/  MUFU.RCP R10, R7 ;  /* 0x00000007000a7308 */ /* 0x000e620000001000 */
[----:B------:R-:W-:-:S02]  /*12380*/  FSETP.NE.FTZ.AND P4, PT, R7, RZ, PT ;  /* 0x000000ff0700720b */ /* 0x000fc40003f95000 */
[----:B------:R-:W-:Y:S02]  /*12390*/  FSETP.NE.FTZ.AND P5, PT, R8, RZ, PT ;  /* 0x000000ff0800720b */ /* 0x000fe40003fb5000 */
[----:B------:R-:W-:-:S03]  /*123a0*/  SHF.L.U32 R11, R0, 0x4, RZ ;  /* 0x00000004000b7819 */ /* 0x000fc600000006ff */
[----:B------:R-:W2:Y:S01]  /*123b0*/  MUFU.RCP R12, R8 ;  /* 0x00000008000c7308 */ /* 0x000ea20000001000 */
[----:B------:R-:W-:Y:S02]  /*123c0*/  LOP3.LUT R11, R11, 0x1c0, RZ, 0xc0, !PT ;  /* 0x000001c00b0b7812 */ /* 0x000fe400078ec0ff */
[----:B---3--:R-:W-:Y:S02]  /*123d0*/  FSEL R5, R5, 1, P6 ;  /* 0x3f80000005057808 */ /* 0x008fe40003000000 */
[----:B------:R-:W-:Y:S02]  /*123e0*/  LOP3.LUT R11, R11, 0x38, R4, 0xf8, !PT ;  /* 0x000000380b0b7812 */ /* 0x000fe400078ef804 */
[----:B------:R-:W-:Y:S01]  /*123f0*/  MOV R4, 0x10 ;  /* 0x0000001000047802 */ /* 0x000fe20000000f00 */
[----:B------:R-:W3:Y:S01]  /*12400*/  MUFU.RCP R3, R6 ;  /* 0x0000000600037308 */ /* 0x000ee20000001000 */
[----:B------:R-:W-:Y:S01]  /*12410*/  FMUL.FTZ R5, R5, UR4 ;  /* 0x0000000405057c20 */ /* 0x000fe20008410000 */
[----:B-1----:R-:W-:Y:S01]  /*12420*/  FSEL R10, R10, 1, P4 ;  /* 0x3f8000000a0a7808 */ /* 0x002fe20002000000 */
[----:B------:R-:W1:Y:S01]  /*12430*/  @P5 LDC R20, c[0x0][0x458] ;  /* 0x00011600ff145b82 */ /* 0x000e620000000800 */
[----:B------:R-:W-:Y:S01]  /*12440*/  LOP3.LUT R2, R2, R11, RZ, 0xfc, !PT ;  /* 0x0000000b02027212 */ /* 0x000fe200078efcff */
[C---:B------:R-:W-:Y:S01]  /*12450*/  FMUL.FTZ R128, R5.reuse, R128 ;  /* 0x0000008005807220 */ /* 0x040fe20000410000 */
[C---:B------:R-:W-:Y:S01]  /*12460*/  FMUL.FTZ R129, R5.reuse, R129 ;  /* 0x0000008105817220 */ /* 0x040fe20000410000 */
[----:B------:R-:W-:Y:S01]  /*12470*/  FMUL.FTZ R10, R10, UR4 ;  /* 0x000000040a0a7c20 */ /* 0x000fe20008410000 */
[C---:B------:R-:W-:Y:S01]  /*12480*/  FMUL.FTZ R116, R5.reuse, R116 ;  /* 0x0000007405747220 */ /* 0x040fe20000410000 */
[----:B------:R-:W-:Y:S01]  /*12490*/  FMUL.FTZ R117, R5, R117 ;  /* 0x0000007505757220 */ /* 0x000fe20000410000 */
[----:B--2---:R-:W-:Y:S01]  /*124a0*/  FSEL R12, R12, 1, P5 ;  /* 0x3f8000000c0c7808 */ /* 0x004fe20002800000 */
[C---:B------:R-:W-:Y:S01]  /*124b0*/  FMUL.FTZ R124, R10.reuse, R124 ;  /* 0x0000007c0a7c7220 */ /* 0x040fe20000410000 */
[C---:B------:R-:W-:Y:S01]  /*124c0*/  FMUL.FTZ R125, R10.reuse, R125 ;  /* 0x0000007d0a7d7220 */ /* 0x040fe20000410000 */
[C---:B------:R-:W-:Y:S01]  /*124d0*/  FMUL.FTZ R120, R10.reuse, R120 ;  /* 0x000000780a787220 */ /* 0x040fe20000410000 */
[----:B------:R-:W-:Y:S01]  /*124e0*/  FMUL.FTZ R121, R10, R121 ;  /* 0x000000790a797220 */ /* 0x000fe20000410000 */
[----:B------:R-:W-:Y:S01]  /*124f0*/  FMUL.FTZ R12, R12, UR4 ;  /* 0x000000040c0c7c20 */ /* 0x000fe20008410000 */
[C---:B------:R-:W-:Y:S01]  /*12500*/  FMUL.FTZ R72, R10.reuse, R72 ;  /* 0x000000480a487220 */ /* 0x040fe20000410000 */
[C---:B------:R-:W-:Y:S01]  /*12510*/  FMUL.FTZ R73, R10.reuse, R73 ;  /* 0x000000490a497220 */ /* 0x040fe20000410000 */
[----:B---3--:R-:W-:Y:S01]  /*12520*/  FSEL R3, R3, 1, P3 ;  /* 0x3f80000003037808 */ /* 0x008fe20001800000 */
[C---:B------:R-:W-:Y:S01]  /*12530*/  FMUL.FTZ R76, R10.reuse, R76 ;  /* 0x0000004c0a4c7220 */ /* 0x040fe20000410000 */
[C---:B------:R-:W-:Y:S01]  /*12540*/  FMUL.FTZ R77, R10.reuse, R77 ;  /* 0x0000004d0a4d7220 */ /* 0x040fe20000410000 */
[C---:B------:R-:W-:Y:S01]  /*12550*/  FMUL.FTZ R88, R10.reuse, R88 ;  /* 0x000000580a587220 */ /* 0x040fe20000410000 */
[C---:B------:R-:W-:Y:S01]  /*12560*/  FMUL.FTZ R89, R10.reuse, R89 ;  /* 0x000000590a597220 */ /* 0x040fe20000410000 */
[----:B------:R-:W-:Y:S01]  /*12570*/  FMUL.FTZ R3, R3, UR4 ;  /* 0x0000000403037c20 */ /* 0x000fe20008410000 */
[----:B------:R-:W2:Y:S01]  /*12580*/  S2UR UR4, SR_CgaCtaId ;  /* 0x00000000000479c3 */ /* 0x000ea20000008800 */
        /* <DEDUP_REMOVED lines=23> */
[----:B--2---:R-:W-:Y:S01]  /*12700*/  ULEA UR4, UR4, UR5, 0x18 ;  /* 0x0000000504047291 */ /* 0x004fe2000f8ec0ff */
[----:B------:R-:W-:Y:S01]  /*12710*/  FMUL.FTZ R3, R3, R103 ;  /* 0x0000006703037220 */ /* 0x000fe20000410000 */
[C---:B------:R-:W-:Y:S01]  /*12720*/  FMUL.FTZ R118, R12.reuse, R118 ;  /* 0x000000760c767220 */ /* 0x040fe20000410000 */
[----:B------:R-:W-:Y:S01]  /*12730*/  FMUL.FTZ R119, R12, R119 ;  /* 0x000000770c777220 */ /* 0x000fe20000410000 */
[----:B------:R-:W-:Y:S01]  /*12740*/  SEL R4, R4, 0xfffffff0, !P0 ;  /* 0xfffffff004047807 */ /* 0x000fe20004000000 */
[C---:B------:R-:W-:Y:S01]  /*12750*/  FMUL.FTZ R68, R5.reuse, R68 ;  /* 0x0000004405447220 */ /* 0x040fe20000410000 */
[----:B------:R-:W-:Y:S01]  /*12760*/  LEA R11, R2, UR4, 0x1 ;  /* 0x00000004020b7c11 */ /* 0x000fe2000f8e08ff */
[C---:B------:R-:W-:Y:S01]  /*12770*/  FMUL.FTZ R69, R5.reuse, R69 ;  /* 0x0000004505457220 */ /* 0x040fe20000410000 */
[----:B------:R-:W-:Y:S01]  /*12780*/  MOV R2, 0x20 ;  /* 0x0000002000027802 */ /* 0x000fe20000000f00 */
[C---:B------:R-:W-:Y:S01]  /*12790*/  FMUL.FTZ R70, R12.reuse, R70 ;  /* 0x000000460c467220 */ /* 0x040fe20000410000 */
[----:B------:R-:W-:Y:S01]  /*127a0*/  FMUL.FTZ R71, R12, R71 ;  /* 0x000000470c477220 */ /* 0x000fe20000410000 */
[C---:B------:R-:W-:Y:S01]  /*127b0*/  FMUL.FTZ R80, R5.reuse, R80 ;  /* 0x0000005005507220 */ /* 0x040fe20000410000 */
[----:B------:R-:W-:Y:S01]  /*127c0*/  SEL R10, R2, 0xffffffe0, !P1 ;  /* 0xffffffe0020a7807 */ /* 0x000fe20004800000 */
[----:B------:R-:W-:Y:S01]  /*127d0*/  FMUL.FTZ R81, R5, R81 ;  /* 0x0000005105517220 */ /* 0x000fe20000410000 */
[----:B------:R-:W2:Y:S01]  /*127e0*/  LDC.U8 R2, c[0x0][0x549] ;  /* 0x00015240ff027b82 */ /* 0x000ea20000000000 */
[C---:B------:R-:W-:Y:S01]  /*127f0*/  FMUL.FTZ R82, R12.reuse, R82 ;  /* 0x000000520c527220 */ /* 0x040fe20000410000 */
[C---:B------:R-:W-:Y:S01]  /*12800*/  FMUL.FTZ R83, R12.reuse, R83 ;  /* 0x000000530c537220 */ /* 0x040fe20000410000 */
[----:B------:R-:W-:Y:S01]  /*12810*/  F2FP.BF16.F32.PACK_AB R128, R129, R128 ;  /* 0x000000808180723e */ /* 0x000fe200000010ff */
        /* <DEDUP_REMOVED lines=9> */
[----:B------:R-:W-:Y:S01]  /*128b0*/  IADD3 R3, PT, PT, R4, R11, RZ ;  /* 0x0000000b04037210 */ /* 0x000fe20007ffe0ff */
[----:B------:R-:W-:Y:S01]  /*128c0*/  FMUL.FTZ R111, R12, R111 ;  /* 0x0000006f0c6f7220 */ /* 0x000fe20000410000 */
[----:B------:R-:W-:Y:S01]  /*128d0*/  IADD3 R15, PT, PT, R10, R11, RZ ;  /* 0x0000000b0a0f7210 */ /* 0x000fe20007ffe0ff */
        /* <DEDUP_REMOVED lines=9> */
[----:B--2---:R-:W-:Y:S01]  /*12970*/  ISETP.NE.AND P1, PT, R2, RZ, PT ;  /* 0x000000ff0200720c */ /* 0x004fe20003f25270 */
[----:B------:R-:W-:Y:S01]  /*12980*/  STS [R11+0x2000], R124 ;  /* 0x0020007c0b007388 */ /* 0x000fe20000000800 */
[----:B------:R-:W-:Y:S01]  /*12990*/  F2FP.BF16.F32.PACK_AB R68, R69, R68 ;  /* 0x000000444544723e */ /* 0x000fe200000010ff */
[----:B------:R-:W-:Y:S01]  /*129a0*/  FMUL.FTZ R99, R12, R99 ;  /* 0x000000630c637220 */ /* 0x000fe20000410000 */
[----:B------:R-:W-:Y:S01]  /*129b0*/  F2FP.BF16.F32.PACK_AB R70, R71, R70 ;  /* 0x000000464746723e */ /* 0x000fe200000010ff */
[----:B------:R-:W-:Y:S01]  /*129c0*/  STS [R11+0x2400], R126 ;  /* 0x0024007e0b007388 */ /* 0x000fe20000000800 */
[----:B------:R-:W-:Y:S01]  /*129d0*/  F2FP.BF16.F32.PACK_AB R80, R81, R80 ;  /* 0x000000505150723e */ /* 0x000fe200000010ff */
[----:B------:R-:W2:Y:S01]  /*129e0*/  LDC R12, c[0x0][0x434] ;  /* 0x00010d00ff0c7b82 */ /* 0x000ea20000000800 */
[----:B------:R-:W-:Y:S01]  /*129f0*/  F2FP.BF16.F32.PACK_AB R82, R83, R82 ;  /* 0x000000525352723e */ /* 0x000fe200000010ff */
[----:B------:R-:W-:Y:S01]  /*12a00*/  STS [R3+0x2000], R120 ;  /* 0x0020007803007388 */ /* 0x000fe20000000800 */
[----:B------:R-:W-:Y:S01]  /*12a10*/  IADD3 R17, PT, PT, R4, R15, RZ ;  /* 0x0000000f04117210 */ /* 0x000fe20007ffe0ff */
[----:B------:R-:W-:Y:S01]  /*12a20*/  FMUL.FTZ R84, R5, R84 ;  /* 0x0000005405547220 */ /* 0x000fe20000410000 */
[----:B------:R-:W-:Y:S01]  /*12a30*/  F2FP.BF16.F32.PACK_AB R72, R73, R72 ;  /* 0x000000484948723e */ /* 0x000fe200000010ff */
[----:B------:R3:W-:Y:S01]  /*12a40*/  STS [R3+0x2400], R122 ;  /* 0x0024007a03007388 */ /* 0x0007e20000000800 */
[----:B------:R-:W-:Y:S01]  /*12a50*/  F2FP.BF16.F32.PACK_AB R74, R75, R74 ;  /* 0x0000004a4b4a723e */ /* 0x000fe200000010ff */
[----:B------:R-:W-:Y:S01]  /*12a60*/  FMUL.FTZ R85, R5, R85 ;  /* 0x0000005505557220 */ /* 0x000fe20000410000 */
[----:B------:R-:W-:Y:S01]  /*12a70*/  F2FP.BF16.F32.PACK_AB R76, R77, R76 ;  /* 0x0000004c4d4c723e */ /* 0x000fe200000010ff */
[----:B------:R-:W-:Y:S01]  /*12a80*/  STS [R15], R68 ;  /* 0x000000440f007388 */ /* 0x000fe20000000800 */
[----:B------:R-:W-:Y:S01]  /*12a90*/  F2FP.BF16.F32.PACK_AB R78, R79, R78 ;  /* 0x0000004e4f4e723e */ /* 0x000fe200000010ff */
[C---:B------:R-:W-:Y:S01]  /*12aa0*/  FMUL.FTZ R108, R5.reuse, R108 ;  /* 0x0000006c056c7220 */ /* 0x040fe20000410000 */
[----:B------:R-:W-:Y:S01]  /*12ab0*/  LOP3.LUT P0, RZ, R0, 0x10, RZ, 0xc0, !PT ;  /* 0x0000001000ff7812 */ /* 0x000fe2000780c0ff */
[----:B------:R-:W-:Y:S01]  /*12ac0*/  STS [R15+0x400], R70 ;  /* 0x000400460f007388 */ /* 0x000fe20000000800 */
[----:B------:R-:W-:Y:S01]  /*12ad0*/  FMUL.FTZ R109, R5, R109 ;  /* 0x0000006d056d7220 */ /* 0x000fe20000410000 */
[----:B------:R-:W-:Y:S01]  /*12ae0*/  IADD3 R13, PT, PT, R11, 0x40, RZ ;  /* 0x000000400b0d7810 */ /* 0x000fe20007ffe0ff */
[C---:B------:R-:W-:Y:S01]  /*12af0*/  FMUL.FTZ R104, R5.reuse, R104 ;  /* 0x0000006805687220 */ /* 0x040fe20000410000 */
[----:B------:R-:W-:Y:S01]  /*12b00*/  STS [R17], R80 ;  /* 0x0000005011007388 */ /* 0x000fe20000000800 */
[C---:B------:R-:W-:Y:S01]  /*12b10*/  FMUL.FTZ R105, R5.reuse, R105 ;  /* 0x0000006905697220 */ /* 0x040fe20000410000 */
[C---:B------:R-:W-:Y:S01]  /*12b20*/  FMUL.FTZ R96, R5.reuse, R96 ;  /* 0x0000006005607220 */ /* 0x040fe20000410000 */
[----:B------:R-:W-:Y:S01]  /*12b30*/  FMUL.FTZ R5, R5, R97 ;  /* 0x0000006105057220 */ /* 0x000fe20000410000 */
[----:B------:R-:W-:Y:S01]  /*12b40*/  STS [R17+0x400], R82 ;  /* 0x0004005211007388 */ /* 0x000fe20000000800 */
[----:B------:R-:W-:Y:S01]  /*12b50*/  F2FP.BF16.F32.PACK_AB R84, R85, R84 ;  /* 0x000000545554723e */ /* 0x000fe200000010ff */
[----:B------:R4:W1:Y:S01]  /*12b60*/  @P6 MUFU.LG2 R16, R9 ;  /* 0x0000000900106308 */ /* 0x0008620000000c00 */
[----:B------:R-:W-:Y:S01]  /*12b70*/  F2FP.BF16.F32.PACK_AB R86, R87, R86 ;  /* 0x000000565756723e */ /* 0x000fe200000010ff */
[----:B------:R-:W-:Y:S01]  /*12b80*/  STS [R15+0x2000], R72 ;  /* 0x002000480f007388 */ /* 0x000fe20000000800 */
[----:B------:R-:W-:-:S02]  /*12b90*/  @P0 IADD3 R13, PT, PT, R11, -0x40, RZ ;  /* 0xffffffc00b0d0810 */ /* 0x000fc40007ffe0ff */
[----:B------:R-:W-:Y:S01]  /*12ba0*/  F2FP.BF16.F32.PACK_AB R108, R109, R108 ;  /* 0x0000006c6d6c723e */ /* 0x000fe200000010ff */
[----:B------:R5:W-:Y:S01]  /*12bb0*/  STS [R15+0x2400], R74 ;  /* 0x0024004a0f007388 */ /* 0x000be20000000800 */
[----:B------:R-:W-:Y:S01]  /*12bc0*/  F2FP.BF16.F32.PACK_AB R110, R111, R110 ;  /* 0x0000006e6f6e723e */ /* 0x000fe200000010ff */
[----:B---3--:R-:W3:Y:S01]  /*12bd0*/  @!P2 LDC.64 R2, c[0x0][0x400] ;  /* 0x00010000ff02ab82 */ /* 0x008ee20000000a00 */
[-C--:B------:R-:W-:Y:S01]  /*12be0*/  IADD3 R19, PT, PT, R4, R13.reuse, RZ ;  /* 0x0000000d04137210 */ /* 0x080fe20007ffe0ff */
[----:B------:R-:W-:Y:S01]  /*12bf0*/  STS [R17+0x2000], R76 ;  /* 0x0020004c11007388 */ /* 0x000fe20000000800 */
[----:B------:R-:W-:Y:S01]  /*12c00*/  IADD3 R11, PT, PT, R10, R13, RZ ;  /* 0x0000000d0a0b7210 */ /* 0x000fe20007ffe0ff */
[----:B------:R-:W1:Y:S01]  /*12c10*/  @P4 MUFU.LG2 R7, R7 ;  /* 0x0000000700074308 */ /* 0x000e620000000c00 */
[----:B------:R-:W-:Y:S01]  /*12c20*/  F2FP.BF16.F32.PACK_AB R88, R89, R88 ;  /* 0x000000585958723e */ /* 0x000fe200000010ff */
[----:B------:R4:W-:Y:S01]  /*12c30*/  STS [R17+0x2400], R78 ;  /* 0x0024004e11007388 */ /* 0x0009e20000000800 */
[----:B------:R-:W-:-:S02]  /*12c40*/  F2FP.BF16.F32.PACK_AB R90, R91, R90 ;  /* 0x0000005a5b5a723e */ /* 0x000fc400000010ff */
[----:B------:R-:W-:Y:S01]  /*12c50*/  F2FP.BF16.F32.PACK_AB R112, R113, R112 ;  /* 0x000000707170723e */ /* 0x000fe200000010ff */
[----:B------:R-:W-:Y:S01]  /*12c60*/  STS [R13], R84 ;  /* 0x000000540d007388 */ /* 0x000fe20000000800 */
[----:B------:R-:W-:Y:S02]  /*12c70*/  F2FP.BF16.F32.PACK_AB R114, R115, R114 ;  /* 0x000000727372723e */ /* 0x000fe400000010ff */
[----:B------:R-:W-:Y:S01]  /*12c80*/  F2FP.BF16.F32.PACK_AB R104, R105, R104 ;  /* 0x000000686968723e */ /* 0x000fe200000010ff */
[----:B------:R-:W-:Y:S01]  /*12c90*/  STS [R13+0x400], R86 ;  /* 0x000400560d007388 */ /* 0x000fe20000000800 */
[----:B------:R-:W-:Y:S02]  /*12ca0*/  F2FP.BF16.F32.PACK_AB R106, R107, R106 ;  /* 0x0000006a6b6a723e */ /* 0x000fe400000010ff */
[----:B------:R-:W-:Y:S01]  /*12cb0*/  F2FP.BF16.F32.PACK_AB R5, R5, R96 ;  /* 0x000000600505723e */ /* 0x000fe200000010ff */
[----:B------:R-:W-:Y:S01]  /*12cc0*/  STS [R19], R108 ;  /* 0x0000006c13007388 */ /* 0x000fe20000000800 */
[----:B------:R-:W-:-:S02]  /*12cd0*/  F2FP.BF16.F32.PACK_AB R98, R99, R98 ;  /* 0x000000626362723e */ /* 0x000fc400000010ff */
[----:B------:R-:W-:Y:S01]  /*12ce0*/  IADD3 R23, PT, PT, R4, R11, RZ ;  /* 0x0000000b04177210 */ /* 0x000fe20007ffe0ff */
[----:B------:R-:W-:Y:S01]  /*12cf0*/  STS [R19+0x400], R110 ;  /* 0x0004006e13007388 */ /* 0x000fe20000000800 */
[----:B-----5:R-:W2:Y:S01]  /*12d00*/  @P1 LDC R15, c[0x0][0x430] ;  /* 0x00010c00ff0f1b82 */ /* 0x020ea20000000800 */
[----:B------:R-:W-:Y:S01]  /*12d10*/  F2FP.BF16.F32.PACK_AB R92, R93, R92 ;  /* 0x0000005c5d5c723e */ /* 0x000fe200000010ff */
[----:B---3--:R-:W-:Y:S01]  /*12d20*/  @!P2 IMAD.WIDE.U32 R26, R205, R2, RZ ;  /* 0x00000002cd1aa225 */ /* 0x008fe200078e00ff */
[----:B------:R-:W-:Y:S01]  /*12d30*/  F2FP.BF16.F32.PACK_AB R94, R95, R94 ;  /* 0x0000005e5f5e723e */ /* 0x000fe200000010ff */
[----:B------:R-:W-:Y:S01]  /*12d40*/  STS [R13+0x2000], R88 ;  /* 0x002000580d007388 */ /* 0x000fe20000000800 */
[----:B------:R-:W-:Y:S02]  /*12d50*/  F2FP.BF16.F32.PACK_AB R100, R101, R100 ;  /* 0x000000646564723e */ /* 0x000fe400000010ff */
[----:B------:R-:W-:Y:S01]  /*12d60*/  @P1 MOV R2, 0x1 ;  /* 0x0000000100021802 */ /* 0x000fe20000000f00 */
[----:B----4-:R-:W2:Y:S01]  /*12d70*/  LDC R17, c[0x0][0x434] ;  /* 0x00010d00ff117b82 */ /* 0x010ea20000000800 */
[----:B------:R3:W-:Y:S04]  /*12d80*/  STS [R13+0x2400], R90 ;  /* 0x0024005a0d007388 */ /* 0x0007e80000000800 */
[----:B------:R-:W-:Y:S04]  /*12d90*/  STS [R19+0x2000], R112 ;  /* 0x0020007013007388 */ /* 0x000fe80000000800 */
[----:B------:R4:W-:Y:S04]  /*12da0*/  STS [R19+0x2400], R114 ;  /* 0x0024007213007388 */ /* 0x0009e80000000800 */
[----:B------:R-:W-:Y:S04]  /*12db0*/  STS [R11], R104 ;  /* 0x000000680b007388 */ /* 0x000fe80000000800 */
[----:B------:R-:W-:Y:S04]  /*12dc0*/  STS [R11+0x400], R106 ;  /* 0x0004006a0b007388 */ /* 0x000fe80000000800 */
[----:B------:R5:W-:Y:S01]  /*12dd0*/  STS [R23], R5 ;  /* 0x0000000517007388 */ /* 0x000be20000000800 */
[----:B--2---:R-:W-:-:S03]  /*12de0*/  @P1 IMAD R17, R15, R12, RZ ;  /* 0x0000000c0f111224 */ /* 0x004fc600078e02ff */
[----:B------:R2:W-:Y:S01]  /*12df0*/  STS [R23+0x400], R98 ;  /* 0x0004006217007388 */ /* 0x0005e20000000800 */
[----:B---3--:R-:W3:Y:S03]  /*12e00*/  @P6 LDC R13, c[0x0][0x458] ;  /* 0x00011600ff0d6b82 */ /* 0x008ee60000000800 */
[----:B------:R2:W-:Y:S04]  /*12e10*/  STS [R11+0x2000], R92 ;  /* 0x0020005c0b007388 */ /* 0x0005e80000000800 */
[----:B------:R2:W-:Y:S01]  /*12e20*/  STS [R11+0x2400], R94 ;  /* 0x0024005e0b007388 */ /* 0x0005e20000000800 */
[----:B------:R-:W1:Y:S01]  /*12e30*/  @P1 LDC R15, c[0x0][0x430] ;  /* 0x00010c00ff0f1b82 */ /* 0x000e620000000800 */
[----:B----4-:R2:W4:Y:S02]  /*12e40*/  @P5 MUFU.LG2 R19, R8 ;  /* 0x0000000800135308 */ /* 0x0105240000000c00 */
[----:B------:R2:W-:Y:S04]  /*12e50*/  STS [R23+0x2000], R100 ;  /* 0x0020006417007388 */ /* 0x0005e80000000800 */
[----:B------:R2:W-:Y:S01]  /*12e60*/  STS [R23+0x2400], R102 ;  /* 0x0024006617007388 */ /* 0x0005e20000000800 */
[----:B-----5:R-:W1:Y:S01]  /*12e70*/  @P2 LDC.64 R4, c[0x0][0x408] ;  /* 0x00010200ff042b82 */ /* 0x020e620000000a00 */
[----:B------:R-:W-:Y:S05]  /*12e80*/  @P1 BRA `(.L_x_850) ;  /* 0x0000000000201947 */ /* 0x000fea0003800000 */
[----:B------:R-:W-:Y:S01]  /*12e90*/  ISETP.NE.AND P0, PT, R18, RZ, PT ;  /* 0x000000ff1200720c */ /* 0x000fe20003f05270 */
[----:B------:R-:W5:-:S12]  /*12ea0*/  LDC R9, c[0x0][0x3e0] ;  /* 0x0000f800ff097b82 */ /* 0x000f580000000800 */
[----:B------:R-:W5:Y:S01]  /*12eb0*/  @P0 LDC R2, c[0x0][0x454] ;  /* 0x00011500ff020b82 */ /* 0x000f620000000800 */
[----:B-1----:R-:W-:Y:S02]  /*12ec0*/  @P0 MOV R15, 0x1 ;  /* 0x00000001000f0802 */ /* 0x002fe40000000f00 */
[----:B------:R-:W-:-:S05]  /*12ed0*/  @!P0 MOV R15, 0x1 ;  /* 0x00000001000f8802 */ /* 0x000fca0000000f00 */
[----:B------:R-:W1:Y:S01]  /*12ee0*/  @P0 LDC R17, c[0x0][0x454] ;  /* 0x00011500ff110b82 */ /* 0x000e620000000800 */
[-C--:B-----5:R-:W-:Y:S02]  /*12ef0*/  @P0 IMAD R2, R2, R9.reuse, RZ ;  /* 0x0000000902020224 */ /* 0x0a0fe400078e02ff */
[----:B------:R-:W-:-:S07]  /*12f00*/  @!P0 IMAD R2, R12, R9, RZ ;  /* 0x000000090c028224 */ /* 0x000fce00078e02ff */
.L_x_850:
[----:B------:R-:W-:Y:S01]  /*12f10*/  BAR.SYNC.DEFER_BLOCKING 0x0 ;  /* 0x0000000000007b1d */ /* 0x000fe20000010000 */
[----:B------:R-:W-:Y:S01]  /*12f20*/  ISETP.NE.AND P0, PT, R204, -0x1, PT ;  /* 0xffffffffcc00780c */ /* 0x000fe20003f05270 */
[----:B------:R-:W-:Y:S01]  /*12f30*/  @!P2 IMAD R205, R205, R3, R27 ;  /* 0x00000003cdcda224 */ /* 0x000fe200078e021b */
[----:B------:R-:W-:Y:S01]  /*12f40*/  ISETP.NE.AND P1, PT, R18, RZ, !P1 ;  /* 0x000000ff1200720c */ /* 0x000fe20004f25270 */
[----:B-12---:R-:W-:-:S04]  /*12f50*/  @P2 IMAD.WIDE.U32 R22, R204, R4, RZ ;  /* 0x00000004cc162225 */ /* 0x006fc800078e00ff */
[----:B----4-:R-:W-:Y:S01]  /*12f60*/  @P5 FMUL.FTZ R28, R19, 0.69314718246459960938 ;  /* 0x3f317218131c5820 */ /* 0x010fe20000410000 */
[----:B------:R-:W1:Y:S01]  /*12f70*/  @P4 LDC R3, c[0x0][0x458] ;  /* 0x00011600ff034b82 */ /* 0x000e620000000800 */
[----:B------:R-:W2:Y:S01]  /*12f80*/  @P3 MUFU.LG2 R6, R6 ;  /* 0x0000000600063308 */ /* 0x000ea20000000c00 */
[----:B------:R-:W-:Y:S02]  /*12f90*/  @P2 IMAD R205, R204, R5, R23 ;  /* 0x00000005cccd2224 */ /* 0x000fe400078e0217 */
[----:B------:R-:W-:Y:S01]  /*12fa0*/  @P6 FMUL.FTZ R25, R16, 0.69314718246459960938 ;  /* 0x3f31721810196820 */ /* 0x000fe20000410000 */
[----:B------:R-:W-:Y:S01]  /*12fb0*/  IMAD R4, R14, R17, RZ ;  /* 0x000000110e047224 */ /* 0x000fe200078e02ff */
[----:B------:R-:W-:Y:S01]  /*12fc0*/  MOV R16, 0x7f800000 ;  /* 0x7f80000000107802 */ /* 0x000fe20000000f00 */
[----:B------:R-:W-:Y:S01]  /*12fd0*/  @P5 FFMA.FTZ R16, R135, R20, R28 ;  /* 0x0000001487105223 */ /* 0x000fe2000001001c */
[----:B------:R-:W-:Y:S01]  /*12fe0*/  IMAD R5, R15, UR15, RZ ;  /* 0x0000000f0f057c24 */ /* 0x000fe2000f8e02ff */
[----:B------:R-:W4:Y:S01]  /*12ff0*/  @P3 LDC R24, c[0x0][0x458] ;  /* 0x00011600ff183b82 */ /* 0x000f220000000800 */
[C---:B------:R-:W-:Y:S01]  /*13000*/  @!P0 IMAD R204, R21.reuse, R12, RZ ;  /* 0x0000000c15cc8224 */ /* 0x040fe200078e02ff */
[----:B------:R-:W-:Y:S01]  /*13010*/  LOP3.LUT P0, RZ, R0, 0x3, RZ, 0xc0, !PT ;  /* 0x0000000300ff7812 */ /* 0x000fe2000780c0ff */
[----:B------:R-:W-:-:S02]  /*13020*/  @!P1 IMAD R4, R21, R2, R4 ;  /* 0x0000000215049224 */ /* 0x000fc400078e0204 */
[----:B------:R-:W-:Y:S01]  /*13030*/  @P4 FMUL.FTZ R7, R7, 0.69314718246459960938 ;  /* 0x3f31721807074820 */ /* 0x000fe20000410000 */
[----:B------:R-:W-:Y:S01]  /*13040*/  SHF.R.S32.HI R21, RZ, 0x1f, R5 ;  /* 0x0000001fff157819 */ /* 0x000fe20000011405 */
[----:B------:R-:W-:Y:S01]  /*13050*/  BSSY.RECONVERGENT B0, `(.L_x_851) ;  /* 0x0000035000007945 */ /* 0x000fe20003800200 */
[----:B------:R-:W-:Y:S02]  /*13060*/  SHF.R.S32.HI R2, RZ, 0x1f, R204 ;  /* 0x0000001fff027819 */ /* 0x000fe400000114cc */
[----:B------:R-:W-:Y:S01]  /*13070*/  SEL R20, R204, RZ, P1 ;  /* 0x000000ffcc147207 */ /* 0x000fe20000800000 */
[----:B------:R1:W4:Y:S01]  /*13080*/  LDS.128 R8, [R206+0x3800] ;  /* 0x00380000ce087984 */ /* 0x0003220000000c00 */
[----:B------:R-:W-:Y:S01]  /*13090*/  SEL R2, R2, RZ, P1 ;  /* 0x000000ff02027207 */ /* 0x000fe20000800000 */
[----:B--2---:R-:W-:Y:S01]  /*130a0*/  @P3 FMUL.FTZ R6, R6, 0.69314718246459960938 ;  /* 0x3f31721806063820 */ /* 0x004fe20000410000 */
[--C-:B------:R-:W-:Y:S02]  /*130b0*/  IADD3 R20, P5, P1, R5, R20, R4.reuse ;  /* 0x0000001405147210 */ /* 0x100fe400079be004 */
[----:B------:R-:W-:-:S02]  /*130c0*/  SHF.R.S32.HI R4, RZ, 0x1f, R4 ;  /* 0x0000001fff047819 */ /* 0x000fc40000011404 */
[----:B------:R-:W-:Y:S01]  /*130d0*/  MOV R18, 0x7f800000 ;  /* 0x7f80000000127802 */ /* 0x000fe20000000f00 */
[----:B---3--:R-:W-:Y:S01]  /*130e0*/  @P6 FFMA.FTZ R18, R136, R13, R25 ;  /* 0x0000000d88126223 */ /* 0x008fe20000010019 */
[----:B------:R-:W-:Y:S01]  /*130f0*/  MOV R19, 0x7f800000 ;  /* 0x7f80000000137802 */ /* 0x000fe20000000f00 */
[----:B-1----:R-:W-:Y:S01]  /*13100*/  @P4 FFMA.FTZ R19, R134, R3, R7 ;  /* 0x0000000386134223 */ /* 0x002fe20000010007 */
[----:B------:R-:W-:Y:S02]  /*13110*/  MOV R17, 0x7f800000 ;  /* 0x7f80000000117802 */ /* 0x000fe40000000f00 */
[----:B------:R-:W-:Y:S01]  /*13120*/  IADD3.X R21, PT, PT, R21, R2, R4, P5, P1 ;  /* 0x0000000215157210 */ /* 0x000fe20002fe2404 */
[----:B----4-:R-:W-:Y:S01]  /*13130*/  @P3 FFMA.FTZ R17, R133, R24, R6 ;  /* 0x0000001885113223 */ /* 0x010fe20000010006 */
[----:B------:R-:W-:Y:S06]  /*13140*/  @P0 BRA `(.L_x_852) ;  /* 0x0000000000940947 */ /* 0x000fec0003800000 */
        /* <DEDUP_REMOVED lines=14> */
[----:B------:R-:W-:Y:S01]  /*13230*/  @!P4 IMAD R30, R30, R15, RZ ;  /* 0x0000000f1e1ec224 */ /* 0x000fe200078e02ff */
        /* <DEDUP_REMOVED lines=8> */
[----:B--2---:R-:W-:Y:S01]  /*132c0*/  @!P5 LEA R24, P0, R12, R6, 0x2 ;  /* 0x000000060c18d211 */ /* 0x004fe200078010ff */
[----:B------:R1:W-:Y:S01]  /*132d0*/  @!P6 STG.E desc[UR20][R32.64], R18 ;  /* 0x000000122000e986 */ /* 0x0003e2000c101914 */
[-C--:B------:R-:W-:Y:S02]  /*132e0*/  @!P4 IADD3 R6, P1, PT, R30, R20.reuse, RZ ;  /* 0x000000141e06c210 */ /* 0x080fe40007f3e0ff */
[----:B------:R-:W-:Y:S02]  /*132f0*/  @!P5 LEA.HI.X R25, R12, R7, R27, 0x2, P0 ;  /* 0x000000070c19d211 */ /* 0x000fe400000f141b */
[----:B------:R-:W-:-:S02]  /*13300*/  @!P3 IADD3 R20, P0, PT, R15, R20, RZ ;  /* 0x000000140f14b210 */ /* 0x000fc40007f1e0ff */
[-C--:B------:R-:W-:Y:S01]  /*13310*/  @!P4 LEA.HI.X.SX32 R30, R30, R21.reuse, 0x1, P1 ;  /* 0x000000151e1ec211 */ /* 0x080fe200008f0eff */
[----:B------:R1:W-:Y:S01]  /*13320*/  @!P5 STG.E desc[UR20][R24.64], R16 ;  /* 0x000000101800d986 */ /* 0x0003e2000c101914 */
[C---:B---3--:R-:W-:Y:S02]  /*13330*/  @!P4 LEA R4, P1, R6.reuse, R4, 0x2 ;  /* 0x000000040604c211 */ /* 0x048fe400078210ff */
[----:B------:R-:W-:Y:S02]  /*13340*/  @!P3 LEA.HI.X.SX32 R15, R15, R21, 0x1, P0 ;  /* 0x000000150f0fb211 */ /* 0x000fe400000f0eff */
[----:B------:R-:W-:Y:S02]  /*13350*/  @!P4 LEA.HI.X R5, R6, R5, R30, 0x2, P1 ;  /* 0x000000050605c211 */ /* 0x000fe400008f141e */
[----:B----4-:R-:W-:-:S03]  /*13360*/  @!P3 LEA R2, P0, R20, R2, 0x2 ;  /* 0x000000021402b211 */ /* 0x010fc600078010ff */
[----:B------:R1:W-:Y:S01]  /*13370*/  @!P4 STG.E desc[UR20][R4.64], R19 ;  /* 0x000000130400c986 */ /* 0x0003e2000c101914 */
[----:B------:R-:W-:-:S05]  /*13380*/  @!P3 LEA.HI.X R3, R20, R3, R15, 0x2, P0 ;  /* 0x000000031403b211 */ /* 0x000fca00000f140f */
[----:B------:R1:W-:Y:S04]  /*13390*/  @!P3 STG.E desc[UR20][R2.64], R17 ;  /* 0x000000110200b986 */ /* 0x0003e8000c101914 */
.L_x_852:
[----:B------:R-:W-:Y:S05]  /*133a0*/  BSYNC.RECONVERGENT B0 ;  /* 0x0000000000007941 */ /* 0x000fea0003800200 */
.L_x_851:
[----:B-1----:R1:W2:Y:S01]  /*133b0*/  LDS.128 R4, [R206] ;  /* 0x00000000ce047984 */ /* 0x0022a20000000c00 */
[----:B------:R-:W-:Y:S01]  /*133c0*/  IMAD.SHL.U32 R0, R0, 0x8, RZ ;  /* 0x0000000800007824 */ /* 0x000fe200078e00ff */
[----:B------:R-:W3:Y:S01]  /*133d0*/  LDCU.64 UR4, c[0x0][0x410] ;  /* 0x00008200ff0477ac */ /* 0x000ee20008000a00 */
[----:B------:R-:W-:Y:S01]  /*133e0*/  @P2 IMAD.MOV.U32 R26, RZ, RZ, R22 ;  /* 0x000000ffff1a2224 */ /* 0x000fe200078e0016 */
[----:B------:R-:W-:Y:S01]  /*133f0*/  ISETP.GE.AND P0, PT, R199, UR14, PT ;  /* 0x0000000ec7007c0c */ /* 0x000fe2000bf06270 */
[----:B------:R-:W-:Y:S01]  /*13400*/  BSSY.RECONVERGENT B0, `(.L_x_853) ;  /* 0x0000018000007945 */ /* 0x000fe20003800200 */
[----:B------:R-:W-:Y:S02]  /*13410*/  LOP3.LUT R3, R0, 0x38, RZ, 0xc0, !PT ;  /* 0x0000003800037812 */ /* 0x000fe400078ec0ff */
[----:B------:R-:W-:Y:S02]  /*13420*/  ISETP.GE.AND P6, PT, R197, UR14, PT ;  /* 0x0000000ec5007c0c */ /* 0x000fe4000bfc6270 */
[----:B------:R-:W-:-:S02]  /*13430*/  IADD3 R12, P1, PT, R3, R26, RZ ;  /* 0x0000001a030c7210 */ /* 0x000fc40007f3e0ff */
[----:B------:R-:W-:Y:S02]  /*13440*/  ISETP.GE.AND P5, PT, R196, UR14, PT ;  /* 0x0000000ec4007c0c */ /* 0x000fe4000bfa6270 */
[----:B------:R-:W-:Y:S01]  /*13450*/  ISETP.GE.AND P4, PT, R195, UR14, PT ;  /* 0x0000000ec3007c0c */ /* 0x000fe2000bf86270 */
[----:B------:R-:W-:Y:S01]  /*13460*/  IMAD.X R13, RZ, RZ, R205, P1 ;  /* 0x000000ffff0d7224 */ /* 0x000fe200008e06cd */
[----:B------:R-:W-:Y:S02]  /*13470*/  ISETP.GE.AND P3, PT, R194, UR14, PT ;  /* 0x0000000ec2007c0c */ /* 0x000fe4000bf66270 */
[----:B------:R-:W-:Y:S01]  /*13480*/  ISETP.GE.AND P2, PT, R193, UR14, PT ;  /* 0x0000000ec1007c0c */ /* 0x000fe2000bf46270 */
[----:B---3--:R-:W-:Y:S01]  /*13490*/  IMAD.WIDE.U32 R12, R14, UR4, R12 ;  /* 0x000000040e0c7c25 */ /* 0x008fe2000f8e000c */
[----:B------:R-:W-:-:S03]  /*134a0*/  ISETP.GE.AND P1, PT, R192, UR14, PT ;  /* 0x0000000ec0007c0c */ /* 0x000fc6000bf26270 */
[----:B------:R-:W-:Y:S01]  /*134b0*/  IMAD R15, R14, UR5, R13 ;  /* 0x000000050e0f7c24 */ /* 0x000fe2000f8e020d */
[----:B-1----:R-:W-:Y:S09]  /*134c0*/  @P0 BRA `(.L_x_854) ;  /* 0x00000000002c0947 */ /* 0x002ff20003800000 */
[----:B------:R-:W1:Y:S01]  /*134d0*/  LDCU.64 UR6, c[0x0][0x408] ;  /* 0x00008100ff0677ac */ /* 0x000e620008000a00 */
[----:B------:R-:W-:Y:S01]  /*134e0*/  MOV R14, R12 ;  /* 0x0000000c000e7202 */ /* 0x000fe20000000f00 */
[----:B------:R-:W3:Y:S01]  /*134f0*/  LDCU.64 UR4, c[0x0][0x3f0] ;  /* 0x00007e00ff0477ac */ /* 0x000ee20008000a00 */
[----:B-1----:R-:W-:-:S03]  /*13500*/  UIMAD UR8, UR17, UR6, URZ ;  /* 0x00000006110872a4 */ /* 0x002fc6000f8e02ff */
[----:B------:R-:W-:-:S03]  /*13510*/  IMAD.WIDE.U32 R16, R198, UR6, R14 ;  /* 0x00000006c6107c25 */ /* 0x000fc6000f8e000e */
[----:B------:R-:W-:Y:S02]  /*13520*/  MOV R3, UR8 ;  /* 0x0000000800037c02 */ /* 0x000fe40008000f00 */
[----:B---3--:R-:W-:-:S03]  /*13530*/  LEA R2, P0, R16, UR4, 0x1 ;  /* 0x0000000410027c11 */ /* 0x008fc6000f8008ff */
[----:B------:R-:W-:-:S05]  /*13540*/  IMAD R3, R198, UR7, R3 ;  /* 0x00000007c6037c24 */ /* 0x000fca000f8e0203 */
[----:B------:R-:W-:-:S04]  /*13550*/  IADD3 R3, PT, PT, R3, R17, RZ ;  /* 0x0000001103037210 */ /* 0x000fc80007ffe0ff */
[----:B------:R-:W-:-:S05]  /*13560*/  LEA.HI.X R3, R16, UR5, R3, 0x1, P0 ;  /* 0x0000000510037c11 */ /* 0x000fca00080f0c03 */
[----:B--2---:R1:W-:Y:S02]  /*13570*/  STG.E.128 desc[UR20][R2.64], R4 ;  /* 0x0000000402007986 */ /* 0x0043e4000c101d14 */
.L_x_854:
[----:B------:R-:W-:Y:S05]  /*13580*/  BSYNC.RECONVERGENT B0 ;  /* 0x0000000000007941 */ /* 0x000fea0003800200 */
.L_x_853:
[----:B-12---:R1:W2:Y:S01]  /*13590*/  LDS.128 R4, [R206+0x800] ;  /* 0x00080000ce047984 */ /* 0x0062a20000000c00 */
        /* <DEDUP_REMOVED lines=16> */
.L_x_856:
[----:B------:R-:W-:Y:S05]  /*136a0*/  BSYNC.RECONVERGENT B0 ;  /* 0x0000000000007941 */ /* 0x000fea0003800200 */
.L_x_855:
        /* <DEDUP_REMOVED lines=16> */
.L_x_858:
[----:B------:R-:W-:Y:S05]  /*137b0*/  BSYNC.RECONVERGENT B0 ;  /* 0x0000000000007941 */ /* 0x000fea0003800200 */
.L_x_857:
        /* <DEDUP_REMOVED lines=16> */
.L_x_860:
[----:B------:R-:W-:Y:S05]  /*138c0*/  BSYNC.RECONVERGENT B0 ;  /* 0x0000000000007941 */ /* 0x000fea0003800200 */
.L_x_859:
        /* <DEDUP_REMOVED lines=16> */
.L_x_862:
[----:B------:R-:W-:Y:S05]  /*139d0*/  BSYNC.RECONVERGENT B0 ;  /* 0x0000000000007941 */ /* 0x000fea0003800200 */
.L_x_861:
        /* <DEDUP_REMOVED lines=16> */
.L_x_864:
[----:B------:R-:W-:Y:S05]  /*13ae0*/  BSYNC.RECONVERGENT B0 ;  /* 0x0000000000007941 */ /* 0x000fea0003800200 */
.L_x_863:
[----:B-123--:R-:W1:Y:S01]  /*13af0*/  LDS.128 R204, [R206+0x3000] ;  /* 0x00300000cecc7984 */ /* 0x00ee620000000c00 */
[----:B------:R-:W-:Y:S04]  /*13b00*/  BSSY.RECONVERGENT B0, `(.L_x_865) ;  /* 0x000000f000007945 */ /* 0x000fe80003800200 */
[----:B------:R-:W-:Y:S05]  /*13b10*/  @P1 BRA `(.L_x_866) ;  /* 0x0000000000341947 */ /* 0x000fea0003800000 */
[----:B------:R-:W2:Y:S01]  /*13b20*/  LDCU.64 UR6, c[0x0][0x408] ;  /* 0x00008100ff0677ac */ /* 0x000ea20008000a00 */
[----:B------:R-:W-:Y:S01]  /*13b30*/  IADD3 R3, P1, PT, R198, 0x60, RZ ;  /* 0x00000060c6037810 */ /* 0x000fe20007f3e0ff */
[----:B----4-:R-:W-:Y:S01]  /*13b40*/  IMAD.MOV.U32 R4, RZ, RZ, R12 ;  /* 0x000000ffff047224 */ /* 0x010fe200078e000c */
        /* <DEDUP_REMOVED lines=10> */
.L_x_866:
[----:B------:R-:W-:Y:S05]  /*13bf0*/  BSYNC.RECONVERGENT B0 ;  /* 0x0000000000007941 */ /* 0x000fea0003800200 */
.L_x_865:
[----:B------:R-:W-:Y:S05]  /*13c00*/  @P0 EXIT ;  /* 0x000000000000094d */ /* 0x000fea0003800000 */
[----:B------:R-:W3:Y:S01]  /*13c10*/  LDCU.64 UR6, c[0x0][0x408] ;  /* 0x00008100ff0677ac */ /* 0x000ee20008000a00 */
[----:B--2---:R-:W-:Y:S01]  /*13c20*/  IADD3 R3, P0, PT, R198, 0x70, RZ ;  /* 0x00000070c6037810 */ /* 0x004fe20007f1e0ff */
[----:B----4-:R-:W-:Y:S01]  /*13c30*/  IMAD.MOV.U32 R4, RZ, RZ, R12 ;  /* 0x000000ffff047224 */ /* 0x010fe200078e000c */
        /* <DEDUP_REMOVED lines=11> */
.L_x_867:
        /* <DEDUP_REMOVED lines=9> */
.L_x_1467:


//--------------------- .text._ZN5flash16flash_fwd_kernelI23Flash_fwd_kernel_traitsILi64ELi128ELi64ELi4ELb0ELb0EN7cutlass10bfloat16_tE19Flash_kernel_traitsILi64ELi128ELi64ELi4ES3_EELb0ELb1ELb0ELb0ELb0ELb1ELb1ELb0EEEvNS_16Flash_fwd_paramsE --------------------------
	.section	.text._ZN5flash16flash_fwd_kernelI23Flash_fwd_kernel_traitsILi64ELi128ELi64ELi4ELb0ELb0EN7cutlass10bfloat16_tE19Flash_kernel_traitsILi64ELi128ELi64ELi4ES3_EELb0ELb1ELb0ELb0ELb0ELb1ELb1ELb0EEEvNS_16Flash_fwd_paramsE,"ax",@progbits
	.align	128
        .global         _ZN5flash16flash_fwd_kernelI23Flash_fwd_kernel_traitsILi64ELi128ELi64ELi4ELb0ELb0EN7cutlass10bfloat16_tE19Flash_kernel_traitsILi64ELi128ELi64ELi4ES3_EELb0ELb1ELb0ELb0ELb0ELb1ELb1ELb0EEEvNS_16Flash_fwd_paramsE
        .type           _ZN5flash16flash_fwd_kernelI23Flash_fwd_kernel_traitsILi64ELi128ELi64ELi4ELb0ELb0EN7cutlass10bfloat16_tE19Flash_kernel_traitsILi64ELi128ELi64ELi4ES3_EELb0ELb1ELb0ELb0ELb0ELb1ELb1ELb0EEEvNS_16Flash_fwd_paramsE,@function
        .size           _ZN5flash16flash_fwd_kernelI23Flash_fwd_kernel_traitsILi64ELi128ELi64ELi4ELb0ELb0EN7cutlass10bfloat16_tE19Flash_kernel_traitsILi64ELi128ELi64ELi4ES3_EELb0ELb1ELb0ELb0ELb0ELb1ELb1ELb0EEEvNS_16Flash_fwd_paramsE,(.L_x_1468 - _ZN5flash16flash_fwd_kernelI23Flash_fwd_kernel_traitsILi64ELi128ELi64ELi4ELb0ELb0EN7cutlass10bfloat16_tE19Flash_kernel_traitsILi64ELi128ELi64ELi4ES3_EELb0ELb1ELb0ELb0ELb0ELb1ELb1ELb0EEEvNS_16Flash_fwd_paramsE)
        .other          _ZN5flash16flash_fwd_kernelI23Flash_fwd_kernel_traitsILi64ELi128ELi64ELi4ELb0ELb0EN7cutlass10bfloat16_tE19Flash_kernel_traitsILi64ELi128ELi64ELi4ES3_EELb0ELb1ELb0ELb0ELb0ELb1ELb1ELb0EEEvNS_16Flash_fwd_paramsE,@"STO_CUDA_ENTRY STV_DEFAULT"
_ZN5flash16flash_fwd_kernelI23Flash_fwd_kernel_traitsILi64ELi128ELi64ELi4ELb0ELb0EN7cutlass10bfloat16_tE19Flash_kernel_traitsILi64ELi128ELi64ELi4ES3_EELb0ELb1ELb0ELb0ELb0ELb1ELb1ELb0EEEvNS_16Flash_fwd_paramsE:
.text._ZN5flash16flash_fwd_kernelI23Flash_fwd_kernel_traitsILi64ELi128ELi64ELi4ELb0ELb0EN7cutlass10bfloat16_tE19Flash_kernel_traitsILi64ELi128ELi64ELi4ES3_EELb0ELb1ELb0ELb0ELb0ELb1ELb1ELb0EEEvNS_16Flash_fwd_paramsE:
[----:B------:R-:W-:Y:S08]  /*0000*/  LDC R1, c[0x0][0x37c] ;  /* 0x0000df00ff017b82 */ /* 0x000ff00000000800 */
[----:B------:R-:W1:Y:S01]  /*0010*/  LDC.64 R2, c[0x0][0x460] ;  /* 0x00011800ff027b82 */ /* 0x000e620000000a00 */
[----:B------:R-:W2:Y:S01]  /*0020*/  S2R R209, SR_CTAID.Y ;  /* 0x0000000000d17919 */ /* 0x000ea20000002600 */
[----:B------:R-:W3:Y:S01]  /*0030*/  LDCU.64 UR4, c[0x0][0x478] ;  /* 0x00008f00ff0477ac */ /* 0x000ee20008000a00 */
[----:B------:R-:W-:Y:S01]  /*0040*/  IMAD.MOV.U32 R208, RZ, RZ, -0x1 ;  /* 0xffffffffffd07424 */ /* 0x000fe200078e00ff */
[----:B------:R-:W4:Y:S04]  /*0050*/  LDCU.64 UR14, c[0x0][0x358] ;  /* 0x00006b00ff0e77ac */ /* 0x000f280008000a00 */
[----:B------:R-:W2:Y:S01]  /*0060*/  LDC.64 R4, c[0x0][0x460] ;  /* 0x00011800ff047b82 */ /* 0x000ea20000000a00 */
[----:B------:R-:W4:Y:S01]  /*0070*/  LDCU.64 UR6, c[0x0][0x470] ;  /* 0x00008e00ff0677ac */ /* 0x000f220008000a00 */
[----:B---3--:R-:W-:-:S02]  /*0080*/  ISETP.NE.U32.AND P2, PT, RZ, UR4, PT ;  /* 0x00000004ff007c0c */ /* 0x008fc4000bf45070 */
[C---:B-1----:R-:W-:Y:S02]  /*0090*/  ISETP.NE.U32.AND P0, PT, R2.reuse, RZ, PT ;  /* 0x000000ff0200720c */ /* 0x042fe40003f05070 */
[----:B------:R-:W-:Y:S02]  /*00a0*/  ISETP.NE.U32.AND P4, PT, R2, RZ, PT ;  /* 0x000000ff0200720c */ /* 0x000fe40003f85070 */
[C---:B------:R-:W-:Y:S02]  /*00b0*/  ISETP.NE.AND.EX P0, PT, R3.reuse, RZ, PT, P0 ;  /* 0x000000ff0300720c */ /* 0x040fe40003f05300 */
[----:B------:R-:W-:Y:S02]  /*00c0*/  ISETP.NE.AND.EX P2, PT, RZ, UR5, PT, P2 ;  /* 0x00000005ff007c0c */ /* 0x000fe4000bf45320 */
[----:B------:R-:W-:Y:S01]  /*00d0*/  ISETP.NE.AND.EX P4, PT, R3, RZ, PT, P4 ;  /* 0x000000ff0300720c */ /* 0x000fe20003f85340 */
[----:B--2---:R-:W-:-:S04]  /*00e0*/  IMAD.WIDE.U32 R6, R209, 0x4, R4 ;  /* 0x00000004d1067825 */ /* 0x004fc800078e0004 */
[----:B------:R-:W-:Y:S01]  /*00f0*/  IMAD.SHL.U32 R11, R209, 0x4, RZ ;  /* 0x00000004d10b7824 */ /* 0x000fe200078e00ff */
[----:B------:R-:W-:Y:S01]  /*0100*/  SHF.R.U32.HI R2, RZ, 0x1e, R209 ;  /* 0x0000001eff027819 */ /* 0x000fe200000116d1 */
[----:B------:R-:W1:Y:S01]  /*0110*/  LDC.64 R4, c[0x0][0x468] ;  /* 0x00011a00ff047b82 */ /* 0x000e620000000a00 */
[----:B----4-:R-:W-:Y:S01]  /*0120*/  ISETP.NE.U32.AND P3, PT, RZ, UR6, PT ;  /* 0x00000006ff007c0c */ /* 0x010fe2000bf65070 */
[----:B------:R-:W2:Y:S02]  /*0130*/  @P0 LDG.E R208, desc[UR14][R6.64] ;  /* 0x0000000e06d00981 */ /* 0x000ea4000c1e1900 */
[----:B------:R-:W-:Y:S02]  /*0140*/  @P2 IADD3 R8, P0, PT, R11, UR4, RZ ;  /* 0x000000040b082c10 */ /* 0x000fe4000ff1e0ff */
[----:B------:R3:W2:Y:S01]  /*0150*/  @P4 LDG.E R13, desc[UR14][R6.64+0x4] ;  /* 0x0000040e060d4981 */ /* 0x0006a2000c1e1900 */
[----:B------:R-:W-:Y:S02]  /*0160*/  ISETP.NE.AND.EX P3, PT, RZ, UR7, PT, P3 ;  /* 0x00000007ff007c0c */ /* 0x000fe4000bf65330 */
[----:B------:R-:W-:-:S06]  /*0170*/  @P2 IADD3.X R9, PT, PT, R2, UR5, RZ, P0, !PT ;  /* 0x0000000502092c10 */ /* 0x000fcc00087fe4ff */
[----:B------:R4:W5:Y:S01]  /*0180*/  @P2 LDG.E R9, desc[UR14][R8.64] ;  /* 0x0000000e08092981 */ /* 0x000962000c1e1900 */
[----:B------:R-:W3:Y:S04]  /*0190*/  LDCU.U8 UR4, c[0x0][0x532] ;  /* 0x0000a640ff0477ac */ /* 0x000ee80008000000 */
[C---:B------:R-:W-:Y:S02]  /*01a0*/  @P3 IADD3 R14, P1, PT, R11.reuse, UR6, RZ ;  /* 0x000000060b0e3c10 */ /* 0x040fe4000ff3e0ff */
[----:B-1----:R-:W-:Y:S01]  /*01b0*/  IADD3 R10, P0, PT, R11, R4, RZ ;  /* 0x000000040b0a7210 */ /* 0x002fe20007f1e0ff */
[----:B------:R-:W1:Y:S04]  /*01c0*/  S2R R212, SR_CTAID.X ;  /* 0x0000000000d47919 */ /* 0x000e680000002500 */
[----:B------:R-:W-:Y:S01]  /*01d0*/  IMAD.X R11, R2, 0x1, R5, P0 ;  /* 0x00000001020b7824 */ /* 0x000fe200000e0605 */
[----:B------:R-:W-:Y:S01]  /*01e0*/  ISETP.NE.U32.AND P0, PT, R4, RZ, PT ;  /* 0x000000ff0400720c */ /* 0x000fe20003f05070 */
[----:B------:R-:W-:Y:S01]  /*01f0*/  IMAD.MOV.U32 R0, RZ, RZ, RZ ;  /* 0x000000ffff007224 */ /* 0x000fe200078e00ff */
[----:B------:R-:W-:Y:S01]  /*0200*/  @P3 IADD3.X R15, PT, PT, R2, UR7, RZ, P1, !PT ;  /* 0x00000007020f3c10 */ /* 0x000fe20008ffe4ff */
[----:B------:R-:W4:Y:S01]  /*0210*/  @!P4 LDC R124, c[0x0][0x434] ;  /* 0x00010d00ff7ccb82 */ /* 0x000f220000000800 */
[----:B------:R-:W-:-:S02]  /*0220*/  ISETP.NE.AND.EX P0, PT, R5, RZ, PT, P0 ;  /* 0x000000ff0500720c */ /* 0x000fc40003f05300 */
[----:B---3--:R-:W-:Y:S01]  /*0230*/  ISETP.NE.AND P1, PT, RZ, UR4, PT ;  /* 0x00000004ff007c0c */ /* 0x008fe2000bf25270 */
[----:B------:R3:W5:Y:S01]  /*0240*/  @P3 LDG.E R0, desc[UR14][R14.64] ;  /* 0x0000000e0e003981 */ /* 0x000762000c1e1900 */
[----:B------:R-:W-:-:S03]  /*0250*/  ISETP.EQ.U32.AND P3, PT, R4, RZ, PT ;  /* 0x000000ff0400720c */ /* 0x000fc60003f62070 */
[----:B------:R-:W2:Y:S01]  /*0260*/  @!P2 LDC R6, c[0x0][0x43c] ;  /* 0x00010f00ff06ab82 */ /* 0x000ea20000000800 */
[----:B------:R-:W-:-:S07]  /*0270*/  ISETP.EQ.OR.EX P3, PT, R5, RZ, !P1, P3 ;  /* 0x000000ff0500720c */ /* 0x000fce0004f62730 */
[----:B------:R-:W2:Y:S08]  /*0280*/  @!P2 LDC.64 R2, c[0x0][0x488] ;  /* 0x00012200ff02ab82 */ /* 0x000eb00000000a00 */
[----:B------:R-:W2:Y:S01]  /*0290*/  @!P0 LDC R5, c[0x0][0x438] ;  /* 0x00010e00ff058b82 */ /* 0x000ea20000000800 */
[----:B------:R-:W-:Y:S02]  /*02a0*/  IMAD.MOV.U32 R7, RZ, RZ, -0x1 ;  /* 0xffffffffff077424 */ /* 0x000fe400078e00ff */
[----:B-1----:R-:W-:-:S04]  /*02b0*/  IMAD.SHL.U32 R211, R212, 0x80, RZ ;  /* 0x00000080d4d37824 */ /* 0x002fc800078e00ff */
[----:B------:R3:W5:Y:S01]  /*02c0*/  @!P3 LDG.E R7, desc[UR14][R10.64] ;  /* 0x0000000e0a07b981 */ /* 0x000762000c1e1900 */
[----:B--2---:R-:W-:-:S05]  /*02d0*/  @P4 IMAD.IADD R124, R13, 0x1, -R208 ;  /* 0x000000010d7c4824 */ /* 0x004fca00078e0ad0 */
[----:B----4-:R-:W-:Y:S01]  /*02e0*/  ISETP.GT.AND P3, PT, R124, R211, PT ;  /* 0x000000d37c00720c */ /* 0x010fe20003f64270 */
[----:B---3--:R-:W-:-:S12]  /*02f0*/  @!P0 BRA `(.L_x_868) ;  /* 0x00000000000c8947 */ /* 0x008fd80003800000 */
[----:B------:R-:W2:Y:S02]  /*0300*/  @P1 LDG.E R4, desc[UR14][R10.64+0x4] ;  /* 0x0000040e0a041981 */ /* 0x000ea4000c1e1900 */
[----:B--2--5:R-:W-:-:S06]  /*0310*/  @P1 IADD3 R5, PT, PT, R4, -R7, RZ ;  /* 0x8000000704051210 */ /* 0x024fcc0007ffe0ff */
[----:B------:R1:W5:Y:S02]  /*0320*/  @!P1 LDG.E R5, desc[UR14][R10.64] ;  /* 0x0000000e0a059981 */ /* 0x000364000c1e1900 */
.L_x_868:
[----:B------:R-:W-:Y:S05]  /*0330*/  @!P3 EXIT ;  /* 0x000000000000b94d */ /* 0x000fea0003800000 */
[----:B------:R-:W2:Y:S01]  /*0340*/  LDC R123, c[0x0][0x508] ;  /* 0x00014200ff7b7b82 */ /* 0x000ea20000000800 */
[----:B------:R-:W-:Y:S01]  /*0350*/  @!P2 ISETP.NE.U32.AND P0, PT, R2, RZ, PT ;  /* 0x000000ff0200a20c */ /* 0x000fe20003f05070 */
[----:B-----5:R-:W-:Y:S01]  /*0360*/  @P2 IMAD.IADD R120, R9, 0x1, -R0 ;  /* 0x0000000109782824 */ /* 0x020fe200078e0a00 */
[----:B------:R-:W3:Y:S02]  /*0370*/  S2R R122, SR_TID.X ;  /* 0x00000000007a7919 */ /* 0x000ee40000002100 */
[----:B------:R-:W-:Y:S01]  /*0380*/  @!P2 ISETP.NE.AND.EX P0, PT, R3, RZ, PT, P0 ;  /* 0x000000ff0300a20c */ /* 0x000fe20003f05300 */
[----:B------:R-:W-:Y:S01]  /*0390*/  VIADD R3, R212, 0x1 ;  /* 0x00000001d4037836 */ /* 0x000fe20000000000 */
[----:B------:R-:W4:Y:S02]  /*03a0*/  S2R R9, SR_CTAID.Z ;  /* 0x0000000000097919 */ /* 0x000f240000002700 */
[----:B------:R-:W-:Y:S01]  /*03b0*/  @!P2 SEL R6, R6, RZ, P0 ;  /* 0x000000ff0606a207 */ /* 0x000fe20000000000 */
[----:B------:R-:W-:-:S03]  /*03c0*/  IMAD R2, R3, 0x80, -R124 ;  /* 0x0000008003027824 */ /* 0x000fc600078e0a7c */
[----:B------:R-:W-:-:S05]  /*03d0*/  @!P2 IADD3 R120, PT, PT, R6, R5, -R0 ;  /* 0x000000050678a210 */ /* 0x000fca0007ffe800 */
[----:B------:R-:W-:-:S05]  /*03e0*/  VIADD R5, R120, 0x3f ;  /* 0x0000003f78057836 */ /* 0x000fca0000000000 */
[----:B------:R-:W-:Y:S02]  /*03f0*/  SHF.R.S32.HI R4, RZ, 0x1f, R5 ;  /* 0x0000001fff047819 */ /* 0x000fe40000011405 */
[----:B--2---:R-:W-:Y:S02]  /*0400*/  IADD3 R3, PT, PT, R5, R123, R2 ;  /* 0x0000007b05037210 */ /* 0x004fe40007ffe002 */
[----:B------:R-:W-:Y:S02]  /*0410*/  LEA.HI R4, R4, R5, RZ, 0x6 ;  /* 0x0000000504047211 */ /* 0x000fe400078f30ff */
[----:B------:R-:W-:Y:S02]  /*0420*/  SHF.R.S32.HI R2, RZ, 0x1f, R3 ;  /* 0x0000001fff027819 */ /* 0x000fe40000011403 */
[----:B------:R-:W-:Y:S02]  /*0430*/  SHF.R.S32.HI R4, RZ, 0x6, R4 ;  /* 0x00000006ff047819 */ /* 0x000fe40000011404 */
[----:B------:R-:W-:-:S04]  /*0440*/  LEA.HI R2, R2, R3, RZ, 0x6 ;  /* 0x0000000302027211 */ /* 0x000fc800078f30ff */
[----:B------:R-:W-:-:S04]  /*0450*/  SHF.R.S32.HI R137, RZ, 0x6, R2 ;  /* 0x00000006ff897819 */ /* 0x000fc80000011402 */
[----:B------:R-:W-:-:S04]  /*0460*/  VIMNMX R137, PT, PT, R4, R137, PT ;  /* 0x0000008904897248 */ /* 0x000fc80003fe0100 */
[----:B------:R-:W-:-:S13]  /*0470*/  ISETP.GT.AND P0, PT, R137, RZ, PT ;  /* 0x000000ff8900720c */ /* 0x000fda0003f04270 */
[----:B---34-:R-:W-:Y:S05]  /*0480*/  @P0 BRA `(.L_x_869) ;  /* 0x0000001000980947 */ /* 0x018fea0003800000 */
[----:B------:R-:W2:Y:S01]  /*0490*/  LDC.U8 R0, c[0x0][0x549] ;  /* 0x00015240ff007b82 */ /* 0x000ea20000000000 */
[----:B------:R-:W-:-:S07]  /*04a0*/  ISETP.NE.AND P1, PT, R208, -0x1, PT ;  /* 0xffffffffd000780c */ /* 0x000fce0003f25270 */
[----:B-1----:R-:W1:Y:S08]  /*04b0*/  LDC.U8 R10, c[0x0][0x548] ;  /* 0x00015200ff0a7b82 */ /* 0x002e700000000000 */
[----:B------:R-:W3:Y:S01]  /*04c0*/  @!P1 LDC.64 R6, c[0x0][0x400] ;  /* 0x00010000ff069b82 */ /* 0x000ee20000000a00 */
[----:B--2---:R-:W-:-:S07]  /*04d0*/  ISETP.NE.AND P0, PT, R0, RZ, PT ;  /* 0x000000ff0000720c */ /* 0x004fce0003f05270 */
[----:B------:R-:W2:Y:S01]  /*04e0*/  LDC R8, c[0x0][0x434] ;  /* 0x00010d00ff087b82 */ /* 0x000ea20000000800 */
[----:B-1----:R-:W-:-:S07]  /*04f0*/  ISETP.NE.AND P2, PT, R10, RZ, !P0 ;  /* 0x000000ff0a00720c */ /* 0x002fce0004745270 */
[----:B------:R-:W1:Y:S01]  /*0500*/  @P1 LDC.64 R4, c[0x0][0x408] ;  /* 0x00010200ff041b82 */ /* 0x000e620000000a00 */
[----:B------:R-:W-:Y:S01]  /*0510*/  @P0 MOV R12, 0x1 ;  /* 0x00000001000c0802 */ /* 0x000fe20000000f00 */
[----:B---3--:R-:W-:-:S06]  /*0520*/  @!P1 IMAD.WIDE.U32 R14, R209, R6, RZ ;  /* 0x00000006d10e9225 */ /* 0x008fcc00078e00ff */
[----:B------:R-:W3:Y:S08]  /*0530*/  @P0 LDC.64 R2, c[0x0][0x430] ;  /* 0x00010c00ff020b82 */ /* 0x000ef00000000a00 */
[----:B------:R-:W4:Y:S01]  /*0540*/  @P0 LDC R0, c[0x0][0x430] ;  /* 0x00010c00ff000b82 */ /* 0x000f220000000800 */
[----:B---3--:R-:W-:Y:S01]  /*0550*/  @P0 IMAD R2, R2, R3, RZ ;  /* 0x0000000302020224 */ /* 0x008fe200078e02ff */
[----:B-12---:R-:W-:Y:S06]  /*0560*/  @P0 BRA `(.L_x_870) ;  /* 0x0000000000280947 */ /* 0x006fec0003800000 */
        /* <DEDUP_REMOVED lines=10> */
.L_x_870:
[----:B------:R-:W-:Y:S01]  /*0610*/  IMAD R3, R209, R8, RZ ;  /* 0x00000008d1037224 */ /* 0x000fe200078e02ff */
[C---:B------:R-:W-:Y:S01]  /*0620*/  ISETP.NE.AND P0, PT, R208.reuse, -0x1, PT ;  /* 0xffffffffd000780c */ /* 0x040fe20003f05270 */
[----:B------:R-:W-:Y:S01]  /*0630*/  @P1 IMAD.WIDE.U32 R10, R208, R4, RZ ;  /* 0x00000004d00a1225 */ /* 0x000fe200078e00ff */
[----:B------:R-:W1:Y:S01]  /*0640*/  LDCU.64 UR4, c[0x0][0x410] ;  /* 0x00008200ff0477ac */ /* 0x000e620008000a00 */
[----:B------:R-:W-:Y:S01]  /*0650*/  SHF.R.U32.HI R19, RZ, 0x3, R122 ;  /* 0x00000003ff137819 */ /* 0x000fe2000001167a */
[----:B------:R-:W-:Y:S01]  /*0660*/  BSSY.RECONVERGENT B0, `(.L_x_871) ;  /* 0x0000032000007945 */ /* 0x000fe20003800200 */
[----:B----4-:R-:W-:Y:S01]  /*0670*/  IMAD R2, R9, R2, RZ ;  /* 0x0000000209027224 */ /* 0x010fe200078e02ff */
[----:B------:R-:W-:Y:S01]  /*0680*/  SEL R3, R3, R208, !P0 ;  /* 0x000000d003037207 */ /* 0x000fe20004000000 */
[----:B------:R-:W-:Y:S02]  /*0690*/  @!P1 IMAD R6, R209, R7, R15 ;  /* 0x00000007d1069224 */ /* 0x000fe400078e020f */
[----:B------:R-:W-:Y:S01]  /*06a0*/  IMAD.IADD R124, R124, 0x1, -R211 ;  /* 0x000000017c7c7824 */ /* 0x000fe200078e0ad3 */
[----:B------:R-:W-:Y:S01]  /*06b0*/  SHF.R.S32.HI R4, RZ, 0x1f, R3 ;  /* 0x0000001fff047819 */ /* 0x000fe20000011403 */
[----:B------:R-:W-:Y:S01]  /*06c0*/  @P1 IMAD R6, R208, R5, R11 ;  /* 0x00000005d0061224 */ /* 0x000fe200078e020b */
[----:B------:R-:W-:Y:S01]  /*06d0*/  SEL R3, R3, RZ, P2 ;  /* 0x000000ff03037207 */ /* 0x000fe20001000000 */
[----:B------:R-:W-:Y:S01]  /*06e0*/  @!P2 IMAD R2, R209, R12, R2 ;  /* 0x0000000cd102a224 */ /* 0x000fe200078e0202 */
[----:B------:R-:W-:Y:S01]  /*06f0*/  SEL R4, R4, RZ, P2 ;  /* 0x000000ff04047207 */ /* 0x000fe20001000000 */
[----:B------:R-:W-:-:S02]  /*0700*/  IMAD R211, R211, R0, RZ ;  /* 0x00000000d3d37224 */ /* 0x000fc400078e02ff */
[----:B------:R-:W-:Y:S02]  /*0710*/  IMAD.SHL.U32 R5, R122, 0x8, RZ ;  /* 0x000000087a057824 */ /* 0x000fe400078e00ff */
[----:B------:R-:W-:Y:S01]  /*0720*/  @P1 IMAD.MOV.U32 R14, RZ, RZ, R10 ;  /* 0x000000ffff0e1224 */ /* 0x000fe200078e000a */
[--C-:B------:R-:W-:Y:S01]  /*0730*/  IADD3 R3, P2, P0, R211, R3, R2.reuse ;  /* 0x00000003d3037210 */ /* 0x100fe2000785e002 */
[----:B------:R-:W-:Y:S01]  /*0740*/  VIADD R17, R19, 0x10 ;  /* 0x0000001013117836 */ /* 0x000fe20000000000 */
[----:B------:R-:W-:Y:S01]  /*0750*/  LOP3.LUT R5, R5, 0x38, RZ, 0xc0, !PT ;  /* 0x0000003805057812 */ /* 0x000fe200078ec0ff */
[C---:B------:R-:W-:Y:S01]  /*0760*/  VIADD R15, R19.reuse, 0x20 ;  /* 0x00000020130f7836 */ /* 0x040fe20000000000 */
[----:B------:R-:W-:Y:S01]  /*0770*/  SHF.R.S32.HI R211, RZ, 0x1f, R211 ;  /* 0x0000001fffd37819 */ /* 0x000fe200000114d3 */
[C---:B------:R-:W-:Y:S01]  /*0780*/  VIADD R13, R19.reuse, 0x30 ;  /* 0x00000030130d7836 */ /* 0x040fe20000000000 */
[----:B------:R-:W-:Y:S01]  /*0790*/  SHF.R.S32.HI R2, RZ, 0x1f, R2 ;  /* 0x0000001fff027819 */ /* 0x000fe20000011402 */
[----:B------:R-:W-:Y:S01]  /*07a0*/  VIADD R11, R19, 0x40 ;  /* 0x00000040130b7836 */ /* 0x000fe20000000000 */
[----:B------:R-:W-:Y:S01]  /*07b0*/  IADD3 R20, P1, PT, R5, R14, RZ ;  /* 0x0000000e05147210 */ /* 0x000fe20007f3e0ff */
[----:B------:R-:W-:Y:S01]  /*07c0*/  VIADD R7, R19, 0x50 ;  /* 0x0000005013077836 */ /* 0x000fe20000000000 */
[----:B------:R-:W-:Y:S01]  /*07d0*/  IADD3.X R2, PT, PT, R211, R4, R2, P2, P0 ;  /* 0x00000004d3027210 */ /* 0x000fe200017e0402 */
[C---:B------:R-:W-:Y:S01]  /*07e0*/  VIADD R5, R19.reuse, 0x60 ;  /* 0x0000006013057836 */ /* 0x040fe20000000000 */
[-C--:B------:R-:W-:Y:S01]  /*07f0*/  ISETP.GE.AND P0, PT, R19, R124.reuse, PT ;  /* 0x0000007c1300720c */ /* 0x080fe20003f06270 */
[----:B------:R-:W-:Y:S01]  /*0800*/  IMAD.X R21, RZ, RZ, R6, P1 ;  /* 0x000000ffff157224 */ /* 0x000fe200008e0606 */
[-C--:B------:R-:W-:Y:S01]  /*0810*/  ISETP.GE.AND P2, PT, R17, R124.reuse, PT ;  /* 0x0000007c1100720c */ /* 0x080fe20003f46270 */
[----:B------:R-:W-:Y:S01]  /*0820*/  IMAD.WIDE.U32 R212, R212, 0x80, RZ ;  /* 0x00000080d4d47825 */ /* 0x000fe200078e00ff */
[----:B------:R-:W-:-:S02]  /*0830*/  ISETP.GE.AND P6, PT, R15, R124, PT ;  /* 0x0000007c0f00720c */ /* 0x000fc40003fc6270 */
[----:B------:R-:W-:Y:S01]  /*0840*/  P2R R4, PR, RZ, 0x4 ;  /* 0x00000004ff047803 */ /* 0x000fe20000000000 */
[----:B-1----:R-:W-:Y:S01]  /*0850*/  IMAD.WIDE.U32 R20, R9, UR4, R20 ;  /* 0x0000000409147c25 */ /* 0x002fe2000f8e0014 */
[-C--:B------:R-:W-:Y:S02]  /*0860*/  ISETP.GE.AND P5, PT, R13, R124.reuse, PT ;  /* 0x0000007c0d00720c */ /* 0x080fe40003fa6270 */
[-C--:B------:R-:W-:Y:S01]  /*0870*/  ISETP.GE.AND P4, PT, R11, R124.reuse, PT ;  /* 0x0000007c0b00720c */ /* 0x080fe20003f86270 */
[----:B------:R-:W-:Y:S01]  /*0880*/  IMAD R27, R9, UR5, R21 ;  /* 0x00000005091b7c24 */ /* 0x000fe2000f8e0215 */
[-C--:B------:R-:W-:Y:S01]  /*0890*/  ISETP.GE.AND P3, PT, R7, R124.reuse, PT ;  /* 0x0000007c0700720c */ /* 0x080fe20003f66270 */
[----:B------:R-:W-:Y:S01]  /*08a0*/  VIADD R23, R19, 0x70 ;  /* 0x0000007013177836 */ /* 0x000fe20000000000 */
[----:B------:R-:W-:Y:S02]  /*08b0*/  ISETP.GE.AND P2, PT, R5, R124, PT ;  /* 0x0000007c0500720c */ /* 0x000fe40003f46270 */
[----:B------:R-:W-:Y:S01]  /*08c0*/  LOP3.LUT R8, R212, R19, RZ, 0xfc, !PT ;  /* 0x00000013d4087212 */ /* 0x000fe200078efcff */
[----:B------:R-:W-:Y:S10]  /*08d0*/  @P0 BRA `(.L_x_872) ;  /* 0x0000000000280947 */ /* 0x000ff40003800000 */
        /* <DEDUP_REMOVED lines=9> */
[----:B------:R1:W-:Y:S02]  /*0970*/  STG.E.128 desc[UR14][R28.64], RZ ;  /* 0x000000ff1c007986 */ /* 0x0003e4000c101d0e */
.L_x_872:
[----:B------:R-:W-:Y:S05]  /*0980*/  BSYNC.RECONVERGENT B0 ;  /* 0x0000000000007941 */ /* 0x000fea0003800200 */
.L_x_871:
        /* <DEDUP_REMOVED lines=8> */
[----:B------:R-:W-:-:S04]  /*0a10*/  IMAD.X R6, RZ, RZ, R213, P0 ;  /* 0x000000ffff067224 */ /* 0x000fc800000e06d5 */
[----:B--2---:R-:W-:Y:S02]  /*0a20*/  IMAD R6, R6, UR6, RZ ;  /* 0x0000000606067c24 */ /* 0x004fe4000f8e02ff */
[----:B------:R-:W-:-:S04]  /*0a30*/  IMAD.WIDE.U32 R24, R9, UR6, R24 ;  /* 0x0000000609187c25 */ /* 0x000fc8000f8e0018 */
[----:B------:R-:W-:Y:S01]  /*0a40*/  IMAD R6, R9, UR7, R6 ;  /* 0x0000000709067c24 */ /* 0x000fe2000f8e0206 */
[----:B-1----:R-:W-:-:S04]  /*0a50*/  LEA R28, P0, R24, UR4, 0x1 ;  /* 0x00000004181c7c11 */ /* 0x002fc8000f8008ff */
[----:B------:R-:W-:-:S04]  /*0a60*/  IADD3 R6, PT, PT, R25, R6, RZ ;  /* 0x0000000619067210 */ /* 0x000fc80007ffe0ff */
[----:B------:R-:W-:-:S05]  /*0a70*/  LEA.HI.X R29, R24, UR5, R6, 0x1, P0 ;  /* 0x00000005181d7c11 */ /* 0x000fca00080f0c06 */
[----:B------:R2:W-:Y:S02]  /*0a80*/  STG.E.128 desc[UR14][R28.64], RZ ;  /* 0x000000ff1c007986 */ /* 0x0005e4000c101d0e */
.L_x_874:
[----:B------:R-:W-:Y:S05]  /*0a90*/  BSYNC.RECONVERGENT B0 ;  /* 0x0000000000007941 */ /* 0x000fea0003800200 */
.L_x_873:
[----:B------:R-:W-:Y:S04]  /*0aa0*/  BSSY.RECONVERGENT B0, `(.L_x_875) ;  /* 0x000000f000007945 */ /* 0x000fe80003800200 */
[----:B------:R-:W-:Y:S05]  /*0ab0*/  @P6 BRA `(.L_x_876) ;  /* 0x0000000000346947 */ /* 0x000fea0003800000 */
[----:B------:R-:W3:Y:S01]  /*0ac0*/  LDCU.64 UR6, c[0x0][0x408] ;  /* 0x00008100ff0677ac */ /* 0x000ee20008000a00 */
[----:B------:R-:W-:Y:S01]  /*0ad0*/  IADD3 R9, P0, PT, R8, 0x20, RZ ;  /* 0x0000002008097810 */ /* 0x000fe20007f1e0ff */
[----:B------:R-:W-:Y:S01]  /*0ae0*/  IMAD.MOV.U32 R24, RZ, RZ, R20 ;  /* 0x000000ffff187224 */ /* 0x000fe200078e0014 */
[----:B------:R-:W-:Y:S01]  /*0af0*/  MOV R25, R27 ;  /* 0x0000001b00197202 */ /* 0x000fe20000000f00 */
[----:B------:R-:W1:Y:S02]  /*0b00*/  LDCU.64 UR4, c[0x0][0x3f0] ;  /* 0x00007e00ff0477ac */ /* 0x000e640008000a00 */
[----:B------:R-:W-:-:S04]  /*0b10*/  IMAD.X R6, RZ, RZ, R213, P0 ;  /* 0x000000ffff067224 */ /* 0x000fc800000e06d5 */
[----:B---3--:R-:W-:Y:S02]  /*0b20*/  IMAD R6, R6, UR6, RZ ;  /* 0x0000000606067c24 */ /* 0x008fe4000f8e02ff */
[----:B------:R-:W-:-:S04]  /*0b30*/  IMAD.WIDE.U32 R24, R9, UR6, R24 ;  /* 0x0000000609187c25 */ /* 0x000fc8000f8e0018 */
[----:B------:R-:W-:Y:S01]  /*0b40*/  IMAD R6, R9, UR7, R6 ;  /* 0x0000000709067c24 */ /* 0x000fe2000f8e0206 */
[----:B-12---:R-:W-:-:S04]  /*0b50*/  LEA R28, P0, R24, UR4, 0x1 ;  /* 0x00000004181c7c11 */ /* 0x006fc8000f8008ff */
[----:B------:R-:W-:-:S04]  /*0b60*/  IADD3 R6, PT, PT, R25, R6, RZ ;  /* 0x0000000619067210 */ /* 0x000fc80007ffe0ff */
[----:B------:R-:W-:-:S05]  /*0b70*/  LEA.HI.X R29, R24, UR5, R6, 0x1, P0 ;  /* 0x00000005181d7c11 */ /* 0x000fca00080f0c06 */
[----:B------:R3:W-:Y:S02]  /*0b80*/  STG.E.128 desc[UR14][R28.64], RZ ;  /* 0x000000ff1c007986 */ /* 0x0007e4000c101d0e */
.L_x_876:
[----:B------:R-:W-:Y:S05]  /*0b90*/  BSYNC.RECONVERGENT B0 ;  /* 0x0000000000007941 */ /* 0x000fea0003800200 */
.L_x_875:
[----:B------:R-:W-:Y:S04]  /*0ba0*/  BSSY.RECONVERGENT B0, `(.L_x_877) ;  /* 0x000000f000007945 */ /* 0x000fe80003800200 */
[----:B------:R-:W-:Y:S05]  /*0bb0*/  @P5 BRA `(.L_x_878) ;  /* 0x0000000000345947 */ /* 0x000fea0003800000 */
[----:B------:R-:W4:Y:S01]  /*0bc0*/  LDCU.64 UR6, c[0x0][0x408] ;  /* 0x00008100ff0677ac */ /* 0x000f220008000a00 */
[----:B------:R-:W-:Y:S01]  /*0bd0*/  IADD3 R9, P0, PT, R8, 0x30, RZ ;  /* 0x0000003008097810 */ /* 0x000fe20007f1e0ff */
[----:B------:R-:W-:Y:S01]  /*0be0*/  IMAD.MOV.U32 R24, RZ, RZ, R20 ;  /* 0x000000ffff187224 */ /* 0x000fe200078e0014 */
[----:B------:R-:W-:Y:S01]  /*0bf0*/  MOV R25, R27 ;  /* 0x0000001b00197202 */ /* 0x000fe20000000f00 */
[----:B------:R-:W1:Y:S02]  /*0c00*/  LDCU.64 UR4, c[0x0][0x3f0] ;  /* 0x00007e00ff0477ac */ /* 0x000e640008000a00 */
[----:B------:R-:W-:-:S04]  /*0c10*/  IMAD.X R6, RZ, RZ, R213, P0 ;  /* 0x000000ffff067224 */ /* 0x000fc800000e06d5 */
[----:B----4-:R-:W-:Y:S02]  /*0c20*/  IMAD R6, R6, UR6, RZ ;  /* 0x0000000606067c24 */ /* 0x010fe4000f8e02ff */
[----:B------:R-:W-:-:S04]  /*0c30*/  IMAD.WIDE.U32 R24, R9, UR6, R24 ;  /* 0x0000000609187c25 */ /* 0x000fc8000f8e0018 */
[----:B------:R-:W-:Y:S01]  /*0c40*/  IMAD R6, R9, UR7, R6 ;  /* 0x0000000709067c24 */ /* 0x000fe2000f8e0206 */
[----:B-123--:R-:W-:-:S04]  /*0c50*/  LEA R28, P0, R24, UR4, 0x1 ;  /* 0x00000004181c7c11 */ /* 0x00efc8000f8008ff */
[----:B------:R-:W-:-:S04]  /*0c60*/  IADD3 R6, PT, PT, R25, R6, RZ ;  /* 0x0000000619067210 */ /* 0x000fc80007ffe0ff */
[----:B------:R-:W-:-:S05]  /*0c70*/  LEA.HI.X R29, R24, UR5, R6, 0x1, P0 ;  /* 0x00000005181d7c11 */ /* 0x000fca00080f0c06 */
[----:B------:R4:W-:Y:S02]  /*0c80*/  STG.E.128 desc[UR14][R28.64], RZ ;  /* 0x000000ff1c007986 */ /* 0x0009e4000c101d0e */
.L_x_878:
[----:B------:R-:W-:Y:S05]  /*0c90*/  BSYNC.RECONVERGENT B0 ;  /* 0x0000000000007941 */ /* 0x000fea0003800200 */
.L_x_877:
        /* <DEDUP_REMOVED lines=11> */
[----:B-1234-:R-:W-:-:S04]  /*0d50*/  LEA R28, P0, R24, UR4, 0x1 ;  /* 0x00000004181c7c11 */ /* 0x01efc8000f8008ff */
[----:B------:R-:W-:-:S04]  /*0d60*/  IADD3 R6, PT, PT, R25, R6, RZ ;  /* 0x0000000619067210 */ /* 0x000fc80007ffe0ff */
[----:B------:R-:W-:-:S05]  /*0d70*/  LEA.HI.X R29, R24, UR5, R6, 0x1, P0 ;  /* 0x00000005181d7c11 */ /* 0x000fca00080f0c06 */
[----:B------:R1:W-:Y:S02]  /*0d80*/  STG.E.128 desc[UR14][R28.64], RZ ;  /* 0x000000ff1c007986 */ /* 0x0003e4000c101d0e */
.L_x_880:
[----:B------:R-:W-:Y:S05]  /*0d90*/  BSYNC.RECONVERGENT B0 ;  /* 0x0000000000007941 */ /* 0x000fea0003800200 */
.L_x_879:
        /* <DEDUP_REMOVED lines=15> */
.L_x_882:
[----:B------:R-:W-:Y:S05]  /*0e90*/  BSYNC.RECONVERGENT B0 ;  /* 0x0000000000007941 */ /* 0x000fea0003800200 */
.L_x_881:
        /* <DEDUP_REMOVED lines=15> */
.L_x_884:
[----:B------:R-:W-:Y:S05]  /*0f90*/  BSYNC.RECONVERGENT B0 ;  /* 0x0000000000007941 */ /* 0x000fea0003800200 */
.L_x_883:
[----:B------:R-:W-:Y:S01]  /*0fa0*/  ISETP.GE.AND P1, PT, R23, R124, PT ;  /* 0x0000007c1700720c */ /* 0x000fe20003f26270 */
[----:B------:R-:W-:-:S12]  /*0fb0*/  BSSY.RECONVERGENT B0, `(.L_x_885) ;  /* 0x000000e000007945 */ /* 0x000fd80003800200 */
[----:B------:R-:W-:Y:S05]  /*0fc0*/  @P1 BRA `(.L_x_886) ;  /* 0x0000000000301947 */ /* 0x000fea0003800000 */
[----:B------:R-:W5:Y:S01]  /*0fd0*/  LDCU.64 UR6, c[0x0][0x408] ;  /* 0x00008100ff0677ac */ /* 0x000f620008000a00 */
[----:B------:R-:W-:Y:S02]  /*0fe0*/  IADD3 R8, P0, PT, R8, 0x70, RZ ;  /* 0x0000007008087810 */ /* 0x000fe40007f1e0ff */
[----:B------:R-:W-:Y:S01]  /*0ff0*/  MOV R21, R27 ;  /* 0x0000001b00157202 */ /* 0x000fe20000000f00 */
[----:B------:R-:W1:Y:S01]  /*1000*/  LDCU.64 UR4, c[0x0][0x3f0] ;  /* 0x00007e00ff0477ac */ /* 0x000e620008000a00 */
[----:B------:R-:W-:-:S05]  /*1010*/  IADD3.X R9, PT, PT, RZ, R213, RZ, P0, !PT ;  /* 0x000000d5ff097210 */ /* 0x000fca00007fe4ff */
[----:B-----5:R-:W-:Y:S02]  /*1020*/  IMAD R9, R9, UR6, RZ ;  /* 0x0000000609097c24 */ /* 0x020fe4000f8e02ff */
[----:B------:R-:W-:-:S04]  /*1030*/  IMAD.WIDE.U32 R20, R8, UR6, R20 ;  /* 0x0000000608147c25 */ /* 0x000fc8000f8e0014 */
[----:B------:R-:W-:Y:S01]  /*1040*/  IMAD R9, R8, UR7, R9 ;  /* 0x0000000708097c24 */ /* 0x000fe2000f8e0209 */
[----:B-1----:R-:W-:-:S04]  /*1050*/  LEA R8, P0, R20, UR4, 0x1 ;  /* 0x0000000414087c11 */ /* 0x002fc8000f8008ff */
[----:B------:R-:W-:-:S04]  /*1060*/  IADD3 R9, PT, PT, R21, R9, RZ ;  /* 0x0000000915097210 */ /* 0x000fc80007ffe0ff */
[----:B------:R-:W-:-:S05]  /*1070*/  LEA.HI.X R9, R20, UR5, R9, 0x1, P0 ;  /* 0x0000000514097c11 */ /* 0x000fca00080f0c09 */
[----:B------:R1:W-:Y:S02]  /*1080*/  STG.E.128 desc[UR14][R8.64], RZ ;  /* 0x000000ff08007986 */ /* 0x0003e4000c101d0e */
.L_x_886:
[----:B------:R-:W-:Y:S05]  /*1090*/  BSYNC.RECONVERGENT B0 ;  /* 0x0000000000007941 */ /* 0x000fea0003800200 */
.L_x_885:
[----:B------:R-:W-:Y:S01]  /*10a0*/  LOP3.LUT P0, R122, R122, 0x7, RZ, 0xc0, !PT ;  /* 0x000000077a7a7812 */ /* 0x000fe2000780c0ff */
[----:B------:R-:W-:Y:S01]  /*10b0*/  BSSY.RECONVERGENT B0, `(.L_x_887) ;  /* 0x0000016000007945 */ /* 0x000fe20003800200 */
[----:B------:R-:W-:Y:S02]  /*10c0*/  P2R R6, PR, RZ, 0x2 ;  /* 0x00000002ff067803 */ /* 0x000fe40000000000 */
[----:B------:R-:W-:Y:S02]  /*10d0*/  ISETP.GE.OR P0, PT, R19, R124, P0 ;  /* 0x0000007c1300720c */ /* 0x000fe40000706670 */
[----:B------:R-:W-:Y:S02]  /*10e0*/  ISETP.NE.AND P1, PT, R4, RZ, PT ;  /* 0x000000ff0400720c */ /* 0x000fe40003f25270 */
[C---:B------:R-:W-:Y:S02]  /*10f0*/  ISETP.NE.OR P6, PT, R122.reuse, RZ, P6 ;  /* 0x000000ff7a00720c */ /* 0x040fe400037c5670 */
[----:B------:R-:W-:-:S02]  /*1100*/  ISETP.NE.OR P1, PT, R122, RZ, P1 ;  /* 0x000000ff7a00720c */ /* 0x000fc40000f25670 */
[----:B------:R-:W-:Y:S02]  /*1110*/  ISETP.NE.OR P5, PT, R122, RZ, P5 ;  /* 0x000000ff7a00720c */ /* 0x000fe40002fa5670 */
        /* <DEDUP_REMOVED lines=9> */
[----:B------:R-:W-:-:S03]  /*11b0*/  IMAD.MOV.U32 R19, RZ, RZ, 0x7f800000 ;  /* 0x7f800000ff137424 */ /* 0x000fc600078e00ff */
[----:B-1----:R-:W-:-:S04]  /*11c0*/  IADD3 R9, P0, PT, R6, R3, RZ ;  /* 0x0000000306097210 */ /* 0x002fc80007f1e0ff */
[----:B------:R-:W-:Y:S02]  /*11d0*/  LEA.HI.X.SX32 R6, R6, R2, 0x1, P0 ;  /* 0x0000000206067211 */ /* 0x000fe400000f0eff */
[----:B-----5:R-:W-:-:S04]  /*11e0*/  LEA R8, P0, R9, UR4, 0x2 ;  /* 0x0000000409087c11 */ /* 0x020fc8000f8010ff */
[----:B------:R-:W-:-:S05]  /*11f0*/  LEA.HI.X R9, R9, UR5, R6, 0x2, P0 ;  /* 0x0000000509097c11 */ /* 0x000fca00080f1406 */
[----:B------:R1:W-:Y:S04]  /*1200*/  STG.E desc[UR14][R8.64], R19 ;  /* 0x0000001308007986 */ /* 0x0003e8000c10190e */
.L_x_888:
[----:B------:R-:W-:Y:S05]  /*1210*/  BSYNC.RECONVERGENT B0 ;  /* 0x0000000000007941 */ /* 0x000fea0003800200 */
.L_x_887:
[----:B------:R-:W-:Y:S01]  /*1220*/  ISETP.NE.AND P0, PT, R4, RZ, PT ;  /* 0x000000ff0400720c */ /* 0x000fe20003f05270 */
[----:B------:R-:W-:-:S12]  /*1230*/  BSSY.RECONVERGENT B0, `(.L_x_889) ;  /* 0x000000a000007945 */ /* 0x000fd80003800200 */
[----:B------:R-:W-:Y:S05]  /*1240*/  @P0 BRA `(.L_x_890) ;  /* 0x0000000000200947 */ /* 0x000fea0003800000 */
        /* <DEDUP_REMOVED lines=8> */
.L_x_890:
[----:B------:R-:W-:Y:S05]  /*12d0*/  BSYNC.RECONVERGENT B0 ;  /* 0x0000000000007941 */ /* 0x000fea0003800200 */
.L_x_889:
[----:B------:R-:W-:Y:S04]  /*12e0*/  BSSY.RECONVERGENT B0, `(.L_x_891) ;  /* 0x000000a000007945 */ /* 0x000fe80003800200 */
        /* <DEDUP_REMOVED lines=9> */
.L_x_892:
[----:B------:R-:W-:Y:S05]  /*1380*/  BSYNC.RECONVERGENT B0 ;  /* 0x0000000000007941 */ /* 0x000fea0003800200 */
.L_x_891:
        /* <DEDUP_REMOVED lines=10> */
.L_x_894:
[----:B------:R-:W-:Y:S05]  /*1430*/  BSYNC.RECONVERGENT B0 ;  /* 0x0000000000007941 */ /* 0x000fea0003800200 */
.L_x_893:
        /* <DEDUP_REMOVED lines=10> */
.L_x_896:
[----:B------:R-:W-:Y:S05]  /*14e0*/  BSYNC.RECONVERGENT B0 ;  /* 0x0000000000007941 */ /* 0x000fea0003800200 */
.L_x_895:
        /* <DEDUP_REMOVED lines=10> */
.L_x_898:
[----:B------:R-:W-:Y:S05]  /*1590*/  BSYNC.RECONVERGENT B0 ;  /* 0x0000000000007941 */ /* 0x000fea0003800200 */
.L_x_897:
        /* <DEDUP_REMOVED lines=10> */
.L_x_900:
[----:B------:R-:W-:Y:S05]  /*1640*/  BSYNC.RECONVERGENT B0 ;  /* 0x0000000000007941 */ /* 0x000fea0003800200 */
.L_x_899:
[----:B------:R-:W-:Y:S05]  /*1650*/  @P1 EXIT ;  /* 0x000000000000194d */ /* 0x000fea0003800000 */
[----:B------:R-:W5:Y:S01]  /*1660*/  LDCU.64 UR4, c[0x0][0x420] ;  /* 0x00008400ff0477ac */ /* 0x000f620008000a00 */
[----:B------:R-:W-:Y:S02]  /*1670*/  IMAD R0, R23, R0, RZ ;  /* 0x0000000017007224 */ /* 0x000fe400078e02ff */
[----:B-1----:R-:W-:-:S03]  /*1680*/  IMAD.MOV.U32 R5, RZ, RZ, 0x7f800000 ;  /* 0x7f800000ff057424 */ /* 0x002fc600078e00ff */
[----:B------:R-:W-:-:S04]  /*1690*/  IADD3 R3, P0, PT, R0, R3, RZ ;  /* 0x0000000300037210 */ /* 0x000fc80007f1e0ff */
[----:B------:R-:W-:Y:S02]  /*16a0*/  LEA.HI.X.SX32 R0, R0, R2, 0x1, P0 ;  /* 0x0000000200007211 */ /* 0x000fe400000f0eff */
[----:B-----5:R-:W-:-:S04]  /*16b0*/  LEA R2, P0, R3, UR4, 0x2 ;  /* 0x0000000403027c11 */ /* 0x020fc8000f8010ff */
[----:B------:R-:W-:-:S05]  /*16c0*/  LEA.HI.X R3, R3, UR5, R0, 0x2, P0 ;  /* 0x0000000503037c11 */ /* 0x000fca00080f1400 */
[----:B------:R-:W-:Y:S01]  /*16d0*/  STG.E desc[UR14][R2.64], R5 ;  /* 0x0000000502007986 */ /* 0x000fe2000c10190e */
[----:B------:R-:W-:Y:S05]  /*16e0*/  EXIT ;  /* 0x000000000000794d */ /* 0x000fea0003800000 */
.L_x_869:
[----:B------:R-:W-:Y:S02]  /*16f0*/  ISETP.NE.AND P0, PT, R208, -0x1, PT ;  /* 0xffffffffd000780c */ /* 0x000fe40003f05270 */
[----:B------:R-:W-:-:S11]  /*1700*/  ISETP.NE.AND P2, PT, R7, -0x1, PT ;  /* 0xffffffff0700780c */ /* 0x000fd60003f45270 */
[----:B------:R-:W2:Y:S08]  /*1710*/  @!P0 LDC.64 R4, c[0x0][0x398] ;  /* 0x0000e600ff048b82 */ /* 0x000eb00000000a00 */
[----:B------:R-:W1:Y:S01]  /*1720*/  @P0 LDC.64 R2, c[0x0][0x3b0] ;  /* 0x0000ec00ff020b82 */ /* 0x000e620000000a00 */
[----:B--2---:R-:W-:-:S04]  /*1730*/  @!P0 IMAD.WIDE.U32 R20, R209, R4, RZ ;  /* 0x00000004d1148225 */ /* 0x004fc800078e00ff */
[----:B------:R-:W-:Y:S02]  /*1740*/  @!P0 IMAD R8, R209, R5, R21 ;  /* 0x00000005d1088224 */ /* 0x000fe400078e0215 */
[----:B-1----:R-:W-:-:S04]  /*1750*/  @P0 IMAD.WIDE.U32 R10, R208, R2, RZ ;  /* 0x00000002d00a0225 */ /* 0x002fc800078e00ff */
        /* <DEDUP_REMOVED lines=15> */
.L_x_901:
[----:B------:R-:W1:Y:S01]  /*1850*/  LDC.64 R140, c[0x0][0x3b8] ;  /* 0x0000ee00ff8c7b82 */ /* 0x000e620000000a00 */
[----:B------:R-:W-:-:S05]  /*1860*/  IADD3 R14, PT, PT, R0, R7, RZ ;  /* 0x00000007000e7210 */ /* 0x000fca0007ffe0ff */
[C---:B-1----:R-:W-:Y:S02]  /*1870*/  IMAD R3, R14.reuse, R141, RZ ;  /* 0x0000008d0e037224 */ /* 0x042fe400078e02ff */
[----:B------:R-:W-:-:S05]  /*1880*/  IMAD.WIDE.U32 R14, R14, R140, RZ ;  /* 0x0000008c0e0e7225 */ /* 0x000fca00078e00ff */
[----:B------:R-:W-:Y:S02]  /*1890*/  IADD3 R3, PT, PT, R15, R3, RZ ;  /* 0x000000030f037210 */ /* 0x000fe40007ffe0ff */
.L_x_902:
        /* <DEDUP_REMOVED lines=37> */
.L_x_903:
[----:B------:R-:W1:Y:S01]  /*1af0*/  LDC.64 R138, c[0x0][0x3c0] ;  /* 0x0000f000ff8a7b82 */ /* 0x000e620000000a00 */
[----:B------:R-:W-:-:S05]  /*1b00*/  IADD3 R0, PT, PT, R0, R7, RZ ;  /* 0x0000000700007210 */ /* 0x000fca0007ffe0ff */
[C---:B-1----:R-:W-:Y:S02]  /*1b10*/  IMAD R2, R0.reuse, R139, RZ ;  /* 0x0000008b00027224 */ /* 0x042fe400078e02ff */
[----:B------:R-:W-:-:S05]  /*1b20*/  IMAD.WIDE.U32 R16, R0, R138, RZ ;  /* 0x0000008a00107225 */ /* 0x000fca00078e00ff */
[----:B------:R-:W-:-:S07]  /*1b30*/  IADD3 R2, PT, PT, R17, R2, RZ ;  /* 0x0000000211027210 */ /* 0x000fce0007ffe0ff */
.L_x_904:
[----:B------:R-:W-:Y:S01]  /*1b40*/  IMAD.IADD R203, R124, 0x1, -R211 ;  /* 0x000000017ccb7824 */ /* 0x000fe200078e0ad3 */
[----:B------:R-:W-:Y:S01]  /*1b50*/  SHF.R.U32.HI R202, RZ, 0x3, R122 ;  /* 0x00000003ffca7819 */ /* 0x000fe2000001167a */
[----:B------:R-:W-:Y:S01]  /*1b60*/  IMAD.SHL.U32 R0, R122, 0x8, RZ ;  /* 0x000000087a007824 */ /* 0x000fe200078e00ff */
[----:B------:R-:W1:Y:S01]  /*1b70*/  LDCU.128 UR4, c[0x0][0x3d0] ;  /* 0x00007a00ff0477ac */ /* 0x000e620008000c00 */
[----:B------:R-:W-:Y:S01]  /*1b80*/  SHF.R.S32.HI R11, RZ, 0x1f, R18 ;  /* 0x0000001fff0b7819 */ /* 0x000fe20000011412 */
[----:B------:R-:W-:Y:S01]  /*1b90*/  IMAD.WIDE.U32 R212, R212, 0x80, RZ ;  /* 0x00000080d4d47825 */ /* 0x000fe200078e00ff */
[-C--:B------:R-:W-:Y:S01]  /*1ba0*/  ISETP.GE.AND P1, PT, R202, R203.reuse, PT ;  /* 0x000000cbca00720c */ /* 0x080fe20003f26270 */
[----:B------:R-:W2:Y:S01]  /*1bb0*/  LDCU.64 UR12, c[0x0][0x388] ;  /* 0x00007100ff0c77ac */ /* 0x000ea20008000a00 */
[----:B------:R-:W-:Y:S01]  /*1bc0*/  LOP3.LUT R21, R0, 0x38, RZ, 0xc0, !PT ;  /* 0x0000003800157812 */ /* 0x000fe200078ec0ff */
[C---:B------:R-:W-:Y:S01]  /*1bd0*/  VIADD R200, R202.reuse, 0x10 ;  /* 0x00000010cac87836 */ /* 0x040fe20000000000 */
[C---:B------:R-:W-:Y:S01]  /*1be0*/  IADD3 R199, PT, PT, R202.reuse, 0x20, RZ ;  /* 0x00000020cac77810 */ /* 0x040fe20007ffe0ff */
[----:B------:R-:W3:Y:S01]  /*1bf0*/  LDCU.64 UR10, c[0x0][0x3c8] ;  /* 0x00007900ff0a77ac */ /* 0x000ee20008000a00 */
[C---:B------:R-:W-:Y:S01]  /*1c00*/  IADD3 R14, P0, PT, R21.reuse, R14, RZ ;  /* 0x0000000e150e7210 */ /* 0x040fe20007f1e0ff */
[----:B------:R-:W-:Y:S01]  /*1c10*/  VIADD R197, R202, 0x40 ;  /* 0x00000040cac57836 */ /* 0x000fe20000000000 */
[----:B------:R-:W-:Y:S01]  /*1c20*/  ISETP.GE.AND P5, PT, R200, R203, PT ;  /* 0x000000cbc800720c */ /* 0x000fe20003fa6270 */
[----:B------:R-:W4:Y:S01]  /*1c30*/  LDCU.64 UR8, c[0x0][0x390] ;  /* 0x00007200ff0877ac */ /* 0x000f220008000a00 */
[----:B------:R-:W-:Y:S01]  /*1c40*/  IADD3.X R15, PT, PT, RZ, R3, RZ, P0, !PT ;  /* 0x00000003ff0f7210 */ /* 0x000fe200007fe4ff */
[C---:B------:R-:W-:Y:S01]  /*1c50*/  VIADD R195, R202.reuse, 0x60 ;  /* 0x00000060cac37836 */ /* 0x040fe20000000000 */
[C---:B------:R-:W-:Y:S01]  /*1c60*/  IADD3 R16, P2, PT, R21.reuse, R16, RZ ;  /* 0x0000001015107210 */ /* 0x040fe20007f5e0ff */
[----:B------:R-:W5:Y:S01]  /*1c70*/  @!P1 LDC.64 R6, c[0x0][0x3b0] ;  /* 0x0000ec00ff069b82 */ /* 0x000f620000000a00 */
[----:B------:R-:W-:Y:S01]  /*1c80*/  IADD3 R20, P0, PT, R21, R20, RZ ;  /* 0x0000001415147210 */ /* 0x000fe20007f1e0ff */
[----:B------:R-:W-:Y:S01]  /*1c90*/  IMAD.WIDE.U32 R14, R202, R140, R14 ;  /* 0x0000008cca0e7225 */ /* 0x000fe200078e000e */
[----:B------:R-:W-:-:S02]  /*1ca0*/  LOP3.LUT R201, R212, R202, RZ, 0xfc, !PT ;  /* 0x000000cad4c97212 */ /* 0x000fc400078efcff */
[----:B------:R-:W-:Y:S01]  /*1cb0*/  ISETP.GE.AND P4, PT, R199, R203, PT ;  /* 0x000000cbc700720c */ /* 0x000fe20003f86270 */
[----:B------:R-:W-:Y:S01]  /*1cc0*/  IMAD.X R17, RZ, RZ, R2, P2 ;  /* 0x000000ffff117224 */ /* 0x000fe200010e0602 */
[C---:B------:R-:W-:Y:S01]  /*1cd0*/  IADD3 R198, PT, PT, R202.reuse, 0x30, RZ ;  /* 0x00000030cac67810 */ /* 0x040fe20007ffe0ff */
[----:B------:R-:W-:Y:S01]  /*1ce0*/  IMAD R15, R202, R141, R15 ;  /* 0x0000008dca0f7224 */ /* 0x000fe200078e020f */
[----:B------:R-:W4:Y:S01]  /*1cf0*/  @!P5 LDC.64 R2, c[0x0][0x3b0] ;  /* 0x0000ec00ff02db82 */ /* 0x000f220000000a00 */
[----:B-1----:R-:W-:Y:S01]  /*1d00*/  IMAD R13, R11, UR4, RZ ;  /* 0x000000040b0d7c24 */ /* 0x002fe2000f8e02ff */
[-C--:B------:R-:W-:Y:S01]  /*1d10*/  ISETP.GE.AND P6, PT, R198, R203.reuse, PT ;  /* 0x000000cbc600720c */ /* 0x080fe20003fc6270 */
[----:B------:R-:W-:Y:S01]  /*1d20*/  IMAD.WIDE.U32 R14, R18, UR4, R14 ;  /* 0x00000004120e7c25 */ /* 0x000fe2000f8e000e */
[----:B------:R-:W-:Y:S01]  /*1d30*/  UMOV UR4, 0x400 ;  /* 0x0000040000047882 */ /* 0x000fe20000000000 */
[----:B------:R-:W-:Y:S02]  /*1d40*/  IADD3 R196, PT, PT, R202, 0x50, RZ ;  /* 0x00000050cac47810 */ /* 0x000fe40007ffe0ff */
[----:B------:R-:W-:Y:S01]  /*1d50*/  IMAD R13, R18, UR5, R13 ;  /* 0x00000005120d7c24 */ /* 0x000fe2000f8e020d */
[----:B------:R-:W1:Y:S01]  /*1d60*/  @!P1 LDC.64 R4, c[0x0][0x380] ;  /* 0x0000e000ff049b82 */ /* 0x000e620000000a00 */
[----:B------:R-:W-:Y:S01]  /*1d70*/  IMAD.X R21, RZ, RZ, R8, P0 ;  /* 0x000000ffff157224 */ /* 0x000fe200000e0608 */
[----:B--2---:R-:W-:Y:S01]  /*1d80*/  LEA R207, P0, R14, UR12, 0x1 ;  /* 0x0000000c0ecf7c11 */ /* 0x004fe2000f8008ff */
[----:B------:R-:W-:Y:S01]  /*1d90*/  IMAD.IADD R206, R15, 0x1, R13 ;  /* 0x000000010fce7824 */ /* 0x000fe200078e020d */
[----:B------:R-:W-:Y:S01]  /*1da0*/  LOP3.LUT R15, R0, 0x1f8, RZ, 0xc0, !PT ;  /* 0x000001f8000f7812 */ /* 0x000fe200078ec0ff */
[----:B---3--:R-:W-:Y:S01]  /*1db0*/  IMAD.WIDE.U32 R12, R9, UR10, R20 ;  /* 0x0000000a090c7c25 */ /* 0x008fe2000f8e0014 */
[----:B------:R-:W-:-:S02]  /*1dc0*/  ISETP.GE.AND P3, PT, R197, R203, PT ;  /* 0x000000cbc500720c */ /* 0x000fc40003f66270 */
[----:B------:R-:W-:Y:S01]  /*1dd0*/  LEA.HI.X R206, R14, UR13, R206, 0x1, P0 ;  /* 0x0000000d0ece7c11 */ /* 0x000fe200080f0cce */
[----:B-----5:R-:W-:Y:S01]  /*1de0*/  @!P1 IMAD R10, R213, R6, RZ ;  /* 0x00000006d50a9224 */ /* 0x020fe200078e02ff */
[----:B------:R-:W-:Y:S01]  /*1df0*/  @!P5 IADD3 R20, P0, PT, R201, 0x10, RZ ;  /* 0x00000010c914d810 */ /* 0x000fe20007f1e0ff */
[C---:B------:R-:W-:Y:S01]  /*1e00*/  IMAD.WIDE.U32 R16, R202.reuse, R138, R16 ;  /* 0x0000008aca107225 */ /* 0x040fe200078e0010 */
[----:B------:R-:W2:Y:S01]  /*1e10*/  S2UR UR5, SR_CgaCtaId ;  /* 0x00000000000579c3 */ /* 0x000ea20000008800 */
[----:B------:R-:W-:Y:S02]  /*1e20*/  LOP3.LUT R15, R15, 0x38, R122, 0x78, !PT ;  /* 0x000000380f0f7812 */ /* 0x000fe400078e787a */
[----:B------:R-:W-:Y:S01]  /*1e30*/  @!P1 IMAD R10, R201, R7, R10 ;  /* 0x00000007c90a9224 */ /* 0x000fe200078e020a */
[----:B------:R-:W-:Y:S01]  /*1e40*/  IADD3 R194, PT, PT, R202, 0x70, RZ ;  /* 0x00000070cac27810 */ /* 0x000fe20007ffe0ff */
[----:B------:R-:W-:Y:S01]  /*1e50*/  IMAD R13, R9, UR11, R13 ;  /* 0x0000000b090d7c24 */ /* 0x000fe2000f8e020d */
[----:B------:R-:W-:Y:S01]  /*1e60*/  LOP3.LUT R210, R15, 0x1e00, R0, 0xf8, !PT ;  /* 0x00001e000fd27812 */ /* 0x000fe200078ef800 */
[----:B------:R-:W-:Y:S01]  /*1e70*/  @!P5 IMAD.X R7, RZ, RZ, R213, P0 ;  /* 0x000000ffff07d224 */ /* 0x000fe200000e06d5 */
[----:B------:R-:W3:Y:S01]  /*1e80*/  @!P4 LDC.64 R8, c[0x0][0x3b0] ;  /* 0x0000ec00ff08cb82 */ /* 0x000ee20000000a00 */
[----:B------:R-:W-:Y:S01]  /*1e90*/  IMAD R11, R11, UR6, RZ ;  /* 0x000000060b0b7c24 */ /* 0x000fe2000f8e02ff */
[----:B------:R-:W-:Y:S01]  /*1ea0*/  SHF.L.U64.HI R118, R140, 0x6, R141 ;  /* 0x000000068c767819 */ /* 0x000fe2000001028d */
[----:B------:R-:W-:Y:S01]  /*1eb0*/  IMAD R17, R202, R139, R17 ;  /* 0x0000008bca117224 */ /* 0x000fe200078e0211 */
[C---:B------:R-:W-:Y:S01]  /*1ec0*/  SHF.L.U32 R119, R140.reuse, 0x6, RZ ;  /* 0x000000068c777819 */ /* 0x040fe200000006ff */
[----:B------:R-:W-:Y:S01]  /*1ed0*/  @!P1 IMAD.WIDE.U32 R22, R201, R6, R12 ;  /* 0x00000006c9169225 */ /* 0x000fe200078e000c */
[----:B------:R-:W-:-:S02]  /*1ee0*/  SHF.L.U32 R215, R140, 0x4, RZ ;  /* 0x000000048cd77819 */ /* 0x000fc400000006ff */
[----:B------:R-:W-:Y:S01]  /*1ef0*/  SHF.L.U64.HI R214, R140, 0x4, R141 ;  /* 0x000000048cd67819 */ /* 0x000fe2000001028d */
[----:B----4-:R-:W-:Y:S01]  /*1f00*/  @!P5 IMAD R14, R7, R2, RZ ;  /* 0x00000002070ed224 */ /* 0x010fe200078e02ff */
[----:B------:R-:W-:Y:S01]  /*1f10*/  @!P1 IADD3 R10, PT, PT, R23, R10, RZ ;  /* 0x0000000a170a9210 */ /* 0x000fe20007ffe0ff */
[----:B------:R-:W4:Y:S01]  /*1f20*/  @!P5 LDC.64 R6, c[0x0][0x380] ;  /* 0x0000e000ff06db82 */ /* 0x000f220000000a00 */
[C---:B------:R-:W-:Y:S01]  /*1f30*/  IMAD R11, R18.reuse, UR7, R11 ;  /* 0x00000007120b7c24 */ /* 0x040fe2000f8e020b */
[----:B------:R-:W-:Y:S01]  /*1f40*/  SHF.R.U32.HI R125, RZ, 0x1, R122 ;  /* 0x00000001ff7d7819 */ /* 0x000fe2000001167a */
[----:B------:R-:W-:Y:S01]  /*1f50*/  IMAD.WIDE.U32 R18, R18, UR6, R16 ;  /* 0x0000000612127c25 */ /* 0x000fe2000f8e0010 */
[----:B-1----:R-:W-:Y:S01]  /*1f60*/  @!P1 LEA R16, P0, R22, R4, 0x1 ;  /* 0x0000000416109211 */ /* 0x002fe200078008ff */
[----:B--2---:R-:W-:Y:S02]  /*1f70*/  ULEA UR5, UR5, UR4, 0x18 ;  /* 0x0000000405057291 */ /* 0x004fe4000f8ec0ff */
[----:B------:R-:W-:Y:S01]  /*1f80*/  @!P5 IMAD R14, R20, R3, R14 ;  /* 0x00000003140ed224 */ /* 0x000fe200078e020e */
[----:B------:R-:W-:Y:S01]  /*1f90*/  @!P1 LEA.HI.X R17, R22, R5, R10, 0x1, P0 ;  /* 0x0000000516119211 */ /* 0x000fe200000f0c0a */
[----:B------:R-:W-:Y:S01]  /*1fa0*/  IMAD.IADD R204, R19, 0x1, R11 ;  /* 0x0000000113cc7824 */ /* 0x000fe200078e020b */
[----:B------:R-:W1:Y:S01]  /*1fb0*/  @!P4 LDC.64 R4, c[0x0][0x380] ;  /* 0x0000e000ff04cb82 */ /* 0x000e620000000a00 */
[----:B------:R-:W-:Y:S01]  /*1fc0*/  @!P5 IMAD.WIDE.U32 R20, R20, R2, R12 ;  /* 0x000000021414d225 */ /* 0x000fe200078e000c */
[----:B------:R-:W-:Y:S01]  /*1fd0*/  @!P4 IADD3 R11, P0, PT, R201, 0x20, RZ ;  /* 0x00000020c90bc810 */ /* 0x000fe20007f1e0ff */
[----:B------:R-:W2:Y:S01]  /*1fe0*/  LDCU UR6, c[0x0][0x50c] ;  /* 0x0000a180ff0677ac */ /* 0x000ea20008000800 */
[C---:B------:R-:W-:Y:S01]  /*1ff0*/  LEA R205, P2, R18.reuse, UR8, 0x1 ;  /* 0x0000000812cd7c11 */ /* 0x040fe2000f8408ff */
[----:B------:R-:W-:Y:S01]  /*2000*/  @!P4 IMAD.MOV.U32 R24, RZ, RZ, R12 ;  /* 0x000000ffff18c224 */ /* 0x000fe200078e000c */
[----:B------:R-:W-:Y:S01]  /*2010*/  @!P5 IADD3 R14, PT, PT, R21, R14, RZ ;  /* 0x0000000e150ed210 */ /* 0x000fe20007ffe0ff */
[----:B------:R-:W-:Y:S01]  /*2020*/  @!P4 IMAD.X R19, RZ, RZ, R213, P0 ;  /* 0x000000ffff13c224 */ /* 0x000fe200000e06d5 */
[----:B------:R-:W5:Y:S01]  /*2030*/  @!P6 LDC.64 R2, c[0x0][0x3b0] ;  /* 0x0000ec00ff02eb82 */ /* 0x000f620000000a00 */
[----:B------:R-:W-:Y:S01]  /*2040*/  LEA.HI.X R204, R18, UR9, R204, 0x1, P2 ;  /* 0x0000000912cc7c11 */ /* 0x000fe200090f0ccc */
[----:B------:R-:W-:Y:S01]  /*2050*/  @!P4 IMAD.MOV.U32 R25, RZ, RZ, R13 ;  /* 0x000000ffff19c224 */ /* 0x000fe200078e000d */
[----:B------:R-:W-:Y:S01]  /*2060*/  ISETP.GE.AND P2, PT, R196, R203, PT ;  /* 0x000000cbc400720c */ /* 0x000fe20003f46270 */
[-C--:B---3--:R-:W-:Y:S01]  /*2070*/  @!P4 IMAD R10, R19, R8.reuse, RZ ;  /* 0x00000008130ac224 */ /* 0x088fe200078e02ff */
[----:B------:R-:W-:Y:S01]  /*2080*/  LEA R210, R210, UR5, 0x1 ;  /* 0x00000005d2d27c11 */ /* 0x000fe2000f8e08ff */
[----:B------:R-:W-:Y:S01]  /*2090*/  @!P4 IMAD.WIDE.U32 R24, R11, R8, R24 ;  /* 0x000000080b18c225 */ /* 0x000fe200078e0018 */
[----:B----4-:R-:W-:-:S03]  /*20a0*/  @!P5 LEA R18, P0, R20, R6, 0x1 ;  /* 0x000000061412d211 */ /* 0x010fc600078008ff */
[----:B------:R-:W-:Y:S01]  /*20b0*/  @!P4 IMAD R10, R11, R9, R10 ;  /* 0x000000090b0ac224 */ /* 0x000fe200078e020a */
[----:B------:R-:W-:Y:S01]  /*20c0*/  @!P5 LEA.HI.X R19, R20, R7, R14, 0x1, P0 ;  /* 0x000000071413d211 */ /* 0x000fe200000f0c0e */
[----:B------:R-:W-:Y:S01]  /*20d0*/  @!PT LDS RZ, [RZ] ;  /* 0x00000000fffff984 */ /* 0x000fe20000000800 */
[----:B------:R-:W-:Y:S01]  /*20e0*/  @!PT LDS RZ, [RZ] ;  /* 0x00000000fffff984 */ /* 0x000fe20000000800 */
[----:B------:R-:W-:Y:S01]  /*20f0*/  @!PT LDS RZ, [RZ] ;  /* 0x00000000fffff984 */ /* 0x000fe20000000800 */
[----:B------:R3:W-:Y:S01]  /*2100*/  @!P1 LDGSTS.E.BYPASS.LTC128B.128 [R210], desc[UR14][R16.64] ;  /* 0x0000000010d29fae */ /* 0x0007e2000b981a0e */
[----:B------:R-:W-:Y:S01]  /*2110*/  @!P6 IADD3 R22, P0, PT, R201, 0x30, RZ ;  /* 0x00000030c916e810 */ /* 0x000fe20007f1e0ff */
[----:B------:R-:W4:Y:S01]  /*2120*/  @!P6 LDC.64 R8, c[0x0][0x380] ;  /* 0x0000e000ff08eb82 */ /* 0x000f220000000a00 */
[----:B------:R-:W-:Y:S01]  /*2130*/  @!P4 IMAD.IADD R10, R25, 0x1, R10 ;  /* 0x00000001190ac824 */ /* 0x000fe200078e020a */
[C---:B-1----:R-:W-:Y:S01]  /*2140*/  @!P4 LEA R26, P1, R24.reuse, R4, 0x1 ;  /* 0x00000004181ac211 */ /* 0x042fe200078208ff */
[----:B------:R4:W-:Y:S01]  /*2150*/  @!P5 LDGSTS.E.BYPASS.LTC128B.128 [R210+0x800], desc[UR14][R18.64] ;  /* 0x0080000012d2dfae */ /* 0x0009e2000b981a0e */
[----:B------:R-:W-:Y:S01]  /*2160*/  @!P6 IMAD.X R11, RZ, RZ, R213, P0 ;  /* 0x000000ffff0be224 */ /* 0x000fe200000e06d5 */
[----:B------:R-:W-:Y:S01]  /*2170*/  @!P2 IADD3 R14, P0, PT, R201, 0x50, RZ ;  /* 0x00000050c90ea810 */ /* 0x000fe20007f1e0ff */
[----:B------:R-:W-:Y:S01]  /*2180*/  @!P3 IMAD.MOV.U32 R21, RZ, RZ, R13 ;  /* 0x000000ffff15b224 */ /* 0x000fe200078e000d */
[----:B------:R-:W-:Y:S01]  /*2190*/  @!P4 LEA.HI.X R27, R24, R5, R10, 0x1, P1 ;  /* 0x00000005181bc211 */ /* 0x000fe200008f0c0a */
[----:B------:R-:W1:Y:S01]  /*21a0*/  @!P3 LDC.64 R6, c[0x0][0x3b0] ;  /* 0x0000ec00ff06bb82 */ /* 0x000e620000000a00 */
[----:B------:R-:W-:Y:S01]  /*21b0*/  @!P6 MOV R10, R12 ;  /* 0x0000000c000ae202 */ /* 0x000fe20000000f00 */
[----:B-----5:R-:W-:Y:S01]  /*21c0*/  @!P6 IMAD R11, R11, R2, RZ ;  /* 0x000000020b0be224 */ /* 0x020fe200078e02ff */
[-C--:B------:R-:W-:Y:S01]  /*21d0*/  ISETP.GE.AND P5, PT, R195, R203.reuse, PT ;  /* 0x000000cbc300720c */ /* 0x080fe20003fa6270 */
[----:B------:R-:W-:Y:S01]  /*21e0*/  @!P4 LDGSTS.E.BYPASS.LTC128B.128 [R210+0x1000], desc[UR14][R26.64] ;  /* 0x010000001ad2cfae */ /* 0x000fe2000b981a0e */
[----:B------:R-:W-:Y:S01]  /*21f0*/  ISETP.GE.AND P4, PT, R194, R203, PT ;  /* 0x000000cbc200720c */ /* 0x000fe20003f86270 */
[----:B------:R-:W-:-:S02]  /*2200*/  @!P6 IMAD R20, R22, R3, R11 ;  /* 0x000000031614e224 */ /* 0x000fc400078e020b */
[----:B------:R-:W5:Y:S01]  /*2210*/  @!P2 LDC.64 R4, c[0x0][0x3b0] ;  /* 0x0000ec00ff04ab82 */ /* 0x000f620000000a00 */
[----:B------:R-:W-:Y:S02]  /*2220*/  @!P6 IMAD.MOV.U32 R11, RZ, RZ, R13 ;  /* 0x000000ffff0be224 */ /* 0x000fe400078e000d */
[----:B------:R-:W-:Y:S02]  /*2230*/  VIADD R121, R137, 0xffffffff ;  /* 0xffffffff89797836 */ /* 0x000fe40000000000 */
[----:B------:R-:W-:-:S03]  /*2240*/  @!P6 IMAD.WIDE.U32 R22, R22, R2, R10 ;  /* 0x000000021616e225 */ /* 0x000fc600078e000a */
[----:B------:R-:W2:Y:S01]  /*2250*/  @!P3 LDC.64 R2, c[0x0][0x380] ;  /* 0x0000e000ff02bb82 */ /* 0x000ea20000000a00 */
[----:B---3--:R-:W-:Y:S01]  /*2260*/  @!P3 IADD3 R16, P1, PT, R201, 0x40, RZ ;  /* 0x00000040c910b810 */ /* 0x008fe20007f3e0ff */
[--C-:B------:R-:W-:Y:S01]  /*2270*/  @!P2 IMAD.X R17, RZ, RZ, R213.reuse, P0 ;  /* 0x000000ffff11a224 */ /* 0x100fe200000e06d5 */
[----:B------:R-:W-:Y:S01]  /*2280*/  @!P6 IADD3 R20, PT, PT, R23, R20, RZ ;  /* 0x000000141714e210 */ /* 0x000fe20007ffe0ff */
[----:B------:R-:W-:Y:S01]  /*2290*/  IMAD.SHL.U32 R117, R122, 0x40, RZ ;  /* 0x000000407a757824 */ /* 0x000fe200078e00ff */
[----:B----4-:R-:W-:Y:S01]  /*22a0*/  @!P6 LEA R18, P0, R22, R8, 0x1 ;  /* 0x000000081612e211 */ /* 0x010fe200078008ff */
[----:B------:R-:W-:Y:S02]  /*22b0*/  @!P3 IMAD.X R15, RZ, RZ, R213, P1 ;  /* 0x000000ffff0fb224 */ /* 0x000fe400008e06d5 */
[----:B------:R-:W3:Y:S01]  /*22c0*/  @!P2 LDC.64 R10, c[0x0][0x380] ;  /* 0x0000e000ff0aab82 */ /* 0x000ee20000000a00 */
[----:B------:R-:W-:Y:S01]  /*22d0*/  LOP3.LUT R192, R117, 0x400, RZ, 0xc0, !PT ;  /* 0x0000040075c07812 */ /* 0x000fe200078ec0ff */
[----:B------:R-:W-:Y:S01]  /*22e0*/  IMAD.SHL.U32 R132, R122, 0x2, RZ ;  /* 0x000000027a847824 */ /* 0x000fe200078e00ff */
[----:B------:R-:W-:Y:S01]  /*22f0*/  @!P6 LEA.HI.X R19, R22, R9, R20, 0x1, P0 ;  /* 0x000000091613e211 */ /* 0x000fe200000f0c14 */
[----:B-1----:R-:W-:-:S02]  /*2300*/  @!P3 IMAD R15, R15, R6, RZ ;  /* 0x000000060f0fb224 */ /* 0x002fc400078e02ff */
[----:B------:R-:W-:Y:S01]  /*2310*/  @!P3 IMAD.MOV.U32 R20, RZ, RZ, R12 ;  /* 0x000000ffff14b224 */ /* 0x000fe200078e000c */
[----:B------:R-:W-:Y:S01]  /*2320*/  LOP3.LUT R132, R132, 0x6, RZ, 0xc0, !PT ;  /* 0x0000000684847812 */ /* 0x000fe200078ec0ff */
[----:B-----5:R-:W-:Y:S01]  /*2330*/  @!P2 IMAD R17, R17, R4, RZ ;  /* 0x000000041111a224 */ /* 0x020fe200078e02ff */
[----:B------:R-:W1:Y:S01]  /*2340*/  @!P5 LDC.64 R8, c[0x0][0x3b0] ;  /* 0x0000ec00ff08db82 */ /* 0x000e620000000a00 */
[C---:B------:R-:W-:Y:S01]  /*2350*/  @!P3 IMAD R15, R16.reuse, R7, R15 ;  /* 0x00000007100fb224 */ /* 0x040fe200078e020f */
[----:B------:R4:W-:Y:S01]  /*2360*/  @!P6 LDGSTS.E.BYPASS.LTC128B.128 [R210+0x1800], desc[UR14][R18.64] ;  /* 0x0180000012d2efae */ /* 0x0009e2000b981a0e */
[----:B------:R-:W-:Y:S01]  /*2370*/  @!P3 IMAD.WIDE.U32 R20, R16, R6, R20 ;  /* 0x000000061014b225 */ /* 0x000fe200078e0014 */
[----:B------:R-:W-:-:S03]  /*2380*/  @!P2 MOV R16, R12 ;  /* 0x0000000c0010a202 */ /* 0x000fc60000000f00 */
[----:B------:R-:W-:Y:S01]  /*2390*/  @!P2 IMAD R5, R14, R5, R17 ;  /* 0x000000050e05a224 */ /* 0x000fe200078e0211 */
[----:B------:R-:W5:Y:S01]  /*23a0*/  @!P4 LDC.64 R6, c[0x0][0x3b0] ;  /* 0x0000ec00ff06cb82 */ /* 0x000f620000000a00 */
[----:B------:R-:W-:Y:S01]  /*23b0*/  @!P2 IMAD.MOV.U32 R17, RZ, RZ, R13 ;  /* 0x000000ffff11a224 */ /* 0x000fe200078e000d */
[----:B--2---:R-:W-:Y:S01]  /*23c0*/  @!P3 LEA R22, P0, R20, R2, 0x1 ;  /* 0x000000021416b211 */ /* 0x004fe200078008ff */
[----:B------:R-:W-:Y:S01]  /*23d0*/  @!P2 IMAD.WIDE.U32 R16, R14, R4, R16 ;  /* 0x000000040e10a225 */ /* 0x000fe200078e0010 */
[----:B------:R-:W-:-:S03]  /*23e0*/  @!P4 MOV R14, R12 ;  /* 0x0000000c000ec202 */ /* 0x000fc60000000f00 */
[----:B------:R-:W-:Y:S02]  /*23f0*/  @!P3 IMAD.IADD R4, R21, 0x1, R15 ;  /* 0x000000011504b824 */ /* 0x000fe400078e020f */
[----:B------:R-:W-:-:S03]  /*2400*/  @!P4 IMAD.MOV.U32 R15, RZ, RZ, R13 ;  /* 0x000000ffff0fc224 */ /* 0x000fc600078e000d */
[----:B------:R-:W-:Y:S01]  /*2410*/  @!P3 LEA.HI.X R23, R20, R3, R4, 0x1, P0 ;  /* 0x000000031417b211 */ /* 0x000fe200000f0c04 */
[----:B------:R-:W-:Y:S01]  /*2420*/  @!P2 IMAD.IADD R20, R17, 0x1, R5 ;  /* 0x000000011114a824 */ /* 0x000fe200078e0205 */
[----:B------:R-:W-:Y:S01]  /*2430*/  @!P5 IADD3 R17, P1, PT, R201, 0x60, RZ ;  /* 0x00000060c911d810 */ /* 0x000fe20007f3e0ff */
[----:B------:R-:W2:Y:S01]  /*2440*/  @!P4 LDC.64 R2, c[0x0][0x380] ;  /* 0x0000e000ff02cb82 */ /* 0x000ea20000000a00 */
[C---:B---3--:R-:W-:Y:S01]  /*2450*/  @!P2 LEA R24, P0, R16.reuse, R10, 0x1 ;  /* 0x0000000a1018a211 */ /* 0x048fe200078008ff */
[----:B------:R-:W-:Y:S01]  /*2460*/  @!P3 LDGSTS.E.BYPASS.LTC128B.128 [R210+0x2000], desc[UR14][R22.64] ;  /* 0x0200000016d2bfae */ /* 0x000fe2000b981a0e */
[----:B------:R-:W-:Y:S01]  /*2470*/  @!P5 IADD3.X R21, PT, PT, RZ, R213, RZ, P1, !PT ;  /* 0x000000d5ff15d210 */ /* 0x000fe20000ffe4ff */
[-C--:B-1----:R-:W-:Y:S01]  /*2480*/  @!P5 IMAD.WIDE.U32 R12, R17, R8.reuse, R12 ;  /* 0x00000008110cd225 */ /* 0x082fe200078e000c */
[----:B------:R-:W-:Y:S02]  /*2490*/  @!P2 LEA.HI.X R25, R16, R11, R20, 0x1, P0 ;  /* 0x0000000b1019a211 */ /* 0x000fe400000f0c14 */
[----:B------:R-:W-:Y:S01]  /*24a0*/  @!P4 IADD3 R11, P0, PT, R201, 0x70, RZ ;  /* 0x00000070c90bc810 */ /* 0x000fe20007f1e0ff */
[----:B------:R-:W1:Y:S01]  /*24b0*/  @!P5 LDC.64 R4, c[0x0][0x380] ;  /* 0x0000e000ff04db82 */ /* 0x000e620000000a00 */
[----:B------:R-:W-:Y:S01]  /*24c0*/  @!P5 IMAD R10, R21, R8, RZ ;  /* 0x00000008150ad224 */ /* 0x000fe200078e02ff */
[----:B------:R3:W-:Y:S02]  /*24d0*/  @!P2 LDGSTS.E.BYPASS.LTC128B.128 [R210+0x2800], desc[UR14][R24.64] ;  /* 0x0280000018d2afae */ /* 0x0007e4000b981a0e */
[----:B----4-:R-:W-:-:S02]  /*24e0*/  @!P4 IMAD.X R19, RZ, RZ, R213, P0 ;  /* 0x000000ffff13c224 */ /* 0x010fc400000e06d5 */
[----:B------:R-:W-:Y:S02]  /*24f0*/  @!P5 IMAD R10, R17, R9, R10 ;  /* 0x00000009110ad224 */ /* 0x000fe400078e020a */
[----:B------:R-:W-:Y:S02]  /*2500*/  IMAD R9, R121, -0x40, R120 ;  /* 0xffffffc079097824 */ /* 0x000fe400078e0278 */
[-C--:B-----5:R-:W-:Y:S02]  /*2510*/  @!P4 IMAD R16, R19, R6.reuse, RZ ;  /* 0x000000061310c224 */ /* 0x0a0fe400078e02ff */
[C---:B------:R-:W-:Y:S01]  /*2520*/  @!P4 IMAD.WIDE.U32 R18, R11.reuse, R6, R14 ;  /* 0x000000060b12c225 */ /* 0x040fe200078e000e */
[-C--:B------:R-:W-:Y:S02]  /*2530*/  ISETP.GE.AND P3, PT, R200, R9.reuse, PT ;  /* 0x00000009c800720c */ /* 0x080fe40003f66270 */
[----:B------:R-:W-:Y:S01]  /*2540*/  ISETP.GE.AND P6, PT, R202, R9, PT ;  /* 0x00000009ca00720c */ /* 0x000fe20003fc6270 */
[----:B------:R-:W-:Y:S01]  /*2550*/  @!P4 IMAD R7, R11, R7, R16 ;  /* 0x000000070b07c224 */ /* 0x000fe200078e0210 */
[----:B--2---:R-:W-:Y:S01]  /*2560*/  @!P4 LEA R16, P0, R18, R2, 0x1 ;  /* 0x000000021210c211 */ /* 0x004fe200078008ff */
[----:B------:R-:W-:Y:S01]  /*2570*/  IMAD R2, R118, R121, RZ ;  /* 0x0000007976027224 */ /* 0x000fe200078e02ff */
[----:B------:R-:W-:Y:S01]  /*2580*/  ISETP.GE.AND P2, PT, R199, R9, PT ;  /* 0x00000009c700720c */ /* 0x000fe20003f46270 */
[----:B------:R-:W-:-:S02]  /*2590*/  @!P4 IMAD.IADD R6, R19, 0x1, R7 ;  /* 0x000000011306c824 */ /* 0x000fc400078e0207 */
[----:B------:R-:W-:Y:S01]  /*25a0*/  IMAD.WIDE.U32 R14, R119, R121, RZ ;  /* 0x00000079770e7225 */ /* 0x000fe200078e00ff */
[----:B-1----:R-:W-:-:S03]  /*25b0*/  @!P5 LEA R4, P1, R12, R4, 0x1 ;  /* 0x000000040c04d211 */ /* 0x002fc600078208ff */
[----:B------:R-:W-:Y:S01]  /*25c0*/  @!P5 IMAD.IADD R10, R13, 0x1, R10 ;  /* 0x000000010d0ad824 */ /* 0x000fe200078e020a */
[----:B------:R-:W-:Y:S01]  /*25d0*/  @!P4 LEA.HI.X R17, R18, R3, R6, 0x1, P0 ;  /* 0x000000031211c211 */ /* 0x000fe200000f0c06 */
[----:B------:R-:W-:Y:S01]  /*25e0*/  IMAD.IADD R15, R15, 0x1, R2 ;  /* 0x000000010f0f7824 */ /* 0x000fe200078e0202 */
[----:B------:R-:W-:Y:S01]  /*25f0*/  @!P3 IADD3 R2, P0, PT, R215, R14, RZ ;  /* 0x0000000ed702b210 */ /* 0x000fe20007f1e0ff */
[----:B------:R-:W-:Y:S01]  /*2600*/  IMAD.WIDE.U32 R6, R140, 0x20, RZ ;  /* 0x000000208c067825 */ /* 0x000fe200078e00ff */
[----:B------:R-:W-:Y:S02]  /*2610*/  @!P5 LEA.HI.X R5, R12, R5, R10, 0x1, P1 ;  /* 0x000000050c05d211 */ /* 0x000fe400008f0c0a */
[-C--:B---3--:R-:W-:Y:S01]  /*2620*/  @!P6 LEA R24, P1, R14, R207.reuse, 0x1 ;  /* 0x000000cf0e18e211 */ /* 0x088fe200078208ff */
[--C-:B------:R-:W-:Y:S01]  /*2630*/  @!P3 IMAD.X R3, R214, 0x1, R15.reuse, P0 ;  /* 0x00000001d603b824 */ /* 0x100fe200000e060f */
[----:B------:R-:W-:Y:S01]  /*2640*/  @!P3 LEA R22, P0, R2, R207, 0x1 ;  /* 0x000000cf0216b211 */ /* 0x000fe200078008ff */
[----:B------:R1:W-:Y:S01]  /*2650*/  @!P5 LDGSTS.E.BYPASS.LTC128B.128 [R210+0x3000], desc[UR14][R4.64] ;  /* 0x0300000004d2dfae */ /* 0x0003e2000b981a0e */
[----:B------:R-:W-:-:S02]  /*2660*/  @!P6 LEA.HI.X R25, R14, R206, R15, 0x1, P1 ;  /* 0x000000ce0e19e211 */ /* 0x000fc400008f0c0f */
[-C--:B------:R-:W-:Y:S01]  /*2670*/  ISETP.GE.AND P1, PT, R198, R9.reuse, PT ;  /* 0x00000009c600720c */ /* 0x080fe20003f26270 */
[----:B------:R2:W-:Y:S01]  /*2680*/  @!P4 LDGSTS.E.BYPASS.LTC128B.128 [R210+0x3800], desc[UR14][R16.64] ;  /* 0x0380000010d2cfae */ /* 0x0005e2000b981a0e */
[----:B------:R-:W-:Y:S02]  /*2690*/  @!P3 LEA.HI.X R23, R2, R206, R3, 0x1, P0 ;  /* 0x000000ce0217b211 */ /* 0x000fe400000f0c03 */
[----:B------:R-:W-:Y:S01]  /*26a0*/  SHF.L.U32 R3, R141, 0x5, RZ ;  /* 0x000000058d037819 */ /* 0x000fe200000006ff */
[----:B------:R-:W-:Y:S01]  /*26b0*/  @!P6 LDGSTS.E.BYPASS.LTC128B.128 [R210+0x4000], desc[UR14][R24.64] ;  /* 0x0400000018d2efae */ /* 0x000fe2000b981a0e */
[----:B------:R-:W-:Y:S02]  /*26c0*/  @!P2 IADD3 R2, P0, PT, R14, R6, RZ ;  /* 0x000000060e02a210 */ /* 0x000fe40007f1e0ff */
[----:B------:R-:W-:Y:S01]  /*26d0*/  ISETP.GE.AND P4, PT, R199, R9, PT ;  /* 0x00000009c700720c */ /* 0x000fe20003f86270 */
[----:B------:R3:W-:Y:S01]  /*26e0*/  @!P3 LDGSTS.E.BYPASS.LTC128B.128 [R210+0x4800], desc[UR14][R22.64] ;  /* 0x0480000016d2bfae */ /* 0x0007e2000b981a0e */
[----:B------:R-:W-:Y:S01]  /*26f0*/  @!P2 IADD3.X R3, PT, PT, R15, R7, R3, P0, !PT ;  /* 0x000000070f03a210 */ /* 0x000fe200007fe403 */
[----:B------:R-:W-:Y:S01]  /*2700*/  IMAD.SHL.U32 R7, R139, 0x20, RZ ;  /* 0x000000208b077824 */ /* 0x000fe200078e00ff */
[----:B------:R-:W-:Y:S01]  /*2710*/  @!P2 LEA R18, P0, R2, R207, 0x1 ;  /* 0x000000cf0212a211 */ /* 0x000fe200078008ff */
[----:B------:R-:W-:Y:S01]  /*2720*/  @!P1 IMAD.WIDE.U32 R20, R140, 0x30, R14 ;  /* 0x000000308c149825 */ /* 0x000fe200078e000e */
[----:B------:R-:W-:-:S02]  /*2730*/  SHF.L.U32 R10, R138, 0x6, RZ ;  /* 0x000000068a0a7819 */ /* 0x000fc400000006ff */
[----:B------:R-:W-:Y:S01]  /*2740*/  @!P2 LEA.HI.X R19, R2, R206, R3, 0x1, P0 ;  /* 0x000000ce0213a211 */ /* 0x000fe200000f0c03 */
[----:B------:R-:W-:Y:S01]  /*2750*/  @!P1 IMAD R3, R141, 0x30, RZ ;  /* 0x000000308d039824 */ /* 0x000fe200078e02ff */
[----:B------:R-:W-:Y:S01]  /*2760*/  SHF.L.U64.HI R2, R138, 0x6, R139 ;  /* 0x000000068a027819 */ /* 0x000fe2000001028b */
[----:B------:R-:W-:Y:S01]  /*2770*/  IMAD.WIDE.U32 R10, R10, R121, RZ ;  /* 0x000000790a0a7225 */ /* 0x000fe200078e00ff */
[----:B------:R-:W-:Y:S01]  /*2780*/  ISETP.GE.AND P3, PT, R198, R9, PT ;  /* 0x00000009c600720c */ /* 0x000fe20003f66270 */
[----:B------:R-:W-:Y:S01]  /*2790*/  @!P2 LDGSTS.E.BYPASS.LTC128B.128 [R210+0x5000], desc[UR14][R18.64] ;  /* 0x0500000012d2afae */ /* 0x000fe2000b981a0e */
[----:B------:R-:W-:Y:S01]  /*27a0*/  @!P1 IADD3 R3, PT, PT, R21, R3, RZ ;  /* 0x0000000315039210 */ /* 0x000fe20007ffe0ff */
[----:B------:R-:W-:Y:S01]  /*27b0*/  IMAD R13, R2, R121, RZ ;  /* 0x00000079020d7224 */ /* 0x000fe200078e02ff */
[----:B-1----:R-:W-:Y:S01]  /*27c0*/  LOP3.LUT R5, R117, 0x1c0, RZ, 0xc0, !PT ;  /* 0x000001c075057812 */ /* 0x002fe200078ec0ff */
[----:B------:R-:W-:Y:S01]  /*27d0*/  IMAD.WIDE.U32 R14, R138, 0x20, RZ ;  /* 0x000000208a0e7825 */ /* 0x000fe200078e00ff */
[----:B------:R-:W-:-:S02]  /*27e0*/  @!P6 LEA R12, P2, R10, R205, 0x1 ;  /* 0x000000cd0a0ce211 */ /* 0x000fc400078408ff */
[----:B--2---:R-:W-:Y:S01]  /*27f0*/  @!P1 LEA R16, P5, R20, R207, 0x1 ;  /* 0x000000cf14109211 */ /* 0x004fe200078a08ff */
[----:B------:R-:W-:Y:S01]  /*2800*/  IMAD.IADD R11, R11, 0x1, R13 ;  /* 0x000000010b0b7824 */ /* 0x000fe200078e020d */
[----:B------:R-:W-:Y:S02]  /*2810*/  @!P4 IADD3 R2, P0, PT, R10, R14, RZ ;  /* 0x0000000e0a02c210 */ /* 0x000fe40007f1e0ff */
[----:B------:R-:W-:Y:S02]  /*2820*/  @!P1 LEA.HI.X R17, R20, R206, R3, 0x1, P5 ;  /* 0x000000ce14119211 */ /* 0x000fe400028f0c03 */
[----:B------:R-:W-:Y:S02]  /*2830*/  ISETP.GE.AND P5, PT, R200, R9, PT ;  /* 0x00000009c800720c */ /* 0x000fe40003fa6270 */
[----:B------:R-:W-:Y:S01]  /*2840*/  LOP3.LUT R0, R5, 0x38, R0, 0xf8, !PT ;  /* 0x0000003805007812 */ /* 0x000fe200078ef800 */
[----:B------:R-:W-:Y:S01]  /*2850*/  @!P1 LDGSTS.E.BYPASS.LTC128B.128 [R210+0x5800], desc[UR14][R16.64] ;  /* 0x0580000010d29fae */ /* 0x000fe2000b981a0e */
[----:B------:R-:W-:Y:S01]  /*2860*/  @!P4 IADD3.X R7, PT, PT, R11, R15, R7, P0, !PT ;  /* 0x0000000f0b07c210 */ /* 0x000fe200007fe407 */
[----:B------:R-:W-:Y:S01]  /*2870*/  @!P3 IMAD R5, R139, 0x30, RZ ;  /* 0x000000308b05b824 */ /* 0x000fe200078e02ff */
[----:B------:R-:W-:Y:S01]  /*2880*/  LOP3.LUT R3, R0, 0x8, R122, 0x78, !PT ;  /* 0x0000000800037812 */ /* 0x000fe200078e787a */
[----:B------:R-:W0:Y:S01]  /*2890*/  LDGDEPBAR ;  /* 0x00000000000079af */ /* 0x000e220000000000 */
[----:B------:R-:W-:Y:S01]  /*28a0*/  @!P3 IMAD.WIDE.U32 R14, R138, 0x30, R10 ;  /* 0x000000308a0eb825 */ /* 0x000fe200078e000a */
[----:B------:R-:W-:-:S02]  /*28b0*/  @!P6 LEA.HI.X R13, R10, R204, R11, 0x1, P2 ;  /* 0x000000cc0a0de211 */ /* 0x000fc400010f0c0b */
[----:B------:R-:W-:Y:S01]  /*28c0*/  LOP3.LUT R117, R117, 0x200, RZ, 0xc0, !PT ;  /* 0x0000020075757812 */ /* 0x000fe200078ec0ff */
[----:B------:R-:W-:Y:S01]  /*28d0*/  IMAD R192, R3, 0x2, R192 ;  /* 0x0000000203c07824 */ /* 0x000fe200078e02c0 */
[----:B------:R-:W-:Y:S02]  /*28e0*/  @!P5 LEA R8, P1, R138, R10, 0x4 ;  /* 0x0000000a8a08d211 */ /* 0x000fe400078220ff */
[----:B------:R-:W-:Y:S02]  /*28f0*/  @!P3 IADD3 R5, PT, PT, R15, R5, RZ ;  /* 0x000000050f05b210 */ /* 0x000fe40007ffe0ff */
[----:B------:R-:W-:Y:S02]  /*2900*/  @!P3 LEA R4, P0, R14, R205, 0x1 ;  /* 0x000000cd0e04b211 */ /* 0x000fe400078008ff */
[----:B------:R-:W-:Y:S02]  /*2910*/  SHF.L.U32 R10, R122, 0x5, RZ ;  /* 0x000000057a0a7819 */ /* 0x000fe400000006ff */
[----:B------:R-:W-:-:S02]  /*2920*/  @!P3 LEA.HI.X R5, R14, R204, R5, 0x1, P0 ;  /* 0x000000cc0e05b211 */ /* 0x000fc400000f0c05 */
[----:B------:R-:W-:Y:S02]  /*2930*/  @!P5 LEA.HI.X R3, R138, R11, R139, 0x4, P1 ;  /* 0x0000000b8a03d211 */ /* 0x000fe400008f248b */
[----:B------:R-:W-:Y:S02]  /*2940*/  LOP3.LUT R193, R117, 0x7c00, R10, 0xf8, !PT ;  /* 0x00007c0075c17812 */ /* 0x000fe400078ef80a */
[----:B------:R-:W-:Y:S02]  /*2950*/  LOP3.LUT R116, R0, 0x8, R125, 0x78, !PT ;  /* 0x0000000800747812 */ /* 0x000fe400078e787d */
[----:B------:R-:W-:Y:S01]  /*2960*/  @!P5 LEA R14, P1, R8, R205, 0x1 ;  /* 0x000000cd080ed211 */ /* 0x000fe200078208ff */
[----:B------:R-:W-:-:S04]  /*2970*/  DEPBAR.LE SB0, 0x0 ;  /* 0x000080000000791a */ /* 0x000fc80000000000 */
[----:B------:R-:W-:Y:S01]  /*2980*/  BAR.SYNC.DEFER_BLOCKING 0x0 ;  /* 0x0000000000007b1d */ /* 0x000fe20000010000 */
[----:B------:R-:W-:Y:S01]  /*2990*/  @!P4 LEA R6, P0, R2, R205, 0x1 ;  /* 0x000000cd0206c211 */ /* 0x000fe200078008ff */
[----:B------:R-:W-:Y:S01]  /*29a0*/  IMAD.IADD R193, R116, 0x1, R193 ;  /* 0x0000000174c17824 */ /* 0x000fe200078e02c1 */
[-C--:B------:R-:W-:Y:S02]  /*29b0*/  @!P5 LEA.HI.X R15, R8, R204.reuse, R3, 0x1, P1 ;  /* 0x000000cc080fd211 */ /* 0x080fe400008f0c03 */
[----:B------:R-:W-:Y:S01]  /*29c0*/  @!P4 LEA.HI.X R7, R2, R204, R7, 0x1, P0 ;  /* 0x000000cc0207c211 */ /* 0x000fe200000f0c07 */
[----:B------:R-:W-:Y:S01]  /*29d0*/  VIADD R2, R192, UR5 ;  /* 0x00000005c0027c36 */ /* 0x000fe20008000000 */
[----:B------:R-:W-:Y:S02]  /*29e0*/  LEA R193, R193, UR5, 0x1 ;  /* 0x00000005c1c17c11 */ /* 0x000fe4000f8e08ff */
[----:B------:R-:W-:Y:S02]  /*29f0*/  R2P PR, R122, 0x6 ;  /* 0x000000067a007804 */ /* 0x000fe40000000000 */
[----:B------:R-:W-:-:S02]  /*2a00*/  MOV R3, 0x20 ;  /* 0x0000002000037802 */ /* 0x000fc40000000f00 */
[----:B------:R-:W-:Y:S02]  /*2a10*/  MOV R0, 0x40 ;  /* 0x0000004000007802 */ /* 0x000fe40000000f00 */
[----:B------:R-:W-:Y:S02]  /*2a20*/  SEL R3, R3, 0xffffffe0, !P1 ;  /* 0xffffffe003037807 */ /* 0x000fe40004800000 */
[----:B------:R-:W-:Y:S02]  /*2a30*/  SEL R0, R0, 0xffffffc0, !P2 ;  /* 0xffffffc000007807 */ /* 0x000fe40005000000 */
[C---:B------:R-:W-:Y:S01]  /*2a40*/  IADD3 R191, PT, PT, R193.reuse, R3, RZ ;  /* 0x00000003c1bf7210 */ /* 0x040fe20007ffe0ff */
[C---:B------:R-:W-:Y:S01]  /*2a50*/  IMAD.IADD R187, R2.reuse, 0x1, R3 ;  /* 0x0000000102bb7824 */ /* 0x040fe200078e0203 */
[----:B------:R-:W-:Y:S01]  /*2a60*/  IADD3 R190, PT, PT, R193, R0, RZ ;  /* 0x00000000c1be7210 */ /* 0x000fe20007ffe0ff */
[----:B------:R-:W-:Y:S01]  /*2a70*/  IMAD.IADD R186, R2, 0x1, R0 ;  /* 0x0000000102ba7824 */ /* 0x000fe200078e0200 */
[----:B------:R-:W-:Y:S01]  /*2a80*/  SHF.R.U32.HI R2, RZ, 0x2, R122 ;  /* 0x00000002ff027819 */ /* 0x000fe2000001167a */
[----:B------:R-:W-:Y:S01]  /*2a90*/  @!PT LDS RZ, [RZ] ;  /* 0x00000000fffff984 */ /* 0x000fe20000000800 */
[----:B------:R-:W-:Y:S01]  /*2aa0*/  @!PT LDS RZ, [RZ] ;  /* 0x00000000fffff984 */ /* 0x000fe20000000800 */
[----:B------:R-:W-:Y:S01]  /*2ab0*/  @!PT LDS RZ, [RZ] ;  /* 0x00000000fffff984 */ /* 0x000fe20000000800 */
[----:B------:R-:W-:Y:S01]  /*2ac0*/  @!P6 LDGSTS.E.BYPASS.LTC128B.128 [R210+0x6000], desc[UR14][R12.64] ;  /* 0x060000000cd2efae */ /* 0x000fe2000b981a0e */
[C---:B------:R-:W-:Y:S01]  /*2ad0*/  IADD3 R189, PT, PT, R3.reuse, R190, RZ ;  /* 0x000000be03bd7210 */ /* 0x040fe20007ffe0ff */
[----:B------:R-:W-:Y:S01]  /*2ae0*/  IMAD.IADD R185, R3, 0x1, R186 ;  /* 0x0000000103b97824 */ /* 0x000fe200078e02ba */
[----:B------:R-:W-:Y:S01]  /*2af0*/  LEA R121, R121, R132, 0x6 ;  /* 0x0000008479797211 */ /* 0x000fe200078e30ff */
[----:B------:R-:W-:Y:S01]  /*2b00*/  @P6 STS.128 [R210+0x6000], RZ ;  /* 0x006000ffd2006388 */ /* 0x000fe20000000c00 */
[----:B------:R-:W-:-:S03]  /*2b10*/  ISETP.NE.AND P6, PT, R137, 0x1, PT ;  /* 0x000000018900780c */ /* 0x000fc60003fc5270 */
        /* <DEDUP_REMOVED lines=16> */
[----:B------:R-:W1:Y:S04]  /*2c20*/  LDSM.16.M88.4 R36, [R192+UR5+0x4000] ;  /* 0x00400005c024783b */ /* 0x000e680008000200 */
[----:B------:R-:W4:Y:S04]  /*2c30*/  LDSM.16.M88.4 R56, [R193+0x2000] ;  /* 0x00200000c138783b */ /* 0x000f280000000200 */
[----:B------:R-:W-:Y:S04]  /*2c40*/  LDSM.16.M88.4 R8, [R191] ;  /* 0x00000000bf08783b */ /* 0x000fe80000000200 */
[----:B------:R-:W5:Y:S04]  /*2c50*/  LDSM.16.M88.4 R112, [R187+0x4000] ;  /* 0x00400000bb70783b */ /* 0x000f680000000200 */
[----:B------:R-:W5:Y:S04]  /*2c60*/  LDSM.16.M88.4 R100, [R191+0x2000] ;  /* 0x00200000bf64783b */ /* 0x000f680000000200 */
[----:B------:R-:W-:Y:S04]  /*2c70*/  LDSM.16.M88.4 R104, [R186+0x4000] ;  /* 0x00400000ba68783b */ /* 0x000fe80000000200 */
[----:B------:R-:W5:Y:S04]  /*2c80*/  LDSM.16.M88.4 R48, [R190] ;  /* 0x00000000be30783b */ /* 0x000f680000000200 */
[----:B------:R-:W5:Y:S04]  /*2c90*/  LDSM.16.M88.4 R44, [R190+0x2000] ;  /* 0x00200000be2c783b */ /* 0x000f680000000200 */
[----:B------:R-:W5:Y:S04]  /*2ca0*/  LDSM.16.M88.4 R84, [R192+UR5+0x4800] ;  /* 0x00480005c054783b */ /* 0x000f680008000200 */
[----:B---3--:R-:W-:Y:S01]  /*2cb0*/  LDSM.16.M88.4 R20, [R185+0x4000] ;  /* 0x00400000b914783b */ /* 0x008fe20000000200 */
[-C--:B-1----:R-:W-:Y:S03]  /*2cc0*/  HMMA.16816.F32.BF16 R12, R52, R36.reuse, RZ ;  /* 0x00000024340c723c */ /* 0x082fe600000418ff */
[----:B--2---:R-:W1:Y:S04]  /*2cd0*/  LDSM.16.M88.4 R4, [R189] ;  /* 0x00000000bd04783b */ /* 0x004e680000000200 */
[----:B------:R-:W2:Y:S01]  /*2ce0*/  LDSM.16.M88.4 R24, [R189+0x2000] ;  /* 0x00200000bd18783b */ /* 0x000ea20000000200 */
[C---:B----4-:R-:W-:Y:S03]  /*2cf0*/  HMMA.16816.F32.BF16 R16, R56.reuse, R36, RZ ;  /* 0x000000243810723c */ /* 0x050fe600000418ff */
[----:B------:R-:W3:Y:S04]  /*2d00*/  LDSM.16.M88.4 R108, [R187+0x4800] ;  /* 0x00480000bb6c783b */ /* 0x000ee80000000200 */
[----:B------:R-:W4:Y:S01]  /*2d10*/  LDSM.16.M88.4 R68, [R192+UR5+0x5000] ;  /* 0x00500005c044783b */ /* 0x000f220008000200 */
[----:B------:R-:W-:Y:S03]  /*2d20*/  HMMA.16816.F32.BF16 R40, R56, R38, RZ ;  /* 0x000000263828723c */ /* 0x000fe600000418ff */
[----:B------:R-:W4:Y:S04]  /*2d30*/  LDSM.16.M88.4 R92, [R192+UR5+0x5800] ;  /* 0x00580005c05c783b */ /* 0x000f280008000200 */
[----:B------:R-:W-:Y:S01]  /*2d40*/  LDSM.16.M88.4 R96, [R187+0x5000] ;  /* 0x00500000bb60783b */ /* 0x000fe20000000200 */
[-C--:B-----5:R-:W-:Y:S03]  /*2d50*/  HMMA.16816.F32.BF16 R12, R8, R112.reuse, R12 ;  /* 0x00000070080c723c */ /* 0x0a0fe6000004180c */
[----:B------:R-:W0:Y:S05]  /*2d60*/  LDGDEPBAR ;  /* 0x00000000000079af */ /* 0x000e2a0000000000 */
[----:B------:R-:W-:Y:S08]  /*2d70*/  HMMA.16816.F32.BF16 R16, R100, R112, R16 ;  /* 0x000000706410723c */ /* 0x000ff00000041810 */
[----:B------:R-:W-:Y:S08]  /*2d80*/  HMMA.16816.F32.BF16 R36, R52, R38, RZ ;  /* 0x000000263424723c */ /* 0x000ff000000418ff */
[-C--:B------:R-:W-:Y:S08]  /*2d90*/  HMMA.16816.F32.BF16 R12, R48, R104.reuse, R12 ;  /* 0x00000068300c723c */ /* 0x080ff0000004180c */
[----:B------:R-:W-:Y:S08]  /*2da0*/  HMMA.16816.F32.BF16 R16, R44, R104, R16 ;  /* 0x000000682c10723c */ /* 0x000ff00000041810 */
[-C--:B------:R-:W-:Y:S08]  /*2db0*/  HMMA.16816.F32.BF16 R32, R52, R84.reuse, RZ ;  /* 0x000000543420723c */ /* 0x080ff000000418ff */
[----:B------:R-:W-:Y:S08]  /*2dc0*/  HMMA.16816.F32.BF16 R28, R56, R84, RZ ;  /* 0x00000054381c723c */ /* 0x000ff000000418ff */
[-C--:B-1----:R-:W-:Y:S08]  /*2dd0*/  HMMA.16816.F32.BF16 R12, R4, R20.reuse, R12 ;  /* 0x00000014040c723c */ /* 0x082ff0000004180c */
[----:B--2---:R-:W-:Y:S08]  /*2de0*/  HMMA.16816.F32.BF16 R16, R24, R20, R16 ;  /* 0x000000141810723c */ /* 0x004ff00000041810 */
[----:B---3--:R-:W-:Y:S03]  /*2df0*/  HMMA.16816.F32.BF16 R32, R8, R108, R32 ;  /* 0x0000006c0820723c */ /* 0x008fe60000041820 */
[----:B------:R-:W-:-:S05]  /*2e00*/  FMUL.FTZ R112, R13, UR6 ;  /* 0x000000060d707c20 */ /* 0x000fca0008410000 */
[C---:B------:R-:W-:Y:S01]  /*2e10*/  HMMA.16816.F32.BF16 R28, R100.reuse, R108, R28 ;  /* 0x0000006c641c723c */ /* 0x040fe2000004181c */
[----:B------:R-:W-:Y:S01]  /*2e20*/  FMUL.FTZ R108, R12, UR6 ;  /* 0x000000060c6c7c20 */ /* 0x000fe20008410000 */
[----:B------:R-:W-:Y:S01]  /*2e30*/  FMUL.FTZ R109, R14, UR6 ;  /* 0x000000060e6d7c20 */ /* 0x000fe20008410000 */
[----:B------:R-:W-:Y:S01]  /*2e40*/  FMUL.FTZ R16, R16, UR6 ;  /* 0x0000000610107c20 */ /* 0x000fe20008410000 */
[----:B------:R-:W-:Y:S01]  /*2e50*/  FMUL.FTZ R17, R17, UR6 ;  /* 0x0000000611117c20 */ /* 0x000fe20008410000 */
[----:B------:R-:W-:Y:S01]  /*2e60*/  FMUL.FTZ R18, R18, UR6 ;  /* 0x0000000612127c20 */ /* 0x000fe20008410000 */
[----:B------:R-:W-:Y:S01]  /*2e70*/  FMUL.FTZ R19, R19, UR6 ;  /* 0x0000000613137c20 */ /* 0x000fe20008410000 */
[----:B------:R-:W1:Y:S01]  /*2e80*/  MUFU.TANH R113, R16 ;  /* 0x0000001000717308 */ /* 0x000e620000002400 */
[-C--:B------:R-:W-:Y:S07]  /*2e90*/  HMMA.16816.F32.BF16 R40, R100, R114.reuse, R40 ;  /* 0x000000726428723c */ /* 0x080fee0000041828 */
[----:B------:R-:W2:Y:S01]  /*2ea0*/  MUFU.TANH R126, R17 ;  /* 0x00000011007e7308 */ /* 0x000ea20000002400 */
[----:B------:R-:W-:Y:S01]  /*2eb0*/  HMMA.16816.F32.BF16 R36, R8, R114, R36 ;  /* 0x000000720824723c */ /* 0x000fe20000041824 */
[----:B------:R-:W-:-:S02]  /*2ec0*/  FMUL.FTZ R114, R15, UR6 ;  /* 0x000000060f727c20 */ /* 0x000fc40008410000 */
[----:B------:R-:W3:Y:S04]  /*2ed0*/  LDSM.16.M88.4 R12, [R186+0x4800] ;  /* 0x00480000ba0c783b */ /* 0x000ee80000000200 */
[----:B------:R-:W1:Y:S01]  /*2ee0*/  MUFU.TANH R115, R18 ;  /* 0x0000001200737308 */ /* 0x000e620000002400 */
[C---:B----4-:R-:W-:Y:S07]  /*2ef0*/  HMMA.16816.F32.BF16 R76, R56.reuse, R68, RZ ;  /* 0x00000044384c723c */ /* 0x050fee00000418ff */
[----:B------:R4:W1:Y:S01]  /*2f00*/  MUFU.TANH R127, R19 ;  /* 0x00000013007f7308 */ /* 0x0008620000002400 */
[C---:B------:R-:W-:Y:S07]  /*2f10*/  HMMA.16816.F32.BF16 R88, R56.reuse, R86, RZ ;  /* 0x000000563858723c */ /* 0x040fee00000418ff */
[----:B------:R-:W1:Y:S01]  /*2f20*/  MUFU.TANH R108, R108 ;  /* 0x0000006c006c7308 */ /* 0x000e620000002400 */
[----:B------:R-:W-:Y:S07]  /*2f30*/  HMMA.16816.F32.BF16 R72, R56, R70, RZ ;  /* 0x000000463848723c */ /* 0x000fee00000418ff */
[----:B------:R-:W1:Y:S01]  /*2f40*/  MUFU.TANH R112, R112 ;  /* 0x0000007000707308 */ /* 0x000e620000002400 */
[----:B------:R-:W-:Y:S01]  /*2f50*/  HMMA.16816.F32.BF16 R80, R52, R68, RZ ;  /* 0x000000443450723c */ /* 0x000fe200000418ff */
[----:B----4-:R-:W-:Y:S06]  /*2f60*/  LDSM.16.M88.4 R16, [R186+0x5000] ;  /* 0x00500000ba10783b */ /* 0x010fec0000000200 */
[----:B------:R-:W4:Y:S01]  /*2f70*/  MUFU.TANH R109, R109 ;  /* 0x0000006d006d7308 */ /* 0x000f220000002400 */
[----:B------:R-:W-:Y:S07]  /*2f80*/  HMMA.16816.F32.BF16 R60, R56, R92, RZ ;  /* 0x0000005c383c723c */ /* 0x000fee00000418ff */
[----:B------:R-:W1:Y:S01]  /*2f90*/  MUFU.TANH R114, R114 ;  /* 0x0000007200727308 */ /* 0x000e620000002400 */
[C---:B------:R-:W-:Y:S08]  /*2fa0*/  HMMA.16816.F32.BF16 R84, R52.reuse, R86, RZ ;  /* 0x000000563454723c */ /* 0x040ff000000418ff */
[C---:B------:R-:W-:Y:S08]  /*2fb0*/  HMMA.16816.F32.BF16 R68, R52.reuse, R70, RZ ;  /* 0x000000463444723c */ /* 0x040ff000000418ff */
[----:B------:R-:W-:Y:S08]  /*2fc0*/  HMMA.16816.F32.BF16 R64, R52, R92, RZ ;  /* 0x0000005c3440723c */ /* 0x000ff000000418ff */
[-C--:B------:R-:W-:Y:S08]  /*2fd0*/  HMMA.16816.F32.BF16 R56, R56, R94.reuse, RZ ;  /* 0x0000005e3838723c */ /* 0x080ff000000418ff */
[----:B------:R-:W-:Y:S01]  /*2fe0*/  HMMA.16816.F32.BF16 R52, R52, R94, RZ ;  /* 0x0000005e3434723c */ /* 0x000fe200000418ff */
[----:B------:R-:W5:Y:S07]  /*2ff0*/  LDSM.16.M88.4 R92, [R187+0x5800] ;  /* 0x00580000bb5c783b */ /* 0x000f6e0000000200 */
[-C--:B------:R-:W-:Y:S08]  /*3000*/  HMMA.16816.F32.BF16 R88, R100, R110.reuse, R88 ;  /* 0x0000006e6458723c */ /* 0x080ff00000041858 */
[----:B------:R-:W-:Y:S08]  /*3010*/  HMMA.16816.F32.BF16 R84, R8, R110, R84 ;  /* 0x0000006e0854723c */ /* 0x000ff00000041854 */
[-C--:B------:R-:W-:Y:S08]  /*3020*/  HMMA.16816.F32.BF16 R40, R44, R106.reuse, R40 ;  /* 0x0000006a2c28723c */ /* 0x080ff00000041828 */
[C---:B------:R-:W-:Y:S01]  /*3030*/  HMMA.16816.F32.BF16 R36, R48.reuse, R106, R36 ;  /* 0x0000006a3024723c */ /* 0x040fe20000041824 */
[----:B------:R-:W2:Y:S07]  /*3040*/  LDSM.16.M88.4 R104, [R185+0x4800] ;  /* 0x00480000b968783b */ /* 0x000eae0000000200 */
[-C--:B---3--:R-:W-:Y:S08]  /*3050*/  HMMA.16816.F32.BF16 R32, R48, R12.reuse, R32 ;  /* 0x0000000c3020723c */ /* 0x088ff00000041820 */
[----:B------:R-:W-:Y:S08]  /*3060*/  HMMA.16816.F32.BF16 R28, R44, R12, R28 ;  /* 0x0000000c2c1c723c */ /* 0x000ff0000004181c */
[-C--:B------:R-:W-:Y:S08]  /*3070*/  HMMA.16816.F32.BF16 R84, R48, R14.reuse, R84 ;  /* 0x0000000e3054723c */ /* 0x080ff00000041854 */
[----:B------:R-:W-:Y:S01]  /*3080*/  HMMA.16816.F32.BF16 R88, R44, R14, R88 ;  /* 0x0000000e2c58723c */ /* 0x000fe20000041858 */
[----:B------:R-:W3:Y:S07]  /*3090*/  LDSM.16.M88.4 R12, [R185+0x5000] ;  /* 0x00500000b90c783b */ /* 0x000eee0000000200 */
[-C--:B------:R-:W-:Y:S08]  /*30a0*/  HMMA.16816.F32.BF16 R76, R100, R96.reuse, R76 ;  /* 0x00000060644c723c */ /* 0x080ff0000004184c */
[C---:B------:R-:W-:Y:S08]  /*30b0*/  HMMA.16816.F32.BF16 R80, R8.reuse, R96, R80 ;  /* 0x000000600850723c */ /* 0x040ff00000041850 */
[C---:B-----5:R-:W-:Y:S08]  /*30c0*/  HMMA.16816.F32.BF16 R64, R8.reuse, R92, R64 ;  /* 0x0000005c0840723c */ /* 0x060ff00000041840 */
[C---:B------:R-:W-:Y:S08]  /*30d0*/  HMMA.16816.F32.BF16 R68, R8.reuse, R98, R68 ;  /* 0x000000620844723c */ /* 0x040ff00000041844 */
[----:B------:R-:W-:Y:S01]  /*30e0*/  HMMA.16816.F32.BF16 R52, R8, R94, R52 ;  /* 0x0000005e0834723c */ /* 0x000fe20000041834 */
[----:B------:R-:W5:Y:S07]  /*30f0*/  LDSM.16.M88.4 R8, [R186+0x5800] ;  /* 0x00580000ba08783b */ /* 0x000f6e0000000200 */
[-C--:B------:R-:W-:Y:S08]  /*3100*/  HMMA.16816.F32.BF16 R80, R48, R16.reuse, R80 ;  /* 0x000000103050723c */ /* 0x080ff00000041850 */
[----:B------:R-:W-:Y:S08]  /*3110*/  HMMA.16816.F32.BF16 R76, R44, R16, R76 ;  /* 0x000000102c4c723c */ /* 0x000ff0000004184c */
[-C--:B------:R-:W-:Y:S08]  /*3120*/  HMMA.16816.F32.BF16 R36, R4, R22.reuse, R36 ;  /* 0x000000160424723c */ /* 0x080ff00000041824 */
[----:B------:R-:W-:Y:S01]  /*3130*/  HMMA.16816.F32.BF16 R40, R24, R22, R40 ;  /* 0x000000161828723c */ /* 0x000fe20000041828 */
[----:B------:R-:W4:Y:S01]  /*3140*/  LDSM.16.M88.4 R20, [R185+0x5800] ;  /* 0x00580000b914783b */ /* 0x000f220000000200 */
[----:B------:R-:W-:-:S06]  /*3150*/  DEPBAR.LE SB0, 0x0 ;  /* 0x000080000000791a */ /* 0x000fcc0000000000 */
[C---:B------:R-:W-:Y:S03]  /*3160*/  HMMA.16816.F32.BF16 R60, R100.reuse, R92, R60 ;  /* 0x0000005c643c723c */ /* 0x040fe6000004183c */
        /* <DEDUP_REMOVED lines=11> */
[----:B------:R-:W1:Y:S07]  /*3220*/  MUFU.TANH R37, R37 ;  /* 0x0000002500257308 */ /* 0x000e6e0000002400 */
[----:B--2---:R-:W-:Y:S01]  /*3230*/  HMMA.16816.F32.BF16 R32, R4, R104, R32 ;  /* 0x000000680420723c */ /* 0x004fe20000041820 */
[----:B------:R-:W2:Y:S07]  /*3240*/  MUFU.TANH R38, R38 ;  /* 0x0000002600267308 */ /* 0x000eae0000002400 */
[----:B------:R-:W-:Y:S01]  /*3250*/  HMMA.16816.F32.BF16 R68, R48, R18, R68 ;  /* 0x000000123044723c */ /* 0x000fe20000041844 */
[----:B------:R-:W1:Y:S07]  /*3260*/  MUFU.TANH R39, R39 ;  /* 0x0000002700277308 */ /* 0x000e6e0000002400 */
[----:B------:R-:W-:Y:S01]  /*3270*/  HMMA.16816.F32.BF16 R28, R24, R104, R28 ;  /* 0x00000068181c723c */ /* 0x000fe2000004181c */
[----:B------:R-:W1:Y:S02]  /*3280*/  MUFU.TANH R40, R40 ;  /* 0x0000002800287308 */ /* 0x000e640000002400 */
[----:B------:R-:W-:Y:S01]  /*3290*/  FMUL.FTZ R35, R35, UR6 ;  /* 0x0000000623237c20 */ /* 0x000fe20008410000 */
[----:B------:R-:W-:Y:S01]  /*32a0*/  FMUL.FTZ R172, R33, UR6 ;  /* 0x0000000621ac7c20 */ /* 0x000fe20008410000 */
[----:B------:R-:W-:Y:S01]  /*32b0*/  FMUL.FTZ R33, R34, UR6 ;  /* 0x0000000622217c20 */ /* 0x000fe20008410000 */
[----:B------:R-:W-:-:S02]  /*32c0*/  FMUL.FTZ R32, R32, UR6 ;  /* 0x0000000620207c20 */ /* 0x000fc40008410000 */
[-C--:B------:R-:W-:Y:S01]  /*32d0*/  HMMA.16816.F32.BF16 R84, R4, R106.reuse, R84 ;  /* 0x0000006a0454723c */ /* 0x080fe20000041854 */
[----:B------:R5:W1:Y:S07]  /*32e0*/  MUFU.TANH R171, R35 ;  /* 0x0000002300ab7308 */ /* 0x000a6e0000002400 */
[----:B------:R-:W-:Y:S01]  /*32f0*/  HMMA.16816.F32.BF16 R88, R24, R106, R88 ;  /* 0x0000006a1858723c */ /* 0x000fe20000041858 */
[----:B------:R-:W1:Y:S02]  /*3300*/  MUFU.TANH R41, R41 ;  /* 0x0000002900297308 */ /* 0x000e640000002400 */
[----:B------:R-:W-:Y:S01]  /*3310*/  FMUL.FTZ R28, R28, UR6 ;  /* 0x000000061c1c7c20 */ /* 0x000fe20008410000 */
[----:B------:R-:W-:Y:S01]  /*3320*/  FMUL.FTZ R29, R29, UR6 ;  /* 0x000000061d1d7c20 */ /* 0x000fe20008410000 */
[----:B------:R-:W-:Y:S01]  /*3330*/  FMUL.FTZ R30, R30, UR6 ;  /* 0x000000061e1e7c20 */ /* 0x000fe20008410000 */
[----:B------:R-:W-:-:S02]  /*3340*/  FMUL.FTZ R31, R31, UR6 ;  /* 0x000000061f1f7c20 */ /* 0x000fc40008410000 */
[-C--:B---3--:R-:W-:Y:S01]  /*3350*/  HMMA.16816.F32.BF16 R80, R4, R12.reuse, R80 ;  /* 0x0000000c0450723c */ /* 0x088fe20000041850 */
[----:B------:R-:W3:Y:S02]  /*3360*/  MUFU.TANH R42, R42 ;  /* 0x0000002a002a7308 */ /* 0x000ee40000002400 */
[----:B------:R-:W-:Y:S01]  /*3370*/  FMUL.FTZ R16, R86, UR6 ;  /* 0x0000000656107c20 */ /* 0x000fe20008410000 */
[----:B------:R-:W-:Y:S01]  /*3380*/  FMUL.FTZ R17, R87, UR6 ;  /* 0x0000000657117c20 */ /* 0x000fe20008410000 */
[----:B------:R-:W-:Y:S01]  /*3390*/  FMUL.FTZ R84, R84, UR6 ;  /* 0x0000000654547c20 */ /* 0x000fe20008410000 */
[----:B------:R-:W-:Y:S02]  /*33a0*/  FMUL.FTZ R85, R85, UR6 ;  /* 0x0000000655557c20 */ /* 0x000fe40008410000 */
[----:B------:R-:W-:Y:S01]  /*33b0*/  HMMA.16816.F32.BF16 R76, R24, R12, R76 ;  /* 0x0000000c184c723c */ /* 0x000fe2000004184c */
[----:B------:R-:W1:Y:S02]  /*33c0*/  MUFU.TANH R43, R43 ;  /* 0x0000002b002b7308 */ /* 0x000e640000002400 */
[----:B------:R-:W-:Y:S01]  /*33d0*/  FMUL.FTZ R34, R88, UR6 ;  /* 0x0000000658227c20 */ /* 0x000fe20008410000 */
[----:B-----5:R-:W-:-:S04]  /*33e0*/  FMUL.FTZ R35, R89, UR6 ;  /* 0x0000000659237c20 */ /* 0x020fc80008410000 */
[C---:B------:R-:W-:Y:S01]  /*33f0*/  HMMA.16816.F32.BF16 R60, R44.reuse, R8, R60 ;  /* 0x000000082c3c723c */ /* 0x040fe2000004183c */
[----:B------:R-:W1:Y:S02]  /*3400*/  MUFU.TANH R32, R32 ;  /* 0x0000002000207308 */ /* 0x000e640000002400 */
[----:B------:R-:W-:Y:S01]  /*3410*/  FMUL.FTZ R80, R80, UR6 ;  /* 0x0000000650507c20 */ /* 0x000fe20008410000 */
[----:B------:R-:W-:Y:S01]  /*3420*/  FMUL.FTZ R81, R81, UR6 ;  /* 0x0000000651517c20 */ /* 0x000fe20008410000 */
[----:B------:R-:W-:Y:S01]  /*3430*/  FMUL.FTZ R82, R82, UR6 ;  /* 0x0000000652527c20 */ /* 0x000fe20008410000 */
[----:B------:R-:W-:Y:S02]  /*3440*/  FMUL.FTZ R83, R83, UR6 ;  /* 0x0000000653537c20 */ /* 0x000fe40008410000 */
[----:B------:R-:W-:Y:S01]  /*3450*/  HMMA.16816.F32.BF16 R72, R44, R18, R72 ;  /* 0x000000122c48723c */ /* 0x000fe20000041848 */
[----:B------:R-:W-:Y:S01]  /*3460*/  FMUL.FTZ R18, R90, UR6 ;  /* 0x000000065a127c20 */ /* 0x000fe20008410000 */
[----:B------:R-:W1:Y:S01]  /*3470*/  MUFU.TANH R172, R172 ;  /* 0x000000ac00ac7308 */ /* 0x000e620000002400 */
[----:B------:R-:W-:Y:S01]  /*3480*/  FMUL.FTZ R76, R76, UR6 ;  /* 0x000000064c4c7c20 */ /* 0x000fe20008410000 */
[----:B------:R-:W-:Y:S01]  /*3490*/  FMUL.FTZ R77, R77, UR6 ;  /* 0x000000064d4d7c20 */ /* 0x000fe20008410000 */
[----:B------:R-:W-:Y:S01]  /*34a0*/  FMUL.FTZ R78, R78, UR6 ;  /* 0x000000064e4e7c20 */ /* 0x000fe20008410000 */
[----:B------:R-:W-:-:S02]  /*34b0*/  FMUL.FTZ R79, R79, UR6 ;  /* 0x000000064f4f7c20 */ /* 0x000fc40008410000 */
[----:B------:R-:W-:Y:S02]  /*34c0*/  HMMA.16816.F32.BF16 R56, R44, R10, R56 ;  /* 0x0000000a2c38723c */ /* 0x000fe40000041838 */
[----:B------:R-:W1:Y:S06]  /*34d0*/  MUFU.TANH R33, R33 ;  /* 0x0000002100217308 */ /* 0x000e6c0000002400 */
[----:B------:R-:W-:Y:S01]  /*34e0*/  HMMA.16816.F32.BF16 R64, R48, R8, R64 ;  /* 0x000000083040723c */ /* 0x000fe20000041840 */
[----:B------:R-:W-:Y:S01]  /*34f0*/  LOP3.LUT R8, R125, 0x1f0, RZ, 0xc0, !PT ;  /* 0x000001f07d087812 */ /* 0x000fe200078ec0ff */
[----:B------:R-:W-:Y:S01]  /*3500*/  FMUL.FTZ R9, R91, UR6 ;  /* 0x000000065b097c20 */ /* 0x000fe20008410000 */
[----:B------:R-:W1:Y:S02]  /*3510*/  MUFU.TANH R28, R28 ;  /* 0x0000001c001c7308 */ /* 0x000e640000002400 */
[----:B------:R-:W-:-:S03]  /*3520*/  IADD3 R8, PT, PT, R8, 0x1, R211 ;  /* 0x0000000108087810 */ /* 0x000fc60007ffe0d3 */
[----:B------:R-:W-:Y:S01]  /*3530*/  HMMA.16816.F32.BF16 R52, R48, R10, R52 ;  /* 0x0000000a3034723c */ /* 0x000fe20000041834 */
[----:B------:R-:W-:Y:S02]  /*3540*/  LOP3.LUT R11, R2, 0x7, RZ, 0xc0, !PT ;  /* 0x00000007020b7812 */ /* 0x000fe400078ec0ff */
[----:B------:R-:W1:Y:S02]  /*3550*/  MUFU.TANH R29, R29 ;  /* 0x0000001d001d7308 */ /* 0x000e640000002400 */
[----:B------:R-:W-:Y:S01]  /*3560*/  IADD3 R124, PT, PT, -R124, R8, R11 ;  /* 0x000000087c7c7210 */ /* 0x000fe20007ffe10b */
[----:B------:R-:W-:Y:S02]  /*3570*/  VIADD R11, R121, 0x1 ;  /* 0x00000001790b7836 */ /* 0x000fe40000000000 */
[----:B------:R-:W-:Y:S01]  /*3580*/  HMMA.16816.F32.BF16 R68, R4, R14, R68 ;  /* 0x0000000e0444723c */ /* 0x000fe20000041844 */
[----:B------:R-:W-:Y:S02]  /*3590*/  IADD3 R123, PT, PT, R124, R123, R120 ;  /* 0x0000007b7c7b7210 */ /* 0x000fe40007ffe078 */
[----:B------:R-:W1:Y:S02]  /*35a0*/  MUFU.TANH R30, R30 ;  /* 0x0000001e001e7308 */ /* 0x000e640000002400 */
[----:B------:R-:W-:-:S02]  /*35b0*/  VIMNMX R222, PT, PT, R123, R120, PT ;  /* 0x000000787bde7248 */ /* 0x000fc40003fe0100 */
[C-C-:B------:R-:W-:Y:S01]  /*35c0*/  VIADDMNMX R217, R123.reuse, 0x8, R120.reuse, PT ;  /* 0x000000087bd97846 */ /* 0x140fe20003800178 */
[C---:B------:R-:W-:Y:S01]  /*35d0*/  HMMA.16816.F32.BF16 R72, R24.reuse, R14, R72 ;  /* 0x0000000e1848723c */ /* 0x040fe20000041848 */
[C-C-:B------:R-:W-:Y:S02]  /*35e0*/  VIADDMNMX R216, R123.reuse, 0x40, R120.reuse, PT ;  /* 0x000000407bd87846 */ /* 0x140fe40003800178 */
[----:B------:R-:W1:Y:S01]  /*35f0*/  MUFU.TANH R31, R31 ;  /* 0x0000001f001f7308 */ /* 0x000e620000002400 */
[----:B------:R-:W-:Y:S02]  /*3600*/  VIADDMNMX R2, R123, 0x48, R120, PT ;  /* 0x000000487b027846 */ /* 0x000fe40003800178 */
[C---:B------:R-:W-:Y:S02]  /*3610*/  ISETP.GE.AND P5, PT, R11.reuse, R222, PT ;  /* 0x000000de0b00720c */ /* 0x040fe40003fa6270 */
[----:B----4-:R-:W-:Y:S01]  /*3620*/  HMMA.16816.F32.BF16 R60, R24, R20, R60 ;  /* 0x00000014183c723c */ /* 0x010fe2000004183c */
[----:B------:R-:W-:-:S02]  /*3630*/  ISETP.GE.AND P4, PT, R11, R217, PT ;  /* 0x000000d90b00720c */ /* 0x000fc40003f86270 */
[----:B------:R4:W1:Y:S01]  /*3640*/  MUFU.TANH R170, R84 ;  /* 0x0000005400aa7308 */ /* 0x0008620000002400 */
[----:B------:R-:W-:Y:S01]  /*3650*/  FMUL.FTZ R68, R68, UR6 ;  /* 0x0000000644447c20 */ /* 0x000fe20008410000 */
[C---:B------:R-:W-:Y:S02]  /*3660*/  ISETP.GE.AND P3, PT, R11.reuse, R216, PT ;  /* 0x000000d80b00720c */ /* 0x040fe40003f66270 */
[----:B------:R-:W-:Y:S01]  /*3670*/  ISETP.GE.AND P2, PT, R11, R2, PT ;  /* 0x000000020b00720c */ /* 0x000fe20003f46270 */
[----:B------:R-:W-:Y:S03]  /*3680*/  HMMA.16816.F32.BF16 R56, R24, R22, R56 ;  /* 0x000000161838723c */ /* 0x000fe60000041838 */
[----:B------:R4:W1:Y:S05]  /*3690*/  MUFU.TANH R156, R85 ;  /* 0x00000055009c7308 */ /* 0x00086a0000002400 */
[C---:B------:R-:W-:Y:S03]  /*36a0*/  HMMA.16816.F32.BF16 R64, R4.reuse, R20, R64 ;  /* 0x000000140440723c */ /* 0x040fe60000041840 */
[----:B------:R-:W1:Y:S05]  /*36b0*/  MUFU.TANH R16, R16 ;  /* 0x0000001000107308 */ /* 0x000e6a0000002400 */
[----:B------:R-:W-:Y:S01]  /*36c0*/  HMMA.16816.F32.BF16 R52, R4, R22, R52 ;  /* 0x000000160434723c */ /* 0x000fe20000041834 */
[----:B------:R-:W-:-:S02]  /*36d0*/  IADD3 R7, PT, PT, R121, 0x8, RZ ;  /* 0x0000000879077810 */ /* 0x000fc40007ffe0ff */
[----:B------:R-:W1:Y:S08]  /*36e0*/  MUFU.TANH R17, R17 ;  /* 0x0000001100117308 */ /* 0x000e700000002400 */
        /* <DEDUP_REMOVED lines=8> */
[----:B------:R4:W1:Y:S08]  /*3770*/  MUFU.TANH R26, R76 ;  /* 0x0000004c001a7308 */ /* 0x0008700000002400 */
[----:B------:R4:W1:Y:S08]  /*3780*/  MUFU.TANH R146, R77 ;  /* 0x0000004d00927308 */ /* 0x0008700000002400 */
[----:B------:R4:W1:Y:S08]  /*3790*/  MUFU.TANH R149, R78 ;  /* 0x0000004e00957308 */ /* 0x0008700000002400 */
[----:B------:R4:W1:Y:S01]  /*37a0*/  MUFU.TANH R161, R79 ;  /* 0x0000004f00a17308 */ /* 0x0008620000002400 */
[----:B------:R-:W-:Y:S06]  /*37b0*/  BAR.SYNC.DEFER_BLOCKING 0x0 ;  /* 0x0000000000007b1d */ /* 0x000fec0000010000 */
[----:B--23--:R-:W-:Y:S05]  /*37c0*/  @!P6 BRA `(.L_x_905) ;  /* 0x000000000068e947 */ /* 0x00cfea0003800000 */
[----:B------:R-:W-:-:S04]  /*37d0*/  VIADD R10, R137, 0xfffffffe ;  /* 0xfffffffe890a7836 */ /* 0x000fc80000000000 */
[-C--:B------:R-:W-:Y:S02]  /*37e0*/  IMAD R5, R118, R10.reuse, RZ ;  /* 0x0000000a76057224 */ /* 0x080fe400078e02ff */
[----:B------:R-:W-:-:S04]  /*37f0*/  IMAD.WIDE.U32 R10, R119, R10, RZ ;  /* 0x0000000a770a7225 */ /* 0x000fc800078e00ff */
[----:B------:R-:W-:Y:S01]  /*3800*/  IMAD.IADD R5, R11, 0x1, R5 ;  /* 0x000000010b057824 */ /* 0x000fe200078e0205 */
[CC--:B------:R-:W-:Y:S02]  /*3810*/  LEA R14, P1, R10.reuse, R207.reuse, 0x1 ;  /* 0x000000cf0a0e7211 */ /* 0x0c0fe400078208ff */
[C---:B------:R-:W-:Y:S02]  /*3820*/  IADD3 R6, P0, PT, R215.reuse, R10, RZ ;  /* 0x0000000ad7067210 */ /* 0x040fe40007f1e0ff */
[--C-:B------:R-:W-:Y:S02]  /*3830*/  LEA.HI.X R15, R10, R206, R5.reuse, 0x1, P1 ;  /* 0x000000ce0a0f7211 */ /* 0x100fe400008f0c05 */
[----:B------:R-:W-:Y:S01]  /*3840*/  IADD3 R4, P1, PT, R215, R6, RZ ;  /* 0x00000006d7047210 */ /* 0x000fe20007f3e0ff */
[----:B------:R-:W-:Y:S01]  /*3850*/  IMAD.X R5, R214, 0x1, R5, P0 ;  /* 0x00000001d6057824 */ /* 0x000fe200000e0605 */
[----:B------:R-:W-:Y:S01]  /*3860*/  LEA R12, P0, R6, R207, 0x1 ;  /* 0x000000cf060c7211 */ /* 0x000fe200078008ff */
[----:B------:R-:W-:Y:S01]  /*3870*/  @!PT LDS RZ, [RZ] ;  /* 0x00000000fffff984 */ /* 0x000fe20000000800 */
[----:B------:R-:W-:Y:S01]  /*3880*/  @!PT LDS RZ, [RZ] ;  /* 0x00000000fffff984 */ /* 0x000fe20000000800 */
[----:B------:R-:W-:Y:S01]  /*3890*/  @!PT LDS RZ, [RZ] ;  /* 0x00000000fffff984 */ /* 0x000fe20000000800 */
[----:B------:R2:W-:Y:S02]  /*38a0*/  LDGSTS.E.BYPASS.LTC128B.128 [R210+0x4000], desc[UR14][R14.64] ;  /* 0x040000000ed27fae */ /* 0x0005e4000b981a0e */
[--C-:B------:R-:W-:Y:S01]  /*38b0*/  IMAD.X R11, R214, 0x1, R5.reuse, P1 ;  /* 0x00000001d60b7824 */ /* 0x100fe200008e0605 */
[----:B------:R-:W-:-:S02]  /*38c0*/  LEA.HI.X R13, R6, R206, R5, 0x1, P0 ;  /* 0x000000ce060d7211 */ /* 0x000fc400000f0c05 */
[----:B------:R-:W-:Y:S02]  /*38d0*/  LEA R6, P0, R140, R6, 0x5 ;  /* 0x000000068c067211 */ /* 0x000fe400078028ff */
        /* <DEDUP_REMOVED lines=9> */
.L_x_905:
[----:B------:R-:W-:Y:S01]  /*3970*/  VIADD R5, R121, 0x9 ;  /* 0x0000000979057836 */ /* 0x000fe20000000000 */
[----:B------:R-:W-:Y:S01]  /*3980*/  ISETP.GE.AND P1, PT, R7, R222, PT ;  /* 0x000000de0700720c */ /* 0x000fe20003f26270 */
[----:B--2---:R-:W-:Y:S01]  /*3990*/  VIADD R11, R121, 0x10 ;  /* 0x00000010790b7836 */ /* 0x004fe20000000000 */
[CC--:B------:R-:W-:Y:S01]  /*39a0*/  ISETP.GE.AND P0, PT, R7.reuse, R217.reuse, PT ;  /* 0x000000d90700720c */ /* 0x0c0fe20003f06270 */
[----:B------:R-:W-:Y:S01]  /*39b0*/  FMUL.FTZ R20, R72, UR6 ;  /* 0x0000000648147c20 */ /* 0x000fe20008410000 */
[----:B-1----:R-:W-:Y:S01]  /*39c0*/  FSEL R112, R112, -INF , !P5 ;  /* 0xff80000070707808 */ /* 0x002fe20006800000 */
[----:B------:R-:W-:Y:S01]  /*39d0*/  FMUL.FTZ R64, R64, UR6 ;  /* 0x0000000640407c20 */ /* 0x000fe20008410000 */
[----:B------:R-:W-:Y:S01]  /*39e0*/  FSEL R19, R114, -INF , !P4 ;  /* 0xff80000072137808 */ /* 0x000fe20006000000 */
[----:B------:R-:W-:Y:S01]  /*39f0*/  FMUL.FTZ R70, R70, UR6 ;  /* 0x0000000646467c20 */ /* 0x000fe20008410000 */
[C---:B------:R-:W-:Y:S01]  /*3a00*/  ISETP.GE.AND P5, PT, R7.reuse, R216, PT ;  /* 0x000000d80700720c */ /* 0x040fe20003fa6270 */
[----:B------:R-:W1:Y:S01]  /*3a10*/  MUFU.TANH R20, R20 ;  /* 0x0000001400147308 */ /* 0x000e620000002400 */
[----:B------:R-:W-:Y:S01]  /*3a20*/  ISETP.GE.AND P4, PT, R7, R2, PT ;  /* 0x000000020700720c */ /* 0x000fe20003f86270 */
[----:B------:R-:W-:Y:S01]  /*3a30*/  VIADD R7, R121, 0x11 ;  /* 0x0000001179077836 */ /* 0x000fe20000000000 */
[----:B------:R-:W-:Y:S01]  /*3a40*/  FSEL R126, R126, -INF , !P3 ;  /* 0xff8000007e7e7808 */ /* 0x000fe20005800000 */
[----:B------:R-:W-:Y:S01]  /*3a50*/  FMUL.FTZ R69, R69, UR6 ;  /* 0x0000000645457c20 */ /* 0x000fe20008410000 */
[----:B------:R-:W-:Y:S01]  /*3a60*/  FSEL R127, R127, -INF , !P2 ;  /* 0xff8000007f7f7808 */ /* 0x000fe20005000000 */
[----:B------:R-:W-:Y:S01]  /*3a70*/  FMUL.FTZ R71, R71, UR6 ;  /* 0x0000000647477c20 */ /* 0x000fe20008410000 */
[----:B------:R-:W-:Y:S01]  /*3a80*/  FSEL R36, R36, -INF , !P1 ;  /* 0xff80000024247808 */ /* 0x000fe20004800000 */
[----:B------:R-:W-:Y:S01]  /*3a90*/  FMUL.FTZ R74, R74, UR6 ;  /* 0x000000064a4a7c20 */ /* 0x000fe20008410000 */
[----:B------:R-:W-:Y:S01]  /*3aa0*/  FSEL R15, R38, -INF , !P0 ;  /* 0xff800000260f7808 */ /* 0x000fe20004000000 */
[----:B------:R-:W2:Y:S01]  /*3ab0*/  MUFU.TANH R144, R64 ;  /* 0x0000004000907308 */ /* 0x000ea20000002400 */
[----:B------:R-:W-:Y:S01]  /*3ac0*/  ISETP.GE.AND P3, PT, R5, R222, PT ;  /* 0x000000de0500720c */ /* 0x000fe20003f66270 */
[----:B------:R-:W-:Y:S01]  /*3ad0*/  FMUL.FTZ R73, R73, UR6 ;  /* 0x0000000649497c20 */ /* 0x000fe20008410000 */
[-C--:B------:R-:W-:Y:S01]  /*3ae0*/  ISETP.GE.AND P2, PT, R5, R217.reuse, PT ;  /* 0x000000d90500720c */ /* 0x080fe20003f46270 */
[----:B------:R-:W-:Y:S01]  /*3af0*/  FMUL.FTZ R75, R75, UR6 ;  /* 0x000000064b4b7c20 */ /* 0x000fe20008410000 */
[----:B------:R-:W-:Y:S01]  /*3b00*/  ISETP.GE.AND P1, PT, R5, R216, PT ;  /* 0x000000d80500720c */ /* 0x000fe20003f26270 */
[----:B------:R-:W-:Y:S01]  /*3b10*/  VIADD R27, R121, 0x28 ;  /* 0x00000028791b7836 */ /* 0x000fe20000000000 */
[----:B------:R-:W-:Y:S01]  /*3b20*/  ISETP.GE.AND P0, PT, R5, R2, PT ;  /* 0x000000020500720c */ /* 0x000fe20003f06270 */
[----:B------:R-:W3:Y:S01]  /*3b30*/  MUFU.TANH R168, R68 ;  /* 0x0000004400a87308 */ /* 0x000ee20000002400 */
[----:B------:R-:W-:Y:S01]  /*3b40*/  FSEL R40, R40, -INF , !P5 ;  /* 0xff80000028287808 */ /* 0x000fe20006800000 */
[----:B------:R-:W-:Y:S01]  /*3b50*/  FMUL.FTZ R60, R60, UR6 ;  /* 0x000000063c3c7c20 */ /* 0x000fe20008410000 */
[----:B------:R-:W-:Y:S01]  /*3b60*/  FSEL R5, R42, -INF , !P4 ;  /* 0xff8000002a057808 */ /* 0x000fe20006000000 */
[----:B------:R-:W-:Y:S01]  /*3b70*/  FMUL.FTZ R62, R62, UR6 ;  /* 0x000000063e3e7c20 */ /* 0x000fe20008410000 */
[C---:B------:R-:W-:Y:S01]  /*3b80*/  ISETP.GE.AND P5, PT, R11.reuse, R222, PT ;  /* 0x000000de0b00720c */ /* 0x040fe20003fa6270 */
[----:B------:R-:W-:Y:S01]  /*3b90*/  FMUL.FTZ R56, R56, UR6 ;  /* 0x0000000638387c20 */ /* 0x000fe20008410000 */
[-C--:B------:R-:W-:Y:S01]  /*3ba0*/  ISETP.GE.AND P4, PT, R11, R217.reuse, PT ;  /* 0x000000d90b00720c */ /* 0x080fe20003f86270 */
[----:B------:R-:W5:Y:S01]  /*3bb0*/  MUFU.TANH R163, R70 ;  /* 0x0000004600a37308 */ /* 0x000f620000002400 */
[----:B------:R-:W-:Y:S01]  /*3bc0*/  FSEL R24, R37, -INF , !P3 ;  /* 0xff80000025187808 */ /* 0x000fe20005800000 */
[----:B------:R-:W-:Y:S01]  /*3bd0*/  FMUL.FTZ R61, R61, UR6 ;  /* 0x000000063d3d7c20 */ /* 0x000fe20008410000 */
[----:B------:R-:W-:Y:S01]  /*3be0*/  FSEL R39, R39, -INF , !P2 ;  /* 0xff80000027277808 */ /* 0x000fe20005000000 */
[----:B------:R-:W-:Y:S01]  /*3bf0*/  FMUL.FTZ R63, R63, UR6 ;  /* 0x000000063f3f7c20 */ /* 0x000fe20008410000 */
[----:B------:R-:W-:Y:S01]  /*3c00*/  FSEL R4, R41, -INF , !P1 ;  /* 0xff80000029047808 */ /* 0x000fe20004800000 */
[----:B------:R-:W-:Y:S01]  /*3c10*/  FMUL.FTZ R57, R57, UR6 ;  /* 0x0000000639397c20 */ /* 0x000fe20008410000 */
[----:B------:R-:W-:Y:S01]  /*3c20*/  FSEL R43, R43, -INF , !P0 ;  /* 0xff8000002b2b7808 */ /* 0x000fe20004000000 */
[----:B------:R-:W4:Y:S01]  /*3c30*/  MUFU.TANH R162, R69 ;  /* 0x0000004500a27308 */ /* 0x000f220000002400 */
        /* <DEDUP_REMOVED lines=8> */
[C---:B------:R-:W-:Y:S01]  /*3cc0*/  ISETP.GE.AND P1, PT, R7.reuse, R222, PT ;  /* 0x000000de0700720c */ /* 0x040fe20003f26270 */
[----:B------:R-:W-:Y:S01]  /*3cd0*/  MUFU.TANH R165, R71 ;  /* 0x0000004700a57308 */ /* 0x000fe20000002400 */
[-C--:B------:R-:W-:Y:S01]  /*3ce0*/  ISETP.GE.AND P0, PT, R7, R217.reuse, PT ;  /* 0x000000d90700720c */ /* 0x080fe20003f06270 */
[----:B------:R-:W-:Y:S01]  /*3cf0*/  FMUL.FTZ R6, R65, UR6 ;  /* 0x0000000641067c20 */ /* 0x000fe20008410000 */
[C---:B------:R-:W-:Y:S01]  /*3d00*/  ISETP.GE.AND P5, PT, R7.reuse, R216, PT ;  /* 0x000000d80700720c */ /* 0x040fe20003fa6270 */
[----:B------:R-:W-:Y:S01]  /*3d10*/  FMUL.FTZ R52, R52, UR6 ;  /* 0x0000000634347c20 */ /* 0x000fe20008410000 */
[----:B------:R-:W-:Y:S01]  /*3d20*/  ISETP.GE.AND P4, PT, R7, R2, PT ;  /* 0x000000020700720c */ /* 0x000fe20003f86270 */
[----:B------:R-:W-:Y:S01]  /*3d30*/  VIADD R7, R121, 0x18 ;  /* 0x0000001879077836 */ /* 0x000fe20000000000 */
[----:B------:R-:W-:Y:S01]  /*3d40*/  FSEL R10, R28, -INF , !P3 ;  /* 0xff8000001c0a7808 */ /* 0x000fe20005800000 */
[----:B------:R-:W4:Y:S01]  /*3d50*/  MUFU.TANH R169, R74 ;  /* 0x0000004a00a97308 */ /* 0x000f220000002400 */
[----:B------:R-:W-:Y:S01]  /*3d60*/  FSEL R13, R30, -INF , !P2 ;  /* 0xff8000001e0d7808 */ /* 0x000fe20005000000 */
[----:B------:R-:W-:Y:S01]  /*3d70*/  FMUL.FTZ R53, R53, UR6 ;  /* 0x0000000635357c20 */ /* 0x000fe20008410000 */
[----:B------:R-:W-:Y:S01]  /*3d80*/  FSEL R25, R31, -INF , !P4 ;  /* 0xff8000001f197808 */ /* 0x000fe20006000000 */
[----:B------:R-:W-:Y:S01]  /*3d90*/  FMUL.FTZ R54, R54, UR6 ;  /* 0x0000000636367c20 */ /* 0x000fe20008410000 */
[----:B------:R-:W-:Y:S01]  /*3da0*/  ISETP.GE.AND P3, PT, R7, R222, PT ;  /* 0x000000de0700720c */ /* 0x000fe20003f66270 */
[----:B------:R-:W-:Y:S01]  /*3db0*/  FMUL.FTZ R55, R55, UR6 ;  /* 0x0000000637377c20 */ /* 0x000fe20008410000 */
[-C--:B------:R-:W-:Y:S01]  /*3dc0*/  ISETP.GE.AND P2, PT, R7, R217.reuse, PT ;  /* 0x000000d90700720c */ /* 0x080fe20003f46270 */
[----:B------:R-:W4:Y:S01]  /*3dd0*/  MUFU.TANH R148, R73 ;  /* 0x0000004900947308 */ /* 0x000f220000002400 */
[----:B------:R-:W-:Y:S01]  /*3de0*/  ISETP.GE.AND P4, PT, R11, R217, PT ;  /* 0x000000d90b00720c */ /* 0x000fe20003f86270 */
[----:B------:R-:W4:Y:S01]  /*3df0*/  LDCU UR4, c[0x0][0x45c] ;  /* 0x00008b80ff0477ac */ /* 0x000f220008000800 */
[----:B------:R-:W-:Y:S01]  /*3e00*/  FSEL R172, R172, -INF , !P1 ;  /* 0xff800000acac7808 */ /* 0x000fe20004800000 */
[----:B------:R-:W-:Y:S01]  /*3e10*/  IMAD.IADD R188, R117, 0x1, R116 ;  /* 0x0000000175bc7824 */ /* 0x000fe200078e0274 */
[----:B------:R-:W-:Y:S01]  /*3e20*/  FSEL R171, R171, -INF , !P0 ;  /* 0xff800000abab7808 */ /* 0x000fe20004000000 */
[----:B------:R-:W-:Y:S01]  /*3e30*/  IMAD.MOV.U32 R218, RZ, RZ, -0x1 ;  /* 0xffffffffffda7424 */ /* 0x000fe200078e00ff */
[C---:B------:R-:W-:Y:S01]  /*3e40*/  ISETP.GE.AND P1, PT, R7.reuse, R216, PT ;  /* 0x000000d80700720c */ /* 0x040fe20003f26270 */
[----:B------:R-:W4:Y:S01]  /*3e50*/  MUFU.TANH R157, R75 ;  /* 0x0000004b009d7308 */ /* 0x000f220000002400 */
[----:B------:R-:W-:Y:S01]  /*3e60*/  ISETP.GE.AND P0, PT, R7, R2, PT ;  /* 0x000000020700720c */ /* 0x000fe20003f06270 */
[----:B------:R-:W-:Y:S01]  /*3e70*/  VIADD R7, R121, 0x20 ;  /* 0x0000002079077836 */ /* 0x000fe20000000000 */
[----:B------:R-:W-:-:S02]  /*3e80*/  FSEL R14, R29, -INF , !P5 ;  /* 0xff8000001d0e7808 */ /* 0x000fc40006800000 */
[----:B------:R-:W-:Y:S02]  /*3e90*/  FSEL R170, R170, -INF , !P3 ;  /* 0xff800000aaaa7808 */ /* 0x000fe40005800000 */
[----:B------:R-:W-:Y:S01]  /*3ea0*/  FSEL R21, R16, -INF , !P2 ;  /* 0xff80000010157808 */ /* 0x000fe20005000000 */
[----:B------:R-:W4:Y:S01]  /*3eb0*/  MUFU.TANH R160, R60 ;  /* 0x0000003c00a07308 */ /* 0x000f220000002400 */
[----:B------:R-:W-:Y:S01]  /*3ec0*/  FSEL R23, R17, -INF , !P4 ;  /* 0xff80000011177808 */ /* 0x000fe20006000000 */
[----:B------:R-:W-:Y:S01]  /*3ed0*/  VIADD R17, R121, 0x21 ;  /* 0x0000002179117836 */ /* 0x000fe20000000000 */
[----:B------:R-:W-:Y:S01]  /*3ee0*/  ISETP.GE.AND P5, PT, R11, R222, PT ;  /* 0x000000de0b00720c */ /* 0x000fe20003fa6270 */
[----:B------:R-:W-:Y:S01]  /*3ef0*/  FMUL.FTZ R16, R67, UR6 ;  /* 0x0000000643107c20 */ /* 0x000fe20008410000 */
[C---:B------:R-:W-:Y:S02]  /*3f00*/  ISETP.GE.AND P3, PT, R11.reuse, R216, PT ;  /* 0x000000d80b00720c */ /* 0x040fe40003f66270 */
[----:B------:R-:W-:Y:S01]  /*3f10*/  ISETP.GE.AND P2, PT, R11, R2, PT ;  /* 0x000000020b00720c */ /* 0x000fe20003f46270 */
[----:B------:R-:W4:Y:S01]  /*3f20*/  MUFU.TANH R153, R62 ;  /* 0x0000003e00997308 */ /* 0x000f220000002400 */
[----:B------:R-:W-:-:S02]  /*3f30*/  FSEL R156, R156, -INF , !P5 ;  /* 0xff8000009c9c7808 */ /* 0x000fc40006800000 */
[----:B------:R-:W-:Y:S02]  /*3f40*/  FSEL R8, R35, -INF , !P3 ;  /* 0xff80000023087808 */ /* 0x000fe40005800000 */
[----:B------:R-:W-:Y:S02]  /*3f50*/  FSEL R9, R9, -INF , !P2 ;  /* 0xff80000009097808 */ /* 0x000fe40005000000 */
[C---:B------:R-:W-:Y:S01]  /*3f60*/  ISETP.GE.AND P5, PT, R7.reuse, R216, PT ;  /* 0x000000d80700720c */ /* 0x040fe20003fa6270 */
[----:B------:R-:W4:Y:S01]  /*3f70*/  MUFU.TANH R154, R56 ;  /* 0x00000038009a7308 */ /* 0x000f220000002400 */
[----:B------:R-:W-:Y:S02]  /*3f80*/  ISETP.GE.AND P4, PT, R7, R2, PT ;  /* 0x000000020700720c */ /* 0x000fe40003f86270 */
[C---:B------:R-:W-:Y:S02]  /*3f90*/  ISETP.GE.AND P3, PT, R17.reuse, R222, PT ;  /* 0x000000de1100720c */ /* 0x040fe40003f66270 */
[----:B------:R-:W-:-:S02]  /*3fa0*/  ISETP.GE.AND P2, PT, R17, R217, PT ;  /* 0x000000d91100720c */ /* 0x000fc40003f46270 */
[----:B------:R-:W-:Y:S01]  /*3fb0*/  FSEL R12, R34, -INF , !P1 ;  /* 0xff800000220c7808 */ /* 0x000fe20004800000 */
[----:B------:R-:W4:Y:S01]  /*3fc0*/  MUFU.TANH R158, R61 ;  /* 0x0000003d009e7308 */ /* 0x000f220000002400 */
[----:B------:R-:W-:Y:S02]  /*3fd0*/  FSEL R11, R18, -INF , !P0 ;  /* 0xff800000120b7808 */ /* 0x000fe40004000000 */
[C---:B------:R-:W-:Y:S02]  /*3fe0*/  ISETP.GE.AND P1, PT, R7.reuse, R222, PT ;  /* 0x000000de0700720c */ /* 0x040fe40003f26270 */
[----:B------:R-:W-:Y:S02]  /*3ff0*/  ISETP.GE.AND P0, PT, R7, R217, PT ;  /* 0x000000d90700720c */ /* 0x000fe40003f06270 */
[----:B------:R-:W-:Y:S01]  /*4000*/  FSEL R22, R26, -INF , !P5 ;  /* 0xff8000001a167808 */ /* 0x000fe20006800000 */
[----:B------:R-:W4:Y:S01]  /*4010*/  MUFU.TANH R151, R63 ;  /* 0x0000003f00977308 */ /* 0x000f220000002400 */
[----:B------:R-:W-:-:S02]  /*4020*/  FSEL R149, R149, -INF , !P4 ;  /* 0xff80000095957808 */ /* 0x000fc40006000000 */
[----:B------:R-:W-:Y:S02]  /*4030*/  FSEL R166, R166, -INF , !P3 ;  /* 0xff800000a6a67808 */ /* 0x000fe40005800000 */
[----:B------:R-:W-:Y:S02]  /*4040*/  FSEL R167, R167, -INF , !P2 ;  /* 0xff800000a7a77808 */ /* 0x000fe40005000000 */
[C---:B------:R-:W-:Y:S01]  /*4050*/  ISETP.GE.AND P5, PT, R27.reuse, R222, PT ;  /* 0x000000de1b00720c */ /* 0x040fe20003fa6270 */
[----:B------:R-:W4:Y:S01]  /*4060*/  MUFU.TANH R152, R57 ;  /* 0x0000003900987308 */ /* 0x000f220000002400 */
[C---:B------:R-:W-:Y:S02]  /*4070*/  ISETP.GE.AND P4, PT, R27.reuse, R217, PT ;  /* 0x000000d91b00720c */ /* 0x040fe40003f86270 */
[C---:B------:R-:W-:Y:S02]  /*4080*/  ISETP.GE.AND P3, PT, R27.reuse, R216, PT ;  /* 0x000000d81b00720c */ /* 0x040fe40003f66270 */
[----:B------:R-:W-:Y:S01]  /*4090*/  ISETP.GE.AND P2, PT, R27, R2, PT ;  /* 0x000000021b00720c */ /* 0x000fe20003f46270 */
[----:B------:R-:W-:Y:S01]  /*40a0*/  VIADD R27, R121, 0x30 ;  /* 0x00000030791b7836 */ /* 0x000fe20000000000 */
[----:B------:R-:W-:Y:S01]  /*40b0*/  FSEL R164, R164, -INF , !P1 ;  /* 0xff800000a4a47808 */ /* 0x000fe20004800000 */
[----:B------:R-:W4:Y:S01]  /*40c0*/  MUFU.TANH R147, R58 ;  /* 0x0000003a00937308 */ /* 0x000f220000002400 */
[----:B------:R-:W-:-:S02]  /*40d0*/  FSEL R159, R159, -INF , !P0 ;  /* 0xff8000009f9f7808 */ /* 0x000fc40004000000 */
[C---:B------:R-:W-:Y:S02]  /*40e0*/  ISETP.GE.AND P1, PT, R17.reuse, R216, PT ;  /* 0x000000d81100720c */ /* 0x040fe40003f26270 */
[----:B------:R-:W-:Y:S01]  /*40f0*/  ISETP.GE.AND P0, PT, R17, R2, PT ;  /* 0x000000021100720c */ /* 0x000fe20003f06270 */
[----:B------:R-:W-:Y:S01]  /*4100*/  VIADD R17, R121, 0x29 ;  /* 0x0000002979117836 */ /* 0x000fe20000000000 */
[----:B-1----:R-:W-:Y:S01]  /*4110*/  FSEL R20, R20, -INF , !P3 ;  /* 0xff80000014147808 */ /* 0x002fe20005800000 */
[----:B------:R-:W1:Y:S01]  /*4120*/  MUFU.TANH R145, R59 ;  /* 0x0000003b00917308 */ /* 0x000e620000002400 */
[-C--:B------:R-:W-:Y:S02]  /*4130*/  ISETP.GE.AND P3, PT, R27, R222.reuse, PT ;  /* 0x000000de1b00720c */ /* 0x080fe40003f66270 */
[----:B------:R-:W-:Y:S02]  /*4140*/  FSEL R146, R146, -INF , !P1 ;  /* 0xff80000092927808 */ /* 0x000fe40004800000 */
[----:B------:R-:W-:-:S02]  /*4150*/  ISETP.GE.AND P1, PT, R17, R222, PT ;  /* 0x000000de1100720c */ /* 0x000fc40003f26270 */
[----:B------:R-:W-:Y:S01]  /*4160*/  FSEL R161, R161, -INF , !P0 ;  /* 0xff800000a1a17808 */ /* 0x000fe20004000000 */
[----:B------:R-:W1:Y:S01]  /*4170*/  MUFU.TANH R7, R66 ;  /* 0x0000004200077308 */ /* 0x000e620000002400 */
[----:B------:R-:W-:Y:S02]  /*4180*/  ISETP.GE.AND P0, PT, R17, R217, PT ;  /* 0x000000d91100720c */ /* 0x000fe40003f06270 */
[----:B--2---:R-:W-:Y:S02]  /*4190*/  FSEL R144, R144, -INF , !P3 ;  /* 0xff80000090907808 */ /* 0x004fe40005800000 */
[----:B---3--:R-:W-:Y:S02]  /*41a0*/  FSEL R168, R168, -INF , !P5 ;  /* 0xff800000a8a87808 */ /* 0x008fe40006800000 */
[----:B-----5:R-:W-:Y:S01]  /*41b0*/  FSEL R163, R163, -INF , !P4 ;  /* 0xff800000a3a37808 */ /* 0x020fe20006000000 */
[----:B------:R-:W2:Y:S01]  /*41c0*/  MUFU.TANH R6, R6 ;  /* 0x0000000600067308 */ /* 0x000ea20000002400 */
[----:B------:R-:W-:-:S02]  /*41d0*/  ISETP.GE.AND P3, PT, R121, R216, PT ;  /* 0x000000d87900720c */ /* 0x000fc40003f66270 */
[C---:B------:R-:W-:Y:S02]  /*41e0*/  ISETP.GE.AND P5, PT, R17.reuse, R216, PT ;  /* 0x000000d81100720c */ /* 0x040fe40003fa6270 */
[----:B------:R-:W-:Y:S01]  /*41f0*/  ISETP.GE.AND P4, PT, R17, R2, PT ;  /* 0x000000021100720c */ /* 0x000fe20003f86270 */
[----:B------:R-:W-:Y:S01]  /*4200*/  VIADD R17, R121, 0x31 ;  /* 0x0000003179117836 */ /* 0x000fe20000000000 */
[----:B----4-:R-:W-:Y:S01]  /*4210*/  FSEL R162, R162, -INF , !P1 ;  /* 0xff800000a2a27808 */ /* 0x010fe20004800000 */
[----:B------:R-:W3:Y:S01]  /*4220*/  MUFU.TANH R64, R52 ;  /* 0x0000003400407308 */ /* 0x000ee20000002400 */
[----:B------:R-:W-:Y:S02]  /*4230*/  FSEL R169, R169, -INF , !P2 ;  /* 0xff800000a9a97808 */ /* 0x000fe40005000000 */
[----:B------:R-:W-:Y:S02]  /*4240*/  ISETP.GE.AND P1, PT, R27, R216, PT ;  /* 0x000000d81b00720c */ /* 0x000fe40003f26270 */
[----:B------:R-:W-:-:S02]  /*4250*/  FSEL R165, R165, -INF , !P0 ;  /* 0xff800000a5a57808 */ /* 0x000fc40004000000 */
[C---:B------:R-:W-:Y:S01]  /*4260*/  ISETP.GE.AND P2, PT, R27.reuse, R217, PT ;  /* 0x000000d91b00720c */ /* 0x040fe20003f46270 */
[----:B------:R-:W4:Y:S01]  /*4270*/  MUFU.TANH R62, R53 ;  /* 0x00000035003e7308 */ /* 0x000f220000002400 */
[----:B------:R-:W-:Y:S01]  /*4280*/  ISETP.GE.AND P0, PT, R27, R2, PT ;  /* 0x000000021b00720c */ /* 0x000fe20003f06270 */
[----:B------:R-:W-:Y:S01]  /*4290*/  VIADD R27, R121, 0x38 ;  /* 0x00000038791b7836 */ /* 0x000fe20000000000 */
[----:B------:R-:W-:Y:S02]  /*42a0*/  FSEL R18, R113, -INF , !P3 ;  /* 0xff80000071127808 */ /* 0x000fe40005800000 */
[----:B------:R-:W-:Y:S02]  /*42b0*/  FSEL R148, R148, -INF , !P5 ;  /* 0xff80000094947808 */ /* 0x000fe40006800000 */
[----:B------:R-:W-:Y:S01]  /*42c0*/  FSEL R157, R157, -INF , !P4 ;  /* 0xff8000009d9d7808 */ /* 0x000fe20006000000 */
[----:B------:R-:W5:Y:S01]  /*42d0*/  MUFU.TANH R16, R16 ;  /* 0x0000001000107308 */ /* 0x000f620000002400 */
[----:B------:R-:W-:-:S02]  /*42e0*/  FSEL R160, R160, -INF , !P1 ;  /* 0xff800000a0a07808 */ /* 0x000fc40004800000 */
[C---:B------:R-:W-:Y:S02]  /*42f0*/  ISETP.GE.AND P5, PT, R17.reuse, R222, PT ;  /* 0x000000de1100720c */ /* 0x040fe40003fa6270 */
[C---:B------:R-:W-:Y:S02]  /*4300*/  ISETP.GE.AND P4, PT, R17.reuse, R217, PT ;  /* 0x000000d91100720c */ /* 0x040fe40003f86270 */
[C---:B------:R-:W-:Y:S01]  /*4310*/  ISETP.GE.AND P1, PT, R17.reuse, R216, PT ;  /* 0x000000d81100720c */ /* 0x040fe20003f26270 */
[----:B------:R-:W5:Y:S01]  /*4320*/  MUFU.TANH R59, R54 ;  /* 0x00000036003b7308 */ /* 0x000f620000002400 */
[----:B------:R-:W-:Y:S02]  /*4330*/  ISETP.GE.AND P3, PT, R17, R2, PT ;  /* 0x000000021100720c */ /* 0x000fe40003f66270 */
[----:B------:R-:W-:Y:S02]  /*4340*/  FMNMX3.FTZ R17, R18, R126, R40, !PT ;  /* 0x0000007e12117276 */ /* 0x000fe40007810028 */
[----:B------:R-:W-:-:S02]  /*4350*/  FSEL R153, R153, -INF , !P0 ;  /* 0xff80000099997808 */ /* 0x000fc40004000000 */
[----:B------:R-:W-:Y:S01]  /*4360*/  ISETP.GE.AND P0, PT, R27, R216, PT ;  /* 0x000000d81b00720c */ /* 0x000fe20003f06270 */
[----:B------:R-:W5:Y:S01]  /*4370*/  MUFU.TANH R58, R55 ;  /* 0x00000037003a7308 */ /* 0x000f620000002400 */
[----:B------:R-:W-:Y:S02]  /*4380*/  FMNMX3.FTZ R17, R17, R4, R10, !PT ;  /* 0x0000000411117276 */ /* 0x000fe4000781000a */
[----:B------:R-:W-:Y:S02]  /*4390*/  FSEL R154, R154, -INF , !P0 ;  /* 0xff8000009a9a7808 */ /* 0x000fe40004000000 */
[----:B------:R-:W-:Y:S02]  /*43a0*/  FSEL R158, R158, -INF , !P1 ;  /* 0xff8000009e9e7808 */ /* 0x000fe40004800000 */
[----:B------:R-:W-:Y:S02]  /*43b0*/  FSEL R151, R151, -INF , !P3 ;  /* 0xff80000097977808 */ /* 0x000fe40005800000 */
[----:B------:R-:W-:-:S02]  /*43c0*/  ISETP.GE.AND P0, PT, R121, R2, PT ;  /* 0x000000027900720c */ /* 0x000fc40003f06270 */
[C---:B------:R-:W-:Y:S02]  /*43d0*/  ISETP.GE.AND P1, PT, R121.reuse, R217, PT ;  /* 0x000000d97900720c */ /* 0x040fe40003f26270 */
[C---:B------:R-:W-:Y:S01]  /*43e0*/  ISETP.GE.AND P3, PT, R121.reuse, R222, PT ;  /* 0x000000de7900720c */ /* 0x040fe20003f66270 */
[----:B------:R-:W-:Y:S01]  /*43f0*/  VIADD R121, R121, 0x39 ;  /* 0x0000003979797836 */ /* 0x000fe20000000000 */
        /* <DEDUP_REMOVED lines=10> */
[----:B------:R-:W-:Y:S02]  /*44a0*/  FMNMX3.FTZ R26, R26, R25, R11, !PT ;  /* 0x000000191a1a7276 */ /* 0x000fe4000781000b */
[----:B------:R-:W-:Y:S02]  /*44b0*/  FSEL R147, R147, -INF , !P0 ;  /* 0xff80000093937808 */ /* 0x000fe40004000000 */
[----:B------:R-:W-:Y:S02]  /*44c0*/  ISETP.GE.AND P0, PT, R121, R2, PT ;  /* 0x000000027900720c */ /* 0x000fe40003f06270 */
[----:B------:R-:W-:Y:S02]  /*44d0*/  FMNMX3.FTZ R31, R31, R158, R154, !PT ;  /* 0x0000009e1f1f7276 */ /* 0x000fe4000781009a */
[----:B------:R-:W-:Y:S02]  /*44e0*/  FSEL R108, R108, -INF , !P3 ;  /* 0xff8000006c6c7808 */ /* 0x000fe40005800000 */
[----:B------:R-:W-:-:S02]  /*44f0*/  FMNMX3.FTZ R26, R26, R9, R149, !PT ;  /* 0x000000091a1a7276 */ /* 0x000fc40007810095 */
[----:B-1----:R-:W-:Y:S02]  /*4500*/  FSEL R145, R145, -INF , !P0 ;  /* 0xff80000091917808 */ /* 0x002fe40004000000 */
[----:B------:R-:W-:Y:S02]  /*4510*/  FSEL R17, R109, -INF , !P1 ;  /* 0xff8000006d117808 */ /* 0x000fe40004800000 */
[----:B------:R-:W-:Y:S02]  /*4520*/  FMNMX.FTZ R31, R152, R31, !PT ;  /* 0x0000001f981f7209 */ /* 0x000fe40007810000 */
[C---:B------:R-:W-:Y:S02]  /*4530*/  ISETP.GE.AND P0, PT, R27.reuse, R222, PT ;  /* 0x000000de1b00720c */ /* 0x040fe40003f06270 */
[----:B------:R-:W-:Y:S01]  /*4540*/  ISETP.GE.AND P1, PT, R27, R217, PT ;  /* 0x000000d91b00720c */ /* 0x000fe20003f26270 */
[----:B------:R-:W1:Y:S01]  /*4550*/  SHFL.BFLY PT, R134, R31, 0x2, 0x1f ;  /* 0x0c401f001f867f89 */ /* 0x000e6200000e0000 */
[----:B------:R-:W-:-:S02]  /*4560*/  FMNMX3.FTZ R27, R108, R112, R36, !PT ;  /* 0x000000706c1b7276 */ /* 0x000fc40007810024 */
[----:B------:R-:W-:Y:S02]  /*4570*/  FMNMX3.FTZ R26, R26, R161, R169, !PT ;  /* 0x000000a11a1a7276 */ /* 0x000fe400078100a9 */
[----:B------:R-:W-:Y:S02]  /*4580*/  FMNMX3.FTZ R27, R27, R24, R50, !PT ;  /* 0x000000181b1b7276 */ /* 0x000fe40007810032 */
[----:B------:R-:W-:Y:S02]  /*4590*/  FMNMX3.FTZ R26, R26, R157, R153, !PT ;  /* 0x0000009d1a1a7276 */ /* 0x000fe40007810099 */
[----:B------:R-:W-:Y:S02]  /*45a0*/  FMNMX3.FTZ R28, R17, R19, R15, !PT ;  /* 0x00000013111c7276 */ /* 0x000fe4000781000f */
[----:B------:R-:W-:Y:S02]  /*45b0*/  FSEL R63, R7, -INF , !P2 ;  /* 0xff800000073f7808 */ /* 0x000fe40005000000 */
[----:B------:R-:W-:-:S02]  /*45c0*/  FMNMX3.FTZ R7, R27, R172, R170, !PT ;  /* 0x000000ac1b077276 */ /* 0x000fc400078100aa */
[----:B------:R-:W-:Y:S02]  /*45d0*/  FMNMX3.FTZ R26, R26, R151, R147, !PT ;  /* 0x000000971a1a7276 */ /* 0x000fe40007810093 */
[----:B------:R-:W-:Y:S02]  /*45e0*/  FMNMX3.FTZ R28, R28, R39, R51, !PT ;  /* 0x000000271c1c7276 */ /* 0x000fe40007810033 */
[----:B------:R-:W-:Y:S02]  /*45f0*/  FMNMX3.FTZ R7, R7, R156, R164, !PT ;  /* 0x0000009c07077276 */ /* 0x000fe400078100a4 */
[----:B------:R-:W-:Y:S02]  /*4600*/  FMNMX.FTZ R26, R145, R26, !PT ;  /* 0x0000001a911a7209 */ /* 0x000fe40007810000 */
[----:B------:R-:W-:Y:S02]  /*4610*/  FMNMX3.FTZ R28, R28, R171, R21, !PT ;  /* 0x000000ab1c1c7276 */ /* 0x000fe40007810015 */
[----:B------:R-:W-:Y:S01]  /*4620*/  FMNMX3.FTZ R7, R7, R166, R168, !PT ;  /* 0x000000a607077276 */ /* 0x000fe200078100a8 */
[----:B------:R-:W1:Y:S01]  /*4630*/  SHFL.BFLY PT, R29, R26, 0x2, 0x1f ;  /* 0x0c401f001a1d7f89 */ /* 0x000e6200000e0000 */
[----:B------:R-:W-:-:S02]  /*4640*/  FMNMX3.FTZ R28, R28, R23, R159, !PT ;  /* 0x000000171c1c7276 */ /* 0x000fc4000781009f */
[----:B------:R-:W-:Y:S02]  /*4650*/  ISETP.GE.AND P3, PT, R121, R222, PT ;  /* 0x000000de7900720c */ /* 0x000fe40003f66270 */
[----:B--2---:R-:W-:Y:S02]  /*4660*/  FSEL R66, R6, -INF , !P5 ;  /* 0xff80000006427808 */ /* 0x004fe40006800000 */
[----:B---3--:R-:W-:Y:S02]  /*4670*/  FSEL R64, R64, -INF , !P0 ;  /* 0xff80000040407808 */ /* 0x008fe40004000000 */
[----:B------:R-:W-:Y:S02]  /*4680*/  FMNMX3.FTZ R7, R7, R162, R144, !PT ;  /* 0x000000a207077276 */ /* 0x000fe40007810090 */
[----:B------:R-:W-:Y:S02]  /*4690*/  FMNMX3.FTZ R6, R28, R167, R163, !PT ;  /* 0x000000a71c067276 */ /* 0x000fe400078100a3 */
[----:B----4-:R-:W-:-:S02]  /*46a0*/  FSEL R62, R62, -INF , !P3 ;  /* 0xff8000003e3e7808 */ /* 0x010fc40005800000 */
[----:B------:R-:W-:Y:S02]  /*46b0*/  FMNMX3.FTZ R7, R7, R66, R64, !PT ;  /* 0x0000004207077276 */ /* 0x000fe40007810040 */
[----:B------:R-:W-:Y:S02]  /*46c0*/  ISETP.GE.AND P2, PT, R121, R217, PT ;  /* 0x000000d97900720c */ /* 0x000fe40003f46270 */
[----:B-----5:R-:W-:Y:S02]  /*46d0*/  FSEL R61, R16, -INF , !P4 ;  /* 0xff800000103d7808 */ /* 0x020fe40006000000 */
[----:B------:R-:W-:Y:S02]  /*46e0*/  FSEL R59, R59, -INF , !P1 ;  /* 0xff8000003b3b7808 */ /* 0x000fe40004800000 */
[----:B------:R-:W-:Y:S02]  /*46f0*/  FMNMX3.FTZ R6, R6, R165, R63, !PT ;  /* 0x000000a506067276 */ /* 0x000fe4000781003f */
[----:B-1----:R-:W-:-:S02]  /*4700*/  FMNMX.FTZ R134, R31, R134, !PT ;  /* 0x000000861f867209 */ /* 0x002fc40007810000 */
[----:B------:R-:W-:Y:S02]  /*4710*/  FMNMX.FTZ R7, R62, R7, !PT ;  /* 0x000000073e077209 */ /* 0x000fe40007810000 */
[----:B------:R-:W-:Y:S01]  /*4720*/  FSEL R58, R58, -INF , !P2 ;  /* 0xff8000003a3a7808 */ /* 0x000fe20005000000 */
[----:B------:R-:W1:Y:S01]  /*4730*/  SHFL.BFLY PT, R27, R134, 0x1, 0x1f ;  /* 0x0c201f00861b7f89 */ /* 0x000e6200000e0000 */
[----:B------:R-:W-:Y:S02]  /*4740*/  FMNMX3.FTZ R31, R6, R61, R59, !PT ;  /* 0x0000003d061f7276 */ /* 0x000fe4000781003b */
[----:B------:R-:W-:Y:S01]  /*4750*/  FMNMX.FTZ R6, R26, R29, !PT ;  /* 0x0000001d1a067209 */ /* 0x000fe20007810000 */
[----:B------:R-:W2:Y:S01]  /*4760*/  SHFL.BFLY PT, R136, R7, 0x2, 0x1f ;  /* 0x0c401f0007887f89 */ /* 0x000ea200000e0000 */
[----:B------:R-:W-:Y:S02]  /*4770*/  FMNMX.FTZ R16, R58, R31, !PT ;  /* 0x0000001f3a107209 */ /* 0x000fe40007810000 */
[----:B------:R-:W-:Y:S01]  /*4780*/  LEA R188, R188, UR5, 0x1 ;  /* 0x00000005bcbc7c11 */ /* 0x000fe2000f8e08ff */
[----:B------:R-:W3:Y:S04]  /*4790*/  SHFL.BFLY PT, R133, R6, 0x1, 0x1f ;  /* 0x0c201f0006857f89 */ /* 0x000ee800000e0000 */
[----:B------:R-:W4:Y:S01]  /*47a0*/  SHFL.BFLY PT, R135, R16, 0x2, 0x1f ;  /* 0x0c401f0010877f89 */ /* 0x000f2200000e0000 */
[----:B------:R-:W-:-:S02]  /*47b0*/  IMAD.IADD R143, R0, 0x1, R188 ;  /* 0x00000001008f7824 */ /* 0x000fc400078e02bc */
[C---:B------:R-:W-:Y:S01]  /*47c0*/  IMAD.IADD R184, R3.reuse, 0x1, R188 ;  /* 0x0000000103b87824 */ /* 0x040fe200078e02bc */
[----:B------:R-:W-:Y:S01]  /*47d0*/  LDSM.16.MT88.4 R116, [R188+0x6000] ;  /* 0x00600000bc74783b */ /* 0x000fe20000004200 */
[----:B------:R-:W-:-:S03]  /*47e0*/  IMAD.IADD R142, R3, 0x1, R143 ;  /* 0x00000001038e7824 */ /* 0x000fc600078e028f */
[----:B------:R-:W-:Y:S01]  /*47f0*/  LDSM.16.MT88.4 R100, [R184+0x6000] ;  /* 0x00600000b864783b */ /* 0x000fe20000004200 */
[----:B-1----:R-:W-:-:S03]  /*4800*/  FMNMX.FTZ R134, R134, R27, !PT ;  /* 0x0000001b86867209 */ /* 0x002fc60007810000 */
[----:B------:R-:W-:Y:S01]  /*4810*/  LDSM.16.MT88.4 R84, [R143+0x6000] ;  /* 0x006000008f54783b */ /* 0x000fe20000004200 */
[----:B--2---:R-:W-:Y:S01]  /*4820*/  FMNMX.FTZ R136, R7, R136, !PT ;  /* 0x0000008807887209 */ /* 0x004fe20007810000 */
[C---:B------:R-:W-:Y:S01]  /*4830*/  FMUL.FTZ R155, R134.reuse, UR4 ;  /* 0x00000004869b7c20 */ /* 0x040fe20008410000 */
[----:B------:R-:W-:Y:S02]  /*4840*/  FSETP.NEU.FTZ.AND P0, PT, R134, -INF , PT ;  /* 0xff8000008600780b */ /* 0x000fe40003f1d000 */
[----:B---3--:R-:W-:Y:S01]  /*4850*/  FMNMX.FTZ R133, R6, R133, !PT ;  /* 0x0000008506857209 */ /* 0x008fe20007810000 */
[----:B------:R-:W1:Y:S01]  /*4860*/  SHFL.BFLY PT, R27, R136, 0x1, 0x1f ;  /* 0x0c201f00881b7f89 */ /* 0x000e6200000e0000 */
[----:B------:R-:W-:Y:S02]  /*4870*/  FSEL R155, R155, RZ, P0 ;  /* 0x000000ff9b9b7208 */ /* 0x000fe40000000000 */
[----:B----4-:R-:W-:Y:S01]  /*4880*/  FMNMX.FTZ R135, R16, R135, !PT ;  /* 0x0000008710877209 */ /* 0x010fe20007810000 */
[C---:B------:R-:W-:Y:S01]  /*4890*/  FMUL.FTZ R150, R133.reuse, UR4 ;  /* 0x0000000485967c20 */ /* 0x040fe20008410000 */
[----:B------:R-:W-:Y:S01]  /*48a0*/  FSETP.NEU.FTZ.AND P0, PT, R133, -INF , PT ;  /* 0xff8000008500780b */ /* 0x000fe20003f1d000 */
[--C-:B------:R-:W-:Y:S01]  /*48b0*/  FFMA.FTZ R28, R4, UR4, -R155.reuse ;  /* 0x00000004041c7c23 */ /* 0x100fe2000801089b */
[--C-:B------:R-:W-:Y:S01]  /*48c0*/  FFMA.FTZ R33, R18, UR4, -R155.reuse ;  /* 0x0000000412217c23 */ /* 0x100fe2000801089b */
[----:B------:R-:W2:Y:S01]  /*48d0*/  SHFL.BFLY PT, R16, R135, 0x1, 0x1f ;  /* 0x0c201f0087107f89 */ /* 0x000ea200000e0000 */
[----:B------:R-:W-:Y:S01]  /*48e0*/  FSEL R150, R150, RZ, P0 ;  /* 0x000000ff96967208 */ /* 0x000fe20000000000 */
[--C-:B------:R-:W-:Y:S01]  /*48f0*/  FFMA.FTZ R30, R126, UR4, -R155.reuse ;  /* 0x000000047e1e7c23 */ /* 0x100fe2000801089b */
[--C-:B------:R-:W-:Y:S01]  /*4900*/  FFMA.FTZ R31, R40, UR4, -R155.reuse ;  /* 0x00000004281f7c23 */ /* 0x100fe2000801089b */
[----:B------:R-:W-:Y:S01]  /*4910*/  MUFU.EX2 R28, R28 ;  /* 0x0000001c001c7308 */ /* 0x000fe20000000800 */
[--C-:B------:R-:W-:Y:S01]  /*4920*/  FFMA.FTZ R46, R10, UR4, -R155.reuse ;  /* 0x000000040a2e7c23 */ /* 0x100fe2000801089b */
[--C-:B------:R-:W-:Y:S01]  /*4930*/  FFMA.FTZ R35, R5, UR4, -R150.reuse ;  /* 0x0000000405237c23 */ /* 0x100fe20008010896 */
[--C-:B------:R-:W-:Y:S01]  /*4940*/  FFMA.FTZ R29, R115, UR4, -R150.reuse ;  /* 0x00000004731d7c23 */ /* 0x100fe20008010896 */
[----:B------:R-:W3:Y:S01]  /*4950*/  LDSM.16.MT88.4 R4, [R142+0x6000] ;  /* 0x006000008e04783b */ /* 0x000ee20000004200 */
[--C-:B------:R-:W-:Y:S01]  /*4960*/  FFMA.FTZ R32, R127, UR4, -R150.reuse ;  /* 0x000000047f207c23 */ /* 0x100fe20008010896 */
[--C-:B------:R-:W-:Y:S01]  /*4970*/  FFMA.FTZ R0, R43, UR4, -R150.reuse ;  /* 0x000000042b007c23 */ /* 0x100fe20008010896 */
[----:B------:R-:W-:Y:S01]  /*4980*/  MUFU.EX2 R33, R33 ;  /* 0x0000002100217308 */ /* 0x000fe20000000800 */
[--C-:B------:R-:W-:Y:S01]  /*4990*/  FFMA.FTZ R38, R12, UR4, -R155.reuse ;  /* 0x000000040c267c23 */ /* 0x100fe2000801089b */
[----:B------:R-:W-:Y:S01]  /*49a0*/  FFMA.FTZ R45, R8, UR4, -R155 ;  /* 0x00000004082d7c23 */ /* 0x000fe2000801089b */
[--C-:B------:R-:W-:Y:S01]  /*49b0*/  FFMA.FTZ R49, R13, UR4, -R150.reuse ;  /* 0x000000040d317c23 */ /* 0x100fe20008010896 */
[----:B------:R-:W4:Y:S01]  /*49c0*/  MUFU.EX2 R30, R30 ;  /* 0x0000001e001e7308 */ /* 0x000f220000000800 */
[----:B-1----:R-:W-:Y:S01]  /*49d0*/  FMNMX.FTZ R136, R136, R27, !PT ;  /* 0x0000001b88887209 */ /* 0x002fe20007810000 */
[--C-:B------:R-:W-:Y:S01]  /*49e0*/  FFMA.FTZ R44, R25, UR4, -R150.reuse ;  /* 0x00000004192c7c23 */ /* 0x100fe20008010896 */
[--C-:B------:R-:W-:Y:S01]  /*49f0*/  FFMA.FTZ R48, R11, UR4, -R150.reuse ;  /* 0x000000040b307c23 */ /* 0x100fe20008010896 */
[----:B------:R-:W1:Y:S01]  /*4a00*/  MUFU.EX2 R31, R31 ;  /* 0x0000001f001f7308 */ /* 0x000e620000000800 */
[C---:B------:R-:W-:Y:S01]  /*4a10*/  FSETP.NEU.FTZ.AND P0, PT, R136.reuse, -INF , PT ;  /* 0xff8000008800780b */ /* 0x040fe20003f1d000 */
[----:B------:R-:W-:Y:S01]  /*4a20*/  FMUL.FTZ R65, R136, UR4 ;  /* 0x0000000488417c20 */ /* 0x000fe20008410000 */
[----:B------:R-:W-:Y:S01]  /*4a30*/  FFMA.FTZ R47, R9, UR4, -R150 ;  /* 0x00000004092f7c23 */ /* 0x000fe20008010896 */
[----:B------:R-:W-:Y:S01]  /*4a40*/  MUFU.EX2 R29, R29 ;  /* 0x0000001d001d7308 */ /* 0x000fe20000000800 */
[----:B--2---:R-:W-:Y:S01]  /*4a50*/  FMNMX.FTZ R135, R135, R16, !PT ;  /* 0x0000001087877209 */ /* 0x004fe20007810000 */
[----:B------:R-:W-:Y:S01]  /*4a60*/  LDSM.16.MT88.4 R8, [R143+0x6800] ;  /* 0x006800008f08783b */ /* 0x000fe20000004200 */
[----:B------:R-:W-:Y:S01]  /*4a70*/  FSEL R65, R65, RZ, P0 ;  /* 0x000000ff41417208 */ /* 0x000fe20000000000 */
[----:B------:R-:W2:Y:S01]  /*4a80*/  MUFU.EX2 R32, R32 ;  /* 0x0000002000207308 */ /* 0x000ea20000000800 */
[C---:B------:R-:W-:Y:S01]  /*4a90*/  FSETP.NEU.FTZ.AND P0, PT, R135.reuse, -INF , PT ;  /* 0xff8000008700780b */ /* 0x040fe20003f1d000 */
[----:B------:R-:W-:Y:S01]  /*4aa0*/  FMUL.FTZ R60, R135, UR4 ;  /* 0x00000004873c7c20 */ /* 0x000fe20008410000 */
[----:B----4-:R-:W-:Y:S01]  /*4ab0*/  F2FP.BF16.F32.PACK_AB R72, R30, R33 ;  /* 0x000000211e48723e */ /* 0x010fe200000010ff */
[----:B------:R-:W-:Y:S01]  /*4ac0*/  MUFU.EX2 R35, R35 ;  /* 0x0000002300237308 */ /* 0x000fe20000000800 */
[--C-:B------:R-:W-:Y:S01]  /*4ad0*/  FFMA.FTZ R37, R36, UR4, -R65.reuse ;  /* 0x0000000424257c23 */ /* 0x100fe20008010841 */
[--C-:B------:R-:W-:Y:S01]  /*4ae0*/  FFMA.FTZ R36, R24, UR4, -R65.reuse ;  /* 0x0000000418247c23 */ /* 0x100fe20008010841 */
[----:B------:R-:W-:Y:S01]  /*4af0*/  FSEL R60, R60, RZ, P0 ;  /* 0x000000ff3c3c7208 */ /* 0x000fe20000000000 */
[----:B------:R-:W4:Y:S01]  /*4b00*/  MUFU.EX2 R0, R0 ;  /* 0x0000000000007308 */ /* 0x000f220000000800 */
[----:B------:R-:W-:Y:S01]  /*4b10*/  LDSM.16.MT88.4 R24, [R142+0x6800] ;  /* 0x006800008e18783b */ /* 0x000fe20000004200 */
[--C-:B------:R-:W-:Y:S01]  /*4b20*/  FFMA.FTZ R43, R108, UR4, -R65.reuse ;  /* 0x000000046c2b7c23 */ /* 0x100fe20008010841 */
[----:B------:R-:W-:Y:S01]  /*4b30*/  FFMA.FTZ R42, R112, UR4, -R65 ;  /* 0x00000004702a7c23 */ /* 0x000fe20008010841 */
[--C-:B------:R-:W-:Y:S01]  /*4b40*/  FFMA.FTZ R3, R39, UR4, -R60.reuse ;  /* 0x0000000427037c23 */ /* 0x100fe2000801083c */
[--C-:B------:R-:W-:Y:S01]  /*4b50*/  FFMA.FTZ R41, R17, UR4, -R60.reuse ;  /* 0x0000000411297c23 */ /* 0x100fe2000801083c */
[--C-:B------:R-:W-:Y:S01]  /*4b60*/  FFMA.FTZ R40, R19, UR4, -R60.reuse ;  /* 0x0000000413287c23 */ /* 0x100fe2000801083c */
[--C-:B------:R-:W-:Y:S01]  /*4b70*/  FFMA.FTZ R34, R15, UR4, -R60.reuse ;  /* 0x000000040f227c23 */ /* 0x100fe2000801083c */
[----:B------:R-:W-:Y:S01]  /*4b80*/  FFMA.FTZ R39, R14, UR4, -R155 ;  /* 0x000000040e277c23 */ /* 0x000fe2000801089b */
[----:B------:R-:W5:Y:S01]  /*4b90*/  LDSM.16.MT88.4 R16, [R188+0x6800] ;  /* 0x00680000bc10783b */ /* 0x000f620000004200 */
[----:B------:R-:W-:Y:S01]  /*4ba0*/  MUFU.EX2 R43, R43 ;  /* 0x0000002b002b7308 */ /* 0x000fe20000000800 */
[----:B-1----:R-:W-:Y:S01]  /*4bb0*/  F2FP.BF16.F32.PACK_AB R74, R28, R31 ;  /* 0x0000001f1c4a723e */ /* 0x002fe200000010ff */
[--C-:B------:R-:W-:Y:S01]  /*4bc0*/  FFMA.FTZ R53, R50, UR4, -R65.reuse ;  /* 0x0000000432357c23 */ /* 0x100fe20008010841 */
[----:B------:R-:W1:Y:S01]  /*4bd0*/  LDSM.16.MT88.4 R12, [R184+0x6800] ;  /* 0x00680000b80c783b */ /* 0x000e620000004200 */
[----:B------:R-:W3:Y:S01]  /*4be0*/  MUFU.EX2 R42, R42 ;  /* 0x0000002a002a7308 */ /* 0x000ee20000000800 */
[----:B--2---:R-:W-:Y:S01]  /*4bf0*/  F2FP.BF16.F32.PACK_AB R73, R32, R29 ;  /* 0x0000001d2049723e */ /* 0x004fe200000010ff */
[--C-:B------:R-:W-:Y:S01]  /*4c00*/  FFMA.FTZ R50, R172, UR4, -R65.reuse ;  /* 0x00000004ac327c23 */ /* 0x100fe20008010841 */
[----:B----4-:R-:W-:Y:S01]  /*4c10*/  F2FP.BF16.F32.PACK_AB R75, R0, R35 ;  /* 0x00000023004b723e */ /* 0x010fe200000010ff */
[----:B------:R-:W-:Y:S01]  /*4c20*/  MUFU.EX2 R37, R37 ;  /* 0x0000002500257308 */ /* 0x000fe20000000800 */
[--C-:B------:R-:W-:Y:S01]  /*4c30*/  FFMA.FTZ R52, R170, UR4, -R65.reuse ;  /* 0x00000004aa347c23 */ /* 0x100fe20008010841 */
[--C-:B------:R-:W-:Y:S01]  /*4c40*/  FFMA.FTZ R56, R51, UR4, -R60.reuse ;  /* 0x0000000433387c23 */ /* 0x100fe2000801083c */
[--C-:B------:R-:W-:Y:S01]  /*4c50*/  FFMA.FTZ R55, R171, UR4, -R60.reuse ;  /* 0x00000004ab377c23 */ /* 0x100fe2000801083c */
[----:B------:R-:W2:Y:S01]  /*4c60*/  MUFU.EX2 R36, R36 ;  /* 0x0000002400247308 */ /* 0x000ea20000000800 */
[--C-:B------:R-:W-:Y:S01]  /*4c70*/  FFMA.FTZ R54, R21, UR4, -R60.reuse ;  /* 0x0000000415367c23 */ /* 0x100fe2000801083c */
[C---:B------:R-:W-:Y:S01]  /*4c80*/  HMMA.16816.F32.BF16 R124, R72.reuse, R116, RZ ;  /* 0x00000074487c723c */ /* 0x040fe200000418ff */
[----:B------:R-:W-:Y:S01]  /*4c90*/  FFMA.FTZ R57, R23, UR4, -R60 ;  /* 0x0000000417397c23 */ /* 0x000fe2000801083c */
[----:B------:R-:W-:Y:S01]  /*4ca0*/  MUFU.EX2 R41, R41 ;  /* 0x0000002900297308 */ /* 0x000fe20000000800 */
[----:B------:R-:W-:Y:S01]  /*4cb0*/  FFMA.FTZ R156, R156, UR4, -R65 ;  /* 0x000000049c9c7c23 */ /* 0x000fe20008010841 */
[----:B---3--:R-:W-:Y:S01]  /*4cc0*/  F2FP.BF16.F32.PACK_AB R68, R42, R43 ;  /* 0x0000002b2a44723e */ /* 0x008fe200000010ff */
[--C-:B------:R-:W-:Y:S01]  /*4cd0*/  FFMA.FTZ R67, R22, UR4, -R155.reuse ;  /* 0x0000000416437c23 */ /* 0x100fe2000801089b */
[----:B------:R-:W3:Y:S01]  /*4ce0*/  MUFU.EX2 R40, R40 ;  /* 0x0000002800287308 */ /* 0x000ee20000000800 */
[----:B------:R-:W-:Y:S01]  /*4cf0*/  FFMA.FTZ R146, R146, UR4, -R155 ;  /* 0x0000000492927c23 */ /* 0x000fe2000801089b */
[C---:B------:R-:W-:Y:S01]  /*4d00*/  HMMA.16816.F32.BF16 R108, R72.reuse, R100, RZ ;  /* 0x00000064486c723c */ /* 0x040fe200000418ff */
[----:B------:R-:W-:Y:S01]  /*4d10*/  FFMA.FTZ R169, R169, UR4, -R150 ;  /* 0x00000004a9a97c23 */ /* 0x000fe20008010896 */
[----:B------:R-:W-:Y:S01]  /*4d20*/  MUFU.EX2 R34, R34 ;  /* 0x0000002200227308 */ /* 0x000fe20000000800 */
[--C-:B------:R-:W-:Y:S01]  /*4d30*/  FFMA.FTZ R159, R159, UR4, -R60.reuse ;  /* 0x000000049f9f7c23 */ /* 0x100fe2000801083c */
[----:B--2---:R-:W-:Y:S01]  /*4d40*/  F2FP.BF16.F32.PACK_AB R70, R36, R37 ;  /* 0x000000252446723e */ /* 0x004fe200000010ff */
[----:B------:R-:W-:Y:S01]  /*4d50*/  FFMA.FTZ R163, R163, UR4, -R60 ;  /* 0x00000004a3a37c23 */ /* 0x000fe2000801083c */
[----:B------:R-:W2:Y:S01]  /*4d60*/  MUFU.EX2 R3, R3 ;  /* 0x0000000300037308 */ /* 0x000ea20000000800 */
[----:B------:R-:W-:Y:S01]  /*4d70*/  FFMA.FTZ R168, R168, UR4, -R65 ;  /* 0x00000004a8a87c23 */ /* 0x000fe20008010841 */
[C---:B------:R-:W-:Y:S01]  /*4d80*/  HMMA.16816.F32.BF16 R92, R72.reuse, R84, RZ ;  /* 0x00000054485c723c */ /* 0x040fe200000418ff */
[----:B------:R-:W-:Y:S01]  /*4d90*/  FADD.FTZ R42, R43, R42 ;  /* 0x0000002a2b2a7221 */ /* 0x000fe20000010000 */
[----:B------:R-:W-:Y:S01]  /*4da0*/  MUFU.EX2 R46, R46 ;  /* 0x0000002e002e7308 */ /* 0x000fe20000000800 */
[----:B------:R-:W-:Y:S01]  /*4db0*/  FADD.FTZ R30, R33, R30 ;  /* 0x0000001e211e7221 */ /* 0x000fe20000010000 */
[----:B---3--:R-:W-:Y:S01]  /*4dc0*/  F2FP.BF16.F32.PACK_AB R69, R40, R41 ;  /* 0x000000292845723e */ /* 0x008fe200000010ff */
[----:B------:R-:W-:Y:S01]  /*4dd0*/  FADD.FTZ R41, R41, R40 ;  /* 0x0000002829297221 */ /* 0x000fe20000010000 */
[----:B------:R-:W3:Y:S01]  /*4de0*/  MUFU.EX2 R39, R39 ;  /* 0x0000002700277308 */ /* 0x000ee20000000800 */
[----:B------:R-:W-:Y:S01]  /*4df0*/  FADD.FTZ R32, R29, R32 ;  /* 0x000000201d207221 */ /* 0x000fe20000010000 */
[C---:B------:R-:W-:Y:S01]  /*4e00*/  HMMA.16816.F32.BF16 R76, R72.reuse, R4, RZ ;  /* 0x00000004484c723c */ /* 0x040fe200000418ff */
[----:B------:R-:W-:Y:S01]  /*4e10*/  FADD.FTZ R37, R37, R42 ;  /* 0x0000002a25257221 */ /* 0x000fe20000010000 */
[----:B------:R-:W-:Y:S01]  /*4e20*/  MUFU.EX2 R38, R38 ;  /* 0x0000002600267308 */ /* 0x000fe20000000800 */
[----:B------:R-:W-:Y:S01]  /*4e30*/  FADD.FTZ R31, R31, R30 ;  /* 0x0000001e1f1f7221 */ /* 0x000fe20000010000 */
[----:B--2---:R-:W-:Y:S01]  /*4e40*/  F2FP.BF16.F32.PACK_AB R71, R3, R34 ;  /* 0x000000220347723e */ /* 0x004fe200000010ff */
[----:B------:R-:W-:Y:S01]  /*4e50*/  FADD.FTZ R34, R34, R41 ;  /* 0x0000002922227221 */ /* 0x000fe20000010000 */
[----:B------:R-:W-:Y:S01]  /*4e60*/  MUFU.EX2 R45, R45 ;  /* 0x0000002d002d7308 */ /* 0x000fe20000000800 */
[----:B------:R-:W-:Y:S01]  /*4e70*/  FADD.FTZ R35, R35, R32 ;  /* 0x0000002023237221 */ /* 0x000fe20000010000 */
[C---:B------:R-:W-:Y:S01]  /*4e80*/  HMMA.16816.F32.BF16 R120, R72.reuse, R118, RZ ;  /* 0x000000764878723c */ /* 0x040fe200000418ff */
[----:B------:R-:W-:Y:S01]  /*4e90*/  FADD.FTZ R36, R36, R37 ;  /* 0x0000002524247221 */ /* 0x000fe20000010000 */
[----:B------:R-:W-:Y:S01]  /*4ea0*/  MUFU.EX2 R49, R49 ;  /* 0x0000003100317308 */ /* 0x000fe20000000800 */
[----:B------:R-:W-:Y:S01]  /*4eb0*/  FADD.FTZ R3, R3, R34 ;  /* 0x0000002203037221 */ /* 0x000fe20000010000 */
[----:B------:R-:W-:Y:S01]  /*4ec0*/  FADD.FTZ R31, R28, R31 ;  /* 0x0000001f1c1f7221 */ /* 0x000fe20000010000 */
[----:B------:R-:W-:Y:S01]  /*4ed0*/  FADD.FTZ R0, R0, R35 ;  /* 0x0000002300007221 */ /* 0x000fe20000010000 */
[----:B------:R-:W2:Y:S01]  /*4ee0*/  MUFU.EX2 R44, R44 ;  /* 0x0000002c002c7308 */ /* 0x000ea20000000800 */
[--C-:B------:R-:W-:Y:S01]  /*4ef0*/  FFMA.FTZ R153, R153, UR4, -R150.reuse ;  /* 0x0000000499997c23 */ /* 0x100fe20008010896 */
[----:B------:R-:W-:Y:S01]  /*4f00*/  HMMA.16816.F32.BF16 R104, R72, R102, RZ ;  /* 0x000000664868723c */ /* 0x000fe200000418ff */
[----:B------:R-:W-:Y:S01]  /*4f10*/  FFMA.FTZ R147, R147, UR4, -R150 ;  /* 0x0000000493937c23 */ /* 0x000fe20008010896 */
[----:B------:R-:W-:Y:S01]  /*4f20*/  MUFU.EX2 R48, R48 ;  /* 0x0000003000307308 */ /* 0x000fe20000000800 */
[----:B------:R-:W-:Y:S01]  /*4f30*/  FFMA.FTZ R221, R152, UR4, -R155 ;  /* 0x0000000498dd7c23 */ /* 0x000fe2000801089b */
[----:B------:R-:W-:-:S02]  /*4f40*/  FFMA.FTZ R223, R62, UR4, -R65 ;  /* 0x000000043edf7c23 */ /* 0x000fc40008010841 */
[----:B------:R-:W4:Y:S02]  /*4f50*/  MUFU.EX2 R47, R47 ;  /* 0x0000002f002f7308 */ /* 0x000f240000000800 */
[C---:B------:R-:W-:Y:S02]  /*4f60*/  HMMA.16816.F32.BF16 R88, R72.reuse, R86, RZ ;  /* 0x000000564858723c */ /* 0x040fe400000418ff */
[----:B------:R-:W-:Y:S04]  /*4f70*/  MUFU.EX2 R53, R53 ;  /* 0x0000003500357308 */ /* 0x000fe80000000800 */
[----:B------:R-:W1:Y:S02]  /*4f80*/  MUFU.EX2 R50, R50 ;  /* 0x0000003200327308 */ /* 0x000e640000000800 */
[----:B------:R-:W-:Y:S02]  /*4f90*/  HMMA.16816.F32.BF16 R72, R72, R6, RZ ;  /* 0x000000064848723c */ /* 0x000fe400000418ff */
[----:B------:R-:W-:Y:S04]  /*4fa0*/  MUFU.EX2 R52, R52 ;  /* 0x0000003400347308 */ /* 0x000fe80000000800 */
[----:B------:R5:W-:Y:S02]  /*4fb0*/  MUFU.EX2 R51, R156 ;  /* 0x0000009c00337308 */ /* 0x000be40000000800 */
[C---:B------:R-:W-:Y:S02]  /*4fc0*/  HMMA.16816.F32.BF16 R96, R68.reuse, R84, RZ ;  /* 0x000000544460723c */ /* 0x040fe400000418ff */
[----:B------:R-:W-:Y:S04]  /*4fd0*/  MUFU.EX2 R56, R56 ;  /* 0x0000003800387308 */ /* 0x000fe80000000800 */
[----:B------:R-:W1:Y:S02]  /*4fe0*/  MUFU.EX2 R55, R55 ;  /* 0x0000003700377308 */ /* 0x000e640000000800 */
[----:B------:R-:W-:Y:S02]  /*4ff0*/  HMMA.16816.F32.BF16 R128, R68, R116, RZ ;  /* 0x000000744480723c */ /* 0x000fe400000418ff */
[----:B------:R-:W-:Y:S01]  /*5000*/  MUFU.EX2 R54, R54 ;  /* 0x0000003600367308 */ /* 0x000fe20000000800 */
[----:B-----5:R-:W-:-:S03]  /*5010*/  FFMA.FTZ R156, R157, UR4, -R150 ;  /* 0x000000049d9c7c23 */ /* 0x020fc60008010896 */
[----:B------:R-:W5:Y:S02]  /*5020*/  MUFU.EX2 R57, R57 ;  /* 0x0000003900397308 */ /* 0x000f640000000800 */
[C---:B------:R-:W-:Y:S02]  /*5030*/  HMMA.16816.F32.BF16 R112, R68.reuse, R100, RZ ;  /* 0x000000644470723c */ /* 0x040fe400000418ff */
[----:B------:R-:W-:Y:S04]  /*5040*/  MUFU.EX2 R67, R67 ;  /* 0x0000004300437308 */ /* 0x000fe80000000800 */
[----:B------:R-:W5:Y:S02]  /*5050*/  MUFU.EX2 R146, R146 ;  /* 0x0000009200927308 */ /* 0x000f640000000800 */
[C---:B------:R-:W-:Y:S02]  /*5060*/  HMMA.16816.F32.BF16 R116, R68.reuse, R118, RZ ;  /* 0x000000764474723c */ /* 0x040fe400000418ff */
[----:B------:R-:W-:Y:S04]  /*5070*/  MUFU.EX2 R157, R169 ;  /* 0x000000a9009d7308 */ /* 0x000fe80000000800 */
[----:B------:R-:W-:Y:S02]  /*5080*/  MUFU.EX2 R156, R156 ;  /* 0x0000009c009c7308 */ /* 0x000fe40000000800 */
[C---:B------:R-:W-:Y:S02]  /*5090*/  HMMA.16816.F32.BF16 R100, R68.reuse, R102, RZ ;  /* 0x000000664464723c */ /* 0x040fe400000418ff */
[----:B------:R-:W-:Y:S04]  /*50a0*/  MUFU.EX2 R159, R159 ;  /* 0x0000009f009f7308 */ /* 0x000fe80000000800 */
[----:B------:R-:W-:Y:S02]  /*50b0*/  MUFU.EX2 R163, R163 ;  /* 0x000000a300a37308 */ /* 0x000fe40000000800 */
[C---:B------:R-:W-:Y:S02]  /*50c0*/  HMMA.16816.F32.BF16 R84, R68.reuse, R86, RZ ;  /* 0x000000564454723c */ /* 0x040fe400000418ff */
[----:B------:R-:W-:Y:S04]  /*50d0*/  MUFU.EX2 R221, R221 ;  /* 0x000000dd00dd7308 */ /* 0x000fe80000000800 */
[----:B------:R-:W-:Y:S02]  /*50e0*/  MUFU.EX2 R223, R223 ;  /* 0x000000df00df7308 */ /* 0x000fe40000000800 */
[----:B------:R-:W-:Y:S01]  /*50f0*/  HMMA.16816.F32.BF16 R80, R68, R4, RZ ;  /* 0x000000044450723c */ /* 0x000fe200000418ff */
[----:B---3--:R-:W-:Y:S01]  /*5100*/  F2FP.BF16.F32.PACK_AB R4, R39, R46 ;  /* 0x0000002e2704723e */ /* 0x008fe200000010ff */
[----:B------:R-:W-:Y:S01]  /*5110*/  FADD.FTZ R46, R46, R31 ;  /* 0x0000001f2e2e7221 */ /* 0x000fe20000010000 */
[----:B--2---:R-:W-:Y:S01]  /*5120*/  F2FP.BF16.F32.PACK_AB R5, R44, R49 ;  /* 0x000000312c05723e */ /* 0x004fe200000010ff */
[----:B------:R-:W-:-:S02]  /*5130*/  FADD.FTZ R49, R49, R0 ;  /* 0x0000000031317221 */ /* 0x000fc40000010000 */
[----:B------:R-:W-:Y:S02]  /*5140*/  FADD.FTZ R39, R39, R46 ;  /* 0x0000002e27277221 */ /* 0x000fe40000010000 */
[----:B------:R-:W-:Y:S01]  /*5150*/  HMMA.16816.F32.BF16 R68, R68, R6, RZ ;  /* 0x000000064444723c */ /* 0x000fe200000418ff */
[----:B------:R-:W-:Y:S01]  /*5160*/  F2FP.BF16.F32.PACK_AB R6, R45, R38 ;  /* 0x000000262d06723e */ /* 0x000fe200000010ff */
[----:B------:R-:W-:Y:S01]  /*5170*/  FADD.FTZ R49, R44, R49 ;  /* 0x000000312c317221 */ /* 0x000fe20000010000 */
[----:B----4-:R-:W-:Y:S01]  /*5180*/  F2FP.BF16.F32.PACK_AB R7, R47, R48 ;  /* 0x000000302f07723e */ /* 0x010fe200000010ff */
[----:B------:R-:W-:Y:S02]  /*5190*/  FADD.FTZ R38, R38, R39 ;  /* 0x0000002726267221 */ /* 0x000fe40000010000 */
[----:B------:R-:W-:Y:S02]  /*51a0*/  FADD.FTZ R48, R48, R49 ;  /* 0x0000003130307221 */ /* 0x000fe40000010000 */
[----:B------:R-:W-:-:S02]  /*51b0*/  FADD.FTZ R38, R45, R38 ;  /* 0x000000262d267221 */ /* 0x000fc40000010000 */
[----:B------:R-:W-:Y:S01]  /*51c0*/  HMMA.16816.F32.BF16 R124, R4, R16, R124 ;  /* 0x00000010047c723c */ /* 0x000fe2000004187c */
[----:B------:R-:W-:-:S07]  /*51d0*/  FADD.FTZ R47, R47, R48 ;  /* 0x000000302f2f7221 */ /* 0x000fce0000010000 */
[C---:B-1----:R-:W-:Y:S08]  /*51e0*/  HMMA.16816.F32.BF16 R108, R4.reuse, R12, R108 ;  /* 0x0000000c046c723c */ /* 0x042ff0000004186c */
[C---:B------:R-:W-:Y:S08]  /*51f0*/  HMMA.16816.F32.BF16 R92, R4.reuse, R8, R92 ;  /* 0x00000008045c723c */ /* 0x040ff0000004185c */
[C---:B------:R-:W-:Y:S08]  /*5200*/  HMMA.16816.F32.BF16 R76, R4.reuse, R24, R76 ;  /* 0x00000018044c723c */ /* 0x040ff0000004184c */
[C---:B------:R-:W-:Y:S08]  /*5210*/  HMMA.16816.F32.BF16 R120, R4.reuse, R18, R120 ;  /* 0x000000120478723c */ /* 0x040ff00000041878 */
        /* <DEDUP_REMOVED lines=29> */
[----:B------:R-:W-:Y:S04]  /*53f0*/  MUFU.EX2 R162, R168 ;  /* 0x000000a800a27308 */ /* 0x000fe80000000800 */
[----:B------:R-:W-:Y:S03]  /*5400*/  MUFU.EX2 R161, R161 ;  /* 0x000000a100a17308 */ /* 0x000fe60000000800 */
        /* <DEDUP_REMOVED lines=11> */
[----:B------:R-:W-:Y:S01]  /*54c0*/  F2FP.BF16.F32.PACK_AB R4, R146, R67 ;  /* 0x000000439204723e */ /* 0x000fe200000010ff */
[----:B------:R-:W-:Y:S01]  /*54d0*/  FFMA.FTZ R165, R158, UR4, -R155 ;  /* 0x000000049ea57c23 */ /* 0x000fe2000801089b */
[----:B------:R-:W-:Y:S01]  /*54e0*/  MUFU.EX2 R27, R27 ;  /* 0x0000001b001b7308 */ /* 0x000fe20000000800 */
[----:B---3--:R-:W-:Y:S01]  /*54f0*/  F2FP.BF16.F32.PACK_AB R6, R149, R24 ;  /* 0x000000189506723e */ /* 0x008fe200000010ff */
[----:B------:R-:W-:Y:S01]  /*5500*/  FADD.FTZ R67, R67, R38 ;  /* 0x0000002643437221 */ /* 0x000fe20000010000 */
[C---:B----4-:R-:W-:Y:S01]  /*5510*/  F2FP.BF16.F32.PACK_AB R5, R25.reuse, R148 ;  /* 0x000000941905723e */ /* 0x050fe200000010ff */
[----:B------:R-:W3:Y:S01]  /*5520*/  MUFU.EX2 R26, R26 ;  /* 0x0000001a001a7308 */ /* 0x000ee20000000800 */
[----:B------:R-:W-:Y:S01]  /*5530*/  F2FP.BF16.F32.PACK_AB R7, R156, R157 ;  /* 0x0000009d9c07723e */ /* 0x000fe200000010ff */
[----:B------:R-:W-:Y:S01]  /*5540*/  FADD.FTZ R148, R148, R47 ;  /* 0x0000002f94947221 */ /* 0x000fe20000010000 */
[----:B------:R-:W-:Y:S01]  /*5550*/  FADD.FTZ R67, R146, R67 ;  /* 0x0000004392437221 */ /* 0x000fe20000010000 */
[----:B------:R-:W4:Y:S02]  /*5560*/  MUFU.EX2 R164, R164 ;  /* 0x000000a400a47308 */ /* 0x000f240000000800 */
[----:B------:R-:W-:Y:S01]  /*5570*/  FADD.FTZ R148, R25, R148 ;  /* 0x0000009419947221 */ /* 0x000fe20000010000 */
[----:B------:R-:W-:Y:S01]  /*5580*/  FADD.FTZ R24, R24, R67 ;  /* 0x0000004318187221 */ /* 0x000fe20000010000 */
[----:B------:R-:W4:Y:S01]  /*5590*/  MUFU.EX2 R166, R166 ;  /* 0x000000a600a67308 */ /* 0x000f220000000800 */
[----:B--2---:R-:W-:Y:S01]  /*55a0*/  HMMA.16816.F32.BF16 R124, R4, R20, R124 ;  /* 0x00000014047c723c */ /* 0x004fe2000004187c */
[----:B------:R-:W-:Y:S01]  /*55b0*/  FADD.FTZ R157, R157, R148 ;  /* 0x000000949d9d7221 */ /* 0x000fe20000010000 */
[----:B------:R-:W-:Y:S01]  /*55c0*/  FADD.FTZ R149, R149, R24 ;  /* 0x0000001895957221 */ /* 0x000fe20000010000 */
[----:B------:R-:W-:Y:S02]  /*55d0*/  MUFU.EX2 R165, R165 ;  /* 0x000000a500a57308 */ /* 0x000fe40000000800 */
[----:B------:R-:W-:-:S03]  /*55e0*/  FADD.FTZ R156, R156, R157 ;  /* 0x0000009d9c9c7221 */ /* 0x000fc60000010000 */
[C---:B-----5:R-:W-:Y:S08]  /*55f0*/  HMMA.16816.F32.BF16 R108, R4.reuse, R16, R108 ;  /* 0x00000010046c723c */ /* 0x060ff0000004186c */
        /* <DEDUP_REMOVED lines=21> */
[----:B------:R-:W1:Y:S01]  /*5750*/  MUFU.EX2 R158, R16 ;  /* 0x00000010009e7308 */ /* 0x000e620000000800 */
[----:B------:R-:W-:Y:S01]  /*5760*/  FADD.FTZ R161, R161, R162 ;  /* 0x000000a2a1a17221 */ /* 0x000fe20000010000 */
[----:B------:R-:W-:Y:S01]  /*5770*/  FADD.FTZ R166, R166, R163 ;  /* 0x000000a3a6a67221 */ /* 0x000fe20000010000 */
[C---:B------:R-:W-:Y:S01]  /*5780*/  HMMA.16816.F32.BF16 R128, R4.reuse, R20, R128 ;  /* 0x000000140480723c */ /* 0x040fe20000041880 */
[----:B------:R2:W-:Y:S04]  /*5790*/  MUFU.EX2 R151, R153 ;  /* 0x0000009900977308 */ /* 0x0005e80000000800 */
[----:B------:R-:W3:Y:S03]  /*57a0*/  MUFU.EX2 R152, R160 ;  /* 0x000000a000987308 */ /* 0x000ee60000000800 */
[C---:B------:R-:W-:Y:S01]  /*57b0*/  HMMA.16816.F32.BF16 R116, R4.reuse, R22, R116 ;  /* 0x000000160474723c */ /* 0x040fe20000041874 */
[----:B------:R-:W4:Y:S01]  /*57c0*/  LDSM.16.MT88.4 R20, [R188+0x7800] ;  /* 0x00780000bc14783b */ /* 0x000f220000004200 */
[----:B------:R-:W5:Y:S04]  /*57d0*/  MUFU.EX2 R154, R154 ;  /* 0x0000009a009a7308 */ /* 0x000f680000000800 */
[----:B------:R1:W-:Y:S01]  /*57e0*/  MUFU.EX2 R145, R147 ;  /* 0x0000009300917308 */ /* 0x0003e20000000800 */
[--C-:B--2---:R-:W-:Y:S01]  /*57f0*/  FFMA.FTZ R153, R144, UR4, -R65.reuse ;  /* 0x0000000490997c23 */ /* 0x104fe20008010841 */
[----:B------:R-:W-:Y:S01]  /*5800*/  HMMA.16816.F32.BF16 R100, R4, R18, R100 ;  /* 0x000000120464723c */ /* 0x000fe20000041864 */
[----:B------:R-:W2:Y:S01]  /*5810*/  LDSM.16.MT88.4 R16, [R184+0x7800] ;  /* 0x00780000b810783b */ /* 0x000ea20000004200 */
[----:B------:R-:W5:Y:S01]  /*5820*/  MUFU.EX2 R150, R150 ;  /* 0x0000009600967308 */ /* 0x000f620000000800 */
[----:B------:R-:W-:Y:S01]  /*5830*/  FFMA.FTZ R144, R64, UR4, -R65 ;  /* 0x0000000440907c23 */ /* 0x000fe20008010841 */
[----:B------:R-:W-:-:S03]  /*5840*/  FFMA.FTZ R64, R61, UR4, -R60 ;  /* 0x000000043d407c23 */ /* 0x000fc6000801083c */
[----:B------:R-:W-:Y:S01]  /*5850*/  MUFU.EX2 R62, R144 ;  /* 0x00000090003e7308 */ /* 0x000fe20000000800 */
[C---:B------:R-:W-:Y:S03]  /*5860*/  HMMA.16816.F32.BF16 R96, R4.reuse, R12, R96 ;  /* 0x0000000c0460723c */ /* 0x040fe60000041860 */
[----:B------:R-:W-:Y:S01]  /*5870*/  MUFU.EX2 R64, R64 ;  /* 0x0000004000407308 */ /* 0x000fe20000000800 */
[----:B-1----:R-:W-:Y:S01]  /*5880*/  FFMA.FTZ R147, R66, UR4, -R65 ;  /* 0x0000000442937c23 */ /* 0x002fe20008010841 */
[--C-:B------:R-:W-:Y:S01]  /*5890*/  FFMA.FTZ R65, R63, UR4, -R60.reuse ;  /* 0x000000043f417c23 */ /* 0x100fe2000801083c */
[--C-:B------:R-:W-:Y:S01]  /*58a0*/  FFMA.FTZ R63, R59, UR4, -R60.reuse ;  /* 0x000000043b3f7c23 */ /* 0x100fe2000801083c */
[----:B------:R-:W-:Y:S01]  /*58b0*/  FFMA.FTZ R59, R58, UR4, -R60 ;  /* 0x000000043a3b7c23 */ /* 0x000fe2000801083c */
[C---:B------:R-:W-:Y:S01]  /*58c0*/  HMMA.16816.F32.BF16 R84, R4.reuse, R14, R84 ;  /* 0x0000000e0454723c */ /* 0x040fe20000041854 */
[----:B------:R-:W1:Y:S01]  /*58d0*/  LDSM.16.MT88.4 R12, [R143+0x7800] ;  /* 0x007800008f0c783b */ /* 0x000e620000004200 */
[----:B------:R-:W-:Y:S04]  /*58e0*/  MUFU.EX2 R66, R153 ;  /* 0x0000009900427308 */ /* 0x000fe80000000800 */
[----:B------:R-:W1:Y:S02]  /*58f0*/  MUFU.EX2 R147, R147 ;  /* 0x0000009300937308 */ /* 0x000e640000000800 */
[C---:B------:R-:W-:Y:S02]  /*5900*/  HMMA.16816.F32.BF16 R80, R4.reuse, R8, R80 ;  /* 0x000000080450723c */ /* 0x040fe40000041850 */
[----:B------:R-:W1:Y:S04]  /*5910*/  MUFU.EX2 R61, R65 ;  /* 0x00000041003d7308 */ /* 0x000e680000000800 */
[----:B------:R-:W-:Y:S02]  /*5920*/  MUFU.EX2 R58, R63 ;  /* 0x0000003f003a7308 */ /* 0x000fe40000000800 */
[----:B------:R-:W-:Y:S01]  /*5930*/  HMMA.16816.F32.BF16 R68, R4, R10, R68 ;  /* 0x0000000a0444723c */ /* 0x000fe20000041844 */
[----:B------:R-:W1:Y:S01]  /*5940*/  LDSM.16.MT88.4 R8, [R142+0x7800] ;  /* 0x007800008e08783b */ /* 0x000e620000004200 */
[----:B------:R-:W1:Y:S01]  /*5950*/  MUFU.EX2 R59, R59 ;  /* 0x0000003b003b7308 */ /* 0x000e620000000800 */
        /* <DEDUP_REMOVED lines=14> */
[C---:B--2---:R-:W-:Y:S08]  /*5a40*/  HMMA.16816.F32.BF16 R108, R4.reuse, R16, R108 ;  /* 0x00000010046c723c */ /* 0x044ff0000004186c */
[C---:B------:R-:W-:Y:S08]  /*5a50*/  HMMA.16816.F32.BF16 R104, R4.reuse, R18, R104 ;  /* 0x000000120468723c */ /* 0x040ff00000041868 */
[C---:B-1----:R-:W-:Y:S08]  /*5a60*/  HMMA.16816.F32.BF16 R92, R4.reuse, R12, R92 ;  /* 0x0000000c045c723c */ /* 0x042ff0000004185c */
        /* <DEDUP_REMOVED lines=25> */
[----:B------:R-:W-:Y:S01]  /*5c00*/  IADD3 R5, PT, PT, R137, -0x2, RZ ;  /* 0xfffffffe89057810 */ /* 0x000fe20007ffe0ff */
[----:B------:R-:W-:-:S04]  /*5c10*/  DEPBAR.LE SB0, 0x0 ;  /* 0x000080000000791a */ /* 0x000fc80000000000 */
[C---:B------:R-:W-:Y:S01]  /*5c20*/  IMAD.WIDE.U32 R10, R5.reuse, R138, RZ ;  /* 0x0000008a050a7225 */ /* 0x040fe200078e00ff */
[C---:B------:R-:W-:Y:S02]  /*5c30*/  SHF.L.U32 R3, R138.reuse, 0x4, RZ ;  /* 0x000000048a037819 */ /* 0x040fe400000006ff */
[----:B------:R-:W-:Y:S01]  /*5c40*/  SHF.L.U64.HI R0, R138, 0x4, R139 ;  /* 0x000000048a007819 */ /* 0x000fe2000001028b */
[----:B------:R-:W-:Y:S01]  /*5c50*/  IMAD R5, R5, R139, R11 ;  /* 0x0000008b05057224 */ /* 0x000fe200078e020b */
[----:B------:R-:W-:Y:S01]  /*5c60*/  BAR.SYNC.DEFER_BLOCKING 0x0 ;  /* 0x0000000000007b1d */ /* 0x000fe20000010000 */
[C---:B------:R-:W-:Y:S02]  /*5c70*/  LEA R4, P0, R10.reuse, R3, 0x6 ;  /* 0x000000030a047211 */ /* 0x040fe400078030ff */
[C---:B------:R-:W-:Y:S02]  /*5c80*/  LEA R22, P3, R10.reuse, R205, 0x7 ;  /* 0x000000cd0a167211 */ /* 0x040fe400078638ff */
[----:B------:R-:W-:-:S02]  /*5c90*/  LEA.HI.X R7, R10, R0, R5, 0x6, P0 ;  /* 0x000000000a077211 */ /* 0x000fc400000f3405 */
[----:B------:R-:W-:Y:S02]  /*5ca0*/  IADD3 R6, P1, PT, R4, R3, RZ ;  /* 0x0000000304067210 */ /* 0x000fe40007f3e0ff */
[----:B------:R-:W-:Y:S02]  /*5cb0*/  LEA R8, P0, R138, R4, 0x5 ;  /* 0x000000048a087211 */ /* 0x000fe400078028ff */
[-C--:B------:R-:W-:Y:S02]  /*5cc0*/  LEA R20, P2, R4, R205.reuse, 0x1 ;  /* 0x000000cd04147211 */ /* 0x080fe400078408ff */
[----:B------:R-:W-:Y:S02]  /*5cd0*/  IADD3.X R9, PT, PT, R7, R0, RZ, P1, !PT ;  /* 0x0000000007097210 */ /* 0x000fe40000ffe4ff */
[----:B------:R-:W-:Y:S02]  /*5ce0*/  LEA R14, P1, R6, R205, 0x1 ;  /* 0x000000cd060e7211 */ /* 0x000fe400078208ff */
[----:B------:R-:W-:-:S02]  /*5cf0*/  LEA.HI.X R11, R138, R7, R139, 0x5, P0 ;  /* 0x000000078a0b7211 */ /* 0x000fc400000f2c8b */
[----:B------:R-:W-:Y:S02]  /*5d00*/  LEA R12, P0, R8, R205, 0x1 ;  /* 0x000000cd080c7211 */ /* 0x000fe400078008ff */
[-C--:B------:R-:W-:Y:S02]  /*5d10*/  LEA.HI.X R23, R10, R204.reuse, R5, 0x7, P3 ;  /* 0x000000cc0a177211 */ /* 0x080fe400018f3c05 */
[-C--:B------:R-:W-:Y:S02]  /*5d20*/  LEA.HI.X R21, R4, R204.reuse, R7, 0x1, P2 ;  /* 0x000000cc04157211 */ /* 0x080fe400010f0c07 */
[-C--:B------:R-:W-:Y:S01]  /*5d30*/  LEA.HI.X R15, R6, R204.reuse, R9, 0x1, P1 ;  /* 0x000000cc060f7211 */ /* 0x080fe200008f0c09 */
[----:B------:R-:W-:Y:S01]  /*5d40*/  @!PT LDS RZ, [RZ] ;  /* 0x00000000fffff984 */ /* 0x000fe20000000800 */
[----:B------:R-:W-:Y:S01]  /*5d50*/  @!PT LDS RZ, [RZ] ;  /* 0x00000000fffff984 */ /* 0x000fe20000000800 */
[----:B------:R-:W-:Y:S01]  /*5d60*/  @!PT LDS RZ, [RZ] ;  /* 0x00000000fffff984 */ /* 0x000fe20000000800 */
[----:B------:R-:W-:Y:S01]  /*5d70*/  LDGSTS.E.BYPASS.LTC128B.128 [R210+0x6000], desc[UR14][R22.64] ;  /* 0x0600000016d27fae */ /* 0x000fe2000b981a0e */
[----:B------:R-:W-:Y:S02]  /*5d80*/  LEA.HI.X R13, R8, R204, R11, 0x1, P0 ;  /* 0x000000cc080d7211 */ /* 0x000fe400000f0c0b */
[----:B------:R-:W-:Y:S01]  /*5d90*/  ISETP.GE.U32.AND P6, PT, R137, 0x3, PT ;  /* 0x000000038900780c */ /* 0x000fe20003fc6070 */
[----:B------:R1:W-:Y:S04]  /*5da0*/  LDGSTS.E.BYPASS.LTC128B.128 [R210+0x6800], desc[UR14][R20.64] ;  /* 0x0680000014d27fae */ /* 0x0003e8000b981a0e */
[----:B------:R-:W-:Y:S04]  /*5db0*/  LDGSTS.E.BYPASS.LTC128B.128 [R210+0x7000], desc[UR14][R14.64] ;  /* 0x070000000ed27fae */ /* 0x000fe8000b981a0e */
[----:B------:R2:W-:Y:S04]  /*5dc0*/  LDGSTS.E.BYPASS.LTC128B.128 [R210+0x7800], desc[UR14][R12.64] ;  /* 0x078000000cd27fae */ /* 0x0005e8000b981a0e */
[----:B------:R-:W-:Y:S04]  /*5dd0*/  LDSM.16.M88.4 R32, [R193] ;  /* 0x00000000c120783b */ /* 0x000fe80000000200 */
[----:B------:R-:W3:Y:S04]  /*5de0*/  LDSM.16.M88.4 R8, [R192+UR5+0x4000] ;  /* 0x00400005c008783b */ /* 0x000ee80008000200 */
[----:B------:R-:W-:Y:S04]  /*5df0*/  LDSM.16.M88.4 R172, [R191] ;  /* 0x00000000bfac783b */ /* 0x000fe80000000200 */
[----:B------:R-:W-:Y:S04]  /*5e00*/  LDSM.16.M88.4 R16, [R187+0x4000] ;  /* 0x00400000bb10783b */ /* 0x000fe80000000200 */
[----:B------:R-:W4:Y:S04]  /*5e10*/  LDSM.16.M88.4 R36, [R193+0x2000] ;  /* 0x00200000c124783b */ /* 0x000f280000000200 */
[----:B------:R-:W-:Y:S04]  /*5e20*/  LDSM.16.M88.4 R160, [R186+0x4000] ;  /* 0x00400000baa0783b */ /* 0x000fe80000000200 */
[----:B------:R-:W5:Y:S04]  /*5e30*/  LDSM.16.M88.4 R28, [R190] ;  /* 0x00000000be1c783b */ /* 0x000f680000000200 */
[----:B------:R-:W5:Y:S04]  /*5e40*/  LDSM.16.M88.4 R168, [R191+0x2000] ;  /* 0x00200000bfa8783b */ /* 0x000f680000000200 */
[----:B------:R-:W-:Y:S04]  /*5e50*/  LDSM.16.M88.4 R180, [R185+0x4000] ;  /* 0x00400000b9b4783b */ /* 0x000fe80000000200 */
[----:B-1----:R-:W1:Y:S04]  /*5e60*/  LDSM.16.M88.4 R20, [R189] ;  /* 0x00000000bd14783b */ /* 0x002e680000000200 */
[----:B------:R-:W1:Y:S01]  /*5e70*/  LDSM.16.M88.4 R24, [R190+0x2000] ;  /* 0x00200000be18783b */ /* 0x000e620000000200 */
[-C--:B---3--:R-:W-:Y:S03]  /*5e80*/  HMMA.16816.F32.BF16 R176, R32, R8.reuse, RZ ;  /* 0x0000000820b0723c */ /* 0x088fe600000418ff */
[----:B------:R-:W3:Y:S04]  /*5e90*/  LDSM.16.M88.4 R64, [R192+UR5+0x4800] ;  /* 0x00480005c040783b */ /* 0x000ee80008000200 */
[----:B------:R-:W3:Y:S04]  /*5ea0*/  LDSM.16.M88.4 R48, [R192+UR5+0x5000] ;  /* 0x00500005c030783b */ /* 0x000ee80008000200 */
[----:B------:R-:W-:Y:S01]  /*5eb0*/  LDSM.16.M88.4 R156, [R192+UR5+0x5800] ;  /* 0x00580005c09c783b */ /* 0x000fe20008000200 */
[----:B----4-:R-:W-:Y:S03]  /*5ec0*/  HMMA.16816.F32.BF16 R4, R36, R8, RZ ;  /* 0x000000082404723c */ /* 0x010fe600000418ff */
[----:B------:R-:W-:Y:S04]  /*5ed0*/  LDSM.16.M88.4 R164, [R187+0x4800] ;  /* 0x00480000bba4783b */ /* 0x000fe80000000200 */
[----:B------:R-:W0:Y:S01]  /*5ee0*/  LDGDEPBAR ;  /* 0x00000000000079af */ /* 0x000e220000000000 */
[----:B------:R-:W-:Y:S08]  /*5ef0*/  HMMA.16816.F32.BF16 R176, R172, R16, R176 ;  /* 0x00000010acb0723c */ /* 0x000ff000000418b0 */
[-C--:B--2---:R-:W-:Y:S08]  /*5f00*/  HMMA.16816.F32.BF16 R12, R36, R10.reuse, RZ ;  /* 0x0000000a240c723c */ /* 0x084ff000000418ff */
[----:B------:R-:W-:Y:S08]  /*5f10*/  HMMA.16816.F32.BF16 R8, R32, R10, RZ ;  /* 0x0000000a2008723c */ /* 0x000ff000000418ff */
[----:B-----5:R-:W-:Y:S08]  /*5f20*/  HMMA.16816.F32.BF16 R176, R28, R160, R176 ;  /* 0x000000a01cb0723c */ /* 0x020ff000000418b0 */
[C---:B------:R-:W-:Y:S08]  /*5f30*/  HMMA.16816.F32.BF16 R4, R168.reuse, R16, R4 ;  /* 0x00000010a804723c */ /* 0x040ff00000041804 */
[-C--:B------:R-:W-:Y:S08]  /*5f40*/  HMMA.16816.F32.BF16 R12, R168, R18.reuse, R12 ;  /* 0x00000012a80c723c */ /* 0x080ff0000004180c */
[----:B------:R-:W-:Y:S01]  /*5f50*/  HMMA.16816.F32.BF16 R8, R172, R18, R8 ;  /* 0x00000012ac08723c */ /* 0x000fe20000041808 */
[----:B------:R-:W2:Y:S07]  /*5f60*/  LDSM.16.M88.4 R16, [R189+0x2000] ;  /* 0x00200000bd10783b */ /* 0x000eae0000000200 */
[----:B-1----:R-:W-:Y:S08]  /*5f70*/  HMMA.16816.F32.BF16 R176, R20, R180, R176 ;  /* 0x000000b414b0723c */ /* 0x002ff000000418b0 */
[----:B------:R-:W-:Y:S08]  /*5f80*/  HMMA.16816.F32.BF16 R4, R24, R160, R4 ;  /* 0x000000a01804723c */ /* 0x000ff00000041804 */
[C---:B---3--:R-:W-:Y:S03]  /*5f90*/  HMMA.16816.F32.BF16 R148, R36.reuse, R64, RZ ;  /* 0x000000402494723c */ /* 0x048fe600000418ff */
[----:B------:R-:W-:Y:S01]  /*5fa0*/  FMUL.FTZ R176, R176, UR6 ;  /* 0x00000006b0b07c20 */ /* 0x000fe20008410000 */
[----:B------:R-:W-:Y:S01]  /*5fb0*/  FMUL.FTZ R225, R177, UR6 ;  /* 0x00000006b1e17c20 */ /* 0x000fe20008410000 */
[----:B------:R-:W-:Y:S01]  /*5fc0*/  FMUL.FTZ R226, R178, UR6 ;  /* 0x00000006b2e27c20 */ /* 0x000fe20008410000 */
[----:B------:R-:W-:Y:S01]  /*5fd0*/  FMUL.FTZ R228, R179, UR6 ;  /* 0x00000006b3e47c20 */ /* 0x000fe20008410000 */
[----:B------:R1:W3:Y:S01]  /*5fe0*/  MUFU.TANH R224, R176 ;  /* 0x000000b000e07308 */ /* 0x0002e20000002400 */
[----:B------:R-:W-:Y:S07]  /*5ff0*/  HMMA.16816.F32.BF16 R144, R36, R66, RZ ;  /* 0x000000422490723c */ /* 0x000fee00000418ff */
[----:B------:R-:W4:Y:S01]  /*6000*/  MUFU.TANH R225, R225 ;  /* 0x000000e100e17308 */ /* 0x000f220000002400 */
[----:B------:R-:W-:Y:S07]  /*6010*/  HMMA.16816.F32.BF16 R152, R32, R64, RZ ;  /* 0x000000402098723c */ /* 0x000fee00000418ff */
[----:B------:R-:W2:Y:S01]  /*6020*/  MUFU.TANH R226, R226 ;  /* 0x000000e200e27308 */ /* 0x000ea20000002400 */
[-C--:B------:R-:W-:Y:S01]  /*6030*/  HMMA.16816.F32.BF16 R12, R24, R162.reuse, R12 ;  /* 0x000000a2180c723c */ /* 0x080fe2000004180c */
[----:B-1----:R-:W1:Y:S07]  /*6040*/  LDSM.16.M88.4 R176, [R186+0x4800] ;  /* 0x00480000bab0783b */ /* 0x002e6e0000000200 */
[----:B------:R-:W-:Y:S01]  /*6050*/  HMMA.16816.F32.BF16 R8, R28, R162, R8 ;  /* 0x000000a21c08723c */ /* 0x000fe20000041808 */
[----:B------:R-:W5:Y:S07]  /*6060*/  LDSM.16.M88.4 R160, [R187+0x5000] ;  /* 0x00500000bba0783b */ /* 0x000f6e0000000200 */
[----:B------:R-:W-:Y:S08]  /*6070*/  HMMA.16816.F32.BF16 R64, R32, R66, RZ ;  /* 0x000000422040723c */ /* 0x000ff000000418ff */
[C---:B------:R-:W-:Y:S08]  /*6080*/  HMMA.16816.F32.BF16 R56, R36.reuse, R48, RZ ;  /* 0x000000302438723c */ /* 0x040ff000000418ff */
[----:B------:R-:W-:Y:S08]  /*6090*/  HMMA.16816.F32.BF16 R52, R36, R50, RZ ;  /* 0x000000322434723c */ /* 0x000ff000000418ff */
[----:B------:R-:W-:Y:S08]  /*60a0*/  HMMA.16816.F32.BF16 R60, R32, R48, RZ ;  /* 0x00000030203c723c */ /* 0x000ff000000418ff */
[----:B--2---:R-:W-:Y:S08]  /*60b0*/  HMMA.16816.F32.BF16 R4, R16, R180, R4 ;  /* 0x000000b41004723c */ /* 0x004ff00000041804 */
[----:B------:R-:W-:Y:S08]  /*60c0*/  HMMA.16816.F32.BF16 R40, R36, R156, RZ ;  /* 0x0000009c2428723c */ /* 0x000ff000000418ff */
[C---:B------:R-:W-:Y:S03]  /*60d0*/  HMMA.16816.F32.BF16 R48, R32.reuse, R50, RZ ;  /* 0x000000322030723c */ /* 0x040fe600000418ff */
[----:B------:R-:W-:Y:S01]  /*60e0*/  FMUL.FTZ R4, R4, UR6 ;  /* 0x0000000604047c20 */ /* 0x000fe20008410000 */
[----:B------:R-:W-:Y:S01]  /*60f0*/  FMUL.FTZ R5, R5, UR6 ;  /* 0x0000000605057c20 */ /* 0x000fe20008410000 */
[----:B------:R-:W-:Y:S01]  /*6100*/  FMUL.FTZ R6, R6, UR6 ;  /* 0x0000000606067c20 */ /* 0x000fe20008410000 */
[----:B------:R-:W-:Y:S01]  /*6110*/  FMUL.FTZ R7, R7, UR6 ;  /* 0x0000000607077c20 */ /* 0x000fe20008410000 */
[----:B------:R-:W2:Y:S01]  /*6120*/  MUFU.TANH R227, R4 ;  /* 0x0000000400e37308 */ /* 0x000ea20000002400 */
[----:B------:R-:W-:Y:S07]  /*6130*/  HMMA.16816.F32.BF16 R44, R32, R156, RZ ;  /* 0x0000009c202c723c */ /* 0x000fee00000418ff */
[----:B------:R-:W1:Y:S01]  /*6140*/  MUFU.TANH R229, R6 ;  /* 0x0000000600e57308 */ /* 0x000e620000002400 */
[-C--:B------:R-:W-:Y:S08]  /*6150*/  HMMA.16816.F32.BF16 R36, R36, R158.reuse, RZ ;  /* 0x0000009e2424723c */ /* 0x080ff000000418ff */
[----:B------:R-:W-:Y:S01]  /*6160*/  HMMA.16816.F32.BF16 R32, R32, R158, RZ ;  /* 0x0000009e2020723c */ /* 0x000fe200000418ff */
[----:B------:R-:W3:Y:S07]  /*6170*/  LDSM.16.M88.4 R156, [R187+0x5800] ;  /* 0x00580000bb9c783b */ /* 0x000eee0000000200 */
[-C--:B------:R-:W-:Y:S08]  /*6180*/  HMMA.16816.F32.BF16 R8, R20, R182.reuse, R8 ;  /* 0x000000b61408723c */ /* 0x080ff00000041808 */
[----:B------:R-:W-:Y:S01]  /*6190*/  HMMA.16816.F32.BF16 R12, R16, R182, R12 ;  /* 0x000000b6100c723c */ /* 0x000fe2000004180c */
[----:B------:R-:W4:Y:S07]  /*61a0*/  LDSM.16.M88.4 R180, [R185+0x4800] ;  /* 0x00480000b9b4783b */ /* 0x000f2e0000000200 */
[C---:B------:R-:W-:Y:S03]  /*61b0*/  HMMA.16816.F32.BF16 R64, R172.reuse, R166, R64 ;  /* 0x000000a6ac40723c */ /* 0x040fe60000041840 */
        /* <DEDUP_REMOVED lines=10> */
[----:B------:R-:W2:Y:S01]  /*6260*/  MUFU.TANH R233, R9 ;  /* 0x0000000900e97308 */ /* 0x000ea20000002400 */
[----:B------:R-:W-:Y:S07]  /*6270*/  HMMA.16816.F32.BF16 R148, R168, R164, R148 ;  /* 0x000000a4a894723c */ /* 0x000fee0000041894 */
[----:B------:R-:W2:Y:S01]  /*6280*/  MUFU.TANH R164, R228 ;  /* 0x000000e400a47308 */ /* 0x000ea20000002400 */
[----:B-1----:R-:W-:Y:S07]  /*6290*/  HMMA.16816.F32.BF16 R64, R28, R178, R64 ;  /* 0x000000b21c40723c */ /* 0x002fee0000041840 */
[----:B------:R-:W1:Y:S01]  /*62a0*/  MUFU.TANH R165, R5 ;  /* 0x0000000500a57308 */ /* 0x000e620000002400 */
[C---:B------:R-:W-:Y:S07]  /*62b0*/  HMMA.16816.F32.BF16 R144, R168.reuse, R166, R144 ;  /* 0x000000a6a890723c */ /* 0x040fee0000041890 */
[----:B------:R4:W1:Y:S01]  /*62c0*/  MUFU.TANH R228, R7 ;  /* 0x0000000700e47308 */ /* 0x0008620000002400 */
[C---:B-----5:R-:W-:Y:S07]  /*62d0*/  HMMA.16816.F32.BF16 R56, R168.reuse, R160, R56 ;  /* 0x000000a0a838723c */ /* 0x060fee0000041838 */
[----:B------:R-:W1:Y:S01]  /*62e0*/  MUFU.TANH R166, R15 ;  /* 0x0000000f00a67308 */ /* 0x000e620000002400 */
[C---:B---3--:R-:W-:Y:S07]  /*62f0*/  HMMA.16816.F32.BF16 R40, R168.reuse, R156, R40 ;  /* 0x0000009ca828723c */ /* 0x048fee0000041828 */
[----:B------:R-:W3:Y:S01]  /*6300*/  MUFU.TANH R230, R10 ;  /* 0x0000000a00e67308 */ /* 0x000ee20000002400 */
[C---:B------:R-:W-:Y:S01]  /*6310*/  HMMA.16816.F32.BF16 R52, R168.reuse, R162, R52 ;  /* 0x000000a2a834723c */ /* 0x040fe20000041834 */
[----:B----4-:R-:W4:Y:S06]  /*6320*/  LDSM.16.M88.4 R4, [R186+0x5000] ;  /* 0x00500000ba04783b */ /* 0x010f2c0000000200 */
[----:B------:R5:W1:Y:S01]  /*6330*/  MUFU.TANH R232, R11 ;  /* 0x0000000b00e87308 */ /* 0x000a620000002400 */
[----:B------:R-:W-:Y:S07]  /*6340*/  HMMA.16816.F32.BF16 R36, R168, R158, R36 ;  /* 0x0000009ea824723c */ /* 0x000fee0000041824 */
[----:B------:R-:W1:Y:S01]  /*6350*/  MUFU.TANH R168, R12 ;  /* 0x0000000c00a87308 */ /* 0x000e620000002400 */
[----:B------:R-:W-:Y:S07]  /*6360*/  HMMA.16816.F32.BF16 R60, R172, R160, R60 ;  /* 0x000000a0ac3c723c */ /* 0x000fee000004183c */
[----:B------:R-:W1:Y:S01]  /*6370*/  MUFU.TANH R169, R13 ;  /* 0x0000000d00a97308 */ /* 0x000e620000002400 */
[----:B------:R-:W-:Y:S01]  /*6380*/  HMMA.16816.F32.BF16 R64, R20, R182, R64 ;  /* 0x000000b61440723c */ /* 0x000fe20000041840 */
[----:B-----5:R-:W-:Y:S06]  /*6390*/  LDSM.16.M88.4 R8, [R186+0x5800] ;  /* 0x00580000ba08783b */ /* 0x020fec0000000200 */
[----:B------:R5:W1:Y:S01]  /*63a0*/  MUFU.TANH R170, R14 ;  /* 0x0000000e00aa7308 */ /* 0x000a620000002400 */
[----:B------:R-:W-:Y:S08]  /*63b0*/  HMMA.16816.F32.BF16 R144, R24, R178, R144 ;  /* 0x000000b21890723c */ /* 0x000ff00000041890 */
[----:B------:R-:W-:Y:S03]  /*63c0*/  HMMA.16816.F32.BF16 R48, R172, R162, R48 ;  /* 0x000000a2ac30723c */ /* 0x000fe60000041830 */
[----:B------:R-:W-:Y:S01]  /*63d0*/  FMUL.FTZ R64, R64, UR6 ;  /* 0x0000000640407c20 */ /* 0x000fe20008410000 */
[----:B------:R-:W-:-:S03]  /*63e0*/  FMUL.FTZ R65, R65, UR6 ;  /* 0x0000000641417c20 */ /* 0x000fc60008410000 */
[----:B------:R-:W1:Y:S01]  /*63f0*/  MUFU.TANH R167, R64 ;  /* 0x0000004000a77308 */ /* 0x000e620000002400 */
[-C--:B------:R-:W-:Y:S01]  /*6400*/  HMMA.16816.F32.BF16 R152, R28, R176.reuse, R152 ;  /* 0x000000b01c98723c */ /* 0x080fe20000041898 */
[----:B-----5:R-:W5:Y:S06]  /*6410*/  LDSM.16.M88.4 R12, [R185+0x5000] ;  /* 0x00500000b90c783b */ /* 0x020f6c0000000200 */
[----:B------:R2:W1:Y:S01]  /*6420*/  MUFU.TANH R163, R65 ;  /* 0x0000004100a37308 */ /* 0x0004620000002400 */
[C---:B------:R-:W-:Y:S08]  /*6430*/  HMMA.16816.F32.BF16 R148, R24.reuse, R176, R148 ;  /* 0x000000b01894723c */ /* 0x040ff00000041894 */
[-C--:B----4-:R-:W-:Y:S08]  /*6440*/  HMMA.16816.F32.BF16 R56, R24, R4.reuse, R56 ;  /* 0x000000041838723c */ /* 0x090ff00000041838 */
[----:B------:R-:W-:Y:S01]  /*6450*/  HMMA.16816.F32.BF16 R60, R28, R4, R60 ;  /* 0x000000041c3c723c */ /* 0x000fe2000004183c */
[----:B------:R-:W-:-:S06]  /*6460*/  FMUL.FTZ R4, R66, UR6 ;  /* 0x0000000642047c20 */ /* 0x000fcc0008410000 */
[----:B------:R-:W4:Y:S01]  /*6470*/  MUFU.TANH R4, R4 ;  /* 0x0000000400047308 */ /* 0x000f220000002400 */
[----:B------:R-:W-:Y:S01]  /*6480*/  HMMA.16816.F32.BF16 R144, R16, R182, R144 ;  /* 0x000000b61090723c */ /* 0x000fe20000041890 */
[----:B------:R-:W-:Y:S02]  /*6490*/  FMUL.FTZ R183, R67, UR6 ;  /* 0x0000000643b77c20 */ /* 0x000fe40008410000 */
[----:B--2---:R-:W2:Y:S01]  /*64a0*/  LDSM.16.M88.4 R64, [R185+0x5800] ;  /* 0x00580000b940783b */ /* 0x004ea20000000200 */
[----:B------:R-:W-:-:S04]  /*64b0*/  DEPBAR.LE SB0, 0x0 ;  /* 0x000080000000791a */ /* 0x000fc80000000000 */
[C---:B------:R-:W-:Y:S01]  /*64c0*/  HMMA.16816.F32.BF16 R44, R172.reuse, R156, R44 ;  /* 0x0000009cac2c723c */ /* 0x040fe2000004182c */
[----:B------:R-:W1:Y:S07]  /*64d0*/  MUFU.TANH R183, R183 ;  /* 0x000000b700b77308 */ /* 0x000e6e0000002400 */
[----:B------:R-:W-:Y:S01]  /*64e0*/  HMMA.16816.F32.BF16 R32, R172, R158, R32 ;  /* 0x0000009eac20723c */ /* 0x000fe20000041820 */
[----:B------:R-:W-:Y:S02]  /*64f0*/  LEA R172, R137, R132, 0x6 ;  /* 0x0000008489ac7211 */ /* 0x000fe400078e30ff */
[----:B------:R-:W-:-:S05]  /*6500*/  FMUL.FTZ R5, R145, UR6 ;  /* 0x0000000691057c20 */ /* 0x000fca0008410000 */
[----:B------:R-:W-:Y:S01]  /*6510*/  HMMA.16816.F32.BF16 R48, R28, R6, R48 ;  /* 0x000000061c30723c */ /* 0x000fe20000041830 */
[----:B------:R-:W1:Y:S07]  /*6520*/  MUFU.TANH R5, R5 ;  /* 0x0000000500057308 */ /* 0x000e6e0000002400 */
[-C--:B------:R-:W-:Y:S08]  /*6530*/  HMMA.16816.F32.BF16 R152, R20, R180.reuse, R152 ;  /* 0x000000b41498723c */ /* 0x080ff00000041898 */
[C---:B------:R-:W-:Y:S08]  /*6540*/  HMMA.16816.F32.BF16 R148, R16.reuse, R180, R148 ;  /* 0x000000b41094723c */ /* 0x040ff00000041894 */
[-C--:B-----5:R-:W-:Y:S03]  /*6550*/  HMMA.16816.F32.BF16 R56, R16, R12.reuse, R56 ;  /* 0x0000000c1038723c */ /* 0x0a0fe60000041838 */
[----:B------:R-:W-:Y:S01]  /*6560*/  FMUL.FTZ R161, R153, UR6 ;  /* 0x0000000699a17c20 */ /* 0x000fe20008410000 */
[----:B------:R-:W-:Y:S01]  /*6570*/  FMUL.FTZ R153, R155, UR6 ;  /* 0x000000069b997c20 */ /* 0x000fe20008410000 */
[----:B------:R-:W-:Y:S01]  /*6580*/  FMUL.FTZ R160, R152, UR6 ;  /* 0x0000000698a07c20 */ /* 0x000fe20008410000 */
        /* <DEDUP_REMOVED lines=10> */
[----:B------:R1:W1:Y:S01]  /*6630*/  MUFU.TANH R154, R149 ;  /* 0x00000095009a7308 */ /* 0x0002620000002400 */
[----:B------:R-:W-:Y:S01]  /*6640*/  FMUL.FTZ R56, R56, UR6 ;  /* 0x0000000638387c20 */ /* 0x000fe20008410000 */
[----:B------:R-:W-:Y:S01]  /*6650*/  FMUL.FTZ R57, R57, UR6 ;  /* 0x0000000639397c20 */ /* 0x000fe20008410000 */
[----:B------:R-:W-:-:S03]  /*6660*/  FMUL.FTZ R59, R59, UR6 ;  /* 0x000000063b3b7c20 */ /* 0x000fc60008410000 */
[C---:B------:R-:W-:Y:S01]  /*6670*/  HMMA.16816.F32.BF16 R52, R24.reuse, R6, R52 ;  /* 0x000000061834723c */ /* 0x040fe20000041834 */
[----:B------:R-:W-:Y:S01]  /*6680*/  FMUL.FTZ R6, R147, UR6 ;  /* 0x0000000693067c20 */ /* 0x000fe20008410000 */
[----:B------:R-:W1:Y:S01]  /*6690*/  MUFU.TANH R160, R160 ;  /* 0x000000a000a07308 */ /* 0x000e620000002400 */
[----:B------:R-:W-:Y:S01]  /*66a0*/  FMUL.FTZ R60, R60, UR6 ;  /* 0x000000063c3c7c20 */ /* 0x000fe20008410000 */
[----:B------:R-:W-:Y:S01]  /*66b0*/  FMUL.FTZ R61, R61, UR6 ;  /* 0x000000063d3d7c20 */ /* 0x000fe20008410000 */
[----:B------:R-:W-:Y:S01]  /*66c0*/  FMUL.FTZ R62, R62, UR6 ;  /* 0x000000063e3e7c20 */ /* 0x000fe20008410000 */
[----:B------:R-:W-:Y:S01]  /*66d0*/  FMUL.FTZ R63, R63, UR6 ;  /* 0x000000063f3f7c20 */ /* 0x000fe20008410000 */
[----:B------:R-:W-:Y:S01]  /*66e0*/  IADD3 R7, PT, PT, R172, -0x80, RZ ;  /* 0xffffff80ac077810 */ /* 0x000fe20007ffe0ff */
[----:B------:R-:W-:Y:S02]  /*66f0*/  HMMA.16816.F32.BF16 R36, R24, R10, R36 ;  /* 0x0000000a1824723c */ /* 0x000fe40000041824 */
[----:B------:R-:W1:Y:S01]  /*6700*/  MUFU.TANH R152, R152 ;  /* 0x0000009800987308 */ /* 0x000e620000002400 */
[----:B------:R-:W-:-:S02]  /*6710*/  ISETP.GE.AND P5, PT, R7, R222, PT ;  /* 0x000000de0700720c */ /* 0x000fc40003fa6270 */
[C---:B------:R-:W-:Y:S02]  /*6720*/  ISETP.GE.AND P4, PT, R7.reuse, R217, PT ;  /* 0x000000d90700720c */ /* 0x040fe40003f86270 */
[C---:B------:R-:W-:Y:S01]  /*6730*/  ISETP.GE.AND P3, PT, R7.reuse, R216, PT ;  /* 0x000000d80700720c */ /* 0x040fe20003f66270 */
[----:B------:R-:W-:Y:S01]  /*6740*/  HMMA.16816.F32.BF16 R44, R28, R8, R44 ;  /* 0x000000081c2c723c */ /* 0x000fe2000004182c */
[----:B------:R-:W-:Y:S01]  /*6750*/  ISETP.GE.AND P2, PT, R7, R2, PT ;  /* 0x000000020700720c */ /* 0x000fe20003f46270 */
[----:B------:R-:W1:Y:S01]  /*6760*/  MUFU.TANH R153, R153 ;  /* 0x0000009900997308 */ /* 0x000e620000002400 */
[----:B------:R-:W-:-:S05]  /*6770*/  IADD3 R7, PT, PT, R172, -0x7f, RZ ;  /* 0xffffff81ac077810 */ /* 0x000fca0007ffe0ff */
[----:B------:R-:W-:Y:S01]  /*6780*/  HMMA.16816.F32.BF16 R32, R28, R10, R32 ;  /* 0x0000000a1c20723c */ /* 0x000fe20000041820 */
[----:B------:R-:W-:Y:S01]  /*6790*/  FMUL.FTZ R10, R58, UR6 ;  /* 0x000000063a0a7c20 */ /* 0x000fe20008410000 */
[----:B------:R-:W1:Y:S06]  /*67a0*/  MUFU.TANH R148, R148 ;  /* 0x0000009400947308 */ /* 0x000e6c0000002400 */
[-C--:B------:R-:W-:Y:S02]  /*67b0*/  HMMA.16816.F32.BF16 R48, R20, R14.reuse, R48 ;  /* 0x0000000e1430723c */ /* 0x080fe40000041830 */
[----:B------:R-:W1:Y:S06]  /*67c0*/  MUFU.TANH R150, R150 ;  /* 0x0000009600967308 */ /* 0x000e6c0000002400 */
[C---:B------:R-:W-:Y:S02]  /*67d0*/  HMMA.16816.F32.BF16 R52, R16.reuse, R14, R52 ;  /* 0x0000000e1034723c */ /* 0x040fe40000041834 */
[----:B------:R-:W1:Y:S06]  /*67e0*/  MUFU.TANH R151, R151 ;  /* 0x0000009700977308 */ /* 0x000e6c0000002400 */
[----:B--2---:R-:W-:Y:S02]  /*67f0*/  HMMA.16816.F32.BF16 R40, R16, R64, R40 ;  /* 0x000000401028723c */ /* 0x004fe40000041828 */
[----:B------:R-:W2:Y:S01]  /*6800*/  MUFU.TANH R155, R155 ;  /* 0x0000009b009b7308 */ /* 0x000ea20000002400 */
[----:B------:R-:W-:-:S05]  /*6810*/  FMUL.FTZ R48, R48, UR6 ;  /* 0x0000000630307c20 */ /* 0x000fca0008410000 */
[----:B------:R-:W-:Y:S02]  /*6820*/  HMMA.16816.F32.BF16 R36, R16, R66, R36 ;  /* 0x000000421024723c */ /* 0x000fe40000041824 */
[----:B------:R-:W1:Y:S06]  /*6830*/  MUFU.TANH R144, R144 ;  /* 0x0000009000907308 */ /* 0x000e6c0000002400 */
[C---:B------:R-:W-:Y:S02]  /*6840*/  HMMA.16816.F32.BF16 R44, R20.reuse, R64, R44 ;  /* 0x00000040142c723c */ /* 0x040fe4000004182c */
[----:B------:R-:W1:Y:S06]  /*6850*/  MUFU.TANH R6, R6 ;  /* 0x0000000600067308 */ /* 0x000e6c0000002400 */
[----:B------:R-:W-:Y:S02]  /*6860*/  HMMA.16816.F32.BF16 R32, R20, R66, R32 ;  /* 0x000000421420723c */ /* 0x000fe40000041820 */
[----:B------:R1:W1:Y:S08]  /*6870*/  MUFU.TANH R149, R60 ;  /* 0x0000003c00957308 */ /* 0x0002700000002400 */
[----:B------:R1:W1:Y:S08]  /*6880*/  MUFU.TANH R147, R61 ;  /* 0x0000003d00937308 */ /* 0x0002700000002400 */
[----:B------:R1:W1:Y:S08]  /*6890*/  MUFU.TANH R159, R62 ;  /* 0x0000003e009f7308 */ /* 0x0002700000002400 */
[----:B------:R1:W1:Y:S08]  /*68a0*/  MUFU.TANH R157, R63 ;  /* 0x0000003f009d7308 */ /* 0x0002700000002400 */
[----:B------:R1:W1:Y:S08]  /*68b0*/  MUFU.TANH R177, R56 ;  /* 0x0000003800b17308 */ /* 0x0002700000002400 */
[----:B------:R1:W1:Y:S08]  /*68c0*/  MUFU.TANH R179, R57 ;  /* 0x0000003900b37308 */ /* 0x0002700000002400 */
[----:B------:R-:W1:Y:S08]  /*68d0*/  MUFU.TANH R10, R10 ;  /* 0x0000000a000a7308 */ /* 0x000e700000002400 */
[----:B------:R1:W1:Y:S01]  /*68e0*/  MUFU.TANH R156, R59 ;  /* 0x0000003b009c7308 */ /* 0x0002620000002400 */
[----:B------:R-:W-:Y:S06]  /*68f0*/  BAR.SYNC.DEFER_BLOCKING 0x0 ;  /* 0x0000000000007b1d */ /* 0x000fec0000010000 */
[----:B--234-:R-:W-:Y:S05]  /*6900*/  @!P6 BRA `(.L_x_907) ;  /* 0x000000000064e947 */ /* 0x01cfea0003800000 */
[----:B------:R-:W-:-:S04]  /*6910*/  VIADD R11, R137, 0xfffffffd ;  /* 0xfffffffd890b7836 */ /* 0x000fc80000000000 */
[----:B------:R-:W-:-:S04]  /*6920*/  IMAD.WIDE.U32 R8, R11, R140, RZ ;  /* 0x0000008c0b087225 */ /* 0x000fc800078e00ff */
[----:B------:R-:W-:Y:S01]  /*6930*/  IMAD R9, R11, R141, R9 ;  /* 0x0000008d0b097224 */ /* 0x000fe200078e0209 */
[C---:B------:R-:W-:Y:S02]  /*6940*/  LEA R16, P1, R8.reuse, R207, 0x7 ;  /* 0x000000cf08107211 */ /* 0x040fe400078238ff */
        /* <DEDUP_REMOVED lines=9> */
[--C-:B------:R-:W-:Y:S02]  /*69e0*/  LEA.HI.X R15, R12, R206, R9.reuse, 0x1, P0 ;  /* 0x000000ce0c0f7211 */ /* 0x100fe400000f0c09 */
        /* <DEDUP_REMOVED lines=11> */
.L_x_907:
[----:B------:R-:W-:Y:S01]  /*6aa0*/  FMUL.FTZ R65, R49, UR6 ;  /* 0x0000000631417c20 */ /* 0x000fe20008410000 */
[----:B------:R-:W-:Y:S01]  /*6ab0*/  IADD3 R67, PT, PT, R172, -0x78, RZ ;  /* 0xffffff88ac437810 */ /* 0x000fe20007ffe0ff */
[----:B------:R-:W-:Y:S01]  /*6ac0*/  FMUL.FTZ R26, R32, UR6 ;  /* 0x00000006201a7c20 */ /* 0x000fe20008410000 */
[----:B--2---:R-:W-:Y:S01]  /*6ad0*/  FSEL R15, R227, -INF , !P3 ;  /* 0xff800000e30f7808 */ /* 0x004fe20005800000 */
[----:B------:R-:W-:Y:S01]  /*6ae0*/  FMUL.FTZ R14, R51, UR6 ;  /* 0x00000006330e7c20 */ /* 0x000fe20008410000 */
[-C--:B------:R-:W-:Y:S01]  /*6af0*/  ISETP.GE.AND P3, PT, R67, R222.reuse, PT ;  /* 0x000000de4300720c */ /* 0x080fe20003f66270 */
[----:B------:R-:W2:Y:S01]  /*6b00*/  MUFU.TANH R65, R65 ;  /* 0x0000004100417308 */ /* 0x000ea20000002400 */
[----:B-1----:R-:W-:Y:S01]  /*6b10*/  IADD3 R63, PT, PT, R172, -0x6f, RZ ;  /* 0xffffff91ac3f7810 */ /* 0x002fe20007ffe0ff */
[----:B------:R-:W-:Y:S01]  /*6b20*/  FMUL.FTZ R24, R44, UR6 ;  /* 0x000000062c187c20 */ /* 0x000fe20008410000 */
[C---:B------:R-:W-:Y:S01]  /*6b30*/  IADD3 R51, PT, PT, R172.reuse, -0x77, RZ ;  /* 0xffffff89ac337810 */ /* 0x040fe20007ffe0ff */
[----:B------:R-:W-:Y:S01]  /*6b40*/  FMUL.FTZ R27, R45, UR6 ;  /* 0x000000062d1b7c20 */ /* 0x000fe20008410000 */
[----:B------:R-:W-:Y:S01]  /*6b50*/  FSEL R9, R231, -INF , !P3 ;  /* 0xff800000e7097808 */ /* 0x000fe20005800000 */
[----:B------:R-:W-:Y:S01]  /*6b60*/  FMUL.FTZ R25, R33, UR6 ;  /* 0x0000000621197c20 */ /* 0x000fe20008410000 */
[-C--:B------:R-:W-:Y:S01]  /*6b70*/  ISETP.GE.AND P3, PT, R63, R222.reuse, PT ;  /* 0x000000de3f00720c */ /* 0x080fe20003f66270 */
[----:B------:R-:W1:Y:S01]  /*6b80*/  MUFU.TANH R26, R26 ;  /* 0x0000001a001a7308 */ /* 0x000e620000002400 */
[----:B------:R-:W-:Y:S01]  /*6b90*/  IADD3 R57, PT, PT, R172, -0x60, RZ ;  /* 0xffffffa0ac397810 */ /* 0x000fe20007ffe0ff */
[----:B------:R-:W-:Y:S01]  /*6ba0*/  FMUL.FTZ R52, R52, UR6 ;  /* 0x0000000634347c20 */ /* 0x000fe20008410000 */
[----:B------:R-:W-:Y:S01]  /*6bb0*/  FSEL R8, R229, -INF , !P2 ;  /* 0xff800000e5087808 */ /* 0x000fe20005000000 */
[----:B------:R-:W-:Y:S01]  /*6bc0*/  FMUL.FTZ R16, R53, UR6 ;  /* 0x0000000635107c20 */ /* 0x000fe20008410000 */
[-C--:B------:R-:W-:Y:S01]  /*6bd0*/  ISETP.GE.AND P1, PT, R7, R222.reuse, PT ;  /* 0x000000de0700720c */ /* 0x080fe20003f26270 */
[----:B------:R-:W-:Y:S01]  /*6be0*/  FMUL.FTZ R18, R54, UR6 ;  /* 0x0000000636127c20 */ /* 0x000fe20008410000 */
[-C--:B------:R-:W-:Y:S01]  /*6bf0*/  ISETP.GE.AND P2, PT, R51, R222.reuse, PT ;  /* 0x000000de3300720c */ /* 0x080fe20003f46270 */
[----:B------:R-:W3:Y:S01]  /*6c00*/  MUFU.TANH R145, R48 ;  /* 0x0000003000917308 */ /* 0x000ee20000002400 */
[----:B------:R-:W-:Y:S01]  /*6c10*/  IADD3 R49, PT, PT, R172, -0x70, RZ ;  /* 0xffffff90ac317810 */ /* 0x000fe20007ffe0ff */
[----:B------:R-:W-:Y:S01]  /*6c20*/  FMUL.FTZ R40, R40, UR6 ;  /* 0x0000000628287c20 */ /* 0x000fe20008410000 */
[----:B------:R-:W-:Y:S01]  /*6c30*/  IADD3 R61, PT, PT, R172, -0x68, RZ ;  /* 0xffffff98ac3d7810 */ /* 0x000fe20007ffe0ff */
[----:B------:R-:W-:Y:S01]  /*6c40*/  FMUL.FTZ R20, R55, UR6 ;  /* 0x0000000637147c20 */ /* 0x000fe20008410000 */
[----:B------:R-:W-:Y:S01]  /*6c50*/  FSEL R161, R161, -INF , !P3 ;  /* 0xff800000a1a17808 */ /* 0x000fe20005800000 */
[----:B------:R-:W-:Y:S01]  /*6c60*/  FMUL.FTZ R41, R41, UR6 ;  /* 0x0000000629297c20 */ /* 0x000fe20008410000 */
[----:B------:R-:W-:Y:S01]  /*6c70*/  FSEL R13, R224, -INF , !P5 ;  /* 0xff800000e00d7808 */ /* 0x000fe20006800000 */
[----:B------:R-:W4:Y:S01]  /*6c80*/  MUFU.TANH R24, R24 ;  /* 0x0000001800187308 */ /* 0x000f220000002400 */
[----:B------:R-:W-:Y:S01]  /*6c90*/  FSEL R235, R226, -INF , !P4 ;  /* 0xff800000e2eb7808 */ /* 0x000fe20006000000 */
[----:B------:R-:W-:Y:S01]  /*6ca0*/  FMUL.FTZ R42, R42, UR6 ;  /* 0x000000062a2a7c20 */ /* 0x000fe20008410000 */
[----:B------:R-:W-:Y:S01]  /*6cb0*/  ISETP.GE.AND P3, PT, R57, R222, PT ;  /* 0x000000de3900720c */ /* 0x000fe20003f66270 */
[----:B------:R-:W-:Y:S01]  /*6cc0*/  FMUL.FTZ R36, R36, UR6 ;  /* 0x0000000624247c20 */ /* 0x000fe20008410000 */
[----:B------:R-:W-:Y:S01]  /*6cd0*/  ISETP.GE.AND P0, PT, R7, R217, PT ;  /* 0x000000d90700720c */ /* 0x000fe20003f06270 */
[----:B------:R-:W-:Y:S01]  /*6ce0*/  FMUL.FTZ R43, R43, UR6 ;  /* 0x000000062b2b7c20 */ /* 0x000fe20008410000 */
[C---:B------:R-:W-:Y:S01]  /*6cf0*/  ISETP.GE.AND P5, PT, R7.reuse, R216, PT ;  /* 0x000000d80700720c */ /* 0x040fe20003fa6270 */
[----:B------:R-:W5:Y:S01]  /*6d00*/  MUFU.TANH R27, R27 ;  /* 0x0000001b001b7308 */ /* 0x000f620000002400 */
[----:B------:R-:W-:Y:S01]  /*6d10*/  ISETP.GE.AND P4, PT, R7, R2, PT ;  /* 0x000000020700720c */ /* 0x000fe20003f86270 */
[----:B------:R-:W-:Y:S01]  /*6d20*/  FMUL.FTZ R37, R37, UR6 ;  /* 0x0000000625257c20 */ /* 0x000fe20008410000 */
[----:B------:R-:W-:Y:S01]  /*6d30*/  IADD3 R29, PT, PT, R172, -0x57, RZ ;  /* 0xffffffa9ac1d7810 */ /* 0x000fe20007ffe0ff */
[----:B------:R-:W-:Y:S01]  /*6d40*/  FMUL.FTZ R38, R38, UR6 ;  /* 0x0000000626267c20 */ /* 0x000fe20008410000 */
[----:B------:R-:W-:Y:S01]  /*6d50*/  FSEL R11, R225, -INF , !P1 ;  /* 0xff800000e10b7808 */ /* 0x000fe20004800000 */
[----:B------:R-:W-:Y:S01]  /*6d60*/  FMUL.FTZ R39, R39, UR6 ;  /* 0x0000000627277c20 */ /* 0x000fe20008410000 */
[----:B------:R-:W-:Y:S01]  /*6d70*/  FSEL R7, R233, -INF , !P2 ;  /* 0xff800000e9077808 */ /* 0x000fe20005000000 */
[----:B------:R-:W5:Y:S01]  /*6d80*/  MUFU.TANH R25, R25 ;  /* 0x0000001900197308 */ /* 0x000f620000002400 */
[-C--:B------:R-:W-:Y:S01]  /*6d90*/  ISETP.GE.AND P1, PT, R49, R222.reuse, PT ;  /* 0x000000de3100720c */ /* 0x080fe20003f26270 */
[----:B------:R-:W-:Y:S01]  /*6da0*/  FMUL.FTZ R12, R50, UR6 ;  /* 0x00000006320c7c20 */ /* 0x000fe20008410000 */
[-C--:B------:R-:W-:Y:S01]  /*6db0*/  ISETP.GE.AND P2, PT, R61, R222.reuse, PT ;  /* 0x000000de3d00720c */ /* 0x080fe20003f46270 */
[----:B------:R-:W-:Y:S01]  /*6dc0*/  FMUL.FTZ R46, R46, UR6 ;  /* 0x000000062e2e7c20 */ /* 0x000fe20008410000 */
[C---:B------:R-:W-:Y:S01]  /*6dd0*/  IADD3 R59, PT, PT, R172.reuse, -0x67, RZ ;  /* 0xffffff99ac3b7810 */ /* 0x040fe20007ffe0ff */
[----:B------:R-:W-:Y:S01]  /*6de0*/  FMUL.FTZ R47, R47, UR6 ;  /* 0x000000062f2f7c20 */ /* 0x000fe20008410000 */
[----:B------:R-:W-:Y:S01]  /*6df0*/  IADD3 R173, PT, PT, R172, -0x5f, RZ ;  /* 0xffffffa1acad7810 */ /* 0x000fe20007ffe0ff */
[----:B------:R-:W5:Y:S01]  /*6e00*/  MUFU.TANH R171, R52 ;  /* 0x0000003400ab7308 */ /* 0x000f620000002400 */
[----:B------:R-:W-:Y:S01]  /*6e10*/  FSEL R149, R149, -INF , !P3 ;  /* 0xff80000095957808 */ /* 0x000fe20005800000 */
[----:B------:R-:W-:Y:S01]  /*6e20*/  FMUL.FTZ R34, R34, UR6 ;  /* 0x0000000622227c20 */ /* 0x000fe20008410000 */
[----:B------:R-:W-:Y:S01]  /*6e30*/  ISETP.GE.AND P3, PT, R29, R222, PT ;  /* 0x000000de1d00720c */ /* 0x000fe20003f66270 */
[----:B------:R-:W-:Y:S01]  /*6e40*/  FMUL.FTZ R35, R35, UR6 ;  /* 0x0000000623237c20 */ /* 0x000fe20008410000 */
[----:B------:R-:W-:-:S02]  /*6e50*/  IADD3 R19, PT, PT, R172, -0x48, RZ ;  /* 0xffffffb8ac137810 */ /* 0x000fc40007ffe0ff */
[----:B------:R-:W-:Y:S01]  /*6e60*/  FSEL R181, R160, -INF , !P1 ;  /* 0xff800000a0b57808 */ /* 0x000fe20004800000 */
[----:B------:R-:W5:Y:S01]  /*6e70*/  MUFU.TANH R16, R16 ;  /* 0x0000001000107308 */ /* 0x000f620000002400 */
[----:B------:R-:W-:Y:S02]  /*6e80*/  FSEL R167, R167, -INF , !P2 ;  /* 0xff800000a7a77808 */ /* 0x000fe40005000000 */
[-C--:B------:R-:W-:Y:S02]  /*6e90*/  ISETP.GE.AND P1, PT, R59, R222.reuse, PT ;  /* 0x000000de3b00720c */ /* 0x080fe40003f26270 */
[----:B------:R-:W-:Y:S02]  /*6ea0*/  ISETP.GE.AND P2, PT, R173, R222, PT ;  /* 0x000000dead00720c */ /* 0x000fe40003f46270 */
[C---:B------:R-:W-:Y:S01]  /*6eb0*/  IADD3 R31, PT, PT, R172.reuse, -0x58, RZ ;  /* 0xffffffa8ac1f7810 */ /* 0x040fe20007ffe0ff */
[----:B------:R-:W5:Y:S01]  /*6ec0*/  MUFU.TANH R18, R18 ;  /* 0x0000001200127308 */ /* 0x000f620000002400 */
[----:B------:R-:W-:-:S02]  /*6ed0*/  IADD3 R23, PT, PT, R172, -0x50, RZ ;  /* 0xffffffb0ac177810 */ /* 0x000fc40007ffe0ff */
[----:B--2---:R-:W-:Y:S02]  /*6ee0*/  FSEL R65, R65, -INF , !P3 ;  /* 0xff80000041417808 */ /* 0x004fe40005800000 */
[----:B------:R-:W-:Y:S02]  /*6ef0*/  FSEL R228, R228, -INF , !P4 ;  /* 0xff800000e4e47808 */ /* 0x000fe40006000000 */
[----:B------:R-:W-:Y:S01]  /*6f00*/  ISETP.GE.AND P3, PT, R19, R222, PT ;  /* 0x000000de1300720c */ /* 0x000fe20003f66270 */
[----:B------:R-:W-:Y:S01]  /*6f10*/  MUFU.TANH R20, R20 ;  /* 0x0000001400147308 */ /* 0x000fe20000002400 */
[----:B------:R-:W-:Y:S02]  /*6f20*/  ISETP.GE.AND P4, PT, R51, R2, PT ;  /* 0x000000023300720c */ /* 0x000fe40003f86270 */
[----:B------:R-:W-:Y:S02]  /*6f30*/  FSEL R163, R163, -INF , !P1 ;  /* 0xff800000a3a37808 */ /* 0x000fe40004800000 */
[----:B------:R-:W-:-:S02]  /*6f40*/  FSEL R147, R147, -INF , !P2 ;  /* 0xff80000093937808 */ /* 0x000fc40005000000 */
[-C--:B------:R-:W-:Y:S01]  /*6f50*/  ISETP.GE.AND P1, PT, R31, R222.reuse, PT ;  /* 0x000000de1f00720c */ /* 0x080fe20003f26270 */
[----:B------:R-:W-:Y:S01]  /*6f60*/  MUFU.TANH R60, R42 ;  /* 0x0000002a003c7308 */ /* 0x000fe20000002400 */
[----:B------:R-:W-:Y:S02]  /*6f70*/  ISETP.GE.AND P2, PT, R23, R222, PT ;  /* 0x000000de1700720c */ /* 0x000fe40003f46270 */
[C---:B------:R-:W-:Y:S02]  /*6f80*/  IADD3 R21, PT, PT, R172.reuse, -0x4f, RZ ;  /* 0xffffffb1ac157810 */ /* 0x040fe40007ffe0ff */
[----:B------:R-:W-:Y:S02]  /*6f90*/  IADD3 R17, PT, PT, R172, -0x47, RZ ;  /* 0xffffffb9ac117810 */ /* 0x000fe40007ffe0ff */
[----:B-1----:R-:W-:Y:S01]  /*6fa0*/  FSEL R26, R26, -INF , !P3 ;  /* 0xff8000001a1a7808 */ /* 0x002fe20005800000 */
[----:B------:R-:W-:Y:S01]  /*6fb0*/  MUFU.TANH R58, R43 ;  /* 0x0000002b003a7308 */ /* 0x000fe20000002400 */
[----:B------:R-:W-:-:S02]  /*6fc0*/  FSEL R166, R166, -INF , !P4 ;  /* 0xff800000a6a67808 */ /* 0x000fc40006000000 */
[----:B------:R-:W-:Y:S02]  /*6fd0*/  ISETP.GE.AND P3, PT, R67, R216, PT ;  /* 0x000000d84300720c */ /* 0x000fe40003f66270 */
[----:B------:R-:W-:Y:S02]  /*6fe0*/  ISETP.GE.AND P4, PT, R63, R2, PT ;  /* 0x000000023f00720c */ /* 0x000fe40003f86270 */
[----:B---3--:R-:W-:Y:S01]  /*6ff0*/  FSEL R145, R145, -INF , !P1 ;  /* 0xff80000091917808 */ /* 0x008fe20004800000 */
[----:B------:R-:W-:Y:S01]  /*7000*/  MUFU.TANH R54, R38 ;  /* 0x0000002600367308 */ /* 0x000fe20000002400 */
[----:B----4-:R-:W-:Y:S02]  /*7010*/  FSEL R24, R24, -INF , !P2 ;  /* 0xff80000018187808 */ /* 0x010fe40005000000 */
[-C--:B------:R-:W-:Y:S02]  /*7020*/  ISETP.GE.AND P1, PT, R21, R222.reuse, PT ;  /* 0x000000de1500720c */ /* 0x080fe40003f26270 */
[----:B------:R-:W-:-:S02]  /*7030*/  ISETP.GE.AND P2, PT, R17, R222, PT ;  /* 0x000000de1100720c */ /* 0x000fc40003f46270 */
[----:B------:R-:W-:Y:S01]  /*7040*/  FSEL R175, R168, -INF , !P3 ;  /* 0xff800000a8af7808 */ /* 0x000fe20005800000 */
[----:B------:R-:W-:Y:S01]  /*7050*/  MUFU.TANH R53, R39 ;  /* 0x0000002700357308 */ /* 0x000fe20000002400 */
[----:B------:R-:W-:Y:S02]  /*7060*/  FSEL R146, R151, -INF , !P4 ;  /* 0xff80000097927808 */ /* 0x000fe40006000000 */
[-C--:B------:R-:W-:Y:S02]  /*7070*/  ISETP.GE.AND P3, PT, R49, R216.reuse, PT ;  /* 0x000000d83100720c */ /* 0x080fe40003f66270 */
[----:B------:R-:W-:Y:S02]  /*7080*/  ISETP.GE.AND P4, PT, R59, R216, PT ;  /* 0x000000d83b00720c */ /* 0x000fe40003f86270 */
[----:B-----5:R-:W-:Y:S01]  /*7090*/  FSEL R27, R27, -INF , !P1 ;  /* 0xff8000001b1b7808 */ /* 0x020fe20004800000 */
[----:B------:R-:W-:Y:S01]  /*70a0*/  MUFU.TANH R12, R12 ;  /* 0x0000000c000c7308 */ /* 0x000fe20000002400 */
[----:B------:R-:W-:-:S02]  /*70b0*/  FSEL R25, R25, -INF , !P2 ;  /* 0xff80000019197808 */ /* 0x000fc40005000000 */
[C---:B------:R-:W-:Y:S02]  /*70c0*/  ISETP.GE.AND P1, PT, R67.reuse, R217, PT ;  /* 0x000000d94300720c */ /* 0x040fe40003f26270 */
[----:B------:R-:W-:Y:S02]  /*70d0*/  ISETP.GE.AND P2, PT, R67, R2, PT ;  /* 0x000000024300720c */ /* 0x000fe40003f46270 */
[----:B------:R-:W-:Y:S01]  /*70e0*/  FSEL R233, R164, -INF , !P0 ;  /* 0xff800000a4e97808 */ /* 0x000fe20004000000 */
[----:B------:R-:W-:Y:S01]  /*70f0*/  MUFU.TANH R14, R14 ;  /* 0x0000000e000e7308 */ /* 0x000fe20000002400 */
[----:B------:R-:W-:Y:S02]  /*7100*/  FSEL R33, R165, -INF , !P5 ;  /* 0xff800000a5217808 */ /* 0x000fe40006800000 */
[----:B------:R-:W-:Y:S02]  /*7110*/  FSEL R229, R148, -INF , !P3 ;  /* 0xff80000094e57808 */ /* 0x000fe40005800000 */
[----:B------:R-:W-:-:S02]  /*7120*/  FSEL R67, R5, -INF , !P4 ;  /* 0xff80000005437808 */ /* 0x000fc40006000000 */
[C---:B------:R-:W-:Y:S01]  /*7130*/  ISETP.GE.AND P0, PT, R51.reuse, R217, PT ;  /* 0x000000d93300720c */ /* 0x040fe20003f06270 */
[----:B------:R-:W-:Y:S01]  /*7140*/  MUFU.TANH R46, R46 ;  /* 0x0000002e002e7308 */ /* 0x000fe20000002400 */
[-C--:B------:R-:W-:Y:S02]  /*7150*/  ISETP.GE.AND P5, PT, R51, R216.reuse, PT ;  /* 0x000000d83300720c */ /* 0x080fe40003fa6270 */
[-C--:B------:R-:W-:Y:S02]  /*7160*/  ISETP.GE.AND P3, PT, R61, R216.reuse, PT ;  /* 0x000000d83d00720c */ /* 0x080fe40003f66270 */
[----:B------:R-:W-:Y:S02]  /*7170*/  ISETP.GE.AND P4, PT, R57, R216, PT ;  /* 0x000000d83900720c */ /* 0x000fe40003f86270 */
[----:B------:R-:W-:Y:S01]  /*7180*/  FSEL R51, R230, -INF , !P1 ;  /* 0xff800000e6337808 */ /* 0x000fe20004800000 */
        /* <DEDUP_REMOVED lines=11> */
[----:B------:R-:W-:Y:S02]  /*7240*/  ISETP.GE.AND P5, PT, R63, R216, PT ;  /* 0x000000d83f00720c */ /* 0x000fe40003fa6270 */
[----:B------:R-:W-:Y:S02]  /*7250*/  ISETP.GE.AND P3, PT, R59, R2, PT ;  /* 0x000000023b00720c */ /* 0x000fe40003f66270 */
[----:B------:R-:W-:Y:S02]  /*7260*/  ISETP.GE.AND P4, PT, R173, R216, PT ;  /* 0x000000d8ad00720c */ /* 0x000fe40003f86270 */
[----:B------:R-:W-:Y:S01]  /*7270*/  FSEL R165, R152, -INF , !P1 ;  /* 0xff80000098a57808 */ /* 0x000fe20004800000 */
[----:B------:R-:W1:Y:S01]  /*7280*/  MUFU.TANH R63, R40 ;  /* 0x00000028003f7308 */ /* 0x000e620000002400 */
[----:B------:R-:W-:-:S02]  /*7290*/  FSEL R66, R150, -INF , !P2 ;  /* 0xff80000096427808 */ /* 0x000fc40005000000 */
[----:B------:R-:W-:Y:S02]  /*72a0*/  FSEL R132, R6, -INF , !P3 ;  /* 0xff80000006847808 */ /* 0x000fe40005800000 */
[----:B------:R-:W-:Y:S02]  /*72b0*/  FSEL R179, R179, -INF , !P4 ;  /* 0xff800000b3b37808 */ /* 0x000fe40006000000 */
[C---:B------:R-:W-:Y:S02]  /*72c0*/  ISETP.GE.AND P1, PT, R61.reuse, R217, PT ;  /* 0x000000d93d00720c */ /* 0x040fe40003f26270 */
[-C--:B------:R-:W-:Y:S02]  /*72d0*/  ISETP.GE.AND P2, PT, R61, R2.reuse, PT ;  /* 0x000000023d00720c */ /* 0x080fe40003f46270 */
[----:B------:R-:W-:Y:S01]  /*72e0*/  ISETP.GE.AND P3, PT, R57, R2, PT ;  /* 0x000000023900720c */ /* 0x000fe20003f66270 */
[----:B------:R-:W2:Y:S01]  /*72f0*/  MUFU.TANH R61, R41 ;  /* 0x00000029003d7308 */ /* 0x000ea20000002400 */
[----:B------:R-:W-:-:S02]  /*7300*/  ISETP.GE.AND P4, PT, R31, R216, PT ;  /* 0x000000d81f00720c */ /* 0x000fc40003f86270 */
[----:B------:R-:W-:Y:S02]  /*7310*/  FSEL R231, R154, -INF , !P5 ;  /* 0xff8000009ae77808 */ /* 0x000fe40006800000 */
[----:B------:R-:W-:Y:S02]  /*7320*/  FSEL R154, R10, -INF , !P3 ;  /* 0xff8000000a9a7808 */ /* 0x000fe40005800000 */
[----:B------:R-:W-:Y:S02]  /*7330*/  FSEL R171, R171, -INF , !P4 ;  /* 0xff800000abab7808 */ /* 0x000fe40006000000 */
[----:B------:R-:W-:Y:S02]  /*7340*/  ISETP.GE.AND P5, PT, R59, R217, PT ;  /* 0x000000d93b00720c */ /* 0x000fe40003fa6270 */
[----:B------:R-:W-:Y:S01]  /*7350*/  ISETP.GE.AND P3, PT, R173, R2, PT ;  /* 0x00000002ad00720c */ /* 0x000fe20003f66270 */
[----:B------:R-:W3:Y:S01]  /*7360*/  MUFU.TANH R59, R36 ;  /* 0x00000024003b7308 */ /* 0x000ee20000002400 */
[----:B------:R-:W-:-:S02]  /*7370*/  ISETP.GE.AND P4, PT, R29, R216, PT ;  /* 0x000000d81d00720c */ /* 0x000fc40003f86270 */
[----:B------:R-:W-:Y:S02]  /*7380*/  FSEL R144, R144, -INF , !P2 ;  /* 0xff80000090907808 */ /* 0x000fe40005000000 */
[----:B------:R-:W-:Y:S02]  /*7390*/  FSEL R156, R156, -INF , !P3 ;  /* 0xff8000009c9c7808 */ /* 0x000fe40005800000 */
[----:B------:R-:W-:Y:S02]  /*73a0*/  FSEL R169, R16, -INF , !P4 ;  /* 0xff80000010a97808 */ /* 0x000fe40006000000 */
[----:B------:R-:W-:Y:S02]  /*73b0*/  ISETP.GE.AND P2, PT, R57, R217, PT ;  /* 0x000000d93900720c */ /* 0x000fe40003f46270 */
[----:B------:R-:W-:Y:S01]  /*73c0*/  ISETP.GE.AND P3, PT, R31, R2, PT ;  /* 0x000000021f00720c */ /* 0x000fe20003f66270 */
[----:B------:R-:W4:Y:S01]  /*73d0*/  MUFU.TANH R57, R37 ;  /* 0x0000002500397308 */ /* 0x000f220000002400 */
[----:B------:R-:W-:-:S02]  /*73e0*/  ISETP.GE.AND P4, PT, R23, R216, PT ;  /* 0x000000d81700720c */ /* 0x000fc40003f86270 */
[----:B------:R-:W-:Y:S02]  /*73f0*/  FMNMX3.FTZ R5, R133, R8, R228, !PT ;  /* 0x0000000885057276 */ /* 0x000fe400078100e4 */
[----:B------:R-:W-:Y:S02]  /*7400*/  FSEL R152, R18, -INF , !P3 ;  /* 0xff80000012987808 */ /* 0x000fe40005800000 */
[----:B-1----:R-:W-:Y:S02]  /*7410*/  FSEL R63, R63, -INF , !P4 ;  /* 0xff8000003f3f7808 */ /* 0x002fe40006000000 */
[----:B------:R-:W-:Y:S02]  /*7420*/  FMNMX3.FTZ R10, R136, R13, R11, !PT ;  /* 0x0000000d880a7276 */ /* 0x000fe4000781000b */
[----:B------:R-:W-:Y:S02]  /*7430*/  FMNMX3.FTZ R5, R5, R170, R166, !PT ;  /* 0x000000aa05057276 */ /* 0x000fe400078100a6 */
[----:B------:R-:W-:-:S02]  /*7440*/  ISETP.GE.AND P3, PT, R29, R2, PT ;  /* 0x000000021d00720c */ /* 0x000fc40003f66270 */
[----:B------:R-:W-:Y:S02]  /*7450*/  ISETP.GE.AND P4, PT, R21, R216, PT ;  /* 0x000000d81500720c */ /* 0x000fe40003f86270 */
[----:B------:R-:W-:Y:S02]  /*7460*/  FMNMX3.FTZ R10, R10, R9, R7, !PT ;  /* 0x000000090a0a7276 */ /* 0x000fe40007810007 */
[----:B------:R-:W-:Y:S02]  /*7470*/  FMNMX3.FTZ R5, R5, R66, R146, !PT ;  /* 0x0000004205057276 */ /* 0x000fe40007810092 */
[----:B------:R-:W-:Y:S02]  /*7480*/  FSEL R150, R20, -INF , !P3 ;  /* 0xff80000014967808 */ /* 0x000fe40005800000 */
[----:B--2---:R-:W-:Y:S02]  /*7490*/  FSEL R61, R61, -INF , !P4 ;  /* 0xff8000003d3d7808 */ /* 0x004fe40006000000 */
[----:B------:R-:W-:-:S02]  /*74a0*/  ISETP.GE.AND P3, PT, R23, R2, PT ;  /* 0x000000021700720c */ /* 0x000fc40003f66270 */
[----:B------:R-:W-:Y:S02]  /*74b0*/  ISETP.GE.AND P4, PT, R19, R216, PT ;  /* 0x000000d81300720c */ /* 0x000fe40003f86270 */
[----:B------:R-:W-:Y:S02]  /*74c0*/  FMNMX3.FTZ R6, R134, R15, R33, !PT ;  /* 0x0000000f86067276 */ /* 0x000fe40007810021 */
[----:B------:R-:W-:Y:S02]  /*74d0*/  FMNMX3.FTZ R10, R10, R181, R161, !PT ;  /* 0x000000b50a0a7276 */ /* 0x000fe400078100a1 */
[----:B------:R-:W-:Y:S02]  /*74e0*/  FMNMX3.FTZ R5, R5, R144, R132, !PT ;  /* 0x0000009005057276 */ /* 0x000fe40007810084 */
[----:B------:R-:W-:Y:S02]  /*74f0*/  FSEL R60, R60, -INF , !P3 ;  /* 0xff8000003c3c7808 */ /* 0x000fe40005800000 */
[----:B---3--:R-:W-:-:S02]  /*7500*/  FSEL R59, R59, -INF , !P4 ;  /* 0xff8000003b3b7808 */ /* 0x008fc40006000000 */
[----:B------:R-:W-:Y:S02]  /*7510*/  ISETP.GE.AND P3, PT, R21, R2, PT ;  /* 0x000000021500720c */ /* 0x000fe40003f66270 */
[----:B------:R-:W-:Y:S02]  /*7520*/  ISETP.GE.AND P4, PT, R17, R216, PT ;  /* 0x000000d81100720c */ /* 0x000fe40003f86270 */
[----:B------:R-:W-:Y:S02]  /*7530*/  FMNMX3.FTZ R6, R6, R175, R237, !PT ;  /* 0x000000af06067276 */ /* 0x000fe400078100ed */
[----:B------:R-:W-:Y:S02]  /*7540*/  FMNMX3.FTZ R10, R10, R167, R163, !PT ;  /* 0x000000a70a0a7276 */ /* 0x000fe400078100a3 */
[----:B------:R-:W-:Y:S02]  /*7550*/  FMNMX3.FTZ R5, R5, R154, R156, !PT ;  /* 0x0000009a05057276 */ /* 0x000fe4000781009c */
[----:B------:R-:W-:-:S02]  /*7560*/  FSEL R58, R58, -INF , !P3 ;  /* 0xff8000003a3a7808 */ /* 0x000fc40005800000 */
[----:B----4-:R-:W-:Y:S02]  /*7570*/  FSEL R57, R57, -INF , !P4 ;  /* 0xff80000039397808 */ /* 0x010fe40006000000 */
[-C--:B------:R-:W-:Y:S02]  /*7580*/  ISETP.GE.AND P3, PT, R19, R2.reuse, PT ;  /* 0x000000021300720c */ /* 0x080fe40003f66270 */
[----:B------:R-:W-:Y:S02]  /*7590*/  FMNMX3.FTZ R6, R6, R229, R231, !PT ;  /* 0x000000e506067276 */ /* 0x000fe400078100e7 */
[----:B------:R-:W-:Y:S02]  /*75a0*/  FMNMX3.FTZ R10, R10, R149, R147, !PT ;  /* 0x000000950a0a7276 */ /* 0x000fe40007810093 */
[----:B------:R-:W-:Y:S02]  /*75b0*/  ISETP.GE.AND P4, PT, R17, R2, PT ;  /* 0x000000021100720c */ /* 0x000fe40003f86270 */
[----:B------:R-:W-:-:S02]  /*75c0*/  FMNMX3.FTZ R5, R5, R152, R150, !PT ;  /* 0x0000009805057276 */ /* 0x000fc40007810096 */
[----:B------:R-:W-:Y:S02]  /*75d0*/  FMNMX3.FTZ R6, R6, R155, R67, !PT ;  /* 0x0000009b06067276 */ /* 0x000fe40007810043 */
[----:B------:R-:W-:Y:S02]  /*75e0*/  FMNMX3.FTZ R39, R10, R145, R65, !PT ;  /* 0x000000910a277276 */ /* 0x000fe40007810041 */
[----:B------:R-:W-:Y:S02]  /*75f0*/  FSEL R54, R54, -INF , !P3 ;  /* 0xff80000036367808 */ /* 0x000fe40005800000 */
[----:B------:R-:W-:Y:S02]  /*7600*/  FSEL R53, R53, -INF , !P4 ;  /* 0xff80000035357808 */ /* 0x000fe40006000000 */
        /* <DEDUP_REMOVED lines=8> */
[----:B------:R-:W1:Y:S01]  /*7690*/  SHFL.BFLY PT, R4, R5, 0x2, 0x1f ;  /* 0x0c401f0005047f89 */ /* 0x000e6200000e0000 */
[----:B------:R-:W-:Y:S02]  /*76a0*/  FSEL R227, R153, -INF , !P0 ;  /* 0xff80000099e37808 */ /* 0x000fe40004000000 */
[----:B------:R-:W-:Y:S01]  /*76b0*/  FMNMX3.FTZ R16, R16, R51, R49, !PT ;  /* 0x0000003310107276 */ /* 0x000fe20007810031 */
[----:B------:R-:W2:Y:S01]  /*76c0*/  SHFL.BFLY PT, R10, R39, 0x2, 0x1f ;  /* 0x0c401f00270a7f89 */ /* 0x000ea200000e0000 */
[----:B------:R-:W-:Y:S02]  /*76d0*/  FMNMX3.FTZ R6, R6, R63, R61, !PT ;  /* 0x0000003f06067276 */ /* 0x000fe4000781003d */
[----:B------:R-:W-:Y:S02]  /*76e0*/  ISETP.GE.AND P4, PT, R173, R217, PT ;  /* 0x000000d9ad00720c */ /* 0x000fe40003f86270 */
[----:B------:R-:W-:Y:S02]  /*76f0*/  FSEL R183, R183, -INF , !P5 ;  /* 0xff800000b7b77808 */ /* 0x000fe40006800000 */
[----:B------:R-:W-:-:S02]  /*7700*/  FMNMX3.FTZ R16, R16, R165, R227, !PT ;  /* 0x000000a510107276 */ /* 0x000fc400078100e3 */
[----:B------:R-:W-:Y:S02]  /*7710*/  FMNMX3.FTZ R37, R6, R59, R57, !PT ;  /* 0x0000003b06257276 */ /* 0x000fe40007810039 */
[-C--:B------:R-:W-:Y:S02]  /*7720*/  ISETP.GE.AND P3, PT, R31, R217.reuse, PT ;  /* 0x000000d91f00720c */ /* 0x080fe40003f66270 */
[----:B------:R-:W-:Y:S01]  /*7730*/  ISETP.GE.AND P0, PT, R29, R217, PT ;  /* 0x000000d91d00720c */ /* 0x000fe20003f06270 */
[----:B------:R-:W3:Y:S01]  /*7740*/  SHFL.BFLY PT, R6, R37, 0x2, 0x1f ;  /* 0x0c401f0025067f89 */ /* 0x000ee200000e0000 */
[----:B------:R-:W-:Y:S02]  /*7750*/  FSEL R159, R159, -INF , !P2 ;  /* 0xff8000009f9f7808 */ /* 0x000fe40005000000 */
[----:B------:R-:W-:Y:S02]  /*7760*/  FSEL R157, R157, -INF , !P4 ;  /* 0xff8000009d9d7808 */ /* 0x000fe40006000000 */
[----:B------:R-:W-:-:S02]  /*7770*/  FMNMX3.FTZ R16, R16, R225, R183, !PT ;  /* 0x000000e110107276 */ /* 0x000fc400078100b7 */
[----:B------:R-:W-:Y:S02]  /*7780*/  FSEL R153, R12, -INF , !P3 ;  /* 0xff8000000c997808 */ /* 0x000fe40005800000 */
[-C--:B------:R-:W-:Y:S02]  /*7790*/  ISETP.GE.AND P1, PT, R23, R217.reuse, PT ;  /* 0x000000d91700720c */ /* 0x080fe40003f26270 */
[----:B------:R-:W-:Y:S02]  /*77a0*/  ISETP.GE.AND P5, PT, R21, R217, PT ;  /* 0x000000d91500720c */ /* 0x000fe40003fa6270 */
[----:B------:R-:W-:Y:S02]  /*77b0*/  FSEL R151, R14, -INF , !P0 ;  /* 0xff8000000e977808 */ /* 0x000fe40004000000 */
[----:B------:R-:W-:Y:S02]  /*77c0*/  FMNMX3.FTZ R12, R16, R159, R157, !PT ;  /* 0x0000009f100c7276 */ /* 0x000fe4000781009d */
[----:B------:R-:W-:-:S02]  /*77d0*/  ISETP.GE.AND P2, PT, R19, R217, PT ;  /* 0x000000d91300720c */ /* 0x000fc40003f46270 */
[----:B------:R-:W-:Y:S02]  /*77e0*/  ISETP.GE.AND P4, PT, R17, R217, PT ;  /* 0x000000d91100720c */ /* 0x000fe40003f86270 */
[----:B------:R-:W-:Y:S02]  /*77f0*/  FSEL R46, R46, -INF , !P1 ;  /* 0xff8000002e2e7808 */ /* 0x000fe40004800000 */
[----:B------:R-:W-:Y:S02]  /*7800*/  FSEL R45, R45, -INF , !P5 ;  /* 0xff8000002d2d7808 */ /* 0x000fe40006800000 */
[----:B------:R-:W-:Y:S02]  /*7810*/  FMNMX3.FTZ R12, R12, R153, R151, !PT ;  /* 0x000000990c0c7276 */ /* 0x000fe40007810097 */
[----:B------:R-:W-:Y:S02]  /*7820*/  FSEL R44, R44, -INF , !P2 ;  /* 0xff8000002c2c7808 */ /* 0x000fe40005000000 */
[----:B------:R-:W-:-:S02]  /*7830*/  FSEL R43, R43, -INF , !P4 ;  /* 0xff8000002b2b7808 */ /* 0x000fc40006000000 */
[----:B------:R-:W-:Y:S02]  /*7840*/  FMNMX3.FTZ R12, R12, R46, R45, !PT ;  /* 0x0000002e0c0c7276 */ /* 0x000fe4000781002d */
[----:B-1----:R-:W-:Y:S02]  /*7850*/  FMNMX.FTZ R4, R5, R4, !PT ;  /* 0x0000000405047209 */ /* 0x002fe40007810000 */
[----:B------:R-:W-:Y:S02]  /*7860*/  FMNMX3.FTZ R12, R12, R44, R43, !PT ;  /* 0x0000002c0c0c7276 */ /* 0x000fe4000781002b */
[----:B--2---:R-:W-:Y:S01]  /*7870*/  FMNMX.FTZ R10, R39, R10, !PT ;  /* 0x0000000a270a7209 */ /* 0x004fe20007810000 */
[----:B------:R-:W1:Y:S01]  /*7880*/  SHFL.BFLY PT, R173, R4, 0x1, 0x1f ;  /* 0x0c201f0004ad7f89 */ /* 0x000e6200000e0000 */
[----:B---3--:R-:W-:-:S03]  /*7890*/  FMNMX.FTZ R6, R37, R6, !PT ;  /* 0x0000000625067209 */ /* 0x008fc60007810000 */
[----:B------:R-:W2:Y:S04]  /*78a0*/  SHFL.BFLY PT, R5, R12, 0x2, 0x1f ;  /* 0x0c401f000c057f89 */ /* 0x000ea800000e0000 */
[----:B------:R-:W3:Y:S04]  /*78b0*/  SHFL.BFLY PT, R19, R10, 0x1, 0x1f ;  /* 0x0c201f000a137f89 */ /* 0x000ee800000e0000 */
[----:B------:R-:W4:Y:S01]  /*78c0*/  SHFL.BFLY PT, R17, R6, 0x1, 0x1f ;  /* 0x0c201f0006117f89 */ /* 0x000f2200000e0000 */
[----:B-1----:R-:W-:Y:S02]  /*78d0*/  FMNMX.FTZ R173, R4, R173, !PT ;  /* 0x000000ad04ad7209 */ /* 0x002fe40007810000 */
[----:B--2---:R-:W-:-:S03]  /*78e0*/  FMNMX.FTZ R4, R12, R5, !PT ;  /* 0x000000050c047209 */ /* 0x004fc60007810000 */
[C---:B------:R-:W-:Y:S01]  /*78f0*/  FMUL.FTZ R55, R173.reuse, UR4 ;  /* 0x00000004ad377c20 */ /* 0x040fe20008410000 */
[----:B------:R-:W-:Y:S02]  /*7900*/  FSETP.NEU.FTZ.AND P0, PT, R173, -INF , PT ;  /* 0xff800000ad00780b */ /* 0x000fe40003f1d000 */
[----:B---3--:R-:W-:Y:S01]  /*7910*/  FMNMX.FTZ R176, R10, R19, !PT ;  /* 0x000000130ab07209 */ /* 0x008fe20007810000 */
[----:B------:R-:W1:Y:S01]  /*7920*/  SHFL.BFLY PT, R5, R4, 0x1, 0x1f ;  /* 0x0c201f0004057f89 */ /* 0x000e6200000e0000 */
[----:B------:R-:W-:Y:S02]  /*7930*/  FSEL R55, R55, RZ, P0 ;  /* 0x000000ff37377208 */ /* 0x000fe40000000000 */
[C---:B------:R-:W-:Y:S01]  /*7940*/  FSETP.NEU.FTZ.AND P2, PT, R176.reuse, -INF , PT ;  /* 0xff800000b000780b */ /* 0x040fe20003f5d000 */
[----:B------:R-:W-:Y:S01]  /*7950*/  FMUL.FTZ R42, R176, UR4 ;  /* 0x00000004b02a7c20 */ /* 0x000fe20008410000 */
[----:B----4-:R-:W-:Y:S01]  /*7960*/  FMNMX.FTZ R174, R6, R17, !PT ;  /* 0x0000001106ae7209 */ /* 0x010fe20007810000 */
[--C-:B------:R-:W-:Y:S01]  /*7970*/  FFMA.FTZ R30, R8, UR4, -R55.reuse ;  /* 0x00000004081e7c23 */ /* 0x100fe20008010837 */
[----:B------:R-:W-:Y:S01]  /*7980*/  FSEL R6, R173, RZ, P0 ;  /* 0x000000ffad067208 */ /* 0x000fe20000000000 */
[----:B------:R-:W2:Y:S01]  /*7990*/  LDSM.16.MT88.4 R16, [R188+0x6000] ;  /* 0x00600000bc10783b */ /* 0x000ea20000004200 */
[----:B------:R-:W-:Y:S01]  /*79a0*/  FSEL R42, R42, RZ, P2 ;  /* 0x000000ff2a2a7208 */ /* 0x000fe20001000000 */
[C---:B------:R-:W-:Y:S01]  /*79b0*/  FMUL.FTZ R62, R174.reuse, UR4 ;  /* 0x00000004ae3e7c20 */ /* 0x040fe20008410000 */
[----:B------:R-:W-:Y:S01]  /*79c0*/  FSETP.NEU.FTZ.AND P1, PT, R174, -INF , PT ;  /* 0xff800000ae00780b */ /* 0x000fe20003f3d000 */
[----:B------:R-:W-:Y:S01]  /*79d0*/  FADD.FTZ R6, R133, -R6 ;  /* 0x8000000685067221 */ /* 0x000fe20000010000 */
[----:B------:R-:W-:Y:S01]  /*79e0*/  FFMA.FTZ R28, R228, UR4, -R55 ;  /* 0x00000004e41c7c23 */ /* 0x000fe20008010837 */
[--C-:B------:R-:W-:Y:S01]  /*79f0*/  FFMA.FTZ R36, R13, UR4, -R42.reuse ;  /* 0x000000040d247c23 */ /* 0x100fe2000801082a */
[----:B------:R-:W-:Y:S01]  /*7a00*/  FSEL R13, R174, RZ, P1 ;  /* 0x000000ffae0d7208 */ /* 0x000fe20000800000 */
[----:B------:R-:W-:Y:S01]  /*7a10*/  FMUL.FTZ R39, R6, UR4 ;  /* 0x0000000406277c20 */ /* 0x000fe20008410000 */
[----:B------:R-:W-:Y:S01]  /*7a20*/  FSEL R62, R62, RZ, P1 ;  /* 0x000000ff3e3e7208 */ /* 0x000fe20000800000 */
[--C-:B------:R-:W-:Y:S01]  /*7a30*/  FFMA.FTZ R37, R11, UR4, -R42.reuse ;  /* 0x000000040b257c23 */ /* 0x100fe2000801082a */
[--C-:B------:R-:W-:Y:S01]  /*7a40*/  FFMA.FTZ R40, R9, UR4, -R42.reuse ;  /* 0x0000000409287c23 */ /* 0x100fe2000801082a */
[----:B------:R-:W-:Y:S01]  /*7a50*/  FADD.FTZ R13, R134, -R13 ;  /* 0x8000000d860d7221 */ /* 0x000fe20000010000 */
[----:B------:R-:W-:Y:S01]  /*7a60*/  FFMA.FTZ R35, R7, UR4, -R42 ;  /* 0x0000000407237c23 */ /* 0x000fe2000801082a */
[--C-:B------:R-:W-:Y:S01]  /*7a70*/  FFMA.FTZ R32, R175, UR4, -R62.reuse ;  /* 0x00000004af207c23 */ /* 0x100fe2000801083e */
[--C-:B------:R-:W-:Y:S01]  /*7a80*/  FFMA.FTZ R34, R15, UR4, -R62.reuse ;  /* 0x000000040f227c23 */ /* 0x100fe2000801083e */
[----:B------:R-:W-:Y:S01]  /*7a90*/  FMUL.FTZ R41, R13, UR4 ;  /* 0x000000040d297c20 */ /* 0x000fe20008410000 */
[----:B-1----:R-:W-:Y:S01]  /*7aa0*/  FMNMX.FTZ R175, R4, R5, !PT ;  /* 0x0000000504af7209 */ /* 0x002fe20007810000 */
[----:B------:R-:W1:Y:S01]  /*7ab0*/  LDSM.16.MT88.4 R12, [R184+0x6000] ;  /* 0x00600000b80c783b */ /* 0x000e620000004200 */
[--C-:B------:R-:W-:Y:S01]  /*7ac0*/  FFMA.FTZ R31, R33, UR4, -R62.reuse ;  /* 0x00000004211f7c23 */ /* 0x100fe2000801083e */
[----:B------:R-:W-:Y:S01]  /*7ad0*/  FFMA.FTZ R29, R237, UR4, -R62 ;  /* 0x00000004ed1d7c23 */ /* 0x000fe2000801083e */
[C---:B------:R-:W-:Y:S01]  /*7ae0*/  FSETP.NEU.FTZ.AND P0, PT, R175.reuse, -INF , PT ;  /* 0xff800000af00780b */ /* 0x040fe20003f1d000 */
[----:B------:R-:W3:Y:S01]  /*7af0*/  LDSM.16.MT88.4 R8, [R143+0x6000] ;  /* 0x006000008f08783b */ /* 0x000ee20000004200 */
[C---:B------:R-:W-:Y:S01]  /*7b00*/  FMUL.FTZ R48, R175.reuse, UR4 ;  /* 0x00000004af307c20 */ /* 0x040fe20008410000 */
[--C-:B------:R-:W-:Y:S01]  /*7b10*/  FFMA.FTZ R33, R170, UR4, -R55.reuse ;  /* 0x00000004aa217c23 */ /* 0x100fe20008010837 */
[----:B------:R-:W-:Y:S01]  /*7b20*/  FSEL R56, R175, RZ, P0 ;  /* 0x000000ffaf387208 */ /* 0x000fe20000000000 */
[----:B------:R-:W4:Y:S01]  /*7b30*/  LDSM.16.MT88.4 R4, [R142+0x6000] ;  /* 0x006000008e04783b */ /* 0x000f220000004200 */
[--C-:B------:R-:W-:Y:S01]  /*7b40*/  FFMA.FTZ R38, R166, UR4, -R55.reuse ;  /* 0x00000004a6267c23 */ /* 0x100fe20008010837 */
[----:B------:R-:W-:Y:S01]  /*7b50*/  FSEL R133, R176, RZ, P2 ;  /* 0x000000ffb0857208 */ /* 0x000fe20001000000 */
[----:B------:R-:W-:Y:S01]  /*7b60*/  MUFU.EX2 R34, R34 ;  /* 0x0000002200227308 */ /* 0x000fe20000000800 */
[----:B------:R-:W-:Y:S01]  /*7b70*/  FSEL R48, R48, RZ, P0 ;  /* 0x000000ff30307208 */ /* 0x000fe20000000000 */
[----:B------:R-:W-:Y:S01]  /*7b80*/  FADD.FTZ R56, R135, -R56 ;  /* 0x8000003887387221 */ /* 0x000fe20000010000 */
[----:B------:R-:W-:Y:S01]  /*7b90*/  FFMA.FTZ R135, R66, UR4, -R55 ;  /* 0x0000000442877c23 */ /* 0x000fe20008010837 */
[----:B------:R-:W5:Y:S01]  /*7ba0*/  MUFU.EX2 R31, R31 ;  /* 0x0000001f001f7308 */ /* 0x000f620000000800 */
[----:B------:R-:W-:Y:S01]  /*7bb0*/  FADD.FTZ R52, R136, -R133 ;  /* 0x8000008588347221 */ /* 0x000fe20000010000 */
[--C-:B------:R-:W-:Y:S01]  /*7bc0*/  FFMA.FTZ R47, R235, UR4, -R48.reuse ;  /* 0x00000004eb2f7c23 */ /* 0x100fe20008010830 */
[--C-:B------:R-:W-:Y:S01]  /*7bd0*/  FFMA.FTZ R50, R233, UR4, -R48.reuse ;  /* 0x00000004e9327c23 */ /* 0x100fe20008010830 */
[----:B------:R-:W-:Y:S01]  /*7be0*/  MUFU.EX2 R32, R32 ;  /* 0x0000002000207308 */ /* 0x000fe20000000800 */
[--C-:B------:R-:W-:Y:S01]  /*7bf0*/  FFMA.FTZ R51, R51, UR4, -R48.reuse ;  /* 0x0000000433337c23 */ /* 0x100fe20008010830 */
[----:B------:R-:W-:Y:S01]  /*7c00*/  FMUL.FTZ R56, R56, UR4 ;  /* 0x0000000438387c20 */ /* 0x000fe20008410000 */
[----:B------:R-:W-:Y:S01]  /*7c10*/  FFMA.FTZ R64, R49, UR4, -R48 ;  /* 0x0000000431407c23 */ /* 0x000fe20008010830 */
[----:B------:R-:W2:Y:S01]  /*7c20*/  MUFU.EX2 R29, R29 ;  /* 0x0000001d001d7308 */ /* 0x000ea20000000800 */
[----:B------:R-:W-:Y:S01]  /*7c30*/  FMUL.FTZ R133, R52, UR4 ;  /* 0x0000000434857c20 */ /* 0x000fe20008410000 */
[----:B------:R-:W-:Y:S01]  /*7c40*/  FFMA.FTZ R155, R155, UR4, -R62 ;  /* 0x000000049b9b7c23 */ /* 0x000fe2000801083e */
        /* <DEDUP_REMOVED lines=9> */
[----:B------:R-:W-:Y:S01]  /*7ce0*/  MUFU.EX2 R33, R33 ;  /* 0x0000002100217308 */ /* 0x000fe20000000800 */
[----:B------:R-:W-:Y:S01]  /*7cf0*/  FFMA.FTZ R167, R183, UR4, -R48 ;  /* 0x00000004b7a77c23 */ /* 0x000fe20008010830 */
[----:B--2---:R-:W-:Y:S01]  /*7d00*/  F2FP.BF16.F32.PACK_AB R22, R29, R32 ;  /* 0x000000201d16723e */ /* 0x004fe200000010ff */
[----:B------:R-:W-:Y:S01]  /*7d10*/  FFMA.FTZ R181, R181, UR4, -R42 ;  /* 0x00000004b5b57c23 */ /* 0x000fe2000801082a */
[----:B------:R-:W2:Y:S01]  /*7d20*/  MUFU.EX2 R38, R38 ;  /* 0x0000002600267308 */ /* 0x000ea20000000800 */
[--C-:B------:R-:W-:Y:S01]  /*7d30*/  FFMA.FTZ R179, R179, UR4, -R62.reuse ;  /* 0x00000004b3b37c23 */ /* 0x100fe2000801083e */
[--C-:B------:R-:W-:Y:S01]  /*7d40*/  FFMA.FTZ R160, R171, UR4, -R62.reuse ;  /* 0x00000004aba07c23 */ /* 0x100fe2000801083e */
[----:B------:R-:W-:Y:S01]  /*7d50*/  FFMA.FTZ R169, R169, UR4, -R62 ;  /* 0x00000004a9a97c23 */ /* 0x000fe2000801083e */
[----:B------:R-:W1:Y:S01]  /*7d60*/  MUFU.EX2 R41, R41 ;  /* 0x0000002900297308 */ /* 0x000e620000000800 */
        /* <DEDUP_REMOVED lines=8> */
[--C-:B------:R-:W-:Y:S01]  /*7df0*/  FFMA.FTZ R162, R157, UR4, -R48.reuse ;  /* 0x000000049da27c23 */ /* 0x100fe20008010830 */
[----:B--2---:R-:W-:Y:S01]  /*7e00*/  F2FP.BF16.F32.PACK_AB R23, R38, R33 ;  /* 0x000000212617723e */ /* 0x004fe200000010ff */
[----:B------:R-:W-:Y:S01]  /*7e10*/  FFMA.FTZ R164, R151, UR4, -R48 ;  /* 0x0000000497a47c23 */ /* 0x000fe20008010830 */
[----:B------:R-:W-:Y:S01]  /*7e20*/  MUFU.EX2 R36, R36 ;  /* 0x0000002400247308 */ /* 0x000fe20000000800 */
[--C-:B------:R-:W-:Y:S01]  /*7e30*/  FFMA.FTZ R151, R54, UR4, -R55.reuse ;  /* 0x0000000436977c23 */ /* 0x100fe20008010837 */
[-C--:B-1----:R-:W-:Y:S01]  /*7e40*/  FMUL.FTZ R124, R124, R41.reuse ;  /* 0x000000297c7c7220 */ /* 0x082fe20000410000 */
[-C--:B------:R-:W-:Y:S01]  /*7e50*/  FMUL.FTZ R125, R125, R41.reuse ;  /* 0x000000297d7d7220 */ /* 0x080fe20000410000 */
[----:B------:R-:W-:Y:S01]  /*7e60*/  MUFU.EX2 R37, R37 ;  /* 0x0000002500257308 */ /* 0x000fe20000000800 */
[----:B------:R-:W-:Y:S01]  /*7e70*/  FMUL.FTZ R120, R120, R41 ;  /* 0x0000002978787220 */ /* 0x000fe20000410000 */
[-C--:B-----5:R-:W-:Y:S01]  /*7e80*/  FMUL.FTZ R126, R126, R39.reuse ;  /* 0x000000277e7e7220 */ /* 0x0a0fe20000410000 */
[----:B------:R-:W-:Y:S01]  /*7e90*/  FMUL.FTZ R127, R127, R39 ;  /* 0x000000277f7f7220 */ /* 0x000fe20000410000 */
[----:B------:R-:W-:Y:S01]  /*7ea0*/  MUFU.EX2 R40, R40 ;  /* 0x0000002800287308 */ /* 0x000fe20000000800 */
[----:B------:R-:W-:Y:S01]  /*7eb0*/  FMUL.FTZ R121, R121, R41 ;  /* 0x0000002979797220 */ /* 0x000fe20000410000 */
[-C--:B------:R-:W-:Y:S01]  /*7ec0*/  FMUL.FTZ R122, R122, R39.reuse ;  /* 0x000000277a7a7220 */ /* 0x080fe20000410000 */
[----:B------:R-:W-:Y:S01]  /*7ed0*/  FMUL.FTZ R123, R123, R39 ;  /* 0x000000277b7b7220 */ /* 0x000fe20000410000 */
[----:B------:R-:W-:Y:S01]  /*7ee0*/  MUFU.EX2 R35, R35 ;  /* 0x0000002300237308 */ /* 0x000fe20000000800 */
[-C--:B------:R-:W-:Y:S01]  /*7ef0*/  FMUL.FTZ R108, R108, R41.reuse ;  /* 0x000000296c6c7220 */ /* 0x080fe20000410000 */
[----:B------:R-:W-:Y:S01]  /*7f00*/  FMUL.FTZ R109, R109, R41 ;  /* 0x000000296d6d7220 */ /* 0x000fe20000410000 */
[-C--:B------:R-:W-:Y:S01]  /*7f10*/  FMUL.FTZ R110, R110, R39.reuse ;  /* 0x000000276e6e7220 */ /* 0x080fe20000410000 */
        /* <DEDUP_REMOVED lines=12> */
[----:B------:R-:W1:Y:S01]  /*7fe0*/  MUFU.EX2 R51, R133 ;  /* 0x0000008500337308 */ /* 0x000e620000000800 */
[-C--:B------:R-:W-:Y:S01]  /*7ff0*/  FMUL.FTZ R88, R88, R41.reuse ;  /* 0x0000002958587220 */ /* 0x080fe20000410000 */
[----:B------:R-:W-:Y:S01]  /*8000*/  FMUL.FTZ R89, R89, R41 ;  /* 0x0000002959597220 */ /* 0x000fe20000410000 */
[-C--:B------:R-:W-:Y:S01]  /*8010*/  FMUL.FTZ R90, R90, R39.reuse ;  /* 0x000000275a5a7220 */ /* 0x080fe20000410000 */
[----:B------:R-:W2:Y:S01]  /*8020*/  MUFU.EX2 R56, R56 ;  /* 0x0000003800387308 */ /* 0x000ea20000000800 */
        /* <DEDUP_REMOVED lines=13> */
[-C--:B--2---:R-:W-:Y:S01]  /*8100*/  FMUL.FTZ R98, R98, R56.reuse ;  /* 0x0000003862627220 */ /* 0x084fe20000410000 */
        /* <DEDUP_REMOVED lines=27> */
[C---:B---3--:R-:W-:Y:S01]  /*82c0*/  HMMA.16816.F32.BF16 R92, R20.reuse, R8, R92 ;  /* 0x00000008145c723c */ /* 0x048fe2000004185c */
[-C--:B------:R-:W-:Y:S01]  /*82d0*/  FMUL.FTZ R68, R68, R51.reuse ;  /* 0x0000003344447220 */ /* 0x080fe20000410000 */
[----:B------:R-:W-:Y:S01]  /*82e0*/  FMUL.FTZ R69, R69, R51 ;  /* 0x0000003345457220 */ /* 0x000fe20000410000 */
[-C--:B------:R-:W-:Y:S01]  /*82f0*/  FMUL.FTZ R70, R70, R56.reuse ;  /* 0x0000003846467220 */ /* 0x080fe20000410000 */
[----:B------:R-:W-:Y:S01]  /*8300*/  FMUL.FTZ R71, R71, R56 ;  /* 0x0000003847477220 */ /* 0x000fe20000410000 */
[--C-:B------:R-:W-:Y:S01]  /*8310*/  FFMA.FTZ R64, R229, UR4, -R62.reuse ;  /* 0x00000004e5407c23 */ /* 0x100fe2000801083e */
[----:B------:R-:W-:Y:S01]  /*8320*/  FFMA.FTZ R133, R231, UR4, -R62 ;  /* 0x00000004e7857c23 */ /* 0x000fe2000801083e */
[----:B------:R-:W-:Y:S01]  /*8330*/  MUFU.EX2 R135, R135 ;  /* 0x0000008700877308 */ /* 0x000fe20000000800 */
[C---:B------:R-:W-:Y:S01]  /*8340*/  HMMA.16816.F32.BF16 R88, R20.reuse, R10, R88 ;  /* 0x0000000a1458723c */ /* 0x040fe20000041858 */
[----:B------:R-:W-:Y:S01]  /*8350*/  FFMA.FTZ R34, R221, R41, R34 ;  /* 0x00000029dd227223 */ /* 0x000fe20000010022 */
[----:B------:R-:W-:Y:S01]  /*8360*/  FFMA.FTZ R39, R219, R39, R30 ;  /* 0x00000027db277223 */ /* 0x000fe2000001001e */
[----:B------:R-:W-:Y:S01]  /*8370*/  MUFU.EX2 R64, R64 ;  /* 0x0000004000407308 */ /* 0x000fe20000000800 */
[----:B------:R-:W-:Y:S01]  /*8380*/  FFMA.FTZ R54, R53, UR4, -R55 ;  /* 0x0000000435367c23 */ /* 0x000fe20008010837 */
[----:B------:R-:W-:Y:S01]  /*8390*/  FADD.FTZ R31, R31, R34 ;  /* 0x000000221f1f7221 */ /* 0x000fe20000010000 */
[----:B------:R-:W-:Y:S01]  /*83a0*/  FADD.FTZ R28, R28, R39 ;  /* 0x000000271c1c7221 */ /* 0x000fe20000010000 */
[----:B------:R-:W1:Y:S01]  /*83b0*/  MUFU.EX2 R133, R133 ;  /* 0x0000008500857308 */ /* 0x000e620000000800 */
[C---:B----4-:R-:W-:Y:S01]  /*83c0*/  HMMA.16816.F32.BF16 R76, R20.reuse, R4, R76 ;  /* 0x00000004144c723c */ /* 0x050fe2000004184c */
[----:B------:R-:W-:Y:S01]  /*83d0*/  FADD.FTZ R32, R32, R31 ;  /* 0x0000001f20207221 */ /* 0x000fe20000010000 */
[----:B------:R-:W-:Y:S01]  /*83e0*/  FADD.FTZ R33, R33, R28 ;  /* 0x0000001c21217221 */ /* 0x000fe20000010000 */
[----:B------:R-:W-:Y:S01]  /*83f0*/  MUFU.EX2 R134, R134 ;  /* 0x0000008600867308 */ /* 0x000fe20000000800 */
[----:B------:R-:W-:Y:S01]  /*8400*/  FFMA.FTZ R24, R24, UR4, -R42 ;  /* 0x0000000418187c23 */ /* 0x000fe2000801082a */
[----:B------:R-:W-:Y:S01]  /*8410*/  FADD.FTZ R29, R29, R32 ;  /* 0x000000201d1d7221 */ /* 0x000fe20000010000 */
[----:B------:R-:W-:Y:S01]  /*8420*/  FADD.FTZ R38, R38, R33 ;  /* 0x0000002126267221 */ /* 0x000fe20000010000 */
[----:B------:R-:W-:Y:S01]  /*8430*/  MUFU.EX2 R161, R181 ;  /* 0x000000b500a17308 */ /* 0x000fe20000000800 */
[----:B------:R-:W-:Y:S01]  /*8440*/  HMMA.16816.F32.BF16 R72, R20, R6, R72 ;  /* 0x000000061448723c */ /* 0x000fe20000041848 */
[----:B------:R-:W-:Y:S01]  /*8450*/  F2FP.BF16.F32.PACK_AB R20, R37, R36 ;  /* 0x000000242514723e */ /* 0x000fe200000010ff */
[----:B------:R-:W-:Y:S01]  /*8460*/  FFMA.FTZ R36, R223, R51, R36 ;  /* 0x00000033df247223 */ /* 0x000fe20000010024 */
[----:B------:R-:W-:Y:S01]  /*8470*/  F2FP.BF16.F32.PACK_AB R21, R50, R47 ;  /* 0x0000002f3215723e */ /* 0x000fe200000010ff */
[----:B------:R-:W-:Y:S01]  /*8480*/  MUFU.EX2 R136, R136 ;  /* 0x0000008800887308 */ /* 0x000fe20000000800 */
[----:B------:R-:W-:Y:S01]  /*8490*/  F2FP.BF16.F32.PACK_AB R22, R35, R40 ;  /* 0x000000282316723e */ /* 0x000fe200000010ff */
[----:B------:R-:W-:Y:S01]  /*84a0*/  FFMA.FTZ R47, R220, R56, R47 ;  /* 0x00000038dc2f7223 */ /* 0x000fe2000001002f */
[----:B------:R-:W-:Y:S01]  /*84b0*/  F2FP.BF16.F32.PACK_AB R23, R52, R49 ;  /* 0x000000313417723e */ /* 0x000fe200000010ff */
[----:B------:R2:W-:Y:S01]  /*84c0*/  MUFU.EX2 R163, R158 ;  /* 0x0000009e00a37308 */ /* 0x0005e20000000800 */
[----:B------:R-:W-:Y:S01]  /*84d0*/  FADD.FTZ R37, R37, R36 ;  /* 0x0000002425257221 */ /* 0x000fe20000010000 */
[----:B------:R-:W-:Y:S01]  /*84e0*/  FADD.FTZ R50, R50, R47 ;  /* 0x0000002f32327221 */ /* 0x000fe20000010000 */
[----:B------:R-:W-:Y:S01]  /*84f0*/  FFMA.FTZ R27, R27, UR4, -R42 ;  /* 0x000000041b1b7c23 */ /* 0x000fe2000801082a */
[----:B------:R-:W-:Y:S01]  /*8500*/  MUFU.EX2 R146, R146 ;  /* 0x0000009200927308 */ /* 0x000fe20000000800 */
[----:B------:R-:W-:Y:S01]  /*8510*/  FADD.FTZ R40, R40, R37 ;  /* 0x0000002528287221 */ /* 0x000fe20000010000 */
[C---:B------:R-:W-:Y:S01]  /*8520*/  HMMA.16816.F32.BF16 R96, R20.reuse, R8, R96 ;  /* 0x000000081460723c */ /* 0x040fe20000041860 */
[----:B------:R-:W-:Y:S01]  /*8530*/  FFMA.FTZ R8, R67, UR4, -R62 ;  /* 0x0000000443087c23 */ /* 0x000fe2000801083e */
[----:B------:R-:W-:Y:S01]  /*8540*/  MUFU.EX2 R148, R148 ;  /* 0x0000009400947308 */ /* 0x000fe20000000800 */
[----:B------:R-:W-:Y:S01]  /*8550*/  FADD.FTZ R49, R49, R50 ;  /* 0x0000003231317221 */ /* 0x000fe20000010000 */
[----:B------:R-:W-:Y:S01]  /*8560*/  FADD.FTZ R40, R35, R40 ;  /* 0x0000002823287221 */ /* 0x000fe20000010000 */
[----:B------:R-:W-:Y:S01]  /*8570*/  FFMA.FTZ R45, R45, UR4, -R48 ;  /* 0x000000042d2d7c23 */ /* 0x000fe20008010830 */
[----:B------:R-:W-:Y:S01]  /*8580*/  MUFU.EX2 R66, R8 ;  /* 0x0000000800427308 */ /* 0x000fe20000000800 */
[----:B------:R-:W-:Y:S01]  /*8590*/  FADD.FTZ R49, R52, R49 ;  /* 0x0000003134317221 */ /* 0x000fe20000010000 */
[----:B------:R-:W-:Y:S01]  /*85a0*/  HMMA.16816.F32.BF16 R128, R20, R16, R128 ;  /* 0x000000101480723c */ /* 0x000fe20000041880 */
[----:B--2---:R-:W-:Y:S01]  /*85b0*/  FFMA.FTZ R158, R177, UR4, -R62 ;  /* 0x00000004b19e7c23 */ /* 0x004fe2000801083e */
[----:B------:R2:W3:Y:S01]  /*85c0*/  MUFU.EX2 R67, R155 ;  /* 0x0000009b00437308 */ /* 0x0004e20000000800 */
[----:B------:R-:W-:Y:S01]  /*85d0*/  FFMA.FTZ R177, R156, UR4, -R55 ;  /* 0x000000049cb17c23 */ /* 0x000fe20008010837 */
[----:B------:R-:W-:-:S02]  /*85e0*/  FFMA.FTZ R156, R65, UR4, -R42 ;  /* 0x00000004419c7c23 */ /* 0x000fc4000801082a */
[----:B------:R-:W-:Y:S02]  /*85f0*/  MUFU.EX2 R167, R167 ;  /* 0x000000a700a77308 */ /* 0x000fe40000000800 */
[C---:B------:R-:W-:Y:S01]  /*8600*/  HMMA.16816.F32.BF16 R116, R20.reuse, R18, R116 ;  /* 0x000000121474723c */ /* 0x040fe20000041874 */
[----:B------:R-:W4:Y:S01]  /*8610*/  LDSM.16.MT88.4 R16, [R188+0x6800] ;  /* 0x00680000bc10783b */ /* 0x000f220000004200 */
[----:B------:R5:W-:Y:S04]  /*8620*/  MUFU.EX2 R171, R179 ;  /* 0x000000b300ab7308 */ /* 0x000be80000000800 */
[----:B------:R-:W-:Y:S02]  /*8630*/  MUFU.EX2 R158, R158 ;  /* 0x0000009e009e7308 */ /* 0x000fe40000000800 */
[C---:B------:R-:W-:Y:S01]  /*8640*/  HMMA.16816.F32.BF16 R112, R20.reuse, R12, R112 ;  /* 0x0000000c1470723c */ /* 0x040fe20000041870 */
[--C-:B--2---:R-:W-:Y:S01]  /*8650*/  FFMA.FTZ R155, R132, UR4, -R55.reuse ;  /* 0x00000004849b7c23 */ /* 0x104fe20008010837 */
[----:B------:R-:W-:Y:S04]  /*8660*/  MUFU.EX2 R160, R160 ;  /* 0x000000a000a07308 */ /* 0x000fe80000000800 */
[----:B------:R2:W-:Y:S02]  /*8670*/  MUFU.EX2 R132, R144 ;  /* 0x0000009000847308 */ /* 0x0005e40000000800 */
[----:B------:R-:W-:Y:S01]  /*8680*/  HMMA.16816.F32.BF16 R100, R20, R14, R100 ;  /* 0x0000000e1464723c */ /* 0x000fe20000041864 */
[----:B------:R-:W4:Y:S01]  /*8690*/  LDSM.16.MT88.4 R12, [R184+0x6800] ;  /* 0x00680000b80c783b */ /* 0x000f220000004200 */
[----:B------:R-:W3:Y:S01]  /*86a0*/  MUFU.EX2 R155, R155 ;  /* 0x0000009b009b7308 */ /* 0x000ee20000000800 */
[----:B-----5:R-:W-:-:S03]  /*86b0*/  FFMA.FTZ R179, R150, UR4, -R55 ;  /* 0x0000000496b37c23 */ /* 0x020fc60008010837 */
[----:B------:R5:W-:Y:S02]  /*86c0*/  MUFU.EX2 R150, R152 ;  /* 0x0000009800967308 */ /* 0x000be40000000800 */
[C---:B------:R-:W-:Y:S01]  /*86d0*/  HMMA.16816.F32.BF16 R84, R20.reuse, R10, R84 ;  /* 0x0000000a1454723c */ /* 0x040fe20000041854 */
[----:B------:R-:W4:Y:S01]  /*86e0*/  LDSM.16.MT88.4 R8, [R143+0x6800] ;  /* 0x006800008f08783b */ /* 0x000f220000004200 */
[----:B------:R-:W-:Y:S01]  /*86f0*/  MUFU.EX2 R169, R169 ;  /* 0x000000a900a97308 */ /* 0x000fe20000000800 */
[--C-:B--2---:R-:W-:Y:S01]  /*8700*/  FFMA.FTZ R144, R165, UR4, -R48.reuse ;  /* 0x00000004a5907c23 */ /* 0x104fe20008010830 */
[----:B------:R-:W-:Y:S02]  /*8710*/  FFMA.FTZ R165, R227, UR4, -R48 ;  /* 0x00000004e3a57c23 */ /* 0x000fe40008010830 */
[----:B------:R-:W-:Y:S02]  /*8720*/  MUFU.EX2 R154, R154 ;  /* 0x0000009a009a7308 */ /* 0x000fe40000000800 */
[----:B------:R-:W-:Y:S02]  /*8730*/  HMMA.16816.F32.BF16 R80, R20, R4, R80 ;  /* 0x000000041450723c */ /* 0x000fe40000041850 */
[----:B------:R-:W-:Y:S01]  /*8740*/  MUFU.EX2 R144, R144 ;  /* 0x0000009000907308 */ /* 0x000fe20000000800 */
[----:B-----5:R-:W-:-:S03]  /*8750*/  FFMA.FTZ R152, R147, UR4, -R42 ;  /* 0x0000000493987c23 */ /* 0x020fc6000801082a */
[----:B------:R-:W2:Y:S02]  /*8760*/  MUFU.EX2 R165, R165 ;  /* 0x000000a500a57308 */ /* 0x000ea40000000800 */
[----:B------:R-:W-:Y:S01]  /*8770*/  HMMA.16816.F32.BF16 R68, R20, R6, R68 ;  /* 0x000000061444723c */ /* 0x000fe20000041844 */
[----:B------:R-:W5:Y:S01]  /*8780*/  LDSM.16.MT88.4 R4, [R142+0x6800] ;  /* 0x006800008e04783b */ /* 0x000f620000004200 */
[----:B-1----:R-:W-:Y:S01]  /*8790*/  F2FP.BF16.F32.PACK_AB R20, R133, R64 ;  /* 0x000000408514723e */ /* 0x002fe200000010ff */
[----:B------:R-:W1:Y:S01]  /*87a0*/  MUFU.EX2 R177, R177 ;  /* 0x000000b100b17308 */ /* 0x000e620000000800 */
[----:B---3--:R-:W-:Y:S01]  /*87b0*/  F2FP.BF16.F32.PACK_AB R22, R66, R67 ;  /* 0x000000434216723e */ /* 0x008fe200000010ff */
[----:B------:R-:W-:Y:S01]  /*87c0*/  FADD.FTZ R64, R64, R29 ;  /* 0x0000001d40407221 */ /* 0x000fe20000010000 */
[C---:B------:R-:W-:Y:S01]  /*87d0*/  F2FP.BF16.F32.PACK_AB R21, R134.reuse, R135 ;  /* 0x000000878615723e */ /* 0x040fe200000010ff */
[----:B------:R-:W3:Y:S01]  /*87e0*/  MUFU.EX2 R179, R179 ;  /* 0x000000b300b37308 */ /* 0x000ee20000000800 */
[----:B------:R-:W-:Y:S01]  /*87f0*/  F2FP.BF16.F32.PACK_AB R23, R155, R132 ;  /* 0x000000849b17723e */ /* 0x000fe200000010ff */
[----:B------:R-:W-:Y:S01]  /*8800*/  FADD.FTZ R135, R135, R38 ;  /* 0x0000002687877221 */ /* 0x000fe20000010000 */
[----:B------:R-:W-:Y:S01]  /*8810*/  FADD.FTZ R64, R133, R64 ;  /* 0x0000004085407221 */ /* 0x000fe20000010000 */
[----:B------:R2:W-:Y:S01]  /*8820*/  MUFU.EX2 R147, R149 ;  /* 0x0000009500937308 */ /* 0x0005e20000000800 */
[----:B------:R-:W-:Y:S01]  /*8830*/  MOV R133, R173 ;  /* 0x000000ad00857202 */ /* 0x000fe20000000f00 */
[----:B------:R-:W-:Y:S01]  /*8840*/  FADD.FTZ R135, R134, R135 ;  /* 0x0000008786877221 */ /* 0x000fe20000010000 */
[----:B------:R-:W-:Y:S01]  /*8850*/  FADD.FTZ R67, R67, R64 ;  /* 0x0000004043437221 */ /* 0x000fe20000010000 */
[C---:B----4-:R-:W-:Y:S01]  /*8860*/  HMMA.16816.F32.BF16 R124, R20.reuse, R16, R124 ;  /* 0x00000010147c723c */ /* 0x050fe2000004187c */
[----:B------:R-:W4:Y:S01]  /*8870*/  MUFU.EX2 R152, R152 ;  /* 0x0000009800987308 */ /* 0x000f220000000800 */
[----:B------:R-:W-:Y:S01]  /*8880*/  FADD.FTZ R132, R132, R135 ;  /* 0x0000008784847221 */ /* 0x000fe20000010000 */
[----:B------:R-:W-:Y:S01]  /*8890*/  FADD.FTZ R67, R66, R67 ;  /* 0x0000004342437221 */ /* 0x000fe20000010000 */
[----:B------:R-:W-:Y:S01]  /*88a0*/  MOV R134, R174 ;  /* 0x000000ae00867202 */ /* 0x000fe20000000f00 */
[----:B------:R1:W-:Y:S01]  /*88b0*/  MUFU.EX2 R65, R166 ;  /* 0x000000a600417308 */ /* 0x0003e20000000800 */
[----:B------:R-:W-:Y:S01]  /*88c0*/  FADD.FTZ R155, R155, R132 ;  /* 0x000000849b9b7221 */ /* 0x000fe20000010000 */
[----:B------:R-:W-:Y:S01]  /*88d0*/  MOV R135, R175 ;  /* 0x000000af00877202 */ /* 0x000fe20000000f00 */
[----:B------:R-:W-:Y:S01]  /*88e0*/  HMMA.16816.F32.BF16 R120, R20, R18, R120 ;  /* 0x000000121478723c */ /* 0x000fe20000041878 */
[----:B------:R-:W-:Y:S01]  /*88f0*/  MUFU.EX2 R156, R156 ;  /* 0x0000009c009c7308 */ /* 0x000fe20000000800 */
[----:B--2---:R-:W-:-:S03]  /*8900*/  FFMA.FTZ R149, R153, UR4, -R48 ;  /* 0x0000000499957c23 */ /* 0x004fc60008010830 */
[----:B------:R-:W-:Y:S03]  /*8910*/  MUFU.EX2 R145, R145 ;  /* 0x0000009100917308 */ /* 0x000fe60000000800 */
[----:B------:R-:W-:Y:S01]  /*8920*/  HMMA.16816.F32.BF16 R108, R20, R12, R108 ;  /* 0x0000000c146c723c */ /* 0x000fe2000004186c */
[----:B------:R-:W2:Y:S01]  /*8930*/  MUFU.EX2 R162, R162 ;  /* 0x000000a200a27308 */ /* 0x000ea20000000800 */
[----:B-1----:R-:W-:-:S03]  /*8940*/  FFMA.FTZ R166, R61, UR4, -R62 ;  /* 0x000000043da67c23 */ /* 0x002fc6000801083e */
[----:B------:R-:W-:Y:S03]  /*8950*/  MUFU.EX2 R149, R149 ;  /* 0x0000009500957308 */ /* 0x000fe60000000800 */
[C---:B------:R-:W-:Y:S01]  /*8960*/  HMMA.16816.F32.BF16 R104, R20.reuse, R14, R104 ;  /* 0x0000000e1468723c */ /* 0x040fe20000041868 */
[----:B------:R-:W1:Y:S04]  /*8970*/  MUFU.EX2 R164, R164 ;  /* 0x000000a400a47308 */ /* 0x000e680000000800 */
[----:B------:R-:W-:Y:S03]  /*8980*/  MUFU.EX2 R166, R166 ;  /* 0x000000a600a67308 */ /* 0x000fe60000000800 */
[C---:B------:R-:W-:Y:S01]  /*8990*/  HMMA.16816.F32.BF16 R92, R20.reuse, R8, R92 ;  /* 0x00000008145c723c */ /* 0x040fe2000004185c */
[----:B------:R-:W-:Y:S04]  /*89a0*/  MUFU.EX2 R53, R151 ;  /* 0x0000009700357308 */ /* 0x000fe80000000800 */
[----:B------:R-:W-:Y:S03]  /*89b0*/  MUFU.EX2 R54, R54 ;  /* 0x0000003600367308 */ /* 0x000fe60000000800 */
[C---:B------:R-:W-:Y:S01]  /*89c0*/  HMMA.16816.F32.BF16 R88, R20.reuse, R10, R88 ;  /* 0x0000000a1458723c */ /* 0x040fe20000041858 */
[----:B------:R-:W-:Y:S04]  /*89d0*/  MUFU.EX2 R24, R24 ;  /* 0x0000001800187308 */ /* 0x000fe80000000800 */
[----:B------:R-:W-:Y:S03]  /*89e0*/  MUFU.EX2 R27, R27 ;  /* 0x0000001b001b7308 */ /* 0x000fe60000000800 */
[C---:B-----5:R-:W-:Y:S01]  /*89f0*/  HMMA.16816.F32.BF16 R76, R20.reuse, R4, R76 ;  /* 0x00000004144c723c */ /* 0x060fe2000004184c */
[----:B------:R-:W-:Y:S07]  /*8a00*/  MUFU.EX2 R45, R45 ;  /* 0x0000002d002d7308 */ /* 0x000fee0000000800 */
        /* <DEDUP_REMOVED lines=9> */
[----:B------:R-:W-:Y:S01]  /*8aa0*/  FADD.FTZ R163, R163, R136 ;  /* 0x00000088a3a37221 */ /* 0x000fe20000010000 */
[----:B------:R-:W-:Y:S01]  /*8ab0*/  MOV R136, R176 ;  /* 0x000000b000887202 */ /* 0x000fe20000000f00 */
[----:B------:R-:W-:Y:S02]  /*8ac0*/  FADD.FTZ R148, R148, R165 ;  /* 0x000000a594947221 */ /* 0x000fe40000010000 */
[----:B------:R-:W-:Y:S01]  /*8ad0*/  HMMA.16816.F32.BF16 R128, R20, R16, R128 ;  /* 0x000000101480723c */ /* 0x000fe20000041880 */
[----:B------:R-:W-:Y:S01]  /*8ae0*/  FADD.FTZ R146, R146, R163 ;  /* 0x000000a392927221 */ /* 0x000fe20000010000 */
[----:B------:R-:W-:-:S06]  /*8af0*/  FADD.FTZ R148, R167, R148 ;  /* 0x00000094a7947221 */ /* 0x000fcc0000010000 */
[C---:B------:R-:W-:Y:S01]  /*8b00*/  HMMA.16816.F32.BF16 R116, R20.reuse, R18, R116 ;  /* 0x000000121474723c */ /* 0x040fe20000041874 */
[----:B------:R-:W5:Y:S07]  /*8b10*/  LDSM.16.MT88.4 R16, [R188+0x7000] ;  /* 0x00700000bc10783b */ /* 0x000f6e0000004200 */
[C---:B------:R-:W-:Y:S08]  /*8b20*/  HMMA.16816.F32.BF16 R112, R20.reuse, R12, R112 ;  /* 0x0000000c1470723c */ /* 0x040ff00000041870 */
[C---:B------:R-:W-:Y:S01]  /*8b30*/  HMMA.16816.F32.BF16 R100, R20.reuse, R14, R100 ;  /* 0x0000000e1464723c */ /* 0x040fe20000041864 */
[----:B------:R-:W4:Y:S07]  /*8b40*/  LDSM.16.MT88.4 R12, [R184+0x7000] ;  /* 0x00700000b80c783b */ /* 0x000f2e0000004200 */
[C---:B------:R-:W-:Y:S08]  /*8b50*/  HMMA.16816.F32.BF16 R96, R20.reuse, R8, R96 ;  /* 0x000000081460723c */ /* 0x040ff00000041860 */
[C---:B------:R-:W-:Y:S01]  /*8b60*/  HMMA.16816.F32.BF16 R84, R20.reuse, R10, R84 ;  /* 0x0000000a1454723c */ /* 0x040fe20000041854 */
[----:B------:R-:W2:Y:S07]  /*8b70*/  LDSM.16.MT88.4 R8, [R143+0x7000] ;  /* 0x007000008f08783b */ /* 0x000eae0000004200 */
[C---:B------:R-:W-:Y:S08]  /*8b80*/  HMMA.16816.F32.BF16 R80, R20.reuse, R4, R80 ;  /* 0x000000041450723c */ /* 0x040ff00000041850 */
[----:B------:R-:W-:Y:S01]  /*8b90*/  HMMA.16816.F32.BF16 R68, R20, R6, R68 ;  /* 0x000000061444723c */ /* 0x000fe20000041844 */
[----:B------:R-:W1:Y:S01]  /*8ba0*/  LDSM.16.MT88.4 R4, [R142+0x7000] ;  /* 0x007000008e04783b */ /* 0x000e620000004200 */
[----:B------:R-:W-:Y:S01]  /*8bb0*/  F2FP.BF16.F32.PACK_AB R20, R171, R158 ;  /* 0x0000009eab14723e */ /* 0x000fe200000010ff */
[----:B------:R-:W-:Y:S01]  /*8bc0*/  FADD.FTZ R158, R158, R67 ;  /* 0x000000439e9e7221 */ /* 0x000fe20000010000 */
[----:B------:R-:W-:-:S02]  /*8bd0*/  F2FP.BF16.F32.PACK_AB R22, R169, R160 ;  /* 0x000000a0a916723e */ /* 0x000fc400000010ff */
[----:B------:R-:W-:Y:S01]  /*8be0*/  F2FP.BF16.F32.PACK_AB R21, R177, R154 ;  /* 0x0000009ab115723e */ /* 0x000fe200000010ff */
[----:B------:R-:W-:Y:S01]  /*8bf0*/  FADD.FTZ R154, R154, R155 ;  /* 0x0000009b9a9a7221 */ /* 0x000fe20000010000 */
[----:B---3--:R-:W-:Y:S01]  /*8c00*/  F2FP.BF16.F32.PACK_AB R23, R179, R150 ;  /* 0x00000096b317723e */ /* 0x008fe200000010ff */
[----:B------:R-:W-:Y:S02]  /*8c10*/  FADD.FTZ R171, R171, R158 ;  /* 0x0000009eabab7221 */ /* 0x000fe40000010000 */
[----:B------:R-:W-:Y:S02]  /*8c20*/  FADD.FTZ R177, R177, R154 ;  /* 0x0000009ab1b17221 */ /* 0x000fe40000010000 */
[----:B------:R-:W-:Y:S02]  /*8c30*/  FADD.FTZ R160, R160, R171 ;  /* 0x000000aba0a07221 */ /* 0x000fe40000010000 */
[----:B-----5:R-:W-:Y:S01]  /*8c40*/  HMMA.16816.F32.BF16 R124, R20, R16, R124 ;  /* 0x00000010147c723c */ /* 0x020fe2000004187c */
[----:B------:R-:W-:Y:S01]  /*8c50*/  FADD.FTZ R150, R150, R177 ;  /* 0x000000b196967221 */ /* 0x000fe20000010000 */
[----:B------:R-:W-:-:S03]  /*8c60*/  FADD.FTZ R160, R169, R160 ;  /* 0x000000a0a9a07221 */ /* 0x000fc60000010000 */
[----:B------:R-:W-:-:S03]  /*8c70*/  FADD.FTZ R179, R179, R150 ;  /* 0x00000096b3b37221 */ /* 0x000fc60000010000 */
[C---:B------:R-:W-:Y:S08]  /*8c80*/  HMMA.16816.F32.BF16 R120, R20.reuse, R18, R120 ;  /* 0x000000121478723c */ /* 0x040ff00000041878 */
[C---:B----4-:R-:W-:Y:S08]  /*8c90*/  HMMA.16816.F32.BF16 R108, R20.reuse, R12, R108 ;  /* 0x0000000c146c723c */ /* 0x050ff0000004186c */
[C---:B------:R-:W-:Y:S08]  /*8ca0*/  HMMA.16816.F32.BF16 R104, R20.reuse, R14, R104 ;  /* 0x0000000e1468723c */ /* 0x040ff00000041868 */
[C---:B--2---:R-:W-:Y:S08]  /*8cb0*/  HMMA.16816.F32.BF16 R92, R20.reuse, R8, R92 ;  /* 0x00000008145c723c */ /* 0x044ff0000004185c */
[C---:B------:R-:W-:Y:S08]  /*8cc0*/  HMMA.16816.F32.BF16 R88, R20.reuse, R10, R88 ;  /* 0x0000000a1458723c */ /* 0x040ff00000041858 */
[C---:B-1----:R-:W-:Y:S08]  /*8cd0*/  HMMA.16816.F32.BF16 R76, R20.reuse, R4, R76 ;  /* 0x00000004144c723c */ /* 0x042ff0000004184c */
        /* <DEDUP_REMOVED lines=12> */
[--C-:B------:R-:W-:Y:S01]  /*8da0*/  FFMA.FTZ R12, R63, UR4, -R62.reuse ;  /* 0x000000043f0c7c23 */ /* 0x100fe2000801083e */
[----:B------:R-:W-:Y:S01]  /*8db0*/  FFMA.FTZ R63, R59, UR4, -R62 ;  /* 0x000000043b3f7c23 */ /* 0x000fe2000801083e */
[----:B------:R-:W-:Y:S01]  /*8dc0*/  FFMA.FTZ R59, R58, UR4, -R55 ;  /* 0x000000043a3b7c23 */ /* 0x000fe20008010837 */
[----:B------:R-:W-:Y:S01]  /*8dd0*/  FADD.FTZ R65, R156, R65 ;  /* 0x000000419c417221 */ /* 0x000fe20000010000 */
[----:B------:R1:W2:Y:S01]  /*8de0*/  MUFU.EX2 R61, R12 ;  /* 0x0000000c003d7308 */ /* 0x0002a20000000800 */
[----:B------:R-:W-:-:S02]  /*8df0*/  FADD.FTZ R149, R164, R149 ;  /* 0x00000095a4957221 */ /* 0x000fc40000010000 */
[C---:B------:R-:W-:Y:S01]  /*8e00*/  HMMA.16816.F32.BF16 R96, R20.reuse, R8, R96 ;  /* 0x000000081460723c */ /* 0x040fe20000041860 */
[----:B------:R-:W-:Y:S01]  /*8e10*/  FFMA.FTZ R8, R57, UR4, -R62 ;  /* 0x0000000439087c23 */ /* 0x000fe2000801083e */
[----:B------:R-:W-:Y:S01]  /*8e20*/  FFMA.FTZ R62, R60, UR4, -R55 ;  /* 0x000000043c3e7c23 */ /* 0x000fe20008010837 */
[----:B------:R-:W-:Y:S01]  /*8e30*/  MUFU.EX2 R57, R63 ;  /* 0x0000003f00397308 */ /* 0x000fe20000000800 */
[--C-:B------:R-:W-:Y:S01]  /*8e40*/  FFMA.FTZ R55, R26, UR4, -R42.reuse ;  /* 0x000000041a377c23 */ /* 0x100fe2000801082a */
[----:B------:R-:W-:Y:S01]  /*8e50*/  FFMA.FTZ R26, R25, UR4, -R42 ;  /* 0x00000004191a7c23 */ /* 0x000fe2000801082a */
[--C-:B------:R-:W-:Y:S01]  /*8e60*/  FFMA.FTZ R42, R46, UR4, -R48.reuse ;  /* 0x000000042e2a7c23 */ /* 0x100fe20008010830 */
[----:B------:R3:W4:Y:S01]  /*8e70*/  MUFU.EX2 R60, R8 ;  /* 0x00000008003c7308 */ /* 0x0007220000000800 */
[C---:B------:R-:W-:Y:S01]  /*8e80*/  HMMA.16816.F32.BF16 R128, R20.reuse, R16, R128 ;  /* 0x000000101480723c */ /* 0x040fe20000041880 */
[--C-:B------:R-:W-:Y:S01]  /*8e90*/  FFMA.FTZ R46, R44, UR4, -R48.reuse ;  /* 0x000000042c2e7c23 */ /* 0x100fe20008010830 */
[----:B------:R-:W-:Y:S01]  /*8ea0*/  FFMA.FTZ R44, R43, UR4, -R48 ;  /* 0x000000042b2c7c23 */ /* 0x000fe20008010830 */
[----:B------:R-:W-:Y:S04]  /*8eb0*/  MUFU.EX2 R58, R62 ;  /* 0x0000003e003a7308 */ /* 0x000fe80000000800 */
[----:B------:R-:W5:Y:S01]  /*8ec0*/  MUFU.EX2 R59, R59 ;  /* 0x0000003b003b7308 */ /* 0x000f620000000800 */
[C---:B------:R-:W-:Y:S01]  /*8ed0*/  HMMA.16816.F32.BF16 R116, R20.reuse, R18, R116 ;  /* 0x000000121474723c */ /* 0x040fe20000041874 */
[----:B------:R-:W5:Y:S02]  /*8ee0*/  LDSM.16.MT88.4 R16, [R188+0x7800] ;  /* 0x00780000bc10783b */ /* 0x000f640000004200 */
[----:B------:R-:W5:Y:S04]  /*8ef0*/  MUFU.EX2 R42, R42 ;  /* 0x0000002a002a7308 */ /* 0x000f680000000800 */
[----:B------:R-:W-:Y:S01]  /*8f00*/  MUFU.EX2 R25, R55 ;  /* 0x0000003700197308 */ /* 0x000fe20000000800 */
[C---:B------:R-:W-:Y:S01]  /*8f10*/  HMMA.16816.F32.BF16 R100, R20.reuse, R14, R100 ;  /* 0x0000000e1464723c */ /* 0x040fe20000041864 */
[----:B-1----:R-:W1:Y:S02]  /*8f20*/  LDSM.16.MT88.4 R12, [R184+0x7800] ;  /* 0x00780000b80c783b */ /* 0x002e640000004200 */
[----:B------:R-:W1:Y:S04]  /*8f30*/  MUFU.EX2 R26, R26 ;  /* 0x0000001a001a7308 */ /* 0x000e680000000800 */
[----:B------:R-:W-:Y:S01]  /*8f40*/  MUFU.EX2 R43, R46 ;  /* 0x0000002e002b7308 */ /* 0x000fe20000000800 */
[C---:B------:R-:W-:Y:S01]  /*8f50*/  HMMA.16816.F32.BF16 R84, R20.reuse, R10, R84 ;  /* 0x0000000a1454723c */ /* 0x040fe20000041854 */
[----:B---3--:R-:W3:Y:S02]  /*8f60*/  LDSM.16.MT88.4 R8, [R143+0x7800] ;  /* 0x007800008f08783b */ /* 0x008ee40000004200 */
[----:B------:R-:W3:Y:S05]  /*8f70*/  MUFU.EX2 R44, R44 ;  /* 0x0000002c002c7308 */ /* 0x000eea0000000800 */
[C---:B------:R-:W-:Y:S08]  /*8f80*/  HMMA.16816.F32.BF16 R80, R20.reuse, R4, R80 ;  /* 0x000000041450723c */ /* 0x040ff00000041850 */
[----:B------:R-:W-:Y:S01]  /*8f90*/  HMMA.16816.F32.BF16 R68, R20, R6, R68 ;  /* 0x000000061444723c */ /* 0x000fe20000041844 */
[----:B------:R-:W3:Y:S01]  /*8fa0*/  LDSM.16.MT88.4 R4, [R142+0x7800] ;  /* 0x007800008e04783b */ /* 0x000ee20000004200 */
[----:B--2---:R-:W-:Y:S01]  /*8fb0*/  F2FP.BF16.F32.PACK_AB R20, R166, R61 ;  /* 0x0000003da614723e */ /* 0x004fe200000010ff */
[----:B------:R-:W-:Y:S01]  /*8fc0*/  FADD.FTZ R61, R61, R160 ;  /* 0x000000a03d3d7221 */ /* 0x000fe20000010000 */
[----:B----4-:R-:W-:-:S02]  /*8fd0*/  F2FP.BF16.F32.PACK_AB R22, R60, R57 ;  /* 0x000000393c16723e */ /* 0x010fc400000010ff */
[C---:B-----5:R-:W-:Y:S01]  /*8fe0*/  F2FP.BF16.F32.PACK_AB R21, R59.reuse, R58 ;  /* 0x0000003a3b15723e */ /* 0x060fe200000010ff */
[----:B------:R-:W-:Y:S01]  /*8ff0*/  FADD.FTZ R58, R58, R179 ;  /* 0x000000b33a3a7221 */ /* 0x000fe20000010000 */
[----:B------:R-:W-:Y:S01]  /*9000*/  F2FP.BF16.F32.PACK_AB R23, R54, R53 ;  /* 0x000000353617723e */ /* 0x000fe200000010ff */
[----:B------:R-:W-:Y:S02]  /*9010*/  FADD.FTZ R166, R166, R61 ;  /* 0x0000003da6a67221 */ /* 0x000fe40000010000 */
[----:B------:R-:W-:Y:S02]  /*9020*/  FADD.FTZ R58, R59, R58 ;  /* 0x0000003a3b3a7221 */ /* 0x000fe40000010000 */
[----:B------:R-:W-:Y:S02]  /*9030*/  FADD.FTZ R57, R57, R166 ;  /* 0x000000a639397221 */ /* 0x000fe40000010000 */
[----:B------:R-:W-:Y:S01]  /*9040*/  HMMA.16816.F32.BF16 R124, R20, R16, R124 ;  /* 0x00000010147c723c */ /* 0x000fe2000004187c */
[----:B------:R-:W-:Y:S01]  /*9050*/  FADD.FTZ R53, R53, R58 ;  /* 0x0000003a35357221 */ /* 0x000fe20000010000 */
[----:B------:R-:W-:-:S03]  /*9060*/  FADD.FTZ R221, R60, R57 ;  /* 0x000000393cdd7221 */ /* 0x000fc60000010000 */
[----:B------:R-:W-:-:S03]  /*9070*/  FADD.FTZ R219, R54, R53 ;  /* 0x0000003536db7221 */ /* 0x000fc60000010000 */
[C---:B------:R-:W-:Y:S08]  /*9080*/  HMMA.16816.F32.BF16 R120, R20.reuse, R18, R120 ;  /* 0x000000121478723c */ /* 0x040ff00000041878 */
[C---:B-1----:R-:W-:Y:S08]  /*9090*/  HMMA.16816.F32.BF16 R108, R20.reuse, R12, R108 ;  /* 0x0000000c146c723c */ /* 0x042ff0000004186c */
[C---:B------:R-:W-:Y:S08]  /*90a0*/  HMMA.16816.F32.BF16 R104, R20.reuse, R14, R104 ;  /* 0x0000000e1468723c */ /* 0x040ff00000041868 */
[C---:B---3--:R-:W-:Y:S08]  /*90b0*/  HMMA.16816.F32.BF16 R92, R20.reuse, R8, R92 ;  /* 0x00000008145c723c */ /* 0x048ff0000004185c */
        /* <DEDUP_REMOVED lines=27> */
[----:B------:R-:W-:-:S04]  /*9270*/  IMAD.WIDE.U32 R8, R5, R138, RZ ;  /* 0x0000008a05087225 */ /* 0x000fc800078e00ff */
        /* <DEDUP_REMOVED lines=11> */
[----:B------:R-:W-:Y:S02]  /*9330*/  LEA R22, P0, R7, R205, 0x1 ;  /* 0x000000cd07167211 */ /* 0x000fe400078008ff */
[-C--:B------:R-:W-:Y:S02]  /*9340*/  LEA.HI.X R21, R8, R204.reuse, R5, 0x7, P3 ;  /* 0x000000cc08157211 */ /* 0x080fe400018f3c05 */
[----:B------:R-:W-:-:S02]  /*9350*/  LEA.HI.X R11, R4, R204, R3, 0x1, P2 ;  /* 0x000000cc040b7211 */ /* 0x000fc400010f0c03 */
[-C--:B------:R-:W-:Y:S01]  /*9360*/  LEA.HI.X R25, R6, R204.reuse, R9, 0x1, P1 ;  /* 0x000000cc06197211 */ /* 0x080fe200008f0c09 */
[----:B------:R-:W-:Y:S01]  /*9370*/  @!PT LDS RZ, [RZ] ;  /* 0x00000000fffff984 */ /* 0x000fe20000000800 */
[----:B------:R-:W-:Y:S01]  /*9380*/  @!PT LDS RZ, [RZ] ;  /* 0x00000000fffff984 */ /* 0x000fe20000000800 */
[----:B------:R-:W-:Y:S01]  /*9390*/  @!PT LDS RZ, [RZ] ;  /* 0x00000000fffff984 */ /* 0x000fe20000000800 */
[----:B------:R-:W-:Y:S01]  /*93a0*/  LDGSTS.E.BYPASS.LTC128B.128 [R210+0x6000], desc[UR14][R20.64] ;  /* 0x0600000014d27fae */ /* 0x000fe2000b981a0e */
[----:B------:R-:W-:-:S03]  /*93b0*/  LEA.HI.X R23, R7, R204, R0, 0x1, P0 ;  /* 0x000000cc07177211 */ /* 0x000fc600000f0c00 */
[----:B------:R-:W-:Y:S04]  /*93c0*/  LDGSTS.E.BYPASS.LTC128B.128 [R210+0x6800], desc[UR14][R10.64] ;  /* 0x068000000ad27fae */ /* 0x000fe8000b981a0e */
[----:B------:R-:W-:Y:S04]  /*93d0*/  LDGSTS.E.BYPASS.LTC128B.128 [R210+0x7000], desc[UR14][R24.64] ;  /* 0x0700000018d27fae */ /* 0x000fe8000b981a0e */
[----:B------:R1:W-:Y:S04]  /*93e0*/  LDGSTS.E.BYPASS.LTC128B.128 [R210+0x7800], desc[UR14][R22.64] ;  /* 0x0780000016d27fae */ /* 0x0003e8000b981a0e */
[----:B------:R-:W-:Y:S04]  /*93f0*/  LDSM.16.M88.4 R156, [R193] ;  /* 0x00000000c19c783b */ /* 0x000fe80000000200 */
[----:B------:R-:W2:Y:S04]  /*9400*/  LDSM.16.M88.4 R4, [R192+UR5+0x4000] ;  /* 0x00400005c004783b */ /* 0x000ea80008000200 */
[----:B------:R-:W3:Y:S04]  /*9410*/  LDSM.16.M88.4 R44, [R193+0x2000] ;  /* 0x00200000c12c783b */ /* 0x000ee80000000200 */
[----:B------:R-:W-:Y:S04]  /*9420*/  LDSM.16.M88.4 R16, [R187+0x4000] ;  /* 0x00400000bb10783b */ /* 0x000fe80000000200 */
[----:B------:R-:W4:Y:S04]  /*9430*/  LDSM.16.M88.4 R148, [R191] ;  /* 0x00000000bf94783b */ /* 0x000f280000000200 */
[----:B------:R-:W5:Y:S04]  /*9440*/  LDSM.16.M88.4 R144, [R191+0x2000] ;  /* 0x00200000bf90783b */ /* 0x000f680000000200 */
[----:B------:R-:W-:Y:S04]  /*9450*/  LDSM.16.M88.4 R48, [R186+0x4000] ;  /* 0x00400000ba30783b */ /* 0x000fe80000000200 */
[----:B------:R-:W5:Y:S04]  /*9460*/  LDSM.16.M88.4 R40, [R190] ;  /* 0x00000000be28783b */ /* 0x000f680000000200 */
[----:B------:R-:W5:Y:S04]  /*9470*/  LDSM.16.M88.4 R36, [R190+0x2000] ;  /* 0x00200000be24783b */ /* 0x000f680000000200 */
[----:B------:R-:W-:Y:S04]  /*9480*/  LDSM.16.M88.4 R32, [R185+0x4000] ;  /* 0x00400000b920783b */ /* 0x000fe80000000200 */
[----:B-1----:R-:W1:Y:S01]  /*9490*/  LDSM.16.M88.4 R20, [R189] ;  /* 0x00000000bd14783b */ /* 0x002e620000000200 */
[-C--:B--2---:R-:W-:Y:S03]  /*94a0*/  HMMA.16816.F32.BF16 R12, R156, R4.reuse, RZ ;  /* 0x000000049c0c723c */ /* 0x084fe600000418ff */
[----:B------:R-:W2:Y:S04]  /*94b0*/  LDSM.16.M88.4 R64, [R192+UR5+0x4800] ;  /* 0x00480005c040783b */ /* 0x000ea80008000200 */
[----:B------:R-:W-:Y:S01]  /*94c0*/  LDSM.16.M88.4 R168, [R187+0x4800] ;  /* 0x00480000bba8783b */ /* 0x000fe20000000200 */
[C---:B---3--:R-:W-:Y:S03]  /*94d0*/  HMMA.16816.F32.BF16 R60, R44.reuse, R4, RZ ;  /* 0x000000042c3c723c */ /* 0x048fe600000418ff */
[----:B------:R-:W-:Y:S04]  /*94e0*/  LDSM.16.M88.4 R152, [R192+UR5+0x5800] ;  /* 0x00580005c098783b */ /* 0x000fe80008000200 */
[----:B------:R-:W-:Y:S01]  /*94f0*/  LDSM.16.M88.4 R160, [R192+UR5+0x5000] ;  /* 0x00500005c0a0783b */ /* 0x000fe20008000200 */
[-C--:B------:R-:W-:Y:S03]  /*9500*/  HMMA.16816.F32.BF16 R8, R44, R6.reuse, RZ ;  /* 0x000000062c08723c */ /* 0x080fe600000418ff */
[----:B------:R-:W0:Y:S05]  /*9510*/  LDGDEPBAR ;  /* 0x00000000000079af */ /* 0x000e2a0000000000 */
[----:B------:R-:W-:Y:S08]  /*9520*/  HMMA.16816.F32.BF16 R4, R156, R6, RZ ;  /* 0x000000069c04723c */ /* 0x000ff000000418ff */
[-C--:B----4-:R-:W-:Y:S08]  /*9530*/  HMMA.16816.F32.BF16 R12, R148, R16.reuse, R12 ;  /* 0x00000010940c723c */ /* 0x090ff0000004180c */
[C---:B-----5:R-:W-:Y:S08]  /*9540*/  HMMA.16816.F32.BF16 R60, R144.reuse, R16, R60 ;  /* 0x00000010903c723c */ /* 0x060ff0000004183c */
[-C--:B------:R-:W-:Y:S08]  /*9550*/  HMMA.16816.F32.BF16 R8, R144, R18.reuse, R8 ;  /* 0x000000129008723c */ /* 0x080ff00000041808 */
[----:B------:R-:W-:Y:S01]  /*9560*/  HMMA.16816.F32.BF16 R4, R148, R18, R4 ;  /* 0x000000129404723c */ /* 0x000fe20000041804 */
[----:B------:R-:W3:Y:S07]  /*9570*/  LDSM.16.M88.4 R16, [R189+0x2000] ;  /* 0x00200000bd10783b */ /* 0x000eee0000000200 */
[-C--:B------:R-:W-:Y:S08]  /*9580*/  HMMA.16816.F32.BF16 R12, R40, R48.reuse, R12 ;  /* 0x00000030280c723c */ /* 0x080ff0000004180c */
[C---:B------:R-:W-:Y:S08]  /*9590*/  HMMA.16816.F32.BF16 R60, R36.reuse, R48, R60 ;  /* 0x00000030243c723c */ /* 0x040ff0000004183c */
[-C--:B------:R-:W-:Y:S08]  /*95a0*/  HMMA.16816.F32.BF16 R8, R36, R50.reuse, R8 ;  /* 0x000000322408723c */ /* 0x080ff00000041808 */
[----:B------:R-:W-:Y:S08]  /*95b0*/  HMMA.16816.F32.BF16 R4, R40, R50, R4 ;  /* 0x000000322804723c */ /* 0x000ff00000041804 */
[----:B-1----:R-:W-:Y:S08]  /*95c0*/  HMMA.16816.F32.BF16 R12, R20, R32, R12 ;  /* 0x00000020140c723c */ /* 0x002ff0000004180c */
[-C--:B--2---:R-:W-:Y:S08]  /*95d0*/  HMMA.16816.F32.BF16 R28, R156, R64.reuse, RZ ;  /* 0x000000409c1c723c */ /* 0x084ff000000418ff */
[----:B------:R-:W-:Y:S03]  /*95e0*/  HMMA.16816.F32.BF16 R24, R44, R64, RZ ;  /* 0x000000402c18723c */ /* 0x000fe600000418ff */
[----:B------:R-:W-:Y:S01]  /*95f0*/  FMUL.FTZ R12, R12, UR6 ;  /* 0x000000060c0c7c20 */ /* 0x000fe20008410000 */
[----:B------:R-:W-:Y:S01]  /*9600*/  FMUL.FTZ R13, R13, UR6 ;  /* 0x000000060d0d7c20 */ /* 0x000fe20008410000 */
[----:B------:R-:W-:Y:S01]  /*9610*/  FMUL.FTZ R14, R14, UR6 ;  /* 0x000000060e0e7c20 */ /* 0x000fe20008410000 */
[----:B------:R-:W-:Y:S01]  /*9620*/  FMUL.FTZ R0, R15, UR6 ;  /* 0x000000060f007c20 */ /* 0x000fe20008410000 */
[----:B------:R-:W-:Y:S01]  /*9630*/  MUFU.TANH R136, R12 ;  /* 0x0000000c00887308 */ /* 0x000fe20000002400 */
[C---:B---3--:R-:W-:Y:S07]  /*9640*/  HMMA.16816.F32.BF16 R60, R16.reuse, R32, R60 ;  /* 0x00000020103c723c */ /* 0x048fee000004183c */
[----:B------:R-:W-:Y:S01]  /*9650*/  MUFU.TANH R0, R0 ;  /* 0x0000000000007308 */ /* 0x000fe20000002400 */
[-C--:B------:R-:W-:Y:S08]  /*9660*/  HMMA.16816.F32.BF16 R8, R16, R34.reuse, R8 ;  /* 0x000000221008723c */ /* 0x080ff00000041808 */
[----:B------:R-:W-:Y:S01]  /*9670*/  HMMA.16816.F32.BF16 R4, R20, R34, R4 ;  /* 0x000000221404723c */ /* 0x000fe20000041804 */
[----:B------:R-:W1:Y:S02]  /*9680*/  LDSM.16.M88.4 R32, [R186+0x4800] ;  /* 0x00480000ba20783b */ /* 0x000e640000000200 */
[----:B------:R-:W-:Y:S01]  /*9690*/  FMUL.FTZ R60, R60, UR6 ;  /* 0x000000063c3c7c20 */ /* 0x000fe20008410000 */
[----:B------:R-:W-:Y:S01]  /*96a0*/  FMUL.FTZ R3, R61, UR6 ;  /* 0x000000063d037c20 */ /* 0x000fe20008410000 */
[----:B------:R-:W-:Y:S01]  /*96b0*/  FMUL.FTZ R181, R62, UR6 ;  /* 0x000000063eb57c20 */ /* 0x000fe20008410000 */
[----:B------:R-:W-:Y:S01]  /*96c0*/  FMUL.FTZ R178, R63, UR6 ;  /* 0x000000063fb27c20 */ /* 0x000fe20008410000 */
[----:B------:R-:W-:Y:S01]  /*96d0*/  MUFU.TANH R177, R60 ;  /* 0x0000003c00b17308 */ /* 0x000fe20000002400 */
[----:B------:R-:W-:Y:S03]  /*96e0*/  HMMA.16816.F32.BF16 R28, R148, R168, R28 ;  /* 0x000000a8941c723c */ /* 0x000fe6000004181c */
[----:B------:R-:W-:Y:S01]  /*96f0*/  FMUL.FTZ R8, R8, UR6 ;  /* 0x0000000608087c20 */ /* 0x000fe20008410000 */
[----:B------:R-:W-:Y:S01]  /*9700*/  FMUL.FTZ R9, R9, UR6 ;  /* 0x0000000609097c20 */ /* 0x000fe20008410000 */
[----:B------:R-:W-:-:S02]  /*9710*/  FMUL.FTZ R10, R10, UR6 ;  /* 0x000000060a0a7c20 */ /* 0x000fc40008410000 */
[----:B------:R-:W-:Y:S01]  /*9720*/  MUFU.TANH R181, R181 ;  /* 0x000000b500b57308 */ /* 0x000fe20000002400 */
[----:B------:R-:W-:Y:S03]  /*9730*/  HMMA.16816.F32.BF16 R24, R144, R168, R24 ;  /* 0x000000a89018723c */ /* 0x000fe60000041818 */
[----:B------:R-:W-:Y:S01]  /*9740*/  FMUL.FTZ R4, R4, UR6 ;  /* 0x0000000604047c20 */ /* 0x000fe20008410000 */
[----:B------:R-:W-:Y:S01]  /*9750*/  FMUL.FTZ R5, R5, UR6 ;  /* 0x0000000605057c20 */ /* 0x000fe20008410000 */
[----:B------:R-:W-:Y:S02]  /*9760*/  FMUL.FTZ R6, R6, UR6 ;  /* 0x0000000606067c20 */ /* 0x000fe40008410000 */
[----:B------:R-:W-:Y:S01]  /*9770*/  MUFU.TANH R168, R13 ;  /* 0x0000000d00a87308 */ /* 0x000fe20000002400 */
[-C--:B------:R-:W-:Y:S07]  /*9780*/  HMMA.16816.F32.BF16 R132, R44, R66.reuse, RZ ;  /* 0x000000422c84723c */ /* 0x080fee00000418ff */
[----:B------:R2:W3:Y:S01]  /*9790*/  MUFU.TANH R169, R14 ;  /* 0x0000000e00a97308 */ /* 0x0004e20000002400 */
[----:B------:R-:W-:Y:S07]  /*97a0*/  HMMA.16816.F32.BF16 R64, R156, R66, RZ ;  /* 0x000000429c40723c */ /* 0x000fee00000418ff */
[----:B------:R-:W4:Y:S01]  /*97b0*/  MUFU.TANH R180, R4 ;  /* 0x0000000400b47308 */ /* 0x000f220000002400 */
[----:B------:R-:W-:Y:S07]  /*97c0*/  HMMA.16816.F32.BF16 R48, R44, R152, RZ ;  /* 0x000000982c30723c */ /* 0x000fee00000418ff */
[----:B------:R-:W-:Y:S01]  /*97d0*/  MUFU.TANH R179, R5 ;  /* 0x0000000500b37308 */ /* 0x000fe20000002400 */
[----:B-1----:R-:W-:Y:S01]  /*97e0*/  HMMA.16816.F32.BF16 R28, R40, R32, R28 ;  /* 0x00000020281c723c */ /* 0x002fe2000004181c */
[----:B--2---:R-:W1:Y:S06]  /*97f0*/  LDSM.16.M88.4 R12, [R185+0x4800] ;  /* 0x00480000b90c783b */ /* 0x004e6c0000000200 */
[----:B------:R2:W5:Y:S01]  /*9800*/  MUFU.TANH R182, R6 ;  /* 0x0000000600b67308 */ /* 0x0005620000002400 */
[----:B------:R-:W-:Y:S01]  /*9810*/  HMMA.16816.F32.BF16 R164, R156, R152, RZ ;  /* 0x000000989ca4723c */ /* 0x000fe200000418ff */
[----:B------:R-:W-:-:S06]  /*9820*/  FMUL.FTZ R152, R7, UR6 ;  /* 0x0000000607987c20 */ /* 0x000fcc0008410000 */
[----:B------:R-:W-:Y:S01]  /*9830*/  MUFU.TANH R183, R9 ;  /* 0x0000000900b77308 */ /* 0x000fe20000002400 */
[-C--:B------:R-:W-:Y:S07]  /*9840*/  HMMA.16816.F32.BF16 R64, R148, R170.reuse, R64 ;  /* 0x000000aa9440723c */ /* 0x080fee0000041840 */
[----:B------:R-:W5:Y:S01]  /*9850*/  MUFU.TANH R3, R3 ;  /* 0x0000000300037308 */ /* 0x000f620000002400 */
[----:B------:R-:W-:Y:S01]  /*9860*/  HMMA.16816.F32.BF16 R132, R144, R170, R132 ;  /* 0x000000aa9084723c */ /* 0x000fe20000041884 */
[----:B--2---:R-:W2:Y:S06]  /*9870*/  LDSM.16.M88.4 R4, [R187+0x5000] ;  /* 0x00500000bb04783b */ /* 0x004eac0000000200 */
[----:B------:R-:W-:Y:S01]  /*9880*/  MUFU.TANH R178, R178 ;  /* 0x000000b200b27308 */ /* 0x000fe20000002400 */
[C---:B------:R-:W-:Y:S07]  /*9890*/  HMMA.16816.F32.BF16 R56, R44.reuse, R160, RZ ;  /* 0x000000a02c38723c */ /* 0x040fee00000418ff */
[----:B------:R-:W-:Y:S01]  /*98a0*/  MUFU.TANH R152, R152 ;  /* 0x0000009800987308 */ /* 0x000fe20000002400 */
[----:B------:R-:W-:Y:S08]  /*98b0*/  HMMA.16816.F32.BF16 R52, R44, R162, RZ ;  /* 0x000000a22c34723c */ /* 0x000ff000000418ff */
[----:B-1----:R-:W-:Y:S08]  /*98c0*/  HMMA.16816.F32.BF16 R28, R20, R12, R28 ;  /* 0x0000000c141c723c */ /* 0x002ff0000004181c */
[C---:B------:R-:W-:Y:S08]  /*98d0*/  HMMA.16816.F32.BF16 R60, R156.reuse, R160, RZ ;  /* 0x000000a09c3c723c */ /* 0x040ff000000418ff */
[----:B------:R-:W-:Y:S03]  /*98e0*/  HMMA.16816.F32.BF16 R160, R156, R162, RZ ;  /* 0x000000a29ca0723c */ /* 0x000fe600000418ff */
[----:B------:R-:W-:Y:S01]  /*98f0*/  FMUL.FTZ R28, R28, UR6 ;  /* 0x000000061c1c7c20 */ /* 0x000fe20008410000 */
[----:B------:R-:W-:Y:S01]  /*9900*/  FMUL.FTZ R170, R29, UR6 ;  /* 0x000000061daa7c20 */ /* 0x000fe20008410000 */
[----:B------:R-:W-:-:S02]  /*9910*/  FMUL.FTZ R153, R31, UR6 ;  /* 0x000000061f997c20 */ /* 0x000fc40008410000 */
[----:B------:R1:W5:Y:S01]  /*9920*/  MUFU.TANH R171, R28 ;  /* 0x0000001c00ab7308 */ /* 0x0003620000002400 */
[-C--:B------:R-:W-:Y:S07]  /*9930*/  HMMA.16816.F32.BF16 R44, R44, R154.reuse, RZ ;  /* 0x0000009a2c2c723c */ /* 0x080fee00000418ff */
[----:B------:R-:W-:Y:S01]  /*9940*/  MUFU.TANH R170, R170 ;  /* 0x000000aa00aa7308 */ /* 0x000fe20000002400 */
[----:B------:R-:W-:Y:S01]  /*9950*/  HMMA.16816.F32.BF16 R156, R156, R154, RZ ;  /* 0x0000009a9c9c723c */ /* 0x000fe200000418ff */
[----:B------:R-:W-:-:S06]  /*9960*/  FMUL.FTZ R155, R30, UR6 ;  /* 0x000000061e9b7c20 */ /* 0x000fcc0008410000 */
[----:B------:R-:W-:Y:S01]  /*9970*/  MUFU.TANH R154, R8 ;  /* 0x00000008009a7308 */ /* 0x000fe20000002400 */
[----:B------:R-:W-:Y:S01]  /*9980*/  HMMA.16816.F32.BF16 R24, R36, R32, R24 ;  /* 0x000000202418723c */ /* 0x000fe20000041818 */
[----:B-1----:R-:W1:Y:S01]  /*9990*/  LDSM.16.M88.4 R28, [R186+0x5000] ;  /* 0x00500000ba1c783b */ /* 0x002e620000000200 */
[----:B------:R-:W-:-:S05]  /*99a0*/  FMUL.FTZ R33, R11, UR6 ;  /* 0x000000060b217c20 */ /* 0x000fca0008410000 */
[----:B------:R3:W-:Y:S01]  /*99b0*/  MUFU.TANH R32, R10 ;  /* 0x0000000a00207308 */ /* 0x0007e20000002400 */
[-C--:B------:R-:W-:Y:S07]  /*99c0*/  HMMA.16816.F32.BF16 R64, R40, R34.reuse, R64 ;  /* 0x000000222840723c */ /* 0x080fee0000041840 */
[----:B------:R-:W5:Y:S01]  /*99d0*/  MUFU.TANH R33, R33 ;  /* 0x0000002100217308 */ /* 0x000f620000002400 */
[----:B------:R-:W-:Y:S07]  /*99e0*/  HMMA.16816.F32.BF16 R132, R36, R34, R132 ;  /* 0x000000222484723c */ /* 0x000fee0000041884 */
[----:B------:R-:W-:Y:S01]  /*99f0*/  MUFU.TANH R155, R155 ;  /* 0x0000009b009b7308 */ /* 0x000fe20000002400 */
[----:B------:R-:W-:Y:S01]  /*9a00*/  HMMA.16816.F32.BF16 R24, R16, R12, R24 ;  /* 0x0000000c1018723c */ /* 0x000fe20000041818 */
[----:B---3--:R-:W3:Y:S06]  /*9a10*/  LDSM.16.M88.4 R8, [R187+0x5800] ;  /* 0x00580000bb08783b */ /* 0x008eec0000000200 */
[----:B------:R-:W-:Y:S01]  /*9a20*/  MUFU.TANH R153, R153 ;  /* 0x0000009900997308 */ /* 0x000fe20000002400 */
[-C--:B------:R-:W-:Y:S08]  /*9a30*/  HMMA.16816.F32.BF16 R64, R20, R14.reuse, R64 ;  /* 0x0000000e1440723c */ /* 0x080ff00000041840 */
[----:B------:R-:W-:Y:S01]  /*9a40*/  HMMA.16816.F32.BF16 R132, R16, R14, R132 ;  /* 0x0000000e1084723c */ /* 0x000fe20000041884 */
[----:B------:R-:W5:Y:S02]  /*9a50*/  LDSM.16.M88.4 R12, [R185+0x5000] ;  /* 0x00500000b90c783b */ /* 0x000f640000000200 */
[----:B------:R-:W-:Y:S01]  /*9a60*/  FMUL.FTZ R24, R24, UR6 ;  /* 0x0000000618187c20 */ /* 0x000fe20008410000 */
[----:B------:R-:W-:Y:S01]  /*9a70*/  FMUL.FTZ R25, R25, UR6 ;  /* 0x0000000619197c20 */ /* 0x000fe20008410000 */
[----:B------:R-:W-:Y:S01]  /*9a80*/  FMUL.FTZ R26, R26, UR6 ;  /* 0x000000061a1a7c20 */ /* 0x000fe20008410000 */
[----:B------:R-:W-:Y:S01]  /*9a90*/  FMUL.FTZ R27, R27, UR6 ;  /* 0x000000061b1b7c20 */ /* 0x000fe20008410000 */
[----:B------:R-:W5:Y:S01]  /*9aa0*/  MUFU.TANH R224, R24 ;  /* 0x0000001800e07308 */ /* 0x000f620000002400 */
[-C--:B--2---:R-:W-:Y:S03]  /*9ab0*/  HMMA.16816.F32.BF16 R60, R148, R4.reuse, R60 ;  /* 0x00000004943c723c */ /* 0x084fe6000004183c */
[----:B------:R-:W-:Y:S01]  /*9ac0*/  FMUL.FTZ R225, R64, UR6 ;  /* 0x0000000640e17c20 */ /* 0x000fe20008410000 */
[----:B------:R-:W-:Y:S01]  /*9ad0*/  FMUL.FTZ R64, R65, UR6 ;  /* 0x0000000641407c20 */ /* 0x000fe20008410000 */
[----:B------:R-:W-:Y:S01]  /*9ae0*/  FMUL.FTZ R34, R66, UR6 ;  /* 0x0000000642227c20 */ /* 0x000fe20008410000 */
[----:B------:R-:W-:Y:S01]  /*9af0*/  FMUL.FTZ R35, R67, UR6 ;  /* 0x0000000643237c20 */ /* 0x000fe20008410000 */
[----:B------:R-:W2:Y:S01]  /*9b00*/  MUFU.TANH R218, R25 ;  /* 0x0000001900da7308 */ /* 0x000ea20000002400 */
[----:B------:R-:W-:Y:S01]  /*9b10*/  HMMA.16816.F32.BF16 R56, R144, R4, R56 ;  /* 0x000000049038723c */ /* 0x000fe20000041838 */
[----:B------:R-:W-:-:S02]  /*9b20*/  VIADD R5, R172, 0xffffff41 ;  /* 0xffffff41ac057836 */ /* 0x000fc40000000000 */
[----:B------:R-:W-:Y:S01]  /*9b30*/  FMUL.FTZ R65, R132, UR6 ;  /* 0x0000000684417c20 */ /* 0x000fe20008410000 */
[----:B------:R-:W-:Y:S02]  /*9b40*/  FMUL.FTZ R67, R133, UR6 ;  /* 0x0000000685437c20 */ /* 0x000fe40008410000 */
[C---:B------:R-:W-:Y:S01]  /*9b50*/  ISETP.GE.AND P3, PT, R5.reuse, R222, PT ;  /* 0x000000de0500720c */ /* 0x040fe20003f66270 */
[----:B------:R-:W-:Y:S01]  /*9b60*/  MUFU.TANH R227, R26 ;  /* 0x0000001a00e37308 */ /* 0x000fe20000002400 */
[----:B------:R-:W-:Y:S01]  /*9b70*/  HMMA.16816.F32.BF16 R52, R144, R6, R52 ;  /* 0x000000069034723c */ /* 0x000fe20000041834 */
[C---:B------:R-:W-:Y:S02]  /*9b80*/  ISETP.GE.AND P4, PT, R5.reuse, R217, PT ;  /* 0x000000d90500720c */ /* 0x040fe40003f86270 */
[----:B------:R-:W-:-:S04]  /*9b90*/  ISETP.GE.AND P2, PT, R5, R216, PT ;  /* 0x000000d80500720c */ /* 0x000fc80003f46270 */
[----:B------:R4:W-:Y:S01]  /*9ba0*/  MUFU.TANH R226, R27 ;  /* 0x0000001b00e27308 */ /* 0x0009e20000002400 */
[-C--:B-1----:R-:W-:Y:S07]  /*9bb0*/  HMMA.16816.F32.BF16 R60, R40, R28.reuse, R60 ;  /* 0x0000001c283c723c */ /* 0x082fee000004183c */
[----:B------:R-:W-:Y:S01]  /*9bc0*/  MUFU.TANH R64, R64 ;  /* 0x0000004000407308 */ /* 0x000fe20000002400 */
[----:B------:R-:W-:Y:S01]  /*9bd0*/  HMMA.16816.F32.BF16 R56, R36, R28, R56 ;  /* 0x0000001c2438723c */ /* 0x000fe20000041838 */
[----:B------:R-:W-:-:S06]  /*9be0*/  FMUL.FTZ R28, R134, UR6 ;  /* 0x00000006861c7c20 */ /* 0x000fcc0008410000 */
[----:B------:R-:W1:Y:S01]  /*9bf0*/  MUFU.TANH R28, R28 ;  /* 0x0000001c001c7308 */ /* 0x000e620000002400 */
[----:B------:R-:W-:Y:S01]  /*9c00*/  HMMA.16816.F32.BF16 R160, R148, R6, R160 ;  /* 0x0000000694a0723c */ /* 0x000fe200000418a0 */
[----:B----4-:R-:W4:Y:S01]  /*9c10*/  LDSM.16.M88.4 R24, [R186+0x5800] ;  /* 0x00580000ba18783b */ /* 0x010f220000000200 */
[----:B------:R-:W-:-:S05]  /*9c20*/  VIADD R7, R172, 0xffffff40 ;  /* 0xffffff40ac077836 */ /* 0x000fca0000000000 */
[C---:B------:R-:W-:Y:S01]  /*9c30*/  ISETP.GE.AND P5, PT, R7.reuse, R222, PT ;  /* 0x000000de0700720c */ /* 0x040fe20003fa6270 */
[-C--:B---3--:R-:W-:Y:S01]  /*9c40*/  HMMA.16816.F32.BF16 R44, R144, R10.reuse, R44 ;  /* 0x0000000a902c723c */ /* 0x088fe2000004182c */
[C---:B------:R-:W-:Y:S01]  /*9c50*/  ISETP.GE.AND P0, PT, R7.reuse, R217, PT ;  /* 0x000000d90700720c */ /* 0x040fe20003f06270 */
[----:B------:R-:W-:Y:S01]  /*9c60*/  MUFU.TANH R225, R225 ;  /* 0x000000e100e17308 */ /* 0x000fe20000002400 */
[C---:B------:R-:W-:Y:S02]  /*9c70*/  ISETP.GE.AND P1, PT, R7.reuse, R216, PT ;  /* 0x000000d80700720c */ /* 0x040fe40003f26270 */
[-C--:B------:R-:W-:Y:S02]  /*9c80*/  ISETP.GE.AND P6, PT, R7, R2.reuse, PT ;  /* 0x000000020700720c */ /* 0x080fe40003fc6270 */
[----:B------:R-:W-:Y:S01]  /*9c90*/  FSEL R169, R169, -INF , !P0 ;  /* 0xff800000a9a97808 */ /* 0x000fe20004000000 */
[----:B------:R-:W-:Y:S01]  /*9ca0*/  HMMA.16816.F32.BF16 R156, R148, R10, R156 ;  /* 0x0000000a949c723c */ /* 0x000fe2000004189c */
[----:B------:R-:W-:Y:S01]  /*9cb0*/  FSEL R10, R136, -INF , !P5 ;  /* 0xff800000880a7808 */ /* 0x000fe20006800000 */
[----:B------:R-:W-:Y:S01]  /*9cc0*/  MUFU.TANH R65, R65 ;  /* 0x0000004100417308 */ /* 0x000fe20000002400 */
[----:B------:R-:W-:Y:S01]  /*9cd0*/  ISETP.GE.AND P5, PT, R5, R2, PT ;  /* 0x000000020500720c */ /* 0x000fe20003fa6270 */
[----:B------:R-:W-:Y:S01]  /*9ce0*/  VIADD R5, R172, 0xffffff48 ;  /* 0xffffff48ac057836 */ /* 0x000fe20000000000 */
[----:B------:R-:W-:-:S03]  /*9cf0*/  FSEL R11, R177, -INF , !P1 ;  /* 0xff800000b10b7808 */ /* 0x000fc60004800000 */
[----:B------:R-:W-:Y:S01]  /*9d00*/  HMMA.16816.F32.BF16 R48, R144, R8, R48 ;  /* 0x000000089030723c */ /* 0x000fe20000041830 */
[C---:B------:R-:W-:Y:S01]  /*9d10*/  ISETP.GE.AND P0, PT, R5.reuse, R222, PT ;  /* 0x000000de0500720c */ /* 0x040fe20003f06270 */
[----:B------:R-:W-:Y:S01]  /*9d20*/  MUFU.TANH R67, R67 ;  /* 0x0000004300437308 */ /* 0x000fe20000002400 */
[----:B------:R-:W-:Y:S02]  /*9d30*/  ISETP.GE.AND P1, PT, R5, R217, PT ;  /* 0x000000d90500720c */ /* 0x000fe40003f26270 */
[----:B------:R-:W-:-:S03]  /*9d40*/  FSEL R180, R180, -INF , !P0 ;  /* 0xff800000b4b47808 */ /* 0x000fc60004000000 */
[----:B-----5:R-:W-:Y:S02]  /*9d50*/  HMMA.16816.F32.BF16 R60, R20, R12, R60 ;  /* 0x0000000c143c723c */ /* 0x020fe4000004183c */
[----:B------:R-:W-:Y:S06]  /*9d60*/  MUFU.TANH R34, R34 ;  /* 0x0000002200227308 */ /* 0x000fec0000002400 */
[----:B------:R-:W-:Y:S01]  /*9d70*/  HMMA.16816.F32.BF16 R164, R148, R8, R164 ;  /* 0x0000000894a4723c */ /* 0x000fe200000418a4 */
[----:B------:R-:W-:Y:S01]  /*9d80*/  FSEL R8, R168, -INF , !P3 ;  /* 0xff800000a8087808 */ /* 0x000fe20005800000 */
[----:B------:R-:W-:Y:S01]  /*9d90*/  FMUL.FTZ R9, R135, UR6 ;  /* 0x0000000687097c20 */ /* 0x000fe20008410000 */
[----:B------:R-:W-:Y:S01]  /*9da0*/  ISETP.GE.AND P3, PT, R5, R2, PT ;  /* 0x000000020500720c */ /* 0x000fe20003f66270 */
[----:B------:R-:W-:Y:S01]  /*9db0*/  MUFU.TANH R35, R35 ;  /* 0x0000002300237308 */ /* 0x000fe20000002400 */
[----:B------:R-:W-:-:S03]  /*9dc0*/  FSEL R151, R182, -INF , !P1 ;  /* 0xff800000b6977808 */ /* 0x000fc60004800000 */
[----:B------:R-:W-:Y:S01]  /*9dd0*/  HMMA.16816.F32.BF16 R56, R16, R12, R56 ;  /* 0x0000000c1038723c */ /* 0x000fe20000041838 */
[----:B------:R-:W-:Y:S02]  /*9de0*/  FSEL R12, R181, -INF , !P6 ;  /* 0xff800000b50c7808 */ /* 0x000fe40007000000 */
[----:B------:R-:W-:Y:S01]  /*9df0*/  ISETP.GE.AND P6, PT, R5, R216, PT ;  /* 0x000000d80500720c */ /* 0x000fe20003fc6270 */
[----:B------:R-:W3:Y:S01]  /*9e00*/  MUFU.TANH R9, R9 ;  /* 0x0000000900097308 */ /* 0x000ee20000002400 */
[----:B------:R-:W5:Y:S01]  /*9e10*/  LDSM.16.M88.4 R4, [R185+0x5800] ;  /* 0x00580000b904783b */ /* 0x000f620000000200 */
[----:B------:R-:W-:Y:S01]  /*9e20*/  FSEL R13, R3, -INF , !P2 ;  /* 0xff800000030d7808 */ /* 0x000fe20005000000 */
[----:B------:R-:W-:Y:S01]  /*9e30*/  VIADD R3, R172, 0xffffff50 ;  /* 0xffffff50ac037836 */ /* 0x000fe20000000000 */
[----:B------:R-:W-:Y:S01]  /*9e40*/  HMMA.16816.F32.BF16 R160, R40, R30, R160 ;  /* 0x0000001e28a0723c */ /* 0x000fe200000418a0 */
[----:B------:R-:W-:Y:S01]  /*9e50*/  FMUL.FTZ R61, R61, UR6 ;  /* 0x000000063d3d7c20 */ /* 0x000fe20008410000 */
[----:B------:R-:W-:Y:S01]  /*9e60*/  FMUL.FTZ R63, R63, UR6 ;  /* 0x000000063f3f7c20 */ /* 0x000fe20008410000 */
[----:B------:R-:W-:Y:S01]  /*9e70*/  FMUL.FTZ R29, R60, UR6 ;  /* 0x000000063c1d7c20 */ /* 0x000fe20008410000 */
[----:B------:R-:W-:Y:S01]  /*9e80*/  ISETP.GE.AND P1, PT, R3, R222, PT ;  /* 0x000000de0300720c */ /* 0x000fe20003f26270 */
[----:B------:R2:W-:Y:S01]  /*9e90*/  MUFU.TANH R66, R61 ;  /* 0x0000003d00427308 */ /* 0x0005e20000002400 */
[----:B------:R-:W-:Y:S01]  /*9ea0*/  FMUL.FTZ R62, R62, UR6 ;  /* 0x000000063e3e7c20 */ /* 0x000fe20008410000 */
[----:B------:R-:W-:-:S04]  /*9eb0*/  DEPBAR.LE SB0, 0x0 ;  /* 0x000080000000791a */ /* 0x000fc80000000000 */
[----:B------:R-:W-:Y:S01]  /*9ec0*/  HMMA.16816.F32.BF16 R52, R36, R30, R52 ;  /* 0x0000001e2434723c */ /* 0x000fe20000041834 */
[----:B------:R-:W-:Y:S01]  /*9ed0*/  FMUL.FTZ R30, R56, UR6 ;  /* 0x00000006381e7c20 */ /* 0x000fe20008410000 */
[----:B------:R1:W-:Y:S01]  /*9ee0*/  MUFU.TANH R149, R63 ;  /* 0x0000003f00957308 */ /* 0x0003e20000002400 */
[----:B------:R-:W-:Y:S01]  /*9ef0*/  FSEL R150, R171, -INF , !P1 ;  /* 0xff800000ab967808 */ /* 0x000fe20004800000 */
[----:B------:R-:W-:Y:S01]  /*9f00*/  FMUL.FTZ R56, R58, UR6 ;  /* 0x000000063a387c20 */ /* 0x000fe20008410000 */
[----:B------:R-:W-:-:S03]  /*9f10*/  FMUL.FTZ R31, R57, UR6 ;  /* 0x00000006391f7c20 */ /* 0x000fc60008410000 */
[----:B----4-:R-:W-:Y:S02]  /*9f20*/  HMMA.16816.F32.BF16 R164, R40, R24, R164 ;  /* 0x0000001828a4723c */ /* 0x010fe400000418a4 */
[----:B------:R-:W4:Y:S06]  /*9f30*/  MUFU.TANH R30, R30 ;  /* 0x0000001e001e7308 */ /* 0x000f2c0000002400 */
[-C--:B------:R-:W-:Y:S02]  /*9f40*/  HMMA.16816.F32.BF16 R160, R20, R14.reuse, R160 ;  /* 0x0000000e14a0723c */ /* 0x080fe400000418a0 */
[----:B------:R-:W4:Y:S06]  /*9f50*/  MUFU.TANH R29, R29 ;  /* 0x0000001d001d7308 */ /* 0x000f2c0000002400 */
[----:B------:R-:W-:Y:S01]  /*9f60*/  HMMA.16816.F32.BF16 R52, R16, R14, R52 ;  /* 0x0000000e1034723c */ /* 0x000fe20000041834 */
[----:B------:R-:W-:Y:S01]  /*9f70*/  VIADD R15, R172, 0xffffff49 ;  /* 0xffffff49ac0f7836 */ /* 0x000fe20000000000 */
[----:B------:R-:W-:Y:S01]  /*9f80*/  FSEL R14, R178, -INF , !P5 ;  /* 0xff800000b20e7808 */ /* 0x000fe20006800000 */
[----:B------:R-:W-:Y:S03]  /*9f90*/  MUFU.TANH R147, R62 ;  /* 0x0000003e00937308 */ /* 0x000fe60000002400 */
[----:B------:R-:W-:-:S02]  /*9fa0*/  ISETP.GE.AND P2, PT, R15, R217, PT ;  /* 0x000000d90f00720c */ /* 0x000fc40003f46270 */
[C---:B------:R-:W-:Y:S01]  /*9fb0*/  HMMA.16816.F32.BF16 R48, R36.reuse, R24, R48 ;  /* 0x000000182430723c */ /* 0x040fe20000041830 */
[C---:B------:R-:W-:Y:S01]  /*9fc0*/  ISETP.GE.AND P5, PT, R15.reuse, R216, PT ;  /* 0x000000d80f00720c */ /* 0x040fe20003fa6270 */
[----:B------:R-:W-:Y:S01]  /*9fd0*/  VIADD R25, R172, 0xffffff58 ;  /* 0xffffff58ac197836 */ /* 0x000fe20000000000 */
[----:B------:R-:W-:Y:S01]  /*9fe0*/  ISETP.GE.AND P0, PT, R15, R2, PT ;  /* 0x000000020f00720c */ /* 0x000fe20003f06270 */
[----:B------:R-:W-:Y:S01]  /*9ff0*/  FMUL.FTZ R145, R162, UR6 ;  /* 0x00000006a2917c20 */ /* 0x000fe20008410000 */
[----:B------:R-:W-:Y:S01]  /*a000*/  FSEL R177, R152, -INF , !P2 ;  /* 0xff80000098b17808 */ /* 0x000fe20005000000 */
[----:B------:R-:W-:Y:S01]  /*a010*/  FMUL.FTZ R163, R163, UR6 ;  /* 0x00000006a3a37c20 */ /* 0x000fe20008410000 */
[----:B------:R-:W-:Y:S01]  /*a020*/  FSEL R144, R33, -INF , !P0 ;  /* 0xff80000021907808 */ /* 0x000fe20004000000 */
[-C--:B------:R-:W-:Y:S01]  /*a030*/  HMMA.16816.F32.BF16 R44, R36, R26.reuse, R44 ;  /* 0x0000001a242c723c */ /* 0x080fe2000004182c */
[----:B------:R-:W-:Y:S01]  /*a040*/  FMUL.FTZ R37, R59, UR6 ;  /* 0x000000063b257c20 */ /* 0x000fe20008410000 */
[----:B------:R-:W-:Y:S01]  /*a050*/  FSEL R59, R0, -INF , !P4 ;  /* 0xff800000003b7808 */ /* 0x000fe20006000000 */
[----:B------:R-:W-:Y:S01]  /*a060*/  FMUL.FTZ R52, R52, UR6 ;  /* 0x0000000634347c20 */ /* 0x000fe20008410000 */
[----:B------:R-:W-:Y:S01]  /*a070*/  ISETP.GE.AND P4, PT, R15, R222, PT ;  /* 0x000000de0f00720c */ /* 0x000fe20003f86270 */
[----:B------:R-:W-:Y:S01]  /*a080*/  FMUL.FTZ R0, R161, UR6 ;  /* 0x00000006a1007c20 */ /* 0x000fe20008410000 */
[----:B------:R-:W-:Y:S01]  /*a090*/  FSEL R15, R154, -INF , !P6 ;  /* 0xff8000009a0f7808 */ /* 0x000fe20007000000 */
[----:B------:R-:W4:Y:S01]  /*a0a0*/  MUFU.TANH R37, R37 ;  /* 0x0000002500257308 */ /* 0x000f220000002400 */
[----:B------:R-:W-:Y:S01]  /*a0b0*/  HMMA.16816.F32.BF16 R156, R40, R26, R156 ;  /* 0x0000001a289c723c */ /* 0x000fe2000004189c */
[----:B------:R-:W-:Y:S01]  /*a0c0*/  FSEL R38, R32, -INF , !P3 ;  /* 0xff80000020267808 */ /* 0x000fe20005800000 */
[----:B------:R-:W-:Y:S01]  /*a0d0*/  FMUL.FTZ R55, R55, UR6 ;  /* 0x0000000637377c20 */ /* 0x000fe20008410000 */
[----:B------:R-:W-:Y:S01]  /*a0e0*/  FSEL R36, R179, -INF , !P4 ;  /* 0xff800000b3247808 */ /* 0x000fe20006000000 */
[----:B------:R-:W-:Y:S01]  /*a0f0*/  FMUL.FTZ R132, R160, UR6 ;  /* 0x00000006a0847c20 */ /* 0x000fe20008410000 */
[C---:B------:R-:W-:Y:S01]  /*a100*/  ISETP.GE.AND P6, PT, R3.reuse, R217, PT ;  /* 0x000000d90300720c */ /* 0x040fe20003fc6270 */
[----:B------:R-:W-:Y:S01]  /*a110*/  FMUL.FTZ R54, R54, UR6 ;  /* 0x0000000636367c20 */ /* 0x000fe20008410000 */
[C---:B------:R-:W-:Y:S01]  /*a120*/  ISETP.GE.AND P3, PT, R3.reuse, R216, PT ;  /* 0x000000d80300720c */ /* 0x040fe20003f66270 */
[----:B-----5:R-:W-:Y:S01]  /*a130*/  HMMA.16816.F32.BF16 R164, R20, R4, R164 ;  /* 0x0000000414a4723c */ /* 0x020fe200000418a4 */
[----:B------:R-:W-:Y:S01]  /*a140*/  ISETP.GE.AND P4, PT, R3, R2, PT ;  /* 0x000000020300720c */ /* 0x000fe20003f86270 */
[----:B------:R-:W-:Y:S01]  /*a150*/  VIADD R3, R172, 0xffffff51 ;  /* 0xffffff51ac037836 */ /* 0x000fe20000000000 */
[----:B------:R-:W-:Y:S01]  /*a160*/  FSEL R183, R183, -INF , !P5 ;  /* 0xff800000b7b77808 */ /* 0x000fe20006800000 */
[----:B------:R-:W5:Y:S01]  /*a170*/  MUFU.TANH R161, R52 ;  /* 0x0000003400a17308 */ /* 0x000f620000002400 */
[----:B--2---:R-:W-:-:S02]  /*a180*/  FSEL R61, R224, -INF , !P3 ;  /* 0xff800000e03d7808 */ /* 0x004fc40005800000 */
[C---:B------:R-:W-:Y:S01]  /*a190*/  ISETP.GE.AND P2, PT, R3.reuse, R222, PT ;  /* 0x000000de0300720c */ /* 0x040fe20003f46270 */
[----:B------:R-:W-:Y:S01]  /*a1a0*/  HMMA.16816.F32.BF16 R48, R16, R4, R48 ;  /* 0x000000041030723c */ /* 0x000fe20000041830 */
[----:B------:R-:W-:Y:S01]  /*a1b0*/  ISETP.GE.AND P0, PT, R3, R216, PT ;  /* 0x000000d80300720c */ /* 0x000fe20003f06270 */
[----:B------:R-:W-:Y:S01]  /*a1c0*/  VIADD R5, R172, 0xffffff78 ;  /* 0xffffff78ac057836 */ /* 0x000fe20000000000 */
[----:B------:R-:W-:Y:S01]  /*a1d0*/  FSEL R162, R170, -INF , !P2 ;  /* 0xff800000aaa27808 */ /* 0x000fe20005000000 */
[----:B------:R4:W-:Y:S01]  /*a1e0*/  MUFU.TANH R26, R163 ;  /* 0x000000a3001a7308 */ /* 0x0009e20000002400 */
[----:B-1----:R-:W-:Y:S02]  /*a1f0*/  FSEL R63, R218, -INF , !P0 ;  /* 0xff800000da3f7808 */ /* 0x002fe40004000000 */
[C---:B------:R-:W-:Y:S01]  /*a200*/  ISETP.GE.AND P3, PT, R25.reuse, R222, PT ;  /* 0x000000de1900720c */ /* 0x040fe20003f66270 */
[-C--:B------:R-:W-:Y:S01]  /*a210*/  HMMA.16816.F32.BF16 R156, R20, R6.reuse, R156 ;  /* 0x00000006149c723c */ /* 0x080fe2000004189c */
[CC--:B------:R-:W-:Y:S01]  /*a220*/  ISETP.GE.AND P5, PT, R25.reuse, R217.reuse, PT ;  /* 0x000000d91900720c */ /* 0x0c0fe20003fa6270 */
[C---:B------:R-:W-:Y:S01]  /*a230*/  VIADD R21, R172.reuse, 0xffffff60 ;  /* 0xffffff60ac157836 */ /* 0x040fe20000000000 */
[C---:B------:R-:W-:Y:S01]  /*a240*/  ISETP.GE.AND P2, PT, R25.reuse, R216, PT ;  /* 0x000000d81900720c */ /* 0x040fe20003f46270 */
[C---:B------:R-:W-:Y:S01]  /*a250*/  VIADD R23, R172.reuse, 0xffffff61 ;  /* 0xffffff61ac177836 */ /* 0x040fe20000000000 */
[-C--:B------:R-:W-:Y:S01]  /*a260*/  ISETP.GE.AND P0, PT, R25, R2.reuse, PT ;  /* 0x000000021900720c */ /* 0x080fe20003f06270 */
[----:B------:R-:W-:Y:S01]  /*a270*/  VIADD R25, R172, 0xffffff59 ;  /* 0xffffff59ac197836 */ /* 0x000fe20000000000 */
[-C--:B------:R-:W-:Y:S01]  /*a280*/  ISETP.GE.AND P1, PT, R3, R2.reuse, PT ;  /* 0x000000020300720c */ /* 0x080fe20003f26270 */
[----:B------:R-:W-:Y:S01]  /*a290*/  FMUL.FTZ R22, R164, UR6 ;  /* 0x00000006a4167c20 */ /* 0x000fe20008410000 */
[----:B------:R-:W-:Y:S01]  /*a2a0*/  FSEL R148, R28, -INF , !P0 ;  /* 0xff8000001c947808 */ /* 0x000fe20004000000 */
[----:B------:R-:W1:Y:S01]  /*a2b0*/  MUFU.TANH R0, R0 ;  /* 0x0000000000007308 */ /* 0x000e620000002400 */
[----:B------:R-:W-:Y:S01]  /*a2c0*/  ISETP.GE.AND P0, PT, R25, R2, PT ;  /* 0x000000021900720c */ /* 0x000fe20003f06270 */
[----:B------:R-:W-:Y:S01]  /*a2d0*/  HMMA.16816.F32.BF16 R44, R16, R6, R44 ;  /* 0x00000006102c723c */ /* 0x000fe2000004182c */
[----:B------:R-:W-:Y:S01]  /*a2e0*/  FSEL R170, R226, -INF , !P1 ;  /* 0xff800000e2aa7808 */ /* 0x000fe20004800000 */
[----:B------:R-:W-:Y:S01]  /*a2f0*/  FMUL.FTZ R20, R165, UR6 ;  /* 0x00000006a5147c20 */ /* 0x000fe20008410000 */
[----:B------:R-:W-:Y:S01]  /*a300*/  ISETP.GE.AND P1, PT, R25, R222, PT ;  /* 0x000000de1900720c */ /* 0x000fe20003f26270 */
[----:B------:R-:W-:Y:S01]  /*a310*/  VIADD R19, R172, 0xffffff69 ;  /* 0xffffff69ac137836 */ /* 0x000fe20000000000 */
[----:B---3--:R-:W-:Y:S01]  /*a320*/  FSEL R178, R9, -INF , !P0 ;  /* 0xff80000009b27808 */ /* 0x008fe20004000000 */
[----:B------:R-:W2:Y:S01]  /*a330*/  MUFU.TANH R56, R56 ;  /* 0x0000003800387308 */ /* 0x000ea20000002400 */
[----:B------:R-:W-:Y:S01]  /*a340*/  ISETP.GE.AND P0, PT, R21, R216, PT ;  /* 0x000000d81500720c */ /* 0x000fe20003f06270 */
[----:B------:R-:W-:Y:S01]  /*a350*/  FMUL.FTZ R49, R49, UR6 ;  /* 0x0000000631317c20 */ /* 0x000fe20008410000 */
[----:B------:R-:W-:Y:S01]  /*a360*/  FSEL R164, R64, -INF , !P1 ;  /* 0xff80000040a47808 */ /* 0x000fe20004800000 */
[----:B------:R-:W-:Y:S01]  /*a370*/  VIADD R9, R172, 0xffffff71 ;  /* 0xffffff71ac097836 */ /* 0x000fe20000000000 */
[-C--:B------:R-:W-:Y:S01]  /*a380*/  ISETP.GE.AND P1, PT, R21, R222.reuse, PT ;  /* 0x000000de1500720c */ /* 0x080fe20003f26270 */
[----:B------:R-:W-:Y:S01]  /*a390*/  FMUL.FTZ R24, R156, UR6 ;  /* 0x000000069c187c20 */ /* 0x000fe20008410000 */
[----:B----4-:R-:W-:Y:S01]  /*a3a0*/  FSEL R163, R30, -INF , !P0 ;  /* 0xff8000001ea37808 */ /* 0x010fe20004000000 */
[----:B------:R3:W4:Y:S01]  /*a3b0*/  MUFU.TANH R154, R55 ;  /* 0x00000037009a7308 */ /* 0x0007220000002400 */
[----:B------:R-:W-:Y:S01]  /*a3c0*/  ISETP.GE.AND P0, PT, R23, R222, PT ;  /* 0x000000de1700720c */ /* 0x000fe20003f06270 */
[----:B------:R-:W-:Y:S01]  /*a3d0*/  VIADD R7, R172, 0xffffff79 ;  /* 0xffffff79ac077836 */ /* 0x000fe20000000000 */
[----:B------:R-:W-:Y:S01]  /*a3e0*/  FSEL R168, R225, -INF , !P3 ;  /* 0xff800000e1a87808 */ /* 0x000fe20005800000 */
[----:B------:R-:W-:Y:S01]  /*a3f0*/  FMUL.FTZ R48, R48, UR6 ;  /* 0x0000000630307c20 */ /* 0x000fe20008410000 */
[----:B------:R-:W-:Y:S01]  /*a400*/  FSEL R62, R29, -INF , !P1 ;  /* 0xff8000001d3e7808 */ /* 0x000fe20004800000 */
[----:B------:R-:W-:Y:S01]  /*a410*/  FMUL.FTZ R6, R44, UR6 ;  /* 0x000000062c067c20 */ /* 0x000fe20008410000 */
[CC--:B------:R-:W-:Y:S01]  /*a420*/  ISETP.GE.AND P3, PT, R21.reuse, R217.reuse, PT ;  /* 0x000000d91500720c */ /* 0x0c0fe20003f66270 */
[----:B------:R-:W4:Y:S01]  /*a430*/  MUFU.TANH R31, R31 ;  /* 0x0000001f001f7308 */ /* 0x000f220000002400 */
[-C--:B------:R-:W-:Y:S01]  /*a440*/  ISETP.GE.AND P1, PT, R21, R2.reuse, PT ;  /* 0x000000021500720c */ /* 0x080fe20003f26270 */
[----:B------:R-:W-:Y:S01]  /*a450*/  VIADD R21, R172, 0xffffff68 ;  /* 0xffffff68ac157836 */ /* 0x000fe20000000000 */
[----:B------:R-:W-:Y:S01]  /*a460*/  FSEL R66, R66, -INF , !P0 ;  /* 0xff80000042427808 */ /* 0x000fe20004000000 */
[----:B------:R-:W-:Y:S01]  /*a470*/  VIADD R17, R172, 0xffffff70 ;  /* 0xffffff70ac117836 */ /* 0x000fe20000000000 */
[----:B------:R-:W-:Y:S01]  /*a480*/  ISETP.GE.AND P0, PT, R23, R2, PT ;  /* 0x000000021700720c */ /* 0x000fe20003f06270 */
[----:B------:R-:W-:Y:S01]  /*a490*/  FMUL.FTZ R45, R45, UR6 ;  /* 0x000000062d2d7c20 */ /* 0x000fe20008410000 */
[----:B------:R-:W-:Y:S01]  /*a4a0*/  FSEL R146, R227, -INF , !P4 ;  /* 0xff800000e3927808 */ /* 0x000fe20006000000 */
[----:B------:R-:W4:Y:S01]  /*a4b0*/  MUFU.TANH R20, R20 ;  /* 0x0000001400147308 */ /* 0x000f220000002400 */
[----:B------:R-:W-:Y:S01]  /*a4c0*/  FSEL R65, R65, -INF , !P2 ;  /* 0xff80000041417808 */ /* 0x000fe20005000000 */
[----:B---3--:R-:W-:Y:S01]  /*a4d0*/  FMUL.FTZ R55, R51, UR6 ;  /* 0x0000000633377c20 */ /* 0x008fe20008410000 */
[C---:B------:R-:W-:Y:S01]  /*a4e0*/  ISETP.GE.AND P4, PT, R25.reuse, R217, PT ;  /* 0x000000d91900720c */ /* 0x040fe20003f86270 */
[----:B------:R-:W-:Y:S01]  /*a4f0*/  FMUL.FTZ R50, R50, UR6 ;  /* 0x0000000632327c20 */ /* 0x000fe20008410000 */
[-C--:B------:R-:W-:Y:S01]  /*a500*/  ISETP.GE.AND P2, PT, R25, R216.reuse, PT ;  /* 0x000000d81900720c */ /* 0x080fe20003f46270 */
[----:B------:R-:W-:Y:S01]  /*a510*/  FMUL.FTZ R25, R157, UR6 ;  /* 0x000000069d197c20 */ /* 0x000fe20008410000 */
[----:B------:R-:W-:Y:S01]  /*a520*/  FSEL R160, R37, -INF , !P0 ;  /* 0xff80000025a07808 */ /* 0x000fe20004000000 */
[----:B------:R-:W3:Y:S01]  /*a530*/  MUFU.TANH R132, R132 ;  /* 0x0000008400847308 */ /* 0x000ee20000002400 */
[----:B------:R-:W-:Y:S01]  /*a540*/  ISETP.GE.AND P0, PT, R21, R216, PT ;  /* 0x000000d81500720c */ /* 0x000fe20003f06270 */
[----:B------:R-:W-:Y:S01]  /*a550*/  FMUL.FTZ R42, R166, UR6 ;  /* 0x00000006a62a7c20 */ /* 0x000fe20008410000 */
[----:B------:R-:W-:Y:S01]  /*a560*/  P2R R32, PR, RZ, 0x40 ;  /* 0x00000040ff207803 */ /* 0x000fe20000000000 */
[----:B------:R-:W-:Y:S01]  /*a570*/  FMUL.FTZ R167, R167, UR6 ;  /* 0x00000006a7a77c20 */ /* 0x000fe20008410000 */
[----:B-----5:R-:W-:-:S02]  /*a580*/  FSEL R161, R161, -INF , !P0 ;  /* 0xff800000a1a17808 */ /* 0x020fc40004000000 */
[----:B------:R-:W-:Y:S01]  /*a590*/  ISETP.GE.AND P0, PT, R19, R222, PT ;  /* 0x000000de1300720c */ /* 0x000fe20003f06270 */
[----:B------:R-:W5:Y:S01]  /*a5a0*/  MUFU.TANH R25, R25 ;  /* 0x0000001900197308 */ /* 0x000f620000002400 */
[----:B------:R-:W-:Y:S01]  /*a5b0*/  ISETP.GE.AND P6, PT, R3, R217, PT ;  /* 0x000000d90300720c */ /* 0x000fe20003fc6270 */
[----:B------:R-:W-:Y:S01]  /*a5c0*/  FMUL.FTZ R3, R53, UR6 ;  /* 0x0000000635037c20 */ /* 0x000fe20008410000 */
[----:B-1----:R-:W-:Y:S02]  /*a5d0*/  FSEL R64, R0, -INF , !P0 ;  /* 0xff80000000407808 */ /* 0x002fe40004000000 */
[----:B------:R-:W-:Y:S02]  /*a5e0*/  ISETP.GE.AND P0, PT, R19, R2, PT ;  /* 0x000000021300720c */ /* 0x000fe40003f06270 */
[----:B--2---:R-:W-:Y:S01]  /*a5f0*/  FSEL R156, R56, -INF , !P1 ;  /* 0xff800000389c7808 */ /* 0x004fe20004800000 */
[----:B------:R-:W1:Y:S01]  /*a600*/  MUFU.TANH R152, R54 ;  /* 0x0000003600987308 */ /* 0x000e620000002400 */
[----:B----4-:R-:W-:-:S02]  /*a610*/  FSEL R154, R154, -INF , !P0 ;  /* 0xff8000009a9a7808 */ /* 0x010fc40004000000 */
[----:B------:R-:W-:Y:S02]  /*a620*/  ISETP.GE.AND P1, PT, R23, R216, PT ;  /* 0x000000d81700720c */ /* 0x000fe40003f26270 */
[-C--:B------:R-:W-:Y:S02]  /*a630*/  ISETP.GE.AND P0, PT, R9, R222.reuse, PT ;  /* 0x000000de0900720c */ /* 0x080fe40003f06270 */
[----:B------:R-:W-:Y:S01]  /*a640*/  FSEL R165, R31, -INF , !P1 ;  /* 0xff8000001fa57808 */ /* 0x000fe20004800000 */
[----:B------:R-:W2:Y:S01]  /*a650*/  MUFU.TANH R53, R49 ;  /* 0x0000003100357308 */ /* 0x000ea20000002400 */
[----:B------:R-:W-:Y:S02]  /*a660*/  FSEL R0, R20, -INF , !P0 ;  /* 0xff80000014007808 */ /* 0x000fe40004000000 */
[-C--:B------:R-:W-:Y:S02]  /*a670*/  ISETP.GE.AND P1, PT, R21, R222.reuse, PT ;  /* 0x000000de1500720c */ /* 0x080fe40003f26270 */
[----:B------:R-:W-:-:S02]  /*a680*/  ISETP.GE.AND P0, PT, R7, R222, PT ;  /* 0x000000de0700720c */ /* 0x000fc40003f06270 */
[----:B---3--:R-:W-:Y:S01]  /*a690*/  FSEL R132, R132, -INF , !P1 ;  /* 0xff80000084847808 */ /* 0x008fe20004800000 */
[----:B------:R-:W3:Y:S01]  /*a6a0*/  MUFU.TANH R3, R3 ;  /* 0x0000000300037308 */ /* 0x000ee20000002400 */
[----:B-----5:R-:W-:Y:S02]  /*a6b0*/  FSEL R25, R25, -INF , !P0 ;  /* 0xff80000019197808 */ /* 0x020fe40004000000 */
[----:B------:R-:W-:Y:S02]  /*a6c0*/  ISETP.GE.AND P1, PT, R21, R2, PT ;  /* 0x000000021500720c */ /* 0x000fe40003f26270 */
[-C--:B------:R-:W-:Y:S02]  /*a6d0*/  ISETP.GE.AND P0, PT, R9, R216.reuse, PT ;  /* 0x000000d80900720c */ /* 0x080fe40003f06270 */
[----:B-1----:R-:W-:Y:S01]  /*a6e0*/  FSEL R152, R152, -INF , !P1 ;  /* 0xff80000098987808 */ /* 0x002fe20004800000 */
[----:B------:R-:W1:Y:S01]  /*a6f0*/  MUFU.TANH R6, R6 ;  /* 0x0000000600067308 */ /* 0x000e620000002400 */
[----:B------:R-:W-:-:S02]  /*a700*/  ISETP.GE.AND P1, PT, R19, R216, PT ;  /* 0x000000d81300720c */ /* 0x000fc40003f26270 */
[----:B--2---:R-:W-:Y:S02]  /*a710*/  FSEL R53, R53, -INF , !P0 ;  /* 0xff80000035357808 */ /* 0x004fe40004000000 */
[----:B------:R-:W-:Y:S02]  /*a720*/  ISETP.GE.AND P0, PT, R5, R216, PT ;  /* 0x000000d80500720c */ /* 0x000fe40003f06270 */
[----:B------:R-:W-:Y:S01]  /*a730*/  FSEL R67, R67, -INF , !P2 ;  /* 0xff80000043437808 */ /* 0x000fe20005000000 */
[----:B------:R-:W2:Y:S01]  /*a740*/  MUFU.TANH R4, R22 ;  /* 0x0000001600047308 */ /* 0x000ea20000002400 */
[----:B------:R-:W-:Y:S02]  /*a750*/  ISETP.GE.AND P2, PT, R23, R217, PT ;  /* 0x000000d91700720c */ /* 0x000fe40003f46270 */
[----:B---3--:R-:W-:Y:S02]  /*a760*/  FSEL R157, R3, -INF , !P1 ;  /* 0xff800000039d7808 */ /* 0x008fe40004800000 */
[----:B------:R-:W-:-:S03]  /*a770*/  ISETP.GE.AND P1, PT, R17, R222, PT ;  /* 0x000000de1100720c */ /* 0x000fc60003f26270 */
[----:B------:R-:W3:Y:S01]  /*a780*/  MUFU.TANH R24, R24 ;  /* 0x0000001800187308 */ /* 0x000ee20000002400 */
[----:B-1----:R-:W-:Y:S01]  /*a790*/  FSEL R51, R6, -INF , !P0 ;  /* 0xff80000006337808 */ /* 0x002fe20004000000 */
[----:B------:R-:W-:Y:S01]  /*a7a0*/  BAR.SYNC.DEFER_BLOCKING 0x0 ;  /* 0x0000000000007b1d */ /* 0x000fe20000010000 */
[----:B------:R-:W-:-:S05]  /*a7b0*/  ISETP.NE.AND P0, PT, R137, 0x3, PT ;  /* 0x000000038900780c */ /* 0x000fca0003f05270 */
[----:B------:R-:W1:Y:S01]  /*a7c0*/  MUFU.TANH R54, R48 ;  /* 0x0000003000367308 */ /* 0x000e620000002400 */
[----:B--2---:R-:W-:Y:S02]  /*a7d0*/  FSEL R3, R4, -INF , !P1 ;  /* 0xff80000004037808 */ /* 0x004fe40004800000 */
[----:B------:R-:W-:-:S05]  /*a7e0*/  ISETP.GE.AND P1, PT, R5, R222, PT ;  /* 0x000000de0500720c */ /* 0x000fca0003f26270 */
[----:B------:R-:W2:Y:S01]  /*a7f0*/  MUFU.TANH R145, R145 ;  /* 0x0000009100917308 */ /* 0x000ea20000002400 */
[----:B---3--:R-:W-:Y:S02]  /*a800*/  FSEL R24, R24, -INF , !P1 ;  /* 0xff80000018187808 */ /* 0x008fe40004800000 */
[----:B------:R-:W-:-:S05]  /*a810*/  ISETP.GE.AND P1, PT, R17, R216, PT ;  /* 0x000000d81100720c */ /* 0x000fca0003f26270 */
[----:B------:R3:W4:Y:S01]  /*a820*/  MUFU.TANH R56, R45 ;  /* 0x0000002d00387308 */ /* 0x0007220000002400 */
[----:B-1----:R-:W-:Y:S02]  /*a830*/  FSEL R54, R54, -INF , !P1 ;  /* 0xff80000036367808 */ /* 0x002fe40004800000 */
[----:B------:R-:W-:-:S05]  /*a840*/  ISETP.GE.AND P1, PT, R7, R216, PT ;  /* 0x000000d80700720c */ /* 0x000fca0003f26270 */
[----:B------:R3:W1:Y:S08]  /*a850*/  MUFU.TANH R58, R50 ;  /* 0x00000032003a7308 */ /* 0x0006700000002400 */
[----:B------:R-:W1:Y:S01]  /*a860*/  MUFU.TANH R55, R55 ;  /* 0x0000003700377308 */ /* 0x000e620000002400 */
[----:B--2-4-:R-:W-:Y:S05]  /*a870*/  @!P0 BRA `(.L_x_908) ;  /* 0x0000000000648947 */ /* 0x014fea0003800000 */
[----:B------:R-:W-:-:S04]  /*a880*/  VIADD R27, R137, 0xfffffffc ;  /* 0xfffffffc891b7836 */ /* 0x000fc80000000000 */
[----:B------:R-:W-:-:S04]  /*a890*/  IMAD.WIDE.U32 R22, R27, R140, RZ ;  /* 0x0000008c1b167225 */ /* 0x000fc800078e00ff */
[----:B------:R-:W-:Y:S01]  /*a8a0*/  IMAD R23, R27, R141, R23 ;  /* 0x0000008d1b177224 */ /* 0x000fe200078e0217 */
[----:B------:R-:W-:-:S04]  /*a8b0*/  LEA R28, P0, R22, R207, 0x7 ;  /* 0x000000cf161c7211 */ /* 0x000fc800078038ff */
[C---:B------:R-:W-:Y:S02]  /*a8c0*/  LEA.HI.X R29, R22.reuse, R206, R23, 0x7, P0 ;  /* 0x000000ce161d7211 */ /* 0x040fe400000f3c17 */
[----:B------:R-:W-:-:S03]  /*a8d0*/  LEA R4, P0, R22, R215, 0x6 ;  /* 0x000000d716047211 */ /* 0x000fc600078030ff */
[----:B------:R-:W-:Y:S01]  /*a8e0*/  @!PT LDS RZ, [RZ] ;  /* 0x00000000fffff984 */ /* 0x000fe20000000800 */
[----:B------:R-:W-:Y:S01]  /*a8f0*/  @!PT LDS RZ, [RZ] ;  /* 0x00000000fffff984 */ /* 0x000fe20000000800 */
[----:B------:R-:W-:Y:S01]  /*a900*/  @!PT LDS RZ, [RZ] ;  /* 0x00000000fffff984 */ /* 0x000fe20000000800 */
[----:B------:R2:W-:Y:S01]  /*a910*/  LDGSTS.E.BYPASS.LTC128B.128 [R210+0x4000], desc[UR14][R28.64] ;  /* 0x040000001cd27fae */ /* 0x0005e2000b981a0e */
[----:B------:R-:W-:Y:S02]  /*a920*/  LEA.HI.X R23, R22, R214, R23, 0x6, P0 ;  /* 0x000000d616177211 */ /* 0x000fe400000f3417 */
[----:B------:R-:W-:-:S04]  /*a930*/  LEA R6, P0, R140, R4, 0x5 ;  /* 0x000000048c067211 */ /* 0x000fc800078028ff */
[----:B------:R-:W-:Y:S02]  /*a940*/  LEA.HI.X R141, R140, R23, R141, 0x5, P0 ;  /* 0x000000178c8d7211 */ /* 0x000fe400000f2c8d */
[----:B------:R-:W-:-:S05]  /*a950*/  IADD3 R215, P0, PT, R215, R4, RZ ;  /* 0x00000004d7d77210 */ /* 0x000fca0007f1e0ff */
[----:B------:R-:W-:Y:S01]  /*a960*/  IMAD.X R214, R214, 0x1, R23, P0 ;  /* 0x00000001d6d67824 */ /* 0x000fe200000e0617 */
[----:B------:R-:W-:-:S04]  /*a970*/  LEA R22, P0, R4, R207, 0x1 ;  /* 0x000000cf04167211 */ /* 0x000fc800078008ff */
[----:B------:R-:W-:Y:S02]  /*a980*/  LEA.HI.X R23, R4, R206, R23, 0x1, P0 ;  /* 0x000000ce04177211 */ /* 0x000fe400000f0c17 */
[----:B------:R-:W-:-:S03]  /*a990*/  LEA R30, P0, R215, R207, 0x1 ;  /* 0x000000cfd71e7211 */ /* 0x000fc600078008ff */
[----:B------:R2:W-:Y:S01]  /*a9a0*/  LDGSTS.E.BYPASS.LTC128B.128 [R210+0x4800], desc[UR14][R22.64] ;  /* 0x0480000016d27fae */ /* 0x0005e2000b981a0e */
[----:B------:R-:W-:Y:S02]  /*a9b0*/  LEA.HI.X R31, R215, R206, R214, 0x1, P0 ;  /* 0x000000ced71f7211 */ /* 0x000fe400000f0cd6 */
[----:B------:R-:W-:-:S03]  /*a9c0*/  LEA R40, P0, R6, R207, 0x1 ;  /* 0x000000cf06287211 */ /* 0x000fc600078008ff */
[----:B------:R2:W-:Y:S01]  /*a9d0*/  LDGSTS.E.BYPASS.LTC128B.128 [R210+0x5000], desc[UR14][R30.64] ;  /* 0x050000001ed27fae */ /* 0x0005e2000b981a0e */
[----:B------:R-:W-:-:S05]  /*a9e0*/  LEA.HI.X R41, R6, R206, R141, 0x1, P0 ;  /* 0x000000ce06297211 */ /* 0x000fca00000f0c8d */
[----:B------:R2:W-:Y:S04]  /*a9f0*/  LDGSTS.E.BYPASS.LTC128B.128 [R210+0x5800], desc[UR14][R40.64] ;  /* 0x0580000028d27fae */ /* 0x0005e8000b981a0e */
[----:B------:R-:W0:Y:S02]  /*aa00*/  LDGDEPBAR ;  /* 0x00000000000079af */ /* 0x000e240000000000 */
.L_x_908:
[----:B------:R-:W-:Y:S01]  /*aa10*/  FMNMX3.FTZ R4, R174, R11, R13, !PT ;  /* 0x0000000bae047276 */ /* 0x000fe2000781000d */
[----:B------:R-:W-:Y:S01]  /*aa20*/  FMUL.FTZ R46, R46, UR6 ;  /* 0x000000062e2e7c20 */ /* 0x000fe20008410000 */
[----:B--2---:R-:W-:Y:S01]  /*aa30*/  FMNMX3.FTZ R23, R173, R12, R14, !PT ;  /* 0x0000000cad177276 */ /* 0x004fe2000781000e */
[----:B------:R-:W-:Y:S01]  /*aa40*/  FMUL.FTZ R47, R47, UR6 ;  /* 0x000000062f2f7c20 */ /* 0x000fe20008410000 */
[----:B------:R-:W-:Y:S01]  /*aa50*/  FMNMX3.FTZ R4, R4, R15, R183, !PT ;  /* 0x0000000f04047276 */ /* 0x000fe200078100b7 */
[----:B------:R-:W2:Y:S01]  /*aa60*/  MUFU.TANH R49, R46 ;  /* 0x0000002e00317308 */ /* 0x000ea20000002400 */
[----:B------:R-:W-:Y:S01]  /*aa70*/  ISETP.GE.AND P0, PT, R17, R2, PT ;  /* 0x000000021100720c */ /* 0x000fe20003f06270 */
[----:B------:R-:W-:Y:S01]  /*aa80*/  FMUL.FTZ R40, R158, UR6 ;  /* 0x000000069e287c20 */ /* 0x000fe20008410000 */
[----:B------:R-:W-:Y:S01]  /*aa90*/  FMNMX3.FTZ R4, R4, R61, R63, !PT ;  /* 0x0000003d04047276 */ /* 0x000fe2000781003f */
[----:B------:R-:W-:Y:S01]  /*aaa0*/  FMUL.FTZ R39, R159, UR6 ;  /* 0x000000069f277c20 */ /* 0x000fe20008410000 */
[----:B------:R-:W-:-:S02]  /*aab0*/  FMNMX3.FTZ R23, R23, R38, R144, !PT ;  /* 0x0000002617177276 */ /* 0x000fc40007810090 */
[----:B------:R-:W-:Y:S01]  /*aac0*/  FMNMX3.FTZ R4, R4, R65, R67, !PT ;  /* 0x0000004104047276 */ /* 0x000fe20007810043 */
[----:B------:R-:W4:Y:S01]  /*aad0*/  MUFU.TANH R52, R47 ;  /* 0x0000002f00347308 */ /* 0x000f220000002400 */
[----:B-1----:R-:W-:Y:S02]  /*aae0*/  FSEL R58, R58, -INF , !P0 ;  /* 0xff8000003a3a7808 */ /* 0x002fe40004000000 */
[----:B------:R-:W-:Y:S02]  /*aaf0*/  FMNMX3.FTZ R23, R23, R146, R170, !PT ;  /* 0x0000009217177276 */ /* 0x000fe400078100aa */
[----:B------:R-:W-:Y:S02]  /*ab00*/  FMNMX3.FTZ R4, R4, R163, R165, !PT ;  /* 0x000000a304047276 */ /* 0x000fe400078100a5 */
[----:B------:R-:W-:Y:S01]  /*ab10*/  ISETP.GE.AND P0, PT, R9, R2, PT ;  /* 0x000000020900720c */ /* 0x000fe20003f06270 */
[----:B------:R-:W1:Y:S01]  /*ab20*/  MUFU.TANH R42, R42 ;  /* 0x0000002a002a7308 */ /* 0x000e620000002400 */
[----:B------:R-:W-:-:S02]  /*ab30*/  FMNMX3.FTZ R23, R23, R148, R178, !PT ;  /* 0x0000009417177276 */ /* 0x000fc400078100b2 */
[----:B------:R-:W-:Y:S02]  /*ab40*/  FMNMX3.FTZ R4, R4, R161, R157, !PT ;  /* 0x000000a104047276 */ /* 0x000fe4000781009d */
[----:B------:R-:W-:Y:S02]  /*ab50*/  FSEL R55, R55, -INF , !P0 ;  /* 0xff80000037377808 */ /* 0x000fe40004000000 */
[----:B------:R-:W-:Y:S01]  /*ab60*/  ISETP.GE.AND P0, PT, R5, R2, PT ;  /* 0x000000020500720c */ /* 0x000fe20003f06270 */
[----:B------:R5:W3:Y:S01]  /*ab70*/  MUFU.TANH R41, R167 ;  /* 0x000000a700297308 */ /* 0x000ae20000002400 */
[----:B------:R-:W-:Y:S02]  /*ab80*/  FSEL R56, R56, -INF , !P1 ;  /* 0xff80000038387808 */ /* 0x000fe40004800000 */
[----:B------:R-:W-:Y:S02]  /*ab90*/  FMNMX3.FTZ R23, R23, R156, R160, !PT ;  /* 0x0000009c17177276 */ /* 0x000fe400078100a0 */
[----:B------:R-:W-:-:S02]  /*aba0*/  FMNMX3.FTZ R4, R4, R54, R53, !PT ;  /* 0x0000003604047276 */ /* 0x000fc40007810035 */
[----:B--2---:R-:W-:Y:S01]  /*abb0*/  FSEL R49, R49, -INF , !P0 ;  /* 0xff80000031317808 */ /* 0x004fe20004000000 */
[----:B------:R-:W2:Y:S01]  /*abc0*/  MUFU.TANH R40, R40 ;  /* 0x0000002800287308 */ /* 0x000ea20000002400 */
[----:B------:R-:W-:Y:S02]  /*abd0*/  FMNMX3.FTZ R27, R176, R10, R8, !PT ;  /* 0x0000000ab01b7276 */ /* 0x000fe40007810008 */
[----:B------:R-:W-:Y:S02]  /*abe0*/  ISETP.GE.AND P0, PT, R7, R2, PT ;  /* 0x000000020700720c */ /* 0x000fe40003f06270 */
[----:B------:R-:W-:Y:S02]  /*abf0*/  FMNMX3.FTZ R2, R23, R152, R154, !PT ;  /* 0x0000009817027276 */ /* 0x000fe4000781009a */
[----:B------:R-:W-:Y:S01]  /*ac00*/  FMNMX3.FTZ R4, R4, R51, R56, !PT ;  /* 0x0000003304047276 */ /* 0x000fe20007810038 */
[----:B------:R-:W2:Y:S01]  /*ac10*/  MUFU.TANH R39, R39 ;  /* 0x0000002700277308 */ /* 0x000ea20000002400 */
[----:B------:R-:W-:-:S02]  /*ac20*/  FMNMX3.FTZ R27, R27, R180, R36, !PT ;  /* 0x000000b41b1b7276 */ /* 0x000fc40007810024 */
[----:B----4-:R-:W-:Y:S01]  /*ac30*/  FSEL R52, R52, -INF , !P0 ;  /* 0xff80000034347808 */ /* 0x010fe20004000000 */
[----:B------:R-:W4:Y:S01]  /*ac40*/  SHFL.BFLY PT, R23, R4, 0x2, 0x1f ;  /* 0x0c401f0004177f89 */ /* 0x000f2200000e0000 */
[----:B------:R-:W-:Y:S02]  /*ac50*/  FMNMX3.FTZ R2, R2, R58, R55, !PT ;  /* 0x0000003a02027276 */ /* 0x000fe40007810037 */
[----:B------:R-:W-:Y:S02]  /*ac60*/  FMNMX3.FTZ R27, R27, R150, R162, !PT ;  /* 0x000000961b1b7276 */ /* 0x000fe400078100a2 */
[----:B------:R-:W-:Y:S02]  /*ac70*/  FMNMX3.FTZ R2, R2, R49, R52, !PT ;  /* 0x0000003102027276 */ /* 0x000fe40007810034 */
[----:B------:R-:W-:Y:S02]  /*ac80*/  FMNMX3.FTZ R27, R27, R168, R164, !PT ;  /* 0x000000a81b1b7276 */ /* 0x000fe400078100a4 */
[----:B------:R-:W-:-:S02]  /*ac90*/  FSEL R153, R153, -INF , !P6 ;  /* 0xff80000099997808 */ /* 0x000fc40007000000 */
[----:B------:R-:W-:Y:S02]  /*aca0*/  ISETP.GE.AND P6, PT, R17, R217, PT ;  /* 0x000000d91100720c */ /* 0x000fe40003fc6270 */
[----:B------:R-:W2:Y:S01]  /*acb0*/  SHFL.BFLY PT, R17, R2, 0x2, 0x1f ;  /* 0x0c401f0002117f89 */ /* 0x000ea200000e0000 */
[----:B------:R-:W-:Y:S02]  /*acc0*/  ISETP.NE.AND P1, PT, R32, RZ, PT ;  /* 0x000000ff2000720c */ /* 0x000fe40003f25270 */
[----:B------:R-:W-:Y:S02]  /*acd0*/  FMNMX3.FTZ R16, R175, R169, R59, !PT ;  /* 0x000000a9af107276 */ /* 0x000fe4000781003b */
[----:B------:R-:W-:Y:S02]  /*ace0*/  FMNMX3.FTZ R27, R27, R62, R66, !PT ;  /* 0x0000003e1b1b7276 */ /* 0x000fe40007810042 */
[----:B------:R-:W-:Y:S02]  /*acf0*/  FSEL R155, R155, -INF , !P1 ;  /* 0xff8000009b9b7808 */ /* 0x000fe40004800000 */
[----:B------:R-:W-:-:S02]  /*ad00*/  FMNMX3.FTZ R16, R16, R151, R177, !PT ;  /* 0x0000009710107276 */ /* 0x000fc400078100b1 */
[----:B------:R-:W-:Y:S02]  /*ad10*/  FMNMX3.FTZ R6, R27, R132, R64, !PT ;  /* 0x000000841b067276 */ /* 0x000fe40007810040 */
[----:B-----5:R-:W-:Y:S02]  /*ad20*/  FSEL R167, R34, -INF , !P5 ;  /* 0xff80000022a77808 */ /* 0x020fe40006800000 */
[----:B------:R-:W-:Y:S02]  /*ad30*/  FSEL R159, R35, -INF , !P4 ;  /* 0xff800000239f7808 */ /* 0x000fe40006000000 */
[----:B------:R-:W-:Y:S02]  /*ad40*/  FMNMX3.FTZ R16, R16, R155, R153, !PT ;  /* 0x0000009b10107276 */ /* 0x000fe40007810099 */
[----:B------:R-:W-:Y:S02]  /*ad50*/  FMNMX3.FTZ R6, R6, R3, R0, !PT ;  /* 0x0000000306067276 */ /* 0x000fe40007810000 */
[----:B------:R-:W-:-:S02]  /*ad60*/  ISETP.GE.AND P1, PT, R21, R217, PT ;  /* 0x000000d91500720c */ /* 0x000fc40003f26270 */
[----:B------:R-:W-:Y:S02]  /*ad70*/  ISETP.GE.AND P0, PT, R19, R217, PT ;  /* 0x000000d91300720c */ /* 0x000fe40003f06270 */
[----:B------:R-:W-:Y:S02]  /*ad80*/  FSEL R147, R147, -INF , !P3 ;  /* 0xff80000093937808 */ /* 0x000fe40005800000 */
[----:B------:R-:W-:Y:S02]  /*ad90*/  FSEL R149, R149, -INF , !P2 ;  /* 0xff80000095957808 */ /* 0x000fe40005000000 */
[----:B------:R-:W-:Y:S02]  /*ada0*/  FMNMX3.FTZ R16, R16, R167, R159, !PT ;  /* 0x000000a710107276 */ /* 0x000fe4000781009f */
[----:B------:R-:W-:Y:S02]  /*adb0*/  FMNMX3.FTZ R6, R6, R24, R25, !PT ;  /* 0x0000001806067276 */ /* 0x000fe40007810019 */
[----:B----4-:R-:W-:-:S02]  /*adc0*/  FMNMX.FTZ R23, R4, R23, !PT ;  /* 0x0000001704177209 */ /* 0x010fc40007810000 */
[----:B------:R-:W-:Y:S01]  /*add0*/  ISETP.GE.AND P5, PT, R9, R217, PT ;  /* 0x000000d90900720c */ /* 0x000fe20003fa6270 */
[----:B------:R-:W4:Y:S01]  /*ade0*/  SHFL.BFLY PT, R27, R6, 0x2, 0x1f ;  /* 0x0c401f00061b7f89 */ /* 0x000f2200000e0000 */
[----:B------:R-:W-:Y:S02]  /*adf0*/  FSEL R145, R145, -INF , !P1 ;  /* 0xff80000091917808 */ /* 0x000fe40004800000 */
[----:B------:R-:W-:Y:S01]  /*ae00*/  FSEL R141, R26, -INF , !P0 ;  /* 0xff8000001a8d7808 */ /* 0x000fe20004000000 */
[----:B------:R-:W5:Y:S01]  /*ae10*/  SHFL.BFLY PT, R134, R23, 0x1, 0x1f ;  /* 0x0c201f0017867f89 */ /* 0x000f6200000e0000 */
[----:B------:R-:W-:Y:S02]  /*ae20*/  FMNMX3.FTZ R4, R16, R147, R149, !PT ;  /* 0x0000009310047276 */ /* 0x000fe40007810095 */
[-C--:B------:R-:W-:Y:S02]  /*ae30*/  ISETP.GE.AND P4, PT, R5, R217.reuse, PT ;  /* 0x000000d90500720c */ /* 0x080fe40003f86270 */
[----:B------:R-:W-:-:S02]  /*ae40*/  ISETP.GE.AND P3, PT, R7, R217, PT ;  /* 0x000000d90700720c */ /* 0x000fc40003f66270 */
[----:B-1----:R-:W-:Y:S02]  /*ae50*/  FSEL R42, R42, -INF , !P6 ;  /* 0xff8000002a2a7808 */ /* 0x002fe40007000000 */
[----:B---3--:R-:W-:Y:S02]  /*ae60*/  FSEL R41, R41, -INF , !P5 ;  /* 0xff80000029297808 */ /* 0x008fe40006800000 */
[----:B------:R-:W-:Y:S02]  /*ae70*/  FMNMX3.FTZ R4, R4, R145, R141, !PT ;  /* 0x0000009104047276 */ /* 0x000fe4000781008d */
[----:B--2---:R-:W-:Y:S02]  /*ae80*/  FMNMX.FTZ R17, R2, R17, !PT ;  /* 0x0000001102117209 */ /* 0x004fe40007810000 */
[----:B------:R-:W-:Y:S02]  /*ae90*/  FSEL R40, R40, -INF , !P4 ;  /* 0xff80000028287808 */ /* 0x000fe40006000000 */
[----:B------:R-:W-:-:S02]  /*aea0*/  FSEL R39, R39, -INF , !P3 ;  /* 0xff80000027277808 */ /* 0x000fc40005800000 */
[----:B------:R-:W-:Y:S02]  /*aeb0*/  FMNMX3.FTZ R2, R4, R42, R41, !PT ;  /* 0x0000002a04027276 */ /* 0x000fe40007810029 */
[----:B------:R-:W1:Y:S01]  /*aec0*/  SHFL.BFLY PT, R4, R17, 0x1, 0x1f ;  /* 0x0c201f0011047f89 */ /* 0x000e6200000e0000 */
[----:B----4-:R-:W-:Y:S02]  /*aed0*/  FMNMX.FTZ R27, R6, R27, !PT ;  /* 0x0000001b061b7209 */ /* 0x010fe40007810000 */
[----:B------:R-:W-:Y:S02]  /*aee0*/  FMNMX3.FTZ R2, R2, R40, R39, !PT ;  /* 0x0000002802027276 */ /* 0x000fe40007810027 */
[----:B-----5:R-:W-:Y:S01]  /*aef0*/  FMNMX.FTZ R134, R23, R134, !PT ;  /* 0x0000008617867209 */ /* 0x020fe20007810000 */
[----:B------:R-:W2:Y:S01]  /*af00*/  SHFL.BFLY PT, R136, R27, 0x1, 0x1f ;  /* 0x0c201f001b887f89 */ /* 0x000ea200000e0000 */
[----:B------:R-:W-:Y:S02]  /*af10*/  IADD3 R218, PT, PT, R137, -0x4, RZ ;  /* 0xfffffffc89da7810 */ /* 0x000fe40007ffe0ff */
[C---:B------:R-:W-:Y:S01]  /*af20*/  FSETP.NEU.FTZ.AND P1, PT, R134.reuse, -INF , PT ;  /* 0xff8000008600780b */ /* 0x040fe20003f3d000 */
[----:B------:R-:W3:Y:S01]  /*af30*/  SHFL.BFLY PT, R135, R2, 0x2, 0x1f ;  /* 0x0c401f0002877f89 */ /* 0x000ee200000e0000 */
[----:B------:R-:W-:-:S02]  /*af40*/  FMUL.FTZ R60, R134, UR4 ;  /* 0x00000004863c7c20 */ /* 0x000fc40008410000 */
[----:B------:R-:W-:-:S03]  /*af50*/  FSEL R5, R134, RZ, P1 ;  /* 0x000000ff86057208 */ /* 0x000fc60000800000 */
[----:B------:R-:W-:Y:S02]  /*af60*/  FSEL R60, R60, RZ, P1 ;  /* 0x000000ff3c3c7208 */ /* 0x000fe40000800000 */
[----:B------:R-:W-:-:S03]  /*af70*/  FADD.FTZ R5, R174, -R5 ;  /* 0x80000005ae057221 */ /* 0x000fc60000010000 */
[--C-:B------:R-:W-:Y:S01]  /*af80*/  FFMA.FTZ R30, R11, UR4, -R60.reuse ;  /* 0x000000040b1e7c23 */ /* 0x100fe2000801083c */
[----:B------:R-:W-:Y:S01]  /*af90*/  FMUL.FTZ R5, R5, UR4 ;  /* 0x0000000405057c20 */ /* 0x000fe20008410000 */
[--C-:B------:R-:W-:Y:S01]  /*afa0*/  FFMA.FTZ R29, R13, UR4, -R60.reuse ;  /* 0x000000040d1d7c23 */ /* 0x100fe2000801083c */
[----:B-1----:R-:W-:Y:S01]  /*afb0*/  FMNMX.FTZ R133, R17, R4, !PT ;  /* 0x0000000411857209 */ /* 0x002fe20007810000 */
[--C-:B------:R-:W-:Y:S01]  /*afc0*/  FFMA.FTZ R28, R15, UR4, -R60.reuse ;  /* 0x000000040f1c7c23 */ /* 0x100fe2000801083c */
[----:B------:R-:W-:Y:S01]  /*afd0*/  LDSM.16.MT88.4 R16, [R188+0x6000] ;  /* 0x00600000bc10783b */ /* 0x000fe20000004200 */
[----:B------:R-:W-:Y:S01]  /*afe0*/  MUFU.EX2 R30, R30 ;  /* 0x0000001e001e7308 */ /* 0x000fe20000000800 */
[C---:B------:R-:W-:Y:S01]  /*aff0*/  FSETP.NEU.FTZ.AND P0, PT, R133.reuse, -INF , PT ;  /* 0xff8000008500780b */ /* 0x040fe20003f1d000 */
[----:B------:R-:W-:Y:S01]  /*b000*/  FMUL.FTZ R57, R133, UR4 ;  /* 0x0000000485397c20 */ /* 0x000fe20008410000 */
[----:B--2---:R-:W-:Y:S01]  /*b010*/  FMNMX.FTZ R136, R27, R136, !PT ;  /* 0x000000881b887209 */ /* 0x004fe20007810000 */
[----:B------:R-:W-:Y:S01]  /*b020*/  FFMA.FTZ R27, R183, UR4, -R60 ;  /* 0x00000004b71b7c23 */ /* 0x000fe2000801083c */
[----:B------:R-:W-:Y:S01]  /*b030*/  FSEL R6, R133, RZ, P0 ;  /* 0x000000ff85067208 */ /* 0x000fe20000000000 */
[----:B------:R-:W1:Y:S01]  /*b040*/  MUFU.EX2 R29, R29 ;  /* 0x0000001d001d7308 */ /* 0x000e620000000800 */
[----:B---3--:R-:W-:Y:S01]  /*b050*/  FMNMX.FTZ R135, R2, R135, !PT ;  /* 0x0000008702877209 */ /* 0x008fe20007810000 */
[C---:B------:R-:W-:Y:S01]  /*b060*/  FMUL.FTZ R43, R136.reuse, UR4 ;  /* 0x00000004882b7c20 */ /* 0x040fe20008410000 */
[----:B------:R-:W-:Y:S01]  /*b070*/  FSETP.NEU.FTZ.AND P2, PT, R136, -INF , PT ;  /* 0xff8000008800780b */ /* 0x000fe20003f5d000 */
[----:B------:R-:W-:Y:S01]  /*b080*/  FADD.FTZ R6, R173, -R6 ;  /* 0x80000006ad067221 */ /* 0x000fe20000010000 */
[----:B------:R-:W-:Y:S01]  /*b090*/  FSEL R57, R57, RZ, P0 ;  /* 0x000000ff39397208 */ /* 0x000fe20000000000 */
[----:B------:R-:W2:Y:S01]  /*b0a0*/  SHFL.BFLY PT, R4, R135, 0x1, 0x1f ;  /* 0x0c201f0087047f89 */ /* 0x000ea200000e0000 */
[----:B------:R-:W-:Y:S01]  /*b0b0*/  FSEL R43, R43, RZ, P2 ;  /* 0x000000ff2b2b7208 */ /* 0x000fe20001000000 */
[----:B------:R-:W-:Y:S01]  /*b0c0*/  FMUL.FTZ R37, R6, UR4 ;  /* 0x0000000406257c20 */ /* 0x000fe20008410000 */
[----:B------:R-:W-:Y:S01]  /*b0d0*/  FSEL R47, R136, RZ, P2 ;  /* 0x000000ff882f7208 */ /* 0x000fe20001000000 */
[--C-:B------:R-:W-:Y:S01]  /*b0e0*/  FFMA.FTZ R31, R38, UR4, -R57.reuse ;  /* 0x00000004261f7c23 */ /* 0x100fe20008010839 */
[----:B------:R-:W-:Y:S01]  /*b0f0*/  FFMA.FTZ R26, R12, UR4, -R57 ;  /* 0x000000040c1a7c23 */ /* 0x000fe20008010839 */
[----:B------:R-:W-:Y:S01]  /*b100*/  FFMA.FTZ R32, R10, UR4, -R43 ;  /* 0x000000040a207c23 */ /* 0x000fe2000801082b */
[----:B------:R-:W-:Y:S01]  /*b110*/  FFMA.FTZ R2, R14, UR4, -R57 ;  /* 0x000000040e027c23 */ /* 0x000fe20008010839 */
[----:B------:R-:W3:Y:S01]  /*b120*/  MUFU.EX2 R38, R5 ;  /* 0x0000000500267308 */ /* 0x000ee20000000800 */
[----:B------:R-:W-:Y:S01]  /*b130*/  FFMA.FTZ R35, R8, UR4, -R43 ;  /* 0x0000000408237c23 */ /* 0x000fe2000801082b */
[----:B------:R-:W4:Y:S01]  /*b140*/  LDSM.16.MT88.4 R12, [R184+0x6000] ;  /* 0x00600000b80c783b */ /* 0x000f220000004200 */
[----:B------:R-:W-:Y:S01]  /*b150*/  FFMA.FTZ R34, R144, UR4, -R57 ;  /* 0x0000000490227c23 */ /* 0x000fe20008010839 */
[----:B------:R-:W-:Y:S01]  /*b160*/  MUFU.EX2 R28, R28 ;  /* 0x0000001c001c7308 */ /* 0x000fe20000000800 */
[----:B------:R-:W-:Y:S01]  /*b170*/  FADD.FTZ R48, R176, -R47 ;  /* 0x8000002fb0307221 */ /* 0x000fe20000010000 */
[----:B------:R-:W5:Y:S01]  /*b180*/  LDSM.16.MT88.4 R8, [R143+0x6000] ;  /* 0x006000008f08783b */ /* 0x000f620000004200 */
[--C-:B------:R-:W-:Y:S01]  /*b190*/  FFMA.FTZ R33, R36, UR4, -R43.reuse ;  /* 0x0000000424217c23 */ /* 0x100fe2000801082b */
[----:B------:R-:W2:Y:S01]  /*b1a0*/  MUFU.EX2 R27, R27 ;  /* 0x0000001b001b7308 */ /* 0x000ea20000000800 */
[----:B------:R-:W-:Y:S01]  /*b1b0*/  FFMA.FTZ R180, R180, UR4, -R43 ;  /* 0x00000004b4b47c23 */ /* 0x000fe2000801082b */
[----:B------:R-:W-:Y:S01]  /*b1c0*/  FMUL.FTZ R140, R48, UR4 ;  /* 0x00000004308c7c20 */ /* 0x000fe20008410000 */
[----:B-1----:R-:W-:Y:S01]  /*b1d0*/  F2FP.BF16.F32.PACK_AB R20, R29, R30 ;  /* 0x0000001e1d14723e */ /* 0x002fe200000010ff */
[----:B------:R-:W-:Y:S01]  /*b1e0*/  MUFU.EX2 R26, R26 ;  /* 0x0000001a001a7308 */ /* 0x000fe20000000800 */
[----:B------:R-:W-:Y:S01]  /*b1f0*/  FFMA.FTZ R144, R63, UR4, -R60 ;  /* 0x000000043f907c23 */ /* 0x000fe2000801083c */
[-C--:B---3--:R-:W-:Y:S01]  /*b200*/  FMUL.FTZ R124, R124, R38.reuse ;  /* 0x000000267c7c7220 */ /* 0x088fe20000410000 */
[----:B------:R-:W-:Y:S01]  /*b210*/  FMUL.FTZ R125, R125, R38 ;  /* 0x000000267d7d7220 */ /* 0x000fe20000410000 */
[----:B--2---:R-:W-:Y:S01]  /*b220*/  FMNMX.FTZ R135, R135, R4, !PT ;  /* 0x0000000487877209 */ /* 0x004fe20007810000 */
[----:B------:R-:W1:Y:S01]  /*b230*/  MUFU.EX2 R2, R2 ;  /* 0x0000000200027308 */ /* 0x000e620000000800 */
[----:B------:R-:W2:Y:S01]  /*b240*/  LDSM.16.MT88.4 R4, [R142+0x6000] ;  /* 0x006000008e04783b */ /* 0x000ea20000004200 */
[----:B------:R-:W-:Y:S01]  /*b250*/  FMUL.FTZ R120, R120, R38 ;  /* 0x0000002678787220 */ /* 0x000fe20000410000 */
[C---:B------:R-:W-:Y:S01]  /*b260*/  FSETP.NEU.FTZ.AND P0, PT, R135.reuse, -INF , PT ;  /* 0xff8000008700780b */ /* 0x040fe20003f1d000 */
[----:B------:R-:W-:Y:S01]  /*b270*/  FMUL.FTZ R44, R135, UR4 ;  /* 0x00000004872c7c20 */ /* 0x000fe20008410000 */
[----:B------:R-:W-:Y:S01]  /*b280*/  MUFU.EX2 R31, R31 ;  /* 0x0000001f001f7308 */ /* 0x000fe20000000800 */
[----:B------:R-:W-:Y:S01]  /*b290*/  F2FP.BF16.F32.PACK_AB R22, R27, R28 ;  /* 0x0000001c1b16723e */ /* 0x000fe200000010ff */
[-C--:B------:R-:W-:Y:S01]  /*b2a0*/  FMUL.FTZ R121, R121, R38.reuse ;  /* 0x0000002679797220 */ /* 0x080fe20000410000 */
[----:B------:R-:W-:Y:S01]  /*b2b0*/  FSEL R50, R135, RZ, P0 ;  /* 0x000000ff87327208 */ /* 0x000fe20000000000 */
[----:B------:R-:W3:Y:S01]  /*b2c0*/  MUFU.EX2 R34, R34 ;  /* 0x0000002200227308 */ /* 0x000ee20000000800 */
[----:B------:R-:W-:Y:S01]  /*b2d0*/  FSEL R44, R44, RZ, P0 ;  /* 0x000000ff2c2c7208 */ /* 0x000fe20000000000 */
[-C--:B------:R-:W-:Y:S01]  /*b2e0*/  FMUL.FTZ R108, R108, R38.reuse ;  /* 0x000000266c6c7220 */ /* 0x080fe20000410000 */
[----:B------:R-:W-:Y:S01]  /*b2f0*/  FMUL.FTZ R109, R109, R38 ;  /* 0x000000266d6d7220 */ /* 0x000fe20000410000 */
[----:B------:R-:W-:Y:S01]  /*b300*/  FADD.FTZ R50, R175, -R50 ;  /* 0x80000032af327221 */ /* 0x000fe20000010000 */
[----:B------:R-:W4:Y:S01]  /*b310*/  MUFU.EX2 R37, R37 ;  /* 0x0000002500257308 */ /* 0x000f220000000800 */
[--C-:B------:R-:W-:Y:S01]  /*b320*/  FFMA.FTZ R46, R59, UR4, -R44.reuse ;  /* 0x000000043b2e7c23 */ /* 0x100fe2000801082c */
[--C-:B------:R-:W-:Y:S01]  /*b330*/  FFMA.FTZ R45, R169, UR4, -R44.reuse ;  /* 0x00000004a92d7c23 */ /* 0x100fe2000801082c */
[--C-:B------:R-:W-:Y:S01]  /*b340*/  FFMA.FTZ R47, R151, UR4, -R44.reuse ;  /* 0x00000004972f7c23 */ /* 0x100fe2000801082c */
[----:B------:R-:W-:Y:S01]  /*b350*/  FMUL.FTZ R59, R50, UR4 ;  /* 0x00000004323b7c20 */ /* 0x000fe20008410000 */
[----:B------:R-:W-:Y:S01]  /*b360*/  FFMA.FTZ R177, R177, UR4, -R44 ;  /* 0x00000004b1b17c23 */ /* 0x000fe2000801082c */
[----:B------:R-:W-:Y:S01]  /*b370*/  MUFU.EX2 R32, R32 ;  /* 0x0000002000207308 */ /* 0x000fe20000000800 */
[----:B-1----:R-:W-:Y:S01]  /*b380*/  F2FP.BF16.F32.PACK_AB R21, R2, R26 ;  /* 0x0000001a0215723e */ /* 0x002fe200000010ff */
[-C--:B------:R-:W-:Y:S01]  /*b390*/  FMUL.FTZ R104, R104, R38.reuse ;  /* 0x0000002668687220 */ /* 0x080fe20000410000 */
[----:B---3--:R-:W-:Y:S01]  /*b3a0*/  F2FP.BF16.F32.PACK_AB R23, R34, R31 ;  /* 0x0000001f2217723e */ /* 0x008fe200000010ff */
[----:B------:R-:W-:Y:S01]  /*b3b0*/  MUFU.EX2 R35, R35 ;  /* 0x0000002300237308 */ /* 0x000fe20000000800 */
[-C--:B------:R-:W-:Y:S01]  /*b3c0*/  FMUL.FTZ R105, R105, R38.reuse ;  /* 0x0000002669697220 */ /* 0x080fe20000410000 */
[-C--:B------:R-:W-:Y:S01]  /*b3d0*/  FMUL.FTZ R92, R92, R38.reuse ;  /* 0x000000265c5c7220 */ /* 0x080fe20000410000 */
[-C--:B------:R-:W-:Y:S01]  /*b3e0*/  FMUL.FTZ R93, R93, R38.reuse ;  /* 0x000000265d5d7220 */ /* 0x080fe20000410000 */
[----:B------:R-:W-:Y:S01]  /*b3f0*/  MUFU.EX2 R36, R180 ;  /* 0x000000b400247308 */ /* 0x000fe20000000800 */
[-C--:B----4-:R-:W-:Y:S01]  /*b400*/  FMUL.FTZ R126, R126, R37.reuse ;  /* 0x000000257e7e7220 */ /* 0x090fe20000410000 */
        /* <DEDUP_REMOVED lines=24> */
[----:B------:R-:W-:Y:S01]  /*b590*/  FMUL.FTZ R73, R73, R38 ;  /* 0x0000002649497220 */ /* 0x000fe20000410000 */
[-C--:B------:R-:W-:Y:S01]  /*b5a0*/  FMUL.FTZ R74, R74, R37.reuse ;  /* 0x000000254a4a7220 */ /* 0x080fe20000410000 */
[----:B------:R-:W3:Y:S01]  /*b5b0*/  MUFU.EX2 R59, R59 ;  /* 0x0000003b003b7308 */ /* 0x000ee20000000800 */
[----:B------:R-:W-:Y:S01]  /*b5c0*/  FMUL.FTZ R75, R75, R37 ;  /* 0x000000254b4b7220 */ /* 0x000fe20000410000 */
[C---:B------:R-:W-:Y:S01]  /*b5d0*/  HMMA.16816.F32.BF16 R124, R20.reuse, R16, R124 ;  /* 0x00000010147c723c */ /* 0x040fe2000004187c */
[--C-:B------:R-:W-:Y:S01]  /*b5e0*/  FFMA.FTZ R63, R67, UR4, -R60.reuse ;  /* 0x00000004433f7c23 */ /* 0x100fe2000801083c */
[--C-:B------:R-:W-:Y:S01]  /*b5f0*/  FFMA.FTZ R61, R61, UR4, -R60.reuse ;  /* 0x000000043d3d7c23 */ /* 0x100fe2000801083c */
[--C-:B------:R-:W-:Y:S01]  /*b600*/  FFMA.FTZ R146, R146, UR4, -R57.reuse ;  /* 0x0000000492927c23 */ /* 0x100fe20008010839 */
[----:B------:R-:W-:Y:S01]  /*b610*/  FFMA.FTZ R67, R170, UR4, -R57 ;  /* 0x00000004aa437c23 */ /* 0x000fe20008010839 */
[----:B------:R-:W-:Y:S01]  /*b620*/  MUFU.EX2 R144, R144 ;  /* 0x0000009000907308 */ /* 0x000fe20000000800 */
[--C-:B------:R-:W-:Y:S01]  /*b630*/  FFMA.FTZ R151, R150, UR4, -R43.reuse ;  /* 0x0000000496977c23 */ /* 0x100fe2000801082b */
[----:B------:R-:W-:Y:S01]  /*b640*/  FFMA.FTZ R158, R168, UR4, -R43 ;  /* 0x00000004a89e7c23 */ /* 0x000fe2000801082b */
[C---:B------:R-:W-:Y:S01]  /*b650*/  HMMA.16816.F32.BF16 R120, R20.reuse, R18, R120 ;  /* 0x000000121478723c */ /* 0x040fe20000041878 */
[-C--:B-1----:R-:W-:Y:S01]  /*b660*/  FMUL.FTZ R128, R128, R50.reuse ;  /* 0x0000003280807220 */ /* 0x082fe20000410000 */
[-C--:B------:R-:W-:Y:S01]  /*b670*/  FMUL.FTZ R129, R129, R50.reuse ;  /* 0x0000003281817220 */ /* 0x080fe20000410000 */
[-C--:B------:R-:W-:Y:S01]  /*b680*/  FMUL.FTZ R116, R116, R50.reuse ;  /* 0x0000003274747220 */ /* 0x080fe20000410000 */
[-C--:B---3--:R-:W-:Y:S01]  /*b690*/  FMUL.FTZ R130, R130, R59.reuse ;  /* 0x0000003b82827220 */ /* 0x088fe20000410000 */
        /* <DEDUP_REMOVED lines=19> */
[C---:B-----5:R-:W-:Y:S01]  /*b7d0*/  HMMA.16816.F32.BF16 R92, R20.reuse, R8, R92 ;  /* 0x00000008145c723c */ /* 0x060fe2000004185c */
        /* <DEDUP_REMOVED lines=9> */
[----:B------:R-:W-:Y:S01]  /*b870*/  FMUL.FTZ R69, R69, R50 ;  /* 0x0000003245457220 */ /* 0x000fe20000410000 */
[-C--:B------:R-:W-:Y:S01]  /*b880*/  FMUL.FTZ R70, R70, R59.reuse ;  /* 0x0000003b46467220 */ /* 0x080fe20000410000 */
[----:B------:R-:W-:Y:S01]  /*b890*/  FMUL.FTZ R71, R71, R59 ;  /* 0x0000003b47477220 */ /* 0x000fe20000410000 */
[----:B------:R-:W-:Y:S01]  /*b8a0*/  FFMA.FTZ R140, R65, UR4, -R60 ;  /* 0x00000004418c7c23 */ /* 0x000fe2000801083c */
[--C-:B------:R-:W-:Y:S01]  /*b8b0*/  FFMA.FTZ R65, R148, UR4, -R57.reuse ;  /* 0x0000000494417c23 */ /* 0x100fe20008010839 */
[----:B------:R-:W-:Y:S01]  /*b8c0*/  FFMA.FTZ R148, R178, UR4, -R57 ;  /* 0x00000004b2947c23 */ /* 0x000fe20008010839 */
[C---:B--2---:R-:W-:Y:S01]  /*b8d0*/  HMMA.16816.F32.BF16 R76, R20.reuse, R4, R76 ;  /* 0x00000004144c723c */ /* 0x044fe2000004184c */
[----:B------:R-:W1:Y:S01]  /*b8e0*/  MUFU.EX2 R61, R61 ;  /* 0x0000003d003d7308 */ /* 0x000e620000000800 */
[--C-:B------:R-:W-:Y:S01]  /*b8f0*/  FFMA.FTZ R150, R162, UR4, -R43.reuse ;  /* 0x00000004a2967c23 */ /* 0x100fe2000801082b */
[----:B------:R-:W-:Y:S01]  /*b900*/  FFMA.FTZ R168, R164, UR4, -R43 ;  /* 0x00000004a4a87c23 */ /* 0x000fe2000801082b */
[--C-:B------:R-:W-:Y:S01]  /*b910*/  FFMA.FTZ R162, R153, UR4, -R44.reuse ;  /* 0x0000000499a27c23 */ /* 0x100fe2000801082c */
[----:B------:R-:W-:Y:S01]  /*b920*/  MUFU.EX2 R140, R140 ;  /* 0x0000008c008c7308 */ /* 0x000fe20000000800 */
[--C-:B------:R-:W-:Y:S01]  /*b930*/  FFMA.FTZ R164, R159, UR4, -R44.reuse ;  /* 0x000000049fa47c23 */ /* 0x100fe2000801082c */
[--C-:B------:R-:W-:Y:S01]  /*b940*/  FFMA.FTZ R166, R155, UR4, -R44.reuse ;  /* 0x000000049ba67c23 */ /* 0x100fe2000801082c */
[----:B------:R-:W-:Y:S01]  /*b950*/  HMMA.16816.F32.BF16 R72, R20, R6, R72 ;  /* 0x000000061448723c */ /* 0x000fe20000041848 */
[----:B------:R-:W-:Y:S01]  /*b960*/  F2FP.BF16.F32.PACK_AB R20, R35, R32 ;  /* 0x000000202314723e */ /* 0x000fe200000010ff */
[----:B------:R-:W-:Y:S01]  /*b970*/  MUFU.EX2 R63, R63 ;  /* 0x0000003f003f7308 */ /* 0x000fe20000000800 */
[----:B------:R-:W-:Y:S01]  /*b980*/  F2FP.BF16.F32.PACK_AB R21, R46, R45 ;  /* 0x0000002d2e15723e */ /* 0x000fe200000010ff */
[----:B------:R-:W-:Y:S01]  /*b990*/  FFMA.FTZ R167, R167, UR4, -R44 ;  /* 0x00000004a7a77c23 */ /* 0x000fe2000801082c */
[----:B------:R-:W-:Y:S01]  /*b9a0*/  F2FP.BF16.F32.PACK_AB R22, R33, R36 ;  /* 0x000000242116723e */ /* 0x000fe200000010ff */
[----:B------:R-:W-:Y:S01]  /*b9b0*/  MUFU.EX2 R146, R146 ;  /* 0x0000009200927308 */ /* 0x000fe20000000800 */
[----:B------:R-:W-:Y:S01]  /*b9c0*/  F2FP.BF16.F32.PACK_AB R23, R48, R47 ;  /* 0x0000002f3017723e */ /* 0x000fe200000010ff */
[----:B------:R-:W-:Y:S01]  /*b9d0*/  FFMA.FTZ R163, R163, UR4, -R60 ;  /* 0x00000004a3a37c23 */ /* 0x000fe2000801083c */
[----:B------:R-:W-:Y:S01]  /*b9e0*/  FFMA.FTZ R152, R152, UR4, -R57 ;  /* 0x0000000498987c23 */ /* 0x000fe20008010839 */
[----:B------:R-:W2:Y:S01]  /*b9f0*/  MUFU.EX2 R67, R67 ;  /* 0x0000004300437308 */ /* 0x000ea20000000800 */
[----:B------:R-:W-:Y:S01]  /*ba00*/  FFMA.FTZ R62, R62, UR4, -R43 ;  /* 0x000000043e3e7c23 */ /* 0x000fe2000801082b */
[--C-:B------:R-:W-:Y:S01]  /*ba10*/  FFMA.FTZ R141, R141, UR4, -R44.reuse ;  /* 0x000000048d8d7c23 */ /* 0x100fe2000801082c */
[----:B------:R-:W-:Y:S01]  /*ba20*/  FFMA.FTZ R149, R149, UR4, -R44 ;  /* 0x0000000495957c23 */ /* 0x000fe2000801082c */
[C---:B------:R-:W-:Y:S01]  /*ba30*/  HMMA.16816.F32.BF16 R128, R20.reuse, R16, R128 ;  /* 0x000000101480723c */ /* 0x040fe20000041880 */
[----:B------:R-:W-:Y:S01]  /*ba40*/  MUFU.EX2 R65, R65 ;  /* 0x0000004100417308 */ /* 0x000fe20000000800 */
[----:B------:R-:W-:Y:S01]  /*ba50*/  FFMA.FTZ R32, R223, R50, R32 ;  /* 0x00000032df207223 */ /* 0x000fe20000010020 */
[----:B------:R-:W-:Y:S01]  /*ba60*/  FFMA.FTZ R45, R220, R59, R45 ;  /* 0x0000003bdc2d7223 */ /* 0x000fe2000001002d */
[----:B------:R-:W-:Y:S01]  /*ba70*/  FFMA.FTZ R30, R221, R38, R30 ;  /* 0x00000026dd1e7223 */ /* 0x000fe2000001001e */
[----:B------:R-:W3:Y:S01]  /*ba80*/  MUFU.EX2 R148, R148 ;  /* 0x0000009400947308 */ /* 0x000ee20000000800 */
[----:B------:R-:W-:Y:S01]  /*ba90*/  FFMA.FTZ R37, R219, R37, R26 ;  /* 0x00000025db257223 */ /* 0x000fe2000001001a */
[----:B------:R-:W-:Y:S01]  /*baa0*/  FADD.FTZ R35, R35, R32 ;  /* 0x0000002023237221 */ /* 0x000fe20000010000 */
[C---:B------:R-:W-:Y:S01]  /*bab0*/  HMMA.16816.F32.BF16 R116, R20.reuse, R18, R116 ;  /* 0x000000121474723c */ /* 0x040fe20000041874 */
[----:B------:R-:W4:Y:S01]  /*bac0*/  LDSM.16.MT88.4 R16, [R188+0x6800] ;  /* 0x00680000bc10783b */ /* 0x000f220000004200 */
[----:B------:R-:W-:Y:S01]  /*bad0*/  MUFU.EX2 R151, R151 ;  /* 0x0000009700977308 */ /* 0x000fe20000000800 */
[----:B------:R-:W-:Y:S01]  /*bae0*/  FADD.FTZ R46, R46, R45 ;  /* 0x0000002d2e2e7221 */ /* 0x000fe20000010000 */
[----:B------:R-:W-:Y:S01]  /*baf0*/  FADD.FTZ R29, R29, R30 ;  /* 0x0000001e1d1d7221 */ /* 0x000fe20000010000 */
[----:B------:R-:W-:Y:S01]  /*bb00*/  FADD.FTZ R2, R2, R37 ;  /* 0x0000002502027221 */ /* 0x000fe20000010000 */
[----:B------:R-:W5:Y:S01]  /*bb10*/  MUFU.EX2 R150, R150 ;  /* 0x0000009600967308 */ /* 0x000f620000000800 */
[--C-:B------:R-:W-:Y:S01]  /*bb20*/  FFMA.FTZ R51, R51, UR4, -R60.reuse ;  /* 0x0000000433337c23 */ /* 0x100fe2000801083c */
[C---:B------:R-:W-:Y:S01]  /*bb30*/  HMMA.16816.F32.BF16 R112, R20.reuse, R12, R112 ;  /* 0x0000000c1470723c */ /* 0x040fe20000041870 */
[----:B------:R-:W-:Y:S01]  /*bb40*/  FFMA.FTZ R56, R56, UR4, -R60 ;  /* 0x0000000438387c23 */ /* 0x000fe2000801083c */
[----:B------:R-:W-:Y:S01]  /*bb50*/  MUFU.EX2 R158, R158 ;  /* 0x0000009e009e7308 */ /* 0x000fe20000000800 */
[--C-:B------:R-:W-:Y:S01]  /*bb60*/  FFMA.FTZ R49, R49, UR4, -R57.reuse ;  /* 0x0000000431317c23 */ /* 0x100fe20008010839 */
[----:B------:R-:W-:Y:S01]  /*bb70*/  FFMA.FTZ R52, R52, UR4, -R57 ;  /* 0x0000000434347c23 */ /* 0x000fe20008010839 */
[----:B------:R-:W-:Y:S01]  /*bb80*/  FADD.FTZ R36, R36, R35 ;  /* 0x0000002324247221 */ /* 0x000fe20000010000 */
[----:B------:R1:W-:Y:S01]  /*bb90*/  MUFU.EX2 R155, R168 ;  /* 0x000000a8009b7308 */ /* 0x0003e20000000800 */
[----:B------:R-:W-:Y:S01]  /*bba0*/  FADD.FTZ R47, R47, R46 ;  /* 0x0000002e2f2f7221 */ /* 0x000fe20000010000 */
[C---:B------:R-:W-:Y:S01]  /*bbb0*/  HMMA.16816.F32.BF16 R100, R20.reuse, R14, R100 ;  /* 0x0000000e1464723c */ /* 0x040fe20000041864 */
[----:B------:R-:W5:Y:S01]  /*bbc0*/  LDSM.16.MT88.4 R12, [R184+0x6800] ;  /* 0x00680000b80c783b */ /* 0x000f620000004200 */
[----:B------:R2:W-:Y:S01]  /*bbd0*/  MUFU.EX2 R153, R166 ;  /* 0x000000a600997308 */ /* 0x0005e20000000800 */
[----:B------:R-:W-:Y:S01]  /*bbe0*/  FADD.FTZ R28, R28, R29 ;  /* 0x0000001d1c1c7221 */ /* 0x000fe20000010000 */
[----:B------:R-:W-:Y:S01]  /*bbf0*/  FADD.FTZ R31, R31, R2 ;  /* 0x000000021f1f7221 */ /* 0x000fe20000010000 */
[----:B------:R-:W-:Y:S01]  /*bc00*/  FADD.FTZ R36, R33, R36 ;  /* 0x0000002421247221 */ /* 0x000fe20000010000 */
[----:B------:R-:W5:Y:S01]  /*bc10*/  MUFU.EX2 R162, R162 ;  /* 0x000000a200a27308 */ /* 0x000f620000000800 */
[----:B------:R-:W-:Y:S01]  /*bc20*/  FADD.FTZ R48, R48, R47 ;  /* 0x0000002f30307221 */ /* 0x000fe20000010000 */
[C---:B------:R-:W-:Y:S01]  /*bc30*/  HMMA.16816.F32.BF16 R96, R20.reuse, R8, R96 ;  /* 0x000000081460723c */ /* 0x040fe20000041860 */
[----:B------:R-:W-:Y:S01]  /*bc40*/  FADD.FTZ R28, R27, R28 ;  /* 0x0000001c1b1c7221 */ /* 0x000fe20000010000 */
[----:B------:R3:W-:Y:S01]  /*bc50*/  MUFU.EX2 R159, R167 ;  /* 0x000000a7009f7308 */ /* 0x0007e20000000800 */
[----:B------:R-:W-:Y:S01]  /*bc60*/  FADD.FTZ R31, R34, R31 ;  /* 0x0000001f221f7221 */ /* 0x000fe20000010000 */
[----:B-1----:R-:W-:Y:S01]  /*bc70*/  FFMA.FTZ R168, R156, UR4, -R57 ;  /* 0x000000049ca87c23 */ /* 0x002fe20008010839 */
[--C-:B------:R-:W-:Y:S01]  /*bc80*/  FFMA.FTZ R24, R24, UR4, -R43.reuse ;  /* 0x0000000418187c23 */ /* 0x100fe2000801082b */
[----:B------:R-:W1:Y:S01]  /*bc90*/  MUFU.EX2 R164, R164 ;  /* 0x000000a400a47308 */ /* 0x000e620000000800 */
[----:B------:R-:W-:Y:S01]  /*bca0*/  FFMA.FTZ R25, R25, UR4, -R43 ;  /* 0x0000000419197c23 */ /* 0x000fe2000801082b */
[----:B------:R-:W-:Y:S01]  /*bcb0*/  HMMA.16816.F32.BF16 R84, R20, R10, R84 ;  /* 0x0000000a1454723c */ /* 0x000fe20000041854 */
[----:B------:R-:W1:Y:S01]  /*bcc0*/  LDSM.16.MT88.4 R8, [R143+0x6800] ;  /* 0x006800008f08783b */ /* 0x000e620000004200 */
[----:B--2---:R-:W-:Y:S01]  /*bcd0*/  FFMA.FTZ R166, R165, UR4, -R60 ;  /* 0x00000004a5a67c23 */ /* 0x004fe2000801083c */
[----:B------:R-:W-:Y:S01]  /*bce0*/  FFMA.FTZ R165, R154, UR4, -R57 ;  /* 0x000000049aa57c23 */ /* 0x000fe20008010839 */
[----:B------:R-:W-:Y:S01]  /*bcf0*/  MUFU.EX2 R163, R163 ;  /* 0x000000a300a37308 */ /* 0x000fe20000000800 */
[----:B------:R-:W-:Y:S01]  /*bd00*/  FFMA.FTZ R154, R132, UR4, -R43 ;  /* 0x00000004849a7c23 */ /* 0x000fe2000801082b */
[----:B------:R-:W-:-:S02]  /*bd10*/  FFMA.FTZ R132, R145, UR4, -R44 ;  /* 0x0000000491847c23 */ /* 0x000fc4000801082c */
[C---:B------:R-:W-:Y:S01]  /*bd20*/  HMMA.16816.F32.BF16 R80, R20.reuse, R4, R80 ;  /* 0x000000041450723c */ /* 0x040fe20000041850 */
[----:B---3--:R-:W-:Y:S01]  /*bd30*/  FFMA.FTZ R167, R161, UR4, -R60 ;  /* 0x00000004a1a77c23 */ /* 0x008fe2000801083c */
[----:B------:R-:W-:Y:S01]  /*bd40*/  FFMA.FTZ R161, R160, UR4, -R57 ;  /* 0x00000004a0a17c23 */ /* 0x000fe20008010839 */
[----:B------:R-:W2:Y:S04]  /*bd50*/  MUFU.EX2 R166, R166 ;  /* 0x000000a600a67308 */ /* 0x000ea80000000800 */
[----:B------:R3:W-:Y:S01]  /*bd60*/  MUFU.EX2 R160, R168 ;  /* 0x000000a800a07308 */ /* 0x0007e20000000800 */
[----:B------:R-:W-:Y:S01]  /*bd70*/  HMMA.16816.F32.BF16 R68, R20, R6, R68 ;  /* 0x000000061444723c */ /* 0x000fe20000041844 */
[----:B------:R-:W2:Y:S01]  /*bd80*/  LDSM.16.MT88.4 R4, [R142+0x6800] ;  /* 0x006800008e04783b */ /* 0x000ea20000004200 */
[----:B------:R-:W-:Y:S01]  /*bd90*/  F2FP.BF16.F32.PACK_AB R20, R144, R61 ;  /* 0x0000003d9014723e */ /* 0x000fe200000010ff */
[----:B------:R-:W2:Y:S01]  /*bda0*/  MUFU.EX2 R161, R161 ;  /* 0x000000a100a17308 */ /* 0x000ea20000000800 */
[----:B------:R-:W-:Y:S01]  /*bdb0*/  F2FP.BF16.F32.PACK_AB R21, R67, R146 ;  /* 0x000000924315723e */ /* 0x000fe200000010ff */
[----:B------:R-:W-:Y:S01]  /*bdc0*/  FADD.FTZ R61, R61, R28 ;  /* 0x0000001c3d3d7221 */ /* 0x000fe20000010000 */
[----:B------:R-:W-:Y:S01]  /*bdd0*/  F2FP.BF16.F32.PACK_AB R22, R63, R140 ;  /* 0x0000008c3f16723e */ /* 0x000fe200000010ff */
[----:B------:R-:W-:Y:S01]  /*bde0*/  MUFU.EX2 R152, R152 ;  /* 0x0000009800987308 */ /* 0x000fe20000000800 */
[----:B------:R-:W-:Y:S01]  /*bdf0*/  F2FP.BF16.F32.PACK_AB R23, R148, R65 ;  /* 0x000000419417723e */ /* 0x000fe200000010ff */
[----:B------:R-:W-:Y:S01]  /*be00*/  FADD.FTZ R146, R146, R31 ;  /* 0x0000001f92927221 */ /* 0x000fe20000010000 */
[----:B------:R-:W-:Y:S01]  /*be10*/  FADD.FTZ R61, R144, R61 ;  /* 0x0000003d903d7221 */ /* 0x000fe20000010000 */
[----:B------:R-:W-:Y:S01]  /*be20*/  MUFU.EX2 R165, R165 ;  /* 0x000000a500a57308 */ /* 0x000fe20000000800 */
[----:B---3--:R-:W-:Y:S01]  /*be30*/  FFMA.FTZ R168, R64, UR4, -R43 ;  /* 0x0000000440a87c23 */ /* 0x008fe2000801082b */
[----:B------:R-:W-:-:S02]  /*be40*/  FADD.FTZ R146, R67, R146 ;  /* 0x0000009243927221 */ /* 0x000fc40000010000 */
[C---:B----4-:R-:W-:Y:S01]  /*be50*/  HMMA.16816.F32.BF16 R124, R20.reuse, R16, R124 ;  /* 0x00000010147c723c */ /* 0x050fe2000004187c */
[----:B------:R-:W-:Y:S01]  /*be60*/  MUFU.EX2 R62, R62 ;  /* 0x0000003e003e7308 */ /* 0x000fe20000000800 */
[----:B------:R-:W-:Y:S01]  /*be70*/  FADD.FTZ R140, R140, R61 ;  /* 0x0000003d8c8c7221 */ /* 0x000fe20000010000 */
[----:B------:R-:W-:Y:S02]  /*be80*/  FADD.FTZ R65, R65, R146 ;  /* 0x0000009241417221 */ /* 0x000fe40000010000 */
[----:B------:R-:W-:Y:S01]  /*be90*/  MUFU.EX2 R64, R154 ;  /* 0x0000009a00407308 */ /* 0x000fe20000000800 */
[----:B------:R-:W-:Y:S01]  /*bea0*/  FADD.FTZ R140, R63, R140 ;  /* 0x0000008c3f8c7221 */ /* 0x000fe20000010000 */
[----:B------:R-:W-:Y:S01]  /*beb0*/  FADD.FTZ R65, R148, R65 ;  /* 0x0000004194417221 */ /* 0x000fe20000010000 */
[C---:B------:R-:W-:Y:S01]  /*bec0*/  HMMA.16816.F32.BF16 R120, R20.reuse, R18, R120 ;  /* 0x000000121478723c */ /* 0x040fe20000041878 */
[----:B------:R-:W-:Y:S04]  /*bed0*/  MUFU.EX2 R145, R149 ;  /* 0x0000009500917308 */ /* 0x000fe80000000800 */
[----:B------:R-:W-:Y:S03]  /*bee0*/  MUFU.EX2 R132, R132 ;  /* 0x0000008400847308 */ /* 0x000fe60000000800 */
[C---:B-----5:R-:W-:Y:S01]  /*bef0*/  HMMA.16816.F32.BF16 R108, R20.reuse, R12, R108 ;  /* 0x0000000c146c723c */ /* 0x060fe2000004186c */
[----:B------:R-:W-:Y:S04]  /*bf00*/  MUFU.EX2 R141, R141 ;  /* 0x0000008d008d7308 */ /* 0x000fe80000000800 */
[----:B------:R-:W-:Y:S03]  /*bf10*/  MUFU.EX2 R51, R51 ;  /* 0x0000003300337308 */ /* 0x000fe60000000800 */
[C---:B------:R-:W-:Y:S01]  /*bf20*/  HMMA.16816.F32.BF16 R104, R20.reuse, R14, R104 ;  /* 0x0000000e1468723c */ /* 0x040fe20000041868 */
[----:B------:R-:W-:Y:S04]  /*bf30*/  MUFU.EX2 R56, R56 ;  /* 0x0000003800387308 */ /* 0x000fe80000000800 */
[----:B------:R-:W-:Y:S03]  /*bf40*/  MUFU.EX2 R49, R49 ;  /* 0x0000003100317308 */ /* 0x000fe60000000800 */
[C---:B-1----:R-:W-:Y:S01]  /*bf50*/  HMMA.16816.F32.BF16 R92, R20.reuse, R8, R92 ;  /* 0x00000008145c723c */ /* 0x042fe2000004185c */
[----:B------:R-:W-:Y:S04]  /*bf60*/  MUFU.EX2 R52, R52 ;  /* 0x0000003400347308 */ /* 0x000fe80000000800 */
[----:B------:R-:W-:Y:S03]  /*bf70*/  MUFU.EX2 R24, R24 ;  /* 0x0000001800187308 */ /* 0x000fe60000000800 */
[C---:B------:R-:W-:Y:S01]  /*bf80*/  HMMA.16816.F32.BF16 R88, R20.reuse, R10, R88 ;  /* 0x0000000a1458723c */ /* 0x040fe20000041858 */
[----:B------:R-:W-:Y:S07]  /*bf90*/  MUFU.EX2 R25, R25 ;  /* 0x0000001900197308 */ /* 0x000fee0000000800 */
[C---:B--2---:R-:W-:Y:S08]  /*bfa0*/  HMMA.16816.F32.BF16 R76, R20.reuse, R4, R76 ;  /* 0x00000004144c723c */ /* 0x044ff0000004184c */
        /* <DEDUP_REMOVED lines=40> */
[----:B------:R-:W-:-:S02]  /*c230*/  FADD.FTZ R161, R161, R160 ;  /* 0x000000a0a1a17221 */ /* 0x000fc40000010000 */
[----:B------:R-:W-:Y:S02]  /*c240*/  FADD.FTZ R157, R157, R166 ;  /* 0x000000a69d9d7221 */ /* 0x000fe40000010000 */
        /* <DEDUP_REMOVED lines=26> */
[----:B------:R1:W-:Y:S01]  /*c3f0*/  MUFU.EX2 R53, R12 ;  /* 0x0000000c00357308 */ /* 0x0003e20000000800 */
[--C-:B------:R-:W-:Y:S01]  /*c400*/  FFMA.FTZ R57, R3, UR4, -R43.reuse ;  /* 0x0000000403397c23 */ /* 0x100fe2000801082b */
[----:B------:R-:W-:Y:S01]  /*c410*/  FFMA.FTZ R3, R0, UR4, -R43 ;  /* 0x0000000400037c23 */ /* 0x000fe2000801082b */
[C---:B------:R-:W-:Y:S01]  /*c420*/  HMMA.16816.F32.BF16 R128, R20.reuse, R16, R128 ;  /* 0x000000101480723c */ /* 0x040fe20000041880 */
[----:B------:R-:W2:Y:S01]  /*c430*/  MUFU.EX2 R54, R54 ;  /* 0x0000003600367308 */ /* 0x000ea20000000800 */
[----:B------:R-:W-:Y:S01]  /*c440*/  FFMA.FTZ R43, R41, UR4, -R44 ;  /* 0x00000004292b7c23 */ /* 0x000fe2000801082c */
[----:B------:R-:W-:Y:S01]  /*c450*/  FADD.FTZ R147, R147, R64 ;  /* 0x0000004093937221 */ /* 0x000fe20000010000 */
[----:B------:R-:W-:Y:S01]  /*c460*/  FADD.FTZ R132, R141, R132 ;  /* 0x000000848d847221 */ /* 0x000fe20000010000 */
[----:B------:R3:W-:Y:S03]  /*c470*/  MUFU.EX2 R55, R60 ;  /* 0x0000003c00377308 */ /* 0x0007e60000000800 */
[C---:B------:R-:W-:Y:S01]  /*c480*/  HMMA.16816.F32.BF16 R116, R20.reuse, R18, R116 ;  /* 0x000000121474723c */ /* 0x040fe20000041874 */
[----:B------:R-:W4:Y:S01]  /*c490*/  LDSM.16.MT88.4 R16, [R188+0x7800] ;  /* 0x00780000bc10783b */ /* 0x000f220000004200 */
[----:B------:R-:W5:Y:S04]  /*c4a0*/  MUFU.EX2 R58, R58 ;  /* 0x0000003a003a7308 */ /* 0x000f680000000800 */
[----:B------:R2:W-:Y:S02]  /*c4b0*/  MUFU.EX2 R0, R57 ;  /* 0x0000003900007308 */ /* 0x0005e40000000800 */
[----:B------:R-:W-:Y:S01]  /*c4c0*/  HMMA.16816.F32.BF16 R100, R20, R14, R100 ;  /* 0x0000000e1464723c */ /* 0x000fe20000041864 */
[----:B-1----:R-:W1:Y:S01]  /*c4d0*/  LDSM.16.MT88.4 R12, [R184+0x7800] ;  /* 0x00780000b80c783b */ /* 0x002e620000004200 */
[----:B------:R-:W1:Y:S01]  /*c4e0*/  MUFU.EX2 R3, R3 ;  /* 0x0000000300037308 */ /* 0x000e620000000800 */
[--C-:B---3--:R-:W-:Y:S01]  /*c4f0*/  FFMA.FTZ R60, R42, UR4, -R44.reuse ;  /* 0x000000042a3c7c23 */ /* 0x108fe2000801082c */
[----:B------:R-:W-:-:S03]  /*c500*/  FFMA.FTZ R42, R39, UR4, -R44 ;  /* 0x00000004272a7c23 */ /* 0x000fc6000801082c */
[----:B------:R-:W-:Y:S01]  /*c510*/  MUFU.EX2 R41, R60 ;  /* 0x0000003c00297308 */ /* 0x000fe20000000800 */
[----:B------:R-:W-:Y:S03]  /*c520*/  HMMA.16816.F32.BF16 R96, R20, R8, R96 ;  /* 0x000000081460723c */ /* 0x000fe60000041860 */
[----:B------:R-:W-:Y:S01]  /*c530*/  MUFU.EX2 R42, R42 ;  /* 0x0000002a002a7308 */ /* 0x000fe20000000800 */
[----:B--2---:R-:W-:-:S03]  /*c540*/  FFMA.FTZ R57, R40, UR4, -R44 ;  /* 0x0000000428397c23 */ /* 0x004fc6000801082c */
[----:B------:R-:W2:Y:S01]  /*c550*/  MUFU.EX2 R40, R43 ;  /* 0x0000002b00287308 */ /* 0x000ea20000000800 */
[C---:B------:R-:W-:Y:S01]  /*c560*/  HMMA.16816.F32.BF16 R84, R20.reuse, R10, R84 ;  /* 0x0000000a1454723c */ /* 0x040fe20000041854 */
[----:B------:R-:W3:Y:S02]  /*c570*/  LDSM.16.MT88.4 R8, [R143+0x7800] ;  /* 0x007800008f08783b */ /* 0x000ee40000004200 */
[----:B------:R-:W2:Y:S05]  /*c580*/  MUFU.EX2 R39, R57 ;  /* 0x0000003900277308 */ /* 0x000eaa0000000800 */
[C---:B------:R-:W-:Y:S08]  /*c590*/  HMMA.16816.F32.BF16 R80, R20.reuse, R4, R80 ;  /* 0x000000041450723c */ /* 0x040ff00000041850 */
[----:B------:R-:W-:Y:S01]  /*c5a0*/  HMMA.16816.F32.BF16 R68, R20, R6, R68 ;  /* 0x000000061444723c */ /* 0x000fe20000041844 */
[----:B------:R-:W2:Y:S01]  /*c5b0*/  LDSM.16.MT88.4 R4, [R142+0x7800] ;  /* 0x007800008e04783b */ /* 0x000ea20000004200 */
[----:B------:R-:W-:Y:S01]  /*c5c0*/  F2FP.BF16.F32.PACK_AB R20, R54, R53 ;  /* 0x000000353614723e */ /* 0x000fe200000010ff */
[----:B------:R-:W-:Y:S01]  /*c5d0*/  FADD.FTZ R53, R53, R156 ;  /* 0x0000009c35357221 */ /* 0x000fe20000010000 */
[----:B-----5:R-:W-:Y:S01]  /*c5e0*/  F2FP.BF16.F32.PACK_AB R21, R58, R55 ;  /* 0x000000373a15723e */ /* 0x020fe200000010ff */
[----:B------:R-:W-:Y:S01]  /*c5f0*/  FADD.FTZ R55, R55, R152 ;  /* 0x0000009837377221 */ /* 0x000fe20000010000 */
[----:B------:R-:W-:Y:S01]  /*c600*/  F2FP.BF16.F32.PACK_AB R22, R56, R51 ;  /* 0x000000333816723e */ /* 0x000fe200000010ff */
        /* <DEDUP_REMOVED lines=11> */
[C---:B---3--:R-:W-:Y:S08]  /*c6c0*/  HMMA.16816.F32.BF16 R92, R20.reuse, R8, R92 ;  /* 0x00000008145c723c */ /* 0x048ff0000004185c */
[C---:B------:R-:W-:Y:S08]  /*c6d0*/  HMMA.16816.F32.BF16 R88, R20.reuse, R10, R88 ;  /* 0x0000000a1458723c */ /* 0x040ff00000041858 */
        /* <DEDUP_REMOVED lines=23> */
.L_x_906:
[----:B------:R-:W-:-:S13]  /*c850*/  ISETP.GE.AND P0, PT, R218, RZ, PT ;  /* 0x000000ffda00720c */ /* 0x000fda0003f06270 */
[----:B------:R-:W-:Y:S05]  /*c860*/  @!P0 BRA `(.L_x_909) ;  /* 0x0000002c007c8947 */ /* 0x000fea0003800000 */
[C-C-:B------:R-:W-:Y:S01]  /*c870*/  SHF.L.U64.HI R215, R138.reuse, 0x4, R139.reuse ;  /* 0x000000048ad77819 */ /* 0x140fe2000001028b */
[C---:B------:R-:W-:Y:S01]  /*c880*/  IMAD.SHL.U32 R214, R138.reuse, 0x10, RZ ;  /* 0x000000108ad67824 */ /* 0x040fe200078e00ff */
[C---:B------:R-:W-:Y:S01]  /*c890*/  SHF.L.U64.HI R216, R138.reuse, 0x5, R139 ;  /* 0x000000058ad87819 */ /* 0x040fe2000001028b */
[----:B------:R-:W-:Y:S01]  /*c8a0*/  IMAD.SHL.U32 R217, R138, 0x20, RZ ;  /* 0x000000208ad97824 */ /* 0x000fe200078e00ff */
[----:B------:R-:W-:Y:S01]  /*c8b0*/  MOV R2, R133 ;  /* 0x0000008500027202 */ /* 0x000fe20000000f00 */
[----:B------:R-:W-:Y:S01]  /*c8c0*/  IMAD.MOV.U32 R141, RZ, RZ, R134 ;  /* 0x000000ffff8d7224 */ /* 0x000fe200078e0086 */
[----:B------:R-:W-:Y:S01]  /*c8d0*/  MOV R0, R135 ;  /* 0x0000008700007202 */ /* 0x000fe20000000f00 */
[----:B------:R-:W-:Y:S01]  /*c8e0*/  IMAD.MOV.U32 R3, RZ, RZ, R136 ;  /* 0x000000ffff037224 */ /* 0x000fe200078e0088 */
[----:B------:R-:W1:Y:S01]  /*c8f0*/  LDCU UR8, c[0x0][0x50c] ;  /* 0x0000a180ff0877ac */ /* 0x000e620008000800 */
[----:B------:R-:W2:Y:S01]  /*c900*/  LDCU UR4, c[0x0][0x45c] ;  /* 0x00008b80ff0477ac */ /* 0x000ea20008000800 */
[----:B------:R-:W3:Y:S01]  /*c910*/  LDCU.64 UR6, c[0x0][0x3c0] ;  /* 0x00007800ff0677ac */ /* 0x000ee20008000a00 */
[----:B------:R-:W-:Y:S05]  /*c920*/  BRA `(.L_x_910) ;  /* 0x0000000000747947 */ /* 0x000fea0003800000 */
.L_x_912:
[----:B------:R-:W1:Y:S01]  /*c930*/  LDC.64 R8, c[0x0][0x3b8] ;  /* 0x0000ee00ff087b82 */ /* 0x000e620000000a00 */
[----:B------:R-:W-:Y:S01]  /*c940*/  VIADD R25, R218, 0xffffffff ;  /* 0xffffffffda197836 */ /* 0x000fe20000000000 */
[C---:B-1----:R-:W-:Y:S03]  /*c950*/  SHF.L.U64.HI R6, R8.reuse, 0x4, R9 ;  /* 0x0000000408067819 */ /* 0x042fe60000010209 */
[C---:B------:R-:W-:Y:S04]  /*c960*/  IMAD.WIDE.U32 R22, R25.reuse, R8, RZ ;  /* 0x0000000819167225 */ /* 0x040fe800078e00ff */
[----:B------:R-:W-:Y:S01]  /*c970*/  IMAD.SHL.U32 R4, R8, 0x10, RZ ;  /* 0x0000001008047824 */ /* 0x000fe200078e00ff */
[C---:B------:R-:W-:Y:S01]  /*c980*/  LEA R28, P2, R22.reuse, R207, 0x7 ;  /* 0x000000cf161c7211 */ /* 0x040fe200078438ff */
[----:B------:R-:W-:Y:S03]  /*c990*/  IMAD R23, R25, R9, R23 ;  /* 0x0000000919177224 */ /* 0x000fe600078e0217 */
[C---:B------:R-:W-:Y:S02]  /*c9a0*/  LEA R27, P0, R22.reuse, R4, 0x6 ;  /* 0x00000004161b7211 */ /* 0x040fe400078030ff */
[C-C-:B------:R-:W-:Y:S02]  /*c9b0*/  LEA.HI.X R29, R22.reuse, R206, R23.reuse, 0x7, P2 ;  /* 0x000000ce161d7211 */ /* 0x140fe400010f3c17 */
[----:B------:R-:W-:Y:S02]  /*c9c0*/  LEA.HI.X R25, R22, R6, R23, 0x6, P0 ;  /* 0x0000000616197211 */ /* 0x000fe400000f3417 */
[-C--:B------:R-:W-:Y:S01]  /*c9d0*/  IADD3 R4, P0, PT, R4, R27.reuse, RZ ;  /* 0x0000001b04047210 */ /* 0x080fe20007f1e0ff */
[----:B------:R-:W-:Y:S01]  /*c9e0*/  @!PT LDS RZ, [RZ] ;  /* 0x00000000fffff984 */ /* 0x000fe20000000800 */
[----:B------:R-:W-:Y:S01]  /*c9f0*/  @!PT LDS RZ, [RZ] ;  /* 0x00000000fffff984 */ /* 0x000fe20000000800 */
[----:B------:R-:W-:Y:S01]  /*ca00*/  @!PT LDS RZ, [RZ] ;  /* 0x00000000fffff984 */ /* 0x000fe20000000800 */
[----:B------:R1:W-:Y:S01]  /*ca10*/  LDGSTS.E.BYPASS.LTC128B.128 [R210+0x4000], desc[UR14][R28.64] ;  /* 0x040000001cd27fae */ /* 0x0003e2000b981a0e */
[----:B------:R-:W-:Y:S02]  /*ca20*/  LEA R16, P1, R8, R27, 0x5 ;  /* 0x0000001b08107211 */ /* 0x000fe400078228ff */
[C---:B------:R-:W-:Y:S01]  /*ca30*/  LEA R24, P2, R27.reuse, R207, 0x1 ;  /* 0x000000cf1b187211 */ /* 0x040fe200078408ff */
        /* <DEDUP_REMOVED lines=12> */
.L_x_910:
[----:B------:R-:W-:Y:S04]  /*cb00*/  DEPBAR.LE SB0, 0x0 ;  /* 0x000080000000791a */ /* 0x000fe80000000000 */
[----:B------:R-:W-:Y:S01]  /*cb10*/  BAR.SYNC.DEFER_BLOCKING 0x0 ;  /* 0x0000000000007b1d */ /* 0x000fe20000010000 */
[C---:B---3--:R-:W-:Y:S04]  /*cb20*/  IMAD.WIDE.U32 R230, R218.reuse, UR6, RZ ;  /* 0x00000006dae67c25 */ /* 0x048fe8000f8e00ff */
[----:B------:R-:W-:Y:S01]  /*cb30*/  IMAD R136, R218, UR7, R231 ;  /* 0x00000007da887c24 */ /* 0x000fe2000f8e02e7 */
[C---:B------:R-:W-:Y:S02]  /*cb40*/  LEA R228, P3, R230.reuse, R205, 0x7 ;  /* 0x000000cde6e47211 */ /* 0x040fe400078638ff */
[C---:B------:R-:W-:Y:S02]  /*cb50*/  LEA R138, P0, R230.reuse, R214, 0x6 ;  /* 0x000000d6e68a7211 */ /* 0x040fe400078030ff */
[C-C-:B------:R-:W-:Y:S02]  /*cb60*/  LEA.HI.X R229, R230.reuse, R204, R136.reuse, 0x7, P3 ;  /* 0x000000cce6e57211 */ /* 0x140fe400018f3c88 */
[----:B------:R-:W-:Y:S02]  /*cb70*/  LEA.HI.X R137, R230, R215, R136, 0x6, P0 ;  /* 0x000000d7e6897211 */ /* 0x000fe400000f3488 */
[C---:B------:R-:W-:Y:S02]  /*cb80*/  LEA R226, P2, R138.reuse, R205, 0x1 ;  /* 0x000000cd8ae27211 */ /* 0x040fe400078408ff */
[C---:B------:R-:W-:Y:S02]  /*cb90*/  IADD3 R140, P1, PT, R138.reuse, R214, RZ ;  /* 0x000000d68a8c7210 */ /* 0x040fe40007f3e0ff */
[-C--:B------:R-:W-:Y:S02]  /*cba0*/  LEA.HI.X R227, R138, R204.reuse, R137, 0x1, P2 ;  /* 0x000000cc8ae37211 */ /* 0x080fe400010f0c89 */
[C---:B------:R-:W-:Y:S02]  /*cbb0*/  IADD3.X R139, PT, PT, R137.reuse, R215, RZ, P1, !PT ;  /* 0x000000d7898b7210 */ /* 0x040fe40000ffe4ff */
[----:B------:R-:W-:Y:S01]  /*cbc0*/  LEA R224, P1, R140, R205, 0x1 ;  /* 0x000000cd8ce07211 */ /* 0x000fe200078208ff */
[----:B------:R-:W-:Y:S01]  /*cbd0*/  @!PT LDS RZ, [RZ] ;  /* 0x00000000fffff984 */ /* 0x000fe20000000800 */
[----:B------:R-:W-:Y:S01]  /*cbe0*/  @!PT LDS RZ, [RZ] ;  /* 0x00000000fffff984 */ /* 0x000fe20000000800 */
[----:B------:R-:W-:Y:S01]  /*cbf0*/  @!PT LDS RZ, [RZ] ;  /* 0x00000000fffff984 */ /* 0x000fe20000000800 */
[----:B------:R-:W-:Y:S01]  /*cc00*/  LDGSTS.E.BYPASS.LTC128B.128 [R210+0x6000], desc[UR14][R228.64] ;  /* 0x06000000e4d27fae */ /* 0x000fe2000b981a0e */
[----:B------:R-:W-:Y:S02]  /*cc10*/  IADD3 R180, P0, PT, R138, R217, RZ ;  /* 0x000000d98ab47210 */ /* 0x000fe40007f1e0ff */
[----:B------:R-:W-:Y:S02]  /*cc20*/  LEA.HI.X R225, R140, R204, R139, 0x1, P1 ;  /* 0x000000cc8ce17211 */ /* 0x000fe400008f0c8b */
[----:B------:R-:W-:Y:S02]  /*cc30*/  IADD3.X R181, PT, PT, R137, R216, RZ, P0, !PT ;  /* 0x000000d889b57210 */ /* 0x000fe400007fe4ff */
[C---:B------:R-:W-:Y:S01]  /*cc40*/  LEA R182, P0, R180.reuse, R205, 0x1 ;  /* 0x000000cdb4b67211 */ /* 0x040fe200078008ff */
[----:B------:R-:W-:Y:S03]  /*cc50*/  LDGSTS.E.BYPASS.LTC128B.128 [R210+0x6800], desc[UR14][R226.64] ;  /* 0x06800000e2d27fae */ /* 0x000fe6000b981a0e */
[----:B------:R-:W-:Y:S02]  /*cc60*/  LEA.HI.X R183, R180, R204, R181, 0x1, P0 ;  /* 0x000000ccb4b77211 */ /* 0x000fe400000f0cb5 */
[----:B------:R-:W-:Y:S03]  /*cc70*/  ISETP.NE.AND P0, PT, R218, RZ, PT ;  /* 0x000000ffda00720c */ /* 0x000fe60003f05270 */
        /* <DEDUP_REMOVED lines=13> */
[----:B------:R-:W-:Y:S08]  /*cd50*/  LDSM.16.M88.4 R136, [R186+0x5000] ;  /* 0x00500000ba88783b */ /* 0x000ff00000000200 */
[----:B---3--:R-:W-:Y:S01]  /*cd60*/  LDSM.16.M88.4 R180, [R185+0x4000] ;  /* 0x00400000b9b4783b */ /* 0x008fe20000000200 */
        /* <DEDUP_REMOVED lines=72> */
[----:B------:R-:W-:Y:S04]  /*d1f0*/  FMUL.FTZ R224, R9, UR8 ;  /* 0x0000000809e07c20 */ /* 0x000fe80008410000 */
[----:B------:R3:W-:Y:S01]  /*d200*/  MUFU.TANH R159, R222 ;  /* 0x000000de009f7308 */ /* 0x0007e20000002400 */
[-C--:B--2---:R-:W-:Y:S03]  /*d210*/  HMMA.16816.F32.BF16 R20, R144, R136.reuse, R20 ;  /* 0x000000889014723c */ /* 0x084fe60000041814 */
[----:B------:R-:W-:Y:S01]  /*d220*/  FMUL.FTZ R183, R14, UR8 ;  /* 0x000000080eb77c20 */ /* 0x000fe20008410000 */
[----:B------:R-:W-:Y:S05]  /*d230*/  FMUL.FTZ R182, R15, UR8 ;  /* 0x000000080fb67c20 */ /* 0x000fea0008410000 */
[----:B------:R2:W-:Y:S01]  /*d240*/  MUFU.TANH R176, R181 ;  /* 0x000000b500b07308 */ /* 0x0005e20000002400 */
[C---:B------:R-:W-:Y:S04]  /*d250*/  HMMA.16816.F32.BF16 R24, R132.reuse, R136, R24 ;  /* 0x000000888418723c */ /* 0x040fe80000041818 */
[----:B-1----:R-:W-:Y:S05]  /*d260*/  FMUL.FTZ R140, R12, UR8 ;  /* 0x000000080c8c7c20 */ /* 0x002fea0008410000 */
[----:B------:R1:W-:Y:S01]  /*d270*/  MUFU.TANH R158, R225 ;  /* 0x000000e1009e7308 */ /* 0x0003e20000002400 */
[-C--:B------:R-:W-:Y:S03]  /*d280*/  HMMA.16816.F32.BF16 R28, R132, R138.reuse, R28 ;  /* 0x0000008a841c723c */ /* 0x080fe6000004181c */
[----:B---3--:R-:W-:Y:S06]  /*d290*/  FMUL.FTZ R222, R10, UR8 ;  /* 0x000000080ade7c20 */ /* 0x008fec0008410000 */
[----:B------:R3:W-:Y:S01]  /*d2a0*/  MUFU.TANH R169, R180 ;  /* 0x000000b400a97308 */ /* 0x0007e20000002400 */
[C---:B------:R-:W-:Y:S04]  /*d2b0*/  HMMA.16816.F32.BF16 R32, R144.reuse, R138, R32 ;  /* 0x0000008a9020723c */ /* 0x040fe80000041820 */
[----:B--2---:R-:W-:Y:S01]  /*d2c0*/  FMUL.FTZ R181, R11, UR8 ;  /* 0x000000080bb57c20 */ /* 0x004fe20008410000 */
[----:B------:R-:W-:Y:S01]  /*d2d0*/  FMUL.FTZ R136, R24, UR8 ;  /* 0x0000000818887c20 */ /* 0x000fe20008410000 */
[----:B------:R-:W-:Y:S03]  /*d2e0*/  FMUL.FTZ R137, R25, UR8 ;  /* 0x0000000819897c20 */ /* 0x000fe60008410000 */
[----:B------:R2:W-:Y:S01]  /*d2f0*/  MUFU.TANH R7, R224 ;  /* 0x000000e000077308 */ /* 0x0005e20000002400 */
[-C--:B------:R-:W-:Y:S03]  /*d300*/  HMMA.16816.F32.BF16 R36, R144, R148.reuse, R36 ;  /* 0x000000949024723c */ /* 0x080fe60000041824 */
[----:B-1----:R-:W-:Y:S01]  /*d310*/  FMUL.FTZ R225, R13, UR8 ;  /* 0x000000080de17c20 */ /* 0x002fe20008410000 */
[----:B------:R-:W-:Y:S01]  /*d320*/  FMUL.FTZ R252, R26, UR8 ;  /* 0x000000081afc7c20 */ /* 0x000fe20008410000 */
[----:B------:R-:W-:Y:S01]  /*d330*/  FMUL.FTZ R248, R27, UR8 ;  /* 0x000000081bf87c20 */ /* 0x000fe20008410000 */
[----:B------:R-:W-:Y:S03]  /*d340*/  FMUL.FTZ R250, R30, UR8 ;  /* 0x000000081efa7c20 */ /* 0x000fe60008410000 */
[----:B------:R1:W-:Y:S01]  /*d350*/  MUFU.TANH R10, R222 ;  /* 0x000000de000a7308 */ /* 0x0003e20000002400 */
[C---:B------:R-:W-:Y:S04]  /*d360*/  HMMA.16816.F32.BF16 R40, R132.reuse, R148, R40 ;  /* 0x000000948428723c */ /* 0x040fe80000041828 */
[----:B---3--:R-:W-:Y:S01]  /*d370*/  FMUL.FTZ R180, R16, UR8 ;  /* 0x0000000810b47c20 */ /* 0x008fe20008410000 */
[----:B------:R-:W-:Y:S01]  /*d380*/  FMUL.FTZ R139, R33, UR8 ;  /* 0x00000008218b7c20 */ /* 0x000fe20008410000 */
[----:B------:R-:W-:Y:S03]  /*d390*/  FMUL.FTZ R246, R31, UR8 ;  /* 0x000000081ff67c20 */ /* 0x000fe60008410000 */
[----:B------:R3:W5:Y:S01]  /*d3a0*/  MUFU.TANH R167, R181 ;  /* 0x000000b500a77308 */ /* 0x0007620000002400 */
[-C--:B------:R-:W-:Y:S03]  /*d3b0*/  HMMA.16816.F32.BF16 R44, R132, R150.reuse, R44 ;  /* 0x00000096842c723c */ /* 0x080fe6000004182c */
[----:B--2---:R-:W-:Y:S01]  /*d3c0*/  FMUL.FTZ R224, R17, UR8 ;  /* 0x0000000811e07c20 */ /* 0x004fe20008410000 */
[----:B------:R-:W-:Y:S01]  /*d3d0*/  FMUL.FTZ R249, R28, UR8 ;  /* 0x000000081cf97c20 */ /* 0x000fe20008410000 */
[----:B------:R-:W-:Y:S01]  /*d3e0*/  FMUL.FTZ R251, R29, UR8 ;  /* 0x000000081dfb7c20 */ /* 0x000fe20008410000 */
[----:B------:R-:W-:Y:S03]  /*d3f0*/  FMUL.FTZ R138, R34, UR8 ;  /* 0x00000008228a7c20 */ /* 0x000fe60008410000 */
[----:B------:R2:W-:Y:S01]  /*d400*/  MUFU.TANH R163, R140 ;  /* 0x0000008c00a37308 */ /* 0x0005e20000002400 */
[C---:B------:R-:W-:Y:S04]  /*d410*/  HMMA.16816.F32.BF16 R48, R144.reuse, R150, R48 ;  /* 0x000000969030723c */ /* 0x040fe80000041830 */
[----:B-1----:R-:W-:Y:S01]  /*d420*/  FMUL.FTZ R222, R18, UR8 ;  /* 0x0000000812de7c20 */ /* 0x002fe20008410000 */
[----:B------:R-:W-:Y:S01]  /*d430*/  FMUL.FTZ R234, R42, UR8 ;  /* 0x000000082aea7c20 */ /* 0x000fe20008410000 */
[----:B------:R-:W-:Y:S03]  /*d440*/  FMUL.FTZ R236, R43, UR8 ;  /* 0x000000082bec7c20 */ /* 0x000fe60008410000 */
[----:B------:R1:W-:Y:S01]  /*d450*/  MUFU.TANH R13, R183 ;  /* 0x000000b7000d7308 */ /* 0x0003e20000002400 */
[-C--:B----4-:R-:W-:Y:S03]  /*d460*/  HMMA.16816.F32.BF16 R52, R144, R152.reuse, R52 ;  /* 0x000000989034723c */ /* 0x090fe60000041834 */
[----:B---3--:R-:W-:Y:S01]  /*d470*/  FMUL.FTZ R181, R19, UR8 ;  /* 0x0000000813b57c20 */ /* 0x008fe20008410000 */
[----:B------:R-:W-:Y:S01]  /*d480*/  FMUL.FTZ R237, R36, UR8 ;  /* 0x0000000824ed7c20 */ /* 0x000fe20008410000 */
[----:B------:R-:W-:Y:S01]  /*d490*/  FMUL.FTZ R241, R37, UR8 ;  /* 0x0000000825f17c20 */ /* 0x000fe20008410000 */
[----:B------:R-:W-:Y:S03]  /*d4a0*/  FMUL.FTZ R238, R38, UR8 ;  /* 0x0000000826ee7c20 */ /* 0x000fe60008410000 */
[----:B------:R3:W4:Y:S01]  /*d4b0*/  MUFU.TANH R14, R182 ;  /* 0x000000b6000e7308 */ /* 0x0007220000002400 */
        /* <DEDUP_REMOVED lines=11> */
[----:B------:R-:W-:Y:S04]  /*d570*/  HMMA.16816.F32.BF16 R64, R144, R154, R64 ;  /* 0x0000009a9040723c */ /* 0x000fe80000041840 */
[----:B---3--:R-:W-:Y:S01]  /*d580*/  FMUL.FTZ R182, R22, UR8 ;  /* 0x0000000816b67c20 */ /* 0x008fe20008410000 */
[----:B------:R-:W-:Y:S01]  /*d590*/  FMUL.FTZ R243, R44, UR8 ;  /* 0x000000082cf37c20 */ /* 0x000fe20008410000 */
[----:B------:R-:W-:Y:S03]  /*d5a0*/  FMUL.FTZ R239, R45, UR8 ;  /* 0x000000082def7c20 */ /* 0x000fe60008410000 */
[----:B------:R3:W-:Y:S01]  /*d5b0*/  MUFU.TANH R171, R137 ;  /* 0x0000008900ab7308 */ /* 0x0007e20000002400 */
[----:B------:R-:W-:Y:S01]  /*d5c0*/  FMUL.FTZ R245, R48, UR8 ;  /* 0x0000000830f57c20 */ /* 0x000fe20008410000 */
[----:B--2---:R-:W-:Y:S01]  /*d5d0*/  FMUL.FTZ R136, R32, UR8 ;  /* 0x0000000820887c20 */ /* 0x004fe20008410000 */
[----:B------:R-:W-:Y:S01]  /*d5e0*/  FMUL.FTZ R247, R49, UR8 ;  /* 0x0000000831f77c20 */ /* 0x000fe20008410000 */
[----:B------:R-:W-:Y:S01]  /*d5f0*/  FMUL.FTZ R244, R50, UR8 ;  /* 0x0000000832f47c20 */ /* 0x000fe20008410000 */
[----:B------:R-:W-:Y:S01]  /*d600*/  FMUL.FTZ R242, R51, UR8 ;  /* 0x0000000833f27c20 */ /* 0x000fe20008410000 */
[----:B-----5:R-:W-:Y:S01]  /*d610*/  FMNMX3.FTZ R21, R2, R10, R167, !PT ;  /* 0x0000000a02157276 */ /* 0x020fe200078100a7 */
[----:B------:R-:W-:Y:S03]  /*d620*/  FMUL.FTZ R227, R55, UR8 ;  /* 0x0000000837e37c20 */ /* 0x000fe60008410000 */
[----:B------:R2:W5:Y:S01]  /*d630*/  MUFU.TANH R17, R224 ;  /* 0x000000e000117308 */ /* 0x0005620000002400 */
[----:B------:R-:W-:Y:S01]  /*d640*/  FMNMX3.FTZ R26, R141, R169, R7, !PT ;  /* 0x000000a98d1a7276 */ /* 0x000fe20007810007 */
[----:B-1----:R-:W-:Y:S01]  /*d650*/  FMUL.FTZ R180, R23, UR8 ;  /* 0x0000000817b47c20 */ /* 0x002fe20008410000 */
[----:B------:R-:W-:Y:S01]  /*d660*/  FMNMX3.FTZ R22, R3, R157, R159, !PT ;  /* 0x0000009d03167276 */ /* 0x000fe2000781009f */
[----:B------:R-:W-:Y:S01]  /*d670*/  FMUL.FTZ R228, R64, UR8 ;  /* 0x0000000840e47c20 */ /* 0x000fe20008410000 */
[----:B------:R-:W-:Y:S01]  /*d680*/  FMUL.FTZ R231, R65, UR8 ;  /* 0x0000000841e77c20 */ /* 0x000fe20008410000 */
[----:B------:R-:W-:Y:S01]  /*d690*/  FMUL.FTZ R229, R66, UR8 ;  /* 0x0000000842e57c20 */ /* 0x000fe20008410000 */
[----:B------:R-:W-:Y:S03]  /*d6a0*/  FMUL.FTZ R226, R67, UR8 ;  /* 0x0000000843e27c20 */ /* 0x000fe60008410000 */
[----:B------:R1:W-:Y:S01]  /*d6b0*/  MUFU.TANH R15, R222 ;  /* 0x000000de000f7308 */ /* 0x0003e20000002400 */
[----:B----4-:R-:W-:Y:S01]  /*d6c0*/  FMNMX3.FTZ R21, R21, R13, R14, !PT ;  /* 0x0000000d15157276 */ /* 0x010fe2000781000e */
[----:B---3--:R-:W-:Y:S01]  /*d6d0*/  FMUL.FTZ R137, R35, UR8 ;  /* 0x0000000823897c20 */ /* 0x008fe20008410000 */
[----:B------:R-:W-:Y:S01]  /*d6e0*/  FMUL.FTZ R62, R62, UR8 ;  /* 0x000000083e3e7c20 */ /* 0x000fe20008410000 */
[----:B------:R-:W-:Y:S06]  /*d6f0*/  FMUL.FTZ R63, R63, UR8 ;  /* 0x000000083f3f7c20 */ /* 0x000fec0008410000 */
[----:B------:R3:W-:Y:S01]  /*d700*/  MUFU.TANH R18, R181 ;  /* 0x000000b500127308 */ /* 0x0007e20000002400 */
[----:B--2---:R-:W-:Y:S01]  /*d710*/  FMUL.FTZ R224, R52, UR8 ;  /* 0x0000000834e07c20 */ /* 0x004fe20008410000 */
[----:B-----5:R-:W-:Y:S08]  /*d720*/  FMNMX3.FTZ R22, R22, R12, R17, !PT ;  /* 0x0000000c16167276 */ /* 0x020ff00007810011 */
[----:B------:R2:W-:Y:S01]  /*d730*/  MUFU.TANH R179, R140 ;  /* 0x0000008c00b37308 */ /* 0x0005e20000002400 */
[----:B-1----:R-:W-:Y:S09]  /*d740*/  FMUL.FTZ R222, R54, UR8 ;  /* 0x0000000836de7c20 */ /* 0x002ff20008410000 */
[----:B------:R1:W4:Y:S01]  /*d750*/  MUFU.TANH R178, R183 ;  /* 0x000000b700b27308 */ /* 0x0003220000002400 */
[----:B---3--:R-:W-:Y:S09]  /*d760*/  FMUL.FTZ R181, R56, UR8 ;  /* 0x0000000838b57c20 */ /* 0x008ff20008410000 */
[----:B------:R3:W-:Y:S01]  /*d770*/  MUFU.TANH R166, R182 ;  /* 0x000000b600a67308 */ /* 0x0007e20000002400 */
[----:B--2---:R-:W-:Y:S09]  /*d780*/  FMUL.FTZ R140, R58, UR8 ;  /* 0x000000083a8c7c20 */ /* 0x004ff20008410000 */
[----:B------:R2:W-:Y:S01]  /*d790*/  MUFU.TANH R175, R136 ;  /* 0x0000008800af7308 */ /* 0x0005e20000002400 */
[----:B-1----:R-:W-:Y:S01]  /*d7a0*/  FMUL.FTZ R183, R53, UR8 ;  /* 0x0000000835b77c20 */ /* 0x002fe20008410000 */
[----:B----4-:R-:W-:Y:S08]  /*d7b0*/  FMNMX3.FTZ R22, R22, R179, R178, !PT ;  /* 0x000000b316167276 */ /* 0x010ff000078100b2 */
[----:B------:R1:W4:Y:S01]  /*d7c0*/  MUFU.TANH R165, R139 ;  /* 0x0000008b00a57308 */ /* 0x0003220000002400 */
[----:B---3--:R-:W-:Y:S09]  /*d7d0*/  FMUL.FTZ R182, R57, UR8 ;  /* 0x0000000839b67c20 */ /* 0x008ff20008410000 */
[----:B------:R3:W5:Y:S01]  /*d7e0*/  MUFU.TANH R11, R225 ;  /* 0x000000e1000b7308 */ /* 0x0007620000002400 */
[----:B--2---:R-:W-:Y:S04]  /*d7f0*/  FMNMX3.FTZ R136, R0, R176, R158, !PT ;  /* 0x000000b000887276 */ /* 0x004fe8000781009e */
[----:B------:R-:W-:Y:S05]  /*d800*/  FMNMX3.FTZ R136, R136, R15, R18, !PT ;  /* 0x0000000f88887276 */ /* 0x000fea0007810012 */
[----:B------:R2:W2:Y:S01]  /*d810*/  MUFU.TANH R170, R180 ;  /* 0x000000b400aa7308 */ /* 0x0004a20000002400 */
[----:B-1----:R-:W-:Y:S01]  /*d820*/  FMUL.FTZ R139, R59, UR8 ;  /* 0x000000083b8b7c20 */ /* 0x002fe20008410000 */
[----:B----4-:R-:W-:Y:S08]  /*d830*/  FMNMX3.FTZ R22, R22, R175, R165, !PT ;  /* 0x000000af16167276 */ /* 0x010ff000078100a5 */
[----:B------:R-:W-:Y:S01]  /*d840*/  MUFU.TANH R252, R252 ;  /* 0x000000fc00fc7308 */ /* 0x000fe20000002400 */
[----:B---3--:R-:W-:Y:S01]  /*d850*/  FMUL.FTZ R225, R61, UR8 ;  /* 0x000000083de17c20 */ /* 0x008fe20008410000 */
[----:B-----5:R-:W-:Y:S04]  /*d860*/  FMNMX3.FTZ R26, R26, R163, R11, !PT ;  /* 0x000000a31a1a7276 */ /* 0x020fe8000781000b */
[----:B------:R-:W-:Y:S04]  /*d870*/  FMNMX3.FTZ R26, R26, R177, R171, !PT ;  /* 0x000000b11a1a7276 */ /* 0x000fe800078100ab */
[----:B------:R-:W1:Y:S01]  /*d880*/  MUFU.TANH R248, R248 ;  /* 0x000000f800f87308 */ /* 0x000e620000002400 */
[----:B--2---:R-:W-:Y:S01]  /*d890*/  FMUL.FTZ R180, R60, UR8 ;  /* 0x000000083cb47c20 */ /* 0x004fe20008410000 */
[----:B------:R-:W-:Y:S08]  /*d8a0*/  FMNMX3.FTZ R136, R136, R166, R170, !PT ;  /* 0x000000a688887276 */ /* 0x000ff000078100aa */
        /* <DEDUP_REMOVED lines=59> */
.L_x_911:
[----:B------:R-:W2:Y:S08]  /*dc60*/  SHFL.BFLY PT, R6, R21, 0x2, 0x1f ;  /* 0x0c401f0015067f89 */ /* 0x000eb000000e0000 */
[----:B------:R-:W1:Y:S08]  /*dc70*/  SHFL.BFLY PT, R20, R19, 0x2, 0x1f ;  /* 0x0c401f0013147f89 */ /* 0x000e7000000e0000 */
        /* <DEDUP_REMOVED lines=11> */
[----:B------:R-:W4:Y:S01]  /*dd30*/  SHFL.BFLY PT, R133, R6, 0x1, 0x1f ;  /* 0x0c201f0006857f89 */ /* 0x000f2200000e0000 */
[----:B-1----:R-:W-:Y:S02]  /*dd40*/  FMNMX.FTZ R136, R16, R25, !PT ;  /* 0x0000001910887209 */ /* 0x002fe40007810000 */
[----:B--2---:R-:W-:Y:S03]  /*dd50*/  FMNMX.FTZ R134, R8, R23, !PT ;  /* 0x0000001708867209 */ /* 0x004fe60007810000 */
[C---:B------:R-:W-:Y:S02]  /*dd60*/  FMUL.FTZ R162, R136.reuse, UR4 ;  /* 0x0000000488a27c20 */ /* 0x040fe40008410000 */
[----:B------:R-:W1:Y:S01]  /*dd70*/  LDSM.16.MT88.4 R20, [R188+0x6000] ;  /* 0x00600000bc14783b */ /* 0x000e620000004200 */
[C---:B------:R-:W-:Y:S01]  /*dd80*/  FSETP.NEU.FTZ.AND P1, PT, R136.reuse, -INF , PT ;  /* 0xff8000008800780b */ /* 0x040fe20003f3d000 */
[----:B------:R-:W-:Y:S01]  /*dd90*/  FADD.FTZ R3, -R136, R3 ;  /* 0x0000000388037221 */ /* 0x000fe20000010100 */
[----:B---3--:R-:W-:Y:S01]  /*dda0*/  FMNMX.FTZ R135, R9, R4, !PT ;  /* 0x0000000409877209 */ /* 0x008fe20007810000 */
[----:B------:R-:W-:Y:S01]  /*ddb0*/  FMUL.FTZ R160, R134, UR4 ;  /* 0x0000000486a07c20 */ /* 0x000fe20008410000 */
[----:B------:R-:W-:Y:S01]  /*ddc0*/  FSEL R162, R162, RZ, P1 ;  /* 0x000000ffa2a27208 */ /* 0x000fe20000800000 */
[----:B------:R-:W-:Y:S01]  /*ddd0*/  FMUL.FTZ R132, R3, UR4 ;  /* 0x0000000403847c20 */ /* 0x000fe20008410000 */
[C---:B------:R-:W-:Y:S01]  /*dde0*/  FSETP.NEU.FTZ.AND P0, PT, R135.reuse, -INF , PT ;  /* 0xff8000008700780b */ /* 0x040fe20003f1d000 */
[C---:B------:R-:W-:Y:S01]  /*ddf0*/  FMUL.FTZ R161, R135.reuse, UR4 ;  /* 0x0000000487a17c20 */ /* 0x040fe20008410000 */
[----:B----4-:R-:W-:Y:S01]  /*de00*/  FMNMX.FTZ R133, R6, R133, !PT ;  /* 0x0000008506857209 */ /* 0x010fe20007810000 */
[----:B------:R-:W-:Y:S01]  /*de10*/  FADD.FTZ R4, -R135, R0 ;  /* 0x0000000087047221 */ /* 0x000fe20000010100 */
[----:B------:R-:W-:Y:S01]  /*de20*/  FADD.FTZ R0, -R134, R141 ;  /* 0x0000008d86007221 */ /* 0x000fe20000010100 */
[----:B------:R-:W-:Y:S01]  /*de30*/  FFMA.FTZ R156, R159, UR4, -R162 ;  /* 0x000000049f9c7c23 */ /* 0x000fe200080108a2 */
[----:B------:R-:W-:Y:S01]  /*de40*/  FSEL R161, R161, RZ, P0 ;  /* 0x000000ffa1a17208 */ /* 0x000fe20000000000 */
        /* <DEDUP_REMOVED lines=10> */
[--C-:B------:R-:W-:Y:S01]  /*def0*/  FFMA.FTZ R153, R15, UR4, -R161.reuse ;  /* 0x000000040f997c23 */ /* 0x100fe200080108a1 */
[----:B------:R-:W-:Y:S01]  /*df00*/  FMUL.FTZ R4, R0, UR4 ;  /* 0x0000000400047c20 */ /* 0x000fe20008410000 */
[----:B------:R-:W-:Y:S01]  /*df10*/  FFMA.FTZ R176, R176, UR4, -R161 ;  /* 0x00000004b0b07c23 */ /* 0x000fe200080108a1 */
[----:B------:R-:W-:Y:S01]  /*df20*/  FSEL R160, R160, RZ, P1 ;  /* 0x000000ffa0a07208 */ /* 0x000fe20000800000 */
[----:B------:R-:W-:Y:S01]  /*df30*/  FMUL.FTZ R0, R2, UR4 ;  /* 0x0000000402007c20 */ /* 0x000fe20008410000 */
[----:B------:R-:W-:Y:S01]  /*df40*/  FSEL R159, R159, RZ, P0 ;  /* 0x000000ff9f9f7208 */ /* 0x000fe20000000000 */
[----:B------:R-:W2:Y:S01]  /*df50*/  MUFU.EX2 R132, R132 ;  /* 0x0000008400847308 */ /* 0x000ea20000000800 */
[----:B------:R-:W-:Y:S01]  /*df60*/  FFMA.FTZ R175, R175, UR4, -R162 ;  /* 0x00000004afaf7c23 */ /* 0x000fe200080108a2 */
[--C-:B------:R-:W-:Y:S01]  /*df70*/  FFMA.FTZ R148, R7, UR4, -R160.reuse ;  /* 0x0000000407947c23 */ /* 0x100fe200080108a0 */
[--C-:B------:R-:W-:Y:S07]  /*df80*/  FFMA.FTZ R146, R11, UR4, -R160.reuse ;  /* 0x000000040b927c23 */ /* 0x100fee00080108a0 */
[----:B------:R-:W3:Y:S01]  /*df90*/  MUFU.EX2 R3, R3 ;  /* 0x0000000300037308 */ /* 0x000ee20000000800 */
[--C-:B------:R-:W-:Y:S01]  /*dfa0*/  FFMA.FTZ R147, R10, UR4, -R159.reuse ;  /* 0x000000040a937c23 */ /* 0x100fe2000801089f */
[--C-:B------:R-:W-:Y:S01]  /*dfb0*/  FFMA.FTZ R144, R13, UR4, -R159.reuse ;  /* 0x000000040d907c23 */ /* 0x100fe2000801089f */
[--C-:B------:R-:W-:Y:S07]  /*dfc0*/  FFMA.FTZ R141, R14, UR4, -R159.reuse ;  /* 0x000000040e8d7c23 */ /* 0x100fee000801089f */
[----:B------:R4:W5:Y:S01]  /*dfd0*/  MUFU.EX2 R2, R4 ;  /* 0x0000000400027308 */ /* 0x0009620000000800 */
[--C-:B------:R-:W-:Y:S01]  /*dfe0*/  FFMA.FTZ R151, R169, UR4, -R160.reuse ;  /* 0x00000004a9977c23 */ /* 0x100fe200080108a0 */
[----:B------:R-:W-:Y:S01]  /*dff0*/  FFMA.FTZ R145, R167, UR4, -R159 ;  /* 0x00000004a7917c23 */ /* 0x000fe2000801089f */
[----:B------:R-:W-:Y:S07]  /*e000*/  FFMA.FTZ R149, R163, UR4, -R160 ;  /* 0x00000004a3957c23 */ /* 0x000fee00080108a0 */
[----:B------:R-:W-:Y:S01]  /*e010*/  MUFU.EX2 R157, R157 ;  /* 0x0000009d009d7308 */ /* 0x000fe20000000800 */
[----:B------:R-:W-:Y:S01]  /*e020*/  FFMA.FTZ R168, R165, UR4, -R162 ;  /* 0x00000004a5a87c23 */ /* 0x000fe200080108a2 */
[C---:B--2---:R-:W-:Y:S01]  /*e030*/  FMUL.FTZ R5, R132.reuse, R129 ;  /* 0x0000008184057220 */ /* 0x044fe20000410000 */
[C---:B------:R-:W-:Y:S07]  /*e040*/  FMUL.FTZ R16, R132.reuse, R116 ;  /* 0x0000007484107220 */ /* 0x040fee0000410000 */
[----:B------:R-:W2:Y:S01]  /*e050*/  MUFU.EX2 R156, R156 ;  /* 0x0000009c009c7308 */ /* 0x000ea20000000800 */
[C---:B------:R-:W-:Y:S01]  /*e060*/  FMUL.FTZ R17, R132.reuse, R117 ;  /* 0x0000007584117220 */ /* 0x040fe20000410000 */
[C---:B---3--:R-:W-:Y:S01]  /*e070*/  FMUL.FTZ R6, R3.reuse, R130 ;  /* 0x0000008203067220 */ /* 0x048fe20000410000 */
[C---:B------:R-:W-:Y:S07]  /*e080*/  FMUL.FTZ R7, R3.reuse, R131 ;  /* 0x0000008303077220 */ /* 0x040fee0000410000 */
[----:B------:R-:W-:Y:S01]  /*e090*/  MUFU.EX2 R158, R176 ;  /* 0x000000b0009e7308 */ /* 0x000fe20000000800 */
[C---:B------:R-:W-:Y:S01]  /*e0a0*/  FMUL.FTZ R18, R3.reuse, R118 ;  /* 0x0000007603127220 */ /* 0x040fe20000410000 */
[----:B----4-:R-:W-:Y:S01]  /*e0b0*/  FMUL.FTZ R4, R132, R128 ;  /* 0x0000008084047220 */ /* 0x010fe20000410000 */
[C---:B-----5:R-:W-:Y:S07]  /*e0c0*/  FMUL.FTZ R8, R2.reuse, R124 ;  /* 0x0000007c02087220 */ /* 0x060fee0000410000 */
[----:B------:R-:W3:Y:S01]  /*e0d0*/  MUFU.EX2 R152, R152 ;  /* 0x0000009800987308 */ /* 0x000ee20000000800 */
[C---:B------:R-:W-:Y:S01]  /*e0e0*/  FMUL.FTZ R9, R2.reuse, R125 ;  /* 0x0000007d02097220 */ /* 0x040fe20000410000 */
[C---:B------:R-:W-:Y:S01]  /*e0f0*/  FMUL.FTZ R12, R2.reuse, R120 ;  /* 0x00000078020c7220 */ /* 0x040fe20000410000 */
[----:B------:R-:W-:Y:S07]  /*e100*/  FMUL.FTZ R13, R2, R121 ;  /* 0x00000079020d7220 */ /* 0x000fee0000410000 */
        /* <DEDUP_REMOVED lines=8> */
[----:B------:R-:W-:Y:S01]  /*e190*/  MUFU.EX2 R153, R153 ;  /* 0x0000009900997308 */ /* 0x000fe20000000800 */
[C---:B------:R-:W-:Y:S01]  /*e1a0*/  FMUL.FTZ R35, R3.reuse, R103 ;  /* 0x0000006703237220 */ /* 0x040fe20000410000 */
[----:B---3--:R-:W-:Y:S01]  /*e1b0*/  F2FP.BF16.F32.PACK_AB R129, R152, R158 ;  /* 0x0000009e9881723e */ /* 0x008fe200000010ff */
[----:B------:R-:W-:Y:S07]  /*e1c0*/  LDSM.16.MT88.4 R100, [R184+0x7800] ;  /* 0x00780000b864783b */ /* 0x000fee0000004200 */
[----:B------:R-:W3:Y:S01]  /*e1d0*/  MUFU.EX2 R150, R150 ;  /* 0x0000009600967308 */ /* 0x000ee20000000800 */
[C---:B------:R-:W-:Y:S01]  /*e1e0*/  FMUL.FTZ R44, R2.reuse, R88 ;  /* 0x00000058022c7220 */ /* 0x040fe20000410000 */
[----:B------:R-:W-:Y:S01]  /*e1f0*/  FMUL.FTZ R45, R2, R89 ;  /* 0x00000059022d7220 */ /* 0x000fe20000410000 */
[C---:B------:R-:W-:Y:S07]  /*e200*/  FMUL.FTZ R48, R132.reuse, R84 ;  /* 0x0000005484307220 */ /* 0x040fee0000410000 */
[----:B------:R-:W4:Y:S01]  /*e210*/  MUFU.EX2 R0, R0 ;  /* 0x0000000000007308 */ /* 0x000f220000000800 */
[----:B------:R-:W-:Y:S01]  /*e220*/  FMUL.FTZ R49, R132, R85 ;  /* 0x0000005584317220 */ /* 0x000fe20000410000 */
[----:B--2---:R-:W-:Y:S01]  /*e230*/  F2FP.BF16.F32.PACK_AB R130, R154, R155 ;  /* 0x0000009b9a82723e */ /* 0x004fe200000010ff */
[C---:B------:R-:W-:Y:S07]  /*e240*/  FMUL.FTZ R50, R3.reuse, R86 ;  /* 0x0000005603327220 */ /* 0x040fee0000410000 */
[----:B------:R-:W-:Y:S01]  /*e250*/  MUFU.EX2 R151, R151 ;  /* 0x0000009700977308 */ /* 0x000fe20000000800 */
[----:B------:R-:W-:Y:S01]  /*e260*/  FMUL.FTZ R51, R3, R87 ;  /* 0x0000005703337220 */ /* 0x000fe20000410000 */
[C---:B------:R-:W-:Y:S01]  /*e270*/  FMUL.FTZ R56, R2.reuse, R76 ;  /* 0x0000004c02387220 */ /* 0x040fe20000410000 */
[----:B------:R-:W-:Y:S07]  /*e280*/  LDSM.16.MT88.4 R84, [R143+0x6800] ;  /* 0x006800008f54783b */ /* 0x000fee0000004200 */
[----:B------:R-:W2:Y:S01]  /*e290*/  MUFU.EX2 R148, R148 ;  /* 0x0000009400947308 */ /* 0x000ea20000000800 */
[----:B------:R-:W-:Y:S01]  /*e2a0*/  FMUL.FTZ R57, R2, R77 ;  /* 0x0000004d02397220 */ /* 0x000fe20000410000 */
[----:B---3--:R-:W-:Y:S01]  /*e2b0*/  F2FP.BF16.F32.PACK_AB R131, R150, R153 ;  /* 0x000000999683723e */ /* 0x008fe200000010ff */
[C---:B------:R-:W-:Y:S07]  /*e2c0*/  FMUL.FTZ R24, R2.reuse, R108 ;  /* 0x0000006c02187220 */ /* 0x040fee0000410000 */
[----:B------:R-:W-:Y:S01]  /*e2d0*/  MUFU.EX2 R147, R147 ;  /* 0x0000009300937308 */ /* 0x000fe20000000800 */
[----:B------:R-:W-:Y:S01]  /*e2e0*/  FMUL.FTZ R25, R2, R109 ;  /* 0x0000006d02197220 */ /* 0x000fe20000410000 */
[C---:B----4-:R-:W-:Y:S01]  /*e2f0*/  FMUL.FTZ R46, R0.reuse, R90 ;  /* 0x0000005a002e7220 */ /* 0x050fe20000410000 */
[C---:B------:R-:W-:Y:S07]  /*e300*/  FMUL.FTZ R47, R0.reuse, R91 ;  /* 0x0000005b002f7220 */ /* 0x040fee0000410000 */
[----:B------:R-:W3:Y:S01]  /*e310*/  MUFU.EX2 R145, R145 ;  /* 0x0000009100917308 */ /* 0x000ee20000000800 */
[-C--:B-1----:R-:W-:Y:S01]  /*e320*/  HMMA.16816.F32.BF16 R4, R128, R20.reuse, R4 ;  /* 0x000000148004723c */ /* 0x082fe20000041804 */
[----:B------:R-:W-:Y:S08]  /*e330*/  LDSM.16.MT88.4 R88, [R142+0x6800] ;  /* 0x006800008e58783b */ /* 0x000ff00000004200 */
[----:B------:R-:W-:Y:S01]  /*e340*/  MUFU.EX2 R149, R149 ;  /* 0x0000009500957308 */ /* 0x000fe20000000800 */
[C---:B------:R-:W-:Y:S01]  /*e350*/  FMUL.FTZ R10, R0.reuse, R126 ;  /* 0x0000007e000a7220 */ /* 0x040fe20000410000 */
[----:B------:R-:W-:Y:S08]  /*e360*/  FMUL.FTZ R11, R0, R127 ;  /* 0x0000007f000b7220 */ /* 0x000ff00000410000 */
[----:B------:R-:W1:Y:S01]  /*e370*/  MUFU.EX2 R146, R146 ;  /* 0x0000009200927308 */ /* 0x000e620000000800 */
[----:B--2---:R-:W-:Y:S01]  /*e380*/  F2FP.BF16.F32.PACK_AB R64, R148, R151 ;  /* 0x000000979440723e */ /* 0x004fe200000010ff */
[C---:B------:R-:W-:Y:S01]  /*e390*/  FMUL.FTZ R14, R0.reuse, R122 ;  /* 0x0000007a000e7220 */ /* 0x040fe20000410000 */
[C---:B------:R-:W-:Y:S07]  /*e3a0*/  FMUL.FTZ R15, R0.reuse, R123 ;  /* 0x0000007b000f7220 */ /* 0x040fee0000410000 */
[----:B------:R-:W-:Y:S01]  /*e3b0*/  MUFU.EX2 R144, R144 ;  /* 0x0000009000907308 */ /* 0x000fe20000000800 */
[C---:B------:R-:W-:Y:S01]  /*e3c0*/  FMUL.FTZ R58, R0.reuse, R78 ;  /* 0x0000004e003a7220 */ /* 0x040fe20000410000 */
[----:B---3--:R-:W-:Y:S01]  /*e3d0*/  F2FP.BF16.F32.PACK_AB R65, R145, R147 ;  /* 0x000000939141723e */ /* 0x008fe200000010ff */
[C---:B------:R-:W-:Y:S07]  /*e3e0*/  FMUL.FTZ R59, R0.reuse, R79 ;  /* 0x0000004f003b7220 */ /* 0x040fee0000410000 */
[----:B------:R-:W2:Y:S01]  /*e3f0*/  MUFU.EX2 R141, R141 ;  /* 0x0000008d008d7308 */ /* 0x000ea20000000800 */
[----:B------:R-:W-:Y:S01]  /*e400*/  LDSM.16.MT88.4 R76, [R188+0x6800] ;  /* 0x00680000bc4c783b */ /* 0x000fe20000004200 */
[C---:B------:R-:W-:Y:S01]  /*e410*/  FMUL.FTZ R26, R0.reuse, R110 ;  /* 0x0000006e001a7220 */ /* 0x040fe20000410000 */
[----:B------:R-:W-:Y:S01]  /*e420*/  FMUL.FTZ R27, R0, R111 ;  /* 0x0000006f001b7220 */ /* 0x000fe20000410000 */
[C---:B------:R-:W-:Y:S01]  /*e430*/  FMUL.FTZ R28, R2.reuse, R104 ;  /* 0x00000068021c7220 */ /* 0x040fe20000410000 */
[----:B------:R-:W-:Y:S01]  /*e440*/  FMUL.FTZ R29, R2, R105 ;  /* 0x00000069021d7220 */ /* 0x000fe20000410000 */
[----:B-1----:R-:W-:Y:S01]  /*e450*/  F2FP.BF16.F32.PACK_AB R66, R146, R149 ;  /* 0x000000959242723e */ /* 0x002fe200000010ff */
[C---:B------:R-:W-:Y:S01]  /*e460*/  FMUL.FTZ R30, R0.reuse, R106 ;  /* 0x0000006a001e7220 */ /* 0x040fe20000410000 */
[----:B------:R-:W-:Y:S01]  /*e470*/  FMUL.FTZ R31, R0, R107 ;  /* 0x0000006b001f7220 */ /* 0x000fe20000410000 */
[C---:B------:R-:W-:Y:S01]  /*e480*/  FMUL.FTZ R40, R2.reuse, R92 ;  /* 0x0000005c02287220 */ /* 0x040fe20000410000 */
[----:B------:R-:W-:Y:S01]  /*e490*/  FFMA.FTZ R92, R235, UR4, -R160 ;  /* 0x00000004eb5c7c23 */ /* 0x000fe200080108a0 */
[----:B------:R-:W-:Y:S01]  /*e4a0*/  FMUL.FTZ R41, R2, R93 ;  /* 0x0000005d02297220 */ /* 0x000fe20000410000 */
[C---:B------:R-:W-:Y:S01]  /*e4b0*/  FMUL.FTZ R42, R0.reuse, R94 ;  /* 0x0000005e002a7220 */ /* 0x040fe20000410000 */
[----:B------:R-:W-:Y:S01]  /*e4c0*/  FMUL.FTZ R43, R0, R95 ;  /* 0x0000005f002b7220 */ /* 0x000fe20000410000 */
[----:B--2---:R-:W-:Y:S01]  /*e4d0*/  F2FP.BF16.F32.PACK_AB R67, R141, R144 ;  /* 0x000000908d43723e */ /* 0x004fe200000010ff */
[----:B------:R1:W-:Y:S01]  /*e4e0*/  MUFU.EX2 R165, R175 ;  /* 0x000000af00a57308 */ /* 0x0003e20000000800 */
[C---:B------:R-:W-:Y:S01]  /*e4f0*/  FMUL.FTZ R60, R2.reuse, R72 ;  /* 0x00000048023c7220 */ /* 0x040fe20000410000 */
[----:B------:R-:W-:Y:S01]  /*e500*/  FMUL.FTZ R61, R2, R73 ;  /* 0x00000049023d7220 */ /* 0x000fe20000410000 */
[C---:B------:R-:W-:Y:S01]  /*e510*/  FMUL.FTZ R62, R0.reuse, R74 ;  /* 0x0000004a003e7220 */ /* 0x040fe20000410000 */
[----:B------:R-:W-:Y:S06]  /*e520*/  FMUL.FTZ R63, R0, R75 ;  /* 0x0000004b003f7220 */ /* 0x000fec0000410000 */
[----:B------:R-:W-:Y:S01]  /*e530*/  MUFU.EX2 R168, R168 ;  /* 0x000000a800a87308 */ /* 0x000fe20000000800 */
[C---:B------:R-:W-:Y:S04]  /*e540*/  HMMA.16816.F32.BF16 R8, R64.reuse, R20, R8 ;  /* 0x000000144008723c */ /* 0x040fe80000041808 */
[C---:B------:R-:W-:Y:S01]  /*e550*/  FMUL.FTZ R20, R132.reuse, R112 ;  /* 0x0000007084147220 */ /* 0x040fe20000410000 */
[----:B------:R-:W-:Y:S01]  /*e560*/  FMUL.FTZ R21, R132, R113 ;  /* 0x0000007184157220 */ /* 0x000fe20000410000 */
[--C-:B------:R-:W-:Y:S01]  /*e570*/  FFMA.FTZ R167, R166, UR4, -R161.reuse ;  /* 0x00000004a6a77c23 */ /* 0x100fe200080108a1 */
[--C-:B------:R-:W-:Y:S01]  /*e580*/  FFMA.FTZ R166, R170, UR4, -R161.reuse ;  /* 0x00000004aaa67c23 */ /* 0x100fe200080108a1 */
[-C--:B------:R-:W-:Y:S03]  /*e590*/  HMMA.16816.F32.BF16 R12, R64, R22.reuse, R12 ;  /* 0x00000016400c723c */ /* 0x080fe6000004180c */
[--C-:B------:R-:W-:Y:S01]  /*e5a0*/  FFMA.FTZ R163, R179, UR4, -R162.reuse ;  /* 0x00000004b3a37c23 */ /* 0x100fe200080108a2 */
[----:B------:R-:W-:Y:S01]  /*e5b0*/  MUFU.EX2 R167, R167 ;  /* 0x000000a700a77308 */ /* 0x000fe20000000800 */
[----:B------:R-:W-:Y:S01]  /*e5c0*/  FFMA.FTZ R164, R178, UR4, -R162 ;  /* 0x00000004b2a47c23 */ /* 0x000fe200080108a2 */
[--C-:B------:R-:W-:Y:S01]  /*e5d0*/  FFMA.FTZ R169, R173, UR4, -R161.reuse ;  /* 0x00000004ada97c23 */ /* 0x100fe200080108a1 */
[----:B------:R-:W-:Y:S01]  /*e5e0*/  FFMA.FTZ R170, R174, UR4, -R161 ;  /* 0x00000004aeaa7c23 */ /* 0x000fe200080108a1 */
[C---:B------:R-:W-:Y:S06]  /*e5f0*/  HMMA.16816.F32.BF16 R16, R128.reuse, R22, R16 ;  /* 0x000000168010723c */ /* 0x040fec0000041810 */
        /* <DEDUP_REMOVED lines=15> */
[----:B-1----:R-:W-:Y:S01]  /*e6f0*/  FFMA.FTZ R175, R246, UR4, -R159 ;  /* 0x00000004f6af7c23 */ /* 0x002fe2000801089f */
[C---:B------:R-:W-:Y:S08]  /*e700*/  HMMA.16816.F32.BF16 R24, R64.reuse, R36, R24 ;  /* 0x000000244018723c */ /* 0x040ff00000041818 */
[----:B------:R-:W-:Y:S01]  /*e710*/  MUFU.EX2 R172, R172 ;  /* 0x000000ac00ac7308 */ /* 0x000fe20000000800 */
[C---:B------:R-:W-:Y:S01]  /*e720*/  FMUL.FTZ R36, R132.reuse, R96 ;  /* 0x0000006084247220 */ /* 0x040fe20000410000 */
[----:B------:R-:W-:Y:S08]  /*e730*/  FMUL.FTZ R37, R132, R97 ;  /* 0x0000006184257220 */ /* 0x000ff00000410000 */
[----:B------:R-:W1:Y:S01]  /*e740*/  MUFU.EX2 R171, R171 ;  /* 0x000000ab00ab7308 */ /* 0x000e620000000800 */
[--C-:B------:R-:W-:Y:S01]  /*e750*/  FFMA.FTZ R179, R237, UR4, -R162.reuse ;  /* 0x00000004edb37c23 */ /* 0x100fe200080108a2 */
[-C--:B------:R-:W-:Y:S08]  /*e760*/  HMMA.16816.F32.BF16 R28, R64, R38.reuse, R28 ;  /* 0x00000026401c723c */ /* 0x080ff0000004181c */
[----:B------:R-:W-:Y:S01]  /*e770*/  MUFU.EX2 R176, R176 ;  /* 0x000000b000b07308 */ /* 0x000fe20000000800 */
[--C-:B------:R-:W-:Y:S01]  /*e780*/  FFMA.FTZ R237, R238, UR4, -R161.reuse ;  /* 0x00000004eeed7c23 */ /* 0x100fe200080108a1 */
[--C-:B------:R-:W-:Y:S01]  /*e790*/  FFMA.FTZ R246, R240, UR4, -R161.reuse ;  /* 0x00000004f0f67c23 */ /* 0x100fe200080108a1 */
[--C-:B------:R-:W-:Y:S07]  /*e7a0*/  FFMA.FTZ R240, R247, UR4, -R162.reuse ;  /* 0x00000004f7f07c23 */ /* 0x100fee00080108a2 */
[----:B------:R-:W2:Y:S01]  /*e7b0*/  MUFU.EX2 R173, R173 ;  /* 0x000000ad00ad7308 */ /* 0x000ea20000000800 */
[----:B------:R-:W-:Y:S01]  /*e7c0*/  FFMA.FTZ R244, R244, UR4, -R161 ;  /* 0x00000004f4f47c23 */ /* 0x000fe200080108a1 */
[C---:B------:R-:W-:Y:S08]  /*e7d0*/  HMMA.16816.F32.BF16 R32, R128.reuse, R38, R32 ;  /* 0x000000268020723c */ /* 0x040ff00000041820 */
[----:B------:R-:W-:Y:S01]  /*e7e0*/  MUFU.EX2 R177, R177 ;  /* 0x000000b100b17308 */ /* 0x000fe20000000800 */
[C---:B------:R-:W-:Y:S01]  /*e7f0*/  FMUL.FTZ R38, R3.reuse, R98 ;  /* 0x0000006203267220 */ /* 0x040fe20000410000 */
[----:B------:R-:W-:Y:S01]  /*e800*/  FMUL.FTZ R39, R3, R99 ;  /* 0x0000006303277220 */ /* 0x000fe20000410000 */
[----:B-1----:R-:W-:Y:S01]  /*e810*/  F2FP.BF16.F32.PACK_AB R72, R171, R172 ;  /* 0x000000acab48723e */ /* 0x002fe200000010ff */
[----:B------:R-:W1:Y:S06]  /*e820*/  LDSM.16.MT88.4 R96, [R142+0x6000] ;  /* 0x006000008e60783b */ /* 0x000e6c0000004200 */
[----:B------:R-:W3:Y:S01]  /*e830*/  MUFU.EX2 R174, R174 ;  /* 0x000000ae00ae7308 */ /* 0x000ee20000000800 */
[--C-:B------:R-:W-:Y:S01]  /*e840*/  FFMA.FTZ R236, R236, UR4, -R159.reuse ;  /* 0x00000004ecec7c23 */ /* 0x100fe2000801089f */
[----:B------:R-:W-:Y:S01]  /*e850*/  FFMA.FTZ R232, R232, UR4, -R159 ;  /* 0x00000004e8e87c23 */ /* 0x000fe2000801089f */
[--C-:B------:R-:W-:Y:S01]  /*e860*/  FFMA.FTZ R224, R224, UR4, -R162.reuse ;  /* 0x00000004e0e07c23 */ /* 0x100fe200080108a2 */
[-C--:B------:R-:W-:Y:S06]  /*e870*/  HMMA.16816.F32.BF16 R36, R128, R52.reuse, R36 ;  /* 0x000000348024723c */ /* 0x080fec0000041824 */
[----:B------:R-:W-:Y:S01]  /*e880*/  MUFU.EX2 R178, R178 ;  /* 0x000000b200b27308 */ /* 0x000fe20000000800 */
[----:B--2---:R-:W-:Y:S01]  /*e890*/  F2FP.BF16.F32.PACK_AB R73, R173, R176 ;  /* 0x000000b0ad49723e */ /* 0x004fe200000010ff */
[--C-:B------:R-:W-:Y:S08]  /*e8a0*/  FFMA.FTZ R183, R183, UR4, -R162.reuse ;  /* 0x00000004b7b77c23 */ /* 0x100ff000080108a2 */
[----:B------:R-:W2:Y:S01]  /*e8b0*/  MUFU.EX2 R175, R175 ;  /* 0x000000af00af7308 */ /* 0x000ea20000000800 */
[--C-:B------:R-:W-:Y:S01]  /*e8c0*/  FFMA.FTZ R222, R222, UR4, -R161.reuse ;  /* 0x00000004dede7c23 */ /* 0x100fe200080108a1 */
[--C-:B------:R-:W-:Y:S01]  /*e8d0*/  FFMA.FTZ R227, R227, UR4, -R161.reuse ;  /* 0x00000004e3e37c23 */ /* 0x100fe200080108a1 */
[C---:B------:R-:W-:Y:S07]  /*e8e0*/  HMMA.16816.F32.BF16 R40, R64.reuse, R52, R40 ;  /* 0x000000344028723c */ /* 0x040fee0000041828 */
[----:B------:R-:W-:Y:S01]  /*e8f0*/  MUFU.EX2 R179, R179 ;  /* 0x000000b300b37308 */ /* 0x000fe20000000800 */
[C---:B------:R-:W-:Y:S01]  /*e900*/  FMUL.FTZ R52, R132.reuse, R80 ;  /* 0x0000005084347220 */ /* 0x040fe20000410000 */
[----:B------:R-:W-:Y:S01]  /*e910*/  FMUL.FTZ R53, R132, R81 ;  /* 0x0000005184357220 */ /* 0x000fe20000410000 */
[----:B---3--:R-:W-:Y:S07]  /*e920*/  F2FP.BF16.F32.PACK_AB R74, R174, R177 ;  /* 0x000000b1ae4a723e */ /* 0x008fee00000010ff */
[----:B------:R-:W-:Y:S01]  /*e930*/  MUFU.EX2 R237, R237 ;  /* 0x000000ed00ed7308 */ /* 0x000fe20000000800 */
[-C--:B------:R-:W-:Y:S03]  /*e940*/  HMMA.16816.F32.BF16 R44, R64, R54.reuse, R44 ;  /* 0x00000036402c723c */ /* 0x080fe6000004182c */
[----:B--2---:R-:W-:Y:S06]  /*e950*/  F2FP.BF16.F32.PACK_AB R75, R175, R178 ;  /* 0x000000b2af4b723e */ /* 0x004fec00000010ff */
[----:B------:R-:W-:Y:S01]  /*e960*/  MUFU.EX2 R246, R246 ;  /* 0x000000f600f67308 */ /* 0x000fe20000000800 */
[----:B------:R-:W-:Y:S01]  /*e970*/  FFMA.FTZ R228, R228, UR4, -R162 ;  /* 0x00000004e4e47c23 */ /* 0x000fe200080108a2 */
[----:B------:R-:W-:Y:S01]  /*e980*/  FFMA.FTZ R229, R229, UR4, -R161 ;  /* 0x00000004e5e57c23 */ /* 0x000fe200080108a1 */
[----:B------:R-:W-:Y:S01]  /*e990*/  FFMA.FTZ R138, R138, UR4, -R159 ;  /* 0x000000048a8a7c23 */ /* 0x000fe2000801089f */
[C---:B------:R-:W-:Y:S06]  /*e9a0*/  HMMA.16816.F32.BF16 R48, R128.reuse, R54, R48 ;  /* 0x000000368030723c */ /* 0x040fec0000041830 */
        /* <DEDUP_REMOVED lines=30> */
[----:B------:R-:W-:Y:S03]  /*eb90*/  F2FP.BF16.F32.PACK_AB R69, R166, R167 ;  /* 0x000000a7a645723e */ /* 0x000fe600000010ff */
[----:B------:R-:W-:Y:S01]  /*eba0*/  MUFU.EX2 R180, R180 ;  /* 0x000000b400b47308 */ /* 0x000fe20000000800 */
[----:B------:R-:W-:Y:S01]  /*ebb0*/  F2FP.BF16.F32.PACK_AB R70, R168, R165 ;  /* 0x000000a5a846723e */ /* 0x000fe200000010ff */
[----:B------:R-:W-:Y:S01]  /*ebc0*/  FADD.FTZ R155, R155, R156 ;  /* 0x0000009c9b9b7221 */ /* 0x000fe20000010000 */
[----:B------:R-:W-:Y:S07]  /*ebd0*/  HMMA.16816.F32.BF16 R64, R128, R98, R64 ;  /* 0x000000628040723c */ /* 0x000fee0000041840 */
[----:B------:R-:W-:Y:S01]  /*ebe0*/  MUFU.EX2 R138, R138 ;  /* 0x0000008a008a7308 */ /* 0x000fe20000000800 */
        /* <DEDUP_REMOVED lines=30> */
[----:B------:R-:W-:Y:S01]  /*edd0*/  FADD.FTZ R178, R175, R178 ;  /* 0x000000b2afb27221 */ /* 0x000fe20000010000 */
[----:B------:R-:W-:Y:S02]  /*ede0*/  MOV R2, R133 ;  /* 0x0000008500027202 */ /* 0x000fe40000000f00 */
[----:B------:R-:W-:Y:S01]  /*edf0*/  MOV R141, R134 ;  /* 0x00000086008d7202 */ /* 0x000fe20000000f00 */
        /* <DEDUP_REMOVED lines=134> */
.L_x_909:
[----:B------:R-:W1:Y:S01]  /*f660*/  SHFL.BFLY PT, R0, R223, 0x2, 0x1f ;  /* 0x0c401f00df007f89 */ /* 0x000e6200000e0000 */
[----:B------:R-:W2:Y:S01]  /*f670*/  S2UR UR4, SR_CgaCtaId ;  /* 0x00000000000479c3 */ /* 0x000ea20000008800 */
[----:B------:R-:W-:Y:S01]  /*f680*/  UMOV UR5, 0x400 ;  /* 0x0000040000057882 */ /* 0x000fe20000000000 */
[----:B------:R-:W-:Y:S01]  /*f690*/  ISETP.NE.AND P2, PT, R208, -0x1, PT ;  /* 0xffffffffd000780c */ /* 0x000fe20003f45270 */
[----:B------:R-:W3:Y:S04]  /*f6a0*/  SHFL.BFLY PT, R3, R220, 0x2, 0x1f ;  /* 0x0c401f00dc037f89 */ /* 0x000ee800000e0000 */
[----:B------:R-:W4:Y:S01]  /*f6b0*/  SHFL.BFLY PT, R2, R221, 0x2, 0x1f ;  /* 0x0c401f00dd027f89 */ /* 0x000f2200000e0000 */
[----:B------:R-:W5:Y:S03]  /*f6c0*/  LDC R16, c[0x0][0x434] ;  /* 0x00010d00ff107b82 */ /* 0x000f660000000800 */
[----:B------:R-:W4:Y:S01]  /*f6d0*/  SHFL.BFLY PT, R6, R219, 0x2, 0x1f ;  /* 0x0c401f00db067f89 */ /* 0x000f2200000e0000 */
[----:B------:R-:W5:Y:S01]  /*f6e0*/  S2R R14, SR_CTAID.Z ;  /* 0x00000000000e7919 */ /* 0x000f620000002700 */
[----:B-1----:R-:W-:Y:S01]  /*f6f0*/  FADD.FTZ R5, R0, R223 ;  /* 0x000000df00057221 */ /* 0x002fe20000010000 */
[----:B--2---:R-:W-:Y:S01]  /*f700*/  ULEA UR4, UR4, UR5, 0x18 ;  /* 0x0000000504047291 */ /* 0x004fe2000f8ec0ff */
[----:B------:R-:W1:Y:S01]  /*f710*/  S2R R0, SR_TID.X ;  /* 0x0000000000007919 */ /* 0x000e620000002100 */
[----:B---3--:R-:W-:-:S02]  /*f720*/  FADD.FTZ R4, R3, R220 ;  /* 0x000000dc03047221 */ /* 0x008fc40000010000 */
[----:B------:R-:W2:Y:S01]  /*f730*/  SHFL.BFLY PT, R8, R5, 0x1, 0x1f ;  /* 0x0c201f0005087f89 */ /* 0x000ea200000e0000 */
[----:B----4-:R-:W-:-:S03]  /*f740*/  FADD.FTZ R3, R2, R221 ;  /* 0x000000dd02037221 */ /* 0x010fc60000010000 */
[----:B------:R-:W3:Y:S01]  /*f750*/  SHFL.BFLY PT, R7, R4, 0x1, 0x1f ;  /* 0x0c201f0004077f89 */ /* 0x000ee200000e0000 */
[----:B------:R-:W-:-:S03]  /*f760*/  FADD.FTZ R13, R6, R219 ;  /* 0x000000db060d7221 */ /* 0x000fc60000010000 */
[----:B------:R-:W4:Y:S04]  /*f770*/  SHFL.BFLY PT, R2, R3, 0x1, 0x1f ;  /* 0x0c201f0003027f89 */ /* 0x000f2800000e0000 */
[----:B------:R-:W5:Y:S01]  /*f780*/  SHFL.BFLY PT, R12, R13, 0x1, 0x1f ;  /* 0x0c201f000d0c7f89 */ /* 0x000f6200000e0000 */
[----:B--2---:R-:W-:Y:S01]  /*f790*/  FADD.FTZ R8, R5, R8 ;  /* 0x0000000805087221 */ /* 0x004fe20000010000 */
[----:B---3--:R-:W-:Y:S01]  /*f7a0*/  FADD.FTZ R7, R4, R7 ;  /* 0x0000000704077221 */ /* 0x008fe20000010000 */
[C---:B-1----:R-:W-:Y:S02]  /*f7b0*/  SHF.L.U32 R9, R0.reuse, 0x4, RZ ;  /* 0x0000000400097819 */ /* 0x042fe400000006ff */
[----:B------:R-:W-:Y:S01]  /*f7c0*/  MUFU.RCP R11, R8 ;  /* 0x00000008000b7308 */ /* 0x000fe20000001000 */
[----:B------:R-:W-:Y:S01]  /*f7d0*/  SHF.L.U32 R6, R0, 0x1, RZ ;  /* 0x0000000100067819 */ /* 0x000fe200000006ff */
[----:B----4-:R-:W-:Y:S01]  /*f7e0*/  FADD.FTZ R2, R3, R2 ;  /* 0x0000000203027221 */ /* 0x010fe20000010000 */
[----:B------:R-:W-:-:S02]  /*f7f0*/  LOP3.LUT R9, R9, 0x1c0, RZ, 0xc0, !PT ;  /* 0x000001c009097812 */ /* 0x000fc400078ec0ff */
[----:B------:R-:W-:Y:S01]  /*f800*/  SHF.L.U32 R4, R0, 0x5, RZ ;  /* 0x0000000500047819 */ /* 0x000fe200000006ff */
[----:B-----5:R-:W-:Y:S01]  /*f810*/  FADD.FTZ R3, R13, R12 ;  /* 0x0000000c0d037221 */ /* 0x020fe20000010000 */
[----:B------:R-:W-:Y:S01]  /*f820*/  LOP3.LUT R5, R6, 0x6, RZ, 0xc0, !PT ;  /* 0x0000000606057812 */ /* 0x000fe200078ec0ff */
[----:B------:R-:W1:Y:S01]  /*f830*/  MUFU.RCP R10, R7 ;  /* 0x00000007000a7308 */ /* 0x000e620000001000 */
[----:B------:R-:W-:Y:S02]  /*f840*/  LOP3.LUT R9, R9, 0x38, R6, 0xf8, !PT ;  /* 0x0000003809097812 */ /* 0x000fe400078ef806 */
[----:B------:R-:W-:Y:S02]  /*f850*/  LOP3.LUT R4, R5, 0x7c00, R4, 0xf8, !PT ;  /* 0x00007c0005047812 */ /* 0x000fe400078ef804 */
[----:B------:R-:W-:Y:S02]  /*f860*/  FSETP.NE.FTZ.AND P5, PT, R7, RZ, PT ;  /* 0x000000ff0700720b */ /* 0x000fe40003fb5000 */
[----:B------:R-:W-:Y:S01]  /*f870*/  LOP3.LUT R4, R4, R9, RZ, 0xfc, !PT ;  /* 0x0000000904047212 */ /* 0x000fe200078efcff */
[----:B------:R-:W2:Y:S01]  /*f880*/  MUFU.RCP R6, R3 ;  /* 0x0000000300067308 */ /* 0x000ea20000001000 */
[----:B------:R-:W-:-:S02]  /*f890*/  LOP3.LUT P1, RZ, R0, 0x8, RZ, 0xc0, !PT ;  /* 0x0000000800ff7812 */ /* 0x000fc4000782c0ff */
[----:B------:R-:W-:Y:S02]  /*f8a0*/  LEA R9, R4, UR4, 0x1 ;  /* 0x0000000404097c11 */ /* 0x000fe4000f8e08ff */
[----:B------:R-:W-:Y:S02]  /*f8b0*/  MOV R4, 0x20 ;  /* 0x0000002000047802 */ /* 0x000fe40000000f00 */
[----:B------:R-:W-:Y:S01]  /*f8c0*/  FSETP.NE.FTZ.AND P3, PT, R3, RZ, PT ;  /* 0x000000ff0300720b */ /* 0x000fe20003f75000 */
[----:B------:R-:W3:Y:S01]  /*f8d0*/  MUFU.RCP R5, R2 ;  /* 0x0000000200057308 */ /* 0x000ee20000001000 */
[----:B------:R-:W-:Y:S01]  /*f8e0*/  FSETP.NE.FTZ.AND P6, PT, R8, RZ, PT ;  /* 0x000000ff0800720b */ /* 0x000fe20003fd5000 */
[----:B------:R-:W4:Y:S01]  /*f8f0*/  @P5 LDC R20, c[0x0][0x458] ;  /* 0x00011600ff145b82 */ /* 0x000f220000000800 */
[----:B-1----:R-:W-:Y:S02]  /*f900*/  FSEL R10, R10, 1, P5 ;  /* 0x3f8000000a0a7808 */ /* 0x002fe40002800000 */
[----:B------:R-:W-:-:S02]  /*f910*/  LOP3.LUT P0, RZ, R0, 0x4, RZ, 0xc0, !PT ;  /* 0x0000000400ff7812 */ /* 0x000fc4000780c0ff */
        /* <DEDUP_REMOVED lines=18> */
[----:B------:R-:W1:Y:S01]  /*fa40*/  @P6 MUFU.LG2 R8, R8 ;  /* 0x0000000800086308 */ /* 0x000e620000000c00 */
[----:B------:R-:W5:Y:S01]  /*fa50*/  LDC.U8 R4, c[0x0][0x549] ;  /* 0x00015240ff047b82 */ /* 0x000f620000000000 */
[----:B--2---:R-:W-:-:S02]  /*fa60*/  FSEL R6, R6, 1, P3 ;  /* 0x3f80000006067808 */ /* 0x004fc40001800000 */
[----:B------:R-:W-:Y:S02]  /*fa70*/  FSEL R11, R11, 1, P6 ;  /* 0x3f8000000b0b7808 */ /* 0x000fe40003000000 */
[----:B---3--:R-:W-:Y:S01]  /*fa80*/  FSEL R5, R5, 1, P4 ;  /* 0x3f80000005057808 */ /* 0x008fe20002000000 */
        /* <DEDUP_REMOVED lines=20> */
[----:B------:R-:W-:Y:S01]  /*fbd0*/  SEL R6, R6, 0xfffffff0, !P0 ;  /* 0xfffffff006067807 */ /* 0x000fe20004000000 */
[----:B------:R-:W-:Y:S01]  /*fbe0*/  FMUL.FTZ R117, R11, R117 ;  /* 0x000000750b757220 */ /* 0x000fe20000410000 */
[----:B------:R-:W-:Y:S01]  /*fbf0*/  LOP3.LUT P0, RZ, R0, 0x10, RZ, 0xc0, !PT ;  /* 0x0000001000ff7812 */ /* 0x000fe2000780c0ff */
        /* <DEDUP_REMOVED lines=17> */
[C---:B------:R-:W-:Y:S01]  /*fd10*/  FMUL.FTZ R96, R11.reuse, R96 ;  /* 0x000000600b607220 */ /* 0x040fe20000410000 */
[----:B------:R-:W-:Y:S01]  /*fd20*/  IADD3 R17, PT, PT, R10, R9, RZ ;  /* 0x000000090a117210 */ /* 0x000fe20007ffe0ff */
        /* <DEDUP_REMOVED lines=9> */
[----:B-----5:R-:W-:Y:S01]  /*fdc0*/  ISETP.NE.AND P1, PT, R4, RZ, PT ;  /* 0x000000ff0400720c */ /* 0x020fe20003f25270 */
        /* <DEDUP_REMOVED lines=13> */
[C---:B------:R-:W-:Y:S01]  /*fea0*/  IADD3 R19, PT, PT, R6.reuse, R17, RZ ;  /* 0x0000001106137210 */ /* 0x040fe20007ffe0ff */
[----:B------:R-:W-:Y:S01]  /*feb0*/  FMUL.FTZ R81, R11, R81 ;  /* 0x000000510b517220 */ /* 0x000fe20000410000 */
        /* <DEDUP_REMOVED lines=11> */
[----:B------:R-:W-:Y:S01]  /*ff70*/  STS [R13+0x2000], R120 ;  /* 0x002000780d007388 */ /* 0x000fe20000000800 */
[C---:B------:R-:W-:Y:S01]  /*ff80*/  FMUL.FTZ R77, R5.reuse, R77 ;  /* 0x0000004d054d7220 */ /* 0x040fe20000410000 */
[----:B------:R-:W-:Y:S01]  /*ff90*/  FMUL.FTZ R72, R5, R72 ;  /* 0x0000004805487220 */ /* 0x000fe20000410000 */
[----:B------:R-:W-:Y:S01]  /*ffa0*/  F2FP.BF16.F32.PACK_AB R84, R85, R84 ;  /* 0x000000545554723e */ /* 0x000fe200000010ff */
[----:B------:R3:W-:Y:S01]  /*ffb0*/  STS [R13+0x2400], R122 ;  /* 0x0024007a0d007388 */ /* 0x0007e20000000800 */
[----:B------:R-:W-:Y:S01]  /*ffc0*/  F2FP.BF16.F32.PACK_AB R86, R87, R86 ;  /* 0x000000565756723e */ /* 0x000fe200000010ff */
[----:B------:R-:W-:Y:S01]  /*ffd0*/  FMUL.FTZ R5, R5, R73 ;  /* 0x0000004905057220 */ /* 0x000fe20000410000 */
[-C--:B------:R-:W-:Y:S01]  /*ffe0*/  IADD3 R21, PT, PT, R6, R15.reuse, RZ ;  /* 0x0000000f06157210 */ /* 0x080fe20007ffe0ff */
[----:B------:R-:W-:Y:S01]  /*fff0*/  STS [R17], R112 ;  /* 0x0000007011007388 */ /* 0x000fe20000000800 */
[----:B------:R-:W-:Y:S01]  /*10000*/  IADD3 R23, PT, PT, R10, R15, RZ ;  /* 0x0000000f0a177210 */ /* 0x000fe20007ffe0ff */
[----:B------:R-:W1:Y:S01]  /*10010*/  @P1 LDC R18, c[0x0][0x430] ;  /* 0x00010c00ff121b82 */ /* 0x000e620000000800 */
[----:B------:R-:W-:Y:S01]  /*10020*/  F2FP.BF16.F32.PACK_AB R92, R93, R92 ;  /* 0x0000005c5d5c723e */ /* 0x000fe200000010ff */
[----:B------:R-:W-:Y:S01]  /*10030*/  STS [R17+0x400], R114 ;  /* 0x0004007211007388 */ /* 0x000fe20000000800 */
[----:B------:R-:W-:Y:S01]  /*10040*/  F2FP.BF16.F32.PACK_AB R94, R95, R94 ;  /* 0x0000005e5f5e723e */ /* 0x000fe200000010ff */
[----:B------:R1:W1:Y:S01]  /*10050*/  @P5 MUFU.LG2 R22, R7 ;  /* 0x0000000700165308 */ /* 0x0002620000000c00 */
[----:B------:R-:W-:Y:S01]  /*10060*/  F2FP.BF16.F32.PACK_AB R88, R89, R88 ;  /* 0x000000585958723e */ /* 0x000fe200000010ff */
[----:B------:R-:W-:Y:S01]  /*10070*/  STS [R19], R100 ;  /* 0x0000006413007388 */ /* 0x000fe20000000800 */
[----:B------:R-:W-:-:S02]  /*10080*/  F2FP.BF16.F32.PACK_AB R90, R91, R90 ;  /* 0x0000005a5b5a723e */ /* 0x000fc400000010ff */
[----:B------:R-:W-:Y:S01]  /*10090*/  F2FP.BF16.F32.PACK_AB R80, R81, R80 ;  /* 0x000000505150723e */ /* 0x000fe200000010ff */
[----:B------:R-:W-:Y:S01]  /*100a0*/  STS [R19+0x400], R102 ;  /* 0x0004006613007388 */ /* 0x000fe20000000800 */
[----:B------:R-:W-:Y:S01]  /*100b0*/  F2FP.BF16.F32.PACK_AB R82, R83, R82 ;  /* 0x000000525352723e */ /* 0x000fe200000010ff */
[----:B--2---:R-:W2:Y:S01]  /*100c0*/  LDC R9, c[0x0][0x434] ;  /* 0x00010d00ff097b82 */ /* 0x004ea20000000800 */
[----:B------:R-:W-:Y:S01]  /*100d0*/  F2FP.BF16.F32.PACK_AB R11, R11, R68 ;  /* 0x000000440b0b723e */ /* 0x000fe200000010ff */
[----:B------:R-:W-:Y:S01]  /*100e0*/  STS [R17+0x2000], R108 ;  /* 0x0020006c11007388 */ /* 0x000fe20000000800 */
[----:B------:R-:W-:Y:S01]  /*100f0*/  F2FP.BF16.F32.PACK_AB R70, R71, R70 ;  /* 0x000000464746723e */ /* 0x000fe200000010ff */
[----:B------:R-:W1:Y:S01]  /*10100*/  @P4 MUFU.LG2 R2, R2 ;  /* 0x0000000200024308 */ /* 0x000e620000000c00 */
[----:B------:R-:W-:Y:S01]  /*10110*/  IADD3 R6, PT, PT, R6, R23, RZ ;  /* 0x0000001706067210 */ /* 0x000fe20007ffe0ff */
[----:B------:R5:W-:Y:S01]  /*10120*/  STS [R17+0x2400], R110 ;  /* 0x0024006e11007388 */ /* 0x000be20000000800 */
[----:B------:R-:W-:Y:S01]  /*10130*/  F2FP.BF16.F32.PACK_AB R76, R77, R76 ;  /* 0x0000004c4d4c723e */ /* 0x000fe200000010ff */
[----:B---3--:R-:W3:Y:S01]  /*10140*/  @!P2 LDC.64 R12, c[0x0][0x400] ;  /* 0x00010000ff0cab82 */ /* 0x008ee20000000a00 */
[----:B------:R-:W-:Y:S01]  /*10150*/  F2FP.BF16.F32.PACK_AB R78, R79, R78 ;  /* 0x0000004e4f4e723e */ /* 0x000fe200000010ff */
[----:B------:R-:W-:Y:S01]  /*10160*/  STS [R19+0x2000], R104 ;  /* 0x0020006813007388 */ /* 0x000fe20000000800 */
[----:B------:R-:W-:-:S02]  /*10170*/  F2FP.BF16.F32.PACK_AB R5, R5, R72 ;  /* 0x000000480505723e */ /* 0x000fc400000010ff */
[----:B------:R-:W-:Y:S01]  /*10180*/  F2FP.BF16.F32.PACK_AB R74, R75, R74 ;  /* 0x0000004a4b4a723e */ /* 0x000fe200000010ff */
[----:B------:R-:W-:Y:S04]  /*10190*/  STS [R19+0x2400], R106 ;  /* 0x0024006a13007388 */ /* 0x000fe80000000800 */
[----:B------:R-:W-:Y:S04]  /*101a0*/  STS [R15], R96 ;  /* 0x000000600f007388 */ /* 0x000fe80000000800 */
[----:B------:R-:W-:Y:S04]  /*101b0*/  STS [R15+0x400], R98 ;  /* 0x000400620f007388 */ /* 0x000fe80000000800 */
[----:B------:R-:W-:Y:S04]  /*101c0*/  STS [R21], R84 ;  /* 0x0000005415007388 */ /* 0x000fe80000000800 */
[----:B------:R-:W-:Y:S01]  /*101d0*/  STS [R21+0x400], R86 ;  /* 0x0004005615007388 */ /* 0x000fe20000000800 */
[----:B-----5:R-:W2:Y:S01]  /*101e0*/  @P1 LDC R17, c[0x0][0x430] ;  /* 0x00010c00ff111b82 */ /* 0x020ea20000000800 */
[----:B---3--:R-:W-:Y:S01]  /*101f0*/  @!P2 IMAD.WIDE.U32 R26, R209, R12, RZ ;  /* 0x0000000cd11aa225 */ /* 0x008fe200078e00ff */
[----:B------:R-:W-:Y:S01]  /*10200*/  @P1 MOV R12, 0x1 ;  /* 0x00000001000c1802 */ /* 0x000fe20000000f00 */
[----:B------:R-:W-:Y:S04]  /*10210*/  STS [R15+0x2000], R92 ;  /* 0x0020005c0f007388 */ /* 0x000fe80000000800 */
[----:B------:R3:W-:Y:S04]  /*10220*/  STS [R15+0x2400], R94 ;  /* 0x0024005e0f007388 */ /* 0x0007e80000000800 */
[----:B------:R-:W-:Y:S04]  /*10230*/  STS [R21+0x2000], R88 ;  /* 0x0020005815007388 */ /* 0x000fe80000000800 */
[----:B------:R5:W-:Y:S04]  /*10240*/  STS [R21+0x2400], R90 ;  /* 0x0024005a15007388 */ /* 0x000be80000000800 */
[----:B------:R-:W-:Y:S04]  /*10250*/  STS [R23], R80 ;  /* 0x0000005017007388 */ /* 0x000fe80000000800 */
[----:B------:R-:W-:Y:S01]  /*10260*/  STS [R23+0x400], R82 ;  /* 0x0004005217007388 */ /* 0x000fe20000000800 */
[----:B--2---:R-:W-:-:S03]  /*10270*/  @P1 IMAD R9, R17, R16, RZ ;  /* 0x0000001011091224 */ /* 0x004fc600078e02ff */
[----:B------:R2:W-:Y:S04]  /*10280*/  STS [R6], R11 ;  /* 0x0000000b06007388 */ /* 0x0005e80000000800 */
[----:B------:R1:W-:Y:S01]  /*10290*/  STS [R6+0x400], R70 ;  /* 0x0004004606007388 */ /* 0x0003e20000000800 */
[----:B---3--:R-:W3:Y:S03]  /*102a0*/  LDC.U8 R15, c[0x0][0x548] ;  /* 0x00015200ff0f7b82 */ /* 0x008ee60000000000 */
[----:B------:R1:W-:Y:S04]  /*102b0*/  STS [R23+0x2000], R76 ;  /* 0x0020004c17007388 */ /* 0x0003e80000000800 */
[----:B------:R1:W-:Y:S01]  /*102c0*/  STS [R23+0x2400], R78 ;  /* 0x0024004e17007388 */ /* 0x0003e20000000800 */
[----:B-----5:R-:W1:Y:S03]  /*102d0*/  @P6 LDC R21, c[0x0][0x458] ;  /* 0x00011600ff156b82 */ /* 0x020e660000000800 */
[----:B------:R1:W-:Y:S04]  /*102e0*/  STS [R6+0x2000], R5 ;  /* 0x0020000506007388 */ /* 0x0003e80000000800 */
[----:B------:R1:W-:Y:S01]  /*102f0*/  STS [R6+0x2400], R74 ;  /* 0x0024004a06007388 */ /* 0x0003e20000000800 */
[----:B--2---:R-:W2:Y:S01]  /*10300*/  @P2 LDC.64 R10, c[0x0][0x408] ;  /* 0x00010200ff0a2b82 */ /* 0x004ea20000000a00 */
[----:B----4-:R-:W-:Y:S05]  /*10310*/  @P1 BRA `(.L_x_913) ;  /* 0x0000000000201947 */ /* 0x010fea0003800000 */
[----:B---3--:R-:W-:Y:S01]  /*10320*/  ISETP.NE.AND P0, PT, R15, RZ, PT ;  /* 0x000000ff0f00720c */ /* 0x008fe20003f05270 */
[----:B-1----:R-:W1:-:S12]  /*10330*/  LDC R5, c[0x0][0x3e0] ;  /* 0x0000f800ff057b82 */ /* 0x002e580000000800 */
[----:B------:R-:W1:Y:S01]  /*10340*/  @P0 LDC R12, c[0x0][0x454] ;  /* 0x00011500ff0c0b82 */ /* 0x000e620000000800 */
[----:B------:R-:W-:Y:S02]  /*10350*/  @P0 MOV R18, 0x1 ;  /* 0x0000000100120802 */ /* 0x000fe40000000f00 */
[----:B------:R-:W-:-:S05]  /*10360*/  @!P0 MOV R18, 0x1 ;  /* 0x0000000100128802 */ /* 0x000fca0000000f00 */
[----:B------:R-:W4:Y:S01]  /*10370*/  @P0 LDC R9, c[0x0][0x454] ;  /* 0x00011500ff090b82 */ /* 0x000f220000000800 */
[-C--:B-1----:R-:W-:Y:S02]  /*10380*/  @P0 IMAD R12, R12, R5.reuse, RZ ;  /* 0x000000050c0c0224 */ /* 0x082fe400078e02ff */
[----:B------:R-:W-:-:S07]  /*10390*/  @!P0 IMAD R12, R16, R5, RZ ;  /* 0x00000005100c8224 */ /* 0x000fce00078e02ff */
.L_x_913:
[----:B------:R-:W-:Y:S01]  /*103a0*/  BAR.SYNC.DEFER_BLOCKING 0x0 ;  /* 0x0000000000007b1d */ /* 0x000fe20000010000 */
[----:B------:R-:W-:Y:S01]  /*103b0*/  ISETP.NE.AND P0, PT, R208, -0x1, PT ;  /* 0xffffffffd000780c */ /* 0x000fe20003f05270 */
[----:B-1----:R-:W-:Y:S01]  /*103c0*/  @P6 FMUL.FTZ R25, R8, 0.69314718246459960938 ;  /* 0x3f31721808196820 */ /* 0x002fe20000410000 */
[----:B---3--:R-:W-:Y:S01]  /*103d0*/  ISETP.NE.AND P1, PT, R15, RZ, !P1 ;  /* 0x000000ff0f00720c */ /* 0x008fe20004f25270 */
[----:B------:R-:W-:Y:S02]  /*103e0*/  @!P2 IMAD R15, R209, R13, R27 ;  /* 0x0000000dd10fa224 */ /* 0x000fe400078e021b */
[----:B------:R-:W-:Y:S02]  /*103f0*/  @P5 FMUL.FTZ R8, R22, 0.69314718246459960938 ;  /* 0x3f31721816085820 */ /* 0x000fe40000410000 */
[----:B------:R-:W1:Y:S01]  /*10400*/  @P3 LDC R24, c[0x0][0x458] ;  /* 0x00011600ff183b82 */ /* 0x000e620000000800 */
[----:B------:R-:W3:Y:S01]  /*10410*/  @P3 MUFU.LG2 R3, R3 ;  /* 0x0000000300033308 */ /* 0x000ee20000000c00 */
[----:B--2---:R-:W-:Y:S01]  /*10420*/  @P2 IMAD.WIDE.U32 R22, R208, R10, RZ ;  /* 0x0000000ad0162225 */ /* 0x004fe200078e00ff */
[----:B------:R-:W-:-:S03]  /*10430*/  MOV R19, 0x7f800000 ;  /* 0x7f80000000137802 */ /* 0x000fc60000000f00 */
[----:B------:R-:W-:Y:S01]  /*10440*/  @P5 FFMA.FTZ R19, R135, R20, R8 ;  /* 0x0000001487135223 */ /* 0x000fe20000010008 */
[----:B------:R-:W-:Y:S01]  /*10450*/  MOV R17, 0x7f800000 ;  /* 0x7f80000000117802 */ /* 0x000fe20000000f00 */
[----:B------:R-:W-:Y:S02]  /*10460*/  @P2 IMAD R15, R208, R11, R23 ;  /* 0x0000000bd00f2224 */ /* 0x000fe400078e0217 */
[----:B------:R-:W-:Y:S01]  /*10470*/  @P6 FFMA.FTZ R17, R136, R21, R25 ;  /* 0x0000001588116223 */ /* 0x000fe20000010019 */
[----:B------:R-:W2:Y:S01]  /*10480*/  @P4 LDC R13, c[0x0][0x458] ;  /* 0x00011600ff0d4b82 */ /* 0x000ea20000000800 */
[----:B------:R-:W-:Y:S01]  /*10490*/  @!P0 IMAD R208, R209, R16, RZ ;  /* 0x00000010d1d08224 */ /* 0x000fe200078e02ff */
[----:B------:R-:W-:Y:S01]  /*104a0*/  LOP3.LUT P0, RZ, R0, 0x3, RZ, 0xc0, !PT ;  /* 0x0000000300ff7812 */ /* 0x000fe2000780c0ff */
[----:B----4-:R-:W-:Y:S02]  /*104b0*/  IMAD R9, R14, R9, RZ ;  /* 0x000000090e097224 */ /* 0x010fe400078e02ff */
[----:B------:R-:W-:Y:S01]  /*104c0*/  @P4 FMUL.FTZ R11, R2, 0.69314718246459960938 ;  /* 0x3f317218020b4820 */ /* 0x000fe20000410000 */
[----:B------:R-:W-:Y:S01]  /*104d0*/  IMAD R10, R211, R18, RZ ;  /* 0x00000012d30a7224 */ /* 0x000fe200078e02ff */
[----:B------:R-:W-:Y:S01]  /*104e0*/  SHF.R.S32.HI R8, RZ, 0x1f, R208 ;  /* 0x0000001fff087819 */ /* 0x000fe200000114d0 */
[----:B------:R-:W-:Y:S01]  /*104f0*/  @!P1 IMAD R9, R209, R12, R9 ;  /* 0x0000000cd1099224 */ /* 0x000fe200078e0209 */
[----:B------:R-:W-:Y:S01]  /*10500*/  SEL R21, R208, RZ, P1 ;  /* 0x000000ffd0157207 */ /* 0x000fe20000800000 */
[----:B------:R-:W-:Y:S01]  /*10510*/  BSSY.RECONVERGENT B0, `(.L_x_914) ;  /* 0x0000034000007945 */ /* 0x000fe20003800200 */
[----:B------:R4:W4:Y:S01]  /*10520*/  LDS.128 R4, [R210+0x3800] ;  /* 0x00380000d2047984 */ /* 0x0009220000000c00 */
[----:B------:R-:W-:Y:S01]  /*10530*/  SEL R8, R8, RZ, P1 ;  /* 0x000000ff08087207 */ /* 0x000fe20000800000 */
[----:B---3--:R-:W-:Y:S01]  /*10540*/  @P3 FMUL.FTZ R2, R3, 0.69314718246459960938 ;  /* 0x3f31721803023820 */ /* 0x008fe20000410000 */
[----:B------:R-:W-:-:S02]  /*10550*/  IADD3 R21, P5, P1, R10, R21, R9 ;  /* 0x000000150a157210 */ /* 0x000fc400079be009 */
[----:B------:R-:W-:Y:S02]  /*10560*/  SHF.R.S32.HI R3, RZ, 0x1f, R10 ;  /* 0x0000001fff037819 */ /* 0x000fe4000001140a */
[----:B------:R-:W-:Y:S02]  /*10570*/  SHF.R.S32.HI R9, RZ, 0x1f, R9 ;  /* 0x0000001fff097819 */ /* 0x000fe40000011409 */
[----:B------:R-:W-:Y:S01]  /*10580*/  MOV R16, 0x7f800000 ;  /* 0x7f80000000107802 */ /* 0x000fe20000000f00 */
[----:B-1----:R-:W-:Y:S01]  /*10590*/  @P3 FFMA.FTZ R16, R133, R24, R2 ;  /* 0x0000001885103223 */ /* 0x002fe20000010002 */
[----:B------:R-:W-:Y:S02]  /*105a0*/  MOV R20, 0x7f800000 ;  /* 0x7f80000000147802 */ /* 0x000fe40000000f00 */
[----:B------:R-:W-:Y:S01]  /*105b0*/  IADD3.X R24, PT, PT, R3, R8, R9, P5, P1 ;  /* 0x0000000803187210 */ /* 0x000fe20002fe2409 */
[----:B--2---:R-:W-:Y:S01]  /*105c0*/  @P4 FFMA.FTZ R20, R134, R13, R11 ;  /* 0x0000000d86144223 */ /* 0x004fe2000001000b */
[----:B------:R-:W-:Y:S06]  /*105d0*/  @P0 BRA `(.L_x_915) ;  /* 0x00000000009c0947 */ /* 0x000fec0003800000 */
[--C-:B------:R-:W-:Y:S02]  /*105e0*/  SHF.R.U32.HI R2, RZ, 0x1, R0.reuse ;  /* 0x00000001ff027819 */ /* 0x100fe40000011600 */
[----:B------:R-:W-:Y:S02]  /*105f0*/  SHF.R.U32.HI R28, RZ, 0x2, R0 ;  /* 0x00000002ff1c7819 */ /* 0x000fe40000011600 */
[----:B------:R-:W-:-:S04]  /*10600*/  LOP3.LUT R3, R2, 0x30, RZ, 0xc0, !PT ;  /* 0x0000003002037812 */ /* 0x000fc800078ec0ff */
[----:B------:R-:W-:-:S04]  /*10610*/  LOP3.LUT R28, R3, 0x7, R28, 0xf8, !PT ;  /* 0x00000007031c7812 */ /* 0x000fc800078ef81c */
[C---:B------:R-:W-:Y:S01]  /*10620*/  ISETP.GE.AND P6, PT, R28.reuse, R203, PT ;  /* 0x000000cb1c00720c */ /* 0x040fe20003fc6270 */
[C---:B------:R-:W-:Y:S01]  /*10630*/  VIADD R30, R28.reuse, 0x8 ;  /* 0x000000081c1e7836 */ /* 0x040fe20000000000 */
[C---:B------:R-:W-:Y:S01]  /*10640*/  LOP3.LUT R29, R28.reuse, 0x40, RZ, 0xfc, !PT ;  /* 0x000000401c1d7812 */ /* 0x040fe200078efcff */
[----:B------:R-:W-:-:S03]  /*10650*/  VIADD R27, R28, 0x48 ;  /* 0x000000481c1b7836 */ /* 0x000fc60000000000 */
[-C--:B------:R-:W-:Y:S02]  /*10660*/  ISETP.GE.AND P5, PT, R30, R203.reuse, PT ;  /* 0x000000cb1e00720c */ /* 0x080fe40003fa6270 */
[-C--:B------:R-:W-:Y:S02]  /*10670*/  ISETP.GE.AND P4, PT, R29, R203.reuse, PT ;  /* 0x000000cb1d00720c */ /* 0x080fe40003f86270 */
[----:B------:R-:W-:-:S03]  /*10680*/  ISETP.GE.AND P3, PT, R27, R203, PT ;  /* 0x000000cb1b00720c */ /* 0x000fc60003f66270 */
        /* <DEDUP_REMOVED lines=9> */
[----:B------:R-:W5:Y:S01]  /*10720*/  @!P3 LDC.64 R2, c[0x0][0x420] ;  /* 0x00010800ff02bb82 */ /* 0x000f620000000a00 */
[----:B-1----:R-:W-:Y:S02]  /*10730*/  @!P6 LEA R32, P1, R25, R12, 0x2 ;  /* 0x0000000c1920e211 */ /* 0x002fe400078210ff */
[----:B------:R-:W-:-:S02]  /*10740*/  @!P5 IADD3 R12, P0, PT, R30, R21, RZ ;  /* 0x000000151e0cd210 */ /* 0x000fc40007f1e0ff */
[----:B------:R-:W-:Y:S02]  /*10750*/  @!P6 LEA.HI.X R33, R25, R13, R28, 0x2, P1 ;  /* 0x0000000d1921e211 */ /* 0x000fe400008f141c */
[----:B------:R-:W-:Y:S02]  /*10760*/  @!P5 LEA.HI.X.SX32 R30, R30, R24, 0x1, P0 ;  /* 0x000000181e1ed211 */ /* 0x000fe400000f0eff */
[C---:B--2---:R-:W-:Y:S01]  /*10770*/  @!P5 LEA R34, P0, R12.reuse, R10, 0x2 ;  /* 0x0000000a0c22d211 */ /* 0x044fe200078010ff */
[----:B------:R1:W-:Y:S01]  /*10780*/  @!P6 STG.E desc[UR14][R32.64], R17 ;  /* 0x000000112000e986 */ /* 0x0003e2000c10190e */
[----:B------:R-:W-:Y:S02]  /*10790*/  @!P4 IADD3 R10, P1, PT, R29, R21, RZ ;  /* 0x000000151d0ac210 */ /* 0x000fe40007f3e0ff */
[----:B------:R-:W-:Y:S02]  /*107a0*/  @!P5 LEA.HI.X R35, R12, R11, R30, 0x2, P0 ;  /* 0x0000000b0c23d211 */ /* 0x000fe400000f141e */
[----:B------:R-:W-:-:S02]  /*107b0*/  @!P3 IADD3 R21, P0, PT, R18, R21, RZ ;  /* 0x000000151215b210 */ /* 0x000fc40007f1e0ff */
[----:B------:R-:W-:Y:S01]  /*107c0*/  @!P4 LEA.HI.X.SX32 R29, R29, R24, 0x1, P1 ;  /* 0x000000181d1dc211 */ /* 0x000fe200008f0eff */
[----:B------:R1:W-:Y:S01]  /*107d0*/  @!P5 STG.E desc[UR14][R34.64], R19 ;  /* 0x000000132200d986 */ /* 0x0003e2000c10190e */
[----:B---3--:R-:W-:Y:S02]  /*107e0*/  @!P4 LEA R8, P1, R10, R8, 0x2 ;  /* 0x000000080a08c211 */ /* 0x008fe400078210ff */
[----:B------:R-:W-:Y:S02]  /*107f0*/  @!P3 LEA.HI.X.SX32 R18, R18, R24, 0x1, P0 ;  /* 0x000000181212b211 */ /* 0x000fe400000f0eff */
[----:B------:R-:W-:Y:S02]  /*10800*/  @!P4 LEA.HI.X R9, R10, R9, R29, 0x2, P1 ;  /* 0x000000090a09c211 */ /* 0x000fe400008f141d */
[----:B-----5:R-:W-:-:S03]  /*10810*/  @!P3 LEA R2, P0, R21, R2, 0x2 ;  /* 0x000000021502b211 */ /* 0x020fc600078010ff */
[----:B------:R1:W-:Y:S01]  /*10820*/  @!P4 STG.E desc[UR14][R8.64], R20 ;  /* 0x000000140800c986 */ /* 0x0003e2000c10190e */
[----:B------:R-:W-:-:S05]  /*10830*/  @!P3 LEA.HI.X R3, R21, R3, R18, 0x2, P0 ;  /* 0x000000031503b211 */ /* 0x000fca00000f1412 */
[----:B------:R1:W-:Y:S04]  /*10840*/  @!P3 STG.E desc[UR14][R2.64], R16 ;  /* 0x000000100200b986 */ /* 0x0003e8000c10190e */
.L_x_915:
[----:B------:R-:W-:Y:S05]  /*10850*/  BSYNC.RECONVERGENT B0 ;  /* 0x0000000000007941 */ /* 0x000fea0003800200 */
.L_x_914:
[----:B-1----:R1:W2:Y:S01]  /*10860*/  LDS.128 R8, [R210] ;  /* 0x00000000d2087984 */ /* 0x0022a20000000c00 */
[----:B------:R-:W-:Y:S01]  /*10870*/  IMAD.SHL.U32 R0, R0, 0x8, RZ ;  /* 0x0000000800007824 */ /* 0x000fe200078e00ff */
[----:B------:R-:W3:Y:S01]  /*10880*/  LDCU.64 UR4, c[0x0][0x410] ;  /* 0x00008200ff0477ac */ /* 0x000ee20008000a00 */
[----:B------:R-:W-:Y:S01]  /*10890*/  @P2 IMAD.MOV.U32 R26, RZ, RZ, R22 ;  /* 0x000000ffff1a2224 */ /* 0x000fe200078e0016 */
[-C--:B------:R-:W-:Y:S01]  /*108a0*/  ISETP.GE.AND P0, PT, R202, R203.reuse, PT ;  /* 0x000000cbca00720c */ /* 0x080fe20003f06270 */
[----:B------:R-:W-:Y:S01]  /*108b0*/  BSSY.RECONVERGENT B0, `(.L_x_916) ;  /* 0x0000017000007945 */ /* 0x000fe20003800200 */
[----:B------:R-:W-:Y:S02]  /*108c0*/  LOP3.LUT R3, R0, 0x38, RZ, 0xc0, !PT ;  /* 0x0000003800037812 */ /* 0x000fe400078ec0ff */
[----:B------:R-:W-:Y:S02]  /*108d0*/  ISETP.GE.AND P6, PT, R200, R203, PT ;  /* 0x000000cbc800720c */ /* 0x000fe40003fc6270 */
[----:B------:R-:W-:-:S02]  /*108e0*/  IADD3 R2, P1, PT, R3, R26, RZ ;  /* 0x0000001a03027210 */ /* 0x000fc40007f3e0ff */
[-C--:B------:R-:W-:Y:S02]  /*108f0*/  ISETP.GE.AND P5, PT, R199, R203.reuse, PT ;  /* 0x000000cbc700720c */ /* 0x080fe40003fa6270 */
[-C--:B------:R-:W-:Y:S01]  /*10900*/  ISETP.GE.AND P4, PT, R198, R203.reuse, PT ;  /* 0x000000cbc600720c */ /* 0x080fe20003f86270 */
[----:B------:R-:W-:Y:S01]  /*10910*/  IMAD.X R3, RZ, RZ, R15, P1 ;  /* 0x000000ffff037224 */ /* 0x000fe200008e060f */
[-C--:B------:R-:W-:Y:S02]  /*10920*/  ISETP.GE.AND P3, PT, R197, R203.reuse, PT ;  /* 0x000000cbc500720c */ /* 0x080fe40003f66270 */
[-C--:B------:R-:W-:Y:S01]  /*10930*/  ISETP.GE.AND P2, PT, R196, R203.reuse, PT ;  /* 0x000000cbc400720c */ /* 0x080fe20003f46270 */
[----:B---3--:R-:W-:Y:S01]  /*10940*/  IMAD.WIDE.U32 R2, R14, UR4, R2 ;  /* 0x000000040e027c25 */ /* 0x008fe2000f8e0002 */
[----:B------:R-:W-:-:S03]  /*10950*/  ISETP.GE.AND P1, PT, R195, R203, PT ;  /* 0x000000cbc300720c */ /* 0x000fc60003f26270 */
[----:B------:R-:W-:Y:S01]  /*10960*/  IMAD R15, R14, UR5, R3 ;  /* 0x000000050e0f7c24 */ /* 0x000fe2000f8e0203 */
[----:B-1----:R-:W-:Y:S09]  /*10970*/  @P0 BRA `(.L_x_917) ;  /* 0x0000000000280947 */ /* 0x002ff20003800000 */
[----:B------:R-:W1:Y:S01]  /*10980*/  LDCU.64 UR6, c[0x0][0x408] ;  /* 0x00008100ff0677ac */ /* 0x000e620008000a00 */
[----:B------:R-:W-:Y:S01]  /*10990*/  MOV R14, R2 ;  /* 0x00000002000e7202 */ /* 0x000fe20000000f00 */
[----:B------:R-:W3:Y:S01]  /*109a0*/  LDCU.64 UR4, c[0x0][0x3f0] ;  /* 0x00007e00ff0477ac */ /* 0x000ee20008000a00 */
[----:B-1----:R-:W-:-:S03]  /*109b0*/  IMAD R0, R213, UR6, RZ ;  /* 0x00000006d5007c24 */ /* 0x002fc6000f8e02ff */
[----:B------:R-:W-:-:S04]  /*109c0*/  IMAD.WIDE.U32 R12, R201, UR6, R14 ;  /* 0x00000006c90c7c25 */ /* 0x000fc8000f8e000e */
[----:B------:R-:W-:Y:S01]  /*109d0*/  IMAD R0, R201, UR7, R0 ;  /* 0x00000007c9007c24 */ /* 0x000fe2000f8e0200 */
[----:B---3--:R-:W-:-:S04]  /*109e0*/  LEA R16, P0, R12, UR4, 0x1 ;  /* 0x000000040c107c11 */ /* 0x008fc8000f8008ff */
[----:B------:R-:W-:-:S04]  /*109f0*/  IADD3 R0, PT, PT, R0, R13, RZ ;  /* 0x0000000d00007210 */ /* 0x000fc80007ffe0ff */
[----:B------:R-:W-:-:S05]  /*10a00*/  LEA.HI.X R17, R12, UR5, R0, 0x1, P0 ;  /* 0x000000050c117c11 */ /* 0x000fca00080f0c00 */
[----:B--2---:R1:W-:Y:S02]  /*10a10*/  STG.E.128 desc[UR14][R16.64], R8 ;  /* 0x0000000810007986 */ /* 0x0043e4000c101d0e */
.L_x_917:
[----:B------:R-:W-:Y:S05]  /*10a20*/  BSYNC.RECONVERGENT B0 ;  /* 0x0000000000007941 */ /* 0x000fea0003800200 */
.L_x_916:
[----:B-12---:R1:W2:Y:S01]  /*10a30*/  LDS.128 R8, [R210+0x800] ;  /* 0x00080000d2087984 */ /* 0x0062a20000000c00 */
[----:B------:R-:W-:Y:S01]  /*10a40*/  BSSY.RECONVERGENT B0, `(.L_x_918) ;  /* 0x0000010000007945 */ /* 0x000fe20003800200 */
[----:B------:R-:W-:-:S03]  /*10a50*/  ISETP.GE.AND P0, PT, R194, R203, PT ;  /* 0x000000cbc200720c */ /* 0x000fc60003f06270 */
[----:B------:R-:W-:Y:S10]  /*10a60*/  @P6 BRA `(.L_x_919) ;  /* 0x0000000000346947 */ /* 0x000ff40003800000 */
[----:B------:R-:W3:Y:S01]  /*10a70*/  LDCU.64 UR6, c[0x0][0x408] ;  /* 0x00008100ff0677ac */ /* 0x000ee20008000a00 */
[----:B------:R-:W-:Y:S01]  /*10a80*/  IADD3 R13, P6, PT, R201, 0x10, RZ ;  /* 0x00000010c90d7810 */ /* 0x000fe20007fde0ff */
[----:B------:R-:W-:Y:S01]  /*10a90*/  IMAD.MOV.U32 R16, RZ, RZ, R2 ;  /* 0x000000ffff107224 */ /* 0x000fe200078e0002 */
[----:B------:R-:W-:Y:S01]  /*10aa0*/  MOV R17, R15 ;  /* 0x0000000f00117202 */ /* 0x000fe20000000f00 */
[----:B------:R-:W5:Y:S02]  /*10ab0*/  LDCU.64 UR4, c[0x0][0x3f0] ;  /* 0x00007e00ff0477ac */ /* 0x000f640008000a00 */
[----:B------:R-:W-:-:S04]  /*10ac0*/  IMAD.X R0, RZ, RZ, R213, P6 ;  /* 0x000000ffff007224 */ /* 0x000fc800030e06d5 */
[----:B---3--:R-:W-:Y:S02]  /*10ad0*/  IMAD R0, R0, UR6, RZ ;  /* 0x0000000600007c24 */ /* 0x008fe4000f8e02ff */
[----:B------:R-:W-:-:S04]  /*10ae0*/  IMAD.WIDE.U32 R16, R13, UR6, R16 ;  /* 0x000000060d107c25 */ /* 0x000fc8000f8e0010 */
[----:B------:R-:W-:Y:S01]  /*10af0*/  IMAD R0, R13, UR7, R0 ;  /* 0x000000070d007c24 */ /* 0x000fe2000f8e0200 */
[----:B-----5:R-:W-:-:S04]  /*10b00*/  LEA R12, P6, R16, UR4, 0x1 ;  /* 0x00000004100c7c11 */ /* 0x020fc8000f8c08ff */
[----:B------:R-:W-:-:S04]  /*10b10*/  IADD3 R0, PT, PT, R0, R17, RZ ;  /* 0x0000001100007210 */ /* 0x000fc80007ffe0ff */
[----:B------:R-:W-:-:S05]  /*10b20*/  LEA.HI.X R13, R16, UR5, R0, 0x1, P6 ;  /* 0x00000005100d7c11 */ /* 0x000fca000b0f0c00 */
[----:B--2---:R3:W-:Y:S02]  /*10b30*/  STG.E.128 desc[UR14][R12.64], R8 ;  /* 0x000000080c007986 */ /* 0x0047e4000c101d0e */
.L_x_919:
[----:B------:R-:W-:Y:S05]  /*10b40*/  BSYNC.RECONVERGENT B0 ;  /* 0x0000000000007941 */ /* 0x000fea0003800200 */
.L_x_918:
[----:B--23--:R2:W3:Y:S01]  /*10b50*/  LDS.128 R8, [R210+0x1000] ;  /* 0x00100000d2087984 */ /* 0x00c4e20000000c00 */
        /* <DEDUP_REMOVED lines=14> */
[----:B---3--:R1:W-:Y:S02]  /*10c40*/  STG.E.128 desc[UR14][R12.64], R8 ;  /* 0x000000080c007986 */ /* 0x0083e4000c101d0e */
.L_x_921:
[----:B------:R-:W-:Y:S05]  /*10c50*/  BSYNC.RECONVERGENT B0 ;  /* 0x0000000000007941 */ /* 0x000fea0003800200 */
.L_x_920:
[----:B-1-3--:R1:W3:Y:S01]  /*10c60*/  LDS.128 R8, [R210+0x1800] ;  /* 0x00180000d2087984 */ /* 0x00a2e20000000c00 */
        /* <DEDUP_REMOVED lines=14> */
[----:B---3--:R2:W-:Y:S02]  /*10d50*/  STG.E.128 desc[UR14][R12.64], R8 ;  /* 0x000000080c007986 */ /* 0x0085e4000c101d0e */
.L_x_923:
[----:B------:R-:W-:Y:S05]  /*10d60*/  BSYNC.RECONVERGENT B0 ;  /* 0x0000000000007941 */ /* 0x000fea0003800200 */
.L_x_922:
[----:B--23--:R2:W3:Y:S01]  /*10d70*/  LDS.128 R8, [R210+0x2000] ;  /* 0x00200000d2087984 */ /* 0x00c4e20000000c00 */
[----:B------:R-:W-:Y:S04]  /*10d80*/  BSSY.RECONVERGENT B0, `(.L_x_924) ;  /* 0x000000f000007945 */ /* 0x000fe80003800200 */
[----:B------:R-:W-:Y:S05]  /*10d90*/  @P3 BRA `(.L_x_925) ;  /* 0x0000000000343947 */ /* 0x000fea0003800000 */
[----:B------:R-:W5:Y:S01]  /*10da0*/  LDCU.64 UR6, c[0x0][0x408] ;  /* 0x00008100ff0677ac */ /* 0x000f620008000a00 */
[----:B------:R-:W-:Y:S01]  /*10db0*/  IADD3 R13, P3, PT, R201, 0x40, RZ ;  /* 0x00000040c90d7810 */ /* 0x000fe20007f7e0ff */
[----:B------:R-:W-:Y:S01]  /*10dc0*/  IMAD.MOV.U32 R16, RZ, RZ, R2 ;  /* 0x000000ffff107224 */ /* 0x000fe200078e0002 */
[----:B------:R-:W-:Y:S01]  /*10dd0*/  MOV R17, R15 ;  /* 0x0000000f00117202 */ /* 0x000fe20000000f00 */
[----:B------:R-:W4:Y:S02]  /*10de0*/  LDCU.64 UR4, c[0x0][0x3f0] ;  /* 0x00007e00ff0477ac */ /* 0x000f240008000a00 */
[----:B------:R-:W-:-:S04]  /*10df0*/  IMAD.X R0, RZ, RZ, R213, P3 ;  /* 0x000000ffff007224 */ /* 0x000fc800018e06d5 */
[----:B-----5:R-:W-:Y:S02]  /*10e00*/  IMAD R0, R0, UR6, RZ ;  /* 0x0000000600007c24 */ /* 0x020fe4000f8e02ff */
[----:B------:R-:W-:-:S04]  /*10e10*/  IMAD.WIDE.U32 R16, R13, UR6, R16 ;  /* 0x000000060d107c25 */ /* 0x000fc8000f8e0010 */
[----:B------:R-:W-:Y:S01]  /*10e20*/  IMAD R0, R13, UR7, R0 ;  /* 0x000000070d007c24 */ /* 0x000fe2000f8e0200 */
[----:B----4-:R-:W-:-:S04]  /*10e30*/  LEA R12, P3, R16, UR4, 0x1 ;  /* 0x00000004100c7c11 */ /* 0x010fc8000f8608ff */
[----:B------:R-:W-:-:S04]  /*10e40*/  IADD3 R0, PT, PT, R0, R17, RZ ;  /* 0x0000001100007210 */ /* 0x000fc80007ffe0ff */
[----:B------:R-:W-:-:S05]  /*10e50*/  LEA.HI.X R13, R16, UR5, R0, 0x1, P3 ;  /* 0x00000005100d7c11 */ /* 0x000fca00098f0c00 */
[----:B---3--:R3:W-:Y:S02]  /*10e60*/  STG.E.128 desc[UR14][R12.64], R8 ;  /* 0x000000080c007986 */ /* 0x0087e4000c101d0e */
.L_x_925:
[----:B------:R-:W-:Y:S05]  /*10e70*/  BSYNC.RECONVERGENT B0 ;  /* 0x0000000000007941 */ /* 0x000fea0003800200 */
.L_x_924:
[----:B---3--:R3:W1:Y:S01]  /*10e80*/  LDS.128 R8, [R210+0x2800] ;  /* 0x00280000d2087984 */ /* 0x0086620000000c00 */
        /* <DEDUP_REMOVED lines=14> */
[----:B-1----:R1:W-:Y:S02]  /*10f70*/  STG.E.128 desc[UR14][R12.64], R8 ;  /* 0x000000080c007986 */ /* 0x0023e4000c101d0e */
.L_x_927:
[----:B------:R-:W-:Y:S05]  /*10f80*/  BSYNC.RECONVERGENT B0 ;  /* 0x0000000000007941 */ /* 0x000fea0003800200 */
.L_x_926:
[----:B-1234-:R-:W1:Y:S01]  /*10f90*/  LDS.128 R208, [R210+0x3000] ;  /* 0x00300000d2d07984 */ /* 0x01ee620000000c00 */
[----:B------:R-:W-:Y:S04]  /*10fa0*/  BSSY.RECONVERGENT B0, `(.L_x_928) ;  /* 0x000000f000007945 */ /* 0x000fe80003800200 */
[----:B------:R-:W-:Y:S05]  /*10fb0*/  @P1 BRA `(.L_x_929) ;  /* 0x0000000000341947 */ /* 0x000fea0003800000 */
[----:B------:R-:W2:Y:S01]  /*10fc0*/  LDCU.64 UR6, c[0x0][0x408] ;  /* 0x00008100ff0677ac */ /* 0x000ea20008000a00 */
[----:B------:R-:W-:Y:S01]  /*10fd0*/  IADD3 R9, P1, PT, R201, 0x60, RZ ;  /* 0x00000060c9097810 */ /* 0x000fe20007f3e0ff */
[----:B------:R-:W-:Y:S01]  /*10fe0*/  IMAD.MOV.U32 R10, RZ, RZ, R2 ;  /* 0x000000ffff0a7224 */ /* 0x000fe200078e0002 */
[----:B------:R-:W-:Y:S01]  /*10ff0*/  MOV R11, R15 ;  /* 0x0000000f000b7202 */ /* 0x000fe20000000f00 */
[----:B------:R-:W3:Y:S02]  /*11000*/  LDCU.64 UR4, c[0x0][0x3f0] ;  /* 0x00007e00ff0477ac */ /* 0x000ee40008000a00 */
[----:B------:R-:W-:-:S04]  /*11010*/  IMAD.X R0, RZ, RZ, R213, P1 ;  /* 0x000000ffff007224 */ /* 0x000fc800008e06d5 */
[----:B--2---:R-:W-:Y:S02]  /*11020*/  IMAD R0, R0, UR6, RZ ;  /* 0x0000000600007c24 */ /* 0x004fe4000f8e02ff */
[----:B------:R-:W-:-:S04]  /*11030*/  IMAD.WIDE.U32 R10, R9, UR6, R10 ;  /* 0x00000006090a7c25 */ /* 0x000fc8000f8e000a */
[----:B------:R-:W-:Y:S01]  /*11040*/  IMAD R0, R9, UR7, R0 ;  /* 0x0000000709007c24 */ /* 0x000fe2000f8e0200 */
[----:B---3--:R-:W-:-:S04]  /*11050*/  LEA R8, P1, R10, UR4, 0x1 ;  /* 0x000000040a087c11 */ /* 0x008fc8000f8208ff */
[----:B------:R-:W-:-:S04]  /*11060*/  IADD3 R0, PT, PT, R0, R11, RZ ;  /* 0x0000000b00007210 */ /* 0x000fc80007ffe0ff */
[----:B------:R-:W-:-:S05]  /*11070*/  LEA.HI.X R9, R10, UR5, R0, 0x1, P1 ;  /* 0x000000050a097c11 */ /* 0x000fca00088f0c00 */
[----:B-1----:R2:W-:Y:S02]  /*11080*/  STG.E.128 desc[UR14][R8.64], R208 ;  /* 0x000000d008007986 */ /* 0x0025e4000c101d0e */
.L_x_929:
[----:B------:R-:W-:Y:S05]  /*11090*/  BSYNC.RECONVERGENT B0 ;  /* 0x0000000000007941 */ /* 0x000fea0003800200 */
.L_x_928:
[----:B------:R-:W-:Y:S05]  /*110a0*/  @P0 EXIT ;  /* 0x000000000000094d */ /* 0x000fea0003800000 */
[----:B------:R-:W3:Y:S01]  /*110b0*/  LDCU.64 UR6, c[0x0][0x408] ;  /* 0x00008100ff0677ac */ /* 0x000ee20008000a00 */
[----:B------:R-:W-:Y:S02]  /*110c0*/  IADD3 R201, P0, PT, R201, 0x70, RZ ;  /* 0x00000070c9c97810 */ /* 0x000fe40007f1e0ff */
[----:B------:R-:W-:Y:S01]  /*110d0*/  MOV R3, R15 ;  /* 0x0000000f00037202 */ /* 0x000fe20000000f00 */
[----:B------:R-:W2:Y:S01]  /*110e0*/  LDCU.64 UR4, c[0x0][0x3f0] ;  /* 0x00007e00ff0477ac */ /* 0x000ea20008000a00 */
[----:B------:R-:W-:-:S05]  /*110f0*/  IADD3.X R0, PT, PT, RZ, R213, RZ, P0, !PT ;  /* 0x000000d5ff007210 */ /* 0x000fca00007fe4ff */
        /* <DEDUP_REMOVED lines=8> */
.L_x_930:
        /* <DEDUP_REMOVED lines=16> */
.L_x_1468:


//--------------------- .text._ZN5flash16flash_fwd_kernelI23Flash_fwd_kernel_traitsILi64ELi128ELi64ELi4ELb0ELb0EN7cutlass10bfloat16_tE19Flash_kernel_traitsILi64ELi128ELi64ELi4ES3_EELb1ELb1ELb0ELb1ELb0ELb0ELb0ELb0EEEvNS_16Flash_fwd_paramsE --------------------------
	.section	.text._ZN5flash16flash_fwd_kernelI23Flash_fwd_kernel_traitsILi64ELi128ELi64ELi4ELb0ELb0EN7cutlass10bfloat16_tE19Flash_kernel_traitsILi64ELi128ELi64ELi4ES3_EELb1ELb1ELb0ELb1ELb0ELb0ELb0ELb0EEEvNS_16Flash_fwd_paramsE,"ax",@progbits
	.align	128
        .global         _ZN5flash16flash_fwd_kernelI23Flash_fwd_kernel_traitsILi64ELi128ELi64ELi4ELb0ELb0EN7cutlass10bfloat16_tE19Flash_kernel_traitsILi64ELi128ELi64ELi4ES3_EELb1ELb1ELb0ELb1ELb0ELb0ELb0ELb0EEEvNS_16Flash_fwd_paramsE
        .type           _ZN5flash16flash_fwd_kernelI23Flash_fwd_kernel_traitsILi64ELi128ELi64ELi4ELb0ELb0EN7cutlass10bfloat16_tE19Flash_kernel_traitsILi64ELi128ELi64ELi4ES3_EELb1ELb1ELb0ELb1ELb0ELb0ELb0ELb0EEEvNS_16Flash_fwd_paramsE,@function
        .size           _ZN5flash16flash_fwd_kernelI23Flash_fwd_kernel_traitsILi64ELi128ELi64ELi4ELb0ELb0EN7cutlass10bfloat16_tE19Flash_kernel_traitsILi64ELi128ELi64ELi4ES3_EELb1ELb1ELb0ELb1ELb0ELb0ELb0ELb0EEEvNS_16Flash_fwd_paramsE,(.L_x_1469 - _ZN5flash16flash_fwd_kernelI23Flash_fwd_kernel_traitsILi64ELi128ELi64ELi4ELb0ELb0EN7cutlass10bfloat16_tE19Flash_kernel_traitsILi64ELi128ELi64ELi4ES3_EELb1ELb1ELb0ELb1ELb0ELb0ELb0ELb0EEEvNS_16Flash_fwd_paramsE)
        .other          _ZN5flash16flash_fwd_kernelI23Flash_fwd_kernel_traitsILi64ELi128ELi64ELi4ELb0ELb0EN7cutlass10bfloat16_tE19Flash_kernel_traitsILi64ELi128ELi64ELi4ES3_EELb1ELb1ELb0ELb1ELb0ELb0ELb0ELb0EEEvNS_16Flash_fwd_paramsE,@"STO_CUDA_ENTRY STV_DEFAULT"
_ZN5flash16flash_fwd_kernelI23Flash_fwd_kernel_traitsILi64ELi128ELi64ELi4ELb0ELb0EN7cutlass10bfloat16_tE19Flash_kernel_traitsILi64ELi128ELi64ELi4ES3_EELb1ELb1ELb0ELb1ELb0ELb0ELb0ELb0EEEvNS_16Flash_fwd_paramsE:
.text._ZN5flash16flash_fwd_kernelI23Flash_fwd_kernel_traitsILi64ELi128ELi64ELi4ELb0ELb0EN7cutlass10bfloat16_tE19Flash_kernel_traitsILi64ELi128ELi64ELi4ES3_EELb1ELb1ELb0ELb1ELb0ELb0ELb0ELb0EEEvNS_16Flash_fwd_paramsE:
[----:B------:R-:W-:Y:S01]  /*0000*/  LDC R1, c[0x0][0x37c] ;  /* 0x0000df00ff017b82 */ /* 0x000fe20000000800 */
[----:B------:R-:W1:Y:S07]  /*0010*/  LDCU.U8 UR4, c[0x0][0x524] ;  /* 0x0000a480ff0477ac */ /* 0x000e6e0008000000 */
[----:B------:R-:W2:Y:S01]  /*0020*/  LDC R232, c[0x0][0x518] ;  /* 0x00014600ffe87b82 */ /* 0x000ea20000000800 */
[----:B------:R-:W3:Y:S01]  /*0030*/  LDCU.64 UR16, c[0x0][0x510] ;  /* 0x0000a200ff1077ac */ /* 0x000ee20008000a00 */
[----:B------:R-:W4:Y:S06]  /*0040*/  LDCU.64 UR14, c[0x0][0x358] ;  /* 0x00006b00ff0e77ac */ /* 0x000f2c0008000a00 */
[----:B------:R-:W2:Y:S01]  /*0050*/  LDC R125, c[0x0][0x51c] ;  /* 0x00014700ff7d7b82 */ /* 0x000ea20000000800 */
[----:B------:R-:W2:Y:S01]  /*0060*/  S2R R210, SR_CTAID.Y ;  /* 0x0000000000d27919 */ /* 0x000ea20000002600 */
[----:B------:R-:W2:Y:S01]  /*0070*/  LDCU.64 UR6, c[0x0][0x470] ;  /* 0x00008e00ff0677ac */ /* 0x000ea20008000a00 */
[----:B------:R-:W2:Y:S01]  /*0080*/  S2R R212, SR_CTAID.Z ;  /* 0x0000000000d47919 */ /* 0x000ea20000002700 */
[----:B------:R-:W2:Y:S01]  /*0090*/  S2R R209, SR_TID.X ;  /* 0x0000000000d17919 */ /* 0x000ea20000002100 */
[----:B-1----:R-:W-:-:S03]  /*00a0*/  ISETP.NE.AND P2, PT, RZ, UR4, PT ;  /* 0x00000004ff007c0c */ /* 0x002fc6000bf45270 */
[----:B------:R-:W1:Y:S01]  /*00b0*/  S2UR UR19, SR_CTAID.X ;  /* 0x00000000001379c3 */ /* 0x000e620000002500 */
[----:B------:R-:W1:Y:S01]  /*00c0*/  LDCU.64 UR4, c[0x0][0x478] ;  /* 0x00008f00ff0477ac */ /* 0x000e620008000a00 */
[----:B---3--:R-:W-:Y:S02]  /*00d0*/  IMAD.U32 R10, RZ, RZ, UR16 ;  /* 0x00000010ff0a7e24 */ /* 0x008fe4000f8e00ff */
[----:B------:R-:W-:-:S04]  /*00e0*/  IMAD.U32 R11, RZ, RZ, UR17 ;  /* 0x00000011ff0b7e24 */ /* 0x000fc8000f8e00ff */
[----:B------:R-:W3:Y:S02]  /*00f0*/  LDC.64 R2, c[0x0][0x460] ;  /* 0x00011800ff027b82 */ /* 0x000ee40000000a00 */
[----:B----4-:R-:W4:Y:S01]  /*0100*/  @P2 LDG.E.64 R10, desc[UR14][R10.64] ;  /* 0x0000000e0a0a2981 */ /* 0x010f22000c1e1b00 */
[----:B--2---:R-:W-:-:S05]  /*0110*/  @P2 IMAD.MOV.U32 R124, RZ, RZ, R232 ;  /* 0x000000ffff7c2224 */ /* 0x004fca00078e00e8 */
[----:B------:R-:W2:Y:S01]  /*0120*/  LDC.64 R4, c[0x0][0x460] ;  /* 0x00011800ff047b82 */ /* 0x000ea20000000a00 */
[----:B------:R-:W2:Y:S01]  /*0130*/  @P2 LDG.E.64 R8, desc[UR14][R124.64] ;  /* 0x0000000e7c082981 */ /* 0x000ea2000c1e1b00 */
[----:B------:R-:W-:Y:S01]  /*0140*/  IMAD.MOV.U32 R208, RZ, RZ, -0x1 ;  /* 0xffffffffffd07424 */ /* 0x000fe200078e00ff */
[----:B-1----:R-:W-:-:S04]  /*0150*/  LOP3.LUT R0, R212, UR19, R210, 0xfe, !PT ;  /* 0x00000013d4007c12 */ /* 0x002fc8000f8efed2 */
[----:B------:R-:W-:Y:S02]  /*0160*/  LOP3.LUT P3, RZ, R0, R209, RZ, 0xfc, !PT ;  /* 0x000000d100ff7212 */ /* 0x000fe4000786fcff */
[----:B------:R-:W2:Y:S01]  /*0170*/  @P2 LDC R0, c[0x0][0x520] ;  /* 0x00014800ff002b82 */ /* 0x000ea20000000800 */
[C---:B---3--:R-:W-:Y:S02]  /*0180*/  ISETP.NE.U32.AND P1, PT, R2.reuse, RZ, PT ;  /* 0x000000ff0200720c */ /* 0x048fe40003f25070 */
[----:B------:R-:W-:Y:S02]  /*0190*/  ISETP.NE.U32.AND P4, PT, R2, RZ, PT ;  /* 0x000000ff0200720c */ /* 0x000fe40003f85070 */
[C---:B------:R-:W-:Y:S02]  /*01a0*/  ISETP.NE.AND.EX P1, PT, R3.reuse, RZ, PT, P1 ;  /* 0x000000ff0300720c */ /* 0x040fe40003f25310 */
[----:B------:R-:W-:-:S04]  /*01b0*/  ISETP.NE.AND.EX P4, PT, R3, RZ, PT, P4 ;  /* 0x000000ff0300720c */ /* 0x000fc80003f85340 */
[----:B------:R-:W1:Y:S01]  /*01c0*/  @!P3 LDC.64 R6, c[0x0][0x528] ;  /* 0x00014a00ff06bb82 */ /* 0x000e620000000a00 */
[----:B----4-:R-:W-:Y:S02]  /*01d0*/  @P2 R2UR UR16, R10 ;  /* 0x000000000a1022ca */ /* 0x010fe400000e0000 */
[----:B------:R-:W-:Y:S02]  /*01e0*/  @P2 R2UR UR17, R11 ;  /* 0x000000000b1122ca */ /* 0x000fe400000e0000 */
[----:B--2---:R-:W-:-:S05]  /*01f0*/  @P2 IADD3 R232, P0, PT, R8, R0, RZ ;  /* 0x0000000008e82210 */ /* 0x004fca0007f1e0ff */
[----:B------:R-:W-:-:S04]  /*0200*/  @P2 IMAD.X R125, RZ, RZ, R9, P0 ;  /* 0x000000ffff7d2224 */ /* 0x000fc800000e0609 */
[----:B------:R-:W-:Y:S02]  /*0210*/  IMAD.U32 R12, RZ, RZ, UR16 ;  /* 0x00000010ff0c7e24 */ /* 0x000fe4000f8e00ff */
[----:B------:R-:W-:Y:S02]  /*0220*/  IMAD.U32 R13, RZ, RZ, UR17 ;  /* 0x00000011ff0d7e24 */ /* 0x000fe4000f8e00ff */
[----:B------:R-:W-:Y:S02]  /*0230*/  @!P3 IMAD.MOV.U32 R124, RZ, RZ, R232 ;  /* 0x000000ffff7cb224 */ /* 0x000fe400078e00e8 */
[C---:B------:R-:W-:Y:S01]  /*0240*/  IMAD.WIDE.U32 R8, R210.reuse, 0x4, R4 ;  /* 0x00000004d2087825 */ /* 0x040fe200078e0004 */
[----:B-1----:R1:W-:Y:S04]  /*0250*/  @!P3 STG.E.64 desc[UR14][R6.64], R12 ;  /* 0x0000000c0600b986 */ /* 0x0023e8000c101b0e */
[----:B------:R2:W-:Y:S04]  /*0260*/  @!P3 STG.E.64 desc[UR14][R6.64+0x8], R124 ;  /* 0x0000087c0600b986 */ /* 0x0005e8000c101b0e */
[----:B------:R-:W3:Y:S04]  /*0270*/  @P1 LDG.E R208, desc[UR14][R8.64] ;  /* 0x0000000e08d01981 */ /* 0x000ee8000c1e1900 */
[----:B------:R4:W3:Y:S01]  /*0280*/  @P4 LDG.E R3, desc[UR14][R8.64+0x4] ;  /* 0x0000040e08034981 */ /* 0x0008e2000c1e1900 */
[----:B------:R-:W-:Y:S01]  /*0290*/  ISETP.NE.U32.AND P2, PT, RZ, UR4, PT ;  /* 0x00000004ff007c0c */ /* 0x000fe2000bf45070 */
[----:B------:R-:W-:Y:S01]  /*02a0*/  IMAD.SHL.U32 R11, R210, 0x4, RZ ;  /* 0x00000004d20b7824 */ /* 0x000fe200078e00ff */
[----:B------:R-:W-:Y:S01]  /*02b0*/  SHF.R.U32.HI R0, RZ, 0x1e, R210 ;  /* 0x0000001eff007819 */ /* 0x000fe200000116d2 */
[----:B------:R-:W-:Y:S01]  /*02c0*/  IMAD.MOV.U32 R4, RZ, RZ, RZ ;  /* 0x000000ffff047224 */ /* 0x000fe200078e00ff */
[----:B------:R-:W-:-:S02]  /*02d0*/  ISETP.NE.AND.EX P2, PT, RZ, UR5, PT, P2 ;  /* 0x00000005ff007c0c */ /* 0x000fc4000bf45320 */
[----:B------:R-:W-:-:S04]  /*02e0*/  ISETP.NE.U32.AND P3, PT, RZ, UR6, PT ;  /* 0x00000006ff007c0c */ /* 0x000fc8000bf65070 */
[----:B------:R-:W-:-:S07]  /*02f0*/  ISETP.NE.AND.EX P3, PT, RZ, UR7, PT, P3 ;  /* 0x00000007ff007c0c */ /* 0x000fce000bf65330 */
[C---:B-1----:R-:W-:Y:S01]  /*0300*/  @P2 IADD3 R12, P0, PT, R11.reuse, UR4, RZ ;  /* 0x000000040b0c2c10 */ /* 0x042fe2000ff1e0ff */
[----:B--2---:R-:W1:Y:S03]  /*0310*/  LDC.64 R6, c[0x0][0x468] ;  /* 0x00011a00ff067b82 */ /* 0x004e660000000a00 */
[----:B------:R-:W-:Y:S02]  /*0320*/  @P2 IADD3.X R13, PT, PT, R0, UR5, RZ, P0, !PT ;  /* 0x00000005000d2c10 */ /* 0x000fe400087fe4ff */
[----:B------:R-:W-:-:S03]  /*0330*/  @P3 IADD3 R14, P1, PT, R11, UR6, RZ ;  /* 0x000000060b0e3c10 */ /* 0x000fc6000ff3e0ff */
[----:B------:R2:W5:Y:S01]  /*0340*/  @P2 LDG.E R133, desc[UR14][R12.64] ;  /* 0x0000000e0c852981 */ /* 0x000562000c1e1900 */
[----:B------:R-:W4:Y:S01]  /*0350*/  LDCU.U8 UR4, c[0x0][0x532] ;  /* 0x0000a640ff0477ac */ /* 0x000f220008000000 */
[----:B------:R-:W-:-:S05]  /*0360*/  @P3 IADD3.X R15, PT, PT, R0, UR7, RZ, P1, !PT ;  /* 0x00000007000f3c10 */ /* 0x000fca0008ffe4ff */
[----:B------:R2:W5:Y:S01]  /*0370*/  @P3 LDG.E R4, desc[UR14][R14.64] ;  /* 0x0000000e0e043981 */ /* 0x000562000c1e1900 */
[----:B-1----:R-:W-:Y:S02]  /*0380*/  ISETP.EQ.U32.AND P3, PT, R6, RZ, PT ;  /* 0x000000ff0600720c */ /* 0x002fe40003f62070 */
[----:B----4-:R-:W-:Y:S02]  /*0390*/  ISETP.NE.AND P1, PT, RZ, UR4, PT ;  /* 0x00000004ff007c0c */ /* 0x010fe4000bf25270 */
[----:B------:R-:W-:Y:S02]  /*03a0*/  IADD3 R10, P0, PT, R11, R6, RZ ;  /* 0x000000060b0a7210 */ /* 0x000fe40007f1e0ff */
[----:B------:R-:W-:-:S03]  /*03b0*/  ISETP.EQ.OR.EX P3, PT, R7, RZ, !P1, P3 ;  /* 0x000000ff0700720c */ /* 0x000fc60004f62730 */
[----:B------:R-:W-:Y:S02]  /*03c0*/  IMAD.X R11, R0, 0x1, R7, P0 ;  /* 0x00000001000b7824 */ /* 0x000fe400000e0607 */
[----:B------:R-:W1:Y:S01]  /*03d0*/  @!P4 LDC R0, c[0x0][0x434] ;  /* 0x00010d00ff00cb82 */ /* 0x000e620000000800 */
[----:B------:R-:W-:-:S07]  /*03e0*/  IMAD.MOV.U32 R9, RZ, RZ, -0x1 ;  /* 0xffffffffff097424 */ /* 0x000fce00078e00ff */
[----:B------:R2:W5:Y:S01]  /*03f0*/  @!P3 LDG.E R9, desc[UR14][R10.64] ;  /* 0x0000000e0a09b981 */ /* 0x000562000c1e1900 */
[----:B------:R-:W-:-:S04]  /*0400*/  ISETP.NE.U32.AND P3, PT, R6, RZ, PT ;  /* 0x000000ff0600720c */ /* 0x000fc80003f65070 */
[----:B------:R-:W-:Y:S02]  /*0410*/  ISETP.NE.AND.EX P3, PT, R7, RZ, PT, P3 ;  /* 0x000000ff0700720c */ /* 0x000fe40003f65330 */
[----:B-1----:R-:W-:Y:S02]  /*0420*/  @!P4 R2UR UR7, R0 ;  /* 0x000000000007c2ca */ /* 0x002fe400000e0000 */
[----:B------:R-:W1:Y:S09]  /*0430*/  @!P2 LDC R0, c[0x0][0x43c] ;  /* 0x00010f00ff00ab82 */ /* 0x000e720000000800 */
[----:B------:R-:W4:Y:S01]  /*0440*/  @!P3 LDC R7, c[0x0][0x438] ;  /* 0x00010e00ff07bb82 */ /* 0x000f220000000800 */
[----:B------:R-:W-:-:S06]  /*0450*/  USHF.L.U32 UR18, UR19, 0x7, URZ ;  /* 0x0000000713127899 */ /* 0x000fcc00080006ff */
[----:B------:R-:W-:Y:S02]  /*0460*/  IMAD.U32 R5, RZ, RZ, UR18 ;  /* 0x00000012ff057e24 */ /* 0x000fe4000f8e00ff */
[----:B---3--:R-:W-:-:S05]  /*0470*/  @P4 IMAD.IADD R2, R3, 0x1, -R208 ;  /* 0x0000000103024824 */ /* 0x008fca00078e0ad0 */
[----:B------:R-:W-:Y:S02]  /*0480*/  @P4 R2UR UR7, R2 ;  /* 0x00000000020742ca */ /* 0x000fe400000e0000 */
[----:B------:R-:W3:Y:S11]  /*0490*/  @!P2 LDC.64 R2, c[0x0][0x488] ;  /* 0x00012200ff02ab82 */ /* 0x000ef60000000a00 */
[----:B------:R-:W-:Y:S01]  /*04a0*/  ISETP.LT.AND P0, PT, R5, UR7, PT ;  /* 0x0000000705007c0c */ /* 0x000fe2000bf01270 */
[----:B-12-4-:R-:W-:-:S12]  /*04b0*/  @!P3 BRA `(.L_x_931) ;  /* 0x00000000000cb947 */ /* 0x016fd80003800000 */
[----:B------:R-:W2:Y:S02]  /*04c0*/  @P1 LDG.E R6, desc[UR14][R10.64+0x4] ;  /* 0x0000040e0a061981 */ /* 0x000ea4000c1e1900 */
[----:B--2--5:R-:W-:-:S06]  /*04d0*/  @P1 IADD3 R7, PT, PT, R6, -R9, RZ ;  /* 0x8000000906071210 */ /* 0x024fcc0007ffe0ff */
[----:B------:R1:W5:Y:S02]  /*04e0*/  @!P1 LDG.E R7, desc[UR14][R10.64] ;  /* 0x0000000e0a079981 */ /* 0x000364000c1e1900 */
.L_x_931:
[----:B------:R-:W-:Y:S05]  /*04f0*/  @!P0 EXIT ;  /* 0x000000000000894d */ /* 0x000fea0003800000 */
[----:B------:R-:W2:Y:S01]  /*0500*/  LDC R138, c[0x0][0x508] ;  /* 0x00014200ff8a7b82 */ /* 0x000ea20000000800 */
[----:B---3--:R-:W-:Y:S01]  /*0510*/  @!P2 ISETP.NE.U32.AND P0, PT, R2, RZ, PT ;  /* 0x000000ff0200a20c */ /* 0x008fe20003f05070 */
        /* <DEDUP_REMOVED lines=8> */
[----:B--2---:R-:W-:Y:S02]  /*05a0*/  IADD3 R3, PT, PT, R7, UR4, R138 ;  /* 0x0000000407037c10 */ /* 0x004fe4000fffe08a */
        /* <DEDUP_REMOVED lines=16> */
[----:B------:R-:W5:Y:S08]  /*06b0*/  @P0 LDC.64 R2, c[0x0][0x430] ;  /* 0x00010c00ff020b82 */ /* 0x000f700000000a00 */
[----:B------:R-:W1:Y:S01]  /*06c0*/  @P0 LDC R0, c[0x0][0x430] ;  /* 0x00010c00ff000b82 */ /* 0x000e620000000800 */
[----:B-----5:R-:W-:-:S02]  /*06d0*/  @P0 IMAD R3, R2, R3, RZ ;  /* 0x0000000302030224 */ /* 0x020fc400078e02ff */
[----:B------:R-:W-:Y:S01]  /*06e0*/  @P0 IMAD.MOV.U32 R2, RZ, RZ, 0x1 ;  /* 0x00000001ff020424 */ /* 0x000fe200078e00ff */
[----:B--234-:R-:W-:Y:S06]  /*06f0*/  @P0 BRA `(.L_x_933) ;  /* 0x0000000000280947 */ /* 0x01cfec0003800000 */
[----:B------:R-:W-:Y:S01]  /*0700*/  ISETP.NE.AND P0, PT, R8, RZ, PT ;  /* 0x000000ff0800720c */ /* 0x000fe20003f05270 */
        /* <DEDUP_REMOVED lines=9> */
.L_x_933:
[----:B------:R-:W2:Y:S01]  /*07a0*/  LDCU UR6, c[0x0][0x440] ;  /* 0x00008800ff0677ac */ /* 0x000ea20008000800 */
[----:B------:R-:W-:Y:S01]  /*07b0*/  @!P1 IMAD.WIDE.U32 R12, R210, R6, RZ ;  /* 0x00000006d20c9225 */ /* 0x000fe200078e00ff */
[----:B------:R-:W-:Y:S01]  /*07c0*/  ISETP.NE.AND P4, PT, R208, -0x1, PT ;  /* 0xffffffffd000780c */ /* 0x000fe20003f85270 */
[----:B------:R-:W-:Y:S01]  /*07d0*/  BSSY.RECONVERGENT B0, `(.L_x_934) ;  /* 0x000002f000007945 */ /* 0x000fe20003800200 */
[----:B------:R-:W3:Y:S01]  /*07e0*/  LDCU.64 UR4, c[0x0][0x410] ;  /* 0x00008200ff0477ac */ /* 0x000ee20008000a00 */
[----:B------:R-:W-:Y:S02]  /*07f0*/  @!P1 IMAD R6, R210, R7, R13 ;  /* 0x00000007d2069224 */ /* 0x000fe400078e020d */
[----:B----4-:R-:W-:Y:S01]  /*0800*/  IMAD R3, R212, R3, RZ ;  /* 0x00000003d4037224 */ /* 0x010fe200078e02ff */
[----:B------:R-:W-:Y:S01]  /*0810*/  UIMAD.WIDE.U32 UR8, UR19, 0x80, URZ ;  /* 0x00000080130878a5 */ /* 0x000fe2000f8e00ff */
[----:B------:R-:W-:Y:S01]  /*0820*/  IMAD.SHL.U32 R7, R209, 0x8, RZ ;  /* 0x00000008d1077824 */ /* 0x000fe200078e00ff */
[----:B------:R-:W-:Y:S01]  /*0830*/  SHF.R.U32.HI R209, RZ, 0x3, R209 ;  /* 0x00000003ffd17819 */ /* 0x000fe200000116d1 */
[----:B-1----:R-:W-:-:S03]  /*0840*/  @P1 IMAD.WIDE.U32 R10, R208, R4, RZ ;  /* 0x00000004d00a1225 */ /* 0x002fc600078e00ff */
[----:B------:R-:W-:Y:S01]  /*0850*/  LOP3.LUT R7, R7, 0x38, RZ, 0xc0, !PT ;  /* 0x0000003807077812 */ /* 0x000fe200078ec0ff */
[----:B------:R-:W-:Y:S02]  /*0860*/  @!P3 IMAD R3, R210, R2, R3 ;  /* 0x00000002d203b224 */ /* 0x000fe400078e0203 */
[----:B------:R-:W-:Y:S01]  /*0870*/  IMAD.U32 R2, RZ, RZ, UR7 ;  /* 0x00000007ff027e24 */ /* 0x000fe2000f8e00ff */
[C---:B--2---:R-:W-:Y:S01]  /*0880*/  ISETP.GE.AND P2, PT, R7.reuse, UR6, PT ;  /* 0x0000000607007c0c */ /* 0x044fe2000bf46270 */
[----:B------:R-:W-:Y:S02]  /*0890*/  @!P1 IMAD.MOV.U32 R4, RZ, RZ, R12 ;  /* 0x000000ffff049224 */ /* 0x000fe400078e000c */
[----:B------:R-:W-:Y:S01]  /*08a0*/  @P1 IMAD.MOV.U32 R4, RZ, RZ, R10 ;  /* 0x000000ffff041224 */ /* 0x000fe200078e000a */
[----:B------:R-:W-:Y:S01]  /*08b0*/  IADD3 R2, PT, PT, R2, -UR18, RZ ;  /* 0x8000001202027c10 */ /* 0x000fe2000fffe0ff */
[----:B------:R-:W-:Y:S02]  /*08c0*/  IMAD R9, R210, R9, RZ ;  /* 0x00000009d2097224 */ /* 0x000fe400078e02ff */
[----:B------:R-:W-:Y:S01]  /*08d0*/  @P1 IMAD R6, R208, R5, R11 ;  /* 0x00000005d0061224 */ /* 0x000fe200078e020b */
[----:B------:R-:W-:Y:S01]  /*08e0*/  IADD3 R8, P0, PT, R7, R4, RZ ;  /* 0x0000000407087210 */ /* 0x000fe20007f1e0ff */
[----:B------:R-:W-:Y:S01]  /*08f0*/  VIADD R5, R209, 0x20 ;  /* 0x00000020d1057836 */ /* 0x000fe20000000000 */
[----:B------:R-:W-:Y:S01]  /*0900*/  SEL R208, R9, R208, !P4 ;  /* 0x000000d009d07207 */ /* 0x000fe20006000000 */
[----:B------:R-:W-:Y:S01]  /*0910*/  IMAD R12, R0, UR18, RZ ;  /* 0x00000012000c7c24 */ /* 0x000fe2000f8e02ff */
[----:B------:R-:W-:-:S02]  /*0920*/  ISETP.GE.OR P4, PT, R209, R2, P2 ;  /* 0x00000002d100720c */ /* 0x000fc40001786670 */
[----:B------:R-:W-:Y:S02]  /*0930*/  IADD3.X R9, PT, PT, RZ, R6, RZ, P0, !PT ;  /* 0x00000006ff097210 */ /* 0x000fe400007fe4ff */
[----:B------:R-:W-:Y:S01]  /*0940*/  ISETP.NE.AND P1, PT, R7, RZ, PT ;  /* 0x000000ff0700720c */ /* 0x000fe20003f25270 */
[C---:B------:R-:W-:Y:S01]  /*0950*/  VIADD R7, R209.reuse, 0x10 ;  /* 0x00000010d1077836 */ /* 0x040fe20000000000 */
[----:B------:R-:W-:Y:S01]  /*0960*/  SHF.R.S32.HI R4, RZ, 0x1f, R208 ;  /* 0x0000001fff047819 */ /* 0x000fe200000114d0 */
[----:B---3--:R-:W-:Y:S01]  /*0970*/  IMAD.WIDE.U32 R8, R212, UR4, R8 ;  /* 0x00000004d4087c25 */ /* 0x008fe2000f8e0008 */
[----:B------:R-:W-:Y:S02]  /*0980*/  SEL R6, R208, RZ, P3 ;  /* 0x000000ffd0067207 */ /* 0x000fe40001800000 */
[----:B------:R-:W-:Y:S01]  /*0990*/  SEL R4, R4, RZ, P3 ;  /* 0x000000ff04047207 */ /* 0x000fe20001800000 */
[----:B------:R-:W-:Y:S01]  /*09a0*/  IMAD R213, R212, UR5, R9 ;  /* 0x00000005d4d57c24 */ /* 0x000fe2000f8e0209 */
[----:B------:R-:W-:-:S02]  /*09b0*/  ISETP.GE.OR P5, PT, R209, R2, P1 ;  /* 0x00000002d100720c */ /* 0x000fc40000fa6670 */
[-C--:B------:R-:W-:Y:S02]  /*09c0*/  ISETP.GE.OR P0, PT, R7, R2.reuse, P1 ;  /* 0x000000020700720c */ /* 0x080fe40000f06670 */
[-C--:B------:R-:W-:Y:S02]  /*09d0*/  ISETP.GE.OR P6, PT, R5, R2.reuse, P1 ;  /* 0x000000020500720c */ /* 0x080fe40000fc6670 */
[----:B------:R-:W-:Y:S02]  /*09e0*/  ISETP.GE.OR P3, PT, R7, R2, P2 ;  /* 0x000000020700720c */ /* 0x000fe40001766670 */
[----:B------:R-:W-:Y:S01]  /*09f0*/  LOP3.LUT R11, R209, UR8, RZ, 0xfc, !PT ;  /* 0x00000008d10b7c12 */ /* 0x000fe2000f8efcff */
[----:B------:R-:W-:Y:S10]  /*0a00*/  @P4 BRA `(.L_x_935) ;  /* 0x00000000002c4947 */ /* 0x000ff40003800000 */
        /* <DEDUP_REMOVED lines=11> */
.L_x_935:
[----:B------:R-:W-:Y:S05]  /*0ac0*/  BSYNC.RECONVERGENT B0 ;  /* 0x0000000000007941 */ /* 0x000fea0003800200 */
.L_x_934:
[----:B------:R-:W-:Y:S01]  /*0ad0*/  BSSY.RECONVERGENT B0, `(.L_x_936) ;  /* 0x0000011000007945 */ /* 0x000fe20003800200 */
[----:B------:R-:W-:Y:S02]  /*0ae0*/  ISETP.GE.OR P4, PT, R5, R2, P2 ;  /* 0x000000020500720c */ /* 0x000fe40001786670 */
        /* <DEDUP_REMOVED lines=15> */
.L_x_937:
[----:B------:R-:W-:Y:S05]  /*0be0*/  BSYNC.RECONVERGENT B0 ;  /* 0x0000000000007941 */ /* 0x000fea0003800200 */
.L_x_936:
[----:B------:R-:W-:Y:S01]  /*0bf0*/  BSSY.RECONVERGENT B0, `(.L_x_938) ;  /* 0x0000011000007945 */ /* 0x000fe20003800200 */
[----:B------:R-:W-:Y:S02]  /*0c00*/  ISETP.GE.OR P3, PT, R23, R2, P2 ;  /* 0x000000021700720c */ /* 0x000fe40001766670 */
[----:B------:R-:W-:Y:S01]  /*0c10*/  IADD3 R21, PT, PT, R209, 0x40, RZ ;  /* 0x00000040d1157810 */ /* 0x000fe20007ffe0ff */
        /* <DEDUP_REMOVED lines=14> */
.L_x_939:
[----:B------:R-:W-:Y:S05]  /*0d00*/  BSYNC.RECONVERGENT B0 ;  /* 0x0000000000007941 */ /* 0x000fea0003800200 */
.L_x_938:
[----:B------:R-:W-:Y:S01]  /*0d10*/  BSSY.RECONVERGENT B0, `(.L_x_940) ;  /* 0x0000011000007945 */ /* 0x000fe20003800200 */
[----:B------:R-:W-:Y:S02]  /*0d20*/  ISETP.GE.OR P4, PT, R21, R2, P2 ;  /* 0x000000021500720c */ /* 0x000fe40001786670 */
[----:B------:R-:W-:Y:S01]  /*0d30*/  IADD3 R19, PT, PT, R209, 0x50, RZ ;  /* 0x00000050d1137810 */ /* 0x000fe20007ffe0ff */
        /* <DEDUP_REMOVED lines=14> */
.L_x_941:
[----:B------:R-:W-:Y:S05]  /*0e20*/  BSYNC.RECONVERGENT B0 ;  /* 0x0000000000007941 */ /* 0x000fea0003800200 */
.L_x_940:
[----:B------:R-:W-:Y:S01]  /*0e30*/  BSSY.RECONVERGENT B0, `(.L_x_942) ;  /* 0x0000012000007945 */ /* 0x000fe20003800200 */
[----:B------:R-:W-:Y:S01]  /*0e40*/  ISETP.GE.OR P3, PT, R19, R2, P2 ;  /* 0x000000021300720c */ /* 0x000fe20001766670 */
[C---:B-1234-:R-:W-:Y:S01]  /*0e50*/  VIADD R17, R209.reuse, 0x60 ;  /* 0x00000060d1117836 */ /* 0x05efe20000000000 */
[----:B------:R-:W-:Y:S01]  /*0e60*/  IADD3 R15, PT, PT, R209, 0x70, RZ ;  /* 0x00000070d10f7810 */ /* 0x000fe20007ffe0ff */
        /* <DEDUP_REMOVED lines=14> */
.L_x_943:
[----:B------:R-:W-:Y:S05]  /*0f50*/  BSYNC.RECONVERGENT B0 ;  /* 0x0000000000007941 */ /* 0x000fea0003800200 */
.L_x_942:
[----:B------:R-:W-:Y:S01]  /*0f60*/  BSSY.RECONVERGENT B0, `(.L_x_944) ;  /* 0x0000011000007945 */ /* 0x000fe20003800200 */
[-C--:B------:R-:W-:Y:S02]  /*0f70*/  ISETP.GE.OR P4, PT, R17, R2.reuse, P2 ;  /* 0x000000021100720c */ /* 0x080fe40001786670 */
[----:B------:R-:W-:Y:S01]  /*0f80*/  ISETP.GE.OR P2, PT, R15, R2, P2 ;  /* 0x000000020f00720c */ /* 0x000fe20001746670 */
        /* <DEDUP_REMOVED lines=14> */
.L_x_945:
[----:B------:R-:W-:Y:S05]  /*1070*/  BSYNC.RECONVERGENT B0 ;  /* 0x0000000000007941 */ /* 0x000fea0003800200 */
.L_x_944:
        /* <DEDUP_REMOVED lines=15> */
.L_x_947:
[----:B------:R-:W-:Y:S05]  /*1170*/  BSYNC.RECONVERGENT B0 ;  /* 0x0000000000007941 */ /* 0x000fea0003800200 */
.L_x_946:
[----:B------:R-:W-:Y:S01]  /*1180*/  BSSY.RECONVERGENT B0, `(.L_x_948) ;  /* 0x0000012000007945 */ /* 0x000fe20003800200 */
[--C-:B------:R-:W-:Y:S02]  /*1190*/  IADD3 R6, P4, P3, R12, R6, R3.reuse ;  /* 0x000000060c067210 */ /* 0x100fe40007b9e003 */
[----:B------:R-:W-:Y:S02]  /*11a0*/  SHF.R.S32.HI R13, RZ, 0x1f, R12 ;  /* 0x0000001fff0d7819 */ /* 0x000fe4000001140c */
[----:B------:R-:W-:Y:S01]  /*11b0*/  SHF.R.S32.HI R3, RZ, 0x1f, R3 ;  /* 0x0000001fff037819 */ /* 0x000fe20000011403 */
        /* <DEDUP_REMOVED lines=14> */
.L_x_949:
[----:B------:R-:W-:Y:S05]  /*12a0*/  BSYNC.RECONVERGENT B0 ;  /* 0x0000000000007941 */ /* 0x000fea0003800200 */
.L_x_948:
[----:B------:R-:W-:Y:S01]  /*12b0*/  BSSY.RECONVERGENT B0, `(.L_x_950) ;  /* 0x000000b000007945 */ /* 0x000fe20003800200 */
[----:B------:R-:W-:-:S03]  /*12c0*/  IADD3.X R3, PT, PT, R13, R4, R3, P4, P3 ;  /* 0x000000040d037210 */ /* 0x000fc600027e6403 */
[----:B------:R-:W-:Y:S05]  /*12d0*/  @P5 BRA `(.L_x_951) ;  /* 0x0000000000205947 */ /* 0x000fea0003800000 */
[----:B------:R-:W5:Y:S01]  /*12e0*/  LDCU.64 UR4, c[0x0][0x420] ;  /* 0x00008400ff0477ac */ /* 0x000f620008000a00 */
[----:B------:R-:W-:Y:S02]  /*12f0*/  IMAD R4, R209, R0, RZ ;  /* 0x00000000d1047224 */ /* 0x000fe400078e02ff */
[----:B------:R-:W-:-:S03]  /*1300*/  IMAD.MOV.U32 R11, RZ, RZ, 0x7f800000 ;  /* 0x7f800000ff0b7424 */ /* 0x000fc600078e00ff */
[----:B----4-:R-:W-:-:S04]  /*1310*/  IADD3 R9, P2, PT, R4, R6, RZ ;  /* 0x0000000604097210 */ /* 0x010fc80007f5e0ff */
[----:B------:R-:W-:Y:S02]  /*1320*/  LEA.HI.X.SX32 R4, R4, R3, 0x1, P2 ;  /* 0x0000000304047211 */ /* 0x000fe400010f0eff */
[----:B-----5:R-:W-:-:S04]  /*1330*/  LEA R8, P2, R9, UR4, 0x2 ;  /* 0x0000000409087c11 */ /* 0x020fc8000f8410ff */
[----:B------:R-:W-:-:S05]  /*1340*/  LEA.HI.X R9, R9, UR5, R4, 0x2, P2 ;  /* 0x0000000509097c11 */ /* 0x000fca00090f1404 */
[----:B------:R4:W-:Y:S04]  /*1350*/  STG.E desc[UR14][R8.64], R11 ;  /* 0x0000000b08007986 */ /* 0x0009e8000c10190e */
.L_x_951:
[----:B------:R-:W-:Y:S05]  /*1360*/  BSYNC.RECONVERGENT B0 ;  /* 0x0000000000007941 */ /* 0x000fea0003800200 */
.L_x_950:
[----:B------:R-:W-:Y:S01]  /*1370*/  BSSY.RECONVERGENT B0, `(.L_x_952) ;  /* 0x000000f000007945 */ /* 0x000fe20003800200 */
[-C--:B------:R-:W-:Y:S02]  /*1380*/  ISETP.GE.OR P5, PT, R23, R2.reuse, P1 ;  /* 0x000000021700720c */ /* 0x080fe40000fa6670 */
[-C--:B------:R-:W-:Y:S02]  /*1390*/  ISETP.GE.OR P4, PT, R21, R2.reuse, P1 ;  /* 0x000000021500720c */ /* 0x080fe40000f86670 */
[-C--:B------:R-:W-:Y:S02]  /*13a0*/  ISETP.GE.OR P3, PT, R19, R2.reuse, P1 ;  /* 0x000000021300720c */ /* 0x080fe40000f66670 */
[-C--:B------:R-:W-:Y:S02]  /*13b0*/  ISETP.GE.OR P2, PT, R17, R2.reuse, P1 ;  /* 0x000000021100720c */ /* 0x080fe40000f46670 */
[----:B------:R-:W-:Y:S01]  /*13c0*/  ISETP.GE.OR P1, PT, R15, R2, P1 ;  /* 0x000000020f00720c */ /* 0x000fe20000f26670 */
[----:B------:R-:W-:-:S12]  /*13d0*/  @P0 BRA `(.L_x_953) ;  /* 0x0000000000200947 */ /* 0x000fd80003800000 */
[----:B------:R-:W4:Y:S01]  /*13e0*/  LDCU.64 UR4, c[0x0][0x420] ;  /* 0x00008400ff0477ac */ /* 0x000f220008000a00 */
[----:B------:R-:W-:-:S05]  /*13f0*/  IMAD R2, R7, R0, RZ ;  /* 0x0000000007027224 */ /* 0x000fca00078e02ff */
[----:B------:R-:W-:-:S04]  /*1400*/  IADD3 R7, P0, PT, R2, R6, RZ ;  /* 0x0000000602077210 */ /* 0x000fc80007f1e0ff */
[----:B------:R-:W-:Y:S02]  /*1410*/  LEA.HI.X.SX32 R2, R2, R3, 0x1, P0 ;  /* 0x0000000302027211 */ /* 0x000fe400000f0eff */
[----:B----4-:R-:W-:-:S04]  /*1420*/  LEA R8, P0, R7, UR4, 0x2 ;  /* 0x0000000407087c11 */ /* 0x010fc8000f8010ff */
[----:B------:R-:W-:Y:S01]  /*1430*/  LEA.HI.X R9, R7, UR5, R2, 0x2, P0 ;  /* 0x0000000507097c11 */ /* 0x000fe200080f1402 */
[----:B------:R-:W-:-:S05]  /*1440*/  IMAD.MOV.U32 R7, RZ, RZ, 0x7f800000 ;  /* 0x7f800000ff077424 */ /* 0x000fca00078e00ff */
[----:B------:R4:W-:Y:S03]  /*1450*/  STG.E desc[UR14][R8.64], R7 ;  /* 0x0000000708007986 */ /* 0x0009e6000c10190e */
.L_x_953:
[----:B------:R-:W-:Y:S05]  /*1460*/  BSYNC.RECONVERGENT B0 ;  /* 0x0000000000007941 */ /* 0x000fea0003800200 */
.L_x_952:
[----:B------:R-:W-:Y:S04]  /*1470*/  BSSY.RECONVERGENT B0, `(.L_x_954) ;  /* 0x000000a000007945 */ /* 0x000fe80003800200 */
[----:B------:R-:W-:Y:S05]  /*1480*/  @P6 BRA `(.L_x_955) ;  /* 0x0000000000206947 */ /* 0x000fea0003800000 */
[----:B------:R-:W5:Y:S01]  /*1490*/  LDCU.64 UR4, c[0x0][0x420] ;  /* 0x00008400ff0477ac */ /* 0x000f620008000a00 */
[----:B------:R-:W-:Y:S02]  /*14a0*/  IMAD R2, R5, R0, RZ ;  /* 0x0000000005027224 */ /* 0x000fe400078e02ff */
[----:B----4-:R-:W-:-:S03]  /*14b0*/  IMAD.MOV.U32 R7, RZ, RZ, 0x7f800000 ;  /* 0x7f800000ff077424 */ /* 0x010fc600078e00ff */
[----:B------:R-:W-:-:S04]  /*14c0*/  IADD3 R5, P0, PT, R2, R6, RZ ;  /* 0x0000000602057210 */ /* 0x000fc80007f1e0ff */
[----:B------:R-:W-:Y:S02]  /*14d0*/  LEA.HI.X.SX32 R2, R2, R3, 0x1, P0 ;  /* 0x0000000302027211 */ /* 0x000fe400000f0eff */
[----:B-----5:R-:W-:-:S04]  /*14e0*/  LEA R4, P0, R5, UR4, 0x2 ;  /* 0x0000000405047c11 */ /* 0x020fc8000f8010ff */
[----:B------:R-:W-:-:S05]  /*14f0*/  LEA.HI.X R5, R5, UR5, R2, 0x2, P0 ;  /* 0x0000000505057c11 */ /* 0x000fca00080f1402 */
[----:B------:R4:W-:Y:S04]  /*1500*/  STG.E desc[UR14][R4.64], R7 ;  /* 0x0000000704007986 */ /* 0x0009e8000c10190e */
.L_x_955:
[----:B------:R-:W-:Y:S05]  /*1510*/  BSYNC.RECONVERGENT B0 ;  /* 0x0000000000007941 */ /* 0x000fea0003800200 */
.L_x_954:
        /* <DEDUP_REMOVED lines=10> */
.L_x_957:
[----:B------:R-:W-:Y:S05]  /*15c0*/  BSYNC.RECONVERGENT B0 ;  /* 0x0000000000007941 */ /* 0x000fea0003800200 */
.L_x_956:
        /* <DEDUP_REMOVED lines=10> */
.L_x_959:
[----:B------:R-:W-:Y:S05]  /*1670*/  BSYNC.RECONVERGENT B0 ;  /* 0x0000000000007941 */ /* 0x000fea0003800200 */
.L_x_958:
        /* <DEDUP_REMOVED lines=10> */
.L_x_961:
[----:B------:R-:W-:Y:S05]  /*1720*/  BSYNC.RECONVERGENT B0 ;  /* 0x0000000000007941 */ /* 0x000fea0003800200 */
.L_x_960:
        /* <DEDUP_REMOVED lines=10> */
.L_x_963:
[----:B------:R-:W-:Y:S05]  /*17d0*/  BSYNC.RECONVERGENT B0 ;  /* 0x0000000000007941 */ /* 0x000fea0003800200 */
.L_x_962:
[----:B------:R-:W-:Y:S05]  /*17e0*/  @P1 EXIT ;  /* 0x000000000000194d */ /* 0x000fea0003800000 */
[----:B------:R-:W5:Y:S01]  /*17f0*/  LDCU.64 UR4, c[0x0][0x420] ;  /* 0x00008400ff0477ac */ /* 0x000f620008000a00 */
[----:B------:R-:W-:Y:S02]  /*1800*/  IMAD R0, R15, R0, RZ ;  /* 0x000000000f007224 */ /* 0x000fe400078e02ff */
[----:B----4-:R-:W-:-:S03]  /*1810*/  IMAD.MOV.U32 R5, RZ, RZ, 0x7f800000 ;  /* 0x7f800000ff057424 */ /* 0x010fc600078e00ff */
[----:B------:R-:W-:-:S04]  /*1820*/  IADD3 R6, P0, PT, R0, R6, RZ ;  /* 0x0000000600067210 */ /* 0x000fc80007f1e0ff */
[----:B------:R-:W-:Y:S02]  /*1830*/  LEA.HI.X.SX32 R3, R0, R3, 0x1, P0 ;  /* 0x0000000300037211 */ /* 0x000fe400000f0eff */
[----:B-----5:R-:W-:-:S04]  /*1840*/  LEA R2, P0, R6, UR4, 0x2 ;  /* 0x0000000406027c11 */ /* 0x020fc8000f8010ff */
[----:B------:R-:W-:-:S05]  /*1850*/  LEA.HI.X R3, R6, UR5, R3, 0x2, P0 ;  /* 0x0000000506037c11 */ /* 0x000fca00080f1403 */
[----:B------:R-:W-:Y:S01]  /*1860*/  STG.E desc[UR14][R2.64], R5 ;  /* 0x0000000502007986 */ /* 0x000fe2000c10190e */
[----:B------:R-:W-:Y:S05]  /*1870*/  EXIT ;  /* 0x000000000000794d */ /* 0x000fea0003800000 */
.L_x_932:
[----:B------:R-:W-:Y:S02]  /*1880*/  ISETP.NE.AND P0, PT, R208, -0x1, PT ;  /* 0xffffffffd000780c */ /* 0x000fe40003f05270 */
[----:B------:R-:W-:-:S11]  /*1890*/  ISETP.NE.AND P2, PT, R9, -0x1, PT ;  /* 0xffffffff0900780c */ /* 0x000fd60003f45270 */
[----:B------:R-:W2:Y:S08]  /*18a0*/  @!P0 LDC.64 R6, c[0x0][0x398] ;  /* 0x0000e600ff068b82 */ /* 0x000eb00000000a00 */
[----:B------:R-:W1:Y:S01]  /*18b0*/  @P0 LDC.64 R2, c[0x0][0x3b0] ;  /* 0x0000ec00ff020b82 */ /* 0x000e620000000a00 */
[----:B--2---:R-:W-:-:S04]  /*18c0*/  @!P0 IMAD.WIDE.U32 R12, R210, R6, RZ ;  /* 0x00000006d20c8225 */ /* 0x004fc800078e00ff */
[----:B------:R-:W-:Y:S01]  /*18d0*/  @!P0 IMAD R7, R210, R7, R13 ;  /* 0x00000007d2078224 */ /* 0x000fe200078e020d */
[----:B------:R-:W-:Y:S01]  /*18e0*/  @!P0 MOV R0, R12 ;  /* 0x0000000c00008202 */ /* 0x000fe20000000f00 */
        /* <DEDUP_REMOVED lines=15> */
[----:B------:R-:W-:Y:S01]  /*19e0*/  MOV R6, R10 ;  /* 0x0000000a00067202 */ /* 0x000fe20000000f00 */
[----:B------:R-:W-:Y:S06]  /*19f0*/  BRA `(.L_x_965) ;  /* 0x0000000000187947 */ /* 0x000fec0003800000 */
.L_x_964:
[----:B------:R-:W1:Y:S01]  /*1a00*/  LDC.64 R196, c[0x0][0x3b8] ;  /* 0x0000ee00ffc47b82 */ /* 0x000e620000000a00 */
[----:B------:R-:W-:-:S05]  /*1a10*/  IADD3 R10, PT, PT, R4, R9, RZ ;  /* 0x00000009040a7210 */ /* 0x000fca0007ffe0ff */
[C---:B-1----:R-:W-:Y:S02]  /*1a20*/  IMAD R2, R10.reuse, R197, RZ ;  /* 0x000000c50a027224 */ /* 0x042fe400078e02ff */
[----:B------:R-:W-:-:S05]  /*1a30*/  IMAD.WIDE.U32 R10, R10, R196, RZ ;  /* 0x000000c40a0a7225 */ /* 0x000fca00078e00ff */
[----:B------:R-:W-:Y:S02]  /*1a40*/  IADD3 R2, PT, PT, R11, R2, RZ ;  /* 0x000000020b027210 */ /* 0x000fe40007ffe0ff */
[----:B------:R-:W-:-:S07]  /*1a50*/  MOV R6, R10 ;  /* 0x0000000a00067202 */ /* 0x000fce0000000f00 */
.L_x_965:
        /* <DEDUP_REMOVED lines=18> */
[----:B------:R-:W-:Y:S02]  /*1b80*/  ISETP.NE.AND P1, PT, R3, RZ, PT ;  /* 0x000000ff0300720c */ /* 0x000fe40003f25270 */
[----:B------:R-:W-:Y:S02]  /*1b90*/  ISETP.GE.U32.AND P3, PT, R8, R11, PT ;  /* 0x0000000b0800720c */ /* 0x000fe40003f66070 */
[----:B------:R-:W-:-:S04]  /*1ba0*/  LOP3.LUT R8, R212, R3, RZ, 0x3c, !PT ;  /* 0x00000003d4087212 */ /* 0x000fc800078e3cff */
[----:B------:R-:W-:-:S07]  /*1bb0*/  ISETP.GE.AND P0, PT, R8, RZ, PT ;  /* 0x000000ff0800720c */ /* 0x000fce0003f06270 */
[----:B------:R-:W-:-:S06]  /*1bc0*/  @P3 VIADD R204, R204, 0x1 ;  /* 0x00000001cccc3836 */ /* 0x000fcc0000000000 */
        /* <DEDUP_REMOVED lines=16> */
.L_x_966:
[----:B------:R-:W1:Y:S01]  /*1cd0*/  LDC.64 R218, c[0x0][0x3c0] ;  /* 0x0000f000ffda7b82 */ /* 0x000e620000000a00 */
[----:B------:R-:W-:-:S05]  /*1ce0*/  IADD3 R4, PT, PT, R4, R9, RZ ;  /* 0x0000000904047210 */ /* 0x000fca0007ffe0ff */
[C---:B-1----:R-:W-:Y:S02]  /*1cf0*/  IMAD R3, R4.reuse, R219, RZ ;  /* 0x000000db04037224 */ /* 0x042fe400078e02ff */
[----:B------:R-:W-:-:S05]  /*1d00*/  IMAD.WIDE.U32 R8, R4, R218, RZ ;  /* 0x000000da04087225 */ /* 0x000fca00078e00ff */
[----:B------:R-:W-:Y:S02]  /*1d10*/  IADD3 R3, PT, PT, R9, R3, RZ ;  /* 0x0000000309037210 */ /* 0x000fe40007ffe0ff */
[----:B------:R-:W-:-:S07]  /*1d20*/  MOV R4, R8 ;  /* 0x0000000800047202 */ /* 0x000fce0000000f00 */
.L_x_967:
[----:B------:R-:W-:Y:S01]  /*1d30*/  IMAD.SHL.U32 R211, R209, 0x8, RZ ;  /* 0x00000008d1d37824 */ /* 0x000fe200078e00ff */
[----:B------:R-:W1:Y:S01]  /*1d40*/  LDCU.128 UR8, c[0x0][0x3d0] ;  /* 0x00007a00ff0877ac */ /* 0x000e620008000c00 */
[----:B------:R-:W-:Y:S01]  /*1d50*/  SHF.R.U32.HI R203, RZ, 0x3, R209 ;  /* 0x00000003ffcb7819 */ /* 0x000fe200000116d1 */
[----:B------:R-:W2:Y:S01]  /*1d60*/  S2UR UR6, SR_CgaCtaId ;  /* 0x00000000000679c3 */ /* 0x000ea20000008800 */
[----:B------:R-:W-:Y:S01]  /*1d70*/  SHF.R.S32.HI R13, RZ, 0x1f, R204 ;  /* 0x0000001fff0d7819 */ /* 0x000fe200000114cc */
[----:B------:R-:W3:Y:S01]  /*1d80*/  LDCU.64 UR12, c[0x0][0x388] ;  /* 0x00007100ff0c77ac */ /* 0x000ee20008000a00 */
[----:B------:R-:W-:Y:S01]  /*1d90*/  LOP3.LUT R201, R211, 0x38, RZ, 0xc0, !PT ;  /* 0x00000038d3c97812 */ /* 0x000fe200078ec0ff */
[----:B------:R-:W-:Y:S01]  /*1da0*/  IMAD.U32 R202, RZ, RZ, UR7 ;  /* 0x00000007ffca7e24 */ /* 0x000fe2000f8e00ff */
[----:B------:R-:W-:Y:S01]  /*1db0*/  BSSY.RECONVERGENT B0, `(.L_x_968) ;  /* 0x000003f000007945 */ /* 0x000fe20003800200 */
[----:B------:R-:W4:Y:S01]  /*1dc0*/  LDCU.64 UR4, c[0x0][0x390] ;  /* 0x00007200ff0477ac */ /* 0x000f220008000a00 */
[C---:B------:R-:W-:Y:S01]  /*1dd0*/  IADD3 R8, P1, PT, R201.reuse, R6, RZ ;  /* 0x00000006c9087210 */ /* 0x040fe20007f3e0ff */
[----:B------:R-:W-:Y:S01]  /*1de0*/  VIADD R202, R202, -UR18 ;  /* 0x80000012caca7c36 */ /* 0x000fe20008000000 */
[----:B------:R-:W-:Y:S01]  /*1df0*/  IADD3 R10, P0, PT, R201, R4, RZ ;  /* 0x00000004c90a7210 */ /* 0x000fe20007f1e0ff */
[----:B------:R-:W-:Y:S01]  /*1e00*/  IMAD.SHL.U32 R193, R209, 0x40, RZ ;  /* 0x00000040d1c17824 */ /* 0x000fe200078e00ff */
[----:B------:R-:W-:Y:S01]  /*1e10*/  LOP3.LUT R6, R211, 0x1f8, RZ, 0xc0, !PT ;  /* 0x000001f8d3067812 */ /* 0x000fe200078ec0ff */
[----:B------:R-:W-:-:S02]  /*1e20*/  IMAD.X R9, RZ, RZ, R2, P1 ;  /* 0x000000ffff097224 */ /* 0x000fc400008e0602 */
[----:B------:R-:W-:Y:S01]  /*1e30*/  IMAD.X R11, RZ, RZ, R3, P0 ;  /* 0x000000ffff0b7224 */ /* 0x000fe200000e0603 */
[----:B------:R-:W-:Y:S01]  /*1e40*/  LOP3.LUT R4, R193, 0x1c0, RZ, 0xc0, !PT ;  /* 0x000001c0c1047812 */ /* 0x000fe200078ec0ff */
[C---:B------:R-:W-:Y:S01]  /*1e50*/  IMAD.WIDE.U32 R8, R203.reuse, R196, R8 ;  /* 0x000000c4cb087225 */ /* 0x040fe200078e0008 */
[----:B------:R-:W-:Y:S02]  /*1e60*/  LOP3.LUT R6, R6, 0x38, R209, 0x78, !PT ;  /* 0x0000003806067812 */ /* 0x000fe400078e78d1 */
[----:B------:R-:W-:Y:S01]  /*1e70*/  LOP3.LUT R4, R4, 0x38, R211, 0xf8, !PT ;  /* 0x0000003804047812 */ /* 0x000fe200078ef8d3 */
[----:B------:R-:W-:Y:S01]  /*1e80*/  IMAD R9, R203, R197, R9 ;  /* 0x000000c5cb097224 */ /* 0x000fe200078e0209 */
[----:B------:R-:W-:Y:S01]  /*1e90*/  LOP3.LUT R211, R6, 0x1e00, R211, 0xf8, !PT ;  /* 0x00001e0006d37812 */ /* 0x000fe200078ef8d3 */
[----:B-1----:R-:W-:Y:S01]  /*1ea0*/  IMAD R3, R13, UR8, RZ ;  /* 0x000000080d037c24 */ /* 0x002fe2000f8e02ff */
[----:B------:R-:W-:Y:S01]  /*1eb0*/  LOP3.LUT R124, R193, 0x200, RZ, 0xc0, !PT ;  /* 0x00000200c17c7812 */ /* 0x000fe200078ec0ff */
[----:B------:R-:W-:-:S04]  /*1ec0*/  IMAD.WIDE.U32 R8, R204, UR8, R8 ;  /* 0x00000008cc087c25 */ /* 0x000fc8000f8e0008 */
[----:B------:R-:W-:Y:S01]  /*1ed0*/  IMAD R3, R204, UR9, R3 ;  /* 0x00000009cc037c24 */ /* 0x000fe2000f8e0203 */
[----:B---3--:R-:W-:Y:S01]  /*1ee0*/  LEA R207, P0, R8, UR12, 0x1 ;  /* 0x0000000c08cf7c11 */ /* 0x008fe2000f8008ff */
[----:B------:R-:W1:Y:S01]  /*1ef0*/  LDCU.64 UR8, c[0x0][0x3c8] ;  /* 0x00007900ff0877ac */ /* 0x000e620008000a00 */
[----:B------:R-:W-:-:S04]  /*1f00*/  IMAD.WIDE.U32 R10, R203, R218, R10 ;  /* 0x000000dacb0a7225 */ /* 0x000fc800078e000a */
[----:B------:R-:W-:Y:S02]  /*1f10*/  IMAD.IADD R206, R9, 0x1, R3 ;  /* 0x0000000109ce7824 */ /* 0x000fe400078e0203 */
[----:B------:R-:W-:Y:S02]  /*1f20*/  IMAD R13, R13, UR10, RZ ;  /* 0x0000000a0d0d7c24 */ /* 0x000fe4000f8e02ff */
[----:B------:R-:W-:Y:S01]  /*1f30*/  IMAD R11, R203, R219, R11 ;  /* 0x000000dbcb0b7224 */ /* 0x000fe200078e020b */
[----:B------:R-:W-:Y:S01]  /*1f40*/  LEA.HI.X R206, R8, UR13, R206, 0x1, P0 ;  /* 0x0000000d08ce7c11 */ /* 0x000fe200080f0cce */
[C---:B------:R-:W-:Y:S01]  /*1f50*/  IMAD R2, R204.reuse, UR11, R13 ;  /* 0x0000000bcc027c24 */ /* 0x040fe2000f8e020d */
[----:B------:R-:W-:Y:S01]  /*1f60*/  IADD3 R12, P0, PT, R201, R0, RZ ;  /* 0x00000000c90c7210 */ /* 0x000fe20007f1e0ff */
[----:B------:R-:W-:Y:S01]  /*1f70*/  IMAD.WIDE.U32 R204, R204, UR10, R10 ;  /* 0x0000000acccc7c25 */ /* 0x000fe2000f8e000a */
[----:B------:R-:W-:-:S03]  /*1f80*/  UIMAD.WIDE.U32 UR10, UR19, 0x80, URZ ;  /* 0x00000080130a78a5 */ /* 0x000fc6000f8e00ff */
[----:B------:R-:W-:Y:S01]  /*1f90*/  IMAD.X R13, RZ, RZ, R7, P0 ;  /* 0x000000ffff0d7224 */ /* 0x000fe200000e0607 */
[----:B------:R-:W-:Y:S01]  /*1fa0*/  ISETP.GE.AND P0, PT, R203, R202, PT ;  /* 0x000000cacb00720c */ /* 0x000fe20003f06270 */
[----:B------:R-:W-:Y:S01]  /*1fb0*/  IMAD.IADD R3, R205, 0x1, R2 ;  /* 0x00000001cd037824 */ /* 0x000fe200078e0202 */
[----:B----4-:R-:W-:Y:S01]  /*1fc0*/  LEA R205, P1, R204, UR4, 0x1 ;  /* 0x00000004cccd7c11 */ /* 0x010fe2000f8208ff */
[----:B------:R-:W-:Y:S01]  /*1fd0*/  UMOV UR4, 0x400 ;  /* 0x0000040000047882 */ /* 0x000fe20000000000 */
[----:B-1----:R-:W-:Y:S01]  /*1fe0*/  IMAD.WIDE.U32 R12, R212, UR8, R12 ;  /* 0x00000008d40c7c25 */ /* 0x002fe2000f8e000c */
[----:B--2---:R-:W-:Y:S01]  /*1ff0*/  ULEA UR6, UR6, UR4, 0x18 ;  /* 0x0000000406067291 */ /* 0x004fe2000f8ec0ff */
[----:B------:R-:W-:Y:S02]  /*2000*/  SHF.R.U32.HI R7, RZ, 0x1, R209 ;  /* 0x00000001ff077819 */ /* 0x000fe400000116d1 */
[----:B------:R-:W-:Y:S01]  /*2010*/  LEA.HI.X R204, R204, UR5, R3, 0x1, P1 ;  /* 0x00000005cccc7c11 */ /* 0x000fe200088f0c03 */
[----:B------:R-:W-:Y:S01]  /*2020*/  IMAD R15, R212, UR9, R13 ;  /* 0x00000009d40f7c24 */ /* 0x000fe2000f8e020d */
[----:B------:R-:W-:-:S02]  /*2030*/  LOP3.LUT R200, R203, UR10, RZ, 0xfc, !PT ;  /* 0x0000000acbc87c12 */ /* 0x000fc4000f8efcff */
[----:B------:R-:W-:Y:S02]  /*2040*/  LOP3.LUT R189, R4, 0x8, R7, 0x78, !PT ;  /* 0x0000000804bd7812 */ /* 0x000fe400078e7807 */
        /* <DEDUP_REMOVED lines=20> */
.L_x_970:
[----:B------:R1:W-:Y:S02]  /*2190*/  STS.128 [R211], RZ ;  /* 0x000000ffd3007388 */ /* 0x0003e40000000c00 */
.L_x_969:
[----:B------:R-:W-:Y:S05]  /*21a0*/  BSYNC.RECONVERGENT B0 ;  /* 0x0000000000007941 */ /* 0x000fea0003800200 */
.L_x_968:
[C---:B------:R-:W-:Y:S01]  /*21b0*/  IADD3 R199, PT, PT, R203.reuse, 0x10, RZ ;  /* 0x00000010cbc77810 */ /* 0x040fe20007ffe0ff */
[----:B--2---:R-:W-:Y:S01]  /*21c0*/  VIADD R3, R203, 0x60 ;  /* 0x00000060cb037836 */ /* 0x004fe20000000000 */
[----:B------:R-:W-:Y:S01]  /*21d0*/  IADD3 R128, PT, PT, R137, -0x1, RZ ;  /* 0xffffffff89807810 */ /* 0x000fe20007ffe0ff */
[----:B------:R-:W-:Y:S01]  /*21e0*/  VIADD R11, R203, 0x40 ;  /* 0x00000040cb0b7836 */ /* 0x000fe20000000000 */
[-C--:B------:R-:W-:Y:S01]  /*21f0*/  ISETP.GE.AND P1, PT, R199, R202.reuse, PT ;  /* 0x000000cac700720c */ /* 0x080fe20003f26270 */
[----:B------:R-:W-:Y:S01]  /*2200*/  VIADD R9, R203, 0x50 ;  /* 0x00000050cb097836 */ /* 0x000fe20000000000 */
[-C--:B------:R-:W-:Y:S01]  /*2210*/  ISETP.GE.AND P3, PT, R3, R202.reuse, PT ;  /* 0x000000ca0300720c */ /* 0x080fe20003f66270 */
[C---:B------:R-:W-:Y:S01]  /*2220*/  VIADD R3, R203.reuse, 0x70 ;  /* 0x00000070cb037836 */ /* 0x040fe20000000000 */
[----:B------:R-:W-:Y:S01]  /*2230*/  BSSY.RECONVERGENT B0, `(.L_x_971) ;  /* 0x000001f000007945 */ /* 0x000fe20003800200 */
[----:B------:R-:W-:Y:S01]  /*2240*/  VIADD R198, R203, 0x20 ;  /* 0x00000020cbc67836 */ /* 0x000fe20000000000 */
[-C--:B------:R-:W-:Y:S01]  /*2250*/  ISETP.GE.AND P5, PT, R11, R202.reuse, PT ;  /* 0x000000ca0b00720c */ /* 0x080fe20003fa6270 */
[----:B------:R-:W-:Y:S01]  /*2260*/  VIADD R195, R203, 0x30 ;  /* 0x00000030cbc37836 */ /* 0x000fe20000000000 */
[-C--:B------:R-:W-:Y:S01]  /*2270*/  ISETP.GE.AND P4, PT, R9, R202.reuse, PT ;  /* 0x000000ca0900720c */ /* 0x080fe20003f86270 */
[----:B------:R-:W-:Y:S01]  /*2280*/  IMAD R0, R128, -0x40, R133 ;  /* 0xffffffc080007824 */ /* 0x000fe200078e0285 */
[----:B------:R-:W-:-:S02]  /*2290*/  ISETP.GE.AND P2, PT, R3, R202, PT ;  /* 0x000000ca0300720c */ /* 0x000fc40003f46270 */
[-C--:B------:R-:W-:Y:S02]  /*22a0*/  ISETP.GE.AND P0, PT, R198, R202.reuse, PT ;  /* 0x000000cac600720c */ /* 0x080fe40003f06270 */
[----:B------:R-:W-:Y:S02]  /*22b0*/  ISETP.GE.AND P6, PT, R195, R202, PT ;  /* 0x000000cac300720c */ /* 0x000fe40003fc6270 */
[----:B------:R-:W-:Y:S01]  /*22c0*/  SHF.L.U64.HI R127, R196, 0x6, R197 ;  /* 0x00000006c47f7819 */ /* 0x000fe200000102c5 */
[----:B------:R-:W-:Y:S10]  /*22d0*/  @P1 BRA `(.L_x_972) ;  /* 0x0000000000501947 */ /* 0x000ff40003800000 */
        /* <DEDUP_REMOVED lines=20> */
.L_x_972:
[----:B------:R-:W-:Y:S05]  /*2420*/  BSYNC.RECONVERGENT B0 ;  /* 0x0000000000007941 */ /* 0x000fea0003800200 */
.L_x_971:
[----:B------:R-:W-:Y:S01]  /*2430*/  SHF.L.U32 R129, R196, 0x6, RZ ;  /* 0x00000006c4817819 */ /* 0x000fe200000006ff */
[----:B------:R-:W-:Y:S01]  /*2440*/  BSSY.RECONVERGENT B0, `(.L_x_973) ;  /* 0x0000019000007945 */ /* 0x000fe20003800200 */
[----:B------:R-:W-:Y:S01]  /*2450*/  ISETP.GE.AND P1, PT, R203, R0, PT ;  /* 0x00000000cb00720c */ /* 0x000fe20003f26270 */
[-C--:B---3--:R-:W-:Y:S02]  /*2460*/  IMAD R11, R127, R128.reuse, RZ ;  /* 0x000000807f0b7224 */ /* 0x088fe400078e02ff */
[----:B------:R-:W-:Y:S01]  /*2470*/  IMAD.WIDE.U32 R8, R129, R128, RZ ;  /* 0x0000008081087225 */ /* 0x000fe200078e00ff */
[----:B------:R-:W-:Y:S05]  /*2480*/  @P0 BRA `(.L_x_974) ;  /* 0x0000000000500947 */ /* 0x000fea0003800000 */
        /* <DEDUP_REMOVED lines=20> */
.L_x_974:
[----:B------:R-:W-:Y:S05]  /*25d0*/  BSYNC.RECONVERGENT B0 ;  /* 0x0000000000007941 */ /* 0x000fea0003800200 */
.L_x_973:
        /* <DEDUP_REMOVED lines=22> */
.L_x_976:
[----:B------:R-:W-:Y:S05]  /*2740*/  BSYNC.RECONVERGENT B0 ;  /* 0x0000000000007941 */ /* 0x000fea0003800200 */
.L_x_975:
        /* <DEDUP_REMOVED lines=22> */
.L_x_978:
[----:B------:R-:W-:Y:S05]  /*28b0*/  BSYNC.RECONVERGENT B0 ;  /* 0x0000000000007941 */ /* 0x000fea0003800200 */
.L_x_977:
        /* <DEDUP_REMOVED lines=22> */
.L_x_980:
[----:B------:R-:W-:Y:S05]  /*2a20*/  BSYNC.RECONVERGENT B0 ;  /* 0x0000000000007941 */ /* 0x000fea0003800200 */
.L_x_979:
        /* <DEDUP_REMOVED lines=22> */
.L_x_982:
[----:B------:R-:W-:Y:S05]  /*2b90*/  BSYNC.RECONVERGENT B0 ;  /* 0x0000000000007941 */ /* 0x000fea0003800200 */
.L_x_981:
        /* <DEDUP_REMOVED lines=21> */
.L_x_984:
[----:B------:R-:W-:Y:S05]  /*2cf0*/  BSYNC.RECONVERGENT B0 ;  /* 0x0000000000007941 */ /* 0x000fea0003800200 */
.L_x_983:
        /* <DEDUP_REMOVED lines=13> */
.L_x_987:
[----:B------:R1:W-:Y:S02]  /*2dd0*/  STS.128 [R211+0x4000], RZ ;  /* 0x004000ffd3007388 */ /* 0x0003e40000000c00 */
.L_x_986:
[----:B------:R-:W-:Y:S05]  /*2de0*/  BSYNC.RECONVERGENT B0 ;  /* 0x0000000000007941 */ /* 0x000fea0003800200 */
.L_x_985:
        /* <DEDUP_REMOVED lines=13> */
[----:B------:R-:W-:-:S04]  /*2ec0*/  LEA R12, P0, R2, R207, 0x1 ;  /* 0x000000cf020c7211 */ /* 0x000fc800078008ff */
[----:B------:R-:W-:-:S05]  /*2ed0*/  LEA.HI.X R13, R2, R206, R3, 0x1, P0 ;  /* 0x000000ce020d7211 */ /* 0x000fca00000f0c03 */
[----:B------:R-:W-:Y:S01]  /*2ee0*/  @!PT LDS RZ, [RZ] ;  /* 0x00000000fffff984 */ /* 0x000fe20000000800 */
[----:B------:R-:W-:Y:S01]  /*2ef0*/  @!PT LDS RZ, [RZ] ;  /* 0x00000000fffff984 */ /* 0x000fe20000000800 */
[----:B------:R-:W-:Y:S01]  /*2f00*/  @!PT LDS RZ, [RZ] ;  /* 0x00000000fffff984 */ /* 0x000fe20000000800 */
[----:B------:R1:W-:Y:S04]  /*2f10*/  LDGSTS.E.BYPASS.LTC128B.128 [R211+0x4800], desc[UR14][R12.64] ;  /* 0x048000000cd37fae */ /* 0x0003e8000b981a0e */
.L_x_989:
[----:B------:R-:W-:Y:S05]  /*2f20*/  BSYNC.RECONVERGENT B0 ;  /* 0x0000000000007941 */ /* 0x000fea0003800200 */
.L_x_988:
        /* <DEDUP_REMOVED lines=8> */
[----:B------:R-:W-:-:S04]  /*2fb0*/  LEA R12, P0, R2, R207, 0x1 ;  /* 0x000000cf020c7211 */ /* 0x000fc800078008ff */
[----:B------:R-:W-:-:S05]  /*2fc0*/  LEA.HI.X R13, R2, R206, R3, 0x1, P0 ;  /* 0x000000ce020d7211 */ /* 0x000fca00000f0c03 */
[----:B------:R-:W-:Y:S01]  /*2fd0*/  @!PT LDS RZ, [RZ] ;  /* 0x00000000fffff984 */ /* 0x000fe20000000800 */
[----:B------:R-:W-:Y:S01]  /*2fe0*/  @!PT LDS RZ, [RZ] ;  /* 0x00000000fffff984 */ /* 0x000fe20000000800 */
[----:B------:R-:W-:Y:S01]  /*2ff0*/  @!PT LDS RZ, [RZ] ;  /* 0x00000000fffff984 */ /* 0x000fe20000000800 */
[----:B------:R1:W-:Y:S04]  /*3000*/  LDGSTS.E.BYPASS.LTC128B.128 [R211+0x5000], desc[UR14][R12.64] ;  /* 0x050000000cd37fae */ /* 0x0003e8000b981a0e */
.L_x_991:
[----:B------:R-:W-:Y:S05]  /*3010*/  BSYNC.RECONVERGENT B0 ;  /* 0x0000000000007941 */ /* 0x000fea0003800200 */
.L_x_990:
[----:B------:R-:W-:Y:S04]  /*3020*/  BSSY.RECONVERGENT B0, `(.L_x_992) ;  /* 0x0000010000007945 */ /* 0x000fe80003800200 */
[----:B------:R-:W-:Y:S05]  /*3030*/  @P2 BRA `(.L_x_993) ;  /* 0x0000000000382947 */ /* 0x000fea0003800000 */
[----:B------:R-:W5:Y:S02]  /*3040*/  LDCU UR4, c[0x0][0x440] ;  /* 0x00008800ff0477ac */ /* 0x000f640008000800 */
[----:B-----5:R-:W-:-:S13]  /*3050*/  ISETP.GE.AND P0, PT, R201, UR4, PT ;  /* 0x00000004c9007c0c */ /* 0x020fda000bf06270 */
[----:B------:R1:W-:Y:S01]  /*3060*/  @P0 STS.128 [R211+0x5800], RZ ;  /* 0x005800ffd3000388 */ /* 0x0003e20000000c00 */
[----:B------:R-:W-:Y:S05]  /*3070*/  @P0 BRA `(.L_x_993) ;  /* 0x0000000000280947 */ /* 0x000fea0003800000 */
[----:B------:R-:W-:Y:S01]  /*3080*/  MOV R10, R8 ;  /* 0x00000008000a7202 */ /* 0x000fe20000000f00 */
[----:B-1----:R-:W-:-:S04]  /*3090*/  IMAD R2, R197, 0x30, RZ ;  /* 0x00000030c5027824 */ /* 0x002fc800078e02ff */
        /* <DEDUP_REMOVED lines=8> */
.L_x_993:
[----:B------:R-:W-:Y:S05]  /*3120*/  BSYNC.RECONVERGENT B0 ;  /* 0x0000000000007941 */ /* 0x000fea0003800200 */
.L_x_992:
[----:B------:R-:W5:Y:S01]  /*3130*/  LDCU.64 UR4, c[0x0][0x538] ;  /* 0x0000a700ff0477ac */ /* 0x000f620008000a00 */
[----:B------:R-:W2:Y:S01]  /*3140*/  S2R R126, SR_CTAID.X ;  /* 0x00000000007e7919 */ /* 0x000ea20000002500 */
[----:B------:R-:W2:Y:S01]  /*3150*/  LDC.U8 R214, c[0x0][0x4f8] ;  /* 0x00013e00ffd67b82 */ /* 0x000ea20000000000 */
[----:B------:R-:W0:Y:S01]  /*3160*/  LDGDEPBAR ;  /* 0x00000000000079af */ /* 0x000e220000000000 */
[----:B-----5:R-:W-:-:S04]  /*3170*/  ISETP.NE.U32.AND P0, PT, RZ, UR4, PT ;  /* 0x00000004ff007c0c */ /* 0x020fc8000bf05070 */
[----:B------:R-:W-:Y:S02]  /*3180*/  ISETP.NE.AND.EX P0, PT, RZ, UR5, PT, P0 ;  /* 0x00000005ff007c0c */ /* 0x000fe4000bf05300 */
[----:B------:R-:W-:Y:S01]  /*3190*/  SHF.R.U32.HI R6, RZ, 0x2, R209 ;  /* 0x00000002ff067819 */ /* 0x000fe200000116d1 */
[----:B------:R-:W-:Y:S01]  /*31a0*/  BSSY.RECONVERGENT B0, `(.L_x_994) ;  /* 0x0000033000007945 */ /* 0x000fe20003800200 */
[----:B------:R-:W-:-:S09]  /*31b0*/  DEPBAR.LE SB0, 0x0 ;  /* 0x000080000000791a */ /* 0x000fd20000000000 */
[----:B------:R-:W-:Y:S01]  /*31c0*/  VOTEU.ANY UP0, P0 ;  /* 0x0000000000ff7886 */ /* 0x000fe20000000100 */
[----:B------:R-:W-:-:S13]  /*31d0*/  PLOP3.LUT P0, PT, PT, PT, UP0, 0x80, 0x8 ;  /* 0x000000000008781c */ /* 0x000fda0003f0f008 */
[----:B-1----:R-:W1:Y:S01]  /*31e0*/  @P0 LDC.64 R2, c[0x0][0x540] ;  /* 0x00015000ff020b82 */ /* 0x002e620000000a00 */
[----:B------:R-:W-:-:S07]  /*31f0*/  @P0 IMAD.MOV.U32 R213, RZ, RZ, RZ ;  /* 0x000000ffffd50224 */ /* 0x000fce00078e00ff */
[----:B------:R-:W5:Y:S01]  /*3200*/  @P0 LDC R10, c[0x0][0x458] ;  /* 0x00011600ff0a0b82 */ /* 0x000f620000000800 */
[----:B-1----:R-:W-:-:S04]  /*3210*/  @P0 IMAD.WIDE.U32 R8, R210, R2, R212 ;  /* 0x00000002d2080225 */ /* 0x002fc800078e00d4 */
[----:B------:R-:W-:Y:S01]  /*3220*/  @P0 IMAD R3, R210, R3, R9 ;  /* 0x00000003d2030224 */ /* 0x000fe200078e0209 */
[----:B------:R-:W-:-:S04]  /*3230*/  @P0 LEA R12, P2, R8, UR4, 0x2 ;  /* 0x00000004080c0c11 */ /* 0x000fc8000f8410ff */
[----:B------:R-:W-:Y:S01]  /*3240*/  @P0 LEA.HI.X R13, R8, UR5, R3, 0x2, P2 ;  /* 0x00000005080d0c11 */ /* 0x000fe200090f1403 */
[----:B-----5:R-:W1:Y:S01]  /*3250*/  @P0 MUFU.RCP R2, R10 ;  /* 0x0000000a00020308 */ /* 0x020e620000001000 */
[----:B------:R-:W5:Y:S03]  /*3260*/  LDC R3, c[0x0][0x3e0] ;  /* 0x0000f800ff037b82 */ /* 0x000f660000000800 */
[----:B------:R-:W1:Y:S01]  /*3270*/  @P0 LDG.E R9, desc[UR14][R12.64] ;  /* 0x0000000e0c090981 */ /* 0x000e62000c1e1900 */
[----:B------:R-:W-:Y:S01]  /*3280*/  LOP3.LUT R8, R7, 0x1f0, RZ, 0xc0, !PT ;  /* 0x000001f007087812 */ /* 0x000fe200078ec0ff */
[----:B------:R-:W-:Y:S01]  /*3290*/  UMOV UR5, URZ ;  /* 0x000000ff00057c82 */ /* 0x000fe20008000000 */
[----:B------:R-:W-:Y:S02]  /*32a0*/  LOP3.LUT R6, R6, 0x7, RZ, 0xc0, !PT ;  /* 0x0000000706067812 */ /* 0x000fe400078ec0ff */
[----:B------:R-:W-:-:S02]  /*32b0*/  IADD3 R7, PT, PT, R8, 0x1, R5 ;  /* 0x0000000108077810 */ /* 0x000fc40007ffe005 */
[----:B------:R-:W-:Y:S02]  /*32c0*/  SHF.L.U64.HI R5, R218, 0x6, R219 ;  /* 0x00000006da057819 */ /* 0x000fe400000102db */
[----:B------:R-:W-:Y:S02]  /*32d0*/  IADD3 R7, PT, PT, R7, -UR7, R6 ;  /* 0x8000000707077c10 */ /* 0x000fe4000fffe006 */
[----:B------:R-:W-:Y:S01]  /*32e0*/  LOP3.LUT R6, R209, 0x1f, RZ, 0xc0, !PT ;  /* 0x0000001fd1067812 */ /* 0x000fe200078ec0ff */
[----:B------:R-:W-:Y:S01]  /*32f0*/  IMAD R5, R5, R128, RZ ;  /* 0x0000008005057224 */ /* 0x000fe200078e02ff */
[----:B------:R-:W-:Y:S01]  /*3300*/  IADD3 R138, PT, PT, R7, R138, R133 ;  /* 0x0000008a078a7210 */ /* 0x000fe20007ffe085 */
[----:B-----5:R-:W-:-:S04]  /*3310*/  IMAD R3, R210, R3, R212 ;  /* 0x00000003d2037224 */ /* 0x020fc800078e02d4 */
[----:B------:R-:W-:Y:S02]  /*3320*/  IMAD.SHL.U32 R11, R3, 0x20, RZ ;  /* 0x00000020030b7824 */ /* 0x000fe400078e00ff */
[----:B------:R-:W-:Y:S01]  /*3330*/  IMAD.SHL.U32 R3, R218, 0x40, RZ ;  /* 0x00000040da037824 */ /* 0x000fe200078e00ff */
[----:B------:R-:W-:Y:S01]  /*3340*/  BAR.SYNC.DEFER_BLOCKING 0x0 ;  /* 0x0000000000007b1d */ /* 0x000fe20000010000 */
[----:B-1----:R-:W-:Y:S01]  /*3350*/  @P0 FMUL.FTZ R2, R9, R2 ;  /* 0x0000000209020220 */ /* 0x002fe20000410000 */
[----:B------:R-:W-:-:S04]  /*3360*/  SHF.R.U32.HI R9, RZ, 0x5, R209 ;  /* 0x00000005ff097819 */ /* 0x000fc800000116d1 */
[----:B------:R-:W-:Y:S01]  /*3370*/  @P0 R2UR UR4, R2 ;  /* 0x00000000020402ca */ /* 0x000fe200000e0000 */
[----:B------:R-:W-:Y:S01]  /*3380*/  IMAD.WIDE.U32 R2, R3, R128, RZ ;  /* 0x0000008003027225 */ /* 0x000fe200078e00ff */
[----:B------:R-:W-:Y:S02]  /*3390*/  IADD3 R232, P2, P0, R11, R232, R6 ;  /* 0x000000e80be87210 */ /* 0x000fe4000785e006 */
[----:B------:R-:W-:Y:S01]  /*33a0*/  SHF.R.S32.HI R6, RZ, 0x1f, R11 ;  /* 0x0000001fff067819 */ /* 0x000fe2000001140b */
[----:B--2---:R-:W-:Y:S02]  /*33b0*/  IMAD R126, R126, 0x8, R9 ;  /* 0x000000087e7e7824 */ /* 0x004fe400078e0209 */
[----:B------:R-:W-:Y:S01]  /*33c0*/  IMAD.IADD R5, R3, 0x1, R5 ;  /* 0x0000000103057824 */ /* 0x000fe200078e0205 */
[----:B------:R-:W-:-:S05]  /*33d0*/  IADD3.X R125, PT, PT, R6, R125, RZ, P2, P0 ;  /* 0x0000007d067d7210 */ /* 0x000fca00017e04ff */
[----:B------:R-:W-:Y:S01]  /*33e0*/  @UP0 UMOV UR5, UR4 ;  /* 0x0000000400050c82 */ /* 0x000fe20008000000 */
        /* <DEDUP_REMOVED lines=11> */
.L_x_996:
[----:B------:R2:W-:Y:S01]  /*34a0*/  STS.128 [R211+0x6000], RZ ;  /* 0x006000ffd3007388 */ /* 0x0005e20000000c00 */
[----:B------:R-:W-:Y:S05]  /*34b0*/  BRA `(.L_x_997) ;  /* 0x0000000000047947 */ /* 0x000fea0003800000 */
.L_x_995:
[----:B------:R1:W-:Y:S02]  /*34c0*/  STS.128 [R211+0x6000], RZ ;  /* 0x006000ffd3007388 */ /* 0x0003e40000000c00 */
.L_x_997:
[----:B------:R-:W-:Y:S05]  /*34d0*/  BSYNC.RECONVERGENT B0 ;  /* 0x0000000000007941 */ /* 0x000fea0003800200 */
.L_x_994:
        /* <DEDUP_REMOVED lines=26> */
.L_x_999:
[----:B------:R-:W-:Y:S05]  /*3680*/  BSYNC.RECONVERGENT B0 ;  /* 0x0000000000007941 */ /* 0x000fea0003800200 */
.L_x_998:
        /* <DEDUP_REMOVED lines=9> */
[----:B-1----:R-:W-:Y:S02]  /*3720*/  LEA.HI.X R7, R218, R5, R219, 0x5, P0 ;  /* 0x00000005da077211 */ /* 0x002fe400000f2cdb */
[----:B------:R-:W-:-:S04]  /*3730*/  LEA R6, P0, R0, R205, 0x1 ;  /* 0x000000cd00067211 */ /* 0x000fc800078008ff */
[----:B------:R-:W-:-:S05]  /*3740*/  LEA.HI.X R7, R0, R204, R7, 0x1, P0 ;  /* 0x000000cc00077211 */ /* 0x000fca00000f0c07 */
[----:B------:R-:W-:Y:S01]  /*3750*/  @!PT LDS RZ, [RZ] ;  /* 0x00000000fffff984 */ /* 0x000fe20000000800 */
[----:B------:R-:W-:Y:S01]  /*3760*/  @!PT LDS RZ, [RZ] ;  /* 0x00000000fffff984 */ /* 0x000fe20000000800 */
[----:B------:R-:W-:Y:S01]  /*3770*/  @!PT LDS RZ, [RZ] ;  /* 0x00000000fffff984 */ /* 0x000fe20000000800 */
[----:B------:R1:W-:Y:S04]  /*3780*/  LDGSTS.E.BYPASS.LTC128B.128 [R211+0x7000], desc[UR14][R6.64] ;  /* 0x0700000006d37fae */ /* 0x0003e8000b981a0e */
.L_x_1001:
[----:B------:R-:W-:Y:S05]  /*3790*/  BSYNC.RECONVERGENT B0 ;  /* 0x0000000000007941 */ /* 0x000fea0003800200 */
.L_x_1000:
        /* <DEDUP_REMOVED lines=17> */
.L_x_1003:
[----:B------:R-:W-:Y:S05]  /*38b0*/  BSYNC.RECONVERGENT B0 ;  /* 0x0000000000007941 */ /* 0x000fea0003800200 */
.L_x_1002:
[----:B----4-:R-:W-:Y:S01]  /*38c0*/  LDSM.16.M88.4 R16, [R194] ;  /* 0x00000000c210783b */ /* 0x010fe20000000200 */
[----:B------:R-:W-:Y:S01]  /*38d0*/  R2P PR, R209, 0x6 ;  /* 0x00000006d1007804 */ /* 0x000fe20000000000 */
[----:B------:R-:W-:Y:S01]  /*38e0*/  IMAD.MOV.U32 R0, RZ, RZ, 0x20 ;  /* 0x00000020ff007424 */ /* 0x000fe200078e00ff */
[C---:B------:R-:W-:Y:S01]  /*38f0*/  VIMNMX R234, PT, PT, R138.reuse, R133, PT ;  /* 0x000000858aea7248 */ /* 0x040fe20003fe0100 */
[----:B------:R-:W4:Y:S01]  /*3900*/  LDSM.16.M88.4 R92, [R193+UR6+0x4000] ;  /* 0x00400006c15c783b */ /* 0x000f220008000200 */
[----:B-1----:R-:W-:Y:S01]  /*3910*/  VIADD R3, R193, UR6 ;  /* 0x00000006c1037c36 */ /* 0x002fe20008000000 */
[--C-:B------:R-:W-:Y:S01]  /*3920*/  VIADDMNMX R221, R138, 0x8, R133.reuse, PT ;  /* 0x000000088add7846 */ /* 0x100fe20003800185 */
[----:B------:R-:W-:Y:S01]  /*3930*/  IMAD.MOV.U32 R2, RZ, RZ, 0x40 ;  /* 0x00000040ff027424 */ /* 0x000fe200078e00ff */
[----:B------:R-:W1:Y:S01]  /*3940*/  LDSM.16.M88.4 R88, [R193+UR6+0x4800] ;  /* 0x00480006c158783b */ /* 0x000e620008000200 */
[----:B------:R-:W-:Y:S01]  /*3950*/  SEL R0, R0, 0xffffffe0, !P1 ;  /* 0xffffffe000007807 */ /* 0x000fe20004800000 */
[----:B------:R-:W-:Y:S01]  /*3960*/  IMAD.SHL.U32 R215, R209, 0x2, RZ ;  /* 0x00000002d1d77824 */ /* 0x000fe200078e00ff */
[--C-:B------:R-:W-:Y:S01]  /*3970*/  VIADDMNMX R220, R138, 0x40, R133.reuse, PT ;  /* 0x000000408adc7846 */ /* 0x100fe20003800185 */
[----:B------:R-:W5:Y:S01]  /*3980*/  LDSM.16.M88.4 R80, [R193+UR6+0x5000] ;  /* 0x00500006c150783b */ /* 0x000f620008000200 */
[----:B------:R-:W-:Y:S01]  /*3990*/  SEL R2, R2, 0xffffffc0, !P2 ;  /* 0xffffffc002027807 */ /* 0x000fe20005000000 */
[--C-:B------:R-:W-:Y:S01]  /*39a0*/  IMAD.IADD R192, R194, 0x1, R0.reuse ;  /* 0x00000001c2c07824 */ /* 0x100fe200078e0200 */
[----:B------:R-:W-:Y:S01]  /*39b0*/  LOP3.LUT R237, R215, 0x6, RZ, 0xc0, !PT ;  /* 0x00000006d7ed7812 */ /* 0x000fe200078ec0ff */
[----:B------:R-:W2:Y:S01]  /*39c0*/  LDSM.16.M88.4 R56, [R194+0x2000] ;  /* 0x00200000c238783b */ /* 0x000ea20000000200 */
[C---:B------:R-:W-:Y:S01]  /*39d0*/  IMAD.IADD R188, R3.reuse, 0x1, R0 ;  /* 0x0000000103bc7824 */ /* 0x040fe200078e0200 */
[----:B------:R-:W-:Y:S01]  /*39e0*/  VIADDMNMX R138, R138, 0x48, R133, PT ;  /* 0x000000488a8a7846 */ /* 0x000fe20003800185 */
[--C-:B------:R-:W-:Y:S01]  /*39f0*/  IMAD.IADD R187, R3, 0x1, R2.reuse ;  /* 0x0000000103bb7824 */ /* 0x100fe200078e0202 */
[----:B------:R-:W3:Y:S01]  /*3a00*/  LDSM.16.M88.4 R68, [R193+UR6+0x5800] ;  /* 0x00580006c144783b */ /* 0x000ee20008000200 */
[----:B------:R-:W-:-:S02]  /*3a10*/  IMAD.IADD R191, R194, 0x1, R2 ;  /* 0x00000001c2bf7824 */ /* 0x000fc400078e0202 */
[C---:B------:R-:W-:Y:S01]  /*3a20*/  IMAD.IADD R186, R0.reuse, 0x1, R187 ;  /* 0x0000000100ba7824 */ /* 0x040fe200078e02bb */
[----:B------:R-:W-:Y:S01]  /*3a30*/  LDSM.16.M88.4 R64, [R192] ;  /* 0x00000000c040783b */ /* 0x000fe20000000200 */
[----:B------:R-:W-:Y:S02]  /*3a40*/  IMAD.IADD R190, R0, 0x1, R191 ;  /* 0x0000000100be7824 */ /* 0x000fe400078e02bf */
[----:B------:R-:W-:Y:S01]  /*3a50*/  IMAD R239, R128, 0x40, R237 ;  /* 0x0000004080ef7824 */ /* 0x000fe200078e02ed */
[----:B------:R-:W3:Y:S03]  /*3a60*/  LDSM.16.M88.4 R8, [R188+0x4800] ;  /* 0x00480000bc08783b */ /* 0x000ee60000000200 */
[----:B------:R-:W-:Y:S01]  /*3a70*/  VIADD R3, R239, 0x38 ;  /* 0x00000038ef037836 */ /* 0x000fe20000000000 */
[----:B------:R-:W3:Y:S04]  /*3a80*/  LDSM.16.M88.4 R4, [R188+0x5000] ;  /* 0x00500000bc04783b */ /* 0x000ee80000000200 */
[----:B------:R-:W3:Y:S01]  /*3a90*/  LDSM.16.M88.4 R60, [R192+0x2000] ;  /* 0x00200000c03c783b */ /* 0x000ee20000000200 */
[----:B------:R-:W-:-:S02]  /*3aa0*/  ISETP.GE.AND P6, PT, R3, R234, PT ;  /* 0x000000ea0300720c */ /* 0x000fc40003fc6270 */
[C---:B------:R-:W-:Y:S01]  /*3ab0*/  ISETP.GE.AND P5, PT, R3.reuse, R221, PT ;  /* 0x000000dd0300720c */ /* 0x040fe20003fa6270 */
[----:B------:R-:W3:Y:S01]  /*3ac0*/  LDSM.16.M88.4 R120, [R188+0x5800] ;  /* 0x00580000bc78783b */ /* 0x000ee20000000200 */
[C---:B------:R-:W-:Y:S02]  /*3ad0*/  ISETP.GE.AND P3, PT, R3.reuse, R220, PT ;  /* 0x000000dc0300720c */ /* 0x040fe40003f66270 */
[----:B------:R-:W-:Y:S01]  /*3ae0*/  ISETP.GE.AND P1, PT, R3, R138, PT ;  /* 0x0000008a0300720c */ /* 0x000fe20003f26270 */
[----:B------:R-:W3:Y:S01]  /*3af0*/  LDSM.16.M88.4 R12, [R188+0x4000] ;  /* 0x00400000bc0c783b */ /* 0x000ee20000000200 */
[C---:B----4-:R-:W-:Y:S03]  /*3b00*/  HMMA.16816.F32.BF16 R52, R16.reuse, R92, RZ ;  /* 0x0000005c1034723c */ /* 0x050fe600000418ff */
[----:B------:R-:W-:Y:S04]  /*3b10*/  LDSM.16.M88.4 R116, [R191] ;  /* 0x00000000bf74783b */ /* 0x000fe80000000200 */
[----:B------:R-:W4:Y:S01]  /*3b20*/  LDSM.16.M88.4 R96, [R187+0x5800] ;  /* 0x00580000bb60783b */ /* 0x000f220000000200 */
[C---:B-1----:R-:W-:Y:S03]  /*3b30*/  HMMA.16816.F32.BF16 R40, R16.reuse, R88, RZ ;  /* 0x000000581028723c */ /* 0x042fe600000418ff */
[----:B------:R-:W1:Y:S04]  /*3b40*/  LDSM.16.M88.4 R112, [R191+0x2000] ;  /* 0x00200000bf70783b */ /* 0x000e680000000200 */
[----:B------:R-:W1:Y:S01]  /*3b50*/  LDSM.16.M88.4 R108, [R187+0x4000] ;  /* 0x00400000bb6c783b */ /* 0x000e620000000200 */
[C---:B-----5:R-:W-:Y:S03]  /*3b60*/  HMMA.16816.F32.BF16 R28, R16.reuse, R80, RZ ;  /* 0x00000050101c723c */ /* 0x060fe600000418ff */
[----:B------:R-:W5:Y:S04]  /*3b70*/  LDSM.16.M88.4 R104, [R187+0x4800] ;  /* 0x00480000bb68783b */ /* 0x000f680000000200 */
[----:B------:R-:W5:Y:S01]  /*3b80*/  LDSM.16.M88.4 R100, [R187+0x5000] ;  /* 0x00500000bb64783b */ /* 0x000f620000000200 */
[C---:B------:R-:W-:Y:S03]  /*3b90*/  HMMA.16816.F32.BF16 R44, R16.reuse, R94, RZ ;  /* 0x0000005e102c723c */ /* 0x040fe600000418ff */
[----:B------:R-:W-:Y:S04]  /*3ba0*/  LDSM.16.M88.4 R72, [R190] ;  /* 0x00000000be48783b */ /* 0x000fe80000000200 */
[----:B------:R-:W0:Y:S01]  /*3bb0*/  LDGDEPBAR ;  /* 0x00000000000079af */ /* 0x000e220000000000 */
[C---:B------:R-:W-:Y:S08]  /*3bc0*/  HMMA.16816.F32.BF16 R32, R16.reuse, R90, RZ ;  /* 0x0000005a1020723c */ /* 0x040ff000000418ff */
[----:B------:R-:W-:Y:S08]  /*3bd0*/  HMMA.16816.F32.BF16 R24, R16, R82, RZ ;  /* 0x000000521018723c */ /* 0x000ff000000418ff */
[C---:B--2---:R-:W-:Y:S08]  /*3be0*/  HMMA.16816.F32.BF16 R48, R56.reuse, R92, RZ ;  /* 0x0000005c3830723c */ /* 0x044ff000000418ff */
[C---:B------:R-:W-:Y:S08]  /*3bf0*/  HMMA.16816.F32.BF16 R36, R56.reuse, R88, RZ ;  /* 0x000000583824723c */ /* 0x040ff000000418ff */
[----:B------:R-:W-:Y:S08]  /*3c00*/  HMMA.16816.F32.BF16 R84, R56, R80, RZ ;  /* 0x000000503854723c */ /* 0x000ff000000418ff */
[----:B---3--:R-:W-:Y:S08]  /*3c10*/  HMMA.16816.F32.BF16 R20, R16, R68, RZ ;  /* 0x000000441014723c */ /* 0x008ff000000418ff */
[C---:B------:R-:W-:Y:S08]  /*3c20*/  HMMA.16816.F32.BF16 R92, R56.reuse, R94, RZ ;  /* 0x0000005e385c723c */ /* 0x040ff000000418ff */
[C---:B------:R-:W-:Y:S08]  /*3c30*/  HMMA.16816.F32.BF16 R88, R56.reuse, R90, RZ ;  /* 0x0000005a3858723c */ /* 0x040ff000000418ff */
[C---:B------:R-:W-:Y:S08]  /*3c40*/  HMMA.16816.F32.BF16 R80, R56.reuse, R82, RZ ;  /* 0x000000523850723c */ /* 0x040ff000000418ff */
[----:B------:R-:W-:Y:S08]  /*3c50*/  HMMA.16816.F32.BF16 R76, R56, R68, RZ ;  /* 0x00000044384c723c */ /* 0x000ff000000418ff */
[-C--:B------:R-:W-:Y:S08]  /*3c60*/  HMMA.16816.F32.BF16 R16, R16, R70.reuse, RZ ;  /* 0x000000461010723c */ /* 0x080ff000000418ff */
[----:B------:R-:W-:Y:S01]  /*3c70*/  HMMA.16816.F32.BF16 R56, R56, R70, RZ ;  /* 0x000000463838723c */ /* 0x000fe200000418ff */
[----:B------:R-:W-:Y:S07]  /*3c80*/  LDSM.16.M88.4 R68, [R186+0x4000] ;  /* 0x00400000ba44783b */ /* 0x000fee0000000200 */
[C---:B------:R-:W-:Y:S08]  /*3c90*/  HMMA.16816.F32.BF16 R40, R64.reuse, R8, R40 ;  /* 0x000000084028723c */ /* 0x040ff00000041828 */
[C---:B------:R-:W-:Y:S08]  /*3ca0*/  HMMA.16816.F32.BF16 R28, R64.reuse, R4, R28 ;  /* 0x00000004401c723c */ /* 0x040ff0000004181c */
[C---:B------:R-:W-:Y:S08]  /*3cb0*/  HMMA.16816.F32.BF16 R32, R64.reuse, R10, R32 ;  /* 0x0000000a4020723c */ /* 0x040ff00000041820 */
[----:B------:R-:W-:Y:S08]  /*3cc0*/  HMMA.16816.F32.BF16 R24, R64, R6, R24 ;  /* 0x000000064018723c */ /* 0x000ff00000041818 */
[C---:B------:R-:W-:Y:S08]  /*3cd0*/  HMMA.16816.F32.BF16 R36, R60.reuse, R8, R36 ;  /* 0x000000083c24723c */ /* 0x040ff00000041824 */
[C---:B------:R-:W-:Y:S08]  /*3ce0*/  HMMA.16816.F32.BF16 R84, R60.reuse, R4, R84 ;  /* 0x000000043c54723c */ /* 0x040ff00000041854 */
[C---:B------:R-:W-:Y:S01]  /*3cf0*/  HMMA.16816.F32.BF16 R88, R60.reuse, R10, R88 ;  /* 0x0000000a3c58723c */ /* 0x040fe20000041858 */
[----:B------:R-:W2:Y:S07]  /*3d00*/  LDSM.16.M88.4 R8, [R186+0x5800] ;  /* 0x00580000ba08783b */ /* 0x000eae0000000200 */
[----:B------:R-:W-:Y:S01]  /*3d10*/  HMMA.16816.F32.BF16 R80, R60, R6, R80 ;  /* 0x000000063c50723c */ /* 0x000fe20000041850 */
[----:B------:R-:W3:Y:S07]  /*3d20*/  LDSM.16.M88.4 R4, [R190+0x2000] ;  /* 0x00200000be04783b */ /* 0x000eee0000000200 */
[-C--:B------:R-:W-:Y:S08]  /*3d30*/  HMMA.16816.F32.BF16 R16, R64, R122.reuse, R16 ;  /* 0x0000007a4010723c */ /* 0x080ff00000041810 */
[----:B------:R-:W-:Y:S08]  /*3d40*/  HMMA.16816.F32.BF16 R56, R60, R122, R56 ;  /* 0x0000007a3c38723c */ /* 0x000ff00000041838 */
[C---:B------:R-:W-:Y:S08]  /*3d50*/  HMMA.16816.F32.BF16 R52, R64.reuse, R12, R52 ;  /* 0x0000000c4034723c */ /* 0x040ff00000041834 */
[C---:B------:R-:W-:Y:S08]  /*3d60*/  HMMA.16816.F32.BF16 R20, R64.reuse, R120, R20 ;  /* 0x000000784014723c */ /* 0x040ff00000041814 */
[----:B------:R-:W-:Y:S01]  /*3d70*/  HMMA.16816.F32.BF16 R44, R64, R14, R44 ;  /* 0x0000000e402c723c */ /* 0x000fe2000004182c */
[----:B------:R-:W3:Y:S07]  /*3d80*/  LDSM.16.M88.4 R64, [R186+0x4800] ;  /* 0x00480000ba40783b */ /* 0x000eee0000000200 */
[C---:B------:R-:W-:Y:S08]  /*3d90*/  HMMA.16816.F32.BF16 R48, R60.reuse, R12, R48 ;  /* 0x0000000c3c30723c */ /* 0x040ff00000041830 */
[----:B------:R-:W-:Y:S01]  /*3da0*/  HMMA.16816.F32.BF16 R92, R60, R14, R92 ;  /* 0x0000000e3c5c723c */ /* 0x000fe2000004185c */
[----:B------:R-:W3:Y:S01]  /*3db0*/  LDSM.16.M88.4 R12, [R186+0x5000] ;  /* 0x00500000ba0c783b */ /* 0x000ee20000000200 */
[----:B------:R-:W-:-:S06]  /*3dc0*/  DEPBAR.LE SB0, 0x0 ;  /* 0x000080000000791a */ /* 0x000fcc0000000000 */
[----:B------:R-:W-:Y:S08]  /*3dd0*/  HMMA.16816.F32.BF16 R76, R60, R120, R76 ;  /* 0x000000783c4c723c */ /* 0x000ff0000004184c */
[-C--:B----4-:R-:W-:Y:S08]  /*3de0*/  HMMA.16816.F32.BF16 R16, R116, R98.reuse, R16 ;  /* 0x000000627410723c */ /* 0x090ff00000041810 */
[----:B-1----:R-:W-:Y:S08]  /*3df0*/  HMMA.16816.F32.BF16 R56, R112, R98, R56 ;  /* 0x000000627038723c */ /* 0x002ff00000041838 */
[C---:B------:R-:W-:Y:S08]  /*3e00*/  HMMA.16816.F32.BF16 R52, R116.reuse, R108, R52 ;  /* 0x0000006c7434723c */ /* 0x040ff00000041834 */
[----:B------:R-:W-:Y:S08]  /*3e10*/  HMMA.16816.F32.BF16 R44, R116, R110, R44 ;  /* 0x0000006e742c723c */ /* 0x000ff0000004182c */
[C---:B------:R-:W-:Y:S08]  /*3e20*/  HMMA.16816.F32.BF16 R48, R112.reuse, R108, R48 ;  /* 0x0000006c7030723c */ /* 0x040ff00000041830 */
[C---:B------:R-:W-:Y:S08]  /*3e30*/  HMMA.16816.F32.BF16 R92, R112.reuse, R110, R92 ;  /* 0x0000006e705c723c */ /* 0x040ff0000004185c */
[C---:B-----5:R-:W-:Y:S08]  /*3e40*/  HMMA.16816.F32.BF16 R36, R112.reuse, R104, R36 ;  /* 0x000000687024723c */ /* 0x060ff00000041824 */
[C---:B------:R-:W-:Y:S08]  /*3e50*/  HMMA.16816.F32.BF16 R88, R112.reuse, R106, R88 ;  /* 0x0000006a7058723c */ /* 0x040ff00000041858 */
[C---:B------:R-:W-:Y:S08]  /*3e60*/  HMMA.16816.F32.BF16 R84, R112.reuse, R100, R84 ;  /* 0x000000647054723c */ /* 0x040ff00000041854 */
[C---:B------:R-:W-:Y:S08]  /*3e70*/  HMMA.16816.F32.BF16 R80, R112.reuse, R102, R80 ;  /* 0x000000667050723c */ /* 0x040ff00000041850 */
[----:B------:R-:W-:Y:S08]  /*3e80*/  HMMA.16816.F32.BF16 R76, R112, R96, R76 ;  /* 0x00000060704c723c */ /* 0x000ff0000004184c */
[----:B------:R-:W-:Y:S08]  /*3e90*/  HMMA.16816.F32.BF16 R32, R116, R106, R32 ;  /* 0x0000006a7420723c */ /* 0x000ff00000041820 */
[-C--:B--2---:R-:W-:Y:S08]  /*3ea0*/  HMMA.16816.F32.BF16 R16, R72, R10.reuse, R16 ;  /* 0x0000000a4810723c */ /* 0x084ff00000041810 */
[----:B---3--:R-:W-:Y:S01]  /*3eb0*/  HMMA.16816.F32.BF16 R56, R4, R10, R56 ;  /* 0x0000000a0438723c */ /* 0x008fe20000041838 */
[----:B------:R-:W-:-:S05]  /*3ec0*/  IMAD.U32 R11, R214, 0x10000, RZ ;  /* 0x00010000d60b7824 */ /* 0x000fca00078e00ff */
[----:B------:R-:W-:Y:S02]  /*3ed0*/  LOP3.LUT R214, R214, 0xff0000, R11, 0xf8, !PT ;  /* 0x00ff0000d6d67812 */ /* 0x000fe400078ef80b */
[----:B------:R-:W-:Y:S01]  /*3ee0*/  HMMA.16816.F32.BF16 R52, R72, R68, R52 ;  /* 0x000000444834723c */ /* 0x000fe20000041834 */
[----:B------:R-:W-:Y:S01]  /*3ef0*/  I2FP.F32.U32 R11, R3 ;  /* 0x00000003000b7245 */ /* 0x000fe20000201000 */
[----:B------:R-:W-:-:S04]  /*3f00*/  VIADD R3, R239, 0x1 ;  /* 0x00000001ef037836 */ /* 0x000fc80000000000 */
[C---:B------:R-:W-:Y:S01]  /*3f10*/  FFMA.FTZ R16, R11.reuse, UR5, R16 ;  /* 0x000000050b107c23 */ /* 0x040fe20008010010 */
[----:B------:R-:W-:Y:S01]  /*3f20*/  FFMA.FTZ R18, R11, UR5, R18 ;  /* 0x000000050b127c23 */ /* 0x000fe20008010012 */
[----:B------:R-:W-:Y:S01]  /*3f30*/  HMMA.16816.F32.BF16 R40, R116, R104, R40 ;  /* 0x000000687428723c */ /* 0x000fe20000041828 */
[----:B------:R-:W-:Y:S02]  /*3f40*/  ISETP.GE.AND P0, PT, R3, R234, PT ;  /* 0x000000ea0300720c */ /* 0x000fe40003f06270 */
[C---:B------:R-:W-:Y:S01]  /*3f50*/  FFMA.FTZ R56, R11.reuse, UR5, R56 ;  /* 0x000000050b387c23 */ /* 0x040fe20008010038 */
[----:B------:R-:W-:Y:S01]  /*3f60*/  FFMA.FTZ R11, R11, UR5, R58 ;  /* 0x000000050b0b7c23 */ /* 0x000fe2000801003a */
[----:B------:R-:W-:Y:S02]  /*3f70*/  FSEL R58, R18, -INF , !P5 ;  /* 0xff800000123a7808 */ /* 0x000fe40006800000 */
[----:B------:R-:W-:Y:S01]  /*3f80*/  FSEL R60, R16, -INF , !P6 ;  /* 0xff800000103c7808 */ /* 0x000fe20007000000 */
[----:B------:R-:W-:Y:S01]  /*3f90*/  HMMA.16816.F32.BF16 R44, R72, R70, R44 ;  /* 0x00000046482c723c */ /* 0x000fe2000004182c */
[----:B------:R-:W-:-:S02]  /*3fa0*/  FSEL R56, R56, -INF , !P3 ;  /* 0xff80000038387808 */ /* 0x000fc40005800000 */
[C---:B------:R-:W-:Y:S02]  /*3fb0*/  ISETP.GE.AND P4, PT, R3.reuse, R221, PT ;  /* 0x000000dd0300720c */ /* 0x040fe40003f86270 */
[C---:B------:R-:W-:Y:S02]  /*3fc0*/  ISETP.GE.AND P2, PT, R3.reuse, R220, PT ;  /* 0x000000dc0300720c */ /* 0x040fe40003f46270 */
[----:B------:R-:W-:Y:S01]  /*3fd0*/  ISETP.GE.AND P6, PT, R3, R138, PT ;  /* 0x0000008a0300720c */ /* 0x000fe20003fc6270 */
[C---:B------:R-:W-:Y:S08]  /*3fe0*/  HMMA.16816.F32.BF16 R48, R4.reuse, R68, R48 ;  /* 0x000000440430723c */ /* 0x040ff00000041830 */
[C---:B------:R-:W-:Y:S08]  /*3ff0*/  HMMA.16816.F32.BF16 R92, R4.reuse, R70, R92 ;  /* 0x00000046045c723c */ /* 0x040ff0000004185c */
[C---:B------:R-:W-:Y:S08]  /*4000*/  HMMA.16816.F32.BF16 R36, R4.reuse, R64, R36 ;  /* 0x000000400424723c */ /* 0x040ff00000041824 */
[C---:B------:R-:W-:Y:S08]  /*4010*/  HMMA.16816.F32.BF16 R88, R4.reuse, R66, R88 ;  /* 0x000000420458723c */ /* 0x040ff00000041858 */
[C---:B------:R-:W-:Y:S08]  /*4020*/  HMMA.16816.F32.BF16 R84, R4.reuse, R12, R84 ;  /* 0x0000000c0454723c */ /* 0x040ff00000041854 */
[C---:B------:R-:W-:Y:S08]  /*4030*/  HMMA.16816.F32.BF16 R80, R4.reuse, R14, R80 ;  /* 0x0000000e0450723c */ /* 0x040ff00000041850 */
[----:B------:R-:W-:Y:S01]  /*4040*/  HMMA.16816.F32.BF16 R76, R4, R8, R76 ;  /* 0x00000008044c723c */ /* 0x000fe2000004184c */
[----:B------:R-:W-:Y:S01]  /*4050*/  I2FP.F32.U32 R4, R3 ;  /* 0x0000000300047245 */ /* 0x000fe20000201000 */
[----:B------:R-:W-:-:S02]  /*4060*/  VIADD R5, R239, 0x8 ;  /* 0x00000008ef057836 */ /* 0x000fc40000000000 */
[----:B------:R-:W-:Y:S02]  /*4070*/  VIADD R3, R239, 0x9 ;  /* 0x00000009ef037836 */ /* 0x000fe40000000000 */
[C---:B------:R-:W-:Y:S01]  /*4080*/  FFMA.FTZ R55, R4.reuse, UR5, R55 ;  /* 0x0000000504377c23 */ /* 0x040fe20008010037 */
[----:B------:R-:W-:Y:S01]  /*4090*/  ISETP.GE.AND P5, PT, R5, R234, PT ;  /* 0x000000ea0500720c */ /* 0x000fe20003fa6270 */
[----:B------:R-:W-:Y:S01]  /*40a0*/  HMMA.16816.F32.BF16 R32, R72, R66, R32 ;  /* 0x000000424820723c */ /* 0x000fe20000041820 */
[C---:B------:R-:W-:Y:S01]  /*40b0*/  FFMA.FTZ R66, R4.reuse, UR5, R53 ;  /* 0x0000000504427c23 */ /* 0x040fe20008010035 */
[----:B------:R-:W-:Y:S01]  /*40c0*/  FSEL R53, R11, -INF , !P1 ;  /* 0xff8000000b357808 */ /* 0x000fe20004800000 */
[C---:B------:R-:W-:Y:S01]  /*40d0*/  FFMA.FTZ R49, R4.reuse, UR5, R49 ;  /* 0x0000000504317c23 */ /* 0x040fe20008010031 */
[----:B------:R-:W-:Y:S01]  /*40e0*/  ISETP.GE.AND P3, PT, R5, R221, PT ;  /* 0x000000dd0500720c */ /* 0x000fe20003f66270 */
[----:B------:R-:W-:Y:S01]  /*40f0*/  FFMA.FTZ R51, R4, UR5, R51 ;  /* 0x0000000504337c23 */ /* 0x000fe20008010033 */
[----:B------:R-:W-:Y:S01]  /*4100*/  FSEL R66, R66, -INF , !P0 ;  /* 0xff80000042427808 */ /* 0x000fe20004000000 */
[----:B------:R-:W-:Y:S01]  /*4110*/  VIADD R7, R239, 0x31 ;  /* 0x00000031ef077836 */ /* 0x000fe20000000000 */
[----:B------:R-:W-:Y:S01]  /*4120*/  HMMA.16816.F32.BF16 R28, R116, R100, R28 ;  /* 0x00000064741c723c */ /* 0x000fe2000004181c */
[----:B------:R-:W-:-:S02]  /*4130*/  ISETP.GE.AND P1, PT, R5, R220, PT ;  /* 0x000000dc0500720c */ /* 0x000fc40003f26270 */
[----:B------:R-:W-:Y:S02]  /*4140*/  ISETP.GE.AND P0, PT, R5, R138, PT ;  /* 0x0000008a0500720c */ /* 0x000fe40003f06270 */
[----:B------:R-:W-:Y:S02]  /*4150*/  I2FP.F32.U32 R5, R5 ;  /* 0x0000000500057245 */ /* 0x000fe40000201000 */
[----:B------:R-:W-:Y:S01]  /*4160*/  I2FP.F32.U32 R4, R3 ;  /* 0x0000000300047245 */ /* 0x000fe20000201000 */
[C---:B------:R-:W-:Y:S01]  /*4170*/  HMMA.16816.F32.BF16 R20, R116.reuse, R96, R20 ;  /* 0x000000607414723c */ /* 0x040fe20000041814 */
[----:B------:R-:W-:Y:S01]  /*4180*/  FSEL R49, R49, -INF , !P2 ;  /* 0xff80000031317808 */ /* 0x000fe20005000000 */
[----:B------:R-:W-:Y:S01]  /*4190*/  FFMA.FTZ R44, R5, UR5, R44 ;  /* 0x00000005052c7c23 */ /* 0x000fe2000801002c */
[----:B------:R-:W-:Y:S01]  /*41a0*/  FSEL R143, R51, -INF , !P6 ;  /* 0xff800000338f7808 */ /* 0x000fe20007000000 */
[----:B------:R-:W-:Y:S01]  /*41b0*/  FFMA.FTZ R51, R5, UR5, R92 ;  /* 0x0000000505337c23 */ /* 0x000fe2000801005c */
[----:B------:R-:W-:Y:S01]  /*41c0*/  ISETP.GE.AND P2, PT, R3, R221, PT ;  /* 0x000000dd0300720c */ /* 0x000fe20003f46270 */
[----:B------:R-:W-:Y:S01]  /*41d0*/  FFMA.FTZ R46, R5, UR5, R46 ;  /* 0x00000005052e7c23 */ /* 0x000fe2000801002e */
[----:B------:R-:W-:Y:S01]  /*41e0*/  FSEL R44, R44, -INF , !P5 ;  /* 0xff8000002c2c7808 */ /* 0x000fe20006800000 */
[----:B------:R-:W-:Y:S01]  /*41f0*/  HMMA.16816.F32.BF16 R24, R116, R102, R24 ;  /* 0x000000667418723c */ /* 0x000fe20000041818 */
[----:B------:R-:W-:Y:S01]  /*4200*/  ISETP.GE.AND P6, PT, R3, R220, PT ;  /* 0x000000dc0300720c */ /* 0x000fe20003fc6270 */
[----:B------:R-:W-:Y:S01]  /*4210*/  FFMA.FTZ R94, R5, UR5, R94 ;  /* 0x00000005055e7c23 */ /* 0x000fe2000801005e */
[----:B------:R-:W-:Y:S01]  /*4220*/  ISETP.GE.AND P5, PT, R3, R138, PT ;  /* 0x0000008a0300720c */ /* 0x000fe20003fa6270 */
[----:B------:R-:W-:Y:S01]  /*4230*/  FFMA.FTZ R45, R4, UR5, R45 ;  /* 0x00000005042d7c23 */ /* 0x000fe2000801002d */
[----:B------:R-:W-:Y:S01]  /*4240*/  FSEL R68, R46, -INF , !P3 ;  /* 0xff8000002e447808 */ /* 0x000fe20005800000 */
[----:B------:R-:W-:Y:S01]  /*4250*/  VIADD R5, R239, 0x11 ;  /* 0x00000011ef057836 */ /* 0x000fe20000000000 */
[----:B------:R-:W-:Y:S01]  /*4260*/  FSEL R51, R51, -INF , !P1 ;  /* 0xff80000033337808 */ /* 0x000fe20004800000 */
[C---:B------:R-:W-:Y:S01]  /*4270*/  HMMA.16816.F32.BF16 R40, R72.reuse, R64, R40 ;  /* 0x000000404828723c */ /* 0x040fe20000041828 */
[----:B------:R-:W-:Y:S01]  /*4280*/  FSEL R64, R55, -INF , !P4 ;  /* 0xff80000037407808 */ /* 0x000fe20006000000 */
[----:B------:R-:W-:Y:S01]  /*4290*/  FFMA.FTZ R47, R4, UR5, R47 ;  /* 0x00000005042f7c23 */ /* 0x000fe2000801002f */
[-C--:B------:R-:W-:Y:S01]  /*42a0*/  ISETP.GE.AND P4, PT, R3, R234.reuse, PT ;  /* 0x000000ea0300720c */ /* 0x080fe20003f86270 */
[----:B------:R-:W-:Y:S01]  /*42b0*/  VIADD R3, R239, 0x10 ;  /* 0x00000010ef037836 */ /* 0x000fe20000000000 */
[----:B------:R-:W-:Y:S01]  /*42c0*/  FSEL R111, R94, -INF , !P0 ;  /* 0xff8000005e6f7808 */ /* 0x000fe20004000000 */
[C---:B------:R-:W-:Y:S01]  /*42d0*/  FFMA.FTZ R93, R4.reuse, UR5, R93 ;  /* 0x00000005045d7c23 */ /* 0x040fe2000801005d */
[----:B------:R-:W-:Y:S01]  /*42e0*/  FFMA.FTZ R95, R4, UR5, R95 ;  /* 0x00000005045f7c23 */ /* 0x000fe2000801005f */
[----:B------:R-:W-:Y:S01]  /*42f0*/  HMMA.16816.F32.BF16 R28, R72, R12, R28 ;  /* 0x0000000c481c723c */ /* 0x000fe2000004181c */
[----:B------:R-:W-:-:S02]  /*4300*/  ISETP.GE.AND P3, PT, R3, R234, PT ;  /* 0x000000ea0300720c */ /* 0x000fc40003f66270 */
[C---:B------:R-:W-:Y:S01]  /*4310*/  ISETP.GE.AND P1, PT, R3.reuse, R221, PT ;  /* 0x000000dd0300720c */ /* 0x040fe20003f26270 */
[----:B------:R-:W-:Y:S01]  /*4320*/  BAR.SYNC.DEFER_BLOCKING 0x0 ;  /* 0x0000000000007b1d */ /* 0x000fe20000010000 */
[----:B------:R-:W-:Y:S02]  /*4330*/  ISETP.GE.AND P0, PT, R3, R220, PT ;  /* 0x000000dc0300720c */ /* 0x000fe40003f06270 */
[----:B------:R-:W-:Y:S01]  /*4340*/  I2FP.F32.U32 R4, R5 ;  /* 0x0000000500047245 */ /* 0x000fe20000201000 */
[C---:B------:R-:W-:Y:S01]  /*4350*/  HMMA.16816.F32.BF16 R24, R72.reuse, R14, R24 ;  /* 0x0000000e4818723c */ /* 0x040fe20000041818 */
[----:B------:R-:W-:Y:S02]  /*4360*/  FSEL R70, R47, -INF , !P2 ;  /* 0xff8000002f467808 */ /* 0x000fe40005000000 */
[----:B------:R-:W-:Y:S01]  /*4370*/  FSEL R151, R93, -INF , !P6 ;  /* 0xff8000005d977808 */ /* 0x000fe20007000000 */
[C---:B------:R-:W-:Y:S01]  /*4380*/  FFMA.FTZ R14, R4.reuse, UR5, R41 ;  /* 0x00000005040e7c23 */ /* 0x040fe20008010029 */
[----:B------:R-:W-:Y:S01]  /*4390*/  FSEL R109, R95, -INF , !P5 ;  /* 0xff8000005f6d7808 */ /* 0x000fe20006800000 */
[C---:B------:R-:W-:Y:S01]  /*43a0*/  FFMA.FTZ R43, R4.reuse, UR5, R43 ;  /* 0x00000005042b7c23 */ /* 0x040fe2000801002b */
[----:B------:R-:W-:Y:S01]  /*43b0*/  ISETP.GE.AND P2, PT, R5, R234, PT ;  /* 0x000000ea0500720c */ /* 0x000fe20003f46270 */
[----:B------:R-:W-:Y:S01]  /*43c0*/  HMMA.16816.F32.BF16 R20, R72, R8, R20 ;  /* 0x000000084814723c */ /* 0x000fe20000041814 */
[----:B------:R-:W-:Y:S01]  /*43d0*/  FSEL R72, R45, -INF , !P4 ;  /* 0xff8000002d487808 */ /* 0x000fe20006000000 */
[C---:B------:R-:W-:Y:S01]  /*43e0*/  FFMA.FTZ R37, R4.reuse, UR5, R37 ;  /* 0x0000000504257c23 */ /* 0x040fe20008010025 */
[----:B------:R-:W-:Y:S01]  /*43f0*/  ISETP.GE.AND P4, PT, R3, R138, PT ;  /* 0x0000008a0300720c */ /* 0x000fe20003f86270 */
[----:B------:R-:W-:Y:S01]  /*4400*/  FFMA.FTZ R39, R4, UR5, R39 ;  /* 0x0000000504277c23 */ /* 0x000fe20008010027 */
[----:B------:R-:W-:-:S02]  /*4410*/  I2FP.F32.U32 R3, R3 ;  /* 0x0000000300037245 */ /* 0x000fc40000201000 */
[C---:B------:R-:W-:Y:S02]  /*4420*/  ISETP.GE.AND P6, PT, R5.reuse, R221, PT ;  /* 0x000000dd0500720c */ /* 0x040fe40003fc6270 */
[----:B------:R-:W-:Y:S01]  /*4430*/  ISETP.GE.AND P5, PT, R5, R220, PT ;  /* 0x000000dc0500720c */ /* 0x000fe20003fa6270 */
[C---:B------:R-:W-:Y:S01]  /*4440*/  FFMA.FTZ R12, R3.reuse, UR5, R40 ;  /* 0x00000005030c7c23 */ /* 0x040fe20008010028 */
[C---:B------:R-:W-:Y:S01]  /*4450*/  FFMA.FTZ R10, R3.reuse, UR5, R42 ;  /* 0x00000005030a7c23 */ /* 0x040fe2000801002a */
[C---:B------:R-:W-:Y:S01]  /*4460*/  FFMA.FTZ R36, R3.reuse, UR5, R36 ;  /* 0x0000000503247c23 */ /* 0x040fe20008010024 */
[----:B------:R-:W-:Y:S01]  /*4470*/  FFMA.FTZ R38, R3, UR5, R38 ;  /* 0x0000000503267c23 */ /* 0x000fe20008010026 */
[----:B------:R-:W-:Y:S01]  /*4480*/  VIADD R3, R239, 0x18 ;  /* 0x00000018ef037836 */ /* 0x000fe20000000000 */
[----:B------:R-:W-:Y:S02]  /*4490*/  FSEL R12, R12, -INF , !P3 ;  /* 0xff8000000c0c7808 */ /* 0x000fe40005800000 */
[----:B------:R-:W-:Y:S01]  /*44a0*/  ISETP.GE.AND P3, PT, R5, R138, PT ;  /* 0x0000008a0500720c */ /* 0x000fe20003f66270 */
[----:B------:R-:W-:Y:S01]  /*44b0*/  VIADD R5, R239, 0x19 ;  /* 0x00000019ef057836 */ /* 0x000fe20000000000 */
[----:B------:R-:W-:-:S02]  /*44c0*/  FSEL R10, R10, -INF , !P1 ;  /* 0xff8000000a0a7808 */ /* 0x000fc40004800000 */
[----:B------:R-:W-:Y:S02]  /*44d0*/  FSEL R63, R36, -INF , !P0 ;  /* 0xff800000243f7808 */ /* 0x000fe40004000000 */
[----:B------:R-:W-:Y:S02]  /*44e0*/  FSEL R67, R38, -INF , !P4 ;  /* 0xff80000026437808 */ /* 0x000fe40006000000 */
[----:B------:R-:W-:Y:S02]  /*44f0*/  FSEL R14, R14, -INF , !P2 ;  /* 0xff8000000e0e7808 */ /* 0x000fe40005000000 */
[C---:B------:R-:W-:Y:S02]  /*4500*/  ISETP.GE.AND P1, PT, R3.reuse, R234, PT ;  /* 0x000000ea0300720c */ /* 0x040fe40003f26270 */
[C---:B------:R-:W-:Y:S02]  /*4510*/  ISETP.GE.AND P0, PT, R3.reuse, R221, PT ;  /* 0x000000dd0300720c */ /* 0x040fe40003f06270 */
[----:B------:R-:W-:-:S02]  /*4520*/  ISETP.GE.AND P4, PT, R3, R220, PT ;  /* 0x000000dc0300720c */ /* 0x000fc40003f86270 */
[----:B------:R-:W-:Y:S02]  /*4530*/  ISETP.GE.AND P2, PT, R3, R138, PT ;  /* 0x0000008a0300720c */ /* 0x000fe40003f46270 */
[----:B------:R-:W-:Y:S02]  /*4540*/  I2FP.F32.U32 R3, R3 ;  /* 0x0000000300037245 */ /* 0x000fe40000201000 */
[----:B------:R-:W-:Y:S02]  /*4550*/  I2FP.F32.U32 R8, R5 ;  /* 0x0000000500087245 */ /* 0x000fe40000201000 */
[----:B------:R-:W-:Y:S01]  /*4560*/  FSEL R4, R43, -INF , !P6 ;  /* 0xff8000002b047808 */ /* 0x000fe20007000000 */
[C---:B------:R-:W-:Y:S01]  /*4570*/  FFMA.FTZ R18, R3.reuse, UR5, R32 ;  /* 0x0000000503127c23 */ /* 0x040fe20008010020 */
[C---:B------:R-:W-:Y:S01]  /*4580*/  FFMA.FTZ R73, R3.reuse, UR5, R88 ;  /* 0x0000000503497c23 */ /* 0x040fe20008010058 */
[C---:B------:R-:W-:Y:S01]  /*4590*/  FFMA.FTZ R6, R3.reuse, UR5, R34 ;  /* 0x0000000503067c23 */ /* 0x040fe20008010022 */
[----:B------:R-:W-:Y:S01]  /*45a0*/  FFMA.FTZ R90, R3, UR5, R90 ;  /* 0x00000005035a7c23 */ /* 0x000fe2000801005a */
[----:B------:R-:W-:Y:S01]  /*45b0*/  FFMA.FTZ R16, R8, UR5, R33 ;  /* 0x0000000508107c23 */ /* 0x000fe20008010021 */
[----:B------:R-:W-:Y:S01]  /*45c0*/  ISETP.GE.AND P6, PT, R5, R234, PT ;  /* 0x000000ea0500720c */ /* 0x000fe20003fc6270 */
[----:B------:R-:W-:Y:S01]  /*45d0*/  VIADD R3, R239, 0x20 ;  /* 0x00000020ef037836 */ /* 0x000fe20000000000 */
[----:B------:R-:W-:Y:S01]  /*45e0*/  FSEL R6, R6, -INF , !P0 ;  /* 0xff80000006067808 */ /* 0x000fe20004000000 */
[C---:B------:R-:W-:Y:S01]  /*45f0*/  FFMA.FTZ R35, R8.reuse, UR5, R35 ;  /* 0x0000000508237c23 */ /* 0x040fe20008010023 */
[----:B------:R-:W-:Y:S01]  /*4600*/  FSEL R73, R73, -INF , !P4 ;  /* 0xff80000049497808 */ /* 0x000fe20006000000 */
[----:B------:R-:W-:Y:S01]  /*4610*/  FFMA.FTZ R75, R8, UR5, R89 ;  /* 0x00000005084b7c23 */ /* 0x000fe20008010059 */
[----:B------:R-:W-:Y:S01]  /*4620*/  FSEL R103, R90, -INF , !P2 ;  /* 0xff8000005a677808 */ /* 0x000fe20005000000 */
[----:B------:R-:W-:Y:S01]  /*4630*/  FFMA.FTZ R89, R8, UR5, R91 ;  /* 0x0000000508597c23 */ /* 0x000fe2000801005b */
[----:B------:R-:W-:-:S02]  /*4640*/  FSEL R16, R16, -INF , !P6 ;  /* 0xff80000010107808 */ /* 0x000fc40007000000 */
[C---:B------:R-:W-:Y:S02]  /*4650*/  ISETP.GE.AND P0, PT, R3.reuse, R234, PT ;  /* 0x000000ea0300720c */ /* 0x040fe40003f06270 */
[C---:B------:R-:W-:Y:S02]  /*4660*/  ISETP.GE.AND P4, PT, R3.reuse, R221, PT ;  /* 0x000000dd0300720c */ /* 0x040fe40003f86270 */
[C---:B------:R-:W-:Y:S02]  /*4670*/  ISETP.GE.AND P2, PT, R3.reuse, R220, PT ;  /* 0x000000dc0300720c */ /* 0x040fe40003f46270 */
[----:B------:R-:W-:Y:S02]  /*4680*/  ISETP.GE.AND P6, PT, R3, R138, PT ;  /* 0x0000008a0300720c */ /* 0x000fe40003fc6270 */
[----:B------:R-:W-:Y:S02]  /*4690*/  I2FP.F32.U32 R3, R3 ;  /* 0x0000000300037245 */ /* 0x000fe40000201000 */
[----:B------:R-:W-:-:S02]  /*46a0*/  FSEL R65, R37, -INF , !P5 ;  /* 0xff80000025417808 */ /* 0x000fc40006800000 */
[----:B------:R-:W-:Y:S01]  /*46b0*/  FSEL R101, R39, -INF , !P3 ;  /* 0xff80000027657808 */ /* 0x000fe20005800000 */
[C---:B------:R-:W-:Y:S01]  /*46c0*/  FFMA.FTZ R28, R3.reuse, UR5, R28 ;  /* 0x00000005031c7c23 */ /* 0x040fe2000801001c */
[----:B------:R-:W-:Y:S01]  /*46d0*/  FSEL R18, R18, -INF , !P1 ;  /* 0xff80000012127808 */ /* 0x000fe20004800000 */
[----:B------:R-:W-:Y:S01]  /*46e0*/  FFMA.FTZ R30, R3, UR5, R30 ;  /* 0x00000005031e7c23 */ /* 0x000fe2000801001e */
[----:B------:R-:W-:Y:S01]  /*46f0*/  ISETP.GE.AND P5, PT, R5, R221, PT ;  /* 0x000000dd0500720c */ /* 0x000fe20003fa6270 */
[----:B------:R-:W-:Y:S01]  /*4700*/  FFMA.FTZ R84, R3, UR5, R84 ;  /* 0x0000000503547c23 */ /* 0x000fe20008010054 */
[----:B------:R-:W-:Y:S01]  /*4710*/  ISETP.GE.AND P3, PT, R5, R220, PT ;  /* 0x000000dc0500720c */ /* 0x000fe20003f66270 */
[----:B------:R-:W-:Y:S01]  /*4720*/  FFMA.FTZ R86, R3, UR5, R86 ;  /* 0x0000000503567c23 */ /* 0x000fe20008010056 */
[----:B------:R-:W-:Y:S01]  /*4730*/  ISETP.GE.AND P1, PT, R5, R138, PT ;  /* 0x0000008a0500720c */ /* 0x000fe20003f26270 */
[C---:B------:R-:W-:Y:S01]  /*4740*/  VIADD R5, R239.reuse, 0x21 ;  /* 0x00000021ef057836 */ /* 0x040fe20000000000 */
[----:B------:R-:W-:Y:S01]  /*4750*/  FSEL R150, R28, -INF , !P0 ;  /* 0xff8000001c967808 */ /* 0x000fe20004000000 */
[----:B------:R-:W-:Y:S01]  /*4760*/  VIADD R3, R239, 0x28 ;  /* 0x00000028ef037836 */ /* 0x000fe20000000000 */
[----:B------:R-:W-:-:S02]  /*4770*/  FSEL R8, R35, -INF , !P5 ;  /* 0xff80000023087808 */ /* 0x000fc40006800000 */
[----:B------:R-:W-:Y:S02]  /*4780*/  I2FP.F32.U32 R28, R5 ;  /* 0x00000005001c7245 */ /* 0x000fe40000201000 */
[-C--:B------:R-:W-:Y:S02]  /*4790*/  ISETP.GE.AND P5, PT, R5, R234.reuse, PT ;  /* 0x000000ea0500720c */ /* 0x080fe40003fa6270 */
[----:B------:R-:W-:Y:S01]  /*47a0*/  FSEL R154, R30, -INF , !P4 ;  /* 0xff8000001e9a7808 */ /* 0x000fe20006000000 */
[----:B------:R-:W-:Y:S01]  /*47b0*/  FFMA.FTZ R29, R28, UR5, R29 ;  /* 0x000000051c1d7c23 */ /* 0x000fe2000801001d */
[----:B------:R-:W-:Y:S01]  /*47c0*/  FSEL R169, R84, -INF , !P2 ;  /* 0xff80000054a97808 */ /* 0x000fe20005000000 */
[----:B------:R-:W-:Y:S01]  /*47d0*/  FFMA.FTZ R31, R28, UR5, R31 ;  /* 0x000000051c1f7c23 */ /* 0x000fe2000801001f */
[----:B------:R-:W-:Y:S01]  /*47e0*/  FSEL R161, R86, -INF , !P6 ;  /* 0xff80000056a17808 */ /* 0x000fe20007000000 */
[C---:B------:R-:W-:Y:S01]  /*47f0*/  FFMA.FTZ R85, R28.reuse, UR5, R85 ;  /* 0x000000051c557c23 */ /* 0x040fe20008010055 */
[----:B------:R-:W-:Y:S01]  /*4800*/  FSEL R158, R29, -INF , !P5 ;  /* 0xff8000001d9e7808 */ /* 0x000fe20006800000 */
[----:B------:R-:W-:Y:S01]  /*4810*/  FFMA.FTZ R87, R28, UR5, R87 ;  /* 0x000000051c577c23 */ /* 0x000fe20008010057 */
[----:B------:R-:W-:-:S02]  /*4820*/  ISETP.GE.AND P4, PT, R3, R234, PT ;  /* 0x000000ea0300720c */ /* 0x000fc40003f86270 */
[C---:B------:R-:W-:Y:S02]  /*4830*/  ISETP.GE.AND P2, PT, R3.reuse, R221, PT ;  /* 0x000000dd0300720c */ /* 0x040fe40003f46270 */
[C---:B------:R-:W-:Y:S02]  /*4840*/  ISETP.GE.AND P6, PT, R3.reuse, R220, PT ;  /* 0x000000dc0300720c */ /* 0x040fe40003fc6270 */
[----:B------:R-:W-:Y:S02]  /*4850*/  ISETP.GE.AND P5, PT, R3, R138, PT ;  /* 0x0000008a0300720c */ /* 0x000fe40003fa6270 */
        /* <DEDUP_REMOVED lines=35> */
[----:B------:R-:W-:Y:S02]  /*4a90*/  FSEL R173, R81, -INF , !P0 ;  /* 0xff80000051ad7808 */ /* 0x000fe40004000000 */
[----:B------:R-:W-:Y:S01]  /*4aa0*/  ISETP.GE.AND P0, PT, R7, R221, PT ;  /* 0x000000dd0700720c */ /* 0x000fe20003f06270 */
[C---:B------:R-:W-:Y:S01]  /*4ab0*/  FFMA.FTZ R145, R5.reuse, UR5, R22 ;  /* 0x0000000505917c23 */ /* 0x040fe20008010016 */
[----:B------:R-:W-:Y:S01]  /*4ac0*/  I2FP.F32.U32 R22, R7 ;  /* 0x0000000700167245 */ /* 0x000fe20000201000 */
[C---:B------:R-:W-:Y:S01]  /*4ad0*/  FFMA.FTZ R20, R5.reuse, UR5, R20 ;  /* 0x0000000505147c23 */ /* 0x040fe20008010014 */
[----:B------:R-:W-:Y:S01]  /*4ae0*/  FFMA.FTZ R61, R5, UR5, R76 ;  /* 0x00000005053d7c23 */ /* 0x000fe2000801004c */
[----:B------:R-:W-:Y:S01]  /*4af0*/  FSEL R24, R27, -INF , !P1 ;  /* 0xff8000001b187808 */ /* 0x000fe20004800000 */
[----:B------:R-:W-:Y:S01]  /*4b00*/  FFMA.FTZ R55, R5, UR5, R78 ;  /* 0x0000000505377c23 */ /* 0x000fe2000801004e */
[----:B------:R-:W-:Y:S01]  /*4b10*/  FFMA.FTZ R23, R22, UR5, R23 ;  /* 0x0000000516177c23 */ /* 0x000fe20008010017 */
[----:B------:R-:W-:Y:S01]  /*4b20*/  FSEL R146, R20, -INF , !P2 ;  /* 0xff80000014927808 */ /* 0x000fe20005000000 */
[C---:B------:R-:W-:Y:S01]  /*4b30*/  FFMA.FTZ R21, R22.reuse, UR5, R21 ;  /* 0x0000000516157c23 */ /* 0x040fe20008010015 */
[----:B------:R-:W-:Y:S01]  /*4b40*/  I2FP.F32.U32 R20, R3 ;  /* 0x0000000300147245 */ /* 0x000fe20000201000 */
[C---:B------:R-:W-:Y:S01]  /*4b50*/  FFMA.FTZ R77, R22.reuse, UR5, R77 ;  /* 0x00000005164d7c23 */ /* 0x040fe2000801004d */
[----:B------:R-:W-:Y:S01]  /*4b60*/  FSEL R149, R23, -INF , !P0 ;  /* 0xff80000017957808 */ /* 0x000fe20004000000 */
[----:B------:R-:W-:Y:S01]  /*4b70*/  FFMA.FTZ R79, R22, UR5, R79 ;  /* 0x00000005164f7c23 */ /* 0x000fe2000801004f */
[----:B------:R-:W-:Y:S01]  /*4b80*/  ISETP.NE.AND P0, PT, R137, 0x1, PT ;  /* 0x000000018900780c */ /* 0x000fe20003f05270 */
[C---:B------:R-:W-:Y:S01]  /*4b90*/  FFMA.FTZ R17, R20.reuse, UR5, R17 ;  /* 0x0000000514117c23 */ /* 0x040fe20008010011 */
[----:B------:R-:W-:Y:S01]  /*4ba0*/  I2FP.F32.U32 R27, R239 ;  /* 0x000000ef001b7245 */ /* 0x000fe20000201000 */
[C---:B------:R-:W-:Y:S01]  /*4bb0*/  FFMA.FTZ R19, R20.reuse, UR5, R19 ;  /* 0x0000000514137c23 */ /* 0x040fe20008010013 */
[----:B------:R-:W-:Y:S01]  /*4bc0*/  FSEL R163, R83, -INF , !P4 ;  /* 0xff80000053a37808 */ /* 0x000fe20006000000 */
[C---:B------:R-:W-:Y:S01]  /*4bd0*/  FFMA.FTZ R57, R20.reuse, UR5, R57 ;  /* 0x0000000514397c23 */ /* 0x040fe20008010039 */
[----:B------:R-:W-:Y:S01]  /*4be0*/  FSEL R145, R145, -INF , !P6 ;  /* 0xff80000091917808 */ /* 0x000fe20007000000 */
[----:B------:R-:W-:Y:S01]  /*4bf0*/  FFMA.FTZ R59, R20, UR5, R59 ;  /* 0x00000005143b7c23 */ /* 0x000fe2000801003b */
[----:B------:R-:W-:Y:S01]  /*4c00*/  FSEL R61, R61, -INF , !P5 ;  /* 0xff8000003d3d7808 */ /* 0x000fe20006800000 */
[----:B------:R-:W-:Y:S01]  /*4c10*/  FFMA.FTZ R22, R27, UR5, R52 ;  /* 0x000000051b167c23 */ /* 0x000fe20008010034 */
[----:B------:R-:W-:Y:S01]  /*4c20*/  ISETP.GE.AND P1, PT, R7, R234, PT ;  /* 0x000000ea0700720c */ /* 0x000fe20003f26270 */
[----:B------:R-:W-:Y:S01]  /*4c30*/  FFMA.FTZ R20, R27, UR5, R54 ;  /* 0x000000051b147c23 */ /* 0x000fe20008010036 */
[----:B------:R-:W-:Y:S01]  /*4c40*/  ISETP.GE.AND P4, PT, R7, R220, PT ;  /* 0x000000dc0700720c */ /* 0x000fe20003f86270 */
[----:B------:R-:W-:Y:S01]  /*4c50*/  FFMA.FTZ R25, R27, UR5, R48 ;  /* 0x000000051b197c23 */ /* 0x000fe20008010030 */
[----:B------:R-:W-:Y:S01]  /*4c60*/  ISETP.GE.AND P2, PT, R7, R138, PT ;  /* 0x0000008a0700720c */ /* 0x000fe20003f46270 */
[----:B------:R-:W-:Y:S01]  /*4c70*/  FFMA.FTZ R27, R27, UR5, R50 ;  /* 0x000000051b1b7c23 */ /* 0x000fe20008010032 */
[----:B------:R-:W-:-:S02]  /*4c80*/  ISETP.GE.AND P6, PT, R3, R234, PT ;  /* 0x000000ea0300720c */ /* 0x000fc40003fc6270 */
[----:B------:R-:W-:Y:S02]  /*4c90*/  ISETP.GE.AND P5, PT, R3, R221, PT ;  /* 0x000000dd0300720c */ /* 0x000fe40003fa6270 */
[----:B------:R-:W-:Y:S02]  /*4ca0*/  FSEL R55, R55, -INF , !P3 ;  /* 0xff80000037377808 */ /* 0x000fe40005800000 */
[----:B------:R-:W-:Y:S02]  /*4cb0*/  FSEL R147, R21, -INF , !P1 ;  /* 0xff80000015937808 */ /* 0x000fe40004800000 */
[----:B------:R-:W-:Y:S02]  /*4cc0*/  FSEL R141, R77, -INF , !P4 ;  /* 0xff8000004d8d7808 */ /* 0x000fe40006000000 */
[----:B------:R-:W-:Y:S02]  /*4cd0*/  FSEL R54, R79, -INF , !P2 ;  /* 0xff8000004f367808 */ /* 0x000fe40005000000 */
[----:B------:R-:W-:-:S02]  /*4ce0*/  FSEL R152, R17, -INF , !P6 ;  /* 0xff80000011987808 */ /* 0x000fc40007000000 */
[----:B------:R-:W-:Y:S02]  /*4cf0*/  FSEL R148, R19, -INF , !P5 ;  /* 0xff80000013947808 */ /* 0x000fe40006800000 */
[C---:B------:R-:W-:Y:S02]  /*4d00*/  ISETP.GE.AND P3, PT, R3.reuse, R220, PT ;  /* 0x000000dc0300720c */ /* 0x040fe40003f66270 */
[----:B------:R-:W-:Y:S02]  /*4d10*/  ISETP.GE.AND P1, PT, R3, R138, PT ;  /* 0x0000008a0300720c */ /* 0x000fe40003f26270 */
[C---:B------:R-:W-:Y:S02]  /*4d20*/  ISETP.GE.AND P4, PT, R239.reuse, R234, PT ;  /* 0x000000eaef00720c */ /* 0x040fe40003f86270 */
[C---:B------:R-:W-:Y:S02]  /*4d30*/  ISETP.GE.AND P2, PT, R239.reuse, R221, PT ;  /* 0x000000ddef00720c */ /* 0x040fe40003f46270 */
[----:B------:R-:W-:-:S02]  /*4d40*/  ISETP.GE.AND P6, PT, R239, R220, PT ;  /* 0x000000dcef00720c */ /* 0x000fc40003fc6270 */
[----:B------:R-:W-:Y:S02]  /*4d50*/  ISETP.GE.AND P5, PT, R239, R138, PT ;  /* 0x0000008aef00720c */ /* 0x000fe40003fa6270 */
[----:B------:R-:W-:Y:S02]  /*4d60*/  FSEL R62, R57, -INF , !P3 ;  /* 0xff800000393e7808 */ /* 0x000fe40005800000 */
[----:B------:R-:W-:Y:S02]  /*4d70*/  FSEL R52, R59, -INF , !P1 ;  /* 0xff8000003b347808 */ /* 0x000fe40004800000 */
[----:B------:R-:W-:Y:S02]  /*4d80*/  FSEL R22, R22, -INF , !P4 ;  /* 0xff80000016167808 */ /* 0x000fe40006000000 */
[----:B------:R-:W-:Y:S02]  /*4d90*/  FSEL R20, R20, -INF , !P2 ;  /* 0xff80000014147808 */ /* 0x000fe40005000000 */
[----:B------:R-:W-:-:S02]  /*4da0*/  FSEL R25, R25, -INF , !P6 ;  /* 0xff80000019197808 */ /* 0x000fc40007000000 */
[----:B------:R-:W-:Y:S01]  /*4db0*/  FSEL R27, R27, -INF , !P5 ;  /* 0xff8000001b1b7808 */ /* 0x000fe20006800000 */
[----:B------:R-:W-:Y:S06]  /*4dc0*/  @!P0 BRA `(.L_x_1004) ;  /* 0x0000000000bc8947 */ /* 0x000fec0003800000 */
        /* <DEDUP_REMOVED lines=45> */
.L_x_1006:
[----:B------:R-:W-:Y:S05]  /*50a0*/  BSYNC.RECONVERGENT B0 ;  /* 0x0000000000007941 */ /* 0x000fea0003800200 */
.L_x_1005:
[----:B------:R-:W0:Y:S02]  /*50b0*/  LDGDEPBAR ;  /* 0x00000000000079af */ /* 0x000e240000000000 */
.L_x_1004:
[----:B------:R-:W-:Y:S01]  /*50c0*/  FMNMX3.FTZ R5, R22, R66, R44, !PT ;  /* 0x0000004216057276 */ /* 0x000fe2000781002c */
[----:B------:R-:W-:Y:S01]  /*50d0*/  IMAD.WIDE.U32 R242, R126, -0x326172a9, RZ ;  /* 0xcd9e8d577ef27825 */ /* 0x000fe200078e00ff */
[----:B------:R-:W-:Y:S01]  /*50e0*/  FMNMX3.FTZ R9, R20, R64, R68, !PT ;  /* 0x0000004014097276 */ /* 0x000fe20007810044 */
[----:B------:R-:W-:Y:S01]  /*50f0*/  UIADD3 UR4, UPT, UPT, UR17, -0x4498517b, URZ ;  /* 0xbb67ae8511047890 */ /* 0x000fe2000fffe0ff */
[----:B------:R-:W-:Y:S01]  /*5100*/  FMNMX3.FTZ R5, R5, R72, R12, !PT ;  /* 0x0000004805057276 */ /* 0x000fe2000781000c */
[----:B------:R-:W-:Y:S01]  /*5110*/  IMAD.SHL.U32 R3, R128, 0x2, RZ ;  /* 0x0000000280037824 */ /* 0x000fe200078e00ff */
[----:B------:R-:W-:Y:S01]  /*5120*/  FMNMX3.FTZ R9, R9, R70, R10, !PT ;  /* 0x0000004609097276 */ /* 0x000fe2000781000a */
[----:B------:R-:W-:Y:S01]  /*5130*/  IMAD.WIDE.U32 R232, R232, -0x2daee0ad, RZ ;  /* 0xd2511f53e8e87825 */ /* 0x000fe200078e00ff */
[----:B------:R-:W-:Y:S01]  /*5140*/  FMNMX3.FTZ R5, R5, R14, R18, !PT ;  /* 0x0000000e05057276 */ /* 0x000fe20007810012 */
[----:B------:R-:W-:Y:S01]  /*5150*/  UIADD3 UR18, UPT, UPT, UR16, -0x61c88647, URZ ;  /* 0x9e3779b910127890 */ /* 0x000fe2000fffe0ff */
[----:B------:R-:W-:Y:S01]  /*5160*/  FMNMX3.FTZ R9, R9, R4, R6, !PT ;  /* 0x0000000409097276 */ /* 0x000fe20007810006 */
[----:B------:R-:W-:Y:S01]  /*5170*/  UIADD3 UR13, UPT, UPT, UR16, 0x3c6ef372, URZ ;  /* 0x3c6ef372100d7890 */ /* 0x000fe2000fffe0ff */
[----:B------:R-:W-:Y:S01]  /*5180*/  FMNMX3.FTZ R5, R5, R16, R150, !PT ;  /* 0x0000001005057276 */ /* 0x000fe20007810096 */
[----:B------:R-:W-:Y:S01]  /*5190*/  UIADD3 UR20, UPT, UPT, UR17, 0x76cf5d0a, URZ ;  /* 0x76cf5d0a11147890 */ /* 0x000fe2000fffe0ff */
[----:B------:R-:W-:Y:S01]  /*51a0*/  FMNMX3.FTZ R9, R9, R8, R154, !PT ;  /* 0x0000000809097276 */ /* 0x000fe2000781009a */
[----:B------:R-:W-:Y:S01]  /*51b0*/  UIADD3 UR19, UPT, UPT, UR17, 0x32370b8f, URZ ;  /* 0x32370b8f11137890 */ /* 0x000fe2000fffe0ff */
[----:B------:R-:W-:Y:S01]  /*51c0*/  FMNMX3.FTZ R5, R5, R158, R160, !PT ;  /* 0x0000009e05057276 */ /* 0x000fe200078100a0 */
[----:B------:R-:W-:Y:S01]  /*51d0*/  VIADD R240, R126, 0x4 ;  /* 0x000000047ef07836 */ /* 0x000fe20000000000 */
[----:B------:R-:W-:Y:S01]  /*51e0*/  FMNMX3.FTZ R9, R9, R156, R26, !PT ;  /* 0x0000009c09097276 */ /* 0x000fe2000781001a */
[----:B------:R-:W3:Y:S01]  /*51f0*/  LDCU UR21, c[0x0][0x45c] ;  /* 0x00008b80ff1577ac */ /* 0x000ee20008000800 */
[----:B------:R-:W-:Y:S01]  /*5200*/  FMNMX3.FTZ R5, R5, R162, R146, !PT ;  /* 0x000000a205057276 */ /* 0x000fe20007810092 */
[----:B------:R-:W-:Y:S01]  /*5210*/  IMAD.WIDE.U32 R240, R240, -0x326172a9, RZ ;  /* 0xcd9e8d57f0f07825 */ /* 0x000fe200078e00ff */
[----:B------:R-:W-:Y:S01]  /*5220*/  FMNMX3.FTZ R9, R9, R24, R145, !PT ;  /* 0x0000001809097276 */ /* 0x000fe20007810091 */
[----:B------:R-:W-:Y:S01]  /*5230*/  UIADD3 UR12, UPT, UPT, UR16, -0x255992d5, URZ ;  /* 0xdaa66d2b100c7890 */ /* 0x000fe2000fffe0ff */
[----:B------:R-:W-:Y:S01]  /*5240*/  FMNMX3.FTZ R5, R5, R147, R60, !PT ;  /* 0x0000009305057276 */ /* 0x000fe2000781003c */
[----:B------:R-:W-:Y:S01]  /*5250*/  UIADD3 UR9, UPT, UPT, UR16, 0x78dde6e4, URZ ;  /* 0x78dde6e410097890 */ /* 0x000fe2000fffe0ff */
[----:B------:R-:W-:Y:S01]  /*5260*/  FMNMX3.FTZ R9, R9, R149, R58, !PT ;  /* 0x0000009509097276 */ /* 0x000fe2000781003a */
[----:B------:R-:W-:Y:S01]  /*5270*/  UIADD3 UR23, UPT, UPT, UR17, -0x56f99767, URZ ;  /* 0xa906689911177890 */ /* 0x000fe2000fffe0ff */
[----:B--2---:R-:W-:Y:S01]  /*5280*/  FMNMX.FTZ R28, R152, R5, !PT ;  /* 0x00000005981c7209 */ /* 0x004fe20007810000 */
[----:B------:R-:W-:Y:S01]  /*5290*/  UIADD3 UR7, UPT, UPT, UR16, -0x4ab325aa, URZ ;  /* 0xb54cda5610077890 */ /* 0x000fe2000fffe0ff */
[----:B------:R-:W-:Y:S01]  /*52a0*/  FMNMX.FTZ R9, R148, R9, !PT ;  /* 0x0000000994097209 */ /* 0x000fe20007810000 */
[----:B------:R-:W-:Y:S01]  /*52b0*/  IMAD.IADD R189, R124, 0x1, R189 ;  /* 0x000000017cbd7824 */ /* 0x000fe200078e02bd */
[----:B-1----:R-:W-:Y:S01]  /*52c0*/  FMNMX3.FTZ R34, R25, R49, R51, !PT ;  /* 0x0000003119227276 */ /* 0x002fe20007810033 */
[----:B------:R-:W1:Y:S01]  /*52d0*/  SHFL.BFLY PT, R5, R28, 0x2, 0x1f ;  /* 0x0c401f001c057f89 */ /* 0x000e6200000e0000 */
[----:B------:R-:W-:Y:S01]  /*52e0*/  FMNMX3.FTZ R32, R27, R143, R111, !PT ;  /* 0x0000008f1b207276 */ /* 0x000fe2000781006f */
[----:B------:R-:W-:Y:S01]  /*52f0*/  UIADD3 UR8, UPT, UPT, UR16, 0x1715609d, URZ ;  /* 0x1715609d10087890 */ /* 0x000fe2000fffe0ff */
[----:B------:R-:W-:Y:S01]  /*5300*/  FMNMX3.FTZ R34, R34, R151, R63, !PT ;  /* 0x0000009722227276 */ /* 0x000fe2000781003f */
[----:B------:R-:W2:Y:S01]  /*5310*/  SHFL.BFLY PT, R30, R9, 0x2, 0x1f ;  /* 0x0c401f00091e7f89 */ /* 0x000ea200000e0000 */
[----:B------:R-:W-:Y:S01]  /*5320*/  LOP3.LUT R230, R125, UR16, R243, 0x96, !PT ;  /* 0x000000107de67c12 */ /* 0x000fe2000f8e96f3 */
[----:B------:R-:W-:Y:S01]  /*5330*/  UIADD3 UR22, UPT, UPT, UR17, 0x646e171e, URZ ;  /* 0x646e171e11167890 */ /* 0x000fe2000fffe0ff */
[----:B------:R-:W-:-:S02]  /*5340*/  FMNMX3.FTZ R34, R34, R65, R73, !PT ;  /* 0x0000004122227276 */ /* 0x000fc40007810049 */
[----:B------:R-:W-:Y:S01]  /*5350*/  FMNMX3.FTZ R32, R32, R109, R67, !PT ;  /* 0x0000006d20207276 */ /* 0x000fe20007810043 */
[----:B------:R-:W-:Y:S01]  /*5360*/  IMAD.WIDE.U32 R230, R230, -0x2daee0ad, RZ ;  /* 0xd2511f53e6e67825 */ /* 0x000fe200078e00ff */
[----:B------:R-:W-:Y:S02]  /*5370*/  FMNMX3.FTZ R34, R34, R75, R169, !PT ;  /* 0x0000004b22227276 */ /* 0x000fe400078100a9 */
[----:B------:R-:W-:Y:S02]  /*5380*/  FMNMX3.FTZ R32, R32, R101, R103, !PT ;  /* 0x0000006520207276 */ /* 0x000fe40007810067 */
[----:B------:R-:W-:Y:S02]  /*5390*/  FMNMX3.FTZ R34, R34, R171, R175, !PT ;  /* 0x000000ab22227276 */ /* 0x000fe400078100af */
[----:B------:R-:W-:Y:S02]  /*53a0*/  FMNMX3.FTZ R32, R32, R89, R161, !PT ;  /* 0x0000005920207276 */ /* 0x000fe400078100a1 */
[----:B------:R-:W-:-:S02]  /*53b0*/  LOP3.LUT R46, R3, UR17, R233, 0x96, !PT ;  /* 0x00000011032e7c12 */ /* 0x000fc4000f8e96e9 */
[----:B------:R-:W-:Y:S02]  /*53c0*/  LOP3.LUT R228, R232, UR4, R231, 0x96, !PT ;  /* 0x00000004e8e47c12 */ /* 0x000fe4000f8e96e7 */
[----:B------:R-:W-:Y:S01]  /*53d0*/  FMNMX3.FTZ R11, R34, R173, R61, !PT ;  /* 0x000000ad220b7276 */ /* 0x000fe2000781003d */
[----:B------:R-:W-:Y:S01]  /*53e0*/  IMAD.WIDE.U32 R46, R46, -0x326172a9, RZ ;  /* 0xcd9e8d572e2e7825 */ /* 0x000fe200078e00ff */
[----:B------:R-:W-:Y:S02]  /*53f0*/  FMNMX3.FTZ R32, R32, R165, R167, !PT ;  /* 0x000000a520207276 */ /* 0x000fe400078100a7 */
[----:B-1----:R-:W-:Y:S01]  /*5400*/  FMNMX.FTZ R5, R28, R5, !PT ;  /* 0x000000051c057209 */ /* 0x002fe20007810000 */
[----:B------:R-:W-:Y:S01]  /*5410*/  IMAD.WIDE.U32 R228, R228, -0x326172a9, RZ ;  /* 0xcd9e8d57e4e47825 */ /* 0x000fe200078e00ff */
[----:B------:R-:W-:Y:S02]  /*5420*/  FMNMX3.FTZ R11, R11, R141, R56, !PT ;  /* 0x0000008d0b0b7276 */ /* 0x000fe40007810038 */
[----:B------:R-:W-:Y:S01]  /*5430*/  FMNMX3.FTZ R13, R32, R163, R55, !PT ;  /* 0x000000a3200d7276 */ /* 0x000fe20007810037 */
[----:B------:R-:W1:Y:S01]  /*5440*/  SHFL.BFLY PT, R136, R5, 0x1, 0x1f ;  /* 0x0c201f0005887f89 */ /* 0x000e6200000e0000 */
[----:B--2---:R-:W-:-:S02]  /*5450*/  FMNMX.FTZ R30, R9, R30, !PT ;  /* 0x0000001e091e7209 */ /* 0x004fc40007810000 */
[----:B------:R-:W-:Y:S02]  /*5460*/  LOP3.LUT R38, R242, UR18, R47, 0x96, !PT ;  /* 0x00000012f2267c12 */ /* 0x000fe4000f8e962f */
[----:B------:R-:W-:Y:S01]  /*5470*/  LOP3.LUT R36, R46, UR13, R229, 0x96, !PT ;  /* 0x0000000d2e247c12 */ /* 0x000fe2000f8e96e5 */
[----:B------:R-:W2:Y:S01]  /*5480*/  SHFL.BFLY PT, R135, R30, 0x1, 0x1f ;  /* 0x0c201f001e877f89 */ /* 0x000ea200000e0000 */
[----:B------:R-:W-:Y:S01]  /*5490*/  FMNMX.FTZ R11, R62, R11, !PT ;  /* 0x0000000b3e0b7209 */ /* 0x000fe20007810000 */
[----:B------:R-:W-:Y:S01]  /*54a0*/  IMAD.WIDE.U32 R38, R38, -0x2daee0ad, RZ ;  /* 0xd2511f5326267825 */ /* 0x000fe200078e00ff */
[----:B------:R-:W-:Y:S02]  /*54b0*/  FMNMX3.FTZ R13, R13, R54, R53, !PT ;  /* 0x000000360d0d7276 */ /* 0x000fe40007810035 */
[----:B------:R-:W-:Y:S01]  /*54c0*/  LOP3.LUT R222, R125, UR16, R241, 0x96, !PT ;  /* 0x000000107dde7c12 */ /* 0x000fe2000f8e96f1 */
[----:B------:R-:W-:Y:S01]  /*54d0*/  IMAD.WIDE.U32 R36, R36, -0x2daee0ad, RZ ;  /* 0xd2511f5324247825 */ /* 0x000fe200078e00ff */
[----:B------:R-:W-:Y:S01]  /*54e0*/  FMNMX.FTZ R32, R52, R13, !PT ;  /* 0x0000000d34207209 */ /* 0x000fe20007810000 */
[----:B------:R-:W4:Y:S01]  /*54f0*/  SHFL.BFLY PT, R134, R11, 0x2, 0x1f ;  /* 0x0c401f000b867f89 */ /* 0x000f2200000e0000 */
[----:B------:R-:W-:Y:S01]  /*5500*/  LOP3.LUT R7, R230, UR20, R39, 0x96, !PT ;  /* 0x00000014e6077c12 */ /* 0x000fe2000f8e9627 */
[----:B------:R-:W-:Y:S01]  /*5510*/  IMAD.WIDE.U32 R222, R222, -0x2daee0ad, RZ ;  /* 0xd2511f53dede7825 */ /* 0x000fe200078e00ff */
[----:B------:R-:W-:Y:S01]  /*5520*/  LOP3.LUT R34, R38, UR19, R37, 0x96, !PT ;  /* 0x0000001326227c12 */ /* 0x000fe2000f8e9625 */
[----:B------:R-:W5:Y:S01]  /*5530*/  SHFL.BFLY PT, R133, R32, 0x2, 0x1f ;  /* 0x0c401f0020857f89 */ /* 0x000f6200000e0000 */
[----:B------:R-:W-:Y:S01]  /*5540*/  LOP3.LUT R9, R240, UR18, R47, 0x96, !PT ;  /* 0x00000012f0097c12 */ /* 0x000fe2000f8e962f */
[----:B------:R-:W-:Y:S01]  /*5550*/  IMAD.WIDE.U32 R28, R7, -0x326172a9, RZ ;  /* 0xcd9e8d57071c7825 */ /* 0x000fe200078e00ff */
[----:B------:R-:W-:Y:S01]  /*5560*/  LOP3.LUT R216, R232, UR4, R223, 0x96, !PT ;  /* 0x00000004e8d87c12 */ /* 0x000fe2000f8e96df */
[----:B------:R-:W-:Y:S01]  /*5570*/  UIADD3 UR4, UPT, UPT, UR17, -0x126145ec, URZ ;  /* 0xed9eba1411047890 */ /* 0x000fe2000fffe0ff */
[----:B------:R-:W-:Y:S01]  /*5580*/  LEA R189, R189, UR6, 0x1 ;  /* 0x00000006bdbd7c11 */ /* 0x000fe2000f8e08ff */
[----:B------:R-:W-:Y:S01]  /*5590*/  IMAD.WIDE.U32 R34, R34, -0x326172a9, RZ ;  /* 0xcd9e8d5722227825 */ /* 0x000fe200078e00ff */
[----:B------:R-:W-:-:S02]  /*55a0*/  LOP3.LUT R7, R228, UR12, R29, 0x96, !PT ;  /* 0x0000000ce4077c12 */ /* 0x000fc4000f8e961d */
[----:B-1----:R-:W-:Y:S01]  /*55b0*/  FMNMX.FTZ R136, R5, R136, !PT ;  /* 0x0000008805887209 */ /* 0x002fe20007810000 */
[----:B------:R-:W-:Y:S01]  /*55c0*/  IMAD.WIDE.U32 R126, R9, -0x2daee0ad, RZ ;  /* 0xd2511f53097e7825 */ /* 0x000fe200078e00ff */
[----:B------:R-:W-:Y:S01]  /*55d0*/  LOP3.LUT R28, R28, UR9, R35, 0x96, !PT ;  /* 0x000000091c1c7c12 */ /* 0x000fe2000f8e9623 */
[----:B------:R-:W-:Y:S01]  /*55e0*/  LDSM.16.MT88.4 R120, [R189+0x6000] ;  /* 0x00600000bd78783b */ /* 0x000fe20000004200 */
[----:B--2---:R-:W-:Y:S01]  /*55f0*/  FMNMX.FTZ R135, R30, R135, !PT ;  /* 0x000000871e877209 */ /* 0x004fe20007810000 */
[----:B------:R-:W-:-:S04]  /*5600*/  IMAD.WIDE.U32 R38, R7, -0x2daee0ad, RZ ;  /* 0xd2511f5307267825 */ /* 0x000fc800078e00ff */
[C---:B---3--:R-:W-:Y:S01]  /*5610*/  FMUL.FTZ R159, R136.reuse, UR21 ;  /* 0x00000015889f7c20 */ /* 0x048fe20008410000 */
[----:B------:R-:W-:Y:S01]  /*5620*/  FSETP.NEU.FTZ.AND P1, PT, R136, -INF , PT ;  /* 0xff8000008800780b */ /* 0x000fe20003f3d000 */
[----:B------:R-:W-:Y:S01]  /*5630*/  IMAD.WIDE.U32 R28, R28, -0x2daee0ad, RZ ;  /* 0xd2511f531c1c7825 */ /* 0x000fe200078e00ff */
[----:B------:R-:W-:-:S03]  /*5640*/  LOP3.LUT R9, R36, UR4, R39, 0x96, !PT ;  /* 0x0000000424097c12 */ /* 0x000fc6000f8e9627 */
[----:B------:R-:W-:Y:S01]  /*5650*/  FMUL.FTZ R153, R135, UR21 ;  /* 0x0000001587997c20 */ /* 0x000fe20008410000 */
[----:B----4-:R-:W-:Y:S01]  /*5660*/  FMNMX.FTZ R134, R11, R134, !PT ;  /* 0x000000860b867209 */ /* 0x010fe20007810000 */
[----:B------:R-:W-:Y:S01]  /*5670*/  IMAD.WIDE.U32 R216, R216, -0x326172a9, RZ ;  /* 0xcd9e8d57d8d87825 */ /* 0x000fe200078e00ff */
[----:B------:R-:W-:Y:S02]  /*5680*/  LOP3.LUT R11, R38, UR23, R29, 0x96, !PT ;  /* 0x00000017260b7c12 */ /* 0x000fe4000f8e961d */
[----:B------:R-:W-:Y:S01]  /*5690*/  FSEL R159, R159, RZ, P1 ;  /* 0x000000ff9f9f7208 */ /* 0x000fe20000800000 */
[----:B------:R-:W-:Y:S01]  /*56a0*/  IMAD.IADD R184, R2, 0x1, R189 ;  /* 0x0000000102b87824 */ /* 0x000fe200078e02bd */
[----:B------:R-:W-:Y:S01]  /*56b0*/  FSETP.NEU.FTZ.AND P1, PT, R135, -INF , PT ;  /* 0xff8000008700780b */ /* 0x000fe20003f3d000 */
[----:B------:R-:W-:Y:S01]  /*56c0*/  IMAD.WIDE.U32 R36, R11, -0x326172a9, RZ ;  /* 0xcd9e8d570b247825 */ /* 0x000fe200078e00ff */
[----:B-----5:R-:W-:-:S03]  /*56d0*/  FMNMX.FTZ R133, R32, R133, !PT ;  /* 0x0000008520857209 */ /* 0x020fc60007810000 */
[----:B------:R-:W-:Y:S01]  /*56e0*/  FFMA.FTZ R40, R22, UR21, -R159 ;  /* 0x0000001516287c23 */ /* 0x000fe2000801089f */
[----:B------:R-:W-:Y:S01]  /*56f0*/  LOP3.LUT R46, R46, UR13, R217, 0x96, !PT ;  /* 0x0000000d2e2e7c12 */ /* 0x000fe2000f8e96d9 */
[----:B------:R-:W-:Y:S01]  /*5700*/  IMAD.WIDE.U32 R32, R9, -0x326172a9, RZ ;  /* 0xcd9e8d5709207825 */ /* 0x000fe200078e00ff */
[----:B------:R-:W-:Y:S01]  /*5710*/  FSEL R153, R153, RZ, P1 ;  /* 0x000000ff99997208 */ /* 0x000fe20000800000 */
[----:B------:R-:W1:Y:S01]  /*5720*/  SHFL.BFLY PT, R9, R134, 0x1, 0x1f ;  /* 0x0c201f0086097f89 */ /* 0x000e6200000e0000 */
[----:B------:R-:W-:Y:S01]  /*5730*/  PRMT R15, R36, 0x7772, RZ ;  /* 0x00007772240f7816 */ /* 0x000fe200000000ff */
[----:B------:R-:W-:Y:S01]  /*5740*/  IMAD.WIDE.U32 R46, R46, -0x2daee0ad, RZ ;  /* 0xd2511f532e2e7825 */ /* 0x000fe200078e00ff */
[----:B------:R-:W-:-:S03]  /*5750*/  LOP3.LUT R105, R32, UR7, R37, 0x96, !PT ;  /* 0x0000000720697c12 */ /* 0x000fc6000f8e9625 */
[--C-:B------:R-:W-:Y:S01]  /*5760*/  FFMA.FTZ R43, R68, UR21, -R153.reuse ;  /* 0x00000015442b7c23 */ /* 0x100fe20008010899 */
[C---:B------:R-:W-:Y:S01]  /*5770*/  PRMT R32, R36.reuse, 0x7773, RZ ;  /* 0x0000777324207816 */ /* 0x040fe200000000ff */
[----:B------:R-:W-:Y:S01]  /*5780*/  IMAD.MOV.U32 R30, RZ, RZ, R36 ;  /* 0x000000ffff1e7224 */ /* 0x000fe200078e0024 */
[----:B------:R-:W-:Y:S01]  /*5790*/  PRMT R11, R36, 0x7771, RZ ;  /* 0x00007771240b7816 */ /* 0x000fe200000000ff */
[--C-:B------:R-:W-:Y:S01]  /*57a0*/  FFMA.FTZ R36, R70, UR21, -R153.reuse ;  /* 0x0000001546247c23 */ /* 0x100fe20008010899 */
[C---:B------:R-:W-:Y:S01]  /*57b0*/  LOP3.LUT R13, R105.reuse, 0xffff, RZ, 0xc0, !PT ;  /* 0x0000ffff690d7812 */ /* 0x040fe200078ec0ff */
[----:B------:R-:W-:Y:S01]  /*57c0*/  FFMA.FTZ R42, R20, UR21, -R153 ;  /* 0x00000015142a7c23 */ /* 0x000fe20008010899 */
[----:B------:R-:W-:Y:S01]  /*57d0*/  LOP3.LUT R126, R126, UR19, R47, 0x96, !PT ;  /* 0x000000137e7e7c12 */ /* 0x000fe2000f8e962f */
[----:B------:R-:W-:Y:S01]  /*57e0*/  FFMA.FTZ R47, R64, UR21, -R153 ;  /* 0x00000015402f7c23 */ /* 0x000fe20008010899 */
[----:B------:R-:W-:Y:S01]  /*57f0*/  LOP3.LUT R22, R105, 0xff, RZ, 0xc0, !PT ;  /* 0x000000ff69167812 */ /* 0x000fe200078ec0ff */
[----:B------:R-:W-:Y:S01]  /*5800*/  MUFU.EX2 R43, R43 ;  /* 0x0000002b002b7308 */ /* 0x000fe20000000800 */
[----:B------:R-:W-:Y:S01]  /*5810*/  SHF.R.U32.HI R13, RZ, 0x8, R13 ;  /* 0x00000008ff0d7819 */ /* 0x000fe2000001160d */
[----:B------:R-:W-:Y:S01]  /*5820*/  IMAD.IADD R185, R0, 0x1, R189 ;  /* 0x0000000100b97824 */ /* 0x000fe200078e02bd */
[----:B------:R-:W-:Y:S01]  /*5830*/  PRMT R15, R15, 0x5410, R32 ;  /* 0x000054100f0f7816 */ /* 0x000fe20000000020 */
[----:B------:R-:W2:Y:S01]  /*5840*/  MUFU.EX2 R36, R36 ;  /* 0x0000002400247308 */ /* 0x000ea20000000800 */
[----:B------:R-:W-:Y:S01]  /*5850*/  PRMT R13, R22, 0x5410, R13 ;  /* 0x00005410160d7816 */ /* 0x000fe2000000000d */
[----:B------:R-:W-:Y:S01]  /*5860*/  IMAD.IADD R139, R0, 0x1, R184 ;  /* 0x00000001008b7824 */ /* 0x000fe200078e02b8 */
[----:B------:R-:W-:Y:S01]  /*5870*/  PRMT R22, R105, 0x7632, R22 ;  /* 0x0000763269167816 */ /* 0x000fe20000000016 */
[----:B------:R-:W-:Y:S01]  /*5880*/  MUFU.EX2 R42, R42 ;  /* 0x0000002a002a7308 */ /* 0x000fe20000000800 */
[----:B------:R-:W-:Y:S01]  /*5890*/  LOP3.LUT R15, R15, 0xff00ff, RZ, 0xc0, !PT ;  /* 0x00ff00ff0f0f7812 */ /* 0x000fe200078ec0ff */
[----:B------:R-:W3:Y:S01]  /*58a0*/  SHFL.BFLY PT, R48, R133, 0x1, 0x1f ;  /* 0x0c201f0085307f89 */ /* 0x000ee200000e0000 */
[----:B------:R-:W-:Y:S01]  /*58b0*/  SHF.R.U32.HI R105, RZ, 0x18, R105 ;  /* 0x00000018ff697819 */ /* 0x000fe20000011669 */
[----:B------:R-:W4:Y:S01]  /*58c0*/  MUFU.EX2 R47, R47 ;  /* 0x0000002f002f7308 */ /* 0x000f220000000800 */
[----:B------:R-:W-:Y:S01]  /*58d0*/  LOP3.LUT R22, R22, 0xff, RZ, 0xc0, !PT ;  /* 0x000000ff16167812 */ /* 0x000fe200078ec0ff */
[--C-:B------:R-:W-:Y:S01]  /*58e0*/  FFMA.FTZ R38, R44, UR21, -R159.reuse ;  /* 0x000000152c267c23 */ /* 0x100fe2000801089f */
[--C-:B------:R-:W-:Y:S01]  /*58f0*/  HSET2.LE.AND R107, R15, R214.reuse, PT ;  /* 0x000000d60f6b7233 */ /* 0x100fe20003803000 */
[----:B------:R-:W-:Y:S01]  /*5900*/  FFMA.FTZ R37, R72, UR21, -R159 ;  /* 0x0000001548257c23 */ /* 0x000fe2000801089f */
[----:B------:R-:W-:Y:S01]  /*5910*/  PRMT R105, R22, 0x5410, R105 ;  /* 0x0000541016697816 */ /* 0x000fe20000000069 */
[----:B------:R-:W-:Y:S01]  /*5920*/  FFMA.FTZ R45, R66, UR21, -R159 ;  /* 0x00000015422d7c23 */ /* 0x000fe2000801089f */
[----:B--2---:R-:W-:Y:S01]  /*5930*/  F2FP.BF16.F32.PACK_AB R0, R36, R43 ;  /* 0x0000002b2400723e */ /* 0x004fe200000010ff */
[----:B------:R-:W2:Y:S01]  /*5940*/  LDSM.16.MT88.4 R76, [R185+0x6000] ;  /* 0x00600000b94c783b */ /* 0x000ea20000004200 */
[----:B------:R-:W-:Y:S01]  /*5950*/  LOP3.LUT R5, R34, UR8, R33, 0x96, !PT ;  /* 0x0000000822057c12 */ /* 0x000fe2000f8e9621 */
[----:B------:R-:W-:Y:S01]  /*5960*/  MUFU.EX2 R40, R40 ;  /* 0x0000002800287308 */ /* 0x000fe20000000800 */
[----:B------:R-:W-:Y:S01]  /*5970*/  LOP3.LUT R30, R30, 0xff, RZ, 0xc0, !PT ;  /* 0x000000ff1e1e7812 */ /* 0x000fe200078ec0ff */
[----:B------:R-:W5:Y:S01]  /*5980*/  LDSM.16.MT88.4 R92, [R184+0x6000] ;  /* 0x00600000b85c783b */ /* 0x000f620000004200 */
[----:B------:R-:W-:Y:S01]  /*5990*/  LOP3.LUT R7, R222, UR20, R127, 0x96, !PT ;  /* 0x00000014de077c12 */ /* 0x000fe2000f8e967f */
[----:B------:R-:W-:Y:S01]  /*59a0*/  MUFU.EX2 R38, R38 ;  /* 0x0000002600267308 */ /* 0x000fe20000000800 */
[----:B------:R-:W-:Y:S01]  /*59b0*/  LOP3.LUT R107, R0, R107, RZ, 0xc0, !PT ;  /* 0x0000006b006b7212 */ /* 0x000fe200078ec0ff */
[----:B------:R-:W5:Y:S01]  /*59c0*/  LDSM.16.MT88.4 R20, [R139+0x6000] ;  /* 0x006000008b14783b */ /* 0x000f620000004200 */
[----:B------:R-:W-:Y:S01]  /*59d0*/  HSET2.LE.AND R105, R105, R214, PT ;  /* 0x000000d669697233 */ /* 0x000fe20003803000 */
[----:B------:R-:W-:Y:S01]  /*59e0*/  IMAD.WIDE.U32 R90, R7, -0x326172a9, RZ ;  /* 0xcd9e8d57075a7825 */ /* 0x000fe200078e00ff */
[----:B------:R-:W-:Y:S01]  /*59f0*/  PRMT R11, R30, 0x5410, R11 ;  /* 0x000054101e0b7816 */ /* 0x000fe2000000000b */
[----:B------:R-:W3:Y:S01]  /*5a00*/  MUFU.EX2 R37, R37 ;  /* 0x0000002500257308 */ /* 0x000ee20000000800 */
[----:B----4-:R-:W-:Y:S01]  /*5a10*/  F2FP.BF16.F32.PACK_AB R0, R47, R42 ;  /* 0x0000002a2f00723e */ /* 0x010fe200000010ff */
[----:B------:R-:W-:Y:S01]  /*5a20*/  IMAD.WIDE.U32 R30, R5, -0x2daee0ad, RZ ;  /* 0xd2511f53051e7825 */ /* 0x000fe200078e00ff */
[----:B------:R-:W-:Y:S01]  /*5a30*/  LOP3.LUT R44, R216, UR12, R91, 0x96, !PT ;  /* 0x0000000cd82c7c12 */ /* 0x000fe2000f8e965b */
[----:B------:R-:W4:Y:S01]  /*5a40*/  MUFU.EX2 R45, R45 ;  /* 0x0000002d002d7308 */ /* 0x000f220000000800 */
[----:B------:R-:W-:Y:S01]  /*5a50*/  LOP3.LUT R105, R0, R105, RZ, 0xc0, !PT ;  /* 0x0000006900697212 */ /* 0x000fe200078ec0ff */
[----:B------:R-:W-:Y:S01]  /*5a60*/  IMAD.MOV.U32 R0, RZ, RZ, R30 ;  /* 0x000000ffff007224 */ /* 0x000fe200078e001e */
[----:B------:R-:W-:Y:S01]  /*5a70*/  LOP3.LUT R5, R28, UR22, R31, 0x96, !PT ;  /* 0x000000161c057c12 */ /* 0x000fe2000f8e961f */
[--C-:B------:R-:W-:Y:S01]  /*5a80*/  FFMA.FTZ R41, R12, UR21, -R159.reuse ;  /* 0x000000150c297c23 */ /* 0x100fe2000801089f */
[----:B------:R-:W-:Y:S01]  /*5a90*/  FFMA.FTZ R34, R14, UR21, -R159 ;  /* 0x000000150e227c23 */ /* 0x000fe2000801089f */
[----:B------:R-:W-:Y:S01]  /*5aa0*/  PRMT R57, R30, 0x7771, RZ ;  /* 0x000077711e397816 */ /* 0x000fe200000000ff */
[--C-:B------:R-:W-:Y:S01]  /*5ab0*/  FFMA.FTZ R32, R4, UR21, -R153.reuse ;  /* 0x0000001504207c23 */ /* 0x100fe20008010899 */
[----:B------:R-:W-:Y:S01]  /*5ac0*/  LOP3.LUT R0, R0, 0xff, RZ, 0xc0, !PT ;  /* 0x000000ff00007812 */ /* 0x000fe200078ec0ff */
[----:B------:R-:W-:Y:S01]  /*5ad0*/  FFMA.FTZ R33, R6, UR21, -R153 ;  /* 0x0000001506217c23 */ /* 0x000fe20008010899 */
[C---:B------:R-:W-:Y:S01]  /*5ae0*/  LOP3.LUT R91, R5.reuse, 0xffff, RZ, 0xc0, !PT ;  /* 0x0000ffff055b7812 */ /* 0x040fe200078ec0ff */
[----:B------:R-:W-:Y:S01]  /*5af0*/  IMAD.WIDE.U32 R126, R126, -0x326172a9, RZ ;  /* 0xcd9e8d577e7e7825 */ /* 0x000fe200078e00ff */
[----:B------:R-:W-:Y:S01]  /*5b00*/  PRMT R57, R0, 0x5410, R57 ;  /* 0x0000541000397816 */ /* 0x000fe20000000039 */
[----:B------:R-:W-:Y:S01]  /*5b10*/  MUFU.EX2 R41, R41 ;  /* 0x0000002900297308 */ /* 0x000fe20000000800 */
[C---:B------:R-:W-:Y:S01]  /*5b20*/  LOP3.LUT R6, R5.reuse, 0xff, RZ, 0xc0, !PT ;  /* 0x000000ff05067812 */ /* 0x040fe200078ec0ff */
[----:B------:R-:W-:Y:S01]  /*5b30*/  FFMA.FTZ R0, R8, UR21, -R153 ;  /* 0x0000001508007c23 */ /* 0x000fe20008010899 */
[----:B------:R-:W-:Y:S01]  /*5b40*/  PRMT R4, R5, 0x7632, R4 ;  /* 0x0000763205047816 */ /* 0x000fe20000000004 */
[----:B------:R-:W2:Y:S01]  /*5b50*/  MUFU.EX2 R34, R34 ;  /* 0x0000002200227308 */ /* 0x000ea20000000800 */
[----:B------:R-:W-:Y:S01]  /*5b60*/  SHF.R.U32.HI R91, RZ, 0x8, R91 ;  /* 0x00000008ff5b7819 */ /* 0x000fe2000001165b */
[----:B------:R-:W-:Y:S01]  /*5b70*/  FFMA.FTZ R39, R10, UR21, -R153 ;  /* 0x000000150a277c23 */ /* 0x000fe20008010899 */
[----:B------:R-:W-:Y:S01]  /*5b80*/  PRMT R7, R30, 0x7773, RZ ;  /* 0x000077731e077816 */ /* 0x000fe200000000ff */
[----:B------:R-:W-:Y:S01]  /*5b90*/  IMAD.WIDE.U32 R176, R44, -0x2daee0ad, RZ ;  /* 0xd2511f532cb07825 */ /* 0x000fe200078e00ff */
[----:B------:R-:W-:-:S03]  /*5ba0*/  PRMT R2, R30, 0x7772, RZ ;  /* 0x000077721e027816 */ /* 0x000fc600000000ff */
[----:B------:R-:W-:Y:S01]  /*5bb0*/  FFMA.FTZ R35, R18, UR21, -R159 ;  /* 0x0000001512237c23 */ /* 0x000fe2000801089f */
[----:B-1----:R-:W-:Y:S01]  /*5bc0*/  FMNMX.FTZ R134, R134, R9, !PT ;  /* 0x0000000986867209 */ /* 0x002fe20007810000 */
[----:B------:R-:W-:Y:S01]  /*5bd0*/  MUFU.EX2 R33, R33 ;  /* 0x0000002100217308 */ /* 0x000fe20000000800 */
[----:B------:R-:W-:Y:S01]  /*5be0*/  SHF.R.U32.HI R5, RZ, 0x18, R5 ;  /* 0x00000018ff057819 */ /* 0x000fe20000011605 */
[----:B------:R-:W-:Y:S01]  /*5bf0*/  LDSM.16.MT88.4 R28, [R139+0x6800] ;  /* 0x006800008b1c783b */ /* 0x000fe20000004200 */
[----:B------:R-:W-:Y:S01]  /*5c00*/  LOP3.LUT R4, R4, 0xff, RZ, 0xc0, !PT ;  /* 0x000000ff04047812 */ /* 0x000fe200078ec0ff */
[----:B------:R-:W1:Y:S01]  /*5c10*/  MUFU.EX2 R0, R0 ;  /* 0x0000000000007308 */ /* 0x000e620000000800 */
[----:B------:R-:W-:Y:S01]  /*5c20*/  PRMT R91, R6, 0x5410, R91 ;  /* 0x00005410065b7816 */ /* 0x000fe2000000005b */
[----:B------:R-:W-:Y:S01]  /*5c30*/  FMUL.FTZ R144, R134, UR21 ;  /* 0x0000001586907c20 */ /* 0x000fe20008410000 */
[----:B------:R-:W-:Y:S01]  /*5c40*/  LOP3.LUT R90, R90, UR9, R127, 0x96, !PT ;  /* 0x000000095a5a7c12 */ /* 0x000fe2000f8e967f */
[----:B------:R-:W-:Y:S01]  /*5c50*/  MUFU.EX2 R39, R39 ;  /* 0x0000002700277308 */ /* 0x000fe20000000800 */
[----:B------:R-:W-:Y:S01]  /*5c60*/  PRMT R7, R2, 0x5410, R7 ;  /* 0x0000541002077816 */ /* 0x000fe20000000007 */
[----:B------:R-:W-:Y:S01]  /*5c70*/  FFMA.FTZ R2, R16, UR21, -R159 ;  /* 0x0000001510027c23 */ /* 0x000fe2000801089f */
[--C-:B------:R-:W-:Y:S01]  /*5c80*/  HSET2.LE.AND R11, R11, R214.reuse, PT ;  /* 0x000000d60b0b7233 */ /* 0x100fe20003803000 */
[----:B------:R-:W5:Y:S01]  /*5c90*/  MUFU.EX2 R32, R32 ;  /* 0x0000002000207308 */ /* 0x000f620000000800 */
[--C-:B------:R-:W-:Y:S01]  /*5ca0*/  HSET2.LE.AND R13, R13, R214.reuse, PT ;  /* 0x000000d60d0d7233 */ /* 0x100fe20003803000 */
[----:B------:R-:W5:Y:S01]  /*5cb0*/  LDSM.16.MT88.4 R16, [R189+0x6800] ;  /* 0x00680000bd10783b */ /* 0x000f620000004200 */
[----:B------:R-:W-:Y:S01]  /*5cc0*/  PRMT R5, R4, 0x5410, R5 ;  /* 0x0000541004057816 */ /* 0x000fe20000000005 */
[----:B------:R-:W-:Y:S01]  /*5cd0*/  MUFU.EX2 R35, R35 ;  /* 0x0000002300237308 */ /* 0x000fe20000000800 */
[----:B---3--:R-:W-:Y:S01]  /*5ce0*/  F2FP.BF16.F32.PACK_AB R106, R37, R38 ;  /* 0x00000026256a723e */ /* 0x008fe200000010ff */
[----:B------:R-:W-:Y:S01]  /*5cf0*/  FFMA.FTZ R157, R154, UR21, -R153 ;  /* 0x000000159a9d7c23 */ /* 0x000fe20008010899 */
[----:B----4-:R-:W-:Y:S01]  /*5d00*/  F2FP.BF16.F32.PACK_AB R104, R45, R40 ;  /* 0x000000282d68723e */ /* 0x010fe200000010ff */
[----:B------:R-:W3:Y:S01]  /*5d10*/  MUFU.EX2 R2, R2 ;  /* 0x0000000200027308 */ /* 0x000ee20000000800 */
[----:B------:R-:W-:Y:S01]  /*5d20*/  HSET2.LE.AND R4, R91, R214, PT ;  /* 0x000000d65b047233 */ /* 0x000fe20003803000 */
[----:B------:R-:W-:Y:S01]  /*5d30*/  IMAD.WIDE.U32 R90, R90, -0x2daee0ad, RZ ;  /* 0xd2511f535a5a7825 */ /* 0x000fe200078e00ff */
[----:B------:R-:W-:-:S03]  /*5d40*/  FSETP.NEU.FTZ.AND P1, PT, R134, -INF , PT ;  /* 0xff8000008600780b */ /* 0x000fc60003f3d000 */
[----:B------:R-:W-:Y:S01]  /*5d50*/  FFMA.FTZ R156, R156, UR21, -R153 ;  /* 0x000000159c9c7c23 */ /* 0x000fe20008010899 */
[----:B------:R-:W-:Y:S01]  /*5d60*/  LOP3.LUT R124, R46, UR4, R177, 0x96, !PT ;  /* 0x000000042e7c7c12 */ /* 0x000fe2000f8e96b1 */
[--C-:B------:R-:W-:Y:S01]  /*5d70*/  FFMA.FTZ R155, R26, UR21, -R153.reuse ;  /* 0x000000151a9b7c23 */ /* 0x100fe20008010899 */
[----:B------:R-:W-:Y:S01]  /*5d80*/  FMNMX.FTZ R133, R133, R48, !PT ;  /* 0x0000003085857209 */ /* 0x000fe20007810000 */
[----:B------:R-:W-:Y:S01]  /*5d90*/  FFMA.FTZ R26, R24, UR21, -R153 ;  /* 0x00000015181a7c23 */ /* 0x000fe20008010899 */
[----:B------:R-:W-:Y:S01]  /*5da0*/  LOP3.LUT R106, R106, R11, RZ, 0xc0, !PT ;  /* 0x0000000b6a6a7212 */ /* 0x000fe200078ec0ff */
[----:B------:R-:W-:Y:S01]  /*5db0*/  IMAD.WIDE.U32 R124, R124, -0x326172a9, RZ ;  /* 0xcd9e8d577c7c7825 */ /* 0x000fe200078e00ff */
[----:B------:R-:W-:Y:S01]  /*5dc0*/  LOP3.LUT R104, R104, R13, RZ, 0xc0, !PT ;  /* 0x0000000d68687212 */ /* 0x000fe200078ec0ff */
[----:B------:R-:W-:Y:S01]  /*5dd0*/  LDSM.16.MT88.4 R8, [R184+0x6800] ;  /* 0x00680000b808783b */ /* 0x000fe20000004200 */
[----:B------:R-:W-:Y:S01]  /*5de0*/  FSEL R144, R144, RZ, P1 ;  /* 0x000000ff90907208 */ /* 0x000fe20000800000 */
[----:B------:R-:W-:Y:S01]  /*5df0*/  FMUL.FTZ R142, R133, UR21 ;  /* 0x00000015858e7c20 */ /* 0x000fe20008410000 */
[--C-:B------:R-:W-:Y:S01]  /*5e00*/  HSET2.LE.AND R6, R57, R214.reuse, PT ;  /* 0x000000d639067233 */ /* 0x100fe20003803000 */
[----:B------:R-:W4:Y:S01]  /*5e10*/  LDSM.16.MT88.4 R12, [R185+0x6800] ;  /* 0x00680000b90c783b */ /* 0x000f220000004200 */
[----:B------:R-:W-:Y:S01]  /*5e20*/  LOP3.LUT R7, R7, 0xff00ff, RZ, 0xc0, !PT ;  /* 0x00ff00ff07077812 */ /* 0x000fe200078ec0ff */
[--C-:B------:R-:W-:Y:S01]  /*5e30*/  FFMA.FTZ R44, R25, UR21, -R144.reuse ;  /* 0x00000015192c7c23 */ /* 0x100fe20008010890 */
[----:B--2---:R-:W-:Y:S01]  /*5e40*/  F2FP.BF16.F32.PACK_AB R57, R34, R41 ;  /* 0x000000292239723e */ /* 0x004fe200000010ff */
[----:B------:R-:W-:Y:S01]  /*5e50*/  HMMA.16816.F32.BF16 R128, R104, R120, RZ ;  /* 0x000000786880723c */ /* 0x000fe200000418ff */
[----:B------:R-:W-:Y:S01]  /*5e60*/  LOP3.LUT R46, R176, UR23, R91, 0x96, !PT ;  /* 0x00000017b02e7c12 */ /* 0x000fe2000f8e965b */
[--C-:B------:R-:W-:Y:S01]  /*5e70*/  FFMA.FTZ R132, R65, UR21, -R144.reuse ;  /* 0x0000001541847c23 */ /* 0x100fe20008010890 */
[----:B------:R-:W-:Y:S01]  /*5e80*/  FSETP.NEU.FTZ.AND P1, PT, R133, -INF , PT ;  /* 0xff8000008500780b */ /* 0x000fe20003f3d000 */
[----:B------:R-:W-:Y:S01]  /*5e90*/  MUFU.EX2 R44, R44 ;  /* 0x0000002c002c7308 */ /* 0x000fe20000000800 */
[----:B------:R-:W-:Y:S01]  /*5ea0*/  LOP3.LUT R4, R57, R4, RZ, 0xc0, !PT ;  /* 0x0000000439047212 */ /* 0x000fe200078ec0ff */
[----:B------:R-:W-:Y:S01]  /*5eb0*/  FFMA.FTZ R57, R49, UR21, -R144 ;  /* 0x0000001531397c23 */ /* 0x000fe20008010890 */
[----:B------:R-:W-:Y:S01]  /*5ec0*/  LOP3.LUT R25, R126, UR8, R125, 0x96, !PT ;  /* 0x000000087e197c12 */ /* 0x000fe2000f8e967d */
[----:B------:R-:W-:Y:S01]  /*5ed0*/  IMAD.WIDE.U32 R126, R46, -0x326172a9, RZ ;  /* 0xcd9e8d572e7e7825 */ /* 0x000fe200078e00ff */
[----:B------:R-:W-:-:S03]  /*5ee0*/  HSET2.LE.AND R7, R7, R214, PT ;  /* 0x000000d607077233 */ /* 0x000fc60003803000 */
[----:B------:R-:W-:Y:S01]  /*5ef0*/  FFMA.FTZ R49, R51, UR21, -R144 ;  /* 0x0000001533317c23 */ /* 0x000fe20008010890 */
[----:B------:R-:W-:Y:S01]  /*5f00*/  FSEL R142, R142, RZ, P1 ;  /* 0x000000ff8e8e7208 */ /* 0x000fe20000800000 */
[----:B------:R2:W-:Y:S01]  /*5f10*/  MUFU.EX2 R51, R57 ;  /* 0x0000003900337308 */ /* 0x0005e20000000800 */
[----:B-1----:R-:W-:Y:S01]  /*5f20*/  F2FP.BF16.F32.PACK_AB R64, R0, R33 ;  /* 0x000000210040723e */ /* 0x002fe200000010ff */
[----:B------:R-:W-:Y:S01]  /*5f30*/  IMAD.MOV.U32 R66, RZ, RZ, R126 ;  /* 0x000000ffff427224 */ /* 0x000fe200078e007e */
[----:B------:R-:W-:Y:S01]  /*5f40*/  HSET2.LE.AND R5, R5, R214, PT ;  /* 0x000000d605057233 */ /* 0x000fe20003803000 */
[--C-:B------:R-:W-:Y:S01]  /*5f50*/  FFMA.FTZ R48, R111, UR21, -R142.reuse ;  /* 0x000000156f307c23 */ /* 0x100fe2000801088e */
[----:B-----5:R-:W-:Y:S01]  /*5f60*/  F2FP.BF16.F32.PACK_AB R50, R32, R39 ;  /* 0x000000272032723e */ /* 0x020fe200000010ff */
[----:B------:R-:W-:Y:S01]  /*5f70*/  FFMA.FTZ R109, R109, UR21, -R142 ;  /* 0x000000156d6d7c23 */ /* 0x000fe2000801088e */
[----:B------:R-:W-:Y:S01]  /*5f80*/  LOP3.LUT R7, R64, R7, RZ, 0xc0, !PT ;  /* 0x0000000740077212 */ /* 0x000fe200078ec0ff */
[C---:B------:R-:W-:Y:S01]  /*5f90*/  HMMA.16816.F32.BF16 R68, R104.reuse, R76, RZ ;  /* 0x0000004c6844723c */ /* 0x040fe200000418ff */
[----:B---3--:R-:W-:Y:S01]  /*5fa0*/  F2FP.BF16.F32.PACK_AB R59, R2, R35 ;  /* 0x00000023023b723e */ /* 0x008fe200000010ff */
[----:B------:R-:W-:Y:S01]  /*5fb0*/  MUFU.EX2 R48, R48 ;  /* 0x0000003000307308 */ /* 0x000fe20000000800 */
[----:B------:R-:W-:Y:S01]  /*5fc0*/  PRMT R64, R126, 0x7772, RZ ;  /* 0x000077727e407816 */ /* 0x000fe200000000ff */
[----:B------:R-:W-:Y:S01]  /*5fd0*/  FFMA.FTZ R46, R151, UR21, -R144 ;  /* 0x00000015972e7c23 */ /* 0x000fe20008010890 */
[----:B------:R-:W-:Y:S01]  /*5fe0*/  LOP3.LUT R5, R50, R5, RZ, 0xc0, !PT ;  /* 0x0000000532057212 */ /* 0x000fe200078ec0ff */
[----:B------:R-:W-:Y:S01]  /*5ff0*/  FFMA.FTZ R50, R27, UR21, -R142 ;  /* 0x000000151b327c23 */ /* 0x000fe2000801088e */
[C---:B--2---:R-:W-:Y:S01]  /*6000*/  PRMT R57, R126.reuse, 0x7773, RZ ;  /* 0x000077737e397816 */ /* 0x044fe200000000ff */
[----:B------:R-:W-:Y:S01]  /*6010*/  HMMA.16816.F32.BF16 R84, R104, R92, RZ ;  /* 0x0000005c6854723c */ /* 0x000fe200000418ff */
[----:B------:R-:W-:Y:S01]  /*6020*/  PRMT R27, R126, 0x7771, RZ ;  /* 0x000077717e1b7816 */ /* 0x000fe200000000ff */
[----:B------:R-:W-:Y:S01]  /*6030*/  MUFU.EX2 R49, R49 ;  /* 0x0000003100317308 */ /* 0x000fe20000000800 */
[----:B------:R-:W-:Y:S01]  /*6040*/  LOP3.LUT R66, R66, 0xff, RZ, 0xc0, !PT ;  /* 0x000000ff42427812 */ /* 0x000fe200078ec0ff */
[----:B------:R-:W-:Y:S01]  /*6050*/  IMAD.WIDE.U32 R176, R25, -0x2daee0ad, RZ ;  /* 0xd2511f5319b07825 */ /* 0x000fe200078e00ff */
[----:B------:R-:W-:-:S03]  /*6060*/  LOP3.LUT R6, R59, R6, RZ, 0xc0, !PT ;  /* 0x000000063b067212 */ /* 0x000fc600078ec0ff */
[----:B------:R-:W-:Y:S01]  /*6070*/  FFMA.FTZ R59, R143, UR21, -R142 ;  /* 0x000000158f3b7c23 */ /* 0x000fe2000801088e */
[----:B------:R-:W-:Y:S01]  /*6080*/  PRMT R64, R64, 0x5410, R57 ;  /* 0x0000541040407816 */ /* 0x000fe20000000039 */
[C---:B------:R-:W-:Y:S01]  /*6090*/  HMMA.16816.F32.BF16 R112, R104.reuse, R20, RZ ;  /* 0x000000146870723c */ /* 0x040fe200000418ff */
[----:B------:R-:W-:Y:S01]  /*60a0*/  LOP3.LUT R124, R124, UR7, R127, 0x96, !PT ;  /* 0x000000077c7c7c12 */ /* 0x000fe2000f8e967f */
[----:B------:R-:W1:Y:S01]  /*60b0*/  MUFU.EX2 R57, R109 ;  /* 0x0000006d00397308 */ /* 0x000e620000000800 */
[----:B------:R-:W-:Y:S01]  /*60c0*/  PRMT R27, R66, 0x5410, R27 ;  /* 0x00005410421b7816 */ /* 0x000fe2000000001b */
[--C-:B------:R-:W-:Y:S01]  /*60d0*/  FFMA.FTZ R25, R63, UR21, -R144.reuse ;  /* 0x000000153f197c23 */ /* 0x100fe20008010890 */
[C---:B------:R-:W-:Y:S01]  /*60e0*/  LOP3.LUT R111, R124.reuse, 0xffff, RZ, 0xc0, !PT ;  /* 0x0000ffff7c6f7812 */ /* 0x040fe200078ec0ff */
[----:B------:R-:W-:Y:S01]  /*60f0*/  MUFU.EX2 R50, R50 ;  /* 0x0000003200327308 */ /* 0x000fe20000000800 */
[C---:B------:R-:W-:Y:S01]  /*6100*/  PRMT R91, R124.reuse, 0x7632, R91 ;  /* 0x000076327c5b7816 */ /* 0x040fe2000000005b */
[C---:B------:R-:W-:Y:S01]  /*6110*/  HMMA.16816.F32.BF16 R116, R104.reuse, R122, RZ ;  /* 0x0000007a6874723c */ /* 0x040fe200000418ff */
[--C-:B------:R-:W-:Y:S01]  /*6120*/  HSET2.LE.AND R110, R27, R214.reuse, PT ;  /* 0x000000d61b6e7233 */ /* 0x100fe20003803000 */
[----:B------:R-:W2:Y:S01]  /*6130*/  MUFU.EX2 R59, R59 ;  /* 0x0000003b003b7308 */ /* 0x000ea20000000800 */
[----:B------:R-:W-:Y:S01]  /*6140*/  LOP3.LUT R66, R124, 0xff, RZ, 0xc0, !PT ;  /* 0x000000ff7c427812 */ /* 0x000fe200078ec0ff */
[----:B------:R-:W-:Y:S01]  /*6150*/  FFMA.FTZ R63, R73, UR21, -R144 ;  /* 0x00000015493f7c23 */ /* 0x000fe20008010890 */
[----:B------:R-:W-:Y:S01]  /*6160*/  SHF.R.U32.HI R111, RZ, 0x8, R111 ;  /* 0x00000008ff6f7819 */ /* 0x000fe2000001166f */
[----:B------:R-:W3:Y:S01]  /*6170*/  MUFU.EX2 R46, R46 ;  /* 0x0000002e002e7308 */ /* 0x000ee20000000800 */
[----:B------:R-:W-:Y:S01]  /*6180*/  LOP3.LUT R27, R64, 0xff00ff, RZ, 0xc0, !PT ;  /* 0x00ff00ff401b7812 */ /* 0x000fe200078ec0ff */
[C---:B------:R-:W-:Y:S01]  /*6190*/  HMMA.16816.F32.BF16 R80, R104.reuse, R78, RZ ;  /* 0x0000004e6850723c */ /* 0x040fe200000418ff */
[----:B------:R-:W-:Y:S01]  /*61a0*/  SHF.R.U32.HI R124, RZ, 0x18, R124 ;  /* 0x00000018ff7c7819 */ /* 0x000fe2000001167c */
[--C-:B------:R-:W-:Y:S01]  /*61b0*/  FFMA.FTZ R140, R67, UR21, -R142.reuse ;  /* 0x00000015438c7c23 */ /* 0x100fe2000801088e */
[----:B------:R-:W-:Y:S01]  /*61c0*/  LOP3.LUT R91, R91, 0xff, RZ, 0xc0, !PT ;  /* 0x000000ff5b5b7812 */ /* 0x000fe200078ec0ff */
[----:B------:R-:W-:Y:S01]  /*61d0*/  MUFU.EX2 R63, R63 ;  /* 0x0000003f003f7308 */ /* 0x000fe20000000800 */
[----:B------:R-:W-:Y:S01]  /*61e0*/  PRMT R111, R66, 0x5410, R111 ;  /* 0x00005410426f7816 */ /* 0x000fe2000000006f */
[----:B------:R-:W-:Y:S01]  /*61f0*/  FFMA.FTZ R67, R103, UR21, -R142 ;  /* 0x0000001567437c23 */ /* 0x000fe2000801088e */
[--C-:B------:R-:W-:Y:S01]  /*6200*/  HSET2.LE.AND R27, R27, R214.reuse, PT ;  /* 0x000000d61b1b7233 */ /* 0x100fe20003803000 */
[C---:B------:R-:W-:Y:S01]  /*6210*/  HMMA.16816.F32.BF16 R96, R104.reuse, R94, RZ ;  /* 0x0000005e6860723c */ /* 0x040fe200000418ff */
[----:B------:R-:W-:Y:S01]  /*6220*/  PRMT R91, R91, 0x5410, R124 ;  /* 0x000054105b5b7816 */ /* 0x000fe2000000007c */
[----:B------:R-:W-:Y:S01]  /*6230*/  FFMA.FTZ R143, R101, UR21, -R142 ;  /* 0x00000015658f7c23 */ /* 0x000fe2000801088e */
[----:B-1----:R-:W-:Y:S01]  /*6240*/  F2FP.BF16.F32.PACK_AB R64, R57, R48 ;  /* 0x000000303940723e */ /* 0x002fe200000010ff */
[----:B------:R-:W-:Y:S01]  /*6250*/  MUFU.EX2 R67, R67 ;  /* 0x0000004300437308 */ /* 0x000fe20000000800 */
[--C-:B------:R-:W-:Y:S01]  /*6260*/  HSET2.LE.AND R108, R111, R214.reuse, PT ;  /* 0x000000d66f6c7233 */ /* 0x100fe20003803000 */
[--C-:B------:R-:W-:Y:S01]  /*6270*/  FFMA.FTZ R151, R150, UR21, -R159.reuse ;  /* 0x0000001596977c23 */ /* 0x100fe2000801089f */
[----:B------:R-:W-:Y:S01]  /*6280*/  LOP3.LUT R111, R64, R27, RZ, 0xc0, !PT ;  /* 0x0000001b406f7212 */ /* 0x000fe200078ec0ff */
[----:B------:R-:W-:Y:S01]  /*6290*/  HMMA.16816.F32.BF16 R104, R104, R22, RZ ;  /* 0x000000166868723c */ /* 0x000fe200000418ff */
[----:B------:R-:W-:Y:S01]  /*62a0*/  F2FP.BF16.F32.PACK_AB R109, R51, R44 ;  /* 0x0000002c336d723e */ /* 0x000fe200000010ff */
[----:B------:R-:W-:Y:S01]  /*62b0*/  FFMA.FTZ R64, R75, UR21, -R144 ;  /* 0x000000154b407c23 */ /* 0x000fe20008010890 */
[--C-:B------:R-:W-:Y:S01]  /*62c0*/  HSET2.LE.AND R91, R91, R214.reuse, PT ;  /* 0x000000d65b5b7233 */ /* 0x100fe20003803000 */
[----:B------:R1:W-:Y:S01]  /*62d0*/  MUFU.EX2 R65, R25 ;  /* 0x0000001900417308 */ /* 0x0003e20000000800 */
[----:B--2---:R-:W-:Y:S01]  /*62e0*/  F2FP.BF16.F32.PACK_AB R66, R59, R50 ;  /* 0x000000323b42723e */ /* 0x004fe200000010ff */
[----:B------:R-:W-:Y:S01]  /*62f0*/  FFMA.FTZ R150, R158, UR21, -R159 ;  /* 0x000000159e967c23 */ /* 0x000fe2000801089f */
[----:B------:R-:W-:Y:S01]  /*6300*/  LOP3.LUT R108, R109, R108, RZ, 0xc0, !PT ;  /* 0x0000006c6d6c7212 */ /* 0x000fe200078ec0ff */
[C---:B------:R-:W-:Y:S01]  /*6310*/  HMMA.16816.F32.BF16 R128, R4.reuse, R16, R128 ;  /* 0x000000100480723c */ /* 0x040fe20000041880 */
[----:B------:R-:W-:Y:S01]  /*6320*/  LOP3.LUT R109, R66, R91, RZ, 0xc0, !PT ;  /* 0x0000005b426d7212 */ /* 0x000fe200078ec0ff */
[----:B------:R-:W2:Y:S01]  /*6330*/  MUFU.EX2 R64, R64 ;  /* 0x0000004000407308 */ /* 0x000ea20000000800 */
[----:B------:R-:W-:Y:S01]  /*6340*/  FFMA.FTZ R66, R89, UR21, -R142 ;  /* 0x0000001559427c23 */ /* 0x000fe2000801088e */
[----:B------:R-:W-:Y:S01]  /*6350*/  LOP3.LUT R27, R90, UR22, R177, 0x96, !PT ;  /* 0x000000165a1b7c12 */ /* 0x000fe2000f8e96b1 */
[----:B------:R-:W-:Y:S01]  /*6360*/  FFMA.FTZ R173, R173, UR21, -R144 ;  /* 0x00000015adad7c23 */ /* 0x000fe20008010890 */
[----:B---3--:R-:W-:Y:S01]  /*6370*/  F2FP.BF16.F32.PACK_AB R125, R46, R49 ;  /* 0x000000312e7d723e */ /* 0x008fe200000010ff */
[----:B------:R-:W-:Y:S01]  /*6380*/  MUFU.EX2 R132, R132 ;  /* 0x0000008400847308 */ /* 0x000fe20000000800 */
[C---:B----4-:R-:W-:Y:S01]  /*6390*/  HMMA.16816.F32.BF16 R68, R4.reuse, R12, R68 ;  /* 0x0000000c0444723c */ /* 0x050fe20000041844 */
[----:B------:R-:W-:Y:S01]  /*63a0*/  LOP3.LUT R102, R27, 0xffff, RZ, 0xc0, !PT ;  /* 0x0000ffff1b667812 */ /* 0x000fe200078ec0ff */
[----:B-1----:R-:W-:Y:S01]  /*63b0*/  VIADD R25, R3, 0x1 ;  /* 0x0000000103197836 */ /* 0x002fe20000000000 */
[----:B------:R-:W-:Y:S01]  /*63c0*/  MUFU.EX2 R66, R66 ;  /* 0x0000004200427308 */ /* 0x000fe20000000800 */
[----:B------:R-:W-:Y:S01]  /*63d0*/  LOP3.LUT R110, R125, R110, RZ, 0xc0, !PT ;  /* 0x0000006e7d6e7212 */ /* 0x000fe200078ec0ff */
[----:B------:R-:W-:Y:S01]  /*63e0*/  FFMA.FTZ R163, R163, UR21, -R142 ;  /* 0x00000015a3a37c23 */ /* 0x000fe2000801088e */
[----:B------:R-:W-:Y:S01]  /*63f0*/  PRMT R100, R27, 0x7632, R100 ;  /* 0x000076321b647816 */ /* 0x000fe20000000064 */
[----:B------:R-:W-:Y:S01]  /*6400*/  MUFU.EX2 R140, R140 ;  /* 0x0000008c008c7308 */ /* 0x000fe20000000800 */
[C---:B------:R-:W-:Y:S01]  /*6410*/  HMMA.16816.F32.BF16 R84, R4.reuse, R8, R84 ;  /* 0x000000080454723c */ /* 0x040fe20000041854 */
[----:B------:R-:W-:Y:S01]  /*6420*/  SHF.R.U32.HI R102, RZ, 0x8, R102 ;  /* 0x00000008ff667819 */ /* 0x000fe20000011666 */
[----:B------:R-:W-:Y:S01]  /*6430*/  FFMA.FTZ R165, R165, UR21, -R142 ;  /* 0x00000015a5a57c23 */ /* 0x000fe2000801088e */
[----:B------:R-:W1:Y:S01]  /*6440*/  MUFU.EX2 R143, R143 ;  /* 0x0000008f008f7308 */ /* 0x000e620000000800 */
[----:B------:R-:W-:Y:S01]  /*6450*/  LOP3.LUT R100, R100, 0xff, RZ, 0xc0, !PT ;  /* 0x000000ff64647812 */ /* 0x000fe200078ec0ff */
[----:B------:R-:W-:Y:S01]  /*6460*/  FFMA.FTZ R60, R60, UR21, -R159 ;  /* 0x000000153c3c7c23 */ /* 0x000fe2000801089f */
[----:B--2---:R-:W-:Y:S01]  /*6470*/  F2FP.BF16.F32.PACK_AB R101, R64, R63 ;  /* 0x0000003f4065723e */ /* 0x004fe200000010ff */
[----:B------:R-:W-:Y:S01]  /*6480*/  MUFU.EX2 R157, R157 ;  /* 0x0000009d009d7308 */ /* 0x000fe20000000800 */
[C---:B------:R-:W-:Y:S01]  /*6490*/  HMMA.16816.F32.BF16 R112, R4.reuse, R28, R112 ;  /* 0x0000001c0470723c */ /* 0x040fe20000041870 */
[----:B------:R-:W-:Y:S01]  /*64a0*/  LOP3.LUT R25, R25, UR17, R233, 0x96, !PT ;  /* 0x0000001119197c12 */ /* 0x000fe2000f8e96e9 */
[----:B------:R-:W-:Y:S01]  /*64b0*/  FFMA.FTZ R235, R152, UR21, -R159 ;  /* 0x0000001598eb7c23 */ /* 0x000fe2000801089f */
[----:B------:R-:W2:Y:S01]  /*64c0*/  MUFU.EX2 R156, R156 ;  /* 0x0000009c009c7308 */ /* 0x000ea20000000800 */
[----:B------:R-:W-:Y:S01]  /*64d0*/  FFMA.FTZ R145, R145, UR21, -R153 ;  /* 0x0000001591917c23 */ /* 0x000fe20008010899 */
[--C-:B------:R-:W-:Y:S01]  /*64e0*/  FFMA.FTZ R146, R146, UR21, -R159.reuse ;  /* 0x0000001592927c23 */ /* 0x100fe2000801089f */
[----:B------:R-:W-:Y:S01]  /*64f0*/  FFMA.FTZ R147, R147, UR21, -R159 ;  /* 0x0000001593937c23 */ /* 0x000fe2000801089f */
[----:B------:R-:W-:Y:S01]  /*6500*/  MUFU.EX2 R155, R155 ;  /* 0x0000009b009b7308 */ /* 0x000fe20000000800 */
[C---:B------:R-:W-:Y:S01]  /*6510*/  HMMA.16816.F32.BF16 R116, R4.reuse, R18, R116 ;  /* 0x000000120474723c */ /* 0x040fe20000041874 */
[----:B-1----:R-:W-:Y:S01]  /*6520*/  F2FP.BF16.F32.PACK_AB R164, R143, R140 ;  /* 0x0000008c8fa4723e */ /* 0x002fe200000010ff */
[----:B------:R-:W-:Y:S01]  /*6530*/  FADD.FTZ R45, R40, R45 ;  /* 0x0000002d282d7221 */ /* 0x000fe20000010000 */
[----:B------:R-:W1:Y:S01]  /*6540*/  MUFU.EX2 R154, R26 ;  /* 0x0000001a009a7308 */ /* 0x000e620000000800 */
[----:B------:R-:W-:Y:S01]  /*6550*/  FADD.FTZ R42, R42, R47 ;  /* 0x0000002f2a2a7221 */ /* 0x000fe20000010000 */
[----:B------:R-:W-:Y:S01]  /*6560*/  FADD.FTZ R44, R44, R51 ;  /* 0x000000332c2c7221 */ /* 0x000fe20000010000 */
        /* <DEDUP_REMOVED lines=18> */
[----:B------:R-:W-:Y:S01]  /*6690*/  HMMA.16816.F32.BF16 R104, R4, R30, R104 ;  /* 0x0000001e0468723c */ /* 0x000fe20000041868 */
[----:B------:R-:W-:Y:S01]  /*66a0*/  IMAD.MOV.U32 R6, RZ, RZ, R176 ;  /* 0x000000ffff067224 */ /* 0x000fe200078e00b0 */
[C---:B------:R-:W-:Y:S01]  /*66b0*/  PRMT R5, R176.reuse, 0x7771, RZ ;  /* 0x00007771b0057816 */ /* 0x040fe200000000ff */
[----:B------:R-:W-:Y:S01]  /*66c0*/  MUFU.EX2 R235, R235 ;  /* 0x000000eb00eb7308 */ /* 0x000fe20000000800 */
[----:B------:R-:W-:Y:S01]  /*66d0*/  PRMT R4, R176, 0x7773, RZ ;  /* 0x00007773b0047816 */ /* 0x000fe200000000ff */
[----:B------:R-:W-:Y:S01]  /*66e0*/  FADD.FTZ R140, R140, R57 ;  /* 0x000000398c8c7221 */ /* 0x000fe20000010000 */
[----:B------:R-:W-:Y:S01]  /*66f0*/  LOP3.LUT R6, R6, 0xff, RZ, 0xc0, !PT ;  /* 0x000000ff06067812 */ /* 0x000fe200078ec0ff */
[----:B------:R-:W-:Y:S01]  /*6700*/  MUFU.EX2 R145, R145 ;  /* 0x0000009100917308 */ /* 0x000fe20000000800 */
[----:B------:R-:W-:Y:S01]  /*6710*/  PRMT R7, R176, 0x7772, RZ ;  /* 0x00007772b0077816 */ /* 0x000fe200000000ff */
[C---:B------:R-:W-:Y:S01]  /*6720*/  HMMA.16816.F32.BF16 R124, R108.reuse, R120, RZ ;  /* 0x000000786c7c723c */ /* 0x040fe200000418ff */
[----:B------:R-:W-:Y:S01]  /*6730*/  PRMT R5, R6, 0x5410, R5 ;  /* 0x0000541006057816 */ /* 0x000fe20000000005 */
[----:B------:R-:W-:Y:S01]  /*6740*/  MUFU.EX2 R146, R146 ;  /* 0x0000009200927308 */ /* 0x000fe20000000800 */
[----:B------:R-:W-:Y:S01]  /*6750*/  PRMT R4, R7, 0x5410, R4 ;  /* 0x0000541007047816 */ /* 0x000fe20000000004 */
[--C-:B------:R-:W-:Y:S01]  /*6760*/  FFMA.FTZ R61, R61, UR21, -R144.reuse ;  /* 0x000000153d3d7c23 */ /* 0x100fe20008010890 */
[----:B------:R-:W-:Y:S01]  /*6770*/  LOP3.LUT R7, R27, 0xff, RZ, 0xc0, !PT ;  /* 0x000000ff1b077812 */ /* 0x000fe200078ec0ff */
[----:B------:R-:W-:Y:S01]  /*6780*/  MUFU.EX2 R147, R147 ;  /* 0x0000009300937308 */ /* 0x000fe20000000800 */
[--C-:B------:R-:W-:Y:S01]  /*6790*/  HSET2.LE.AND R6, R5, R214.reuse, PT ;  /* 0x000000d605067233 */ /* 0x100fe20003803000 */
[C---:B------:R-:W-:Y:S01]  /*67a0*/  HMMA.16816.F32.BF16 R72, R108.reuse, R76, RZ ;  /* 0x0000004c6c48723c */ /* 0x040fe200000418ff */
[----:B------:R-:W-:Y:S01]  /*67b0*/  LOP3.LUT R103, R4, 0xff00ff, RZ, 0xc0, !PT ;  /* 0x00ff00ff04677812 */ /* 0x000fe200078ec0ff */
[----:B------:R-:W-:Y:S01]  /*67c0*/  FFMA.FTZ R141, R141, UR21, -R144 ;  /* 0x000000158d8d7c23 */ /* 0x000fe20008010890 */
[----:B------:R-:W-:Y:S01]  /*67d0*/  SHF.R.U32.HI R27, RZ, 0x18, R27 ;  /* 0x00000018ff1b7819 */ /* 0x000fe2000001161b */
[----:B------:R-:W-:Y:S01]  /*67e0*/  FADD.FTZ R34, R34, R41 ;  /* 0x0000002922227221 */ /* 0x000fe20000010000 */
[----:B------:R-:W-:Y:S01]  /*67f0*/  PRMT R7, R7, 0x5410, R102 ;  /* 0x0000541007077816 */ /* 0x000fe20000000066 */
[----:B------:R-:W-:Y:S01]  /*6800*/  FADD.FTZ R32, R32, R39 ;  /* 0x0000002720207221 */ /* 0x000fe20000010000 */
[----:B------:R-:W-:Y:S01]  /*6810*/  PRMT R5, R100, 0x5410, R27 ;  /* 0x0000541064057816 */ /* 0x000fe2000000001b */
[C---:B------:R-:W-:Y:S01]  /*6820*/  HMMA.16816.F32.BF16 R88, R108.reuse, R92, RZ ;  /* 0x0000005c6c58723c */ /* 0x040fe200000418ff */
[----:B------:R-:W-:Y:S01]  /*6830*/  LOP3.LUT R6, R101, R6, RZ, 0xc0, !PT ;  /* 0x0000000665067212 */ /* 0x000fe200078ec0ff */
[----:B------:R-:W-:Y:S01]  /*6840*/  FADD.FTZ R140, R143, R140 ;  /* 0x0000008c8f8c7221 */ /* 0x000fe20000010000 */
[--C-:B------:R-:W-:Y:S01]  /*6850*/  HSET2.LE.AND R4, R103, R214.reuse, PT ;  /* 0x000000d667047233 */ /* 0x100fe20003803000 */
[----:B------:R-:W-:Y:S01]  /*6860*/  FADD.FTZ R35, R35, R34 ;  /* 0x0000002223237221 */ /* 0x000fe20000010000 */
[----:B------:R-:W-:Y:S01]  /*6870*/  F2FP.BF16.F32.PACK_AB R27, R66, R67 ;  /* 0x00000043421b723e */ /* 0x000fe200000010ff */
[----:B------:R-:W-:Y:S01]  /*6880*/  FADD.FTZ R33, R33, R32 ;  /* 0x0000002021217221 */ /* 0x000fe20000010000 */
[--C-:B------:R-:W-:Y:S01]  /*6890*/  HSET2.LE.AND R5, R5, R214.reuse, PT ;  /* 0x000000d605057233 */ /* 0x100fe20003803000 */
[C---:B------:R-:W-:Y:S01]  /*68a0*/  HMMA.16816.F32.BF16 R100, R108.reuse, R20, RZ ;  /* 0x000000146c64723c */ /* 0x040fe200000418ff */
[----:B------:R-:W-:Y:S01]  /*68b0*/  HSET2.LE.AND R20, R7, R214, PT ;  /* 0x000000d607147233 */ /* 0x000fe20003803000 */
[----:B------:R-:W-:Y:S01]  /*68c0*/  FADD.FTZ R67, R67, R140 ;  /* 0x0000008c43437221 */ /* 0x000fe20000010000 */
[----:B------:R-:W-:Y:S01]  /*68d0*/  F2FP.BF16.F32.PACK_AB R21, R132, R65 ;  /* 0x000000418415723e */ /* 0x000fe200000010ff */
[----:B------:R-:W-:Y:S01]  /*68e0*/  FADD.FTZ R65, R65, R46 ;  /* 0x0000002e41417221 */ /* 0x000fe20000010000 */
[----:B------:R-:W-:Y:S01]  /*68f0*/  LOP3.LUT R7, R27, R4, RZ, 0xc0, !PT ;  /* 0x000000041b077212 */ /* 0x000fe200078ec0ff */
[--C-:B------:R-:W-:Y:S01]  /*6900*/  FFMA.FTZ R54, R54, UR21, -R142.reuse ;  /* 0x0000001536367c23 */ /* 0x100fe2000801088e */
[----:B------:R-:W-:Y:S01]  /*6910*/  LOP3.LUT R4, R21, R20, RZ, 0xc0, !PT ;  /* 0x0000001415047212 */ /* 0x000fe200078ec0ff */
[----:B------:R-:W-:Y:S01]  /*6920*/  IMAD.WIDE.U32 R20, R25, -0x326172a9, RZ ;  /* 0xcd9e8d5719147825 */ /* 0x000fe200078e00ff */
[----:B------:R-:W-:Y:S01]  /*6930*/  LOP3.LUT R5, R164, R5, RZ, 0xc0, !PT ;  /* 0x00000005a4057212 */ /* 0x000fe200078ec0ff */
[C---:B------:R-:W-:Y:S02]  /*6940*/  HMMA.16816.F32.BF16 R120, R108.reuse, R122, RZ ;  /* 0x0000007a6c78723c */ /* 0x040fe400000418ff */
[----:B------:R-:W-:Y:S01]  /*6950*/  FADD.FTZ R132, R132, R65 ;  /* 0x0000004184847221 */ /* 0x000fe20000010000 */
[----:B------:R-:W-:Y:S01]  /*6960*/  FFMA.FTZ R55, R55, UR21, -R142 ;  /* 0x0000001537377c23 */ /* 0x000fe2000801088e */
[----:B------:R-:W-:Y:S01]  /*6970*/  LOP3.LUT R226, R20, UR13, R217, 0x96, !PT ;  /* 0x0000000d14e27c12 */ /* 0x000fe2000f8e96d9 */
[----:B------:R-:W-:Y:S01]  /*6980*/  FADD.FTZ R2, R2, R35 ;  /* 0x0000002302027221 */ /* 0x000fe20000010000 */
[----:B------:R-:W-:Y:S01]  /*6990*/  FADD.FTZ R63, R63, R132 ;  /* 0x000000843f3f7221 */ /* 0x000fe20000010000 */
[----:B------:R-:W-:Y:S01]  /*69a0*/  FADD.FTZ R0, R0, R33 ;  /* 0x0000002100007221 */ /* 0x000fe20000010000 */
[----:B------:R-:W-:Y:S01]  /*69b0*/  FADD.FTZ R67, R66, R67 ;  /* 0x0000004342437221 */ /* 0x000fe20000010000 */
[----:B------:R-:W-:Y:S01]  /*69c0*/  HMMA.16816.F32.BF16 R76, R108, R78, RZ ;  /* 0x0000004e6c4c723c */ /* 0x000fe200000418ff */
[----:B------:R-:W-:-:S04]  /*69d0*/  IMAD.WIDE.U32 R226, R226, -0x2daee0ad, RZ ;  /* 0xd2511f53e2e27825 */ /* 0x000fc800078e00ff */
[----:B------:R-:W-:Y:S01]  /*69e0*/  FADD.FTZ R63, R64, R63 ;  /* 0x0000003f403f7221 */ /* 0x000fe20000010000 */
[----:B------:R-:W-:Y:S04]  /*69f0*/  MUFU.EX2 R61, R61 ;  /* 0x0000003d003d7308 */ /* 0x000fe80000000800 */
[----:B------:R-:W-:Y:S01]  /*6a00*/  MUFU.EX2 R54, R54 ;  /* 0x0000003600367308 */ /* 0x000fe20000000800 */
[C---:B------:R-:W-:Y:S08]  /*6a10*/  HMMA.16816.F32.BF16 R92, R108.reuse, R94, RZ ;  /* 0x0000005e6c5c723c */ /* 0x040ff000000418ff */
[----:B------:R-:W-:Y:S01]  /*6a20*/  HMMA.16816.F32.BF16 R108, R108, R22, RZ ;  /* 0x000000166c6c723c */ /* 0x000fe200000418ff */
[----:B------:R-:W-:-:S02]  /*6a30*/  LOP3.LUT R23, R242, UR18, R21, 0x96, !PT ;  /* 0x00000012f2177c12 */ /* 0x000fc4000f8e9615 */
[----:B------:R-:W-:-:S03]  /*6a40*/  LOP3.LUT R22, R20, UR13, R229, 0x96, !PT ;  /* 0x0000000d14167c12 */ /* 0x000fc6000f8e96e5 */
[----:B------:R-:W-:Y:S02]  /*6a50*/  IMAD.WIDE.U32 R180, R23, -0x2daee0ad, RZ ;  /* 0xd2511f5317b47825 */ /* 0x000fe400078e00ff */
[----:B------:R-:W-:Y:S02]  /*6a60*/  HMMA.16816.F32.BF16 R124, R4, R16, R124 ;  /* 0x00000010047c723c */ /* 0x000fe4000004187c */
        /* <DEDUP_REMOVED lines=9> */
[C---:B------:R-:W-:Y:S01]  /*6b00*/  HMMA.16816.F32.BF16 R88, R4.reuse, R8, R88 ;  /* 0x000000080458723c */ /* 0x040fe20000041858 */
[----:B------:R-:W-:Y:S02]  /*6b10*/  LOP3.LUT R8, R240, UR18, R21, 0x96, !PT ;  /* 0x00000012f0087c12 */ /* 0x000fe4000f8e9615 */
[----:B------:R-:W-:Y:S01]  /*6b20*/  IMAD.WIDE.U32 R178, R178, -0x2daee0ad, RZ ;  /* 0xd2511f53b2b27825 */ /* 0x000fe200078e00ff */
[----:B------:R-:W-:Y:S01]  /*6b30*/  LOP3.LUT R224, R16, UR4, R13, 0x96, !PT ;  /* 0x0000000410e07c12 */ /* 0x000fe2000f8e960d */
[----:B------:R-:W3:Y:S02]  /*6b40*/  LDSM.16.MT88.4 R20, [R189+0x7000] ;  /* 0x00700000bd14783b */ /* 0x000ee40000004200 */
[----:B------:R-:W-:Y:S01]  /*6b50*/  IMAD.WIDE.U32 R8, R8, -0x2daee0ad, RZ ;  /* 0xd2511f5308087825 */ /* 0x000fe200078e00ff */
[----:B------:R-:W-:Y:S01]  /*6b60*/  LOP3.LUT R17, R12, UR23, R179, 0x96, !PT ;  /* 0x000000170c117c12 */ /* 0x000fe2000f8e96b3 */
[----:B------:R-:W-:Y:S02]  /*6b70*/  HMMA.16816.F32.BF16 R100, R4, R28, R100 ;  /* 0x0000001c0464723c */ /* 0x000fe40000041864 */
[----:B------:R-:W-:Y:S01]  /*6b80*/  FFMA.FTZ R29, R160, UR21, -R159 ;  /* 0x00000015a01d7c23 */ /* 0x000fe2000801089f */
[----:B------:R-:W-:Y:S01]  /*6b90*/  IMAD.WIDE.U32 R224, R224, -0x326172a9, RZ ;  /* 0xcd9e8d57e0e07825 */ /* 0x000fe200078e00ff */
[----:B------:R-:W-:-:S03]  /*6ba0*/  LOP3.LUT R182, R8, UR19, R227, 0x96, !PT ;  /* 0x0000001308b67c12 */ /* 0x000fc6000f8e96e3 */
[----:B------:R-:W-:Y:S01]  /*6bb0*/  FFMA.FTZ R28, R162, UR21, -R159 ;  /* 0x00000015a21c7c23 */ /* 0x000fe2000801089f */
[----:B------:R-:W-:Y:S01]  /*6bc0*/  LOP3.LUT R25, R222, UR20, R9, 0x96, !PT ;  /* 0x00000014de197c12 */ /* 0x000fe2000f8e9609 */
[----:B------:R-:W-:Y:S01]  /*6bd0*/  IMAD.WIDE.U32 R16, R17, -0x326172a9, RZ ;  /* 0xcd9e8d5711107825 */ /* 0x000fe200078e00ff */
[----:B------:R-:W-:Y:S01]  /*6be0*/  MUFU.EX2 R29, R29 ;  /* 0x0000001d001d7308 */ /* 0x000fe20000000800 */
[C---:B------:R-:W-:Y:S02]  /*6bf0*/  HMMA.16816.F32.BF16 R120, R4.reuse, R18, R120 ;  /* 0x000000120478723c */ /* 0x040fe40000041878 */
[----:B------:R-:W-:Y:S01]  /*6c00*/  FFMA.FTZ R160, R161, UR21, -R142 ;  /* 0x00000015a1a07c23 */ /* 0x000fe2000801088e */
[----:B------:R-:W-:Y:S01]  /*6c10*/  IMAD.MOV.U32 R8, RZ, RZ, R16 ;  /* 0x000000ffff087224 */ /* 0x000fe200078e0010 */
[C---:B------:R-:W-:Y:S01]  /*6c20*/  PRMT R9, R16.reuse, 0x7771, RZ ;  /* 0x0000777110097816 */ /* 0x040fe200000000ff */
[----:B------:R-:W4:Y:S01]  /*6c30*/  MUFU.EX2 R28, R28 ;  /* 0x0000001c001c7308 */ /* 0x000f220000000800 */
[C---:B------:R-:W-:Y:S01]  /*6c40*/  PRMT R12, R16.reuse, 0x7773, RZ ;  /* 0x00007773100c7816 */ /* 0x040fe200000000ff */
[----:B------:R-:W-:Y:S01]  /*6c50*/  IMAD.WIDE.U32 R244, R25, -0x326172a9, RZ ;  /* 0xcd9e8d5719f47825 */ /* 0x000fe200078e00ff */
[----:B------:R-:W-:Y:S01]  /*6c60*/  PRMT R27, R16, 0x7772, RZ ;  /* 0x00007772101b7816 */ /* 0x000fe200000000ff */
[C---:B------:R-:W-:Y:S01]  /*6c70*/  HMMA.16816.F32.BF16 R76, R4.reuse, R14, R76 ;  /* 0x0000000e044c723c */ /* 0x040fe2000004184c */
[----:B------:R-:W-:Y:S01]  /*6c80*/  LOP3.LUT R16, R8, 0xff, RZ, 0xc0, !PT ;  /* 0x000000ff08107812 */ /* 0x000fe200078ec0ff */
[----:B------:R-:W-:Y:S01]  /*6c90*/  IMAD.WIDE.U32 R182, R182, -0x326172a9, RZ ;  /* 0xcd9e8d57b6b67825 */ /* 0x000fe200078e00ff */
[----:B------:R-:W-:Y:S01]  /*6ca0*/  LOP3.LUT R8, R224, UR7, R17, 0x96, !PT ;  /* 0x00000007e0087c12 */ /* 0x000fe2000f8e9611 */
[----:B------:R-:W-:Y:S01]  /*6cb0*/  MUFU.EX2 R161, R173 ;  /* 0x000000ad00a17308 */ /* 0x000fe20000000800 */
[----:B------:R-:W-:Y:S01]  /*6cc0*/  PRMT R27, R27, 0x5410, R12 ;  /* 0x000054101b1b7816 */ /* 0x000fe2000000000c */
[----:B------:R-:W-:Y:S01]  /*6cd0*/  FFMA.FTZ R162, R167, UR21, -R142 ;  /* 0x00000015a7a27c23 */ /* 0x000fe2000801088e */
[----:B------:R-:W-:Y:S01]  /*6ce0*/  PRMT R24, R8, 0x7632, R24 ;  /* 0x0000763208187816 */ /* 0x000fe20000000018 */
[C---:B------:R-:W-:Y:S01]  /*6cf0*/  HMMA.16816.F32.BF16 R92, R4.reuse, R10, R92 ;  /* 0x0000000a045c723c */ /* 0x040fe2000004185c */
[----:B------:R-:W-:Y:S01]  /*6d00*/  SHF.R.U32.HI R177, RZ, 0x18, R8 ;  /* 0x00000018ffb17819 */ /* 0x000fe20000011608 */
[----:B------:R-:W-:Y:S01]  /*6d10*/  LDSM.16.MT88.4 R12, [R184+0x7000] ;  /* 0x00700000b80c783b */ /* 0x000fe20000004200 */
[----:B------:R-:W-:Y:S01]  /*6d20*/  LOP3.LUT R24, R24, 0xff, RZ, 0xc0, !PT ;  /* 0x000000ff18187812 */ /* 0x000fe200078ec0ff */
[----:B------:R-:W-:Y:S01]  /*6d30*/  MUFU.EX2 R162, R162 ;  /* 0x000000a200a27308 */ /* 0x000fe20000000800 */
[----:B------:R-:W-:Y:S01]  /*6d40*/  LOP3.LUT R158, R8, 0xffff, RZ, 0xc0, !PT ;  /* 0x0000ffff089e7812 */ /* 0x000fe200078ec0ff */
[--C-:B------:R-:W-:Y:S01]  /*6d50*/  FFMA.FTZ R227, R62, UR21, -R144.reuse ;  /* 0x000000153ee37c23 */ /* 0x100fe20008010890 */
[----:B------:R-:W-:Y:S01]  /*6d60*/  PRMT R177, R24, 0x5410, R177 ;  /* 0x0000541018b17816 */ /* 0x000fe200000000b1 */
[----:B------:R-:W-:Y:S01]  /*6d70*/  HMMA.16816.F32.BF16 R108, R4, R30, R108 ;  /* 0x0000001e046c723c */ /* 0x000fe2000004186c */
[----:B------:R-:W-:Y:S01]  /*6d80*/  LOP3.LUT R179, R8, 0xff, RZ, 0xc0, !PT ;  /* 0x000000ff08b37812 */ /* 0x000fe200078ec0ff */
[----:B------:R-:W-:Y:S01]  /*6d90*/  FFMA.FTZ R31, R171, UR21, -R144 ;  /* 0x00000015ab1f7c23 */ /* 0x000fe20008010890 */
[----:B------:R-:W-:Y:S01]  /*6da0*/  SHF.R.U32.HI R158, RZ, 0x8, R158 ;  /* 0x00000008ff9e7819 */ /* 0x000fe2000001169e */
[----:B------:R-:W-:Y:S01]  /*6db0*/  FFMA.FTZ R30, R169, UR21, -R144 ;  /* 0x00000015a91e7c23 */ /* 0x000fe20008010890 */
[--C-:B------:R-:W-:Y:S01]  /*6dc0*/  HSET2.LE.AND R177, R177, R214.reuse, PT ;  /* 0x000000d6b1b17233 */ /* 0x100fe20003803000 */
[----:B------:R-:W-:Y:S01]  /*6dd0*/  MUFU.EX2 R160, R160 ;  /* 0x000000a000a07308 */ /* 0x000fe20000000800 */
[----:B------:R-:W-:Y:S01]  /*6de0*/  PRMT R179, R179, 0x5410, R158 ;  /* 0x00005410b3b37816 */ /* 0x000fe2000000009e */
[----:B------:R-:W-:Y:S01]  /*6df0*/  FFMA.FTZ R159, R56, UR21, -R144 ;  /* 0x00000015389f7c23 */ /* 0x000fe20008010890 */
[----:B--2---:R-:W-:Y:S01]  /*6e00*/  F2FP.BF16.F32.PACK_AB R158, R156, R157 ;  /* 0x0000009d9c9e723e */ /* 0x004fe200000010ff */
[----:B------:R-:W-:Y:S01]  /*6e10*/  MUFU.EX2 R30, R30 ;  /* 0x0000001e001e7308 */ /* 0x000fe20000000800 */
[----:B------:R-:W-:Y:S01]  /*6e20*/  LOP3.LUT R4, R216, UR12, R245, 0x96, !PT ;  /* 0x0000000cd8047c12 */ /* 0x000fe2000f8e96f5 */
[----:B------:R-:W-:Y:S01]  /*6e30*/  FADD.FTZ R157, R157, R0 ;  /* 0x000000009d9d7221 */ /* 0x000fe20000010000 */
[----:B------:R-:W-:Y:S01]  /*6e40*/  LOP3.LUT R176, R244, UR9, R183, 0x96, !PT ;  /* 0x00000009f4b07c12 */ /* 0x000fe2000f8e96b7 */
[----:B------:R-:W-:Y:S01]  /*6e50*/  MUFU.EX2 R31, R31 ;  /* 0x0000001f001f7308 */ /* 0x000fe20000000800 */
[----:B------:R-:W-:Y:S01]  /*6e60*/  PRMT R9, R16, 0x5410, R9 ;  /* 0x0000541010097816 */ /* 0x000fe20000000009 */
[----:B------:R-:W-:Y:S01]  /*6e70*/  IMAD.WIDE.U32 R4, R4, -0x2daee0ad, RZ ;  /* 0xd2511f5304047825 */ /* 0x000fe200078e00ff */
[----:B------:R-:W-:Y:S01]  /*6e80*/  LOP3.LUT R27, R27, 0xff00ff, RZ, 0xc0, !PT ;  /* 0x00ff00ff1b1b7812 */ /* 0x000fe200078ec0ff */
[----:B------:R-:W2:Y:S01]  /*6e90*/  LDSM.16.MT88.4 R16, [R185+0x7000] ;  /* 0x00700000b910783b */ /* 0x000ea20000004200 */
[----:B------:R-:W-:Y:S01]  /*6ea0*/  LOP3.LUT R25, R158, R177, RZ, 0xc0, !PT ;  /* 0x000000b19e197212 */ /* 0x000fe200078ec0ff */
[----:B------:R-:W-:Y:S01]  /*6eb0*/  IMAD.WIDE.U32 R176, R176, -0x2daee0ad, RZ ;  /* 0xd2511f53b0b07825 */ /* 0x000fe200078e00ff */
[----:B------:R-:W-:-:S03]  /*6ec0*/  HSET2.LE.AND R9, R9, R214, PT ;  /* 0x000000d609097233 */ /* 0x000fc60003803000 */
[----:B------:R-:W-:Y:S01]  /*6ed0*/  FFMA.FTZ R158, R175, UR21, -R144 ;  /* 0x00000015af9e7c23 */ /* 0x000fe20008010890 */
[----:B------:R-:W-:Y:S01]  /*6ee0*/  HSET2.LE.AND R27, R27, R214, PT ;  /* 0x000000d61b1b7233 */ /* 0x000fe20003803000 */
[----:B------:R-:W-:Y:S01]  /*6ef0*/  MUFU.EX2 R56, R141 ;  /* 0x0000008d00387308 */ /* 0x000fe20000000800 */
[----:B-1----:R-:W-:Y:S01]  /*6f00*/  F2FP.BF16.F32.PACK_AB R8, R154, R155 ;  /* 0x0000009b9a08723e */ /* 0x002fe200000010ff */
[----:B------:R-:W-:Y:S01]  /*6f10*/  FADD.FTZ R156, R156, R157 ;  /* 0x0000009d9c9c7221 */ /* 0x000fe20000010000 */
[----:B----4-:R-:W-:Y:S01]  /*6f20*/  F2FP.BF16.F32.PACK_AB R26, R28, R29 ;  /* 0x0000001d1c1a723e */ /* 0x010fe200000010ff */
[----:B------:R-:W1:Y:S01]  /*6f30*/  MUFU.EX2 R158, R158 ;  /* 0x0000009e009e7308 */ /* 0x000e620000000800 */
[----:B------:R-:W-:Y:S01]  /*6f40*/  LOP3.LUT R170, R4, UR23, R177, 0x96, !PT ;  /* 0x0000001704aa7c12 */ /* 0x000fe2000f8e96b1 */
[----:B------:R-:W-:Y:S01]  /*6f50*/  FADD.FTZ R155, R155, R156 ;  /* 0x0000009c9b9b7221 */ /* 0x000fe20000010000 */
[----:B------:R-:W-:Y:S01]  /*6f60*/  LOP3.LUT R26, R26, R9, RZ, 0xc0, !PT ;  /* 0x000000091a1a7212 */ /* 0x000fe200078ec0ff */
[----:B------:R-:W-:Y:S01]  /*6f70*/  MUFU.EX2 R62, R159 ;  /* 0x0000009f003e7308 */ /* 0x000fe20000000800 */
[----:B------:R-:W-:Y:S01]  /*6f80*/  LOP3.LUT R27, R8, R27, RZ, 0xc0, !PT ;  /* 0x0000001b081b7212 */ /* 0x000fe200078ec0ff */
[----:B------:R-:W-:Y:S01]  /*6f90*/  IMAD.WIDE.U32 R170, R170, -0x326172a9, RZ ;  /* 0xcd9e8d57aaaa7825 */ /* 0x000fe200078e00ff */
[----:B------:R-:W4:Y:S01]  /*6fa0*/  LDSM.16.MT88.4 R8, [R139+0x7000] ;  /* 0x007000008b08783b */ /* 0x000f220000004200 */
[----:B------:R-:W-:Y:S01]  /*6fb0*/  LOP3.LUT R168, R226, UR4, R5, 0x96, !PT ;  /* 0x00000004e2a87c12 */ /* 0x000fe2000f8e9605 */
[----:B------:R-:W-:Y:S01]  /*6fc0*/  MUFU.EX2 R227, R227 ;  /* 0x000000e300e37308 */ /* 0x000fe20000000800 */
[----:B------:R-:W-:Y:S01]  /*6fd0*/  IMAD.MOV.U32 R6, RZ, RZ, R170 ;  /* 0x000000ffff067224 */ /* 0x000fe200078e00aa */
[----:B------:R-:W-:Y:S01]  /*6fe0*/  PRMT R5, R170, 0x7771, RZ ;  /* 0x00007771aa057816 */ /* 0x000fe200000000ff */
[----:B------:R-:W-:Y:S01]  /*6ff0*/  FADD.FTZ R154, R154, R155 ;  /* 0x0000009b9a9a7221 */ /* 0x000fe20000010000 */
[----:B------:R-:W-:Y:S01]  /*7000*/  IMAD.WIDE.U32 R168, R168, -0x326172a9, RZ ;  /* 0xcd9e8d57a8a87825 */ /* 0x000fe200078e00ff */
[----:B------:R-:W-:-:S02]  /*7010*/  PRMT R7, R170, 0x7773, RZ ;  /* 0x00007773aa077816 */ /* 0x000fc400000000ff */
[----:B------:R-:W-:Y:S01]  /*7020*/  PRMT R4, R170, 0x7772, RZ ;  /* 0x00007772aa047816 */ /* 0x000fe200000000ff */
[----:B------:R-:W-:Y:S01]  /*7030*/  IMAD.MOV.U32 R224, RZ, RZ, -0x1 ;  /* 0xffffffffffe07424 */ /* 0x000fe200078e00ff */
[----:B------:R-:W-:Y:S02]  /*7040*/  LOP3.LUT R164, R6, 0xff, RZ, 0xc0, !PT ;  /* 0x000000ff06a47812 */ /* 0x000fe400078ec0ff */
[----:B------:R-:W-:Y:S02]  /*7050*/  LOP3.LUT R6, R168, UR7, R171, 0x96, !PT ;  /* 0x00000007a8067c12 */ /* 0x000fe4000f8e96ab */
[----:B------:R-:W-:Y:S02]  /*7060*/  PRMT R4, R4, 0x5410, R7 ;  /* 0x0000541004047816 */ /* 0x000fe40000000007 */
[----:B------:R-:W-:Y:S02]  /*7070*/  PRMT R5, R164, 0x5410, R5 ;  /* 0x00005410a4057816 */ /* 0x000fe40000000005 */
[----:B------:R-:W-:-:S02]  /*7080*/  LOP3.LUT R164, R6, 0xffff, RZ, 0xc0, !PT ;  /* 0x0000ffff06a47812 */ /* 0x000fc400078ec0ff */
[C---:B------:R-:W-:Y:S02]  /*7090*/  PRMT R7, R6.reuse, 0x7632, R7 ;  /* 0x0000763206077816 */ /* 0x040fe40000000007 */
[----:B------:R-:W-:Y:S02]  /*70a0*/  LOP3.LUT R167, R6, 0xff, RZ, 0xc0, !PT ;  /* 0x000000ff06a77812 */ /* 0x000fe400078ec0ff */
[----:B------:R-:W-:Y:S02]  /*70b0*/  SHF.R.U32.HI R6, RZ, 0x18, R6 ;  /* 0x00000018ff067819 */ /* 0x000fe40000011606 */
[----:B------:R-:W-:Y:S02]  /*70c0*/  SHF.R.U32.HI R164, RZ, 0x8, R164 ;  /* 0x00000008ffa47819 */ /* 0x000fe400000116a4 */
[----:B------:R-:W-:Y:S02]  /*70d0*/  LOP3.LUT R7, R7, 0xff, RZ, 0xc0, !PT ;  /* 0x000000ff07077812 */ /* 0x000fe400078ec0ff */
[----:B------:R-:W-:-:S02]  /*70e0*/  HSET2.LE.AND R166, R5, R214, PT ;  /* 0x000000d605a67233 */ /* 0x000fc40003803000 */
[----:B-1----:R-:W-:Y:S02]  /*70f0*/  F2FP.BF16.F32.PACK_AB R171, R161, R158 ;  /* 0x0000009ea1ab723e */ /* 0x002fe400000010ff */
[----:B------:R-:W-:Y:S02]  /*7100*/  LOP3.LUT R5, R4, 0xff00ff, RZ, 0xc0, !PT ;  /* 0x00ff00ff04057812 */ /* 0x000fe400078ec0ff */
[----:B------:R-:W-:Y:S02]  /*7110*/  PRMT R167, R167, 0x5410, R164 ;  /* 0x00005410a7a77816 */ /* 0x000fe400000000a4 */
[----:B------:R-:W-:Y:S02]  /*7120*/  PRMT R7, R7, 0x5410, R6 ;  /* 0x0000541007077816 */ /* 0x000fe40000000006 */
[----:B------:R-:W-:Y:S02]  /*7130*/  LOP3.LUT R6, R171, R166, RZ, 0xc0, !PT ;  /* 0x000000a6ab067212 */ /* 0x000fe400078ec0ff */
[----:B------:R-:W-:-:S02]  /*7140*/  HSET2.LE.AND R179, R179, R214, PT ;  /* 0x000000d6b3b37233 */ /* 0x000fc40003803000 */
[--C-:B------:R-:W-:Y:S02]  /*7150*/  HSET2.LE.AND R171, R5, R214.reuse, PT ;  /* 0x000000d605ab7233 */ /* 0x100fe40003803000 */
[C---:B------:R-:W-:Y:S01]  /*7160*/  F2FP.BF16.F32.PACK_AB R24, R150.reuse, R151 ;  /* 0x000000979618723e */ /* 0x040fe200000010ff */
[----:B------:R-:W-:Y:S01]  /*7170*/  FADD.FTZ R151, R151, R2 ;  /* 0x0000000297977221 */ /* 0x000fe20000010000 */
[----:B------:R-:W-:Y:S02]  /*7180*/  F2FP.BF16.F32.PACK_AB R4, R163, R162 ;  /* 0x000000a2a304723e */ /* 0x000fe400000010ff */
[--C-:B------:R-:W-:Y:S01]  /*7190*/  HSET2.LE.AND R167, R167, R214.reuse, PT ;  /* 0x000000d6a7a77233 */ /* 0x100fe20003803000 */
[----:B------:R-:W-:Y:S01]  /*71a0*/  FADD.FTZ R150, R150, R151 ;  /* 0x0000009796967221 */ /* 0x000fe20000010000 */
[----:B------:R-:W-:Y:S02]  /*71b0*/  HSET2.LE.AND R5, R7, R214, PT ;  /* 0x000000d607057233 */ /* 0x000fe40003803000 */
        /* <DEDUP_REMOVED lines=8> */
[----:B------:R-:W-:Y:S01]  /*7240*/  LOP3.LUT R180, R180, UR8, R225, 0x96, !PT ;  /* 0x00000008b4b47c12 */ /* 0x000fe2000f8e96e1 */
[----:B------:R-:W-:Y:S01]  /*7250*/  FFMA.FTZ R225, R52, UR21, -R142 ;  /* 0x0000001534e17c23 */ /* 0x000fe2000801088e */
[----:B------:R-:W-:Y:S01]  /*7260*/  LOP3.LUT R4, R166, R167, RZ, 0xc0, !PT ;  /* 0x000000a7a6047212 */ /* 0x000fe200078ec0ff */
[C---:B---3--:R-:W-:Y:S01]  /*7270*/  HMMA.16816.F32.BF16 R128, R24.reuse, R20, R128 ;  /* 0x000000141880723c */ /* 0x048fe20000041880 */
[----:B------:R-:W-:Y:S01]  /*7280*/  LOP3.LUT R5, R164, R5, RZ, 0xc0, !PT ;  /* 0x00000005a4057212 */ /* 0x000fe200078ec0ff */
[----:B------:R-:W-:Y:S01]  /*7290*/  IMAD.WIDE.U32 R180, R180, -0x2daee0ad, RZ ;  /* 0xd2511f53b4b47825 */ /* 0x000fe200078e00ff */
[----:B------:R-:W-:Y:S01]  /*72a0*/  LOP3.LUT R152, R182, UR8, R169, 0x96, !PT ;  /* 0x00000008b6987c12 */ /* 0x000fe2000f8e96a9 */
[----:B------:R-:W-:Y:S02]  /*72b0*/  MUFU.EX2 R225, R225 ;  /* 0x000000e100e17308 */ /* 0x000fe40000000800 */
[----:B------:R-:W-:Y:S01]  /*72c0*/  FADD.FTZ R29, R29, R150 ;  /* 0x000000961d1d7221 */ /* 0x000fe20000010000 */
[----:B------:R-:W-:Y:S01]  /*72d0*/  FADD.FTZ R158, R158, R31 ;  /* 0x0000001f9e9e7221 */ /* 0x000fe20000010000 */
[----:B------:R-:W-:Y:S01]  /*72e0*/  LOP3.LUT R178, R178, UR22, R181, 0x96, !PT ;  /* 0x00000016b2b27c12 */ /* 0x000fe2000f8e96b5 */
[----:B--2---:R-:W-:Y:S01]  /*72f0*/  HMMA.16816.F32.BF16 R68, R24, R16, R68 ;  /* 0x000000101844723c */ /* 0x004fe20000041844 */
[----:B------:R-:W-:Y:S01]  /*7300*/  FADD.FTZ R162, R162, R165 ;  /* 0x000000a5a2a27221 */ /* 0x000fe20000010000 */
[----:B------:R-:W-:Y:S01]  /*7310*/  FADD.FTZ R29, R28, R29 ;  /* 0x0000001d1c1d7221 */ /* 0x000fe20000010000 */
[----:B------:R-:W-:-:S02]  /*7320*/  FADD.FTZ R158, R161, R158 ;  /* 0x0000009ea19e7221 */ /* 0x000fc40000010000 */
[----:B------:R-:W-:-:S03]  /*7330*/  FADD.FTZ R162, R163, R162 ;  /* 0x000000a2a3a27221 */ /* 0x000fc60000010000 */
[C---:B------:R-:W-:Y:S08]  /*7340*/  HMMA.16816.F32.BF16 R84, R24.reuse, R12, R84 ;  /* 0x0000000c1854723c */ /* 0x040ff00000041854 */
[C---:B----4-:R-:W-:Y:S08]  /*7350*/  HMMA.16816.F32.BF16 R112, R24.reuse, R8, R112 ;  /* 0x000000081870723c */ /* 0x050ff00000041870 */
[C---:B------:R-:W-:Y:S08]  /*7360*/  HMMA.16816.F32.BF16 R116, R24.reuse, R22, R116 ;  /* 0x000000161874723c */ /* 0x040ff00000041874 */
[C---:B------:R-:W-:Y:S08]  /*7370*/  HMMA.16816.F32.BF16 R80, R24.reuse, R18, R80 ;  /* 0x000000121850723c */ /* 0x040ff00000041850 */
[C---:B------:R-:W-:Y:S08]  /*7380*/  HMMA.16816.F32.BF16 R96, R24.reuse, R14, R96 ;  /* 0x0000000e1860723c */ /* 0x040ff00000041860 */
[----:B------:R-:W-:Y:S01]  /*7390*/  HMMA.16816.F32.BF16 R104, R24, R10, R104 ;  /* 0x0000000a1868723c */ /* 0x000fe20000041868 */
[--C-:B------:R-:W-:Y:S01]  /*73a0*/  FFMA.FTZ R25, R149, UR21, -R153.reuse ;  /* 0x0000001595197c23 */ /* 0x100fe20008010899 */
[--C-:B------:R-:W-:Y:S01]  /*73b0*/  FFMA.FTZ R149, R148, UR21, -R153.reuse ;  /* 0x0000001594957c23 */ /* 0x100fe20008010899 */
[----:B------:R-:W-:Y:S01]  /*73c0*/  FFMA.FTZ R24, R58, UR21, -R153 ;  /* 0x000000153a187c23 */ /* 0x000fe20008010899 */
[----:B------:R-:W-:Y:S01]  /*73d0*/  LOP3.LUT R153, R178, 0xffff, RZ, 0xc0, !PT ;  /* 0x0000ffffb2997812 */ /* 0x000fe200078ec0ff */
[----:B------:R1:W-:Y:S03]  /*73e0*/  MUFU.EX2 R58, R25 ;  /* 0x00000019003a7308 */ /* 0x0003e60000000800 */
[----:B------:R-:W-:Y:S01]  /*73f0*/  HMMA.16816.F32.BF16 R72, R4, R16, R72 ;  /* 0x000000100448723c */ /* 0x000fe20000041848 */
[----:B------:R-:W-:Y:S01]  /*7400*/  IMAD.MOV.U32 R16, RZ, RZ, R180 ;  /* 0x000000ffff107224 */ /* 0x000fe200078e00b4 */
[----:B------:R-:W-:Y:S01]  /*7410*/  PRMT R17, R180, 0x7773, RZ ;  /* 0x00007773b4117816 */ /* 0x000fe200000000ff */
[----:B------:R-:W-:Y:S01]  /*7420*/  MUFU.EX2 R148, R24 ;  /* 0x0000001800947308 */ /* 0x000fe20000000800 */
[----:B------:R-:W-:-:S02]  /*7430*/  SHF.R.U32.HI R153, RZ, 0x8, R153 ;  /* 0x00000008ff997819 */ /* 0x000fc40000011699 */
[----:B------:R-:W-:Y:S01]  /*7440*/  LOP3.LUT R16, R16, 0xff, RZ, 0xc0, !PT ;  /* 0x000000ff10107812 */ /* 0x000fe200078ec0ff */
[----:B------:R-:W2:Y:S01]  /*7450*/  MUFU.EX2 R149, R149 ;  /* 0x0000009500957308 */ /* 0x000ea20000000800 */
[C---:B------:R-:W-:Y:S01]  /*7460*/  HMMA.16816.F32.BF16 R88, R4.reuse, R12, R88 ;  /* 0x0000000c0458723c */ /* 0x040fe20000041858 */
[C---:B------:R-:W-:Y:S02]  /*7470*/  PRMT R12, R180.reuse, 0x7772, RZ ;  /* 0x00007772b40c7816 */ /* 0x040fe400000000ff */
[----:B------:R-:W-:Y:S02]  /*7480*/  PRMT R13, R180, 0x7771, RZ ;  /* 0x00007771b40d7816 */ /* 0x000fe400000000ff */
[----:B------:R-:W-:Y:S02]  /*7490*/  PRMT R12, R12, 0x5410, R17 ;  /* 0x000054100c0c7816 */ /* 0x000fe40000000011 */
[----:B------:R-:W-:Y:S01]  /*74a0*/  PRMT R13, R16, 0x5410, R13 ;  /* 0x00005410100d7816 */ /* 0x000fe2000000000d */
[----:B------:R-:W-:Y:S01]  /*74b0*/  HMMA.16816.F32.BF16 R92, R4, R14, R92 ;  /* 0x0000000e045c723c */ /* 0x000fe2000004185c */
[----:B------:R-:W-:-:S02]  /*74c0*/  PRMT R15, R178, 0x7632, R15 ;  /* 0x00007632b20f7816 */ /* 0x000fc4000000000f */
[----:B------:R-:W-:Y:S02]  /*74d0*/  LOP3.LUT R27, R12, 0xff00ff, RZ, 0xc0, !PT ;  /* 0x00ff00ff0c1b7812 */ /* 0x000fe400078ec0ff */
[----:B------:R-:W-:Y:S02]  /*74e0*/  LOP3.LUT R14, R178, 0xff, RZ, 0xc0, !PT ;  /* 0x000000ffb20e7812 */ /* 0x000fe400078ec0ff */
[----:B-1----:R-:W-:Y:S01]  /*74f0*/  SHF.R.U32.HI R25, RZ, 0x18, R178 ;  /* 0x00000018ff197819 */ /* 0x002fe200000116b2 */
[C---:B------:R-:W-:Y:S01]  /*7500*/  HMMA.16816.F32.BF16 R100, R4.reuse, R8, R100 ;  /* 0x000000080464723c */ /* 0x040fe20000041864 */
[----:B------:R-:W-:Y:S02]  /*7510*/  LOP3.LUT R12, R15, 0xff, RZ, 0xc0, !PT ;  /* 0x000000ff0f0c7812 */ /* 0x000fe400078ec0ff */
[--C-:B------:R-:W-:Y:S02]  /*7520*/  HSET2.LE.AND R26, R13, R214.reuse, PT ;  /* 0x000000d60d1a7233 */ /* 0x100fe40003803000 */
[----:B------:R-:W-:Y:S01]  /*7530*/  PRMT R13, R14, 0x5410, R153 ;  /* 0x000054100e0d7816 */ /* 0x000fe20000000099 */
[----:B------:R-:W-:Y:S01]  /*7540*/  IMAD.WIDE.U32 R152, R152, -0x2daee0ad, RZ ;  /* 0xd2511f5398987825 */ /* 0x000fe200078e00ff */
[----:B------:R-:W-:Y:S01]  /*7550*/  PRMT R25, R12, 0x5410, R25 ;  /* 0x000054100c197816 */ /* 0x000fe20000000019 */
[----:B------:R-:W-:Y:S01]  /*7560*/  HMMA.16816.F32.BF16 R124, R4, R20, R124 ;  /* 0x00000014047c723c */ /* 0x000fe2000004187c */
[----:B------:R-:W-:Y:S01]  /*7570*/  F2FP.BF16.F32.PACK_AB R15, R235, R60 ;  /* 0x0000003ceb0f723e */ /* 0x000fe200000010ff */
[----:B------:R-:W-:Y:S01]  /*7580*/  IMAD.MOV.U32 R144, RZ, RZ, R152 ;  /* 0x000000ffff907224 */ /* 0x000fe200078e0098 */
[----:B------:R-:W-:-:S02]  /*7590*/  HSET2.LE.AND R27, R27, R214, PT ;  /* 0x000000d61b1b7233 */ /* 0x000fc40003803000 */
[----:B--2---:R-:W-:Y:S02]  /*75a0*/  F2FP.BF16.F32.PACK_AB R12, R149, R148 ;  /* 0x00000094950c723e */ /* 0x004fe400000010ff */
[--C-:B------:R-:W-:Y:S01]  /*75b0*/  HSET2.LE.AND R13, R13, R214.reuse, PT ;  /* 0x000000d60d0d7233 */ /* 0x100fe20003803000 */
[C---:B------:R-:W-:Y:S01]  /*75c0*/  HMMA.16816.F32.BF16 R120, R4.reuse, R22, R120 ;  /* 0x000000160478723c */ /* 0x040fe20000041878 */
[--C-:B------:R-:W-:Y:S01]  /*75d0*/  HSET2.LE.AND R25, R25, R214.reuse, PT ;  /* 0x000000d619197233 */ /* 0x100fe20003803000 */
[----:B------:R-:W1:Y:S01]  /*75e0*/  LDSM.16.MT88.4 R20, [R189+0x7800] ;  /* 0x00780000bd14783b */ /* 0x000e620000004200 */
[----:B------:R-:W-:Y:S01]  /*75f0*/  F2FP.BF16.F32.PACK_AB R8, R58, R145 ;  /* 0x000000913a08723e */ /* 0x000fe200000010ff */
[----:B------:R-:W-:Y:S01]  /*7600*/  FADD.FTZ R145, R145, R154 ;  /* 0x0000009a91917221 */ /* 0x000fe20000010000 */
[----:B------:R-:W-:Y:S01]  /*7610*/  F2FP.BF16.F32.PACK_AB R24, R147, R146 ;  /* 0x000000929318723e */ /* 0x000fe200000010ff */
[----:B------:R-:W-:Y:S01]  /*7620*/  FADD.FTZ R146, R146, R29 ;  /* 0x0000001d92927221 */ /* 0x000fe20000010000 */
[----:B------:R-:W-:Y:S01]  /*7630*/  LOP3.LUT R26, R15, R26, RZ, 0xc0, !PT ;  /* 0x0000001a0f1a7212 */ /* 0x000fe200078ec0ff */
[C---:B------:R-:W-:Y:S01]  /*7640*/  HMMA.16816.F32.BF16 R76, R4.reuse, R18, R76 ;  /* 0x00000012044c723c */ /* 0x040fe2000004184c */
[----:B------:R-:W-:Y:S01]  /*7650*/  LOP3.LUT R27, R12, R27, RZ, 0xc0, !PT ;  /* 0x0000001b0c1b7212 */ /* 0x000fe200078ec0ff */
[----:B------:R-:W2:Y:S01]  /*7660*/  LDSM.16.MT88.4 R16, [R185+0x7800] ;  /* 0x00780000b910783b */ /* 0x000ea20000004200 */
[----:B------:R-:W-:Y:S01]  /*7670*/  LOP3.LUT R24, R24, R13, RZ, 0xc0, !PT ;  /* 0x0000000d18187212 */ /* 0x000fe200078ec0ff */
[----:B------:R-:W-:Y:S01]  /*7680*/  FADD.FTZ R147, R147, R146 ;  /* 0x0000009293937221 */ /* 0x000fe20000010000 */
[----:B------:R-:W-:Y:S01]  /*7690*/  LOP3.LUT R25, R8, R25, RZ, 0xc0, !PT ;  /* 0x0000001908197212 */ /* 0x000fe200078ec0ff */
[----:B------:R-:W3:Y:S01]  /*76a0*/  LDSM.16.MT88.4 R12, [R184+0x7800] ;  /* 0x00780000b80c783b */ /* 0x000ee20000004200 */
[----:B------:R-:W-:Y:S01]  /*76b0*/  LOP3.LUT R141, R144, 0xff, RZ, 0xc0, !PT ;  /* 0x000000ff908d7812 */ /* 0x000fe200078ec0ff */
[----:B------:R-:W-:Y:S01]  /*76c0*/  HMMA.16816.F32.BF16 R108, R4, R10, R108 ;  /* 0x0000000a046c723c */ /* 0x000fe2000004186c */
[C---:B------:R-:W-:Y:S01]  /*76d0*/  PRMT R6, R152.reuse, 0x7771, RZ ;  /* 0x0000777198067816 */ /* 0x040fe200000000ff */
[----:B------:R-:W4:Y:S01]  /*76e0*/  LDSM.16.MT88.4 R8, [R139+0x7800] ;  /* 0x007800008b08783b */ /* 0x000f220000004200 */
[C---:B------:R-:W-:Y:S01]  /*76f0*/  PRMT R5, R152.reuse, 0x7773, RZ ;  /* 0x0000777398057816 */ /* 0x040fe200000000ff */
[----:B------:R-:W-:Y:S01]  /*7700*/  FFMA.FTZ R7, R53, UR21, -R142 ;  /* 0x0000001535077c23 */ /* 0x000fe2000801088e */
[----:B------:R-:W-:Y:S01]  /*7710*/  PRMT R4, R152, 0x7772, RZ ;  /* 0x0000777298047816 */ /* 0x000fe200000000ff */
[----:B------:R5:W-:Y:S01]  /*7720*/  MUFU.EX2 R53, R55 ;  /* 0x0000003700357308 */ /* 0x000be20000000800 */
[----:B------:R-:W-:Y:S01]  /*7730*/  LOP3.LUT R152, R176, UR22, R153, 0x96, !PT ;  /* 0x00000016b0987c12 */ /* 0x000fe2000f8e9699 */
[----:B------:R-:W-:Y:S01]  /*7740*/  FADD.FTZ R145, R58, R145 ;  /* 0x000000913a917221 */ /* 0x000fe20000010000 */
[----:B------:R-:W-:Y:S01]  /*7750*/  PRMT R141, R141, 0x5410, R6 ;  /* 0x000054108d8d7816 */ /* 0x000fe20000000006 */
[----:B------:R1:W2:Y:S01]  /*7760*/  MUFU.EX2 R52, R7 ;  /* 0x0000000700347308 */ /* 0x0002a20000000800 */
[----:B------:R-:W-:Y:S01]  /*7770*/  LOP3.LUT R6, R152, 0xffff, RZ, 0xc0, !PT ;  /* 0x0000ffff98067812 */ /* 0x000fe200078ec0ff */
[----:B------:R-:W-:Y:S01]  /*7780*/  FADD.FTZ R60, R60, R147 ;  /* 0x000000933c3c7221 */ /* 0x000fe20000010000 */
[----:B------:R-:W-:Y:S01]  /*7790*/  PRMT R4, R4, 0x5410, R5 ;  /* 0x0000541004047816 */ /* 0x000fe20000000005 */
[----:B------:R-:W-:Y:S01]  /*77a0*/  FADD.FTZ R148, R148, R145 ;  /* 0x0000009194947221 */ /* 0x000fe20000010000 */
[----:B------:R-:W-:Y:S01]  /*77b0*/  LOP3.LUT R5, R152, 0xff, RZ, 0xc0, !PT ;  /* 0x000000ff98057812 */ /* 0x000fe200078ec0ff */
[----:B------:R-:W-:Y:S01]  /*77c0*/  FADD.FTZ R235, R235, R60 ;  /* 0x0000003cebeb7221 */ /* 0x000fe20000010000 */
[----:B------:R-:W-:Y:S01]  /*77d0*/  SHF.R.U32.HI R6, RZ, 0x8, R6 ;  /* 0x00000008ff067819 */ /* 0x000fe20000011606 */
[----:B------:R-:W-:Y:S01]  /*77e0*/  FADD.FTZ R226, R149, R148 ;  /* 0x0000009495e27221 */ /* 0x000fe20000010000 */
[----:B------:R-:W-:-:S02]  /*77f0*/  HSET2.LE.AND R141, R141, R214, PT ;  /* 0x000000d68d8d7233 */ /* 0x000fc40003803000 */
[----:B-----5:R-:W-:Y:S02]  /*7800*/  PRMT R55, R152, 0x7632, R55 ;  /* 0x0000763298377816 */ /* 0x020fe40000000037 */
[----:B------:R-:W-:Y:S02]  /*7810*/  SHF.R.U32.HI R152, RZ, 0x18, R152 ;  /* 0x00000018ff987819 */ /* 0x000fe40000011698 */
[----:B------:R-:W-:Y:S01]  /*7820*/  LOP3.LUT R55, R55, 0xff, RZ, 0xc0, !PT ;  /* 0x000000ff37377812 */ /* 0x000fe200078ec0ff */
[----:B-1----:R-:W-:Y:S01]  /*7830*/  HMMA.16816.F32.BF16 R128, R24, R20, R128 ;  /* 0x000000141880723c */ /* 0x002fe20000041880 */
[----:B------:R-:W-:Y:S02]  /*7840*/  F2FP.BF16.F32.PACK_AB R142, R227, R62 ;  /* 0x0000003ee38e723e */ /* 0x000fe400000010ff */
[----:B------:R-:W-:Y:S02]  /*7850*/  PRMT R5, R5, 0x5410, R6 ;  /* 0x0000541005057816 */ /* 0x000fe40000000006 */
[----:B------:R-:W-:-:S02]  /*7860*/  LOP3.LUT R7, R4, 0xff00ff, RZ, 0xc0, !PT ;  /* 0x00ff00ff04077812 */ /* 0x000fc400078ec0ff */
[----:B------:R-:W-:Y:S01]  /*7870*/  PRMT R55, R55, 0x5410, R152 ;  /* 0x0000541037377816 */ /* 0x000fe20000000098 */
[C---:B------:R-:W-:Y:S01]  /*7880*/  HMMA.16816.F32.BF16 R116, R24.reuse, R22, R116 ;  /* 0x000000161874723c */ /* 0x040fe20000041874 */
[----:B------:R-:W-:Y:S02]  /*7890*/  LOP3.LUT R6, R142, R141, RZ, 0xc0, !PT ;  /* 0x0000008d8e067212 */ /* 0x000fe400078ec0ff */
[--C-:B------:R-:W-:Y:S02]  /*78a0*/  HSET2.LE.AND R7, R7, R214.reuse, PT ;  /* 0x000000d607077233 */ /* 0x100fe40003803000 */
[--C-:B------:R-:W-:Y:S02]  /*78b0*/  HSET2.LE.AND R141, R5, R214.reuse, PT ;  /* 0x000000d6058d7233 */ /* 0x100fe40003803000 */
[----:B--2---:R-:W-:Y:S01]  /*78c0*/  F2FP.BF16.F32.PACK_AB R4, R225, R52 ;  /* 0x00000034e104723e */ /* 0x004fe200000010ff */
[----:B------:R-:W-:Y:S01]  /*78d0*/  HMMA.16816.F32.BF16 R68, R24, R16, R68 ;  /* 0x000000101844723c */ /* 0x000fe20000041844 */
[----:B------:R-:W-:-:S02]  /*78e0*/  HSET2.LE.AND R5, R55, R214, PT ;  /* 0x000000d637057233 */ /* 0x000fc40003803000 */
        /* <DEDUP_REMOVED lines=12> */
[----:B------:R-:W-:Y:S02]  /*79b0*/  FADD.FTZ R227, R227, R62 ;  /* 0x0000003ee3e37221 */ /* 0x000fe40000010000 */
[----:B------:R-:W-:-:S03]  /*79c0*/  FADD.FTZ R225, R225, R52 ;  /* 0x00000034e1e17221 */ /* 0x000fc60000010000 */
[C---:B---3--:R-:W-:Y:S08]  /*79d0*/  HMMA.16816.F32.BF16 R84, R24.reuse, R12, R84 ;  /* 0x0000000c1854723c */ /* 0x048ff00000041854 */
        /* <DEDUP_REMOVED lines=16> */
[----:B------:R-:W-:-:S04]  /*7ae0*/  IMAD.WIDE.U32 R6, R0, R218, RZ ;  /* 0x000000da00067225 */ /* 0x000fc800078e00ff */
[----:B------:R-:W-:Y:S02]  /*7af0*/  IMAD R0, R0, R219, R7 ;  /* 0x000000db00007224 */ /* 0x000fe400078e0207 */
[----:B------:R-:W-:-:S03]  /*7b00*/  IMAD.WIDE.U32 R4, R218, 0x20, RZ ;  /* 0x00000020da047825 */ /* 0x000fc600078e00ff */
[C---:B------:R-:W-:Y:S01]  /*7b10*/  SHF.L.U64.HI R9, R6.reuse, 0x6, R0 ;  /* 0x0000000606097819 */ /* 0x040fe20000010200 */
[----:B------:R-:W-:Y:S01]  /*7b20*/  IMAD.SHL.U32 R8, R6, 0x40, RZ ;  /* 0x0000004006087824 */ /* 0x000fe200078e00ff */
[----:B------:R-:W-:Y:S01]  /*7b30*/  BAR.SYNC.DEFER_BLOCKING 0x0 ;  /* 0x0000000000007b1d */ /* 0x000fe20000010000 */
[----:B-1----:R-:W-:Y:S01]  /*7b40*/  ISETP.GE.AND P0, PT, R201, UR4, PT ;  /* 0x00000004c9007c0c */ /* 0x002fe2000bf06270 */
[----:B------:R-:W-:-:S12]  /*7b50*/  IMAD.SHL.U32 R7, R219, 0x20, RZ ;  /* 0x00000020db077824 */ /* 0x000fd800078e00ff */
[----:B------:R-:W-:Y:S02]  /*7b60*/  @!P0 IADD3 R2, P1, PT, R8, R4, RZ ;  /* 0x0000000408028210 */ /* 0x000fe40007f3e0ff */
[C---:B------:R-:W-:Y:S02]  /*7b70*/  @!P0 LEA R0, P2, R218.reuse, R8, 0x4 ;  /* 0x00000008da008211 */ /* 0x040fe400078420ff */
[----:B------:R-:W-:Y:S02]  /*7b80*/  @!P0 IADD3.X R7, PT, PT, R9, R5, R7, P1, !PT ;  /* 0x0000000509078210 */ /* 0x000fe40000ffe407 */
[----:B------:R-:W-:Y:S02]  /*7b90*/  @!P0 LEA.HI.X R5, R218, R9, R219, 0x4, P2 ;  /* 0x00000009da058211 */ /* 0x000fe400010f24db */
[-C--:B------:R-:W-:Y:S02]  /*7ba0*/  @!P0 LEA R12, P2, R0, R205.reuse, 0x1 ;  /* 0x000000cd000c8211 */ /* 0x080fe400078408ff */
[-C--:B------:R-:W-:Y:S01]  /*7bb0*/  @!P0 LEA R10, P3, R8, R205.reuse, 0x1 ;  /* 0x000000cd080a8211 */ /* 0x080fe200078608ff */
[----:B------:R-:W-:Y:S01]  /*7bc0*/  @P0 STS.128 [R211+0x6000], RZ ;  /* 0x006000ffd3000388 */ /* 0x000fe20000000c00 */
        /* <DEDUP_REMOVED lines=29> */
[----:B------:R-:W4:Y:S04]  /*7da0*/  LDSM.16.M88.4 R52, [R194+0x2000] ;  /* 0x00200000c234783b */ /* 0x000f280000000200 */
[----:B------:R-:W5:Y:S04]  /*7db0*/  LDSM.16.M88.4 R16, [R193+UR6+0x4800] ;  /* 0x00480006c110783b */ /* 0x000f680008000200 */
[----:B-1----:R-:W1:Y:S04]  /*7dc0*/  LDSM.16.M88.4 R8, [R193+UR6+0x5000] ;  /* 0x00500006c108783b */ /* 0x002e680008000200 */
[----:B------:R-:W2:Y:S04]  /*7dd0*/  LDSM.16.M88.4 R160, [R193+UR6+0x5800] ;  /* 0x00580006c1a0783b */ /* 0x000ea80008000200 */
[----:B------:R-:W3:Y:S04]  /*7de0*/  LDSM.16.M88.4 R48, [R194] ;  /* 0x00000000c230783b */ /* 0x000ee80000000200 */
[----:B------:R-:W-:Y:S04]  /*7df0*/  LDSM.16.M88.4 R180, [R188+0x4000] ;  /* 0x00400000bcb4783b */ /* 0x000fe80000000200 */
[----:B------:R-:W3:Y:S04]  /*7e00*/  LDSM.16.M88.4 R156, [R192+0x2000] ;  /* 0x00200000c09c783b */ /* 0x000ee80000000200 */
[----:B------:R-:W3:Y:S04]  /*7e10*/  LDSM.16.M88.4 R44, [R188+0x4800] ;  /* 0x00480000bc2c783b */ /* 0x000ee80000000200 */
[----:B------:R-:W3:Y:S04]  /*7e20*/  LDSM.16.M88.4 R36, [R188+0x5000] ;  /* 0x00500000bc24783b */ /* 0x000ee80000000200 */
[----:B------:R-:W3:Y:S04]  /*7e30*/  LDSM.16.M88.4 R40, [R188+0x5800] ;  /* 0x00580000bc28783b */ /* 0x000ee80000000200 */
[----:B------:R-:W3:Y:S01]  /*7e40*/  LDSM.16.M88.4 R32, [R192] ;  /* 0x00000000c020783b */ /* 0x000ee20000000200 */
[C---:B----4-:R-:W-:Y:S03]  /*7e50*/  HMMA.16816.F32.BF16 R152, R52.reuse, R24, RZ ;  /* 0x000000183498723c */ /* 0x050fe600000418ff */
[----:B------:R-:W-:Y:S04]  /*7e60*/  LDSM.16.M88.4 R168, [R187+0x4000] ;  /* 0x00400000bba8783b */ /* 0x000fe80000000200 */
[----:B------:R-:W4:Y:S01]  /*7e70*/  LDSM.16.M88.4 R176, [R191] ;  /* 0x00000000bfb0783b */ /* 0x000f220000000200 */
[C---:B------:R-:W-:Y:S03]  /*7e80*/  HMMA.16816.F32.BF16 R148, R52.reuse, R26, RZ ;  /* 0x0000001a3494723c */ /* 0x040fe600000418ff */
[----:B------:R-:W4:Y:S04]  /*7e90*/  LDSM.16.M88.4 R172, [R191+0x2000] ;  /* 0x00200000bfac783b */ /* 0x000f280000000200 */
[----:B------:R-:W-:Y:S01]  /*7ea0*/  LDSM.16.M88.4 R164, [R187+0x4800] ;  /* 0x00480000bba4783b */ /* 0x000fe20000000200 */
[C---:B-----5:R-:W-:Y:S03]  /*7eb0*/  HMMA.16816.F32.BF16 R144, R52.reuse, R16, RZ ;  /* 0x000000103490723c */ /* 0x060fe600000418ff */
[----:B------:R-:W0:Y:S05]  /*7ec0*/  LDGDEPBAR ;  /* 0x00000000000079af */ /* 0x000e2a0000000000 */
[C---:B-1----:R-:W-:Y:S08]  /*7ed0*/  HMMA.16816.F32.BF16 R64, R52.reuse, R8, RZ ;  /* 0x000000083440723c */ /* 0x042ff000000418ff */
[C---:B--2---:R-:W-:Y:S08]  /*7ee0*/  HMMA.16816.F32.BF16 R56, R52.reuse, R160, RZ ;  /* 0x000000a03438723c */ /* 0x044ff000000418ff */
[C---:B------:R-:W-:Y:S08]  /*7ef0*/  HMMA.16816.F32.BF16 R140, R52.reuse, R18, RZ ;  /* 0x00000012348c723c */ /* 0x040ff000000418ff */
[C---:B------:R-:W-:Y:S08]  /*7f00*/  HMMA.16816.F32.BF16 R60, R52.reuse, R10, RZ ;  /* 0x0000000a343c723c */ /* 0x040ff000000418ff */
[----:B------:R-:W-:Y:S08]  /*7f10*/  HMMA.16816.F32.BF16 R52, R52, R162, RZ ;  /* 0x000000a23434723c */ /* 0x000ff000000418ff */
[C---:B---3--:R-:W-:Y:S08]  /*7f20*/  HMMA.16816.F32.BF16 R20, R48.reuse, R16, RZ ;  /* 0x000000103014723c */ /* 0x048ff000000418ff */
[C---:B------:R-:W-:Y:S08]  /*7f30*/  HMMA.16816.F32.BF16 R12, R48.reuse, R8, RZ ;  /* 0x00000008300c723c */ /* 0x040ff000000418ff */
[C---:B------:R-:W-:Y:S08]  /*7f40*/  HMMA.16816.F32.BF16 R16, R48.reuse, R18, RZ ;  /* 0x000000123010723c */ /* 0x040ff000000418ff */
[C---:B------:R-:W-:Y:S08]  /*7f50*/  HMMA.16816.F32.BF16 R8, R48.reuse, R10, RZ ;  /* 0x0000000a3008723c */ /* 0x040ff000000418ff */
[C---:B------:R-:W-:Y:S08]  /*7f60*/  HMMA.16816.F32.BF16 R28, R48.reuse, R24, RZ ;  /* 0x00000018301c723c */ /* 0x040ff000000418ff */
[C---:B------:R-:W-:Y:S08]  /*7f70*/  HMMA.16816.F32.BF16 R24, R48.reuse, R26, RZ ;  /* 0x0000001a3018723c */ /* 0x040ff000000418ff */
[C---:B------:R-:W-:Y:S08]  /*7f80*/  HMMA.16816.F32.BF16 R4, R48.reuse, R160, RZ ;  /* 0x000000a03004723c */ /* 0x040ff000000418ff */
[----:B------:R-:W-:Y:S01]  /*7f90*/  HMMA.16816.F32.BF16 R48, R48, R162, RZ ;  /* 0x000000a23030723c */ /* 0x000fe200000418ff */
[----:B------:R-:W-:Y:S07]  /*7fa0*/  LDSM.16.M88.4 R160, [R187+0x5000] ;  /* 0x00500000bba0783b */ /* 0x000fee0000000200 */
        /* <DEDUP_REMOVED lines=8> */
[----:B------:R-:W1:Y:S07]  /*8030*/  LDSM.16.M88.4 R156, [R187+0x5800] ;  /* 0x00580000bb9c783b */ /* 0x000e6e0000000200 */
[C---:B------:R-:W-:Y:S08]  /*8040*/  HMMA.16816.F32.BF16 R20, R32.reuse, R44, R20 ;  /* 0x0000002c2014723c */ /* 0x040ff00000041814 */
[C---:B------:R-:W-:Y:S08]  /*8050*/  HMMA.16816.F32.BF16 R12, R32.reuse, R36, R12 ;  /* 0x00000024200c723c */ /* 0x040ff0000004180c */
[C---:B------:R-:W-:Y:S01]  /*8060*/  HMMA.16816.F32.BF16 R16, R32.reuse, R46, R16 ;  /* 0x0000002e2010723c */ /* 0x040fe20000041810 */
[----:B------:R-:W-:Y:S07]  /*8070*/  LDSM.16.M88.4 R44, [R190] ;  /* 0x00000000be2c783b */ /* 0x000fee0000000200 */
[C---:B------:R-:W-:Y:S01]  /*8080*/  HMMA.16816.F32.BF16 R8, R32.reuse, R38, R8 ;  /* 0x000000262008723c */ /* 0x040fe20000041808 */
[----:B------:R-:W2:Y:S07]  /*8090*/  LDSM.16.M88.4 R36, [R186+0x4000] ;  /* 0x00400000ba24783b */ /* 0x000eae0000000200 */
[C---:B------:R-:W-:Y:S08]  /*80a0*/  HMMA.16816.F32.BF16 R28, R32.reuse, R180, R28 ;  /* 0x000000b4201c723c */ /* 0x040ff0000004181c */
[C---:B------:R-:W-:Y:S08]  /*80b0*/  HMMA.16816.F32.BF16 R4, R32.reuse, R40, R4 ;  /* 0x000000282004723c */ /* 0x040ff00000041804 */
[C---:B------:R-:W-:Y:S08]  /*80c0*/  HMMA.16816.F32.BF16 R24, R32.reuse, R182, R24 ;  /* 0x000000b62018723c */ /* 0x040ff00000041818 */
[----:B------:R-:W-:Y:S01]  /*80d0*/  HMMA.16816.F32.BF16 R48, R32, R42, R48 ;  /* 0x0000002a2030723c */ /* 0x000fe20000041830 */
[----:B------:R-:W3:Y:S04]  /*80e0*/  LDSM.16.M88.4 R40, [R190+0x2000] ;  /* 0x00200000be28783b */ /* 0x000ee80000000200 */
[----:B------:R-:W5:Y:S03]  /*80f0*/  LDSM.16.M88.4 R32, [R186+0x5800] ;  /* 0x00580000ba20783b */ /* 0x000f660000000200 */
[-C--:B----4-:R-:W-:Y:S08]  /*8100*/  HMMA.16816.F32.BF16 R28, R176, R168.reuse, R28 ;  /* 0x000000a8b01c723c */ /* 0x090ff0000004181c */
[----:B------:R-:W-:Y:S08]  /*8110*/  HMMA.16816.F32.BF16 R152, R172, R168, R152 ;  /* 0x000000a8ac98723c */ /* 0x000ff00000041898 */
[-C--:B-1----:R-:W-:Y:S08]  /*8120*/  HMMA.16816.F32.BF16 R48, R176, R158.reuse, R48 ;  /* 0x0000009eb030723c */ /* 0x082ff00000041830 */
[----:B------:R-:W-:Y:S08]  /*8130*/  HMMA.16816.F32.BF16 R52, R172, R158, R52 ;  /* 0x0000009eac34723c */ /* 0x000ff00000041834 */
[----:B------:R-:W-:Y:S08]  /*8140*/  HMMA.16816.F32.BF16 R24, R176, R170, R24 ;  /* 0x000000aab018723c */ /* 0x000ff00000041818 */
[----:B--2---:R-:W-:Y:S08]  /*8150*/  HMMA.16816.F32.BF16 R28, R44, R36, R28 ;  /* 0x000000242c1c723c */ /* 0x004ff0000004181c */
[----:B------:R-:W-:Y:S08]  /*8160*/  HMMA.16816.F32.BF16 R148, R172, R170, R148 ;  /* 0x000000aaac94723c */ /* 0x000ff00000041894 */
[----:B---3--:R-:W-:Y:S01]  /*8170*/  HMMA.16816.F32.BF16 R152, R40, R36, R152 ;  /* 0x000000242898723c */ /* 0x008fe20000041898 */
[----:B------:R-:W-:-:S05]  /*8180*/  VIADD R37, R239, 0xffffffc0 ;  /* 0xffffffc0ef257836 */ /* 0x000fca0000000000 */
[C---:B------:R-:W-:Y:S02]  /*8190*/  ISETP.GE.AND P6, PT, R37.reuse, R234, PT ;  /* 0x000000ea2500720c */ /* 0x040fe40003fc6270 */
[----:B-----5:R-:W-:Y:S01]  /*81a0*/  HMMA.16816.F32.BF16 R48, R44, R34, R48 ;  /* 0x000000222c30723c */ /* 0x020fe20000041830 */
[C---:B------:R-:W-:Y:S02]  /*81b0*/  ISETP.GE.AND P5, PT, R37.reuse, R221, PT ;  /* 0x000000dd2500720c */ /* 0x040fe40003fa6270 */
[C---:B------:R-:W-:Y:S02]  /*81c0*/  ISETP.GE.AND P4, PT, R37.reuse, R220, PT ;  /* 0x000000dc2500720c */ /* 0x040fe40003f86270 */
[----:B------:R-:W-:-:S03]  /*81d0*/  ISETP.GE.AND P2, PT, R37, R138, PT ;  /* 0x0000008a2500720c */ /* 0x000fc60003f46270 */
[----:B------:R-:W-:Y:S08]  /*81e0*/  HMMA.16816.F32.BF16 R52, R40, R34, R52 ;  /* 0x000000222834723c */ /* 0x000ff00000041834 */
[-C--:B------:R-:W-:Y:S08]  /*81f0*/  HMMA.16816.F32.BF16 R12, R176, R160.reuse, R12 ;  /* 0x000000a0b00c723c */ /* 0x080ff0000004180c */
[----:B------:R-:W-:Y:S01]  /*8200*/  HMMA.16816.F32.BF16 R64, R172, R160, R64 ;  /* 0x000000a0ac40723c */ /* 0x000fe20000041840 */
[----:B------:R-:W-:Y:S01]  /*8210*/  I2FP.F32.U32 R161, R37 ;  /* 0x0000002500a17245 */ /* 0x000fe20000201000 */
[----:B------:R-:W-:-:S04]  /*8220*/  VIADD R37, R239, 0xffffffc1 ;  /* 0xffffffc1ef257836 */ /* 0x000fc80000000000 */
[C---:B------:R-:W-:Y:S01]  /*8230*/  FFMA.FTZ R28, R161.reuse, UR5, R28 ;  /* 0x00000005a11c7c23 */ /* 0x040fe2000801001c */
[C---:B------:R-:W-:Y:S01]  /*8240*/  FFMA.FTZ R30, R161.reuse, UR5, R30 ;  /* 0x00000005a11e7c23 */ /* 0x040fe2000801001e */
[-C--:B------:R-:W-:Y:S01]  /*8250*/  HMMA.16816.F32.BF16 R8, R176, R162.reuse, R8 ;  /* 0x000000a2b008723c */ /* 0x080fe20000041808 */
[C---:B------:R-:W-:Y:S01]  /*8260*/  FFMA.FTZ R36, R161.reuse, UR5, R152 ;  /* 0x00000005a1247c23 */ /* 0x040fe20008010098 */
[----:B------:R-:W-:Y:S01]  /*8270*/  FFMA.FTZ R132, R161, UR5, R154 ;  /* 0x00000005a1847c23 */ /* 0x000fe2000801009a */
[----:B------:R-:W-:Y:S02]  /*8280*/  I2FP.F32.U32 R0, R37 ;  /* 0x0000002500007245 */ /* 0x000fe40000201000 */
[----:B------:R-:W-:Y:S02]  /*8290*/  FSEL R171, R30, -INF , !P5 ;  /* 0xff8000001eab7808 */ /* 0x000fe40006800000 */
[----:B------:R-:W-:Y:S01]  /*82a0*/  FSEL R36, R36, -INF , !P4 ;  /* 0xff80000024247808 */ /* 0x000fe20006000000 */
[----:B------:R-:W-:Y:S01]  /*82b0*/  HMMA.16816.F32.BF16 R60, R172, R162, R60 ;  /* 0x000000a2ac3c723c */ /* 0x000fe2000004183c */
[----:B------:R-:W-:Y:S01]  /*82c0*/  VIADD R163, R239, 0xfffffff8 ;  /* 0xfffffff8efa37836 */ /* 0x000fe20000000000 */
[----:B------:R-:W-:Y:S01]  /*82d0*/  FSEL R132, R132, -INF , !P2 ;  /* 0xff80000084847808 */ /* 0x000fe20005000000 */
[----:B------:R-:W-:Y:S01]  /*82e0*/  FFMA.FTZ R155, R0, UR5, R155 ;  /* 0x00000005009b7c23 */ /* 0x000fe2000801009b */
[----:B------:R-:W-:-:S02]  /*82f0*/  ISETP.GE.AND P4, PT, R37, R234, PT ;  /* 0x000000ea2500720c */ /* 0x000fc40003f86270 */
[----:B------:R-:W-:Y:S02]  /*8300*/  I2FP.F32.U32 R35, R163 ;  /* 0x000000a300237245 */ /* 0x000fe40000201000 */
[----:B------:R-:W-:Y:S01]  /*8310*/  HMMA.16816.F32.BF16 R24, R44, R38, R24 ;  /* 0x000000262c18723c */ /* 0x000fe20000041818 */
[----:B------:R-:W-:Y:S02]  /*8320*/  ISETP.GE.AND P1, PT, R163, R234, PT ;  /* 0x000000eaa300720c */ /* 0x000fe40003f26270 */
[----:B------:R-:W-:Y:S01]  /*8330*/  FFMA.FTZ R30, R35, UR5, R48 ;  /* 0x00000005231e7c23 */ /* 0x000fe20008010030 */
[-C--:B------:R-:W-:Y:S01]  /*8340*/  ISETP.GE.AND P3, PT, R163, R221.reuse, PT ;  /* 0x000000dda300720c */ /* 0x080fe20003f66270 */
[----:B------:R-:W-:Y:S01]  /*8350*/  FFMA.FTZ R52, R35, UR5, R52 ;  /* 0x0000000523347c23 */ /* 0x000fe20008010034 */
[----:B------:R-:W-:Y:S01]  /*8360*/  ISETP.GE.AND P2, PT, R37, R221, PT ;  /* 0x000000dd2500720c */ /* 0x000fe20003f46270 */
[----:B------:R-:W-:Y:S01]  /*8370*/  FFMA.FTZ R54, R35, UR5, R54 ;  /* 0x0000000523367c23 */ /* 0x000fe20008010036 */
[----:B------:R-:W-:Y:S01]  /*8380*/  HMMA.16816.F32.BF16 R4, R176, R156, R4 ;  /* 0x0000009cb004723c */ /* 0x000fe20000041804 */
[----:B------:R-:W-:-:S02]  /*8390*/  FSEL R30, R30, -INF , !P1 ;  /* 0xff8000001e1e7808 */ /* 0x000fc40004800000 */
[----:B------:R-:W-:Y:S02]  /*83a0*/  ISETP.GE.AND P1, PT, R37, R220, PT ;  /* 0x000000dc2500720c */ /* 0x000fe40003f26270 */
[----:B------:R-:W-:-:S03]  /*83b0*/  ISETP.GE.AND P5, PT, R163, R138, PT ;  /* 0x0000008aa300720c */ /* 0x000fc60003fa6270 */
[C---:B------:R-:W-:Y:S01]  /*83c0*/  HMMA.16816.F32.BF16 R56, R172.reuse, R156, R56 ;  /* 0x0000009cac38723c */ /* 0x040fe20000041838 */
[----:B------:R-:W1:Y:S07]  /*83d0*/  LDSM.16.M88.4 R156, [R186+0x4800] ;  /* 0x00480000ba9c783b */ /* 0x000e6e0000000200 */
[C---:B------:R-:W-:Y:S08]  /*83e0*/  HMMA.16816.F32.BF16 R144, R172.reuse, R164, R144 ;  /* 0x000000a4ac90723c */ /* 0x040ff00000041890 */
[----:B------:R-:W-:Y:S01]  /*83f0*/  HMMA.16816.F32.BF16 R140, R172, R166, R140 ;  /* 0x000000a6ac8c723c */ /* 0x000fe2000004188c */
[----:B------:R-:W-:Y:S01]  /*8400*/  FSEL R173, R28, -INF , !P6 ;  /* 0xff8000001cad7808 */ /* 0x000fe20007000000 */
[----:B------:R-:W-:Y:S01]  /*8410*/  FFMA.FTZ R28, R35, UR5, R50 ;  /* 0x00000005231c7c23 */ /* 0x000fe20008010032 */
[----:B------:R-:W-:Y:S01]  /*8420*/  ISETP.GE.AND P6, PT, R163, R220, PT ;  /* 0x000000dca300720c */ /* 0x000fe20003fc6270 */
[----:B------:R-:W-:-:S03]  /*8430*/  FFMA.FTZ R175, R0, UR5, R31 ;  /* 0x0000000500af7c23 */ /* 0x000fc6000801001f */
[----:B------:R-:W-:Y:S01]  /*8440*/  FSEL R28, R28, -INF , !P3 ;  /* 0xff8000001c1c7808 */ /* 0x000fe20005800000 */
[----:B------:R-:W-:Y:S01]  /*8450*/  HMMA.16816.F32.BF16 R148, R40, R38, R148 ;  /* 0x000000262894723c */ /* 0x000fe20000041894 */
[----:B------:R-:W-:Y:S01]  /*8460*/  VIADD R39, R239, 0xffffffc8 ;  /* 0xffffffc8ef277836 */ /* 0x000fe20000000000 */
[----:B------:R-:W-:Y:S01]  /*8470*/  ISETP.GE.AND P3, PT, R37, R138, PT ;  /* 0x0000008a2500720c */ /* 0x000fe20003f66270 */
[----:B------:R-:W-:Y:S02]  /*8480*/  VIADD R37, R239, 0xffffffc9 ;  /* 0xffffffc9ef257836 */ /* 0x000fe40000000000 */
[----:B------:R-:W-:Y:S01]  /*8490*/  FFMA.FTZ R38, R0, UR5, R153 ;  /* 0x0000000500267c23 */ /* 0x000fe20008010099 */
[----:B------:R-:W-:Y:S02]  /*84a0*/  FSEL R31, R52, -INF , !P6 ;  /* 0xff800000341f7808 */ /* 0x000fe40007000000 */
[----:B------:R-:W-:Y:S01]  /*84b0*/  I2FP.F32.U32 R35, R39 ;  /* 0x0000002700237245 */ /* 0x000fe20000201000 */
[----:B------:R-:W-:Y:S01]  /*84c0*/  HMMA.16816.F32.BF16 R20, R176, R164, R20 ;  /* 0x000000a4b014723c */ /* 0x000fe20000041814 */
[----:B------:R-:W-:-:S02]  /*84d0*/  ISETP.GE.AND P6, PT, R39, R234, PT ;  /* 0x000000ea2700720c */ /* 0x000fc40003fc6270 */
[----:B------:R-:W-:Y:S01]  /*84e0*/  FSEL R172, R155, -INF , !P3 ;  /* 0xff8000009bac7808 */ /* 0x000fe20005800000 */
[C---:B------:R-:W-:Y:S01]  /*84f0*/  FFMA.FTZ R24, R35.reuse, UR5, R24 ;  /* 0x0000000523187c23 */ /* 0x040fe20008010018 */
[----:B------:R-:W-:Y:S01]  /*8500*/  FFMA.FTZ R26, R35, UR5, R26 ;  /* 0x00000005231a7c23 */ /* 0x000fe2000801001a */
[----:B------:R-:W-:Y:S02]  /*8510*/  FSEL R175, R175, -INF , !P2 ;  /* 0xff800000afaf7808 */ /* 0x000fe40005000000 */
[----:B------:R-:W-:Y:S01]  /*8520*/  HMMA.16816.F32.BF16 R16, R176, R166, R16 ;  /* 0x000000a6b010723c */ /* 0x000fe20000041810 */
[----:B------:R-:W-:Y:S01]  /*8530*/  FFMA.FTZ R177, R0, UR5, R29 ;  /* 0x0000000500b17c23 */ /* 0x000fe2000801001d */
[----:B------:R-:W-:Y:S01]  /*8540*/  FSEL R29, R54, -INF , !P5 ;  /* 0xff800000361d7808 */ /* 0x000fe20006800000 */
[C---:B------:R-:W-:Y:S01]  /*8550*/  FFMA.FTZ R148, R35.reuse, UR5, R148 ;  /* 0x0000000523947c23 */ /* 0x040fe20008010094 */
[----:B------:R-:W-:Y:S01]  /*8560*/  I2FP.F32.U32 R0, R37 ;  /* 0x0000002500007245 */ /* 0x000fe20000201000 */
[----:B------:R-:W-:Y:S01]  /*8570*/  FFMA.FTZ R150, R35, UR5, R150 ;  /* 0x0000000523967c23 */ /* 0x000fe20008010096 */
[----:B------:R-:W-:-:S02]  /*8580*/  ISETP.GE.AND P5, PT, R39, R221, PT ;  /* 0x000000dd2700720c */ /* 0x000fc40003fa6270 */
[----:B------:R-:W-:Y:S01]  /*8590*/  FSEL R179, R24, -INF , !P6 ;  /* 0xff80000018b37808 */ /* 0x000fe20007000000 */
[----:B------:R-:W-:Y:S01]  /*85a0*/  FFMA.FTZ R181, R0, UR5, R25 ;  /* 0x0000000500b57c23 */ /* 0x000fe20008010019 */
[----:B------:R-:W-:Y:S01]  /*85b0*/  FSEL R155, R26, -INF , !P5 ;  /* 0xff8000001a9b7808 */ /* 0x000fe20006800000 */
[C---:B------:R-:W-:Y:S01]  /*85c0*/  FFMA.FTZ R2, R0.reuse, UR5, R27 ;  /* 0x0000000500027c23 */ /* 0x040fe2000801001b */
[-C--:B-1----:R-:W-:Y:S01]  /*85d0*/  HMMA.16816.F32.BF16 R144, R40, R156.reuse, R144 ;  /* 0x0000009c2890723c */ /* 0x082fe20000041890 */
[----:B------:R-:W1:Y:S01]  /*85e0*/  LDSM.16.M88.4 R24, [R186+0x5000] ;  /* 0x00500000ba18783b */ /* 0x000e620000000200 */
[----:B------:R-:W-:Y:S01]  /*85f0*/  FSEL R177, R177, -INF , !P4 ;  /* 0xff800000b1b17808 */ /* 0x000fe20006000000 */
[C---:B------:R-:W-:Y:S01]  /*8600*/  FFMA.FTZ R178, R0.reuse, UR5, R149 ;  /* 0x0000000500b27c23 */ /* 0x040fe20008010095 */
[C---:B------:R-:W-:Y:S01]  /*8610*/  ISETP.GE.AND P4, PT, R39.reuse, R220, PT ;  /* 0x000000dc2700720c */ /* 0x040fe20003f86270 */
[----:B------:R-:W-:Y:S01]  /*8620*/  FFMA.FTZ R151, R0, UR5, R151 ;  /* 0x0000000500977c23 */ /* 0x000fe20008010097 */
[----:B------:R-:W-:Y:S01]  /*8630*/  ISETP.GE.AND P2, PT, R39, R138, PT ;  /* 0x0000008a2700720c */ /* 0x000fe20003f46270 */
[----:B------:R-:W-:Y:S01]  /*8640*/  VIADD R39, R239, 0xffffffd0 ;  /* 0xffffffd0ef277836 */ /* 0x000fe20000000000 */
[----:B------:R-:W-:Y:S01]  /*8650*/  HMMA.16816.F32.BF16 R20, R44, R156, R20 ;  /* 0x0000009c2c14723c */ /* 0x000fe20000041814 */
[----:B------:R-:W-:Y:S01]  /*8660*/  FSEL R38, R38, -INF , !P1 ;  /* 0xff80000026267808 */ /* 0x000fe20004800000 */
[----:B------:R-:W-:-:S04]  /*8670*/  DEPBAR.LE SB0, 0x0 ;  /* 0x000080000000791a */ /* 0x000fc80000000000 */
[C---:B------:R-:W-:Y:S02]  /*8680*/  ISETP.GE.AND P1, PT, R37.reuse, R234, PT ;  /* 0x000000ea2500720c */ /* 0x040fe40003f26270 */
[C---:B------:R-:W-:Y:S01]  /*8690*/  ISETP.GE.AND P3, PT, R37.reuse, R221, PT ;  /* 0x000000dd2500720c */ /* 0x040fe20003f66270 */
[-C--:B------:R-:W-:Y:S01]  /*86a0*/  HMMA.16816.F32.BF16 R16, R44, R158.reuse, R16 ;  /* 0x0000009e2c10723c */ /* 0x080fe20000041810 */
[C---:B------:R-:W-:Y:S02]  /*86b0*/  ISETP.GE.AND P6, PT, R37.reuse, R220, PT ;  /* 0x000000dc2500720c */ /* 0x040fe40003fc6270 */
[----:B------:R-:W-:Y:S01]  /*86c0*/  ISETP.GE.AND P5, PT, R37, R138, PT ;  /* 0x0000008a2500720c */ /* 0x000fe20003fa6270 */
[----:B------:R-:W-:Y:S01]  /*86d0*/  VIADD R37, R239, 0xffffffd1 ;  /* 0xffffffd1ef257836 */ /* 0x000fe20000000000 */
[----:B------:R-:W-:Y:S02]  /*86e0*/  I2FP.F32.U32 R35, R39 ;  /* 0x0000002700237245 */ /* 0x000fe40000201000 */
[----:B------:R-:W-:Y:S01]  /*86f0*/  FSEL R181, R181, -INF , !P1 ;  /* 0xff800000b5b57808 */ /* 0x000fe20004800000 */
[----:B------:R-:W-:Y:S01]  /*8700*/  HMMA.16816.F32.BF16 R140, R40, R158, R140 ;  /* 0x0000009e288c723c */ /* 0x000fe2000004188c */
[----:B------:R-:W-:Y:S01]  /*8710*/  I2FP.F32.U32 R0, R37 ;  /* 0x0000002500007245 */ /* 0x000fe20000201000 */
[----:B------:R-:W-:Y:S01]  /*8720*/  FFMA.FTZ R144, R35, UR5, R144 ;  /* 0x0000000523907c23 */ /* 0x000fe20008010090 */
[----:B------:R-:W-:Y:S01]  /*8730*/  ISETP.GE.AND P1, PT, R39, R220, PT ;  /* 0x000000dc2700720c */ /* 0x000fe20003f26270 */
[C---:B------:R-:W-:Y:S01]  /*8740*/  FFMA.FTZ R20, R35.reuse, UR5, R20 ;  /* 0x0000000523147c23 */ /* 0x040fe20008010014 */
[----:B------:R-:W-:Y:S01]  /*8750*/  FSEL R178, R178, -INF , !P6 ;  /* 0xff800000b2b27808 */ /* 0x000fe20007000000 */
[C---:B------:R-:W-:Y:S01]  /*8760*/  FFMA.FTZ R157, R0.reuse, UR5, R23 ;  /* 0x00000005009d7c23 */ /* 0x040fe20008010017 */
[C---:B------:R-:W-:Y:S01]  /*8770*/  FFMA.FTZ R153, R35.reuse, UR5, R22 ;  /* 0x0000000523997c23 */ /* 0x040fe20008010016 */
[----:B------:R-:W-:Y:S01]  /*8780*/  FFMA.FTZ R146, R35, UR5, R146 ;  /* 0x0000000523927c23 */ /* 0x000fe20008010092 */
[----:B------:R-:W-:Y:S01]  /*8790*/  FFMA.FTZ R21, R0, UR5, R21 ;  /* 0x0000000500157c23 */ /* 0x000fe20008010015 */
[----:B------:R-:W-:Y:S01]  /*87a0*/  VIADD R23, R239, 0xffffffd9 ;  /* 0xffffffd9ef177836 */ /* 0x000fe20000000000 */
[----:B------:R-:W-:Y:S01]  /*87b0*/  ISETP.GE.AND P6, PT, R37, R234, PT ;  /* 0x000000ea2500720c */ /* 0x000fe20003fc6270 */
[----:B------:R-:W-:Y:S01]  /*87c0*/  VIADD R35, R239, 0xffffffd8 ;  /* 0xffffffd8ef237836 */ /* 0x000fe20000000000 */
[----:B------:R-:W-:Y:S01]  /*87d0*/  FSEL R162, R144, -INF , !P1 ;  /* 0xff80000090a27808 */ /* 0x000fe20004800000 */
[C---:B------:R-:W-:Y:S01]  /*87e0*/  FFMA.FTZ R144, R0.reuse, UR5, R145 ;  /* 0x0000000500907c23 */ /* 0x040fe20008010091 */
[----:B------:R-:W-:Y:S01]  /*87f0*/  FFMA.FTZ R147, R0, UR5, R147 ;  /* 0x0000000500937c23 */ /* 0x000fe20008010093 */
[----:B-1----:R-:W-:Y:S01]  /*8800*/  HMMA.16816.F32.BF16 R12, R44, R24, R12 ;  /* 0x000000182c0c723c */ /* 0x002fe2000004180c */
[----:B------:R-:W-:-:S02]  /*8810*/  FSEL R176, R148, -INF , !P4 ;  /* 0xff80000094b07808 */ /* 0x000fc40006000000 */
[----:B------:R-:W-:Y:S02]  /*8820*/  FSEL R163, R21, -INF , !P6 ;  /* 0xff80000015a37808 */ /* 0x000fe40007000000 */
[----:B------:R-:W-:Y:S02]  /*8830*/  I2FP.F32.U32 R0, R23 ;  /* 0x0000001700007245 */ /* 0x000fe40000201000 */
[----:B------:R-:W-:Y:S01]  /*8840*/  ISETP.GE.AND P4, PT, R39, R234, PT ;  /* 0x000000ea2700720c */ /* 0x000fe20003f86270 */
[C---:B------:R-:W-:Y:S01]  /*8850*/  HMMA.16816.F32.BF16 R64, R40.reuse, R24, R64 ;  /* 0x000000182840723c */ /* 0x040fe20000041840 */
[----:B------:R-:W-:Y:S01]  /*8860*/  FSEL R149, R2, -INF , !P3 ;  /* 0xff80000002957808 */ /* 0x000fe20005800000 */
[C---:B------:R-:W-:Y:S01]  /*8870*/  FFMA.FTZ R167, R0.reuse, UR5, R19 ;  /* 0x0000000500a77c23 */ /* 0x040fe20008010013 */
[----:B------:R-:W-:Y:S01]  /*8880*/  I2FP.F32.U32 R21, R35 ;  /* 0x0000002300157245 */ /* 0x000fe20000201000 */
[----:B------:R-:W-:Y:S01]  /*8890*/  VIADD R19, R239, 0xffffffe1 ;  /* 0xffffffe1ef137836 */ /* 0x000fe20000000000 */
[----:B------:R-:W-:Y:S01]  /*88a0*/  ISETP.GE.AND P3, PT, R39, R138, PT ;  /* 0x0000008a2700720c */ /* 0x000fe20003f66270 */
[----:B------:R-:W-:Y:S01]  /*88b0*/  FFMA.FTZ R17, R0, UR5, R17 ;  /* 0x0000000500117c23 */ /* 0x000fe20008010011 */
[----:B------:R-:W-:Y:S01]  /*88c0*/  FSEL R161, R20, -INF , !P4 ;  /* 0xff80000014a17808 */ /* 0x000fe20006000000 */
[----:B------:R-:W-:Y:S01]  /*88d0*/  FFMA.FTZ R18, R21, UR5, R18 ;  /* 0x0000000515127c23 */ /* 0x000fe20008010012 */
[----:B------:R-:W-:Y:S01]  /*88e0*/  ISETP.GE.AND P4, PT, R37, R220, PT ;  /* 0x000000dc2500720c */ /* 0x000fe20003f86270 */
[C---:B------:R-:W-:Y:S01]  /*88f0*/  FFMA.FTZ R24, R21.reuse, UR5, R142 ;  /* 0x0000000515187c23 */ /* 0x040fe2000801008e */
[----:B------:R-:W-:Y:S01]  /*8900*/  FSEL R146, R146, -INF , !P3 ;  /* 0xff80000092927808 */ /* 0x000fe20005800000 */
[----:B------:R-:W-:Y:S01]  /*8910*/  FFMA.FTZ R16, R21, UR5, R16 ;  /* 0x0000000515107c23 */ /* 0x000fe20008010010 */
[----:B------:R-:W-:Y:S01]  /*8920*/  ISETP.GE.AND P3, PT, R35, R221, PT ;  /* 0x000000dd2300720c */ /* 0x000fe20003f66270 */
[----:B------:R-:W-:Y:S01]  /*8930*/  FFMA.FTZ R140, R21, UR5, R140 ;  /* 0x00000005158c7c23 */ /* 0x000fe2000801008c */
[----:B------:R-:W-:Y:S01]  /*8940*/  FSEL R144, R144, -INF , !P4 ;  /* 0xff80000090907808 */ /* 0x000fe20006000000 */
[C---:B------:R-:W-:Y:S01]  /*8950*/  FFMA.FTZ R141, R0.reuse, UR5, R141 ;  /* 0x00000005008d7c23 */ /* 0x040fe2000801008d */
[----:B------:R-:W-:Y:S01]  /*8960*/  FFMA.FTZ R142, R0, UR5, R143 ;  /* 0x00000005008e7c23 */ /* 0x000fe2000801008f */
[-C--:B------:R-:W-:Y:S01]  /*8970*/  ISETP.GE.AND P1, PT, R35, R234.reuse, PT ;  /* 0x000000ea2300720c */ /* 0x080fe20003f26270 */
[----:B------:R-:W-:Y:S01]  /*8980*/  VIADD R21, R239, 0xffffffe0 ;  /* 0xffffffe0ef157836 */ /* 0x000fe20000000000 */
[----:B------:R-:W-:Y:S01]  /*8990*/  ISETP.GE.AND P4, PT, R23, R234, PT ;  /* 0x000000ea1700720c */ /* 0x000fe20003f86270 */
[----:B------:R-:W-:Y:S01]  /*89a0*/  HMMA.16816.F32.BF16 R60, R40, R26, R60 ;  /* 0x0000001a283c723c */ /* 0x000fe2000004183c */
[----:B------:R-:W-:-:S02]  /*89b0*/  FSEL R159, R18, -INF , !P3 ;  /* 0xff800000129f7808 */ /* 0x000fc40005800000 */
[----:B------:R-:W-:Y:S02]  /*89c0*/  I2FP.F32.U32 R0, R19 ;  /* 0x0000001300007245 */ /* 0x000fe40000201000 */
[----:B------:R-:W-:Y:S02]  /*89d0*/  ISETP.GE.AND P3, PT, R23, R138, PT ;  /* 0x0000008a1700720c */ /* 0x000fe40003f66270 */
[----:B------:R-:W-:Y:S01]  /*89e0*/  FSEL R22, R151, -INF , !P5 ;  /* 0xff80000097167808 */ /* 0x000fe20006800000 */
[----:B------:R-:W-:Y:S01]  /*89f0*/  HMMA.16816.F32.BF16 R8, R44, R26, R8 ;  /* 0x0000001a2c08723c */ /* 0x000fe20000041808 */
[----:B------:R-:W-:Y:S01]  /*8a00*/  ISETP.GE.AND P5, PT, R37, R221, PT ;  /* 0x000000dd2500720c */ /* 0x000fe20003fa6270 */
[----:B------:R-:W-:Y:S01]  /*8a10*/  FFMA.FTZ R15, R0, UR5, R15 ;  /* 0x00000005000f7c23 */ /* 0x000fe2000801000f */
[----:B------:R-:W-:Y:S01]  /*8a20*/  FSEL R165, R16, -INF , !P1 ;  /* 0xff80000010a57808 */ /* 0x000fe20004800000 */
[C---:B------:R-:W-:Y:S01]  /*8a30*/  FFMA.FTZ R13, R0.reuse, UR5, R13 ;  /* 0x00000005000d7c23 */ /* 0x040fe2000801000d */
[----:B------:R-:W-:Y:S01]  /*8a40*/  FSEL R169, R17, -INF , !P4 ;  /* 0xff80000011a97808 */ /* 0x000fe20006000000 */
[C---:B------:R-:W-:Y:S01]  /*8a50*/  FFMA.FTZ R65, R0.reuse, UR5, R65 ;  /* 0x0000000500417c23 */ /* 0x040fe20008010041 */
[----:B------:R-:W-:Y:S01]  /*8a60*/  ISETP.GE.AND P1, PT, R23, R220, PT ;  /* 0x000000dc1700720c */ /* 0x000fe20003f26270 */
[----:B------:R-:W-:Y:S01]  /*8a70*/  HMMA.16816.F32.BF16 R56, R40, R32, R56 ;  /* 0x000000202838723c */ /* 0x000fe20000041838 */
[----:B------:R-:W-:Y:S01]  /*8a80*/  I2FP.F32.U32 R17, R21 ;  /* 0x0000001500117245 */ /* 0x000fe20000201000 */
[----:B------:R-:W-:Y:S01]  /*8a90*/  FFMA.FTZ R67, R0, UR5, R67 ;  /* 0x0000000500437c23 */ /* 0x000fe20008010043 */
[----:B------:R-:W-:-:S02]  /*8aa0*/  FSEL R142, R142, -INF , !P3 ;  /* 0xff8000008e8e7808 */ /* 0x000fc40005800000 */
[----:B------:R-:W-:Y:S01]  /*8ab0*/  ISETP.GE.AND P3, PT, R19, R221, PT ;  /* 0x000000dd1300720c */ /* 0x000fe20003f66270 */
[----:B------:R-:W-:Y:S01]  /*8ac0*/  FFMA.FTZ R12, R17, UR5, R12 ;  /* 0x00000005110c7c23 */ /* 0x000fe2000801000c */
[----:B------:R-:W-:Y:S01]  /*8ad0*/  ISETP.GE.AND P6, PT, R35, R220, PT ;  /* 0x000000dc2300720c */ /* 0x000fe20003fc6270 */
[----:B------:R-:W-:Y:S01]  /*8ae0*/  FFMA.FTZ R14, R17, UR5, R14 ;  /* 0x00000005110e7c23 */ /* 0x000fe2000801000e */
[----:B------:R-:W-:Y:S01]  /*8af0*/  FSEL R157, R157, -INF , !P5 ;  /* 0xff8000009d9d7808 */ /* 0x000fe20006800000 */
[----:B------:R-:W-:Y:S01]  /*8b00*/  FFMA.FTZ R64, R17, UR5, R64 ;  /* 0x0000000511407c23 */ /* 0x000fe20008010040 */
[----:B------:R-:W-:Y:S01]  /*8b10*/  BAR.SYNC.DEFER_BLOCKING 0x0 ;  /* 0x0000000000007b1d */ /* 0x000fe20000010000 */
[----:B------:R-:W-:Y:S01]  /*8b20*/  ISETP.GE.AND P5, PT, R35, R138, PT ;  /* 0x0000008a2300720c */ /* 0x000fe20003fa6270 */
[----:B------:R-:W-:Y:S01]  /*8b30*/  FFMA.FTZ R66, R17, UR5, R66 ;  /* 0x0000000511427c23 */ /* 0x000fe20008010042 */
[----:B------:R-:W-:Y:S01]  /*8b40*/  FSEL R168, R141, -INF , !P1 ;  /* 0xff8000008da87808 */ /* 0x000fe20004800000 */
[----:B------:R-:W-:Y:S01]  /*8b50*/  VIADD R17, R239, 0xffffffe8 ;  /* 0xffffffe8ef117836 */ /* 0x000fe20000000000 */
[----:B------:R-:W-:Y:S01]  /*8b60*/  FSEL R141, R15, -INF , !P3 ;  /* 0xff8000000f8d7808 */ /* 0x000fe20005800000 */
[----:B------:R-:W-:Y:S01]  /*8b70*/  VIADD R15, R239, 0xffffffe9 ;  /* 0xffffffe9ef0f7836 */ /* 0x000fe20000000000 */
[----:B------:R-:W-:Y:S01]  /*8b80*/  FSEL R170, R140, -INF , !P6 ;  /* 0xff8000008caa7808 */ /* 0x000fe20007000000 */
[----:B------:R-:W-:Y:S01]  /*8b90*/  HMMA.16816.F32.BF16 R4, R44, R32, R4 ;  /* 0x000000202c04723c */ /* 0x000fe20000041804 */
[----:B------:R-:W-:-:S02]  /*8ba0*/  ISETP.GE.AND P1, PT, R19, R234, PT ;  /* 0x000000ea1300720c */ /* 0x000fc40003f26270 */
[C---:B------:R-:W-:Y:S02]  /*8bb0*/  ISETP.GE.AND P6, PT, R21.reuse, R234, PT ;  /* 0x000000ea1500720c */ /* 0x040fe40003fc6270 */
[----:B------:R-:W-:Y:S02]  /*8bc0*/  FSEL R24, R24, -INF , !P5 ;  /* 0xff80000018187808 */ /* 0x000fe40006800000 */
[-C--:B------:R-:W-:Y:S02]  /*8bd0*/  ISETP.GE.AND P5, PT, R21, R221.reuse, PT ;  /* 0x000000dd1500720c */ /* 0x080fe40003fa6270 */
[----:B------:R-:W-:Y:S02]  /*8be0*/  FSEL R174, R150, -INF , !P2 ;  /* 0xff80000096ae7808 */ /* 0x000fe40005000000 */
[----:B------:R-:W-:Y:S02]  /*8bf0*/  FSEL R143, R13, -INF , !P1 ;  /* 0xff8000000d8f7808 */ /* 0x000fe40004800000 */
[----:B------:R-:W-:-:S02]  /*8c00*/  ISETP.GE.AND P2, PT, R39, R221, PT ;  /* 0x000000dd2700720c */ /* 0x000fc40003f46270 */
[----:B------:R-:W-:Y:S02]  /*8c10*/  FSEL R50, R12, -INF , !P6 ;  /* 0xff8000000c327808 */ /* 0x000fe40007000000 */
[----:B------:R-:W-:Y:S02]  /*8c20*/  I2FP.F32.U32 R13, R17 ;  /* 0x00000011000d7245 */ /* 0x000fe40000201000 */
[----:B------:R-:W-:Y:S02]  /*8c30*/  I2FP.F32.U32 R0, R15 ;  /* 0x0000000f00007245 */ /* 0x000fe40000201000 */
[----:B------:R-:W-:Y:S01]  /*8c40*/  ISETP.GE.AND P6, PT, R19, R220, PT ;  /* 0x000000dc1300720c */ /* 0x000fe20003fc6270 */
[C---:B------:R-:W-:Y:S01]  /*8c50*/  FFMA.FTZ R8, R13.reuse, UR5, R8 ;  /* 0x000000050d087c23 */ /* 0x040fe20008010008 */
[----:B------:R-:W-:Y:S01]  /*8c60*/  FSEL R48, R14, -INF , !P5 ;  /* 0xff8000000e307808 */ /* 0x000fe20006800000 */
[----:B------:R-:W-:Y:S01]  /*8c70*/  FFMA.FTZ R10, R13, UR5, R10 ;  /* 0x000000050d0a7c23 */ /* 0x000fe2000801000a */
[-C--:B------:R-:W-:Y:S01]  /*8c80*/  ISETP.GE.AND P5, PT, R19, R138.reuse, PT ;  /* 0x0000008a1300720c */ /* 0x080fe20003fa6270 */
[----:B------:R-:W-:Y:S01]  /*8c90*/  FFMA.FTZ R60, R13, UR5, R60 ;  /* 0x000000050d3c7c23 */ /* 0x000fe2000801003c */
[----:B------:R-:W-:Y:S01]  /*8ca0*/  FSEL R153, R153, -INF , !P2 ;  /* 0xff80000099997808 */ /* 0x000fe20005000000 */
[----:B------:R-:W-:Y:S01]  /*8cb0*/  FFMA.FTZ R62, R13, UR5, R62 ;  /* 0x000000050d3e7c23 */ /* 0x000fe2000801003e */
[----:B------:R-:W-:Y:S01]  /*8cc0*/  ISETP.GE.AND P2, PT, R37, R138, PT ;  /* 0x0000008a2500720c */ /* 0x000fe20003f46270 */
[C---:B------:R-:W-:Y:S01]  /*8cd0*/  FFMA.FTZ R9, R0.reuse, UR5, R9 ;  /* 0x0000000500097c23 */ /* 0x040fe20008010009 */
[----:B------:R-:W-:Y:S01]  /*8ce0*/  FSEL R154, R65, -INF , !P6 ;  /* 0xff800000419a7808 */ /* 0x000fe20007000000 */
[----:B------:R-:W-:Y:S01]  /*8cf0*/  VIADD R13, R239, 0xfffffff0 ;  /* 0xfffffff0ef0d7836 */ /* 0x000fe20000000000 */
[----:B------:R-:W-:Y:S01]  /*8d00*/  ISETP.GE.AND P4, PT, R21, R220, PT ;  /* 0x000000dc1500720c */ /* 0x000fe20003f86270 */
[C---:B------:R-:W-:Y:S01]  /*8d10*/  FFMA.FTZ R11, R0.reuse, UR5, R11 ;  /* 0x00000005000b7c23 */ /* 0x040fe2000801000b */
[----:B------:R-:W-:Y:S01]  /*8d20*/  ISETP.GE.AND P6, PT, R15, R234, PT ;  /* 0x000000ea0f00720c */ /* 0x000fe20003fc6270 */
[C---:B------:R-:W-:Y:S01]  /*8d30*/  FFMA.FTZ R61, R0.reuse, UR5, R61 ;  /* 0x00000005003d7c23 */ /* 0x040fe2000801003d */
[----:B------:R-:W-:Y:S01]  /*8d40*/  FSEL R148, R67, -INF , !P5 ;  /* 0xff80000043947808 */ /* 0x000fe20006800000 */
[----:B------:R-:W-:Y:S01]  /*8d50*/  FFMA.FTZ R63, R0, UR5, R63 ;  /* 0x00000005003f7c23 */ /* 0x000fe2000801003f */
[----:B------:R-:W-:-:S02]  /*8d60*/  ISETP.GE.AND P5, PT, R15, R221, PT ;  /* 0x000000dd0f00720c */ /* 0x000fc40003fa6270 */
[----:B------:R-:W-:Y:S02]  /*8d70*/  FSEL R156, R147, -INF , !P2 ;  /* 0xff800000939c7808 */ /* 0x000fe40005000000 */
[----:B------:R-:W-:Y:S02]  /*8d80*/  FSEL R152, R64, -INF , !P4 ;  /* 0xff80000040987808 */ /* 0x000fe40006000000 */
[----:B------:R-:W-:Y:S02]  /*8d90*/  FSEL R147, R9, -INF , !P6 ;  /* 0xff80000009937808 */ /* 0x000fe40007000000 */
[----:B------:R-:W-:Y:S02]  /*8da0*/  ISETP.GE.AND P4, PT, R17, R234, PT ;  /* 0x000000ea1100720c */ /* 0x000fe40003f86270 */
[----:B------:R-:W-:Y:S01]  /*8db0*/  FSEL R145, R11, -INF , !P5 ;  /* 0xff8000000b917808 */ /* 0x000fe20006800000 */
[----:B------:R-:W-:Y:S01]  /*8dc0*/  VIADD R11, R239, 0xfffffff1 ;  /* 0xfffffff1ef0b7836 */ /* 0x000fe20000000000 */
[----:B------:R-:W-:-:S02]  /*8dd0*/  I2FP.F32.U32 R9, R13 ;  /* 0x0000000d00097245 */ /* 0x000fc40000201000 */
[-C--:B------:R-:W-:Y:S02]  /*8de0*/  ISETP.GE.AND P1, PT, R17, R220.reuse, PT ;  /* 0x000000dc1100720c */ /* 0x080fe40003f26270 */
[----:B------:R-:W-:Y:S01]  /*8df0*/  ISETP.GE.AND P2, PT, R23, R221, PT ;  /* 0x000000dd1700720c */ /* 0x000fe20003f46270 */
[C---:B------:R-:W-:Y:S01]  /*8e00*/  FFMA.FTZ R56, R9.reuse, UR5, R56 ;  /* 0x0000000509387c23 */ /* 0x040fe20008010038 */
[----:B------:R-:W-:Y:S01]  /*8e10*/  FSEL R64, R8, -INF , !P4 ;  /* 0xff80000008407808 */ /* 0x000fe20006000000 */
[----:B------:R-:W-:Y:S01]  /*8e20*/  FFMA.FTZ R4, R9, UR5, R4 ;  /* 0x0000000509047c23 */ /* 0x000fe20008010004 */
[-C--:B------:R-:W-:Y:S01]  /*8e30*/  ISETP.GE.AND P4, PT, R15, R220.reuse, PT ;  /* 0x000000dc0f00720c */ /* 0x080fe20003f86270 */
[C---:B------:R-:W-:Y:S01]  /*8e40*/  FFMA.FTZ R6, R9.reuse, UR5, R6 ;  /* 0x0000000509067c23 */ /* 0x040fe20008010006 */
[----:B------:R-:W-:Y:S01]  /*8e50*/  FSEL R166, R60, -INF , !P1 ;  /* 0xff8000003ca67808 */ /* 0x000fe20004800000 */
[----:B------:R-:W-:Y:S01]  /*8e60*/  FFMA.FTZ R46, R9, UR5, R58 ;  /* 0x00000005092e7c23 */ /* 0x000fe2000801003a */
[----:B------:R-:W-:Y:S01]  /*8e70*/  ISETP.GE.AND P6, PT, R13, R220, PT ;  /* 0x000000dc0d00720c */ /* 0x000fe20003fc6270 */
[----:B------:R-:W-:Y:S01]  /*8e80*/  VIADD R9, R239, 0xfffffff9 ;  /* 0xfffffff9ef097836 */ /* 0x000fe20000000000 */
[----:B------:R-:W-:-:S02]  /*8e90*/  I2FP.F32.U32 R0, R11 ;  /* 0x0000000b00007245 */ /* 0x000fc40000201000 */
[----:B------:R-:W-:Y:S02]  /*8ea0*/  FSEL R167, R167, -INF , !P2 ;  /* 0xff800000a7a77808 */ /* 0x000fe40005000000 */
[----:B------:R-:W-:Y:S01]  /*8eb0*/  ISETP.GE.AND P1, PT, R13, R234, PT ;  /* 0x000000ea0d00720c */ /* 0x000fe20003f26270 */
[C---:B------:R-:W-:Y:S01]  /*8ec0*/  FFMA.FTZ R5, R0.reuse, UR5, R5 ;  /* 0x0000000500057c23 */ /* 0x040fe20008010005 */
[----:B------:R-:W-:Y:S01]  /*8ed0*/  ISETP.GE.AND P2, PT, R21, R138, PT ;  /* 0x0000008a1500720c */ /* 0x000fe20003f46270 */
[C---:B------:R-:W-:Y:S01]  /*8ee0*/  FFMA.FTZ R7, R0.reuse, UR5, R7 ;  /* 0x0000000500077c23 */ /* 0x040fe20008010007 */
[----:B------:R-:W-:Y:S01]  /*8ef0*/  FSEL R164, R61, -INF , !P4 ;  /* 0xff8000003da47808 */ /* 0x000fe20006000000 */
[----:B------:R-:W-:Y:S01]  /*8f00*/  FFMA.FTZ R59, R0, UR5, R59 ;  /* 0x00000005003b7c23 */ /* 0x000fe2000801003b */
[----:B------:R-:W-:Y:S01]  /*8f10*/  FSEL R61, R56, -INF , !P6 ;  /* 0xff800000383d7808 */ /* 0x000fe20007000000 */
[----:B------:R-:W-:Y:S01]  /*8f20*/  FFMA.FTZ R56, R0, UR5, R57 ;  /* 0x0000000500387c23 */ /* 0x000fe20008010039 */
[----:B------:R-:W-:-:S02]  /*8f30*/  FSEL R34, R4, -INF , !P1 ;  /* 0xff80000004227808 */ /* 0x000fc40004800000 */
[----:B------:R-:W-:Y:S02]  /*8f40*/  FSEL R150, R66, -INF , !P2 ;  /* 0xff80000042967808 */ /* 0x000fe40005000000 */
[----:B------:R-:W-:Y:S02]  /*8f50*/  ISETP.GE.AND P1, PT, R11, R220, PT ;  /* 0x000000dc0b00720c */ /* 0x000fe40003f26270 */
[----:B------:R-:W-:Y:S02]  /*8f60*/  ISETP.GE.AND P2, PT, R17, R221, PT ;  /* 0x000000dd1100720c */ /* 0x000fe40003f46270 */
[----:B------:R-:W-:Y:S02]  /*8f70*/  FSEL R56, R56, -INF , !P1 ;  /* 0xff80000038387808 */ /* 0x000fe40004800000 */
[----:B------:R-:W-:Y:S02]  /*8f80*/  FSEL R54, R10, -INF , !P2 ;  /* 0xff8000000a367808 */ /* 0x000fe40005000000 */
[----:B------:R-:W-:-:S02]  /*8f90*/  ISETP.GE.U32.AND P1, PT, R137, 0x3, PT ;  /* 0x000000038900780c */ /* 0x000fc40003f26070 */
[-C--:B------:R-:W-:Y:S02]  /*8fa0*/  ISETP.GE.AND P3, PT, R17, R138.reuse, PT ;  /* 0x0000008a1100720c */ /* 0x080fe40003f66270 */
[----:B------:R-:W-:Y:S02]  /*8fb0*/  ISETP.GE.AND P2, PT, R15, R138, PT ;  /* 0x0000008a0f00720c */ /* 0x000fe40003f46270 */
[----:B------:R-:W-:Y:S02]  /*8fc0*/  FSEL R160, R62, -INF , !P3 ;  /* 0xff8000003ea07808 */ /* 0x000fe40005800000 */
[----:B------:R-:W-:Y:S02]  /*8fd0*/  FSEL R158, R63, -INF , !P2 ;  /* 0xff8000003f9e7808 */ /* 0x000fe40005000000 */
[----:B------:R-:W-:Y:S02]  /*8fe0*/  I2FP.F32.U32 R2, R9 ;  /* 0x0000000900027245 */ /* 0x000fe40000201000 */
[----:B------:R-:W-:-:S02]  /*8ff0*/  ISETP.GE.AND P3, PT, R13, R221, PT ;  /* 0x000000dd0d00720c */ /* 0x000fc40003f66270 */
[----:B------:R-:W-:Y:S01]  /*9000*/  ISETP.GE.AND P5, PT, R13, R138, PT ;  /* 0x0000008a0d00720c */ /* 0x000fe20003fa6270 */
[C---:B------:R-:W-:Y:S01]  /*9010*/  FFMA.FTZ R49, R2.reuse, UR5, R49 ;  /* 0x0000000502317c23 */ /* 0x040fe20008010031 */
[C---:B------:R-:W-:Y:S01]  /*9020*/  ISETP.GE.AND P4, PT, R11.reuse, R234, PT ;  /* 0x000000ea0b00720c */ /* 0x040fe20003f86270 */
[C---:B------:R-:W-:Y:S01]  /*9030*/  FFMA.FTZ R47, R2.reuse, UR5, R51 ;  /* 0x00000005022f7c23 */ /* 0x040fe20008010033 */
[----:B------:R-:W-:Y:S01]  /*9040*/  ISETP.GE.AND P2, PT, R11, R221, PT ;  /* 0x000000dd0b00720c */ /* 0x000fe20003f46270 */
[----:B------:R-:W-:Y:S01]  /*9050*/  FFMA.FTZ R53, R2, UR5, R53 ;  /* 0x0000000502357c23 */ /* 0x000fe20008010035 */
[----:B------:R-:W-:Y:S01]  /*9060*/  FSEL R32, R6, -INF , !P3 ;  /* 0xff80000006207808 */ /* 0x000fe20005800000 */
[----:B------:R-:W-:Y:S01]  /*9070*/  FFMA.FTZ R52, R2, UR5, R55 ;  /* 0x0000000502347c23 */ /* 0x000fe20008010037 */
[----:B------:R-:W-:Y:S02]  /*9080*/  FSEL R46, R46, -INF , !P5 ;  /* 0xff8000002e2e7808 */ /* 0x000fe40006800000 */
[----:B------:R-:W-:-:S02]  /*9090*/  FSEL R33, R5, -INF , !P4 ;  /* 0xff80000005217808 */ /* 0x000fc40006000000 */
[----:B------:R-:W-:Y:S02]  /*90a0*/  FSEL R35, R7, -INF , !P2 ;  /* 0xff80000007237808 */ /* 0x000fe40005000000 */
[----:B------:R-:W-:Y:S02]  /*90b0*/  ISETP.GE.AND P3, PT, R11, R138, PT ;  /* 0x0000008a0b00720c */ /* 0x000fe40003f66270 */
[C---:B------:R-:W-:Y:S02]  /*90c0*/  ISETP.GE.AND P6, PT, R9.reuse, R234, PT ;  /* 0x000000ea0900720c */ /* 0x040fe40003fc6270 */
[C---:B------:R-:W-:Y:S02]  /*90d0*/  ISETP.GE.AND P5, PT, R9.reuse, R221, PT ;  /* 0x000000dd0900720c */ /* 0x040fe40003fa6270 */
[C---:B------:R-:W-:Y:S02]  /*90e0*/  ISETP.GE.AND P4, PT, R9.reuse, R220, PT ;  /* 0x000000dc0900720c */ /* 0x040fe40003f86270 */
[----:B------:R-:W-:-:S02]  /*90f0*/  ISETP.GE.AND P2, PT, R9, R138, PT ;  /* 0x0000008a0900720c */ /* 0x000fc40003f46270 */
[----:B------:R-:W-:Y:S02]  /*9100*/  FSEL R51, R59, -INF , !P3 ;  /* 0xff8000003b337808 */ /* 0x000fe40005800000 */
[----:B------:R-:W-:Y:S02]  /*9110*/  FSEL R49, R49, -INF , !P6 ;  /* 0xff80000031317808 */ /* 0x000fe40007000000 */
[----:B------:R-:W-:Y:S02]  /*9120*/  FSEL R47, R47, -INF , !P5 ;  /* 0xff8000002f2f7808 */ /* 0x000fe40006800000 */
        /* <DEDUP_REMOVED lines=8> */
[----:B------:R-:W-:-:S04]  /*91b0*/  @!P0 IMAD.WIDE.U32 R6, R0, R196, RZ ;  /* 0x000000c400068225 */ /* 0x000fc800078e00ff */
[-C--:B------:R-:W-:Y:S02]  /*91c0*/  @!P0 IMAD R2, R2, R197.reuse, R9 ;  /* 0x000000c502028224 */ /* 0x080fe400078e0209 */
[----:B------:R-:W-:Y:S02]  /*91d0*/  @!P0 VIADD R4, R137, 0xfffffffd ;  /* 0xfffffffd89048836 */ /* 0x000fe40000000000 */
[----:B------:R-:W-:Y:S01]  /*91e0*/  @!P0 IMAD R0, R0, R197, R7 ;  /* 0x000000c500008224 */ /* 0x000fe200078e0207 */
[C---:B------:R-:W-:Y:S01]  /*91f0*/  @!P0 SHF.L.U64.HI R2, R8.reuse, 0x6, R2 ;  /* 0x0000000608028819 */ /* 0x040fe20000010202 */
[----:B------:R-:W-:Y:S02]  /*9200*/  @!P0 IMAD.SHL.U32 R7, R8, 0x40, RZ ;  /* 0x0000004008078824 */ /* 0x000fe400078e00ff */
[C---:B------:R-:W-:Y:S01]  /*9210*/  @!P0 IMAD.SHL.U32 R5, R6.reuse, 0x40, RZ ;  /* 0x0000004006058824 */ /* 0x040fe200078e00ff */
[----:B------:R-:W-:Y:S01]  /*9220*/  @!P0 SHF.L.U64.HI R0, R6, 0x6, R0 ;  /* 0x0000000606008819 */ /* 0x000fe20000010200 */
[----:B------:R-:W-:Y:S01]  /*9230*/  @!P0 IMAD.WIDE.U32 R8, R4, R196, RZ ;  /* 0x000000c404088225 */ /* 0x000fe200078e00ff */
[----:B------:R-:W-:-:S02]  /*9240*/  @!P0 LEA R7, P3, R196, R7, 0x4 ;  /* 0x00000007c4078211 */ /* 0x000fc400078620ff */
[----:B------:R-:W-:Y:S01]  /*9250*/  @!P0 LEA R5, P2, R196, R5, 0x5 ;  /* 0x00000005c4058211 */ /* 0x000fe200078428ff */
[----:B------:R-:W-:Y:S01]  /*9260*/  @!P0 IMAD R9, R4, R197, R9 ;  /* 0x000000c504098224 */ /* 0x000fe200078e0209 */
[-C--:B------:R-:W-:Y:S02]  /*9270*/  @!P0 LEA R10, P4, R8, R207.reuse, 0x7 ;  /* 0x000000cf080a8211 */ /* 0x080fe400078838ff */
        /* <DEDUP_REMOVED lines=24> */
[----:B-1----:R-:W-:-:S04]  /*9400*/  IMAD.WIDE.U32 R4, R0, R196, RZ ;  /* 0x000000c400047225 */ /* 0x002fc800078e00ff */
        /* <DEDUP_REMOVED lines=12> */
.L_x_1010:
[----:B------:R-:W-:Y:S05]  /*94d0*/  BSYNC.RECONVERGENT B0 ;  /* 0x0000000000007941 */ /* 0x000fea0003800200 */
.L_x_1009:
[----:B------:R-:W0:Y:S02]  /*94e0*/  LDGDEPBAR ;  /* 0x00000000000079af */ /* 0x000e240000000000 */
.L_x_1008:
[----:B-12---:R-:W-:Y:S01]  /*94f0*/  FMNMX3.FTZ R5, R133, R132, R172, !PT ;  /* 0x0000008485057276 */ /* 0x006fe200078100ac */
[----:B------:R-:W-:Y:S01]  /*9500*/  UIADD3 UR20, UPT, UPT, UR17, 0x76cf5d0a, URZ ;  /* 0x76cf5d0a11147890 */ /* 0x000fe2000fffe0ff */
[----:B------:R-:W-:Y:S01]  /*9510*/  FMNMX3.FTZ R7, R134, R36, R38, !PT ;  /* 0x0000002486077276 */ /* 0x000fe20007810026 */
[----:B------:R-:W-:Y:S01]  /*9520*/  UIADD3 UR19, UPT, UPT, UR17, 0x32370b8f, URZ ;  /* 0x32370b8f11137890 */ /* 0x000fe2000fffe0ff */
[----:B------:R-:W-:Y:S01]  /*9530*/  FMNMX3.FTZ R5, R5, R174, R22, !PT ;  /* 0x000000ae05057276 */ /* 0x000fe20007810016 */
[----:B------:R-:W-:Y:S01]  /*9540*/  UIADD3 UR4, UPT, UPT, UR17, -0x126145ec, URZ ;  /* 0xed9eba1411047890 */ /* 0x000fe2000fffe0ff */
[----:B------:R-:W-:Y:S01]  /*9550*/  FMNMX3.FTZ R7, R7, R176, R178, !PT ;  /* 0x000000b007077276 */ /* 0x000fe200078100b2 */
[----:B------:R-:W-:Y:S01]  /*9560*/  LDSM.16.MT88.4 R16, [R189+0x6000] ;  /* 0x00600000bd10783b */ /* 0x000fe20000004200 */
        /* <DEDUP_REMOVED lines=12> */
[----:B------:R-:W-:Y:S01]  /*9630*/  LEA R9, R137, 0xfffffffc, 0x1 ;  /* 0xfffffffc89097811 */ /* 0x000fe200078e08ff */
[----:B------:R-:W1:Y:S01]  /*9640*/  SHFL.BFLY PT, R5, R4, 0x2, 0x1f ;  /* 0x0c401f0004057f89 */ /* 0x000e6200000e0000 */
[----:B------:R-:W-:-:S02]  /*9650*/  FMNMX3.FTZ R238, R136, R173, R177, !PT ;  /* 0x000000ad88ee7276 */ /* 0x000fc400078100b1 */
[----:B------:R-:W-:Y:S01]  /*9660*/  LOP3.LUT R58, R9, UR17, R233, 0x96, !PT ;  /* 0x00000011093a7c12 */ /* 0x000fe2000f8e96e9 */
[----:B------:R-:W2:Y:S01]  /*9670*/  SHFL.BFLY PT, R7, R6, 0x2, 0x1f ;  /* 0x0c401f0006077f89 */ /* 0x000ea200000e0000 */
[----:B------:R-:W-:-:S03]  /*9680*/  FMNMX3.FTZ R238, R238, R179, R181, !PT ;  /* 0x000000b3eeee7276 */ /* 0x000fc600078100b5 */
[----:B------:R-:W-:Y:S01]  /*9690*/  IMAD.WIDE.U32 R58, R58, -0x326172a9, RZ ;  /* 0xcd9e8d573a3a7825 */ /* 0x000fe200078e00ff */
[----:B------:R-:W-:-:S04]  /*96a0*/  FMNMX3.FTZ R238, R238, R161, R163, !PT ;  /* 0x000000a1eeee7276 */ /* 0x000fc800078100a3 */
[----:B------:R-:W-:Y:S02]  /*96b0*/  LOP3.LUT R2, R240, UR18, R59, 0x96, !PT ;  /* 0x00000012f0027c12 */ /* 0x000fe4000f8e963b */
[----:B------:R-:W-:Y:S02]  /*96c0*/  LOP3.LUT R0, R58, UR13, R217, 0x96, !PT ;  /* 0x0000000d3a007c12 */ /* 0x000fe4000f8e96d9 */
[----:B------:R-:W-:Y:S01]  /*96d0*/  FMNMX3.FTZ R238, R238, R165, R169, !PT ;  /* 0x000000a5eeee7276 */ /* 0x000fe200078100a9 */
[----:B------:R-:W-:Y:S01]  /*96e0*/  IMAD.WIDE.U32 R246, R2, -0x2daee0ad, RZ ;  /* 0xd2511f5302f67825 */ /* 0x000fe200078e00ff */
[----:B------:R-:W-:Y:S02]  /*96f0*/  LOP3.LUT R25, R242, UR18, R59, 0x96, !PT ;  /* 0x00000012f2197c12 */ /* 0x000fe4000f8e963b */
[----:B------:R-:W-:Y:S01]  /*9700*/  FMNMX3.FTZ R238, R238, R50, R143, !PT ;  /* 0x00000032eeee7276 */ /* 0x000fe2000781008f */
[----:B------:R-:W-:Y:S01]  /*9710*/  IMAD.WIDE.U32 R244, R0, -0x2daee0ad, RZ ;  /* 0xd2511f5300f47825 */ /* 0x000fe200078e00ff */
[----:B------:R-:W-:-:S02]  /*9720*/  LOP3.LUT R58, R58, UR13, R229, 0x96, !PT ;  /* 0x0000000d3a3a7c12 */ /* 0x000fc4000f8e96e5 */
[----:B-1----:R-:W-:Y:S01]  /*9730*/  FMNMX.FTZ R5, R4, R5, !PT ;  /* 0x0000000504057209 */ /* 0x002fe20007810000 */
[----:B------:R-:W-:Y:S01]  /*9740*/  IMAD.WIDE.U32 R248, R25, -0x2daee0ad, RZ ;  /* 0xd2511f5319f87825 */ /* 0x000fe200078e00ff */
[----:B------:R-:W-:Y:S02]  /*9750*/  LOP3.LUT R4, R222, UR20, R247, 0x96, !PT ;  /* 0x00000014de047c12 */ /* 0x000fe4000f8e96f7 */
[----:B--2---:R-:W-:Y:S01]  /*9760*/  FMNMX.FTZ R7, R6, R7, !PT ;  /* 0x0000000706077209 */ /* 0x004fe20007810000 */
[----:B------:R-:W1:Y:S01]  /*9770*/  SHFL.BFLY PT, R0, R5, 0x1, 0x1f ;  /* 0x0c201f0005007f89 */ /* 0x000e6200000e0000 */
[----:B------:R-:W-:Y:S01]  /*9780*/  LOP3.LUT R246, R246, UR19, R245, 0x96, !PT ;  /* 0x00000013f6f67c12 */ /* 0x000fe2000f8e96f5 */
[----:B------:R-:W-:Y:S01]  /*9790*/  IMAD.WIDE.U32 R26, R4, -0x326172a9, RZ ;  /* 0xcd9e8d57041a7825 */ /* 0x000fe200078e00ff */
[----:B------:R-:W-:Y:S01]  /*97a0*/  FMNMX3.FTZ R238, R238, R64, R147, !PT ;  /* 0x00000040eeee7276 */ /* 0x000fe20007810093 */
[----:B------:R-:W2:Y:S02]  /*97b0*/  SHFL.BFLY PT, R2, R7, 0x1, 0x1f ;  /* 0x0c201f0007027f89 */ /* 0x000ea400000e0000 */
[----:B------:R-:W-:Y:S01]  /*97c0*/  IMAD.WIDE.U32 R246, R246, -0x326172a9, RZ ;  /* 0xcd9e8d57f6f67825 */ /* 0x000fe200078e00ff */
[----:B------:R-:W-:-:S02]  /*97d0*/  LOP3.LUT R4, R216, UR12, R27, 0x96, !PT ;  /* 0x0000000cd8047c12 */ /* 0x000fc4000f8e961b */
[----:B------:R-:W-:Y:S01]  /*97e0*/  FMNMX3.FTZ R238, R238, R34, R33, !PT ;  /* 0x00000022eeee7276 */ /* 0x000fe20007810021 */
[----:B------:R-:W-:Y:S01]  /*97f0*/  IMAD.WIDE.U32 R58, R58, -0x2daee0ad, RZ ;  /* 0xd2511f533a3a7825 */ /* 0x000fe200078e00ff */
[----:B------:R-:W-:Y:S02]  /*9800*/  LOP3.LUT R26, R26, UR9, R247, 0x96, !PT ;  /* 0x000000091a1a7c12 */ /* 0x000fe4000f8e96f7 */
[----:B------:R-:W-:Y:S01]  /*9810*/  FMNMX3.FTZ R238, R238, R30, R49, !PT ;  /* 0x0000001eeeee7276 */ /* 0x000fe20007810031 */
[----:B------:R-:W-:Y:S01]  /*9820*/  IMAD.WIDE.U32 R8, R4, -0x2daee0ad, RZ ;  /* 0xd2511f5304087825 */ /* 0x000fe200078e00ff */
[----:B------:R-:W-:-:S03]  /*9830*/  LOP3.LUT R248, R248, UR19, R59, 0x96, !PT ;  /* 0x00000013f8f87c12 */ /* 0x000fc6000f8e963b */
[----:B------:R-:W-:Y:S01]  /*9840*/  IMAD.WIDE.U32 R26, R26, -0x2daee0ad, RZ ;  /* 0xd2511f531a1a7825 */ /* 0x000fe200078e00ff */
[----:B------:R-:W-:-:S04]  /*9850*/  LOP3.LUT R244, R244, UR4, R9, 0x96, !PT ;  /* 0x00000004f4f47c12 */ /* 0x000fc8000f8e9609 */
[----:B------:R-:W-:Y:S01]  /*9860*/  LOP3.LUT R4, R8, UR23, R27, 0x96, !PT ;  /* 0x0000001708047c12 */ /* 0x000fe2000f8e961b */
[----:B------:R-:W-:Y:S01]  /*9870*/  IMAD.WIDE.U32 R244, R244, -0x326172a9, RZ ;  /* 0xcd9e8d57f4f47825 */ /* 0x000fe200078e00ff */
[----:B-1----:R-:W-:Y:S01]  /*9880*/  FMNMX.FTZ R0, R5, R0, !PT ;  /* 0x0000000005007209 */ /* 0x002fe20007810000 */
[----:B------:R-:W-:Y:S02]  /*9890*/  SHFL.BFLY PT, R27, R238, 0x2, 0x1f ;  /* 0x0c401f00ee1b7f89 */ /* 0x000fe400000e0000 */
[----:B------:R-:W-:Y:S01]  /*98a0*/  IMAD.WIDE.U32 R8, R4, -0x326172a9, RZ ;  /* 0xcd9e8d5704087825 */ /* 0x000fe200078e00ff */
[----:B--2---:R-:W-:-:S03]  /*98b0*/  FMNMX.FTZ R2, R7, R2, !PT ;  /* 0x0000000207027209 */ /* 0x004fc60007810000 */
[C---:B------:R-:W-:Y:S01]  /*98c0*/  FMUL.FTZ R53, R0.reuse, UR21 ;  /* 0x0000001500357c20 */ /* 0x040fe20008410000 */
[----:B------:R-:W-:Y:S01]  /*98d0*/  FSETP.NEU.FTZ.AND P2, PT, R0, -INF , PT ;  /* 0xff8000000000780b */ /* 0x000fe20003f5d000 */
[----:B------:R-:W-:Y:S01]  /*98e0*/  IMAD.MOV.U32 R6, RZ, RZ, R8 ;  /* 0x000000ffff067224 */ /* 0x000fe200078e0008 */
[----:B------:R-:W-:Y:S01]  /*98f0*/  LOP3.LUT R7, R244, UR7, R9, 0x96, !PT ;  /* 0x00000007f4077c12 */ /* 0x000fe2000f8e9609 */
[----:B------:R-:W-:Y:S01]  /*9900*/  FMUL.FTZ R65, R2, UR21 ;  /* 0x0000001502417c20 */ /* 0x000fe20008410000 */
[C---:B------:R-:W-:Y:S02]  /*9910*/  PRMT R5, R8.reuse, 0x7771, RZ ;  /* 0x0000777108057816 */ /* 0x040fe400000000ff */
[C---:B------:R-:W-:Y:S02]  /*9920*/  PRMT R13, R8.reuse, 0x7773, RZ ;  /* 0x00007773080d7816 */ /* 0x040fe400000000ff */
[----:B------:R-:W-:Y:S02]  /*9930*/  PRMT R4, R8, 0x7772, RZ ;  /* 0x0000777208047816 */ /* 0x000fe400000000ff */
[----:B------:R-:W-:-:S02]  /*9940*/  LOP3.LUT R8, R7, 0xffff, RZ, 0xc0, !PT ;  /* 0x0000ffff07087812 */ /* 0x000fc400078ec0ff */
[----:B------:R-:W-:Y:S02]  /*9950*/  LOP3.LUT R9, R7, 0xff, RZ, 0xc0, !PT ;  /* 0x000000ff07097812 */ /* 0x000fe400078ec0ff */
[----:B------:R-:W-:Y:S02]  /*9960*/  SHF.R.U32.HI R8, RZ, 0x8, R8 ;  /* 0x00000008ff087819 */ /* 0x000fe40000011608 */
[----:B------:R-:W-:Y:S02]  /*9970*/  SHF.R.U32.HI R21, RZ, 0x18, R7 ;  /* 0x00000018ff157819 */ /* 0x000fe40000011607 */
[--C-:B------:R-:W-:Y:S02]  /*9980*/  PRMT R9, R9, 0x5410, R8.reuse ;  /* 0x0000541009097816 */ /* 0x100fe40000000008 */
[----:B------:R-:W-:Y:S02]  /*9990*/  PRMT R8, R7, 0x7632, R8 ;  /* 0x0000763207087816 */ /* 0x000fe40000000008 */
[----:B------:R-:W-:-:S02]  /*99a0*/  FSETP.NEU.FTZ.AND P3, PT, R2, -INF , PT ;  /* 0xff8000000200780b */ /* 0x000fc40003f7d000 */
[----:B------:R-:W-:Y:S02]  /*99b0*/  LOP3.LUT R8, R8, 0xff, RZ, 0xc0, !PT ;  /* 0x000000ff08087812 */ /* 0x000fe400078ec0ff */
[----:B------:R-:W-:Y:S02]  /*99c0*/  FSEL R65, R65, RZ, P3 ;  /* 0x000000ff41417208 */ /* 0x000fe40001800000 */
[----:B------:R-:W-:Y:S02]  /*99d0*/  PRMT R21, R8, 0x5410, R21 ;  /* 0x0000541008157816 */ /* 0x000fe40000000015 */
[----:B------:R-:W-:Y:S01]  /*99e0*/  FMNMX3.FTZ R8, R135, R171, R175, !PT ;  /* 0x000000ab87087276 */ /* 0x000fe200078100af */
[--C-:B------:R-:W-:Y:S01]  /*99f0*/  FFMA.FTZ R10, R36, UR21, -R65.reuse ;  /* 0x00000015240a7c23 */ /* 0x100fe20008010841 */
[----:B------:R-:W-:Y:S01]  /*9a00*/  FSEL R53, R53, RZ, P2 ;  /* 0x000000ff35357208 */ /* 0x000fe20001000000 */
[----:B------:R-:W-:Y:S01]  /*9a10*/  FFMA.FTZ R36, R38, UR21, -R65 ;  /* 0x0000001526247c23 */ /* 0x000fe20008010841 */
[----:B------:R-:W-:Y:S01]  /*9a20*/  FMNMX3.FTZ R8, R8, R155, R149, !PT ;  /* 0x0000009b08087276 */ /* 0x000fe20007810095 */
[--C-:B------:R-:W-:Y:S01]  /*9a30*/  FFMA.FTZ R44, R176, UR21, -R65.reuse ;  /* 0x00000015b02c7c23 */ /* 0x100fe20008010841 */
[----:B------:R-:W-:Y:S01]  /*9a40*/  FFMA.FTZ R41, R178, UR21, -R65 ;  /* 0x00000015b2297c23 */ /* 0x000fe20008010841 */
[----:B------:R-:W-:Y:S01]  /*9a50*/  FFMA.FTZ R40, R132, UR21, -R53 ;  /* 0x0000001584287c23 */ /* 0x000fe20008010835 */
[----:B------:R-:W-:Y:S01]  /*9a60*/  FMNMX3.FTZ R8, R8, R153, R157, !PT ;  /* 0x0000009908087276 */ /* 0x000fe2000781009d */
[--C-:B------:R-:W-:Y:S01]  /*9a70*/  FFMA.FTZ R37, R172, UR21, -R53.reuse ;  /* 0x00000015ac257c23 */ /* 0x100fe20008010835 */
[--C-:B------:R-:W-:Y:S01]  /*9a80*/  FFMA.FTZ R42, R174, UR21, -R53.reuse ;  /* 0x00000015ae2a7c23 */ /* 0x100fe20008010835 */
[----:B------:R-:W-:Y:S01]  /*9a90*/  FFMA.FTZ R39, R22, UR21, -R53 ;  /* 0x0000001516277c23 */ /* 0x000fe20008010835 */
[----:B------:R-:W-:Y:S01]  /*9aa0*/  FMNMX3.FTZ R55, R8, R159, R167, !PT ;  /* 0x0000009f08377276 */ /* 0x000fe200078100a7 */
[----:B------:R1:W-:Y:S01]  /*9ab0*/  MUFU.EX2 R38, R10 ;  /* 0x0000000a00267308 */ /* 0x0003e20000000800 */
[----:B------:R-:W-:Y:S01]  /*9ac0*/  LOP3.LUT R6, R6, 0xff, RZ, 0xc0, !PT ;  /* 0x000000ff06067812 */ /* 0x000fe200078ec0ff */
[----:B------:R-:W-:Y:S01]  /*9ad0*/  FFMA.FTZ R151, R170, UR21, -R65 ;  /* 0x00000015aa977c23 */ /* 0x000fe20008010841 */
[----:B------:R-:W-:Y:S01]  /*9ae0*/  FMNMX3.FTZ R55, R55, R48, R141, !PT ;  /* 0x0000003037377276 */ /* 0x000fe2000781008d */
[----:B------:R-:W2:Y:S01]  /*9af0*/  MUFU.EX2 R36, R36 ;  /* 0x0000002400247308 */ /* 0x000ea20000000800 */
[----:B------:R-:W-:Y:S01]  /*9b00*/  FSEL R11, R2, RZ, P3 ;  /* 0x000000ff020b7208 */ /* 0x000fe20001800000 */
[----:B------:R-:W-:Y:S01]  /*9b10*/  FFMA.FTZ R168, R168, UR21, -R65 ;  /* 0x00000015a8a87c23 */ /* 0x000fe20008010841 */
[----:B------:R-:W-:Y:S01]  /*9b20*/  FMNMX3.FTZ R55, R55, R54, R145, !PT ;  /* 0x0000003637377276 */ /* 0x000fe20007810091 */
[----:B------:R-:W-:Y:S01]  /*9b30*/  MUFU.EX2 R40, R40 ;  /* 0x0000002800287308 */ /* 0x000fe20000000800 */
[----:B------:R-:W-:Y:S01]  /*9b40*/  PRMT R4, R4, 0x5410, R13 ;  /* 0x0000541004047816 */ /* 0x000fe2000000000d */
[----:B------:R-:W-:Y:S01]  /*9b50*/  FFMA.FTZ R152, R152, UR21, -R65 ;  /* 0x0000001598987c23 */ /* 0x000fe20008010841 */
[----:B------:R-:W-:Y:S01]  /*9b60*/  FMNMX3.FTZ R55, R55, R32, R35, !PT ;  /* 0x0000002037377276 */ /* 0x000fe20007810023 */
[----:B------:R-:W3:Y:S01]  /*9b70*/  MUFU.EX2 R37, R37 ;  /* 0x0000002500257308 */ /* 0x000ee20000000800 */
[----:B------:R-:W-:Y:S01]  /*9b80*/  PRMT R5, R6, 0x5410, R5 ;  /* 0x0000541006057816 */ /* 0x000fe20000000005 */
[----:B------:R-:W-:Y:S01]  /*9b90*/  FADD.FTZ R6, R134, -R11 ;  /* 0x8000000b86067221 */ /* 0x000fe20000010000 */
[----:B------:R-:W-:Y:S01]  /*9ba0*/  FMNMX3.FTZ R25, R55, R28, R47, !PT ;  /* 0x0000001c37197276 */ /* 0x000fe2000781002f */
[----:B------:R-:W-:Y:S01]  /*9bb0*/  MUFU.EX2 R42, R42 ;  /* 0x0000002a002a7308 */ /* 0x000fe20000000800 */
[----:B-1----:R-:W-:Y:S01]  /*9bc0*/  FSEL R10, R0, RZ, P2 ;  /* 0x000000ff000a7208 */ /* 0x002fe20001000000 */
[----:B------:R-:W-:Y:S01]  /*9bd0*/  FMUL.FTZ R6, R6, UR21 ;  /* 0x0000001506067c20 */ /* 0x000fe20008410000 */
[----:B------:R-:W-:Y:S01]  /*9be0*/  LOP3.LUT R23, R4, 0xff00ff, RZ, 0xc0, !PT ;  /* 0x00ff00ff04177812 */ /* 0x000fe200078ec0ff */
[----:B------:R-:W1:Y:S01]  /*9bf0*/  MUFU.EX2 R39, R39 ;  /* 0x0000002700277308 */ /* 0x000e620000000800 */
[----:B------:R-:W4:Y:S01]  /*9c00*/  SHFL.BFLY PT, R60, R25, 0x2, 0x1f ;  /* 0x0c401f00193c7f89 */ /* 0x000f2200000e0000 */
[----:B------:R-:W-:Y:S01]  /*9c10*/  FADD.FTZ R7, R133, -R10 ;  /* 0x8000000a85077221 */ /* 0x000fe20000010000 */
[--C-:B------:R-:W-:Y:S01]  /*9c20*/  HSET2.LE.AND R20, R9, R214.reuse, PT ;  /* 0x000000d609147233 */ /* 0x100fe20003803000 */
[----:B------:R-:W-:Y:S01]  /*9c30*/  MUFU.EX2 R44, R44 ;  /* 0x0000002c002c7308 */ /* 0x000fe20000000800 */
[----:B--2---:R-:W-:Y:S01]  /*9c40*/  F2FP.BF16.F32.PACK_AB R9, R36, R38 ;  /* 0x000000262409723e */ /* 0x004fe200000010ff */
[----:B------:R-:W-:Y:S01]  /*9c50*/  FMUL.FTZ R7, R7, UR21 ;  /* 0x0000001507077c20 */ /* 0x000fe20008410000 */
[--C-:B------:R-:W-:Y:S01]  /*9c60*/  HSET2.LE.AND R21, R21, R214.reuse, PT ;  /* 0x000000d615157233 */ /* 0x100fe20003803000 */
[----:B------:R-:W2:Y:S01]  /*9c70*/  MUFU.EX2 R41, R41 ;  /* 0x0000002900297308 */ /* 0x000ea20000000800 */
[----:B---3--:R-:W-:Y:S01]  /*9c80*/  F2FP.BF16.F32.PACK_AB R10, R37, R40 ;  /* 0x00000028250a723e */ /* 0x008fe200000010ff */
[----:B------:R-:W-:Y:S01]  /*9c90*/  LDSM.16.MT88.4 R12, [R185+0x6000] ;  /* 0x00600000b90c783b */ /* 0x000fe20000004200 */
[--C-:B------:R-:W-:Y:S01]  /*9ca0*/  HSET2.LE.AND R5, R5, R214.reuse, PT ;  /* 0x000000d605057233 */ /* 0x100fe20003803000 */
[----:B------:R-:W3:Y:S01]  /*9cb0*/  MUFU.EX2 R45, R6 ;  /* 0x00000006002d7308 */ /* 0x000ee20000000800 */
[----:B------:R-:W-:Y:S01]  /*9cc0*/  HSET2.LE.AND R23, R23, R214, PT ;  /* 0x000000d617177233 */ /* 0x000fe20003803000 */
[--C-:B------:R-:W-:Y:S01]  /*9cd0*/  FFMA.FTZ R150, R150, UR21, -R53.reuse ;  /* 0x0000001596967c23 */ /* 0x100fe20008010835 */
[----:B-1----:R-:W-:Y:S01]  /*9ce0*/  F2FP.BF16.F32.PACK_AB R4, R39, R42 ;  /* 0x0000002a2704723e */ /* 0x002fe200000010ff */
[----:B------:R1:W5:Y:S01]  /*9cf0*/  MUFU.EX2 R43, R7 ;  /* 0x00000007002b7308 */ /* 0x0003620000000800 */
[----:B------:R-:W-:Y:S01]  /*9d00*/  LOP3.LUT R20, R9, R20, RZ, 0xc0, !PT ;  /* 0x0000001409147212 */ /* 0x000fe200078ec0ff */
[----:B------:R-:W-:Y:S01]  /*9d10*/  FFMA.FTZ R160, R160, UR21, -R53 ;  /* 0x00000015a0a07c23 */ /* 0x000fe20008010835 */
[----:B------:R-:W-:Y:S01]  /*9d20*/  LOP3.LUT R21, R10, R21, RZ, 0xc0, !PT ;  /* 0x000000150a157212 */ /* 0x000fe200078ec0ff */
[----:B------:R-:W-:Y:S01]  /*9d30*/  MUFU.EX2 R151, R151 ;  /* 0x0000009700977308 */ /* 0x000fe20000000800 */
[----:B------:R-:W-:Y:S01]  /*9d40*/  LOP3.LUT R23, R4, R23, RZ, 0xc0, !PT ;  /* 0x0000001704177212 */ /* 0x000fe200078ec0ff */
[----:B------:R-:W-:Y:S01]  /*9d50*/  LDSM.16.MT88.4 R8, [R184+0x6000] ;  /* 0x00600000b808783b */ /* 0x000fe20000004200 */
[----:B--2---:R-:W-:Y:S01]  /*9d60*/  F2FP.BF16.F32.PACK_AB R22, R41, R44 ;  /* 0x0000002c2916723e */ /* 0x004fe200000010ff */
[----:B------:R-:W-:Y:S01]  /*9d70*/  MUFU.EX2 R152, R152 ;  /* 0x0000009800987308 */ /* 0x000fe20000000800 */
[----:B----4-:R-:W-:Y:S01]  /*9d80*/  FMNMX.FTZ R25, R25, R60, !PT ;  /* 0x0000003c19197209 */ /* 0x010fe20007810000 */
[----:B---3--:R-:W-:Y:S01]  /*9d90*/  FMUL.FTZ R124, R124, R45 ;  /* 0x0000002d7c7c7220 */ /* 0x008fe20000410000 */
[----:B------:R-:W-:Y:S01]  /*9da0*/  LOP3.LUT R22, R22, R5, RZ, 0xc0, !PT ;  /* 0x0000000516167212 */ /* 0x000fe200078ec0ff */
[----:B------:R-:W-:Y:S01]  /*9db0*/  FMUL.FTZ R125, R125, R45 ;  /* 0x0000002d7d7d7220 */ /* 0x000fe20000410000 */
[----:B------:R-:W-:Y:S01]  /*9dc0*/  LOP3.LUT R55, R230, UR20, R249, 0x96, !PT ;  /* 0x00000014e6377c12 */ /* 0x000fe2000f8e96f9 */
[----:B-1----:R-:W-:Y:S01]  /*9dd0*/  LDSM.16.MT88.4 R4, [R139+0x6000] ;  /* 0x006000008b04783b */ /* 0x002fe20000004200 */
[----:B------:R-:W-:Y:S01]  /*9de0*/  FMNMX.FTZ R238, R238, R27, !PT ;  /* 0x0000001beeee7209 */ /* 0x000fe20007810000 */
[----:B------:R-:W-:-:S04]  /*9df0*/  IMAD.WIDE.U32 R248, R248, -0x326172a9, RZ ;  /* 0xcd9e8d57f8f87825 */ /* 0x000fc800078e00ff */
[-C--:B-----5:R-:W-:Y:S01]  /*9e00*/  FMUL.FTZ R126, R126, R43.reuse ;  /* 0x0000002b7e7e7220 */ /* 0x0a0fe20000410000 */
[----:B------:R-:W1:Y:S01]  /*9e10*/  SHFL.BFLY PT, R236, R25, 0x1, 0x1f ;  /* 0x0c201f0019ec7f89 */ /* 0x000e6200000e0000 */
[----:B------:R-:W-:Y:S01]  /*9e20*/  FMUL.FTZ R127, R127, R43 ;  /* 0x0000002b7f7f7220 */ /* 0x000fe20000410000 */
[----:B------:R-:W-:-:S04]  /*9e30*/  IMAD.WIDE.U32 R182, R55, -0x326172a9, RZ ;  /* 0xcd9e8d5737b67825 */ /* 0x000fc800078e00ff */
[-C--:B------:R-:W-:Y:S01]  /*9e40*/  FMUL.FTZ R120, R120, R45.reuse ;  /* 0x0000002d78787220 */ /* 0x080fe20000410000 */
[----:B------:R-:W2:Y:S01]  /*9e50*/  SHFL.BFLY PT, R27, R238, 0x1, 0x1f ;  /* 0x0c201f00ee1b7f89 */ /* 0x000ea200000e0000 */
[----:B------:R-:W-:Y:S01]  /*9e60*/  FMUL.FTZ R121, R121, R45 ;  /* 0x0000002d79797220 */ /* 0x000fe20000410000 */
[-C--:B------:R-:W-:Y:S01]  /*9e70*/  FMUL.FTZ R122, R122, R43.reuse ;  /* 0x0000002b7a7a7220 */ /* 0x080fe20000410000 */
[----:B------:R-:W-:Y:S01]  /*9e80*/  LOP3.LUT R55, R228, UR12, R183, 0x96, !PT ;  /* 0x0000000ce4377c12 */ /* 0x000fe2000f8e96b7 */
[----:B------:R-:W-:Y:S01]  /*9e90*/  FMUL.FTZ R123, R123, R43 ;  /* 0x0000002b7b7b7220 */ /* 0x000fe20000410000 */
[----:B------:R-:W-:Y:S01]  /*9ea0*/  LOP3.LUT R182, R182, UR9, R249, 0x96, !PT ;  /* 0x00000009b6b67c12 */ /* 0x000fe2000f8e96f9 */
[-C--:B------:R-:W-:Y:S01]  /*9eb0*/  FMUL.FTZ R72, R72, R45.reuse ;  /* 0x0000002d48487220 */ /* 0x080fe20000410000 */
[----:B------:R-:W-:Y:S01]  /*9ec0*/  FMUL.FTZ R73, R73, R45 ;  /* 0x0000002d49497220 */ /* 0x000fe20000410000 */
[----:B------:R-:W-:-:S04]  /*9ed0*/  IMAD.WIDE.U32 R62, R55, -0x2daee0ad, RZ ;  /* 0xd2511f53373e7825 */ /* 0x000fc800078e00ff */
[-C--:B------:R-:W-:Y:S01]  /*9ee0*/  FMUL.FTZ R74, R74, R43.reuse ;  /* 0x0000002b4a4a7220 */ /* 0x080fe20000410000 */
[----:B------:R-:W-:Y:S01]  /*9ef0*/  FMUL.FTZ R75, R75, R43 ;  /* 0x0000002b4b4b7220 */ /* 0x000fe20000410000 */
[----:B------:R-:W-:Y:S01]  /*9f00*/  FMUL.FTZ R76, R76, R45 ;  /* 0x0000002d4c4c7220 */ /* 0x000fe20000410000 */
[----:B------:R-:W-:Y:S01]  /*9f10*/  IMAD.WIDE.U32 R182, R182, -0x2daee0ad, RZ ;  /* 0xd2511f53b6b67825 */ /* 0x000fe200078e00ff */
[----:B------:R-:W-:-:S03]  /*9f20*/  LOP3.LUT R250, R58, UR4, R63, 0x96, !PT ;  /* 0x000000043afa7c12 */ /* 0x000fc6000f8e963f */
[----:B------:R-:W-:Y:S01]  /*9f30*/  FMUL.FTZ R77, R77, R45 ;  /* 0x0000002d4d4d7220 */ /* 0x000fe20000410000 */
[-C--:B------:R-:W-:Y:S01]  /*9f40*/  FMUL.FTZ R78, R78, R43.reuse ;  /* 0x0000002b4e4e7220 */ /* 0x080fe20000410000 */
[----:B------:R-:W-:Y:S01]  /*9f50*/  FMUL.FTZ R79, R79, R43 ;  /* 0x0000002b4f4f7220 */ /* 0x000fe20000410000 */
[----:B------:R-:W-:Y:S01]  /*9f60*/  LOP3.LUT R55, R62, UR23, R183, 0x96, !PT ;  /* 0x000000173e377c12 */ /* 0x000fe2000f8e96b7 */
        /* <DEDUP_REMOVED lines=16> */
[----:B-1----:R-:W-:Y:S01]  /*a070*/  FMNMX.FTZ R236, R25, R236, !PT ;  /* 0x000000ec19ec7209 */ /* 0x002fe20007810000 */
[----:B------:R-:W-:Y:S01]  /*a080*/  IMAD.WIDE.U32 R58, R55, -0x326172a9, RZ ;  /* 0xcd9e8d57373a7825 */ /* 0x000fe200078e00ff */
[----:B------:R-:W-:Y:S01]  /*a090*/  HMMA.16816.F32.BF16 R124, R20, R16, R124 ;  /* 0x00000010147c723c */ /* 0x000fe2000004187c */
[----:B--2---:R-:W-:Y:S01]  /*a0a0*/  FMNMX.FTZ R238, R238, R27, !PT ;  /* 0x0000001beeee7209 */ /* 0x004fe20007810000 */
[----:B------:R-:W-:Y:S01]  /*a0b0*/  MUFU.EX2 R150, R150 ;  /* 0x0000009600967308 */ /* 0x000fe20000000800 */
[----:B------:R-:W-:-:S04]  /*a0c0*/  IMAD.WIDE.U32 R250, R250, -0x326172a9, RZ ;  /* 0xcd9e8d57fafa7825 */ /* 0x000fc800078e00ff */
[C---:B------:R-:W-:Y:S01]  /*a0d0*/  FMUL.FTZ R134, R236.reuse, UR21 ;  /* 0x00000015ec867c20 */ /* 0x040fe20008410000 */
[----:B------:R-:W-:Y:S01]  /*a0e0*/  FSETP.NEU.FTZ.AND P2, PT, R236, -INF , PT ;  /* 0xff800000ec00780b */ /* 0x000fe20003f5d000 */
[----:B------:R-:W-:Y:S01]  /*a0f0*/  FMUL.FTZ R140, R238, UR21 ;  /* 0x00000015ee8c7c20 */ /* 0x000fe20008410000 */
[----:B------:R-:W-:Y:S01]  /*a100*/  IMAD.MOV.U32 R60, RZ, RZ, R58 ;  /* 0x000000ffff3c7224 */ /* 0x000fe200078e003a */
[C---:B------:R-:W-:Y:S01]  /*a110*/  HMMA.16816.F32.BF16 R120, R20.reuse, R18, R120 ;  /* 0x000000121478723c */ /* 0x040fe20000041878 */
[----:B------:R-:W-:Y:S01]  /*a120*/  FSEL R134, R134, RZ, P2 ;  /* 0x000000ff86867208 */ /* 0x000fe20001000000 */
[--C-:B------:R-:W-:Y:S01]  /*a130*/  FFMA.FTZ R29, R29, UR21, -R53.reuse ;  /* 0x000000151d1d7c23 */ /* 0x100fe20008010835 */
[----:B------:R-:W-:Y:S01]  /*a140*/  FSETP.NEU.FTZ.AND P3, PT, R238, -INF , PT ;  /* 0xff800000ee00780b */ /* 0x000fe20003f7d000 */
[----:B------:R-:W-:Y:S01]  /*a150*/  FFMA.FTZ R52, R52, UR21, -R53 ;  /* 0x0000001534347c23 */ /* 0x000fe20008010835 */
[----:B------:R-:W-:Y:S01]  /*a160*/  LOP3.LUT R60, R60, 0xff, RZ, 0xc0, !PT ;  /* 0x000000ff3c3c7812 */ /* 0x000fe200078ec0ff */
[--C-:B------:R-:W-:Y:S01]  /*a170*/  FFMA.FTZ R55, R155, UR21, -R134.reuse ;  /* 0x000000159b377c23 */ /* 0x100fe20008010886 */
[--C-:B------:R-:W-:Y:S01]  /*a180*/  FFMA.FTZ R62, R149, UR21, -R134.reuse ;  /* 0x00000015953e7c23 */ /* 0x100fe20008010886 */
[C---:B------:R-:W-:Y:S01]  /*a190*/  HMMA.16816.F32.BF16 R72, R20.reuse, R12, R72 ;  /* 0x0000000c1448723c */ /* 0x040fe20000041848 */
[----:B------:R-:W-:Y:S01]  /*a1a0*/  FSEL R140, R140, RZ, P3 ;  /* 0x000000ff8c8c7208 */ /* 0x000fe20001800000 */
[--C-:B------:R-:W-:Y:S01]  /*a1b0*/  FFMA.FTZ R63, R171, UR21, -R134.reuse ;  /* 0x00000015ab3f7c23 */ /* 0x100fe20008010886 */
[----:B------:R-:W-:Y:S01]  /*a1c0*/  FFMA.FTZ R132, R175, UR21, -R134 ;  /* 0x00000015af847c23 */ /* 0x000fe20008010886 */
[----:B------:R-:W-:Y:S01]  /*a1d0*/  MUFU.EX2 R55, R55 ;  /* 0x0000003700377308 */ /* 0x000fe20000000800 */
[----:B------:R-:W-:Y:S01]  /*a1e0*/  LOP3.LUT R244, R246, UR8, R245, 0x96, !PT ;  /* 0x00000008f6f47c12 */ /* 0x000fe2000f8e96f5 */
[----:B------:R-:W-:Y:S01]  /*a1f0*/  FFMA.FTZ R57, R181, UR21, -R140 ;  /* 0x00000015b5397c23 */ /* 0x000fe2000801088c */
[----:B------:R-:W-:Y:S01]  /*a200*/  FFMA.FTZ R155, R156, UR21, -R53 ;  /* 0x000000159c9b7c23 */ /* 0x000fe20008010835 */
[----:B------:R-:W-:Y:S01]  /*a210*/  HMMA.16816.F32.BF16 R76, R20, R14, R76 ;  /* 0x0000000e144c723c */ /* 0x000fe2000004184c */
[----:B------:R-:W1:Y:S01]  /*a220*/  MUFU.EX2 R62, R62 ;  /* 0x0000003e003e7308 */ /* 0x000e620000000800 */
[----:B------:R-:W-:Y:S01]  /*a230*/  IMAD.WIDE.U32 R244, R244, -0x2daee0ad, RZ ;  /* 0xd2511f53f4f47825 */ /* 0x000fe200078e00ff */
[----:B------:R-:W-:-:S03]  /*a240*/  LOP3.LUT R248, R248, UR8, R251, 0x96, !PT ;  /* 0x00000008f8f87c12 */ /* 0x000fc6000f8e96fb */
[--C-:B------:R-:W-:Y:S01]  /*a250*/  FFMA.FTZ R156, R161, UR21, -R140.reuse ;  /* 0x00000015a19c7c23 */ /* 0x100fe2000801088c */
[----:B------:R-:W-:Y:S01]  /*a260*/  MUFU.EX2 R57, R57 ;  /* 0x0000003900397308 */ /* 0x000fe20000000800 */
[----:B------:R-:W-:Y:S01]  /*a270*/  FFMA.FTZ R161, R165, UR21, -R140 ;  /* 0x00000015a5a17c23 */ /* 0x000fe2000801088c */
[----:B------:R-:W-:Y:S01]  /*a280*/  LOP3.LUT R26, R26, UR22, R245, 0x96, !PT ;  /* 0x000000161a1a7c12 */ /* 0x000fe2000f8e96f5 */
[----:B------:R-:W-:Y:S01]  /*a290*/  HMMA.16816.F32.BF16 R88, R20, R8, R88 ;  /* 0x000000081458723c */ /* 0x000fe20000041858 */
[----:B------:R-:W-:Y:S01]  /*a2a0*/  MUFU.EX2 R63, R63 ;  /* 0x0000003f003f7308 */ /* 0x000fe20000000800 */
[----:B------:R-:W-:-:S04]  /*a2b0*/  IMAD.WIDE.U32 R248, R248, -0x2daee0ad, RZ ;  /* 0xd2511f53f8f87825 */ /* 0x000fc800078e00ff */
[----:B------:R-:W-:Y:S01]  /*a2c0*/  FFMA.FTZ R159, R159, UR21, -R134 ;  /* 0x000000159f9f7c23 */ /* 0x000fe20008010886 */
[----:B------:R-:W-:Y:S01]  /*a2d0*/  FFMA.FTZ R163, R163, UR21, -R140 ;  /* 0x00000015a3a37c23 */ /* 0x000fe2000801088c */
[----:B------:R-:W2:Y:S01]  /*a2e0*/  MUFU.EX2 R132, R132 ;  /* 0x0000008400847308 */ /* 0x000ea20000000800 */
[--C-:B------:R-:W-:Y:S01]  /*a2f0*/  FFMA.FTZ R153, R153, UR21, -R134.reuse ;  /* 0x0000001599997c23 */ /* 0x100fe20008010886 */
[--C-:B------:R-:W-:Y:S01]  /*a300*/  FFMA.FTZ R170, R157, UR21, -R134.reuse ;  /* 0x000000159daa7c23 */ /* 0x100fe20008010886 */
[C---:B------:R-:W-:Y:S01]  /*a310*/  HMMA.16816.F32.BF16 R92, R20.reuse, R10, R92 ;  /* 0x0000000a145c723c */ /* 0x040fe2000004185c */
[----:B------:R-:W-:Y:S01]  /*a320*/  MUFU.EX2 R155, R155 ;  /* 0x0000009b009b7308 */ /* 0x000fe20000000800 */
[----:B------:R-:W-:Y:S01]  /*a330*/  LOP3.LUT R182, R182, UR22, R249, 0x96, !PT ;  /* 0x00000016b6b67c12 */ /* 0x000fe2000f8e96f9 */
[--C-:B------:R-:W-:Y:S01]  /*a340*/  FFMA.FTZ R54, R54, UR21, -R134.reuse ;  /* 0x0000001536367c23 */ /* 0x100fe20008010886 */
[----:B------:R-:W-:Y:S01]  /*a350*/  FFMA.FTZ R145, R145, UR21, -R134 ;  /* 0x0000001591917c23 */ /* 0x000fe20008010886 */
[----:B------:R-:W-:Y:S01]  /*a360*/  MUFU.EX2 R161, R161 ;  /* 0x000000a100a17308 */ /* 0x000fe20000000800 */
[----:B------:R-:W-:Y:S01]  /*a370*/  LOP3.LUT R165, R182, 0xffff, RZ, 0xc0, !PT ;  /* 0x0000ffffb6a57812 */ /* 0x000fe200078ec0ff */
[--C-:B------:R-:W-:Y:S01]  /*a380*/  FFMA.FTZ R64, R64, UR21, -R140.reuse ;  /* 0x0000001540407c23 */ /* 0x100fe2000801088c */
[C---:B------:R-:W-:Y:S01]  /*a390*/  HMMA.16816.F32.BF16 R100, R20.reuse, R4, R100 ;  /* 0x000000041464723c */ /* 0x040fe20000041864 */
[----:B------:R-:W-:Y:S01]  /*a3a0*/  MUFU.EX2 R159, R159 ;  /* 0x0000009f009f7308 */ /* 0x000fe20000000800 */
[----:B------:R-:W-:Y:S01]  /*a3b0*/  PRMT R157, R182, 0x7632, R157 ;  /* 0x00007632b69d7816 */ /* 0x000fe2000000009d */
[--C-:B------:R-:W-:Y:S01]  /*a3c0*/  FFMA.FTZ R147, R147, UR21, -R140.reuse ;  /* 0x0000001593937c23 */ /* 0x100fe2000801088c */
[----:B------:R-:W-:Y:S01]  /*a3d0*/  SHF.R.U32.HI R165, RZ, 0x8, R165 ;  /* 0x00000008ffa57819 */ /* 0x000fe200000116a5 */
[----:B------:R-:W-:Y:S01]  /*a3e0*/  MUFU.EX2 R156, R156 ;  /* 0x0000009c009c7308 */ /* 0x000fe20000000800 */
[----:B------:R-:W-:Y:S01]  /*a3f0*/  LOP3.LUT R157, R157, 0xff, RZ, 0xc0, !PT ;  /* 0x000000ff9d9d7812 */ /* 0x000fe200078ec0ff */
[--C-:B------:R-:W-:Y:S01]  /*a400*/  FFMA.FTZ R50, R50, UR21, -R140.reuse ;  /* 0x0000001532327c23 */ /* 0x100fe2000801088c */
[----:B------:R-:W-:Y:S01]  /*a410*/  HMMA.16816.F32.BF16 R108, R20, R6, R108 ;  /* 0x00000006146c723c */ /* 0x000fe2000004186c */
[----:B------:R-:W-:Y:S01]  /*a420*/  LOP3.LUT R22, R250, UR7, R59, 0x96, !PT ;  /* 0x00000007fa167c12 */ /* 0x000fe2000f8e963b */
[--C-:B------:R-:W-:Y:S01]  /*a430*/  FFMA.FTZ R59, R177, UR21, -R140.reuse ;  /* 0x00000015b13b7c23 */ /* 0x100fe2000801088c */
[C---:B------:R-:W-:Y:S01]  /*a440*/  PRMT R21, R58.reuse, 0x7773, RZ ;  /* 0x000077733a157816 */ /* 0x040fe200000000ff */
[----:B------:R-:W-:Y:S01]  /*a450*/  MUFU.EX2 R163, R163 ;  /* 0x000000a300a37308 */ /* 0x000fe20000000800 */
[----:B------:R-:W-:Y:S01]  /*a460*/  PRMT R20, R58, 0x7772, RZ ;  /* 0x000077723a147816 */ /* 0x000fe200000000ff */
[----:B------:R-:W-:Y:S01]  /*a470*/  FFMA.FTZ R143, R143, UR21, -R140 ;  /* 0x000000158f8f7c23 */ /* 0x000fe2000801088c */
[----:B------:R-:W-:Y:S01]  /*a480*/  PRMT R27, R22, 0x7632, R27 ;  /* 0x00007632161b7816 */ /* 0x000fe2000000001b */
[----:B------:R-:W-:Y:S01]  /*a490*/  MUFU.EX2 R59, R59 ;  /* 0x0000003b003b7308 */ /* 0x000fe20000000800 */
[----:B------:R-:W-:Y:S01]  /*a4a0*/  PRMT R23, R58, 0x7771, RZ ;  /* 0x000077713a177816 */ /* 0x000fe200000000ff */
[----:B------:R-:W-:Y:S01]  /*a4b0*/  FFMA.FTZ R45, R227, R45, R38 ;  /* 0x0000002de32d7223 */ /* 0x000fe20000010026 */
[----:B------:R-:W-:Y:S01]  /*a4c0*/  PRMT R20, R20, 0x5410, R21 ;  /* 0x0000541014147816 */ /* 0x000fe20000000015 */
[----:B------:R-:W-:Y:S01]  /*a4d0*/  MUFU.EX2 R153, R153 ;  /* 0x0000009900997308 */ /* 0x000fe20000000800 */
[C---:B------:R-:W-:Y:S01]  /*a4e0*/  LOP3.LUT R21, R22.reuse, 0xffff, RZ, 0xc0, !PT ;  /* 0x0000ffff16157812 */ /* 0x040fe200078ec0ff */
[----:B------:R-:W-:Y:S01]  /*a4f0*/  FFMA.FTZ R40, R225, R43, R40 ;  /* 0x0000002be1287223 */ /* 0x000fe20000010028 */
[----:B------:R-:W-:Y:S01]  /*a500*/  LOP3.LUT R58, R22, 0xff, RZ, 0xc0, !PT ;  /* 0x000000ff163a7812 */ /* 0x000fe200078ec0ff */
[----:B------:R-:W-:Y:S01]  /*a510*/  MUFU.EX2 R170, R170 ;  /* 0x000000aa00aa7308 */ /* 0x000fe20000000800 */
[----:B------:R-:W-:Y:S01]  /*a520*/  SHF.R.U32.HI R25, RZ, 0x18, R22 ;  /* 0x00000018ff197819 */ /* 0x000fe20000011616 */
[----:B------:R-:W-:Y:S01]  /*a530*/  FADD.FTZ R45, R36, R45 ;  /* 0x0000002d242d7221 */ /* 0x000fe20000010000 */
[----:B------:R-:W-:Y:S01]  /*a540*/  LOP3.LUT R22, R27, 0xff, RZ, 0xc0, !PT ;  /* 0x000000ff1b167812 */ /* 0x000fe200078ec0ff */
[----:B------:R-:W-:Y:S01]  /*a550*/  MUFU.EX2 R54, R54 ;  /* 0x0000003600367308 */ /* 0x000fe20000000800 */
[----:B------:R-:W-:Y:S01]  /*a560*/  SHF.R.U32.HI R21, RZ, 0x8, R21 ;  /* 0x00000008ff157819 */ /* 0x000fe20000011615 */
[----:B------:R-:W-:Y:S01]  /*a570*/  FADD.FTZ R37, R37, R40 ;  /* 0x0000002825257221 */ /* 0x000fe20000010000 */
[----:B------:R-:W-:Y:S01]  /*a580*/  PRMT R25, R22, 0x5410, R25 ;  /* 0x0000541016197816 */ /* 0x000fe20000000019 */
[----:B------:R-:W-:Y:S01]  /*a590*/  MUFU.EX2 R145, R145 ;  /* 0x0000009100917308 */ /* 0x000fe20000000800 */
[----:B------:R-:W-:Y:S01]  /*a5a0*/  FSEL R27, R238, RZ, P3 ;  /* 0x000000ffee1b7208 */ /* 0x000fe20001800000 */
[----:B------:R-:W-:Y:S01]  /*a5b0*/  FADD.FTZ R44, R44, R45 ;  /* 0x0000002d2c2c7221 */ /* 0x000fe20000010000 */
[----:B------:R-:W-:Y:S01]  /*a5c0*/  FSEL R22, R236, RZ, P2 ;  /* 0x000000ffec167208 */ /* 0x000fe20001000000 */
[----:B------:R-:W-:Y:S01]  /*a5d0*/  MUFU.EX2 R64, R64 ;  /* 0x0000004000407308 */ /* 0x000fe20000000800 */
[----:B------:R-:W-:Y:S01]  /*a5e0*/  PRMT R23, R60, 0x5410, R23 ;  /* 0x000054103c177816 */ /* 0x000fe20000000017 */
[--C-:B------:R-:W-:Y:S01]  /*a5f0*/  FFMA.FTZ R60, R173, UR21, -R140.reuse ;  /* 0x00000015ad3c7c23 */ /* 0x100fe2000801088c */
[----:B------:R-:W-:Y:S01]  /*a600*/  PRMT R21, R58, 0x5410, R21 ;  /* 0x000054103a157816 */ /* 0x000fe20000000015 */
[----:B------:R-:W-:Y:S01]  /*a610*/  FFMA.FTZ R58, R179, UR21, -R140 ;  /* 0x00000015b33a7c23 */ /* 0x000fe2000801088c */
[----:B------:R-:W-:Y:S01]  /*a620*/  FADD.FTZ R27, R136, -R27 ;  /* 0x8000001b881b7221 */ /* 0x000fe20000010000 */
[----:B------:R-:W-:Y:S01]  /*a630*/  FADD.FTZ R22, R135, -R22 ;  /* 0x8000001687167221 */ /* 0x000fe20000010000 */
[----:B------:R-:W-:Y:S01]  /*a640*/  LOP3.LUT R67, R20, 0xff00ff, RZ, 0xc0, !PT ;  /* 0x00ff00ff14437812 */ /* 0x000fe200078ec0ff */
[----:B------:R-:W3:Y:S01]  /*a650*/  MUFU.EX2 R60, R60 ;  /* 0x0000003c003c7308 */ /* 0x000ee20000000800 */
[----:B------:R-:W-:Y:S01]  /*a660*/  FMUL.FTZ R27, R27, UR21 ;  /* 0x000000151b1b7c20 */ /* 0x000fe20008410000 */
[----:B------:R-:W-:Y:S01]  /*a670*/  FMUL.FTZ R135, R22, UR21 ;  /* 0x0000001516877c20 */ /* 0x000fe20008410000 */
[--C-:B------:R-:W-:Y:S01]  /*a680*/  HSET2.LE.AND R22, R23, R214.reuse, PT ;  /* 0x000000d617167233 */ /* 0x100fe20003803000 */
[----:B------:R-:W4:Y:S01]  /*a690*/  MUFU.EX2 R58, R58 ;  /* 0x0000003a003a7308 */ /* 0x000f220000000800 */
[--C-:B------:R-:W-:Y:S01]  /*a6a0*/  HSET2.LE.AND R23, R67, R214.reuse, PT ;  /* 0x000000d643177233 */ /* 0x100fe20003803000 */
[----:B------:R-:W-:Y:S01]  /*a6b0*/  FADD.FTZ R42, R42, R37 ;  /* 0x000000252a2a7221 */ /* 0x000fe20000010000 */
[----:B-1----:R-:W-:Y:S01]  /*a6c0*/  F2FP.BF16.F32.PACK_AB R20, R62, R55 ;  /* 0x000000373e14723e */ /* 0x002fe200000010ff */
[----:B------:R-:W1:Y:S01]  /*a6d0*/  MUFU.EX2 R133, R27 ;  /* 0x0000001b00857308 */ /* 0x000e620000000800 */
[----:B--2---:R-:W-:Y:S01]  /*a6e0*/  F2FP.BF16.F32.PACK_AB R136, R132, R63 ;  /* 0x0000003f8488723e */ /* 0x004fe200000010ff */
[----:B------:R-:W-:Y:S01]  /*a6f0*/  FADD.FTZ R44, R41, R44 ;  /* 0x0000002c292c7221 */ /* 0x000fe20000010000 */
[----:B------:R-:W-:Y:S01]  /*a700*/  LOP3.LUT R23, R20, R23, RZ, 0xc0, !PT ;  /* 0x0000001714177212 */ /* 0x000fe200078ec0ff */
[----:B------:R-:W2:Y:S01]  /*a710*/  MUFU.EX2 R67, R135 ;  /* 0x0000008700437308 */ /* 0x000ea20000000800 */
[--C-:B------:R-:W-:Y:S01]  /*a720*/  HSET2.LE.AND R20, R21, R214.reuse, PT ;  /* 0x000000d615147233 */ /* 0x100fe20003803000 */
[----:B------:R-:W-:Y:S01]  /*a730*/  FADD.FTZ R39, R39, R42 ;  /* 0x0000002a27277221 */ /* 0x000fe20000010000 */
[--C-:B------:R-:W-:Y:S01]  /*a740*/  HSET2.LE.AND R21, R25, R214.reuse, PT ;  /* 0x000000d619157233 */ /* 0x100fe20003803000 */
[----:B------:R-:W-:Y:S01]  /*a750*/  MUFU.EX2 R147, R147 ;  /* 0x0000009300937308 */ /* 0x000fe20000000800 */
[----:B---3--:R-:W-:Y:S01]  /*a760*/  F2FP.BF16.F32.PACK_AB R25, R59, R60 ;  /* 0x0000003c3b19723e */ /* 0x008fe200000010ff */
[----:B------:R-:W-:Y:S01]  /*a770*/  FFMA.FTZ R49, R49, UR21, -R140 ;  /* 0x0000001531317c23 */ /* 0x000fe2000801088c */
[----:B----4-:R-:W-:Y:S01]  /*a780*/  F2FP.BF16.F32.PACK_AB R149, R57, R58 ;  /* 0x0000003a3995723e */ /* 0x010fe200000010ff */
[----:B------:R-:W-:Y:S01]  /*a790*/  MUFU.EX2 R50, R50 ;  /* 0x0000003200327308 */ /* 0x000fe20000000800 */
[----:B------:R-:W-:Y:S01]  /*a7a0*/  LOP3.LUT R20, R25, R20, RZ, 0xc0, !PT ;  /* 0x0000001419147212 */ /* 0x000fe200078ec0ff */
[-C--:B-1----:R-:W-:Y:S01]  /*a7b0*/  FMUL.FTZ R68, R68, R133.reuse ;  /* 0x0000008544447220 */ /* 0x082fe20000410000 */
[----:B------:R-:W-:Y:S01]  /*a7c0*/  LOP3.LUT R22, R149, R22, RZ, 0xc0, !PT ;  /* 0x0000001695167212 */ /* 0x000fe200078ec0ff */
[----:B------:R-:W-:Y:S01]  /*a7d0*/  FMUL.FTZ R69, R69, R133 ;  /* 0x0000008545457220 */ /* 0x000fe20000410000 */
[----:B------:R-:W-:Y:S01]  /*a7e0*/  LOP3.LUT R21, R136, R21, RZ, 0xc0, !PT ;  /* 0x0000001588157212 */ /* 0x000fe200078ec0ff */
[-C--:B--2---:R-:W-:Y:S01]  /*a7f0*/  FMUL.FTZ R70, R70, R67.reuse ;  /* 0x0000004346467220 */ /* 0x084fe20000410000 */
        /* <DEDUP_REMOVED lines=10> */
[--C-:B------:R-:W-:Y:S01]  /*a8a0*/  FFMA.FTZ R149, R24, UR21, -R53.reuse ;  /* 0x0000001518957c23 */ /* 0x100fe20008010835 */
[----:B------:R-:W-:Y:S01]  /*a8b0*/  FFMA.FTZ R136, R142, UR21, -R53 ;  /* 0x000000158e887c23 */ /* 0x000fe20008010835 */
[----:B------:R-:W-:Y:S01]  /*a8c0*/  IMAD.MOV.U32 R12, RZ, RZ, R244 ;  /* 0x000000ffff0c7224 */ /* 0x000fe200078e00f4 */
[----:B------:R-:W-:Y:S01]  /*a8d0*/  PRMT R13, R244, 0x7773, RZ ;  /* 0x00007773f40d7816 */ /* 0x000fe200000000ff */
[----:B------:R-:W-:Y:S01]  /*a8e0*/  FFMA.FTZ R135, R162, UR21, -R65 ;  /* 0x00000015a2877c23 */ /* 0x000fe20008010841 */
[-C--:B------:R-:W-:Y:S01]  /*a8f0*/  FMUL.FTZ R112, R112, R133.reuse ;  /* 0x0000008570707220 */ /* 0x080fe20000410000 */
[----:B------:R-:W-:Y:S01]  /*a900*/  MUFU.EX2 R149, R149 ;  /* 0x0000009500957308 */ /* 0x000fe20000000800 */
[C---:B------:R-:W-:Y:S01]  /*a910*/  HMMA.16816.F32.BF16 R84, R20.reuse, R8, R84 ;  /* 0x000000081454723c */ /* 0x040fe20000041854 */
[C---:B------:R-:W-:Y:S01]  /*a920*/  PRMT R9, R244.reuse, 0x7771, RZ ;  /* 0x00007771f4097816 */ /* 0x040fe200000000ff */
[----:B------:R-:W-:Y:S01]  /*a930*/  FMUL.FTZ R113, R113, R133 ;  /* 0x0000008571717220 */ /* 0x000fe20000410000 */
[----:B------:R-:W-:Y:S01]  /*a940*/  PRMT R8, R244, 0x7772, RZ ;  /* 0x00007772f4087816 */ /* 0x000fe200000000ff */
[----:B------:R-:W1:Y:S01]  /*a950*/  MUFU.EX2 R136, R136 ;  /* 0x0000008800887308 */ /* 0x000e620000000800 */
[----:B------:R-:W-:Y:S01]  /*a960*/  LOP3.LUT R12, R12, 0xff, RZ, 0xc0, !PT ;  /* 0x000000ff0c0c7812 */ /* 0x000fe200078ec0ff */
[-C--:B------:R-:W-:Y:S01]  /*a970*/  FMUL.FTZ R114, R114, R67.reuse ;  /* 0x0000004372727220 */ /* 0x080fe20000410000 */
[----:B------:R-:W-:Y:S01]  /*a980*/  PRMT R8, R8, 0x5410, R13 ;  /* 0x0000541008087816 */ /* 0x000fe2000000000d */
[C---:B------:R-:W-:Y:S01]  /*a990*/  HMMA.16816.F32.BF16 R96, R20.reuse, R10, R96 ;  /* 0x0000000a1460723c */ /* 0x040fe20000041860 */
[----:B------:R-:W-:Y:S01]  /*a9a0*/  FFMA.FTZ R10, R146, UR21, -R53 ;  /* 0x00000015920a7c23 */ /* 0x000fe20008010835 */
[----:B------:R-:W-:Y:S01]  /*a9b0*/  FFMA.FTZ R11, R144, UR21, -R65 ;  /* 0x00000015900b7c23 */ /* 0x000fe20008010841 */
[----:B------:R-:W-:Y:S01]  /*a9c0*/  PRMT R9, R12, 0x5410, R9 ;  /* 0x000054100c097816 */ /* 0x000fe20000000009 */
[----:B------:R-:W-:Y:S01]  /*a9d0*/  MUFU.EX2 R135, R135 ;  /* 0x0000008700877308 */ /* 0x000fe20000000800 */
[C---:B------:R-:W-:Y:S01]  /*a9e0*/  LOP3.LUT R12, R26.reuse, 0xffff, RZ, 0xc0, !PT ;  /* 0x0000ffff1a0c7812 */ /* 0x040fe200078ec0ff */
[----:B------:R-:W-:Y:S01]  /*a9f0*/  FMUL.FTZ R115, R115, R67 ;  /* 0x0000004373737220 */ /* 0x000fe20000410000 */
[----:B------:R-:W-:Y:S01]  /*aa00*/  PRMT R13, R26, 0x7632, R13 ;  /* 0x000076321a0d7816 */ /* 0x000fe2000000000d */
[----:B------:R-:W2:Y:S01]  /*aa10*/  MUFU.EX2 R142, R10 ;  /* 0x0000000a008e7308 */ /* 0x000ea20000000800 */
[----:B------:R-:W-:Y:S01]  /*aa20*/  LOP3.LUT R27, R8, 0xff00ff, RZ, 0xc0, !PT ;  /* 0x00ff00ff081b7812 */ /* 0x000fe200078ec0ff */
[-C--:B------:R-:W-:Y:S01]  /*aa30*/  FMUL.FTZ R128, R128, R133.reuse ;  /* 0x0000008580807220 */ /* 0x080fe20000410000 */
[----:B------:R-:W-:Y:S01]  /*aa40*/  LOP3.LUT R25, R26, 0xff, RZ, 0xc0, !PT ;  /* 0x000000ff1a197812 */ /* 0x000fe200078ec0ff */
[----:B------:R-:W3:Y:S01]  /*aa50*/  MUFU.EX2 R144, R168 ;  /* 0x000000a800907308 */ /* 0x000ee20000000800 */
[----:B------:R-:W-:Y:S01]  /*aa60*/  SHF.R.U32.HI R12, RZ, 0x8, R12 ;  /* 0x00000008ff0c7819 */ /* 0x000fe2000001160c */
[C---:B------:R-:W-:Y:S01]  /*aa70*/  HMMA.16816.F32.BF16 R112, R20.reuse, R4, R112 ;  /* 0x000000041470723c */ /* 0x040fe20000041870 */
[----:B------:R-:W-:Y:S01]  /*aa80*/  SHF.R.U32.HI R26, RZ, 0x18, R26 ;  /* 0x00000018ff1a7819 */ /* 0x000fe2000001161a */
[----:B------:R4:W5:Y:S01]  /*aa90*/  MUFU.EX2 R146, R11 ;  /* 0x0000000b00927308 */ /* 0x0009620000000800 */
[----:B------:R-:W-:Y:S01]  /*aaa0*/  LOP3.LUT R13, R13, 0xff, RZ, 0xc0, !PT ;  /* 0x000000ff0d0d7812 */ /* 0x000fe200078ec0ff */
[----:B------:R-:W-:Y:S01]  /*aab0*/  FMUL.FTZ R129, R129, R133 ;  /* 0x0000008581817220 */ /* 0x000fe20000410000 */
[----:B------:R-:W-:Y:S01]  /*aac0*/  PRMT R25, R25, 0x5410, R12 ;  /* 0x0000541019197816 */ /* 0x000fe2000000000c */
[-C--:B------:R-:W-:Y:S01]  /*aad0*/  FMUL.FTZ R130, R130, R67.reuse ;  /* 0x0000004382827220 */ /* 0x080fe20000410000 */
[--C-:B------:R-:W-:Y:S01]  /*aae0*/  HSET2.LE.AND R27, R27, R214.reuse, PT ;  /* 0x000000d61b1b7233 */ /* 0x100fe20003803000 */
[----:B------:R-:W-:Y:S01]  /*aaf0*/  FMUL.FTZ R131, R131, R67 ;  /* 0x0000004383837220 */ /* 0x000fe20000410000 */
[----:B-1----:R-:W-:Y:S01]  /*ab00*/  F2FP.BF16.F32.PACK_AB R4, R136, R149 ;  /* 0x000000958804723e */ /* 0x002fe200000010ff */
[-C--:B------:R-:W-:Y:S01]  /*ab10*/  FMUL.FTZ R116, R116, R133.reuse ;  /* 0x0000008574747220 */ /* 0x080fe20000410000 */
[----:B------:R-:W-:Y:S01]  /*ab20*/  FMUL.FTZ R117, R117, R133 ;  /* 0x0000008575757220 */ /* 0x000fe20000410000 */
[-C--:B------:R-:W-:Y:S01]  /*ab30*/  FMUL.FTZ R118, R118, R67.reuse ;  /* 0x0000004376767220 */ /* 0x080fe20000410000 */
[----:B------:R-:W-:Y:S01]  /*ab40*/  FMUL.FTZ R119, R119, R67 ;  /* 0x0000004377777220 */ /* 0x000fe20000410000 */
[-C--:B------:R-:W-:Y:S01]  /*ab50*/  FMUL.FTZ R80, R80, R133.reuse ;  /* 0x0000008550507220 */ /* 0x080fe20000410000 */
[----:B------:R-:W-:Y:S01]  /*ab60*/  FMUL.FTZ R81, R81, R133 ;  /* 0x0000008551517220 */ /* 0x000fe20000410000 */
[----:B----4-:R-:W-:Y:S01]  /*ab70*/  PRMT R11, R13, 0x5410, R26 ;  /* 0x000054100d0b7816 */ /* 0x010fe2000000001a */
[-C--:B------:R-:W-:Y:S01]  /*ab80*/  FMUL.FTZ R82, R82, R67.reuse ;  /* 0x0000004352527220 */ /* 0x080fe20000410000 */
[----:B------:R-:W-:Y:S01]  /*ab90*/  FMUL.FTZ R83, R83, R67 ;  /* 0x0000004353537220 */ /* 0x000fe20000410000 */
[-C--:B------:R-:W-:Y:S01]  /*aba0*/  FMUL.FTZ R104, R104, R133.reuse ;  /* 0x0000008568687220 */ /* 0x080fe20000410000 */
[----:B------:R-:W-:Y:S01]  /*abb0*/  FMUL.FTZ R105, R105, R133 ;  /* 0x0000008569697220 */ /* 0x000fe20000410000 */
[-C--:B------:R-:W-:Y:S01]  /*abc0*/  FMUL.FTZ R106, R106, R67.reuse ;  /* 0x000000436a6a7220 */ /* 0x080fe20000410000 */
[----:B------:R-:W-:Y:S01]  /*abd0*/  FMUL.FTZ R107, R107, R67 ;  /* 0x000000436b6b7220 */ /* 0x000fe20000410000 */
[----:B------:R-:W-:Y:S01]  /*abe0*/  LOP3.LUT R27, R4, R27, RZ, 0xc0, !PT ;  /* 0x0000001b041b7212 */ /* 0x000fe200078ec0ff */
[C---:B------:R-:W-:Y:S01]  /*abf0*/  HMMA.16816.F32.BF16 R128, R20.reuse, R16, R128 ;  /* 0x000000101480723c */ /* 0x040fe20000041880 */
[--C-:B------:R-:W-:Y:S01]  /*ac00*/  HSET2.LE.AND R5, R25, R214.reuse, PT ;  /* 0x000000d619057233 */ /* 0x100fe20003803000 */
[----:B------:R-:W-:Y:S01]  /*ac10*/  FFMA.FTZ R162, R169, UR21, -R140 ;  /* 0x00000015a9a27c23 */ /* 0x000fe2000801088c */
[--C-:B------:R-:W-:Y:S01]  /*ac20*/  HSET2.LE.AND R9, R9, R214.reuse, PT ;  /* 0x000000d609097233 */ /* 0x100fe20003803000 */
[----:B------:R-:W-:Y:S01]  /*ac30*/  FFMA.FTZ R168, R167, UR21, -R134 ;  /* 0x00000015a7a87c23 */ /* 0x000fe20008010886 */
[--C-:B------:R-:W-:Y:S01]  /*ac40*/  HSET2.LE.AND R25, R11, R214.reuse, PT ;  /* 0x000000d60b197233 */ /* 0x100fe20003803000 */
[----:B------:R-:W-:Y:S01]  /*ac50*/  FFMA.FTZ R169, R148, UR21, -R53 ;  /* 0x0000001594a97c23 */ /* 0x000fe20008010835 */
[----:B--2---:R-:W-:Y:S01]  /*ac60*/  F2FP.BF16.F32.PACK_AB R4, R155, R142 ;  /* 0x0000008e9b04723e */ /* 0x004fe200000010ff */
[C---:B------:R-:W-:Y:S01]  /*ac70*/  HMMA.16816.F32.BF16 R116, R20.reuse, R18, R116 ;  /* 0x000000121474723c */ /* 0x040fe20000041874 */
[----:B---3--:R-:W-:Y:S01]  /*ac80*/  F2FP.BF16.F32.PACK_AB R26, R144, R151 ;  /* 0x00000097901a723e */ /* 0x008fe200000010ff */
[----:B------:R-:W1:Y:S01]  /*ac90*/  LDSM.16.MT88.4 R16, [R189+0x6800] ;  /* 0x00680000bd10783b */ /* 0x000e620000004200 */
[----:B-----5:R-:W-:Y:S01]  /*aca0*/  F2FP.BF16.F32.PACK_AB R24, R146, R135 ;  /* 0x000000879218723e */ /* 0x020fe200000010ff */
[----:B------:R-:W2:Y:S01]  /*acb0*/  MUFU.EX2 R162, R162 ;  /* 0x000000a200a27308 */ /* 0x000ea20000000800 */
[----:B------:R-:W-:Y:S01]  /*acc0*/  LOP3.LUT R26, R26, R9, RZ, 0xc0, !PT ;  /* 0x000000091a1a7212 */ /* 0x000fe200078ec0ff */
[----:B------:R-:W-:Y:S01]  /*acd0*/  FFMA.FTZ R60, R235, R133, R60 ;  /* 0x00000085eb3c7223 */ /* 0x000fe2000001003c */
[----:B------:R-:W-:Y:S01]  /*ace0*/  LOP3.LUT R24, R24, R5, RZ, 0xc0, !PT ;  /* 0x0000000518187212 */ /* 0x000fe200078ec0ff */
[C---:B------:R-:W-:Y:S01]  /*acf0*/  HMMA.16816.F32.BF16 R80, R20.reuse, R14, R80 ;  /* 0x0000000e1450723c */ /* 0x040fe20000041850 */
[----:B------:R-:W-:Y:S01]  /*ad00*/  LOP3.LUT R25, R4, R25, RZ, 0xc0, !PT ;  /* 0x0000001904197212 */ /* 0x000fe200078ec0ff */
[----:B------:R-:W3:Y:S01]  /*ad10*/  LDSM.16.MT88.4 R12, [R185+0x6800] ;  /* 0x00680000b90c783b */ /* 0x000ee20000004200 */
[----:B------:R-:W4:Y:S01]  /*ad20*/  MUFU.EX2 R168, R168 ;  /* 0x000000a800a87308 */ /* 0x000f220000000800 */
[----:B------:R-:W-:Y:S01]  /*ad30*/  F2FP.BF16.F32.PACK_AB R176, R163, R156 ;  /* 0x0000009ca3b0723e */ /* 0x000fe200000010ff */
[----:B------:R-:W-:Y:S01]  /*ad40*/  FFMA.FTZ R63, R226, R67, R63 ;  /* 0x00000043e23f7223 */ /* 0x000fe2000001003f */
[----:B------:R-:W5:Y:S01]  /*ad50*/  LDSM.16.MT88.4 R8, [R184+0x6800] ;  /* 0x00680000b808783b */ /* 0x000f620000004200 */
[----:B------:R-:W-:Y:S01]  /*ad60*/  MUFU.EX2 R169, R169 ;  /* 0x000000a900a97308 */ /* 0x000fe20000000800 */
[----:B------:R-:W-:Y:S01]  /*ad70*/  HMMA.16816.F32.BF16 R104, R20, R6, R104 ;  /* 0x000000061468723c */ /* 0x000fe20000041868 */
[----:B------:R-:W-:Y:S01]  /*ad80*/  IMAD.MOV.U32 R22, RZ, RZ, R248 ;  /* 0x000000ffff167224 */ /* 0x000fe200078e00f8 */
[----:B------:R-:W5:Y:S01]  /*ad90*/  LDSM.16.MT88.4 R4, [R139+0x6800] ;  /* 0x006800008b04783b */ /* 0x000f620000004200 */
[C---:B------:R-:W-:Y:S01]  /*ada0*/  PRMT R20, R248.reuse, 0x7773, RZ ;  /* 0x00007773f8147816 */ /* 0x040fe200000000ff */
[----:B------:R-:W-:Y:S01]  /*adb0*/  MUFU.EX2 R143, R143 ;  /* 0x0000008f008f7308 */ /* 0x000fe20000000800 */
[C---:B------:R-:W-:Y:S01]  /*adc0*/  PRMT R23, R248.reuse, 0x7772, RZ ;  /* 0x00007772f8177816 */ /* 0x040fe200000000ff */
[----:B------:R-:W-:Y:S01]  /*add0*/  FADD.FTZ R59, R59, R60 ;  /* 0x0000003c3b3b7221 */ /* 0x000fe20000010000 */
[----:B------:R-:W-:Y:S01]  /*ade0*/  PRMT R21, R248, 0x7771, RZ ;  /* 0x00007771f8157816 */ /* 0x000fe200000000ff */
[----:B------:R-:W-:Y:S01]  /*adf0*/  MUFU.EX2 R29, R29 ;  /* 0x0000001d001d7308 */ /* 0x000fe20000000800 */
[----:B------:R-:W-:Y:S01]  /*ae00*/  LOP3.LUT R22, R22, 0xff, RZ, 0xc0, !PT ;  /* 0x000000ff16167812 */ /* 0x000fe200078ec0ff */
[----:B------:R-:W-:Y:S01]  /*ae10*/  FADD.FTZ R132, R132, R63 ;  /* 0x0000003f84847221 */ /* 0x000fe20000010000 */
[----:B------:R-:W-:Y:S01]  /*ae20*/  PRMT R20, R23, 0x5410, R20 ;  /* 0x0000541017147816 */ /* 0x000fe20000000014 */
[----:B------:R-:W-:Y:S01]  /*ae30*/  VIADD R23, R3, 0xffffffff ;  /* 0xffffffff03177836 */ /* 0x000fe20000000000 */
[----:B------:R-:W-:Y:S01]  /*ae40*/  PRMT R21, R22, 0x5410, R21 ;  /* 0x0000541016157816 */ /* 0x000fe20000000015 */
[----:B------:R-:W-:Y:S01]  /*ae50*/  MUFU.EX2 R52, R52 ;  /* 0x0000003400347308 */ /* 0x000fe20000000800 */
[----:B------:R-:W-:Y:S01]  /*ae60*/  LOP3.LUT R22, R182, 0xff, RZ, 0xc0, !PT ;  /* 0x000000ffb6167812 */ /* 0x000fe200078ec0ff */
[----:B------:R-:W-:Y:S01]  /*ae70*/  FADD.FTZ R58, R58, R59 ;  /* 0x0000003b3a3a7221 */ /* 0x000fe20000010000 */
[----:B------:R-:W-:Y:S01]  /*ae80*/  SHF.R.U32.HI R182, RZ, 0x18, R182 ;  /* 0x00000018ffb67819 */ /* 0x000fe200000116b6 */
[----:B------:R-:W-:Y:S01]  /*ae90*/  FADD.FTZ R55, R55, R132 ;  /* 0x0000008437377221 */ /* 0x000fe20000010000 */
[----:B------:R-:W-:Y:S01]  /*aea0*/  LOP3.LUT R174, R23, UR17, R233, 0x96, !PT ;  /* 0x0000001117ae7c12 */ /* 0x000fe2000f8e96e9 */
[----:B------:R-:W-:Y:S01]  /*aeb0*/  FADD.FTZ R57, R57, R58 ;  /* 0x0000003a39397221 */ /* 0x000fe20000010000 */
[--C-:B------:R-:W-:Y:S01]  /*aec0*/  HSET2.LE.AND R21, R21, R214.reuse, PT ;  /* 0x000000d615157233 */ /* 0x100fe20003803000 */
[----:B------:R-:W-:Y:S01]  /*aed0*/  FADD.FTZ R62, R62, R55 ;  /* 0x000000373e3e7221 */ /* 0x000fe20000010000 */
[----:B------:R-:W-:Y:S01]  /*aee0*/  LOP3.LUT R167, R20, 0xff00ff, RZ, 0xc0, !PT ;  /* 0x00ff00ff14a77812 */ /* 0x000fe200078ec0ff */
[----:B------:R-:W-:Y:S01]  /*aef0*/  IMAD.WIDE.U32 R174, R174, -0x326172a9, RZ ;  /* 0xcd9e8d57aeae7825 */ /* 0x000fe200078e00ff */
[----:B--2---:R-:W-:Y:S01]  /*af00*/  F2FP.BF16.F32.PACK_AB R172, R162, R161 ;  /* 0x000000a1a2ac723e */ /* 0x004fe200000010ff */
[C---:B-1----:R-:W-:Y:S01]  /*af10*/  HMMA.16816.F32.BF16 R124, R24.reuse, R16, R124 ;  /* 0x00000010187c723c */ /* 0x042fe2000004187c */
[----:B------:R-:W-:Y:S01]  /*af20*/  PRMT R165, R22, 0x5410, R165 ;  /* 0x0000541016a57816 */ /* 0x000fe200000000a5 */
[----:B------:R-:W-:Y:S01]  /*af30*/  FADD.FTZ R156, R156, R57 ;  /* 0x000000399c9c7221 */ /* 0x000fe20000010000 */
[----:B------:R-:W-:Y:S01]  /*af40*/  PRMT R157, R157, 0x5410, R182 ;  /* 0x000054109d9d7816 */ /* 0x000fe200000000b6 */
[----:B------:R-:W-:Y:S01]  /*af50*/  FADD.FTZ R135, R135, R44 ;  /* 0x0000002c87877221 */ /* 0x000fe20000010000 */
[----:B------:R-:W-:Y:S01]  /*af60*/  LOP3.LUT R22, R172, R21, RZ, 0xc0, !PT ;  /* 0x00000015ac167212 */ /* 0x000fe200078ec0ff */
[----:B------:R-:W-:Y:S01]  /*af70*/  FADD.FTZ R142, R142, R39 ;  /* 0x000000278e8e7221 */ /* 0x000fe20000010000 */
[--C-:B------:R-:W-:Y:S01]  /*af80*/  HSET2.LE.AND R23, R167, R214.reuse, PT ;  /* 0x000000d6a7177233 */ /* 0x100fe20003803000 */
[C---:B------:R-:W-:Y:S01]  /*af90*/  HMMA.16816.F32.BF16 R120, R24.reuse, R18, R120 ;  /* 0x000000121878723c */ /* 0x040fe20000041878 */
[----:B----4-:R-:W-:Y:S01]  /*afa0*/  F2FP.BF16.F32.PACK_AB R20, R168, R159 ;  /* 0x0000009fa814723e */ /* 0x010fe200000010ff */
[----:B------:R-:W-:Y:S01]  /*afb0*/  FFMA.FTZ R167, R158, UR21, -R53 ;  /* 0x000000159ea77c23 */ /* 0x000fe20008010835 */
[--C-:B------:R-:W-:Y:S01]  /*afc0*/  HSET2.LE.AND R165, R165, R214.reuse, PT ;  /* 0x000000d6a5a57233 */ /* 0x100fe20003803000 */
[----:B------:R-:W-:Y:S01]  /*afd0*/  MUFU.EX2 R158, R160 ;  /* 0x000000a0009e7308 */ /* 0x000fe20000000800 */
[----:B------:R-:W-:Y:S01]  /*afe0*/  HSET2.LE.AND R21, R157, R214, PT ;  /* 0x000000d69d157233 */ /* 0x000fe20003803000 */
[--C-:B------:R-:W-:Y:S01]  /*aff0*/  FFMA.FTZ R157, R154, UR21, -R65.reuse ;  /* 0x000000159a9d7c23 */ /* 0x100fe20008010841 */
[----:B------:R-:W-:Y:S01]  /*b000*/  F2FP.BF16.F32.PACK_AB R172, R170, R153 ;  /* 0x00000099aaac723e */ /* 0x000fe200000010ff */
[C---:B---3--:R-:W-:Y:S01]  /*b010*/  HMMA.16816.F32.BF16 R72, R24.reuse, R12, R72 ;  /* 0x0000000c1848723c */ /* 0x048fe20000041848 */
[----:B------:R-:W-:Y:S01]  /*b020*/  LOP3.LUT R23, R20, R23, RZ, 0xc0, !PT ;  /* 0x0000001714177212 */ /* 0x000fe200078ec0ff */
[--C-:B------:R-:W-:Y:S01]  /*b030*/  FFMA.FTZ R154, R166, UR21, -R65.reuse ;  /* 0x00000015a69a7c23 */ /* 0x100fe20008010841 */
[----:B------:R-:W-:Y:S01]  /*b040*/  LOP3.LUT R20, R176, R165, RZ, 0xc0, !PT ;  /* 0x000000a5b0147212 */ /* 0x000fe200078ec0ff */
[----:B------:R-:W-:Y:S01]  /*b050*/  MUFU.EX2 R157, R157 ;  /* 0x0000009d009d7308 */ /* 0x000fe20000000800 */
[----:B------:R-:W-:Y:S01]  /*b060*/  LOP3.LUT R21, R172, R21, RZ, 0xc0, !PT ;  /* 0x00000015ac157212 */ /* 0x000fe200078ec0ff */
[----:B------:R-:W-:Y:S01]  /*b070*/  FFMA.FTZ R165, R164, UR21, -R65 ;  /* 0x00000015a4a57c23 */ /* 0x000fe20008010841 */
[----:B------:R-:W-:Y:S01]  /*b080*/  LOP3.LUT R178, R174, UR13, R229, 0x96, !PT ;  /* 0x0000000daeb27c12 */ /* 0x000fe2000f8e96e5 */
[C---:B------:R-:W-:Y:S01]  /*b090*/  HMMA.16816.F32.BF16 R76, R24.reuse, R14, R76 ;  /* 0x0000000e184c723c */ /* 0x040fe2000004184c */
[----:B------:R-:W-:Y:S01]  /*b0a0*/  MUFU.EX2 R154, R154 ;  /* 0x0000009a009a7308 */ /* 0x000fe20000000800 */
[----:B------:R-:W-:Y:S01]  /*b0b0*/  FADD.FTZ R153, R153, R62 ;  /* 0x0000003e99997221 */ /* 0x000fe20000010000 */
[----:B------:R-:W-:Y:S01]  /*b0c0*/  FADD.FTZ R156, R163, R156 ;  /* 0x0000009ca39c7221 */ /* 0x000fe20000010000 */
[----:B------:R-:W-:Y:S01]  /*b0d0*/  IMAD.WIDE.U32 R178, R178, -0x2daee0ad, RZ ;  /* 0xd2511f53b2b27825 */ /* 0x000fe200078e00ff */
[----:B------:R-:W-:Y:S03]  /*b0e0*/  MUFU.EX2 R165, R165 ;  /* 0x000000a500a57308 */ /* 0x000fe60000000800 */
[----:B------:R-:W-:Y:S01]  /*b0f0*/  FADD.FTZ R170, R170, R153 ;  /* 0x00000099aaaa7221 */ /* 0x000fe20000010000 */
[----:B------:R-:W-:Y:S01]  /*b100*/  FADD.FTZ R146, R146, R135 ;  /* 0x0000008792927221 */ /* 0x000fe20000010000 */
[C---:B-----5:R-:W-:Y:S01]  /*b110*/  HMMA.16816.F32.BF16 R88, R24.reuse, R8, R88 ;  /* 0x000000081858723c */ /* 0x060fe20000041858 */
[----:B------:R-:W1:Y:S01]  /*b120*/  MUFU.EX2 R167, R167 ;  /* 0x000000a700a77308 */ /* 0x000e620000000800 */
        /* <DEDUP_REMOVED lines=10> */
[----:B------:R-:W-:Y:S01]  /*b1d0*/  MUFU.EX2 R49, R49 ;  /* 0x0000003100317308 */ /* 0x000fe20000000800 */
[----:B------:R-:W-:Y:S01]  /*b1e0*/  IMAD.MOV.U32 R133, RZ, RZ, R0 ;  /* 0x000000ffff857224 */ /* 0x000fe200078e0000 */
[----:B-1----:R-:W-:-:S02]  /*b1f0*/  F2FP.BF16.F32.PACK_AB R160, R167, R158 ;  /* 0x0000009ea7a0723e */ /* 0x002fc400000010ff */
[----:B------:R-:W-:Y:S01]  /*b200*/  HMMA.16816.F32.BF16 R100, R24, R4, R100 ;  /* 0x000000041864723c */ /* 0x000fe20000041864 */
[----:B------:R-:W-:Y:S02]  /*b210*/  IMAD.MOV.U32 R135, RZ, RZ, R236 ;  /* 0x000000ffff877224 */ /* 0x000fe400078e00ec */
[----:B------:R-:W-:-:S05]  /*b220*/  IMAD.MOV.U32 R136, RZ, RZ, R238 ;  /* 0x000000ffff887224 */ /* 0x000fca00078e00ee */
[----:B------:R-:W-:Y:S01]  /*b230*/  HMMA.16816.F32.BF16 R108, R24, R6, R108 ;  /* 0x00000006186c723c */ /* 0x000fe2000004186c */
[----:B------:R-:W-:Y:S02]  /*b240*/  LOP3.LUT R25, R240, UR18, R175, 0x96, !PT ;  /* 0x00000012f0197c12 */ /* 0x000fe4000f8e96af */
        /* <DEDUP_REMOVED lines=19> */
[----:B------:R-:W-:-:S03]  /*b380*/  LOP3.LUT R24, R24, UR8, R173, 0x96, !PT ;  /* 0x0000000818187c12 */ /* 0x000fc6000f8e96ad */
[----:B------:R-:W-:Y:S01]  /*b390*/  IMAD.MOV.U32 R14, RZ, RZ, R16 ;  /* 0x000000ffff0e7224 */ /* 0x000fe200078e0010 */
[----:B------:R-:W-:Y:S01]  /*b3a0*/  LOP3.LUT R8, R172, UR7, R17, 0x96, !PT ;  /* 0x00000007ac087c12 */ /* 0x000fe2000f8e9611 */
[C---:B------:R-:W-:Y:S01]  /*b3b0*/  HMMA.16816.F32.BF16 R112, R20.reuse, R4, R112 ;  /* 0x000000041470723c */ /* 0x040fe20000041870 */
[----:B------:R-:W-:Y:S02]  /*b3c0*/  PRMT R12, R16, 0x7773, RZ ;  /* 0x00007773100c7816 */ /* 0x000fe400000000ff */
[----:B------:R-:W-:Y:S02]  /*b3d0*/  LOP3.LUT R4, R8, 0xffff, RZ, 0xc0, !PT ;  /* 0x0000ffff08047812 */ /* 0x000fe400078ec0ff */
[----:B------:R-:W-:Y:S02]  /*b3e0*/  PRMT R27, R16, 0x7772, RZ ;  /* 0x00007772101b7816 */ /* 0x000fe400000000ff */
[----:B------:R-:W-:Y:S01]  /*b3f0*/  PRMT R5, R8, 0x7632, R5 ;  /* 0x0000763208057816 */ /* 0x000fe20000000005 */
[----:B------:R-:W-:Y:S01]  /*b400*/  HMMA.16816.F32.BF16 R116, R20, R18, R116 ;  /* 0x000000121474723c */ /* 0x000fe20000041874 */
[----:B------:R-:W-:-:S02]  /*b410*/  SHF.R.U32.HI R148, RZ, 0x8, R4 ;  /* 0x00000008ff947819 */ /* 0x000fc40000011604 */
[----:B------:R-:W-:Y:S02]  /*b420*/  LOP3.LUT R14, R14, 0xff, RZ, 0xc0, !PT ;  /* 0x000000ff0e0e7812 */ /* 0x000fe400078ec0ff */
[----:B------:R-:W-:Y:S02]  /*b430*/  PRMT R27, R27, 0x5410, R12 ;  /* 0x000054101b1b7816 */ /* 0x000fe4000000000c */
[----:B------:R-:W-:Y:S01]  /*b440*/  SHF.R.U32.HI R4, RZ, 0x18, R8 ;  /* 0x00000018ff047819 */ /* 0x000fe20000011608 */
[C---:B------:R-:W-:Y:S01]  /*b450*/  HMMA.16816.F32.BF16 R96, R20.reuse, R10, R96 ;  /* 0x0000000a1460723c */ /* 0x040fe20000041860 */
[----:B------:R-:W-:Y:S02]  /*b460*/  LOP3.LUT R5, R5, 0xff, RZ, 0xc0, !PT ;  /* 0x000000ff05057812 */ /* 0x000fe400078ec0ff */
[----:B------:R-:W-:Y:S02]  /*b470*/  PRMT R25, R16, 0x7771, RZ ;  /* 0x0000777110197816 */ /* 0x000fe400000000ff */
[----:B------:R-:W-:Y:S01]  /*b480*/  LOP3.LUT R171, R8, 0xff, RZ, 0xc0, !PT ;  /* 0x000000ff08ab7812 */ /* 0x000fe200078ec0ff */
[----:B------:R-:W1:Y:S01]  /*b490*/  LDSM.16.MT88.4 R16, [R189+0x7000] ;  /* 0x00700000bd10783b */ /* 0x000e620000004200 */
[----:B------:R-:W-:Y:S01]  /*b4a0*/  LOP3.LUT R177, R27, 0xff00ff, RZ, 0xc0, !PT ;  /* 0x00ff00ff1bb17812 */ /* 0x000fe200078ec0ff */
[----:B------:R-:W-:Y:S01]  /*b4b0*/  HMMA.16816.F32.BF16 R104, R20, R6, R104 ;  /* 0x000000061468723c */ /* 0x000fe20000041868 */
[----:B------:R-:W-:Y:S01]  /*b4c0*/  PRMT R25, R14, 0x5410, R25 ;  /* 0x000054100e197816 */ /* 0x000fe20000000019 */
[----:B------:R-:W-:Y:S01]  /*b4d0*/  LDSM.16.MT88.4 R8, [R184+0x7000] ;  /* 0x00700000b808783b */ /* 0x000fe20000004200 */
[----:B------:R-:W-:-:S02]  /*b4e0*/  PRMT R27, R5, 0x5410, R4 ;  /* 0x00005410051b7816 */ /* 0x000fc40000000004 */
[----:B------:R-:W-:Y:S01]  /*b4f0*/  PRMT R171, R171, 0x5410, R148 ;  /* 0x00005410abab7816 */ /* 0x000fe20000000094 */
[----:B------:R-:W2:Y:S01]  /*b500*/  LDSM.16.MT88.4 R12, [R185+0x7000] ;  /* 0x00700000b90c783b */ /* 0x000ea20000004200 */
[--C-:B------:R-:W-:Y:S02]  /*b510*/  HSET2.LE.AND R22, R25, R214.reuse, PT ;  /* 0x000000d619167233 */ /* 0x100fe40003803000 */
[C---:B------:R-:W-:Y:S01]  /*b520*/  F2FP.BF16.F32.PACK_AB R25, R157.reuse, R152 ;  /* 0x000000989d19723e */ /* 0x040fe200000010ff */
[----:B------:R-:W3:Y:S01]  /*b530*/  LDSM.16.MT88.4 R4, [R139+0x7000] ;  /* 0x007000008b04783b */ /* 0x000ee20000004200 */
[--C-:B------:R-:W-:Y:S01]  /*b540*/  HSET2.LE.AND R20, R171, R214.reuse, PT ;  /* 0x000000d6ab147233 */ /* 0x100fe20003803000 */
[----:B------:R-:W-:Y:S01]  /*b550*/  FADD.FTZ R152, R152, R151 ;  /* 0x0000009798987221 */ /* 0x000fe20000010000 */
[--C-:B------:R-:W-:Y:S02]  /*b560*/  HSET2.LE.AND R23, R177, R214.reuse, PT ;  /* 0x000000d6b1177233 */ /* 0x100fe40003803000 */
[----:B------:R-:W-:Y:S01]  /*b570*/  HSET2.LE.AND R21, R27, R214, PT ;  /* 0x000000d61b157233 */ /* 0x000fe20003803000 */
[----:B------:R-:W-:Y:S01]  /*b580*/  FADD.FTZ R157, R157, R152 ;  /* 0x000000989d9d7221 */ /* 0x000fe20000010000 */
[----:B------:R-:W-:-:S02]  /*b590*/  LOP3.LUT R20, R25, R20, RZ, 0xc0, !PT ;  /* 0x0000001419147212 */ /* 0x000fc400078ec0ff */
[----:B------:R-:W-:Y:S02]  /*b5a0*/  LOP3.LUT R25, R242, UR18, R175, 0x96, !PT ;  /* 0x00000012f2197c12 */ /* 0x000fe4000f8e96af */
[----:B------:R-:W-:Y:S01]  /*b5b0*/  F2FP.BF16.F32.PACK_AB R27, R165, R154 ;  /* 0x0000009aa51b723e */ /* 0x000fe200000010ff */
[----:B------:R-:W-:Y:S01]  /*b5c0*/  FADD.FTZ R154, R154, R157 ;  /* 0x0000009d9a9a7221 */ /* 0x000fe20000010000 */
[----:B------:R-:W-:Y:S01]  /*b5d0*/  F2FP.BF16.F32.PACK_AB R148, R169, R150 ;  /* 0x00000096a994723e */ /* 0x000fe200000010ff */
[----:B------:R-:W-:Y:S01]  /*b5e0*/  IMAD.WIDE.U32 R176, R25, -0x2daee0ad, RZ ;  /* 0xd2511f5319b07825 */ /* 0x000fe200078e00ff */
[----:B------:R-:W-:-:S03]  /*b5f0*/  LOP3.LUT R22, R27, R22, RZ, 0xc0, !PT ;  /* 0x000000161b167212 */ /* 0x000fc600078ec0ff */
[--C-:B------:R-:W-:Y:S01]  /*b600*/  FFMA.FTZ R27, R48, UR21, -R134.reuse ;  /* 0x00000015301b7c23 */ /* 0x100fe20008010886 */
[----:B------:R-:W-:Y:S01]  /*b610*/  LOP3.LUT R23, R160, R23, RZ, 0xc0, !PT ;  /* 0x00000017a0177212 */ /* 0x000fe200078ec0ff */
[----:B------:R-:W-:Y:S01]  /*b620*/  FFMA.FTZ R48, R141, UR21, -R134 ;  /* 0x000000158d307c23 */ /* 0x000fe20008010886 */
[----:B------:R-:W-:Y:S01]  /*b630*/  LOP3.LUT R25, R230, UR20, R177, 0x96, !PT ;  /* 0x00000014e6197c12 */ /* 0x000fe2000f8e96b1 */
[----:B------:R4:W-:Y:S01]  /*b640*/  MUFU.EX2 R141, R27 ;  /* 0x0000001b008d7308 */ /* 0x0009e20000000800 */
[----:B------:R-:W-:Y:S01]  /*b650*/  LOP3.LUT R176, R176, UR19, R179, 0x96, !PT ;  /* 0x00000013b0b07c12 */ /* 0x000fe2000f8e96b3 */
[----:B------:R-:W-:Y:S01]  /*b660*/  FADD.FTZ R150, R150, R149 ;  /* 0x0000009596967221 */ /* 0x000fe20000010000 */
[----:B------:R-:W-:Y:S01]  /*b670*/  LOP3.LUT R21, R148, R21, RZ, 0xc0, !PT ;  /* 0x0000001594157212 */ /* 0x000fe200078ec0ff */
[----:B------:R-:W-:Y:S01]  /*b680*/  IMAD.WIDE.U32 R174, R25, -0x326172a9, RZ ;  /* 0xcd9e8d5719ae7825 */ /* 0x000fe200078e00ff */
[----:B------:R-:W5:Y:S03]  /*b690*/  MUFU.EX2 R48, R48 ;  /* 0x0000003000307308 */ /* 0x000f660000000800 */
[----:B------:R-:W-:Y:S01]  /*b6a0*/  FADD.FTZ R169, R169, R150 ;  /* 0x00000096a9a97221 */ /* 0x000fe20000010000 */
[----:B------:R-:W-:Y:S01]  /*b6b0*/  FADD.FTZ R165, R165, R154 ;  /* 0x0000009aa5a57221 */ /* 0x000fe20000010000 */
[----:B------:R-:W-:Y:S01]  /*b6c0*/  IMAD.WIDE.U32 R176, R176, -0x326172a9, RZ ;  /* 0xcd9e8d57b0b07825 */ /* 0x000fe200078e00ff */
[----:B------:R-:W-:Y:S01]  /*b6d0*/  LOP3.LUT R25, R228, UR12, R175, 0x96, !PT ;  /* 0x0000000ce4197c12 */ /* 0x000fe2000f8e96af */
[----:B-1----:R-:W-:Y:S02]  /*b6e0*/  HMMA.16816.F32.BF16 R124, R20, R16, R124 ;  /* 0x00000010147c723c */ /* 0x002fe4000004187c */
[----:B------:R-:W-:Y:S01]  /*b6f0*/  FADD.FTZ R158, R158, R169 ;  /* 0x000000a99e9e7221 */ /* 0x000fe20000010000 */
[----:B------:R-:W-:Y:S01]  /*b700*/  LOP3.LUT R174, R174, UR9, R177, 0x96, !PT ;  /* 0x00000009aeae7c12 */ /* 0x000fe2000f8e96b1 */
[----:B------:R-:W-:-:S04]  /*b710*/  IMAD.WIDE.U32 R182, R25, -0x2daee0ad, RZ ;  /* 0xd2511f5319b67825 */ /* 0x000fc800078e00ff */
[----:B------:R-:W-:Y:S01]  /*b720*/  FADD.FTZ R158, R167, R158 ;  /* 0x0000009ea79e7221 */ /* 0x000fe20000010000 */
[----:B------:R-:W-:Y:S01]  /*b730*/  IMAD.WIDE.U32 R174, R174, -0x2daee0ad, RZ ;  /* 0xd2511f53aeae7825 */ /* 0x000fe200078e00ff */
[----:B------:R-:W-:Y:S01]  /*b740*/  HMMA.16816.F32.BF16 R120, R20, R18, R120 ;  /* 0x000000121478723c */ /* 0x000fe20000041878 */
[----:B------:R-:W-:-:S05]  /*b750*/  LOP3.LUT R178, R178, UR4, R183, 0x96, !PT ;  /* 0x00000004b2b27c12 */ /* 0x000fca000f8e96b7 */
[----:B------:R-:W-:Y:S02]  /*b760*/  IMAD.WIDE.U32 R178, R178, -0x326172a9, RZ ;  /* 0xcd9e8d57b2b27825 */ /* 0x000fe400078e00ff */
[C---:B--2---:R-:W-:Y:S08]  /*b770*/  HMMA.16816.F32.BF16 R72, R20.reuse, R12, R72 ;  /* 0x0000000c1448723c */ /* 0x044ff00000041848 */
[C---:B------:R-:W-:Y:S08]  /*b780*/  HMMA.16816.F32.BF16 R76, R20.reuse, R14, R76 ;  /* 0x0000000e144c723c */ /* 0x040ff0000004184c */
[C---:B------:R-:W-:Y:S08]  /*b790*/  HMMA.16816.F32.BF16 R88, R20.reuse, R8, R88 ;  /* 0x000000081458723c */ /* 0x040ff00000041858 */
[C---:B------:R-:W-:Y:S08]  /*b7a0*/  HMMA.16816.F32.BF16 R92, R20.reuse, R10, R92 ;  /* 0x0000000a145c723c */ /* 0x040ff0000004185c */
[C---:B---3--:R-:W-:Y:S08]  /*b7b0*/  HMMA.16816.F32.BF16 R100, R20.reuse, R4, R100 ;  /* 0x000000041464723c */ /* 0x048ff00000041864 */
[----:B------:R-:W-:Y:S01]  /*b7c0*/  HMMA.16816.F32.BF16 R108, R20, R6, R108 ;  /* 0x00000006146c723c */ /* 0x000fe2000004186c */
[----:B------:R-:W-:-:S05]  /*b7d0*/  LOP3.LUT R20, R182, UR23, R175, 0x96, !PT ;  /* 0x00000017b6147c12 */ /* 0x000fca000f8e96af */
[----:B------:R-:W-:-:S04]  /*b7e0*/  IMAD.WIDE.U32 R180, R20, -0x326172a9, RZ ;  /* 0xcd9e8d5714b47825 */ /* 0x000fc800078e00ff */
[----:B------:R-:W-:Y:S01]  /*b7f0*/  IMAD.MOV.U32 R22, RZ, RZ, R180 ;  /* 0x000000ffff167224 */ /* 0x000fe200078e00b4 */
[C---:B------:R-:W-:Y:S02]  /*b800*/  PRMT R21, R180.reuse, 0x7773, RZ ;  /* 0x00007773b4157816 */ /* 0x040fe400000000ff */
[C---:B------:R-:W-:Y:S02]  /*b810*/  PRMT R20, R180.reuse, 0x7772, RZ ;  /* 0x00007772b4147816 */ /* 0x040fe400000000ff */
[----:B------:R-:W-:Y:S02]  /*b820*/  PRMT R148, R180, 0x7771, RZ ;  /* 0x00007771b4947816 */ /* 0x000fe400000000ff */
[----:B------:R-:W-:Y:S02]  /*b830*/  PRMT R20, R20, 0x5410, R21 ;  /* 0x0000541014147816 */ /* 0x000fe40000000015 */
[----:B------:R-:W-:Y:S02]  /*b840*/  LOP3.LUT R21, R22, 0xff, RZ, 0xc0, !PT ;  /* 0x000000ff16157812 */ /* 0x000fe400078ec0ff */
[----:B------:R-:W-:-:S02]  /*b850*/  LOP3.LUT R22, R178, UR7, R181, 0x96, !PT ;  /* 0x00000007b2167c12 */ /* 0x000fc4000f8e96b5 */
[----:B------:R-:W-:Y:S02]  /*b860*/  PRMT R21, R21, 0x5410, R148 ;  /* 0x0000541015157816 */ /* 0x000fe40000000094 */
[C---:B------:R-:W-:Y:S02]  /*b870*/  PRMT R23, R22.reuse, 0x7632, R23 ;  /* 0x0000763216177816 */ /* 0x040fe40000000017 */
[C---:B------:R-:W-:Y:S02]  /*b880*/  LOP3.LUT R25, R22.reuse, 0xffff, RZ, 0xc0, !PT ;  /* 0x0000ffff16197812 */ /* 0x040fe400078ec0ff */
[----:B------:R-:W-:Y:S02]  /*b890*/  LOP3.LUT R148, R22, 0xff, RZ, 0xc0, !PT ;  /* 0x000000ff16947812 */ /* 0x000fe400078ec0ff */
[----:B------:R-:W-:Y:S02]  /*b8a0*/  SHF.R.U32.HI R22, RZ, 0x18, R22 ;  /* 0x00000018ff167819 */ /* 0x000fe40000011616 */
[----:B------:R-:W-:-:S02]  /*b8b0*/  LOP3.LUT R23, R23, 0xff, RZ, 0xc0, !PT ;  /* 0x000000ff17177812 */ /* 0x000fc400078ec0ff */
[----:B------:R-:W-:Y:S02]  /*b8c0*/  LOP3.LUT R171, R20, 0xff00ff, RZ, 0xc0, !PT ;  /* 0x00ff00ff14ab7812 */ /* 0x000fe400078ec0ff */
[----:B------:R-:W-:Y:S02]  /*b8d0*/  SHF.R.U32.HI R25, RZ, 0x8, R25 ;  /* 0x00000008ff197819 */ /* 0x000fe40000011619 */
[----:B----4-:R-:W-:Y:S02]  /*b8e0*/  PRMT R27, R23, 0x5410, R22 ;  /* 0x00005410171b7816 */ /* 0x010fe40000000016 */
[----:B------:R-:W-:Y:S02]  /*b8f0*/  HSET2.LE.AND R23, R171, R214, PT ;  /* 0x000000d6ab177233 */ /* 0x000fe40003803000 */
[----:B------:R-:W-:Y:S02]  /*b900*/  PRMT R25, R148, 0x5410, R25 ;  /* 0x0000541094197816 */ /* 0x000fe40000000019 */
[----:B------:R-:W-:-:S02]  /*b910*/  F2FP.BF16.F32.PACK_AB R20, R145, R54 ;  /* 0x000000369114723e */ /* 0x000fc400000010ff */
[--C-:B------:R-:W-:Y:S02]  /*b920*/  HSET2.LE.AND R21, R21, R214.reuse, PT ;  /* 0x000000d615157233 */ /* 0x100fe40003803000 */
[----:B------:R-:W-:Y:S02]  /*b930*/  F2FP.BF16.F32.PACK_AB R22, R147, R64 ;  /* 0x000000409316723e */ /* 0x000fe400000010ff */
[----:B------:R-:W-:Y:S02]  /*b940*/  LOP3.LUT R23, R20, R23, RZ, 0xc0, !PT ;  /* 0x0000001714177212 */ /* 0x000fe400078ec0ff */
[--C-:B------:R-:W-:Y:S02]  /*b950*/  HSET2.LE.AND R20, R25, R214.reuse, PT ;  /* 0x000000d619147233 */ /* 0x100fe40003803000 */
[----:B------:R-:W-:Y:S02]  /*b960*/  LOP3.LUT R22, R22, R21, RZ, 0xc0, !PT ;  /* 0x0000001516167212 */ /* 0x000fe400078ec0ff */
[----:B------:R-:W-:Y:S01]  /*b970*/  F2FP.BF16.F32.PACK_AB R25, R143, R50 ;  /* 0x000000328f19723e */ /* 0x000fe200000010ff */
[----:B------:R-:W-:Y:S01]  /*b980*/  FADD.FTZ R50, R50, R161 ;  /* 0x000000a132327221 */ /* 0x000fe20000010000 */
[----:B------:R-:W-:Y:S01]  /*b990*/  HSET2.LE.AND R21, R27, R214, PT ;  /* 0x000000d61b157233 */ /* 0x000fe20003803000 */
[----:B------:R-:W-:Y:S01]  /*b9a0*/  FFMA.FTZ R27, R56, UR21, -R65 ;  /* 0x00000015381b7c23 */ /* 0x000fe20008010841 */
[----:B-----5:R-:W-:Y:S01]  /*b9b0*/  F2FP.BF16.F32.PACK_AB R148, R48, R141 ;  /* 0x0000008d3094723e */ /* 0x020fe200000010ff */
[----:B------:R-:W-:Y:S01]  /*b9c0*/  FADD.FTZ R141, R141, R168 ;  /* 0x000000a88d8d7221 */ /* 0x000fe20000010000 */
[----:B------:R-:W-:Y:S01]  /*b9d0*/  LOP3.LUT R20, R25, R20, RZ, 0xc0, !PT ;  /* 0x0000001419147212 */ /* 0x000fe200078ec0ff */
[----:B------:R-:W-:Y:S01]  /*b9e0*/  IMAD.WIDE.U32 R24, R24, -0x2daee0ad, RZ ;  /* 0xd2511f5318187825 */ /* 0x000fe200078e00ff */
[----:B------:R-:W-:-:S03]  /*b9f0*/  LOP3.LUT R21, R148, R21, RZ, 0xc0, !PT ;  /* 0x0000001594157212 */ /* 0x000fc600078ec0ff */
[----:B------:R-:W-:Y:S01]  /*ba00*/  FADD.FTZ R143, R143, R50 ;  /* 0x000000328f8f7221 */ /* 0x000fe20000010000 */
[----:B------:R-:W-:Y:S01]  /*ba10*/  FADD.FTZ R141, R48, R141 ;  /* 0x0000008d308d7221 */ /* 0x000fe20000010000 */
[----:B------:R-:W-:Y:S01]  /*ba20*/  LOP3.LUT R26, R26, UR22, R25, 0x96, !PT ;  /* 0x000000161a1a7c12 */ /* 0x000fe2000f8e9619 */
[--C-:B------:R-:W-:Y:S01]  /*ba30*/  FFMA.FTZ R25, R61, UR21, -R65.reuse ;  /* 0x000000153d197c23 */ /* 0x100fe20008010841 */
[--C-:B------:R-:W-:Y:S01]  /*ba40*/  FFMA.FTZ R61, R31, UR21, -R65.reuse ;  /* 0x000000151f3d7c23 */ /* 0x100fe20008010841 */
[C---:B------:R-:W-:Y:S01]  /*ba50*/  HMMA.16816.F32.BF16 R80, R20.reuse, R14, R80 ;  /* 0x0000000e1450723c */ /* 0x040fe20000041850 */
[----:B------:R-:W-:Y:S01]  /*ba60*/  FFMA.FTZ R65, R66, UR21, -R65 ;  /* 0x0000001542417c23 */ /* 0x000fe20008010841 */
[----:B------:R-:W-:Y:S02]  /*ba70*/  IMAD.MOV.U32 R14, RZ, RZ, R24 ;  /* 0x000000ffff0e7224 */ /* 0x000fe400078e0018 */
[----:B------:R-:W-:Y:S01]  /*ba80*/  FFMA.FTZ R66, R51, UR21, -R53 ;  /* 0x0000001533427c23 */ /* 0x000fe20008010835 */
[----:B------:R-:W-:Y:S01]  /*ba90*/  PRMT R15, R24, 0x7772, RZ ;  /* 0x00007772180f7816 */ /* 0x000fe200000000ff */
[----:B------:R1:W-:Y:S01]  /*baa0*/  MUFU.EX2 R56, R25 ;  /* 0x0000001900387308 */ /* 0x0003e20000000800 */
[----:B------:R-:W-:Y:S01]  /*bab0*/  FADD.FTZ R64, R64, R143 ;  /* 0x0000008f40407221 */ /* 0x000fe20000010000 */
[----:B------:R-:W-:Y:S01]  /*bac0*/  LOP3.LUT R148, R14, 0xff, RZ, 0xc0, !PT ;  /* 0x000000ff0e947812 */ /* 0x000fe200078ec0ff */
[C---:B------:R-:W-:Y:S01]  /*bad0*/  HMMA.16816.F32.BF16 R68, R20.reuse, R12, R68 ;  /* 0x0000000c1444723c */ /* 0x040fe20000041844 */
[C---:B------:R-:W-:Y:S01]  /*bae0*/  PRMT R13, R24.reuse, 0x7771, RZ ;  /* 0x00007771180d7816 */ /* 0x040fe200000000ff */
[----:B------:R2:W3:Y:S01]  /*baf0*/  MUFU.EX2 R31, R27 ;  /* 0x0000001b001f7308 */ /* 0x0004e20000000800 */
[----:B------:R-:W-:Y:S01]  /*bb00*/  PRMT R12, R24, 0x7773, RZ ;  /* 0x00007773180c7816 */ /* 0x000fe200000000ff */
[----:B------:R-:W-:Y:S01]  /*bb10*/  FFMA.FTZ R24, R46, UR21, -R53 ;  /* 0x000000152e187c23 */ /* 0x000fe20008010835 */
[----:B------:R-:W-:Y:S01]  /*bb20*/  LOP3.LUT R14, R26, 0xff, RZ, 0xc0, !PT ;  /* 0x000000ff1a0e7812 */ /* 0x000fe200078ec0ff */
[----:B------:R-:W-:Y:S01]  /*bb30*/  MUFU.EX2 R66, R66 ;  /* 0x0000004200427308 */ /* 0x000fe20000000800 */
[----:B------:R-:W-:Y:S01]  /*bb40*/  FADD.FTZ R54, R54, R141 ;  /* 0x0000008d36367221 */ /* 0x000fe20000010000 */
[C---:B------:R-:W-:Y:S01]  /*bb50*/  HMMA.16816.F32.BF16 R84, R20.reuse, R8, R84 ;  /* 0x000000081454723c */ /* 0x040fe20000041854 */
[----:B------:R-:W-:Y:S01]  /*bb60*/  LOP3.LUT R9, R26, 0xffff, RZ, 0xc0, !PT ;  /* 0x0000ffff1a097812 */ /* 0x000fe200078ec0ff */
[----:B------:R-:W4:Y:S01]  /*bb70*/  MUFU.EX2 R51, R24 ;  /* 0x0000001800337308 */ /* 0x000f220000000800 */
[----:B-1----:R-:W-:Y:S01]  /*bb80*/  PRMT R25, R148, 0x5410, R13 ;  /* 0x0000541094197816 */ /* 0x002fe2000000000d */
[----:B------:R-:W-:Y:S01]  /*bb90*/  FFMA.FTZ R148, R32, UR21, -R134 ;  /* 0x0000001520947c23 */ /* 0x000fe20008010886 */
[----:B------:R-:W-:Y:S01]  /*bba0*/  SHF.R.U32.HI R9, RZ, 0x8, R9 ;  /* 0x00000008ff097819 */ /* 0x000fe20000011609 */
[----:B------:R-:W-:Y:S01]  /*bbb0*/  MUFU.EX2 R61, R61 ;  /* 0x0000003d003d7308 */ /* 0x000fe20000000800 */
[----:B------:R-:W-:Y:S01]  /*bbc0*/  PRMT R8, R15, 0x5410, R12 ;  /* 0x000054100f087816 */ /* 0x000fe2000000000c */
[C---:B------:R-:W-:Y:S01]  /*bbd0*/  HMMA.16816.F32.BF16 R96, R20.reuse, R10, R96 ;  /* 0x0000000a1460723c */ /* 0x040fe20000041860 */
[----:B------:R-:W-:Y:S01]  /*bbe0*/  PRMT R11, R26, 0x7632, R11 ;  /* 0x000076321a0b7816 */ /* 0x000fe2000000000b */
[----:B------:R1:W5:Y:S01]  /*bbf0*/  MUFU.EX2 R46, R65 ;  /* 0x00000041002e7308 */ /* 0x0003620000000800 */
[----:B------:R-:W-:Y:S01]  /*bc00*/  SHF.R.U32.HI R10, RZ, 0x18, R26 ;  /* 0x00000018ff0a7819 */ /* 0x000fe2000001161a */
[----:B------:R-:W-:Y:S01]  /*bc10*/  FFMA.FTZ R32, R47, UR21, -R134 ;  /* 0x000000152f207c23 */ /* 0x000fe20008010886 */
[----:B------:R-:W-:Y:S01]  /*bc20*/  LOP3.LUT R11, R11, 0xff, RZ, 0xc0, !PT ;  /* 0x000000ff0b0b7812 */ /* 0x000fe200078ec0ff */
[----:B------:R-:W-:Y:S01]  /*bc30*/  FADD.FTZ R64, R147, R64 ;  /* 0x0000004093407221 */ /* 0x000fe20000010000 */
[--C-:B------:R-:W-:Y:S01]  /*bc40*/  HSET2.LE.AND R26, R25, R214.reuse, PT ;  /* 0x000000d6191a7233 */ /* 0x100fe20003803000 */
[C---:B------:R-:W-:Y:S01]  /*bc50*/  HMMA.16816.F32.BF16 R112, R20.reuse, R4, R112 ;  /* 0x000000041470723c */ /* 0x040fe20000041870 */
[----:B------:R-:W-:Y:S01]  /*bc60*/  PRMT R9, R14, 0x5410, R9 ;  /* 0x000054100e097816 */ /* 0x000fe20000000009 */
[----:B------:R-:W-:Y:S01]  /*bc70*/  MUFU.EX2 R32, R32 ;  /* 0x0000002000207308 */ /* 0x000fe20000000800 */
[----:B--2---:R-:W-:Y:S01]  /*bc80*/  LOP3.LUT R27, R8, 0xff00ff, RZ, 0xc0, !PT ;  /* 0x00ff00ff081b7812 */ /* 0x004fe200078ec0ff */
[----:B------:R-:W2:Y:S01]  /*bc90*/  LDSM.16.MT88.4 R12, [R185+0x7800] ;  /* 0x00780000b90c783b */ /* 0x000ea20000004200 */
[----:B------:R-:W-:Y:S01]  /*bca0*/  PRMT R25, R11, 0x5410, R10 ;  /* 0x000054100b197816 */ /* 0x000fe2000000000a */
[----:B------:R-:W-:Y:S01]  /*bcb0*/  FADD.FTZ R145, R145, R54 ;  /* 0x0000003691917221 */ /* 0x000fe20000010000 */
[----:B------:R-:W-:Y:S01]  /*bcc0*/  F2FP.BF16.F32.PACK_AB R8, R52, R29 ;  /* 0x0000001d3408723e */ /* 0x000fe200000010ff */
[C---:B------:R-:W-:Y:S01]  /*bcd0*/  HMMA.16816.F32.BF16 R128, R20.reuse, R16, R128 ;  /* 0x000000101480723c */ /* 0x040fe20000041880 */
[--C-:B------:R-:W-:Y:S01]  /*bce0*/  HSET2.LE.AND R27, R27, R214.reuse, PT ;  /* 0x000000d61b1b7233 */ /* 0x100fe20003803000 */
[--C-:B-1----:R-:W-:Y:S01]  /*bcf0*/  FFMA.FTZ R65, R34, UR21, -R140.reuse ;  /* 0x0000001522417c23 */ /* 0x102fe2000801088c */
[--C-:B------:R-:W-:Y:S01]  /*bd00*/  HSET2.LE.AND R24, R9, R214.reuse, PT ;  /* 0x000000d609187233 */ /* 0x100fe20003803000 */
[----:B------:R-:W-:Y:S01]  /*bd10*/  FFMA.FTZ R34, R30, UR21, -R140 ;  /* 0x000000151e227c23 */ /* 0x000fe2000801088c */
[----:B---3--:R-:W-:Y:S01]  /*bd20*/  F2FP.BF16.F32.PACK_AB R5, R31, R56 ;  /* 0x000000381f05723e */ /* 0x008fe200000010ff */
[----:B------:R-:W-:Y:S01]  /*bd30*/  FADD.FTZ R56, R56, R165 ;  /* 0x000000a538387221 */ /* 0x000fe20000010000 */
[----:B------:R-:W-:Y:S01]  /*bd40*/  HSET2.LE.AND R25, R25, R214, PT ;  /* 0x000000d619197233 */ /* 0x000fe20003803000 */
[C---:B------:R-:W-:Y:S01]  /*bd50*/  HMMA.16816.F32.BF16 R116, R20.reuse, R18, R116 ;  /* 0x000000121474723c */ /* 0x040fe20000041874 */
[----:B----4-:R-:W-:Y:S01]  /*bd60*/  F2FP.BF16.F32.PACK_AB R4, R66, R51 ;  /* 0x000000334204723e */ /* 0x010fe200000010ff */
[----:B------:R-:W1:Y:S01]  /*bd70*/  LDSM.16.MT88.4 R16, [R189+0x7800] ;  /* 0x00780000bd10783b */ /* 0x000e620000004200 */
[----:B-----5:R-:W-:Y:S01]  /*bd80*/  F2FP.BF16.F32.PACK_AB R53, R46, R61 ;  /* 0x0000003d2e35723e */ /* 0x020fe200000010ff */
[----:B------:R-:W3:Y:S01]  /*bd90*/  MUFU.EX2 R34, R34 ;  /* 0x0000002200227308 */ /* 0x000ee20000000800 */
[----:B------:R-:W-:Y:S01]  /*bda0*/  LOP3.LUT R27, R8, R27, RZ, 0xc0, !PT ;  /* 0x0000001b081b7212 */ /* 0x000fe200078ec0ff */
[----:B------:R-:W-:Y:S01]  /*bdb0*/  FADD.FTZ R51, R51, R158 ;  /* 0x0000009e33337221 */ /* 0x000fe20000010000 */
[----:B------:R-:W-:Y:S01]  /*bdc0*/  LOP3.LUT R24, R5, R24, RZ, 0xc0, !PT ;  /* 0x0000001805187212 */ /* 0x000fe200078ec0ff */
[----:B------:R-:W-:Y:S01]  /*bdd0*/  HMMA.16816.F32.BF16 R104, R20, R6, R104 ;  /* 0x000000061468723c */ /* 0x000fe20000041868 */
[----:B------:R-:W-:Y:S01]  /*bde0*/  LOP3.LUT R22, R176, UR8, R179, 0x96, !PT ;  /* 0x00000008b0167c12 */ /* 0x000fe2000f8e96b3 */
[----:B------:R-:W4:Y:S01]  /*bdf0*/  LDSM.16.MT88.4 R8, [R184+0x7800] ;  /* 0x00780000b808783b */ /* 0x000f220000004200 */
[----:B------:R-:W-:Y:S01]  /*be00*/  LOP3.LUT R25, R4, R25, RZ, 0xc0, !PT ;  /* 0x0000001904197212 */ /* 0x000fe200078ec0ff */
[----:B------:R-:W-:Y:S01]  /*be10*/  FADD.FTZ R56, R31, R56 ;  /* 0x000000381f387221 */ /* 0x000fe20000010000 */
[----:B------:R-:W-:Y:S01]  /*be20*/  LOP3.LUT R26, R53, R26, RZ, 0xc0, !PT ;  /* 0x0000001a351a7212 */ /* 0x000fe200078ec0ff */
[----:B------:R-:W5:Y:S01]  /*be30*/  LDSM.16.MT88.4 R4, [R139+0x7800] ;  /* 0x007800008b04783b */ /* 0x000f620000004200 */
[----:B------:R-:W-:-:S04]  /*be40*/  IMAD.WIDE.U32 R22, R22, -0x2daee0ad, RZ ;  /* 0xd2511f5316167825 */ /* 0x000fc800078e00ff */
[----:B------:R-:W-:Y:S01]  /*be50*/  FFMA.FTZ R53, R33, UR21, -R140 ;  /* 0x0000001521357c23 */ /* 0x000fe2000801088c */
[----:B------:R-:W-:Y:S01]  /*be60*/  FADD.FTZ R66, R66, R51 ;  /* 0x0000003342427221 */ /* 0x000fe20000010000 */
[----:B------:R3:W-:Y:S01]  /*be70*/  MUFU.EX2 R33, R65 ;  /* 0x0000004100217308 */ /* 0x0007e20000000800 */
[----:B------:R-:W-:Y:S01]  /*be80*/  IMAD.MOV.U32 R140, RZ, RZ, R22 ;  /* 0x000000ffff8c7224 */ /* 0x000fe200078e0016 */
[C---:B------:R-:W-:Y:S01]  /*be90*/  PRMT R20, R22.reuse, 0x7771, RZ ;  /* 0x0000777116147816 */ /* 0x040fe200000000ff */
[----:B------:R-:W-:Y:S01]  /*bea0*/  FADD.FTZ R61, R61, R56 ;  /* 0x000000383d3d7221 */ /* 0x000fe20000010000 */
[C---:B------:R-:W-:Y:S01]  /*beb0*/  PRMT R21, R22.reuse, 0x7773, RZ ;  /* 0x0000777316157816 */ /* 0x040fe200000000ff */
[----:B------:R1:W-:Y:S01]  /*bec0*/  MUFU.EX2 R30, R53 ;  /* 0x00000035001e7308 */ /* 0x0003e20000000800 */
[----:B------:R-:W-:Y:S01]  /*bed0*/  PRMT R22, R22, 0x7772, RZ ;  /* 0x0000777216167816 */ /* 0x000fe200000000ff */
[----:B------:R-:W-:Y:S01]  /*bee0*/  FADD.FTZ R29, R29, R66 ;  /* 0x000000421d1d7221 */ /* 0x000fe20000010000 */
[----:B------:R-:W-:Y:S01]  /*bef0*/  LOP3.LUT R174, R174, UR22, R23, 0x96, !PT ;  /* 0x00000016aeae7c12 */ /* 0x000fe2000f8e9617 */
[--C-:B------:R-:W-:Y:S01]  /*bf00*/  FFMA.FTZ R23, R35, UR21, -R134.reuse ;  /* 0x0000001523177c23 */ /* 0x100fe20008010886 */
[----:B------:R-:W-:Y:S01]  /*bf10*/  PRMT R22, R22, 0x5410, R21 ;  /* 0x0000541016167816 */ /* 0x000fe20000000015 */
[C---:B--2---:R-:W-:Y:S01]  /*bf20*/  HMMA.16816.F32.BF16 R72, R24.reuse, R12, R72 ;  /* 0x0000000c1848723c */ /* 0x044fe20000041848 */
[----:B---3--:R-:W-:Y:S01]  /*bf30*/  F2FP.BF16.F32.PACK_AB R173, R49, R34 ;  /* 0x0000002231ad723e */ /* 0x008fe200000010ff */
[----:B------:R-:W-:Y:S01]  /*bf40*/  MUFU.EX2 R47, R23 ;  /* 0x00000017002f7308 */ /* 0x000fe20000000800 */
[--C-:B------:R-:W-:Y:S01]  /*bf50*/  FFMA.FTZ R65, R28, UR21, -R134.reuse ;  /* 0x000000151c417c23 */ /* 0x100fe20008010886 */
[----:B------:R-:W-:Y:S01]  /*bf60*/  PRMT R134, R174, 0x7632, R134 ;  /* 0x00007632ae867816 */ /* 0x000fe20000000086 */
[----:B------:R-:W-:Y:S01]  /*bf70*/  FADD.FTZ R227, R46, R61 ;  /* 0x0000003d2ee37221 */ /* 0x000fe20000010000 */
[----:B------:R-:W-:Y:S01]  /*bf80*/  MUFU.EX2 R28, R148 ;  /* 0x00000094001c7308 */ /* 0x000fe20000000800 */
[----:B------:R-:W-:Y:S01]  /*bf90*/  LOP3.LUT R171, R22, 0xff00ff, RZ, 0xc0, !PT ;  /* 0x00ff00ff16ab7812 */ /* 0x000fe200078ec0ff */
[----:B------:R-:W-:Y:S01]  /*bfa0*/  HMMA.16816.F32.BF16 R76, R24, R14, R76 ;  /* 0x0000000e184c723c */ /* 0x000fe2000004184c */
[----:B-1----:R-:W-:Y:S01]  /*bfb0*/  LOP3.LUT R53, R140, 0xff, RZ, 0xc0, !PT ;  /* 0x000000ff8c357812 */ /* 0x002fe200078ec0ff */
[----:B------:R1:W2:Y:S01]  /*bfc0*/  MUFU.EX2 R35, R65 ;  /* 0x0000004100237308 */ /* 0x0002a20000000800 */
[----:B------:R-:W-:Y:S01]  /*bfd0*/  FADD.FTZ R225, R52, R29 ;  /* 0x0000001d34e17221 */ /* 0x000fe20000010000 */
[----:B------:R-:W-:-:S02]  /*bfe0*/  HSET2.LE.AND R171, R171, R214, PT ;  /* 0x000000d6abab7233 */ /* 0x000fc40003803000 */
[----:B------:R-:W-:Y:S02]  /*bff0*/  PRMT R21, R53, 0x5410, R20 ;  /* 0x0000541035157816 */ /* 0x000fe40000000014 */
[C---:B------:R-:W-:Y:S01]  /*c000*/  LOP3.LUT R20, R174.reuse, 0xffff, RZ, 0xc0, !PT ;  /* 0x0000ffffae147812 */ /* 0x040fe200078ec0ff */
[C---:B------:R-:W-:Y:S01]  /*c010*/  HMMA.16816.F32.BF16 R124, R24.reuse, R16, R124 ;  /* 0x00000010187c723c */ /* 0x040fe2000004187c */
[----:B------:R-:W-:Y:S02]  /*c020*/  LOP3.LUT R53, R174, 0xff, RZ, 0xc0, !PT ;  /* 0x000000ffae357812 */ /* 0x000fe400078ec0ff */
[----:B------:R-:W-:Y:S02]  /*c030*/  SHF.R.U32.HI R174, RZ, 0x18, R174 ;  /* 0x00000018ffae7819 */ /* 0x000fe400000116ae */
[----:B------:R-:W-:Y:S02]  /*c040*/  SHF.R.U32.HI R20, RZ, 0x8, R20 ;  /* 0x00000008ff147819 */ /* 0x000fe40000011614 */
[----:B-1----:R-:W-:Y:S01]  /*c050*/  LOP3.LUT R65, R134, 0xff, RZ, 0xc0, !PT ;  /* 0x000000ff86417812 */ /* 0x002fe200078ec0ff */
[----:B------:R-:W-:Y:S01]  /*c060*/  HMMA.16816.F32.BF16 R120, R24, R18, R120 ;  /* 0x000000121878723c */ /* 0x000fe20000041878 */
[----:B------:R-:W-:-:S02]  /*c070*/  HSET2.LE.AND R22, R21, R214, PT ;  /* 0x000000d615167233 */ /* 0x000fc40003803000 */
[----:B------:R-:W-:Y:S02]  /*c080*/  PRMT R53, R53, 0x5410, R20 ;  /* 0x0000541035357816 */ /* 0x000fe40000000014 */
[----:B------:R-:W-:Y:S02]  /*c090*/  PRMT R21, R65, 0x5410, R174 ;  /* 0x0000541041157816 */ /* 0x000fe400000000ae */
[----:B--2---:R-:W-:Y:S01]  /*c0a0*/  F2FP.BF16.F32.PACK_AB R140, R32, R35 ;  /* 0x00000023208c723e */ /* 0x004fe200000010ff */
[C---:B----4-:R-:W-:Y:S01]  /*c0b0*/  HMMA.16816.F32.BF16 R88, R24.reuse, R8, R88 ;  /* 0x000000081858723c */ /* 0x050fe20000041858 */
[--C-:B------:R-:W-:Y:S02]  /*c0c0*/  HSET2.LE.AND R20, R53, R214.reuse, PT ;  /* 0x000000d635147233 */ /* 0x100fe40003803000 */
        /* <DEDUP_REMOVED lines=14> */
[----:B------:R-:W-:Y:S01]  /*c1b0*/  FADD.FTZ R235, R49, R34 ;  /* 0x0000002231eb7221 */ /* 0x000fe20000010000 */
[----:B------:R-:W-:-:S02]  /*c1c0*/  IMAD.MOV.U32 R134, RZ, RZ, R2 ;  /* 0x000000ffff867224 */ /* 0x000fc400078e0002 */
[----:B------:R-:W-:-:S04]  /*c1d0*/  FADD.FTZ R226, R32, R35 ;  /* 0x0000002320e27221 */ /* 0x000fc80000010000 */
        /* <DEDUP_REMOVED lines=14> */
[----:B------:R-:W-:Y:S01]  /*c2c0*/  BAR.SYNC.DEFER_BLOCKING 0x0 ;  /* 0x0000000000007b1d */ /* 0x000fe20000010000 */
[----:B------:R-:W-:-:S04]  /*c2d0*/  IMAD.WIDE.U32 R6, R4, R218, RZ ;  /* 0x000000da04067225 */ /* 0x000fc800078e00ff */
[----:B------:R-:W-:Y:S02]  /*c2e0*/  IMAD R4, R4, R219, R7 ;  /* 0x000000db04047224 */ /* 0x000fe400078e0207 */
[----:B------:R-:W-:-:S03]  /*c2f0*/  IMAD.SHL.U32 R12, R6, 0x40, RZ ;  /* 0x00000040060c7824 */ /* 0x000fc600078e00ff */
[----:B------:R-:W-:Y:S02]  /*c300*/  SHF.L.U64.HI R13, R6, 0x6, R4 ;  /* 0x00000006060d7819 */ /* 0x000fe40000010204 */
[CC--:B------:R-:W-:Y:S02]  /*c310*/  @!P0 LEA R4, P2, R218.reuse, R12.reuse, 0x4 ;  /* 0x0000000cda048211 */ /* 0x0c0fe400078420ff */
[----:B------:R-:W-:Y:S02]  /*c320*/  @!P0 LEA R6, P1, R218, R12, 0x5 ;  /* 0x0000000cda068211 */ /* 0x000fe400078228ff */
[----:B------:R-:W-:Y:S02]  /*c330*/  @!P0 LEA R10, P3, R12, R205, 0x1 ;  /* 0x000000cd0c0a8211 */ /* 0x000fe400078608ff */
[CCC-:B------:R-:W-:Y:S02]  /*c340*/  @!P0 LEA.HI.X R5, R218.reuse, R13.reuse, R219.reuse, 0x4, P2 ;  /* 0x0000000dda058211 */ /* 0x1c0fe400010f24db */
[----:B------:R-:W-:Y:S01]  /*c350*/  @!P0 LEA.HI.X R7, R218, R13, R219, 0x5, P1 ;  /* 0x0000000dda078211 */ /* 0x000fe200008f2cdb */
[----:B------:R-:W-:Y:S01]  /*c360*/  @!P0 IMAD R219, R219, 0x30, RZ ;  /* 0x00000030dbdb8824 */ /* 0x000fe200078e02ff */
[-CC-:B------:R-:W-:Y:S01]  /*c370*/  @!P0 LEA.HI.X R11, R12, R204.reuse, R13.reuse, 0x1, P3 ;  /* 0x000000cc0c0b8211 */ /* 0x180fe200018f0c0d */
[----:B------:R-:W-:Y:S01]  /*c380*/  @!P0 IMAD.WIDE.U32 R12, R218, 0x30, R12 ;  /* 0x00000030da0c8825 */ /* 0x000fe200078e000c */
[-C--:B------:R-:W-:Y:S01]  /*c390*/  @!P0 LEA R20, P1, R6, R205.reuse, 0x1 ;  /* 0x000000cd06148211 */ /* 0x080fe200078208ff */
[----:B------:R-:W-:Y:S01]  /*c3a0*/  @P0 STS.128 [R211+0x6000], RZ ;  /* 0x006000ffd3000388 */ /* 0x000fe20000000c00 */
[----:B------:R-:W-:Y:S01]  /*c3b0*/  @!P0 LEA R8, P2, R4, R205, 0x1 ;  /* 0x000000cd04088211 */ /* 0x000fe200078408ff */
[----:B------:R-:W-:Y:S01]  /*c3c0*/  @!P0 IMAD.IADD R219, R219, 0x1, R13 ;  /* 0x00000001dbdb8824 */ /* 0x000fe200078e020d */
[-C--:B------:R-:W-:Y:S01]  /*c3d0*/  @!P0 LEA.HI.X R21, R6, R204.reuse, R7, 0x1, P1 ;  /* 0x000000cc06158211 */ /* 0x080fe200008f0c07 */
[----:B------:R-:W-:Y:S01]  /*c3e0*/  @!PT LDS RZ, [RZ] ;  /* 0x00000000fffff984 */ /* 0x000fe20000000800 */
[----:B------:R-:W-:Y:S01]  /*c3f0*/  @!PT LDS RZ, [RZ] ;  /* 0x00000000fffff984 */ /* 0x000fe20000000800 */
[----:B------:R-:W-:Y:S01]  /*c400*/  @!PT LDS RZ, [RZ] ;  /* 0x00000000fffff984 */ /* 0x000fe20000000800 */
[----:B------:R-:W-:Y:S01]  /*c410*/  @!P0 LDGSTS.E.BYPASS.LTC128B.128 [R211+0x6000], desc[UR14][R10.64] ;  /* 0x060000000ad38fae */ /* 0x000fe2000b981a0e */
[----:B------:R-:W-:-:S02]  /*c420*/  @!P0 LEA.HI.X R9, R4, R204, R5, 0x1, P2 ;  /* 0x000000cc04098211 */ /* 0x000fc400010f0c05 */
[C---:B------:R-:W-:Y:S01]  /*c430*/  @!P0 LEA R22, P1, R12.reuse, R205, 0x1 ;  /* 0x000000cd0c168211 */ /* 0x040fe200078208ff */
[----:B------:R-:W-:Y:S03]  /*c440*/  @P0 STS.128 [R211+0x6800], RZ ;  /* 0x006800ffd3000388 */ /* 0x000fe60000000c00 */
[----:B------:R-:W-:Y:S01]  /*c450*/  @!P0 LEA.HI.X R23, R12, R204, R219, 0x1, P1 ;  /* 0x000000cc0c178211 */ /* 0x000fe200008f0cdb */
        /* <DEDUP_REMOVED lines=15> */
[----:B------:R-:W3:Y:S04]  /*c550*/  LDSM.16.M88.4 R64, [R193+UR6+0x4000] ;  /* 0x00400006c140783b */ /* 0x000ee80008000200 */
[----:B------:R-:W4:Y:S04]  /*c560*/  LDSM.16.M88.4 R48, [R193+UR6+0x4800] ;  /* 0x00480006c130783b */ /* 0x000f280008000200 */
[----:B------:R-:W5:Y:S04]  /*c570*/  LDSM.16.M88.4 R32, [R193+UR6+0x5000] ;  /* 0x00500006c120783b */ /* 0x000f680008000200 */
[----:B------:R-:W2:Y:S04]  /*c580*/  LDSM.16.M88.4 R144, [R193+UR6+0x5800] ;  /* 0x00580006c190783b */ /* 0x000ea80008000200 */
[----:B------:R-:W2:Y:S04]  /*c590*/  LDSM.16.M88.4 R168, [R194+0x2000] ;  /* 0x00200000c2a8783b */ /* 0x000ea80000000200 */
[----:B------:R-:W-:Y:S04]  /*c5a0*/  LDSM.16.M88.4 R12, [R192] ;  /* 0x00000000c00c783b */ /* 0x000fe80000000200 */
[----:B------:R-:W2:Y:S04]  /*c5b0*/  LDSM.16.M88.4 R4, [R188+0x4000] ;  /* 0x00400000bc04783b */ /* 0x000ea80000000200 */
[----:B-1----:R-:W1:Y:S04]  /*c5c0*/  LDSM.16.M88.4 R8, [R188+0x4800] ;  /* 0x00480000bc08783b */ /* 0x002e680000000200 */
[----:B------:R-:W1:Y:S04]  /*c5d0*/  LDSM.16.M88.4 R180, [R188+0x5000] ;  /* 0x00500000bcb4783b */ /* 0x000e680000000200 */
[----:B------:R-:W1:Y:S04]  /*c5e0*/  LDSM.16.M88.4 R176, [R188+0x5800] ;  /* 0x00580000bcb0783b */ /* 0x000e680000000200 */
[----:B------:R-:W1:Y:S01]  /*c5f0*/  LDSM.16.M88.4 R172, [R192+0x2000] ;  /* 0x00200000c0ac783b */ /* 0x000e620000000200 */
[C---:B---3--:R-:W-:Y:S03]  /*c600*/  HMMA.16816.F32.BF16 R140, R16.reuse, R64, RZ ;  /* 0x00000040108c723c */ /* 0x048fe600000418ff */
[----:B------:R-:W-:Y:S04]  /*c610*/  LDSM.16.M88.4 R156, [R187+0x4000] ;  /* 0x00400000bb9c783b */ /* 0x000fe80000000200 */
[----:B------:R-:W3:Y:S01]  /*c620*/  LDSM.16.M88.4 R164, [R191] ;  /* 0x00000000bfa4783b */ /* 0x000ee20000000200 */
[C---:B----4-:R-:W-:Y:S03]  /*c630*/  HMMA.16816.F32.BF16 R56, R16.reuse, R48, RZ ;  /* 0x000000301038723c */ /* 0x050fe600000418ff */
[----:B------:R-:W4:Y:S04]  /*c640*/  LDSM.16.M88.4 R160, [R191+0x2000] ;  /* 0x00200000bfa0783b */ /* 0x000f280000000200 */
[----:B------:R-:W4:Y:S01]  /*c650*/  LDSM.16.M88.4 R148, [R187+0x5000] ;  /* 0x00500000bb94783b */ /* 0x000f220000000200 */
[C---:B-----5:R-:W-:Y:S03]  /*c660*/  HMMA.16816.F32.BF16 R40, R16.reuse, R32, RZ ;  /* 0x000000201028723c */ /* 0x060fe600000418ff */
[----:B------:R-:W-:Y:S04]  /*c670*/  LDSM.16.M88.4 R152, [R187+0x4800] ;  /* 0x00480000bb98783b */ /* 0x000fe80000000200 */
[----:B------:R-:W0:Y:S01]  /*c680*/  LDGDEPBAR ;  /* 0x00000000000079af */ /* 0x000e220000000000 */
[C---:B--2---:R-:W-:Y:S08]  /*c690*/  HMMA.16816.F32.BF16 R24, R16.reuse, R144, RZ ;  /* 0x000000901018723c */ /* 0x044ff000000418ff */
[C---:B------:R-:W-:Y:S08]  /*c6a0*/  HMMA.16816.F32.BF16 R60, R16.reuse, R66, RZ ;  /* 0x00000042103c723c */ /* 0x040ff000000418ff */
[C---:B------:R-:W-:Y:S08]  /*c6b0*/  HMMA.16816.F32.BF16 R44, R16.reuse, R50, RZ ;  /* 0x00000032102c723c */ /* 0x040ff000000418ff */
[----:B------:R-:W-:Y:S08]  /*c6c0*/  HMMA.16816.F32.BF16 R28, R16, R34, RZ ;  /* 0x00000022101c723c */ /* 0x000ff000000418ff */
[----:B------:R-:W-:Y:S08]  /*c6d0*/  HMMA.16816.F32.BF16 R132, R168, R64, RZ ;  /* 0x00000040a884723c */ /* 0x000ff000000418ff */
[----:B------:R-:W-:Y:S08]  /*c6e0*/  HMMA.16816.F32.BF16 R16, R16, R146, RZ ;  /* 0x000000921010723c */ /* 0x000ff000000418ff */
        /* <DEDUP_REMOVED lines=16> */
[----:B------:R-:W1:Y:S07]  /*c7f0*/  LDSM.16.M88.4 R4, [R186+0x4000] ;  /* 0x00400000ba04783b */ /* 0x000e6e0000000200 */
[C---:B------:R-:W-:Y:S08]  /*c800*/  HMMA.16816.F32.BF16 R52, R172.reuse, R8, R52 ;  /* 0x00000008ac34723c */ /* 0x040ff00000041834 */
[----:B------:R-:W-:Y:S01]  /*c810*/  HMMA.16816.F32.BF16 R48, R172, R10, R48 ;  /* 0x0000000aac30723c */ /* 0x000fe20000041830 */
[----:B------:R-:W2:Y:S07]  /*c820*/  LDSM.16.M88.4 R8, [R190+0x2000] ;  /* 0x00200000be08783b */ /* 0x000eae0000000200 */
[C---:B------:R-:W-:Y:S08]  /*c830*/  HMMA.16816.F32.BF16 R20, R168.reuse, R144, RZ ;  /* 0x00000090a814723c */ /* 0x040ff000000418ff */
[----:B------:R-:W-:Y:S01]  /*c840*/  HMMA.16816.F32.BF16 R168, R168, R146, RZ ;  /* 0x00000092a8a8723c */ /* 0x000fe200000418ff */
[----:B------:R-:W5:Y:S07]  /*c850*/  LDSM.16.M88.4 R144, [R187+0x5800] ;  /* 0x00580000bb90783b */ /* 0x000f6e0000000200 */
[C---:B------:R-:W-:Y:S08]  /*c860*/  HMMA.16816.F32.BF16 R36, R172.reuse, R180, R36 ;  /* 0x000000b4ac24723c */ /* 0x040ff00000041824 */
[----:B------:R-:W-:Y:S08]  /*c870*/  HMMA.16816.F32.BF16 R32, R172, R182, R32 ;  /* 0x000000b6ac20723c */ /* 0x000ff00000041820 */
[-C--:B---3--:R-:W-:Y:S08]  /*c880*/  HMMA.16816.F32.BF16 R140, R164, R156.reuse, R140 ;  /* 0x0000009ca48c723c */ /* 0x088ff0000004188c */
[----:B----4-:R-:W-:Y:S08]  /*c890*/  HMMA.16816.F32.BF16 R132, R160, R156, R132 ;  /* 0x0000009ca084723c */ /* 0x010ff00000041884 */
[C---:B------:R-:W-:Y:S08]  /*c8a0*/  HMMA.16816.F32.BF16 R60, R164.reuse, R158, R60 ;  /* 0x0000009ea43c723c */ /* 0x040ff0000004183c */
[C---:B------:R-:W-:Y:S08]  /*c8b0*/  HMMA.16816.F32.BF16 R40, R164.reuse, R148, R40 ;  /* 0x00000094a428723c */ /* 0x040ff00000041828 */
[----:B------:R-:W-:Y:S08]  /*c8c0*/  HMMA.16816.F32.BF16 R28, R164, R150, R28 ;  /* 0x00000096a41c723c */ /* 0x000ff0000004181c */
[C---:B------:R-:W-:Y:S08]  /*c8d0*/  HMMA.16816.F32.BF16 R36, R160.reuse, R148, R36 ;  /* 0x00000094a024723c */ /* 0x040ff00000041824 */
[----:B------:R-:W-:Y:S01]  /*c8e0*/  HMMA.16816.F32.BF16 R32, R160, R150, R32 ;  /* 0x00000096a020723c */ /* 0x000fe20000041820 */
[----:B------:R-:W3:Y:S07]  /*c8f0*/  LDSM.16.M88.4 R148, [R186+0x4800] ;  /* 0x00480000ba94783b */ /* 0x000eee0000000200 */
[----:B------:R-:W-:Y:S08]  /*c900*/  HMMA.16816.F32.BF16 R20, R172, R176, R20 ;  /* 0x000000b0ac14723c */ /* 0x000ff00000041814 */
[----:B-1----:R-:W-:Y:S08]  /*c910*/  HMMA.16816.F32.BF16 R140, R12, R4, R140 ;  /* 0x000000040c8c723c */ /* 0x002ff0000004188c */
[----:B------:R-:W-:Y:S08]  /*c920*/  HMMA.16816.F32.BF16 R64, R160, R158, R64 ;  /* 0x0000009ea040723c */ /* 0x000ff00000041840 */
[-C--:B------:R-:W-:Y:S08]  /*c930*/  HMMA.16816.F32.BF16 R56, R164, R152.reuse, R56 ;  /* 0x00000098a438723c */ /* 0x080ff00000041838 */
[----:B------:R-:W-:Y:S01]  /*c940*/  HMMA.16816.F32.BF16 R52, R160, R152, R52 ;  /* 0x00000098a034723c */ /* 0x000fe20000041834 */
[----:B------:R-:W-:-:S05]  /*c950*/  VIADD R153, R239, 0xffffff80 ;  /* 0xffffff80ef997836 */ /* 0x000fca0000000000 */
[C---:B------:R-:W-:Y:S02]  /*c960*/  ISETP.GE.AND P5, PT, R153.reuse, R234, PT ;  /* 0x000000ea9900720c */ /* 0x040fe40003fa6270 */
[----:B--2---:R-:W-:Y:S01]  /*c970*/  HMMA.16816.F32.BF16 R132, R8, R4, R132 ;  /* 0x000000040884723c */ /* 0x004fe20000041884 */
[----:B------:R-:W-:Y:S02]  /*c980*/  I2FP.F32.U32 R5, R153 ;  /* 0x0000009900057245 */ /* 0x000fe40000201000 */
[C---:B------:R-:W-:Y:S02]  /*c990*/  ISETP.GE.AND P4, PT, R153.reuse, R221, PT ;  /* 0x000000dd9900720c */ /* 0x040fe40003f86270 */
[----:B------:R-:W-:Y:S01]  /*c9a0*/  ISETP.GE.AND P2, PT, R153, R138, PT ;  /* 0x0000008a9900720c */ /* 0x000fe20003f46270 */
[C---:B------:R-:W-:Y:S01]  /*c9b0*/  FFMA.FTZ R140, R5.reuse, UR5, R140 ;  /* 0x00000005058c7c23 */ /* 0x040fe2000801008c */
[----:B------:R-:W-:Y:S01]  /*c9c0*/  FFMA.FTZ R142, R5, UR5, R142 ;  /* 0x00000005058e7c23 */ /* 0x000fe2000801008e */
[----:B------:R-:W-:Y:S01]  /*c9d0*/  HMMA.16816.F32.BF16 R60, R12, R6, R60 ;  /* 0x000000060c3c723c */ /* 0x000fe2000004183c */
[----:B------:R-:W-:-:S02]  /*c9e0*/  ISETP.GE.AND P3, PT, R153, R220, PT ;  /* 0x000000dc9900720c */ /* 0x000fc40003f66270 */
[----:B------:R-:W-:Y:S02]  /*c9f0*/  FSEL R158, R140, -INF , !P5 ;  /* 0xff8000008c9e7808 */ /* 0x000fe40006800000 */
[----:B------:R-:W-:-:S03]  /*ca00*/  FSEL R249, R142, -INF , !P4 ;  /* 0xff8000008ef97808 */ /* 0x000fc60006000000 */
[----:B-----5:R-:W-:Y:S03]  /*ca10*/  HMMA.16816.F32.BF16 R24, R164, R144, R24 ;  /* 0x00000090a418723c */ /* 0x020fe60000041818 */
[C---:B------:R-:W-:Y:S01]  /*ca20*/  FFMA.FTZ R132, R5.reuse, UR5, R132 ;  /* 0x0000000505847c23 */ /* 0x040fe20008010084 */
[----:B------:R-:W-:-:S04]  /*ca30*/  FFMA.FTZ R134, R5, UR5, R134 ;  /* 0x0000000505867c23 */ /* 0x000fc80008010086 */
[----:B------:R-:W-:Y:S01]  /*ca40*/  HMMA.16816.F32.BF16 R20, R160, R144, R20 ;  /* 0x00000090a014723c */ /* 0x000fe20000041814 */
[----:B------:R-:W-:Y:S01]  /*ca50*/  VIADD R145, R239, 0xffffff81 ;  /* 0xffffff81ef917836 */ /* 0x000fe20000000000 */
[----:B------:R-:W-:-:S04]  /*ca60*/  FSEL R132, R132, -INF , !P3 ;  /* 0xff80000084847808 */ /* 0x000fc80005800000 */
[C---:B------:R-:W-:Y:S02]  /*ca70*/  ISETP.GE.AND P1, PT, R145.reuse, R234, PT ;  /* 0x000000ea9100720c */ /* 0x040fe40003f26270 */
[C---:B------:R-:W-:Y:S01]  /*ca80*/  ISETP.GE.AND P6, PT, R145.reuse, R221, PT ;  /* 0x000000dd9100720c */ /* 0x040fe20003fc6270 */
[----:B------:R-:W-:Y:S01]  /*ca90*/  HMMA.16816.F32.BF16 R64, R8, R6, R64 ;  /* 0x000000060840723c */ /* 0x000fe20000041840 */
[----:B------:R-:W-:Y:S01]  /*caa0*/  ISETP.GE.AND P5, PT, R145, R220, PT ;  /* 0x000000dc9100720c */ /* 0x000fe20003fa6270 */
[----:B------:R-:W-:Y:S01]  /*cab0*/  VIADD R7, R239, 0xffffff89 ;  /* 0xffffff89ef077836 */ /* 0x000fe20000000000 */
[----:B------:R-:W-:Y:S02]  /*cac0*/  ISETP.GE.AND P4, PT, R145, R138, PT ;  /* 0x0000008a9100720c */ /* 0x000fe40003f86270 */
[----:B------:R-:W-:Y:S01]  /*cad0*/  I2FP.F32.U32 R4, R145 ;  /* 0x0000009100047245 */ /* 0x000fe20000201000 */
[----:B------:R-:W-:Y:S02]  /*cae0*/  VIADD R145, R239, 0xffffff88 ;  /* 0xffffff88ef917836 */ /* 0x000fe40000000000 */
[C---:B------:R-:W-:Y:S02]  /*caf0*/  HMMA.16816.F32.BF16 R44, R164.reuse, R154, R44 ;  /* 0x0000009aa42c723c */ /* 0x040fe4000004182c */
[C---:B------:R-:W-:Y:S01]  /*cb00*/  FFMA.FTZ R141, R4.reuse, UR5, R141 ;  /* 0x00000005048d7c23 */ /* 0x040fe2000801008d */
[----:B------:R-:W-:Y:S01]  /*cb10*/  I2FP.F32.U32 R5, R145 ;  /* 0x0000009100057245 */ /* 0x000fe20000201000 */
[C---:B------:R-:W-:Y:S01]  /*cb20*/  FFMA.FTZ R133, R4.reuse, UR5, R133 ;  /* 0x0000000504857c23 */ /* 0x040fe20008010085 */
[C---:B------:R-:W-:Y:S01]  /*cb30*/  FFMA.FTZ R135, R4.reuse, UR5, R135 ;  /* 0x0000000504877c23 */ /* 0x040fe20008010087 */
[----:B------:R-:W-:Y:S01]  /*cb40*/  FFMA.FTZ R143, R4, UR5, R143 ;  /* 0x00000005048f7c23 */ /* 0x000fe2000801008f */
[----:B------:R-:W-:Y:S01]  /*cb50*/  ISETP.GE.AND P3, PT, R145, R234, PT ;  /* 0x000000ea9100720c */ /* 0x000fe20003f66270 */
[----:B------:R-:W-:Y:S01]  /*cb60*/  HMMA.16816.F32.BF16 R16, R164, R146, R16 ;  /* 0x00000092a410723c */ /* 0x000fe20000041810 */
[----:B------:R-:W-:Y:S01]  /*cb70*/  FSEL R166, R134, -INF , !P2 ;  /* 0xff80000086a67808 */ /* 0x000fe20005000000 */
[----:B------:R-:W-:Y:S01]  /*cb80*/  FFMA.FTZ R62, R5, UR5, R62 ;  /* 0x00000005053e7c23 */ /* 0x000fe2000801003e */
[----:B------:R-:W-:Y:S01]  /*cb90*/  ISETP.GE.AND P2, PT, R145, R221, PT ;  /* 0x000000dd9100720c */ /* 0x000fe20003f46270 */
[----:B------:R-:W-:Y:S01]  /*cba0*/  FFMA.FTZ R64, R5, UR5, R64 ;  /* 0x0000000505407c23 */ /* 0x000fe20008010040 */
[----:B------:R-:W-:Y:S01]  /*cbb0*/  FSEL R164, R141, -INF , !P1 ;  /* 0xff8000008da47808 */ /* 0x000fe20004800000 */
[C---:B------:R-:W-:Y:S01]  /*cbc0*/  FFMA.FTZ R60, R5.reuse, UR5, R60 ;  /* 0x00000005053c7c23 */ /* 0x040fe2000801003c */
[----:B------:R-:W-:Y:S01]  /*cbd0*/  FSEL R247, R62, -INF , !P2 ;  /* 0xff8000003ef77808 */ /* 0x000fe20005000000 */
[----:B---3--:R-:W-:Y:S01]  /*cbe0*/  HMMA.16816.F32.BF16 R56, R12, R148, R56 ;  /* 0x000000940c38723c */ /* 0x008fe20000041838 */
[----:B------:R-:W-:Y:S01]  /*cbf0*/  I2FP.F32.U32 R62, R7 ;  /* 0x00000007003e7245 */ /* 0x000fe20000201000 */
[----:B------:R-:W-:Y:S01]  /*cc00*/  FFMA.FTZ R66, R5, UR5, R66 ;  /* 0x0000000505427c23 */ /* 0x000fe20008010042 */
[----:B------:R-:W-:-:S02]  /*cc10*/  ISETP.GE.AND P1, PT, R145, R220, PT ;  /* 0x000000dc9100720c */ /* 0x000fc40003f26270 */
[----:B------:R-:W-:Y:S01]  /*cc20*/  FSEL R251, R143, -INF , !P6 ;  /* 0xff8000008ffb7808 */ /* 0x000fe20007000000 */
[----:B------:R-:W-:Y:S01]  /*cc30*/  FFMA.FTZ R61, R62, UR5, R61 ;  /* 0x000000053e3d7c23 */ /* 0x000fe2000801003d */
[----:B------:R-:W-:Y:S01]  /*cc40*/  FSEL R180, R64, -INF , !P1 ;  /* 0xff80000040b47808 */ /* 0x000fe20004800000 */
[----:B------:R-:W-:Y:S01]  /*cc50*/  HMMA.16816.F32.BF16 R52, R8, R148, R52 ;  /* 0x000000940834723c */ /* 0x000fe20000041834 */
[----:B------:R-:W-:Y:S01]  /*cc60*/  ISETP.GE.AND P6, PT, R145, R138, PT ;  /* 0x0000008a9100720c */ /* 0x000fe20003fc6270 */
[----:B------:R-:W-:Y:S01]  /*cc70*/  FFMA.FTZ R63, R62, UR5, R63 ;  /* 0x000000053e3f7c23 */ /* 0x000fe2000801003f */
[----:B------:R-:W-:Y:S01]  /*cc80*/  FSEL R60, R60, -INF , !P3 ;  /* 0xff8000003c3c7808 */ /* 0x000fe20005800000 */
[C---:B------:R-:W-:Y:S01]  /*cc90*/  FFMA.FTZ R65, R62.reuse, UR5, R65 ;  /* 0x000000053e417c23 */ /* 0x040fe20008010041 */
[C---:B------:R-:W-:Y:S01]  /*cca0*/  ISETP.GE.AND P3, PT, R7.reuse, R220, PT ;  /* 0x000000dc0700720c */ /* 0x040fe20003f66270 */
[----:B------:R-:W-:Y:S01]  /*ccb0*/  FFMA.FTZ R67, R62, UR5, R67 ;  /* 0x000000053e437c23 */ /* 0x000fe20008010043 */
[----:B------:R-:W-:Y:S01]  /*ccc0*/  ISETP.GE.AND P2, PT, R7, R138, PT ;  /* 0x0000008a0700720c */ /* 0x000fe20003f46270 */
[----:B------:R-:W-:Y:S01]  /*ccd0*/  HMMA.16816.F32.BF16 R168, R172, R178, R168 ;  /* 0x000000b2aca8723c */ /* 0x000fe200000418a8 */
[----:B------:R-:W-:Y:S01]  /*cce0*/  FSEL R172, R133, -INF , !P5 ;  /* 0xff80000085ac7808 */ /* 0x000fe20006800000 */
[----:B------:R-:W-:Y:S01]  /*ccf0*/  VIADD R133, R239, 0xffffff91 ;  /* 0xffffff91ef857836 */ /* 0x000fe20000000000 */
[----:B------:R-:W-:Y:S01]  /*cd00*/  FSEL R174, R135, -INF , !P4 ;  /* 0xff80000087ae7808 */ /* 0x000fe20006000000 */
[----:B------:R-:W-:Y:S01]  /*cd10*/  VIADD R135, R239, 0xffffff90 ;  /* 0xffffff90ef877836 */ /* 0x000fe20000000000 */
[----:B------:R-:W-:-:S02]  /*cd20*/  ISETP.GE.AND P5, PT, R7, R234, PT ;  /* 0x000000ea0700720c */ /* 0x000fc40003fa6270 */
[----:B------:R-:W-:Y:S01]  /*cd30*/  ISETP.GE.AND P4, PT, R7, R221, PT ;  /* 0x000000dd0700720c */ /* 0x000fe20003f86270 */
[----:B------:R-:W-:Y:S01]  /*cd40*/  HMMA.16816.F32.BF16 R48, R160, R154, R48 ;  /* 0x0000009aa030723c */ /* 0x000fe20000041830 */
[----:B------:R-:W-:Y:S01]  /*cd50*/  FSEL R64, R61, -INF , !P5 ;  /* 0xff8000003d407808 */ /* 0x000fe20006800000 */
[----:B------:R-:W1:Y:S01]  /*cd60*/  LDSM.16.M88.4 R4, [R186+0x5000] ;  /* 0x00500000ba04783b */ /* 0x000e620000000200 */
[----:B------:R-:W-:Y:S02]  /*cd70*/  I2FP.F32.U32 R61, R135 ;  /* 0x00000087003d7245 */ /* 0x000fe40000201000 */
[----:B------:R-:W-:Y:S02]  /*cd80*/  FSEL R176, R66, -INF , !P6 ;  /* 0xff80000042b07808 */ /* 0x000fe40007000000 */
[----:B------:R-:W-:Y:S01]  /*cd90*/  ISETP.GE.AND P6, PT, R135, R221, PT ;  /* 0x000000dd8700720c */ /* 0x000fe20003fc6270 */
[----:B------:R-:W-:Y:S01]  /*cda0*/  HMMA.16816.F32.BF16 R44, R12, R150, R44 ;  /* 0x000000960c2c723c */ /* 0x000fe2000004182c */
[C---:B------:R-:W-:Y:S01]  /*cdb0*/  FFMA.FTZ R58, R61.reuse, UR5, R58 ;  /* 0x000000053d3a7c23 */ /* 0x040fe2000801003a */
[C---:B------:R-:W-:Y:S01]  /*cdc0*/  FFMA.FTZ R157, R61.reuse, UR5, R56 ;  /* 0x000000053d9d7c23 */ /* 0x040fe20008010038 */
[C---:B------:R-:W-:Y:S01]  /*cdd0*/  FFMA.FTZ R52, R61.reuse, UR5, R52 ;  /* 0x000000053d347c23 */ /* 0x040fe20008010034 */
[----:B------:R-:W-:Y:S01]  /*cde0*/  FFMA.FTZ R54, R61, UR5, R54 ;  /* 0x000000053d367c23 */ /* 0x000fe20008010036 */
[----:B------:R-:W-:Y:S01]  /*cdf0*/  VIADD R61, R239, 0xffffff98 ;  /* 0xffffff98ef3d7836 */ /* 0x000fe20000000000 */
[----:B------:R-:W-:-:S02]  /*ce00*/  FSEL R153, R58, -INF , !P6 ;  /* 0xff8000003a997808 */ /* 0x000fc40007000000 */
[----:B------:R-:W-:Y:S01]  /*ce10*/  I2FP.F32.U32 R58, R133 ;  /* 0x00000085003a7245 */ /* 0x000fe20000201000 */
[----:B------:R-:W-:Y:S01]  /*ce20*/  HMMA.16816.F32.BF16 R168, R160, R146, R168 ;  /* 0x00000092a0a8723c */ /* 0x000fe200000418a8 */
[----:B------:R-:W-:Y:S02]  /*ce30*/  ISETP.GE.AND P5, PT, R135, R220, PT ;  /* 0x000000dc8700720c */ /* 0x000fe40003fa6270 */
[----:B------:R-:W-:Y:S01]  /*ce40*/  FSEL R63, R63, -INF , !P4 ;  /* 0xff8000003f3f7808 */ /* 0x000fe20006000000 */
[C---:B------:R-:W-:Y:S01]  /*ce50*/  FFMA.FTZ R165, R58.reuse, UR5, R57 ;  /* 0x000000053aa57c23 */ /* 0x040fe20008010039 */
[----:B------:R-:W-:Y:S01]  /*ce60*/  VIADD R57, R239, 0xffffff99 ;  /* 0xffffff99ef397836 */ /* 0x000fe20000000000 */
[----:B------:R-:W-:Y:S01]  /*ce70*/  ISETP.GE.AND P4, PT, R135, R138, PT ;  /* 0x0000008a8700720c */ /* 0x000fe20003f86270 */
[C---:B------:R-:W-:Y:S01]  /*ce80*/  FFMA.FTZ R55, R58.reuse, UR5, R55 ;  /* 0x000000053a377c23 */ /* 0x040fe20008010037 */
[----:B------:R-:W-:Y:S01]  /*ce90*/  HMMA.16816.F32.BF16 R48, R8, R150, R48 ;  /* 0x000000960830723c */ /* 0x000fe20000041830 */
[C---:B------:R-:W-:Y:S01]  /*cea0*/  FFMA.FTZ R150, R58.reuse, UR5, R53 ;  /* 0x000000053a967c23 */ /* 0x040fe20008010035 */
[----:B------:R-:W-:Y:S01]  /*ceb0*/  I2FP.F32.U32 R53, R61 ;  /* 0x0000003d00357245 */ /* 0x000fe20000201000 */
[----:B------:R-:W-:Y:S01]  /*cec0*/  FFMA.FTZ R59, R58, UR5, R59 ;  /* 0x000000053a3b7c23 */ /* 0x000fe2000801003b */
[----:B------:R-:W-:-:S02]  /*ced0*/  FSEL R144, R52, -INF , !P5 ;  /* 0xff80000034907808 */ /* 0x000fc40006800000 */
[----:B------:R-:W-:Y:S01]  /*cee0*/  FSEL R181, R54, -INF , !P4 ;  /* 0xff80000036b57808 */ /* 0x000fe20006000000 */
[C---:B------:R-:W-:Y:S01]  /*cef0*/  FFMA.FTZ R44, R53.reuse, UR5, R44 ;  /* 0x00000005352c7c23 */ /* 0x040fe2000801002c */
[----:B------:R-:W-:Y:S01]  /*cf00*/  FFMA.FTZ R46, R53, UR5, R46 ;  /* 0x00000005352e7c23 */ /* 0x000fe2000801002e */
[----:B------:R-:W-:Y:S02]  /*cf10*/  I2FP.F32.U32 R52, R57 ;  /* 0x0000003900347245 */ /* 0x000fe40000201000 */
[C---:B------:R-:W-:Y:S02]  /*cf20*/  ISETP.GE.AND P5, PT, R61.reuse, R234, PT ;  /* 0x000000ea3d00720c */ /* 0x040fe40003fa6270 */
[-C--:B------:R-:W-:Y:S01]  /*cf30*/  ISETP.GE.AND P4, PT, R61, R221.reuse, PT ;  /* 0x000000dd3d00720c */ /* 0x080fe20003f86270 */
[----:B------:R-:W-:Y:S01]  /*cf40*/  FFMA.FTZ R179, R52, UR5, R45 ;  /* 0x0000000534b37c23 */ /* 0x000fe2000801002d */
[----:B------:R-:W-:Y:S01]  /*cf50*/  FSEL R173, R44, -INF , !P5 ;  /* 0xff8000002cad7808 */ /* 0x000fe20006800000 */
[----:B------:R-:W-:Y:S01]  /*cf60*/  FFMA.FTZ R175, R52, UR5, R47 ;  /* 0x0000000534af7c23 */ /* 0x000fe2000801002f */
[----:B------:R-:W-:Y:S01]  /*cf70*/  FSEL R159, R46, -INF , !P4 ;  /* 0xff8000002e9f7808 */ /* 0x000fe20006000000 */
[-C--:B-1----:R-:W-:Y:S01]  /*cf80*/  HMMA.16816.F32.BF16 R40, R12, R4.reuse, R40 ;  /* 0x000000040c28723c */ /* 0x082fe20000041828 */
[----:B------:R-:W1:Y:S01]  /*cf90*/  LDSM.16.M88.4 R44, [R186+0x5800] ;  /* 0x00580000ba2c783b */ /* 0x000e620000000200 */
[----:B------:R-:W-:Y:S01]  /*cfa0*/  ISETP.GE.AND P6, PT, R133, R138, PT ;  /* 0x0000008a8500720c */ /* 0x000fe20003fc6270 */
[----:B------:R-:W-:Y:S01]  /*cfb0*/  FFMA.FTZ R48, R53, UR5, R48 ;  /* 0x0000000535307c23 */ /* 0x000fe20008010030 */
[----:B------:R-:W-:Y:S01]  /*cfc0*/  FSEL R178, R65, -INF , !P3 ;  /* 0xff80000041b27808 */ /* 0x000fe20005800000 */
[----:B------:R-:W-:Y:S01]  /*cfd0*/  FFMA.FTZ R50, R53, UR5, R50 ;  /* 0x0000000535327c23 */ /* 0x000fe20008010032 */
[----:B------:R-:W-:Y:S01]  /*cfe0*/  FSEL R183, R55, -INF , !P6 ;  /* 0xff80000037b77808 */ /* 0x000fe20007000000 */
[----:B------:R-:W-:Y:S01]  /*cff0*/  VIADD R55, R239, 0xffffffa0 ;  /* 0xffffffa0ef377836 */ /* 0x000fe20000000000 */
[C---:B------:R-:W-:Y:S01]  /*d000*/  HMMA.16816.F32.BF16 R36, R8.reuse, R4, R36 ;  /* 0x000000040824723c */ /* 0x040fe20000041824 */
[-C--:B------:R-:W-:Y:S01]  /*d010*/  ISETP.GE.AND P3, PT, R133, R234.reuse, PT ;  /* 0x000000ea8500720c */ /* 0x080fe20003f66270 */
[----:B------:R-:W-:Y:S01]  /*d020*/  VIADD R53, R239, 0xffffffa1 ;  /* 0xffffffa1ef357836 */ /* 0x000fe20000000000 */
[----:B------:R-:W-:Y:S01]  /*d030*/  FSEL R56, R67, -INF , !P2 ;  /* 0xff80000043387808 */ /* 0x000fe20005000000 */
[C---:B------:R-:W-:Y:S01]  /*d040*/  FFMA.FTZ R49, R52.reuse, UR5, R49 ;  /* 0x0000000534317c23 */ /* 0x040fe20008010031 */
[----:B------:R-:W-:Y:S01]  /*d050*/  ISETP.GE.AND P2, PT, R133, R221, PT ;  /* 0x000000dd8500720c */ /* 0x000fe20003f46270 */
[----:B------:R-:W-:Y:S01]  /*d060*/  FFMA.FTZ R51, R52, UR5, R51 ;  /* 0x0000000534337c23 */ /* 0x000fe20008010033 */
[----:B------:R-:W-:Y:S01]  /*d070*/  ISETP.GE.AND P1, PT, R135, R234, PT ;  /* 0x000000ea8700720c */ /* 0x000fe20003f26270 */
[----:B------:R-:W-:Y:S01]  /*d080*/  HMMA.16816.F32.BF16 R32, R8, R6, R32 ;  /* 0x000000060820723c */ /* 0x000fe20000041820 */
[----:B------:R-:W-:Y:S01]  /*d090*/  FSEL R165, R165, -INF , !P3 ;  /* 0xff800000a5a57808 */ /* 0x000fe20005800000 */
[----:B------:R-:W-:-:S04]  /*d0a0*/  DEPBAR.LE SB0, 0x0 ;  /* 0x000080000000791a */ /* 0x000fc80000000000 */
[----:B------:R-:W-:Y:S02]  /*d0b0*/  I2FP.F32.U32 R5, R55 ;  /* 0x0000003700057245 */ /* 0x000fe40000201000 */
[----:B------:R-:W-:Y:S01]  /*d0c0*/  HMMA.16816.F32.BF16 R28, R12, R6, R28 ;  /* 0x000000060c1c723c */ /* 0x000fe2000004181c */
[-C--:B------:R-:W-:Y:S01]  /*d0d0*/  ISETP.GE.AND P3, PT, R61, R220.reuse, PT ;  /* 0x000000dc3d00720c */ /* 0x080fe20003f66270 */
[----:B------:R-:W-:Y:S01]  /*d0e0*/  VIADD R7, R239, 0xffffffa9 ;  /* 0xffffffa9ef077836 */ /* 0x000fe20000000000 */
[----:B------:R-:W-:Y:S01]  /*d0f0*/  FSEL R155, R59, -INF , !P2 ;  /* 0xff8000003b9b7808 */ /* 0x000fe20005000000 */
[----:B------:R-:W-:Y:S01]  /*d100*/  FFMA.FTZ R40, R5, UR5, R40 ;  /* 0x0000000505287c23 */ /* 0x000fe20008010028 */
[----:B------:R-:W-:Y:S01]  /*d110*/  ISETP.GE.AND P5, PT, R57, R220, PT ;  /* 0x000000dc3900720c */ /* 0x000fe20003fa6270 */
[----:B------:R-:W-:Y:S01]  /*d120*/  FFMA.FTZ R42, R5, UR5, R42 ;  /* 0x00000005052a7c23 */ /* 0x000fe2000801002a */
[----:B------:R-:W-:Y:S01]  /*d130*/  ISETP.GE.AND P2, PT, R61, R138, PT ;  /* 0x0000008a3d00720c */ /* 0x000fe20003f46270 */
[----:B------:R-:W-:Y:S01]  /*d140*/  FFMA.FTZ R36, R5, UR5, R36 ;  /* 0x0000000505247c23 */ /* 0x000fe20008010024 */
[----:B------:R-:W-:Y:S01]  /*d150*/  FSEL R157, R157, -INF , !P1 ;  /* 0xff8000009d9d7808 */ /* 0x000fe20004800000 */
[----:B------:R-:W-:Y:S01]  /*d160*/  FFMA.FTZ R38, R5, UR5, R38 ;  /* 0x0000000505267c23 */ /* 0x000fe20008010026 */
[----:B------:R-:W-:-:S02]  /*d170*/  ISETP.GE.AND P1, PT, R133, R220, PT ;  /* 0x000000dc8500720c */ /* 0x000fc40003f26270 */
[----:B------:R-:W-:Y:S02]  /*d180*/  ISETP.GE.AND P4, PT, R57, R138, PT ;  /* 0x0000008a3900720c */ /* 0x000fe40003f86270 */
[----:B------:R-:W-:Y:S02]  /*d190*/  FSEL R156, R48, -INF , !P3 ;  /* 0xff800000309c7808 */ /* 0x000fe40005800000 */
[----:B------:R-:W-:Y:S01]  /*d1a0*/  FSEL R152, R49, -INF , !P5 ;  /* 0xff80000031987808 */ /* 0x000fe20006800000 */
[----:B------:R-:W-:Y:S01]  /*d1b0*/  VIADD R49, R239, 0xffffffa8 ;  /* 0xffffffa8ef317836 */ /* 0x000fe20000000000 */
[----:B------:R-:W-:Y:S01]  /*d1c0*/  I2FP.F32.U32 R4, R53 ;  /* 0x0000003500047245 */ /* 0x000fe20000201000 */
[-C--:B-1----:R-:W-:Y:S01]  /*d1d0*/  HMMA.16816.F32.BF16 R24, R12, R44.reuse, R24 ;  /* 0x0000002c0c18723c */ /* 0x082fe20000041818 */
[CC--:B------:R-:W-:Y:S02]  /*d1e0*/  ISETP.GE.AND P3, PT, R55.reuse, R234.reuse, PT ;  /* 0x000000ea3700720c */ /* 0x0c0fe40003f66270 */
[----:B------:R-:W-:Y:S01]  /*d1f0*/  FSEL R219, R50, -INF , !P2 ;  /* 0xff80000032db7808 */ /* 0x000fe20005000000 */
[C---:B------:R-:W-:Y:S01]  /*d200*/  FFMA.FTZ R41, R4.reuse, UR5, R41 ;  /* 0x0000000504297c23 */ /* 0x040fe20008010029 */
[-C--:B------:R-:W-:Y:S01]  /*d210*/  ISETP.GE.AND P2, PT, R55, R221.reuse, PT ;  /* 0x000000dd3700720c */ /* 0x080fe20003f46270 */
[----:B------:R-:W-:Y:S01]  /*d220*/  FFMA.FTZ R43, R4, UR5, R43 ;  /* 0x00000005042b7c23 */ /* 0x000fe2000801002b */
[----:B------:R-:W-:Y:S01]  /*d230*/  FSEL R150, R150, -INF , !P1 ;  /* 0xff80000096967808 */ /* 0x000fe20004800000 */
[C---:B------:R-:W-:Y:S01]  /*d240*/  FFMA.FTZ R140, R4.reuse, UR5, R37 ;  /* 0x00000005048c7c23 */ /* 0x040fe20008010025 */
[C---:B------:R-:W-:Y:S01]  /*d250*/  ISETP.GE.AND P1, PT, R57.reuse, R234, PT ;  /* 0x000000ea3900720c */ /* 0x040fe20003f26270 */
[----:B------:R-:W-:Y:S01]  /*d260*/  FFMA.FTZ R39, R4, UR5, R39 ;  /* 0x0000000504277c23 */ /* 0x000fe20008010027 */
[----:B------:R-:W-:Y:S01]  /*d270*/  ISETP.GE.AND P6, PT, R57, R221, PT ;  /* 0x000000dd3900720c */ /* 0x000fe20003fc6270 */
[----:B------:R-:W-:Y:S01]  /*d280*/  HMMA.16816.F32.BF16 R20, R8, R44, R20 ;  /* 0x0000002c0814723c */ /* 0x000fe20000041814 */
[----:B------:R-:W-:-:S02]  /*d290*/  FSEL R245, R51, -INF , !P4 ;  /* 0xff80000033f57808 */ /* 0x000fc40006000000 */
[----:B------:R-:W-:Y:S02]  /*d2a0*/  FSEL R51, R40, -INF , !P3 ;  /* 0xff80000028337808 */ /* 0x000fe40005800000 */
[----:B------:R-:W-:Y:S02]  /*d2b0*/  FSEL R40, R42, -INF , !P2 ;  /* 0xff8000002a287808 */ /* 0x000fe40005000000 */
[----:B------:R-:W-:Y:S01]  /*d2c0*/  I2FP.F32.U32 R5, R49 ;  /* 0x0000003100057245 */ /* 0x000fe20000201000 */
[-C--:B------:R-:W-:Y:S01]  /*d2d0*/  HMMA.16816.F32.BF16 R16, R12, R46.reuse, R16 ;  /* 0x0000002e0c10723c */ /* 0x080fe20000041810 */
[----:B------:R-:W-:Y:S02]  /*d2e0*/  I2FP.F32.U32 R4, R7 ;  /* 0x0000000700047245 */ /* 0x000fe40000201000 */
[----:B------:R-:W-:Y:S01]  /*d2f0*/  ISETP.GE.AND P5, PT, R53, R234, PT ;  /* 0x000000ea3500720c */ /* 0x000fe20003fa6270 */
[----:B------:R-:W-:Y:S01]  /*d300*/  FFMA.FTZ R28, R5, UR5, R28 ;  /* 0x00000005051c7c23 */ /* 0x000fe2000801001c */
[----:B------:R-:W-:Y:S01]  /*d310*/  ISETP.GE.AND P4, PT, R53, R221, PT ;  /* 0x000000dd3500720c */ /* 0x000fe20003f86270 */
[----:B------:R-:W-:Y:S01]  /*d320*/  FFMA.FTZ R30, R5, UR5, R30 ;  /* 0x00000005051e7c23 */ /* 0x000fe2000801001e */
[----:B------:R-:W-:Y:S01]  /*d330*/  ISETP.GE.AND P3, PT, R53, R220, PT ;  /* 0x000000dc3500720c */ /* 0x000fe20003f66270 */
[----:B------:R-:W-:Y:S01]  /*d340*/  FFMA.FTZ R32, R5, UR5, R32 ;  /* 0x0000000505207c23 */ /* 0x000fe20008010020 */
[----:B------:R-:W-:Y:S01]  /*d350*/  ISETP.GE.AND P2, PT, R53, R138, PT ;  /* 0x0000008a3500720c */ /* 0x000fe20003f46270 */
[----:B------:R-:W-:Y:S01]  /*d360*/  FFMA.FTZ R34, R5, UR5, R34 ;  /* 0x0000000505227c23 */ /* 0x000fe20008010022 */
[----:B------:R-:W-:Y:S01]  /*d370*/  FSEL R179, R179, -INF , !P1 ;  /* 0xff800000b3b37808 */ /* 0x000fe20004800000 */
[C---:B------:R-:W-:Y:S01]  /*d380*/  FFMA.FTZ R29, R4.reuse, UR5, R29 ;  /* 0x00000005041d7c23 */ /* 0x040fe2000801001d */
[----:B------:R-:W-:Y:S01]  /*d390*/  FSEL R175, R175, -INF , !P6 ;  /* 0xff800000afaf7808 */ /* 0x000fe20007000000 */
[C---:B------:R-:W-:Y:S01]  /*d3a0*/  FFMA.FTZ R31, R4.reuse, UR5, R31 ;  /* 0x00000005041f7c23 */ /* 0x040fe2000801001f */
[----:B------:R-:W-:Y:S01]  /*d3b0*/  ISETP.GE.AND P1, PT, R55, R220, PT ;  /* 0x000000dc3700720c */ /* 0x000fe20003f26270 */
[----:B------:R-:W-:Y:S01]  /*d3c0*/  VIADD R5, R239, 0xffffffb0 ;  /* 0xffffffb0ef057836 */ /* 0x000fe20000000000 */
[----:B------:R-:W-:Y:S01]  /*d3d0*/  ISETP.GE.AND P6, PT, R55, R138, PT ;  /* 0x0000008a3700720c */ /* 0x000fe20003fc6270 */
[C---:B------:R-:W-:Y:S01]  /*d3e0*/  FFMA.FTZ R33, R4.reuse, UR5, R33 ;  /* 0x0000000504217c23 */ /* 0x040fe20008010021 */
[----:B------:R-:W-:Y:S01]  /*d3f0*/  FSEL R57, R41, -INF , !P5 ;  /* 0xff80000029397808 */ /* 0x000fe20006800000 */
[----:B------:R-:W-:Y:S01]  /*d400*/  FFMA.FTZ R35, R4, UR5, R35 ;  /* 0x0000000504237c23 */ /* 0x000fe20008010023 */
[----:B------:R-:W-:Y:S01]  /*d410*/  FSEL R37, R43, -INF , !P4 ;  /* 0xff8000002b257808 */ /* 0x000fe20006000000 */
[----:B------:R-:W-:Y:S01]  /*d420*/  HMMA.16816.F32.BF16 R168, R8, R46, R168 ;  /* 0x0000002e08a8723c */ /* 0x000fe200000418a8 */
[----:B------:R-:W-:-:S02]  /*d430*/  FSEL R140, R140, -INF , !P3 ;  /* 0xff8000008c8c7808 */ /* 0x000fc40005800000 */
[----:B------:R-:W-:Y:S01]  /*d440*/  FSEL R151, R39, -INF , !P2 ;  /* 0xff80000027977808 */ /* 0x000fe20005000000 */
[----:B------:R-:W-:Y:S01]  /*d450*/  BAR.SYNC.DEFER_BLOCKING 0x0 ;  /* 0x0000000000007b1d */ /* 0x000fe20000010000 */
[C---:B------:R-:W-:Y:S02]  /*d460*/  ISETP.GE.AND P5, PT, R49.reuse, R220, PT ;  /* 0x000000dc3100720c */ /* 0x040fe40003fa6270 */
[----:B------:R-:W-:Y:S02]  /*d470*/  ISETP.GE.AND P4, PT, R49, R138, PT ;  /* 0x0000008a3100720c */ /* 0x000fe40003f86270 */
[C---:B------:R-:W-:Y:S02]  /*d480*/  ISETP.GE.AND P3, PT, R7.reuse, R234, PT ;  /* 0x000000ea0700720c */ /* 0x040fe40003f66270 */
[----:B------:R-:W-:Y:S02]  /*d490*/  ISETP.GE.AND P2, PT, R7, R221, PT ;  /* 0x000000dd0700720c */ /* 0x000fe40003f46270 */
[----:B------:R-:W-:-:S02]  /*d4a0*/  FSEL R142, R36, -INF , !P1 ;  /* 0xff800000248e7808 */ /* 0x000fc40004800000 */
[----:B------:R-:W-:Y:S02]  /*d4b0*/  FSEL R149, R38, -INF , !P6 ;  /* 0xff80000026957808 */ /* 0x000fe40007000000 */
[C---:B------:R-:W-:Y:S02]  /*d4c0*/  ISETP.GE.AND P1, PT, R49.reuse, R234, PT ;  /* 0x000000ea3100720c */ /* 0x040fe40003f26270 */
[----:B------:R-:W-:Y:S02]  /*d4d0*/  ISETP.GE.AND P6, PT, R49, R221, PT ;  /* 0x000000dd3100720c */ /* 0x000fe40003fc6270 */
[----:B------:R-:W-:Y:S02]  /*d4e0*/  FSEL R148, R32, -INF , !P5 ;  /* 0xff80000020947808 */ /* 0x000fe40006800000 */
[----:B------:R-:W-:Y:S02]  /*d4f0*/  FSEL R167, R34, -INF , !P4 ;  /* 0xff80000022a77808 */ /* 0x000fe40006000000 */
[----:B------:R-:W-:-:S02]  /*d500*/  FSEL R141, R29, -INF , !P3 ;  /* 0xff8000001d8d7808 */ /* 0x000fc40005800000 */
[----:B------:R-:W-:Y:S02]  /*d510*/  FSEL R67, R31, -INF , !P2 ;  /* 0xff8000001f437808 */ /* 0x000fe40005000000 */
[C---:B------:R-:W-:Y:S02]  /*d520*/  ISETP.GE.AND P5, PT, R5.reuse, R234, PT ;  /* 0x000000ea0500720c */ /* 0x040fe40003fa6270 */
[C---:B------:R-:W-:Y:S02]  /*d530*/  ISETP.GE.AND P4, PT, R5.reuse, R221, PT ;  /* 0x000000dd0500720c */ /* 0x040fe40003f86270 */
[C---:B------:R-:W-:Y:S02]  /*d540*/  ISETP.GE.AND P3, PT, R5.reuse, R220, PT ;  /* 0x000000dc0500720c */ /* 0x040fe40003f66270 */
[----:B------:R-:W-:Y:S02]  /*d550*/  ISETP.GE.AND P2, PT, R5, R138, PT ;  /* 0x0000008a0500720c */ /* 0x000fe40003f46270 */
[----:B------:R-:W-:-:S02]  /*d560*/  FSEL R65, R28, -INF , !P1 ;  /* 0xff8000001c417808 */ /* 0x000fc40004800000 */
[----:B------:R-:W-:Y:S02]  /*d570*/  FSEL R55, R30, -INF , !P6 ;  /* 0xff8000001e377808 */ /* 0x000fe40007000000 */
[----:B------:R-:W-:Y:S02]  /*d580*/  I2FP.F32.U32 R5, R5 ;  /* 0x0000000500057245 */ /* 0x000fe40000201000 */
[C---:B------:R-:W-:Y:S02]  /*d590*/  ISETP.GE.AND P1, PT, R7.reuse, R220, PT ;  /* 0x000000dc0700720c */ /* 0x040fe40003f26270 */
[----:B------:R-:W-:Y:S01]  /*d5a0*/  ISETP.GE.AND P6, PT, R7, R138, PT ;  /* 0x0000008a0700720c */ /* 0x000fe20003fc6270 */
[----:B------:R-:W-:Y:S02]  /*d5b0*/  VIADD R7, R239, 0xffffffb1 ;  /* 0xffffffb1ef077836 */ /* 0x000fe40000000000 */
[C---:B------:R-:W-:Y:S01]  /*d5c0*/  FFMA.FTZ R24, R5.reuse, UR5, R24 ;  /* 0x0000000505187c23 */ /* 0x040fe20008010018 */
[C---:B------:R-:W-:Y:S01]  /*d5d0*/  FFMA.FTZ R26, R5.reuse, UR5, R26 ;  /* 0x00000005051a7c23 */ /* 0x040fe2000801001a */
[C---:B------:R-:W-:Y:S01]  /*d5e0*/  FFMA.FTZ R20, R5.reuse, UR5, R20 ;  /* 0x0000000505147c23 */ /* 0x040fe20008010014 */
[----:B------:R-:W-:Y:S01]  /*d5f0*/  FFMA.FTZ R22, R5, UR5, R22 ;  /* 0x0000000505167c23 */ /* 0x000fe20008010016 */
[----:B------:R-:W-:Y:S01]  /*d600*/  I2FP.F32.U32 R4, R7 ;  /* 0x0000000700047245 */ /* 0x000fe20000201000 */
[----:B------:R-:W-:Y:S01]  /*d610*/  VIADD R5, R239, 0xffffffb8 ;  /* 0xffffffb8ef057836 */ /* 0x000fe20000000000 */
[----:B------:R-:W-:Y:S01]  /*d620*/  FSEL R154, R33, -INF , !P1 ;  /* 0xff800000219a7808 */ /* 0x000fe20004800000 */
[----:B------:R-:W-:Y:S01]  /*d630*/  VIADD R239, R239, 0xffffffb9 ;  /* 0xffffffb9efef7836 */ /* 0x000fe20000000000 */
[----:B------:R-:W-:Y:S01]  /*d640*/  FSEL R177, R35, -INF , !P6 ;  /* 0xff80000023b17808 */ /* 0x000fe20007000000 */
[----:B------:R-:W-:Y:S01]  /*d650*/  FFMA.FTZ R25, R4, UR5, R25 ;  /* 0x0000000504197c23 */ /* 0x000fe20008010019 */
[----:B------:R-:W-:Y:S01]  /*d660*/  FSEL R29, R24, -INF , !P5 ;  /* 0xff800000181d7808 */ /* 0x000fe20006800000 */
[----:B------:R-:W-:Y:S01]  /*d670*/  FFMA.FTZ R27, R4, UR5, R27 ;  /* 0x00000005041b7c23 */ /* 0x000fe2000801001b */
[----:B------:R-:W-:Y:S01]  /*d680*/  FSEL R28, R26, -INF , !P4 ;  /* 0xff8000001a1c7808 */ /* 0x000fe20006000000 */
[C---:B------:R-:W-:Y:S01]  /*d690*/  FFMA.FTZ R21, R4.reuse, UR5, R21 ;  /* 0x0000000504157c23 */ /* 0x040fe20008010015 */
[C---:B------:R-:W-:Y:S01]  /*d6a0*/  ISETP.GE.AND P1, PT, R7.reuse, R234, PT ;  /* 0x000000ea0700720c */ /* 0x040fe20003f26270 */
[----:B------:R-:W-:Y:S01]  /*d6b0*/  FFMA.FTZ R23, R4, UR5, R23 ;  /* 0x0000000504177c23 */ /* 0x000fe20008010017 */
[----:B------:R-:W-:-:S02]  /*d6c0*/  ISETP.GE.AND P6, PT, R7, R221, PT ;  /* 0x000000dd0700720c */ /* 0x000fc40003fc6270 */
[C---:B------:R-:W-:Y:S02]  /*d6d0*/  ISETP.GE.AND P5, PT, R7.reuse, R220, PT ;  /* 0x000000dc0700720c */ /* 0x040fe40003fa6270 */
[----:B------:R-:W-:Y:S02]  /*d6e0*/  ISETP.GE.AND P4, PT, R7, R138, PT ;  /* 0x0000008a0700720c */ /* 0x000fe40003f86270 */
[----:B------:R-:W-:Y:S02]  /*d6f0*/  I2FP.F32.U32 R7, R5 ;  /* 0x0000000500077245 */ /* 0x000fe40000201000 */
[----:B------:R-:W-:Y:S02]  /*d700*/  FSEL R30, R25, -INF , !P1 ;  /* 0xff800000191e7808 */ /* 0x000fe40004800000 */
[----:B------:R-:W-:Y:S01]  /*d710*/  ISETP.GE.AND P1, PT, R5, R221, PT ;  /* 0x000000dd0500720c */ /* 0x000fe20003f26270 */
[C---:B------:R-:W-:Y:S01]  /*d720*/  FFMA.FTZ R18, R7.reuse, UR5, R18 ;  /* 0x0000000507127c23 */ /* 0x040fe20008010012 */
[----:B------:R-:W-:Y:S01]  /*d730*/  I2FP.F32.U32 R4, R239 ;  /* 0x000000ef00047245 */ /* 0x000fe20000201000 */
[C---:B------:R-:W-:Y:S01]  /*d740*/  FFMA.FTZ R16, R7.reuse, UR5, R16 ;  /* 0x0000000507107c23 */ /* 0x040fe20008010010 */
[----:B------:R-:W-:Y:S01]  /*d750*/  FSEL R59, R20, -INF , !P3 ;  /* 0xff800000143b7808 */ /* 0x000fe20005800000 */
[----:B------:R-:W-:Y:S01]  /*d760*/  FFMA.FTZ R145, R7, UR5, R168 ;  /* 0x0000000507917c23 */ /* 0x000fe200080100a8 */
[----:B------:R-:W-:Y:S01]  /*d770*/  FSEL R34, R18, -INF , !P1 ;  /* 0xff80000012227808 */ /* 0x000fe20004800000 */
[----:B------:R-:W-:Y:S01]  /*d780*/  FFMA.FTZ R17, R4, UR5, R17 ;  /* 0x0000000504117c23 */ /* 0x000fe20008010011 */
[----:B------:R-:W-:Y:S01]  /*d790*/  ISETP.NE.AND P1, PT, R137, 0x3, PT ;  /* 0x000000038900780c */ /* 0x000fe20003f25270 */
[----:B------:R-:W-:Y:S01]  /*d7a0*/  FFMA.FTZ R143, R7, UR5, R170 ;  /* 0x00000005078f7c23 */ /* 0x000fe200080100aa */
[----:B------:R-:W-:Y:S01]  /*d7b0*/  FSEL R50, R22, -INF , !P2 ;  /* 0xff80000016327808 */ /* 0x000fe20005000000 */
[C---:B------:R-:W-:Y:S01]  /*d7c0*/  FFMA.FTZ R19, R4.reuse, UR5, R19 ;  /* 0x0000000504137c23 */ /* 0x040fe20008010013 */
[-C--:B------:R-:W-:Y:S01]  /*d7d0*/  ISETP.GE.AND P3, PT, R5, R234.reuse, PT ;  /* 0x000000ea0500720c */ /* 0x080fe20003f66270 */
[----:B------:R-:W-:Y:S01]  /*d7e0*/  FFMA.FTZ R66, R4, UR5, R171 ;  /* 0x0000000504427c23 */ /* 0x000fe200080100ab */
[----:B------:R-:W-:-:S02]  /*d7f0*/  ISETP.GE.AND P2, PT, R239, R234, PT ;  /* 0x000000eaef00720c */ /* 0x000fc40003f46270 */
[----:B------:R-:W-:Y:S02]  /*d800*/  FSEL R33, R16, -INF , !P3 ;  /* 0xff80000010217808 */ /* 0x000fe40005800000 */
[----:B------:R-:W-:Y:S02]  /*d810*/  FSEL R32, R17, -INF , !P2 ;  /* 0xff80000011207808 */ /* 0x000fe40005000000 */
[-C--:B------:R-:W-:Y:S02]  /*d820*/  ISETP.GE.AND P3, PT, R5, R138.reuse, PT ;  /* 0x0000008a0500720c */ /* 0x080fe40003f66270 */
[----:B------:R-:W-:Y:S01]  /*d830*/  ISETP.GE.AND P2, PT, R239, R138, PT ;  /* 0x0000008aef00720c */ /* 0x000fe20003f46270 */
[----:B------:R-:W-:Y:S01]  /*d840*/  FFMA.FTZ R138, R4, UR5, R169 ;  /* 0x00000005048a7c23 */ /* 0x000fe200080100a9 */
[----:B------:R-:W-:Y:S02]  /*d850*/  FSEL R31, R27, -INF , !P6 ;  /* 0xff8000001b1f7808 */ /* 0x000fe40007000000 */
[----:B------:R-:W-:-:S02]  /*d860*/  FSEL R62, R21, -INF , !P5 ;  /* 0xff800000153e7808 */ /* 0x000fc40006800000 */
[----:B------:R-:W-:Y:S02]  /*d870*/  FSEL R61, R23, -INF , !P4 ;  /* 0xff800000173d7808 */ /* 0x000fe40006000000 */
[----:B------:R-:W-:Y:S02]  /*d880*/  ISETP.GE.AND P6, PT, R239, R221, PT ;  /* 0x000000ddef00720c */ /* 0x000fe40003fc6270 */
[-C--:B------:R-:W-:Y:S02]  /*d890*/  ISETP.GE.AND P5, PT, R5, R220.reuse, PT ;  /* 0x000000dc0500720c */ /* 0x080fe40003fa6270 */
[----:B------:R-:W-:Y:S02]  /*d8a0*/  ISETP.GE.AND P4, PT, R239, R220, PT ;  /* 0x000000dcef00720c */ /* 0x000fe40003f86270 */
[----:B------:R-:W-:Y:S02]  /*d8b0*/  FSEL R35, R19, -INF , !P6 ;  /* 0xff80000013237808 */ /* 0x000fe40007000000 */
[----:B------:R-:W-:-:S02]  /*d8c0*/  FSEL R145, R145, -INF , !P5 ;  /* 0xff80000091917808 */ /* 0x000fc40006800000 */
        /* <DEDUP_REMOVED lines=48> */
[----:B-1----:R-:W-:Y:S01]  /*dbd0*/  SHF.L.U32 R8, R6, 0x6, RZ ;  /* 0x0000000606087819 */ /* 0x002fe200000006ff */
        /* <DEDUP_REMOVED lines=10> */
.L_x_1013:
[----:B------:R-:W-:Y:S05]  /*dc80*/  BSYNC.RECONVERGENT B0 ;  /* 0x0000000000007941 */ /* 0x000fea0003800200 */
.L_x_1012:
[----:B------:R-:W0:Y:S02]  /*dc90*/  LDGDEPBAR ;  /* 0x00000000000079af */ /* 0x000e240000000000 */
.L_x_1011:
[----:B-1----:R-:W-:Y:S01]  /*dca0*/  FMNMX3.FTZ R9, R238, R158, R164, !PT ;  /* 0x0000009eee097276 */ /* 0x002fe200078100a4 */
[----:B------:R-:W-:Y:S01]  /*dcb0*/  LDSM.16.MT88.4 R16, [R189+0x6000] ;  /* 0x00600000bd10783b */ /* 0x000fe20000004200 */
[----:B--2---:R-:W-:Y:S01]  /*dcc0*/  FMNMX3.FTZ R4, R236, R249, R251, !PT ;  /* 0x000000f9ec047276 */ /* 0x004fe200078100fb */
[----:B------:R-:W-:Y:S01]  /*dcd0*/  VIADD R224, R137, 0xfffffffc ;  /* 0xfffffffc89e07836 */ /* 0x000fe20000000000 */
        /* <DEDUP_REMOVED lines=31> */
[----:B------:R-:W-:Y:S01]  /*ded0*/  LEA R5, R137, 0xfffffffa, 0x1 ;  /* 0xfffffffa89057811 */ /* 0x000fe200078e08ff */
[----:B------:R-:W2:Y:S03]  /*dee0*/  SHFL.BFLY PT, R10, R13, 0x2, 0x1f ;  /* 0x0c401f000d0a7f89 */ /* 0x000ea600000e0000 */
[----:B------:R-:W-:Y:S01]  /*def0*/  LOP3.LUT R5, R5, UR17, R233, 0x96, !PT ;  /* 0x0000001105057c12 */ /* 0x000fe2000f8e96e9 */
[----:B------:R-:W3:Y:S04]  /*df00*/  SHFL.BFLY PT, R7, R4, 0x2, 0x1f ;  /* 0x0c401f0004077f89 */ /* 0x000ee800000e0000 */
[----:B------:R-:W4:Y:S01]  /*df10*/  SHFL.BFLY PT, R6, R11, 0x2, 0x1f ;  /* 0x0c401f000b067f89 */ /* 0x000f2200000e0000 */
[----:B------:R-:W-:-:S03]  /*df20*/  IMAD.WIDE.U32 R162, R5, -0x326172a9, RZ ;  /* 0xcd9e8d5705a27825 */ /* 0x000fc600078e00ff */
[----:B------:R-:W-:Y:S02]  /*df30*/  LOP3.LUT R170, R162, UR13, R217, 0x96, !PT ;  /* 0x0000000da2aa7c12 */ /* 0x000fe4000f8e96d9 */
[--C-:B------:R-:W-:Y:S02]  /*df40*/  LOP3.LUT R8, R242, UR18, R163.reuse, 0x96, !PT ;  /* 0x00000012f2087c12 */ /* 0x100fe4000f8e96a3 */
[----:B------:R-:W-:Y:S01]  /*df50*/  LOP3.LUT R5, R240, UR18, R163, 0x96, !PT ;  /* 0x00000012f0057c12 */ /* 0x000fe2000f8e96a3 */
[----:B------:R-:W-:Y:S01]  /*df60*/  IMAD.WIDE.U32 R170, R170, -0x2daee0ad, RZ ;  /* 0xd2511f53aaaa7825 */ /* 0x000fe200078e00ff */
[----:B------:R-:W-:Y:S02]  /*df70*/  LOP3.LUT R162, R162, UR13, R229, 0x96, !PT ;  /* 0x0000000da2a27c12 */ /* 0x000fe4000f8e96e5 */
[----:B-1----:R-:W-:Y:S01]  /*df80*/  FMNMX.FTZ R9, R12, R9, !PT ;  /* 0x000000090c097209 */ /* 0x002fe20007810000 */
[----:B------:R-:W-:Y:S01]  /*df90*/  IMAD.WIDE.U32 R168, R8, -0x2daee0ad, RZ ;  /* 0xd2511f5308a87825 */ /* 0x000fe200078e00ff */
[----:B--2---:R-:W-:-:S03]  /*dfa0*/  FMNMX.FTZ R8, R13, R10, !PT ;  /* 0x0000000a0d087209 */ /* 0x004fc60007810000 */
[----:B------:R-:W-:Y:S01]  /*dfb0*/  IMAD.WIDE.U32 R196, R5, -0x2daee0ad, RZ ;  /* 0xd2511f5305c47825 */ /* 0x000fe200078e00ff */
[----:B---3--:R-:W-:Y:S01]  /*dfc0*/  FMNMX.FTZ R7, R4, R7, !PT ;  /* 0x0000000704077209 */ /* 0x008fe20007810000 */
[----:B------:R-:W1:Y:S01]  /*dfd0*/  SHFL.BFLY PT, R136, R9, 0x1, 0x1f ;  /* 0x0c201f0009887f89 */ /* 0x000e6200000e0000 */
[----:B------:R-:W-:Y:S01]  /*dfe0*/  LOP3.LUT R4, R230, UR20, R169, 0x96, !PT ;  /* 0x00000014e6047c12 */ /* 0x000fe2000f8e96a9 */
[----:B------:R-:W-:Y:S01]  /*dff0*/  IMAD.WIDE.U32 R162, R162, -0x2daee0ad, RZ ;  /* 0xd2511f53a2a27825 */ /* 0x000fe200078e00ff */
[----:B----4-:R-:W-:Y:S01]  /*e000*/  FMNMX.FTZ R6, R11, R6, !PT ;  /* 0x000000060b067209 */ /* 0x010fe20007810000 */
[----:B------:R-:W2:Y:S01]  /*e010*/  SHFL.BFLY PT, R135, R8, 0x1, 0x1f ;  /* 0x0c201f0008877f89 */ /* 0x000ea200000e0000 */
[----:B------:R-:W-:Y:S01]  /*e020*/  LOP3.LUT R5, R222, UR20, R197, 0x96, !PT ;  /* 0x00000014de057c12 */ /* 0x000fe2000f8e96c5 */
[----:B------:R-:W-:Y:S01]  /*e030*/  IMAD.WIDE.U32 R160, R4, -0x326172a9, RZ ;  /* 0xcd9e8d5704a07825 */ /* 0x000fe200078e00ff */
[----:B------:R-:W-:Y:S01]  /*e040*/  LOP3.LUT R196, R196, UR19, R171, 0x96, !PT ;  /* 0x00000013c4c47c12 */ /* 0x000fe2000f8e96ab */
[----:B------:R-:W3:Y:S01]  /*e050*/  SHFL.BFLY PT, R134, R7, 0x1, 0x1f ;  /* 0x0c201f0007867f89 */ /* 0x000ee200000e0000 */
[----:B------:R-:W-:Y:S01]  /*e060*/  LOP3.LUT R168, R168, UR19, R163, 0x96, !PT ;  /* 0x00000013a8a87c12 */ /* 0x000fe2000f8e96a3 */
[----:B------:R-:W-:Y:S01]  /*e070*/  IMAD.WIDE.U32 R146, R5, -0x326172a9, RZ ;  /* 0xcd9e8d5705927825 */ /* 0x000fe200078e00ff */
[----:B------:R-:W-:Y:S01]  /*e080*/  LOP3.LUT R4, R228, UR12, R161, 0x96, !PT ;  /* 0x0000000ce4047c12 */ /* 0x000fe2000f8e96a1 */
[----:B------:R-:W4:Y:S02]  /*e090*/  SHFL.BFLY PT, R133, R6, 0x1, 0x1f ;  /* 0x0c201f0006857f89 */ /* 0x000f2400000e0000 */
[----:B------:R-:W-:Y:S01]  /*e0a0*/  IMAD.WIDE.U32 R196, R196, -0x326172a9, RZ ;  /* 0xcd9e8d57c4c47825 */ /* 0x000fe200078e00ff */
[----:B------:R-:W-:-:S03]  /*e0b0*/  LOP3.LUT R5, R216, UR12, R147, 0x96, !PT ;  /* 0x0000000cd8057c12 */ /* 0x000fc6000f8e9693 */
[----:B------:R-:W-:Y:S01]  /*e0c0*/  IMAD.WIDE.U32 R168, R168, -0x326172a9, RZ ;  /* 0xcd9e8d57a8a87825 */ /* 0x000fe200078e00ff */
[----:B------:R-:W-:-:S03]  /*e0d0*/  LOP3.LUT R146, R146, UR9, R197, 0x96, !PT ;  /* 0x0000000992927c12 */ /* 0x000fc6000f8e96c5 */
[----:B------:R-:W-:Y:S01]  /*e0e0*/  IMAD.WIDE.U32 R10, R5, -0x2daee0ad, RZ ;  /* 0xd2511f53050a7825 */ /* 0x000fe200078e00ff */
[----:B------:R-:W-:Y:S02]  /*e0f0*/  LOP3.LUT R160, R160, UR9, R169, 0x96, !PT ;  /* 0x00000009a0a07c12 */ /* 0x000fe4000f8e96a9 */
[----:B-1----:R-:W-:Y:S01]  /*e100*/  FMNMX.FTZ R136, R9, R136, !PT ;  /* 0x0000008809887209 */ /* 0x002fe20007810000 */
[----:B------:R-:W-:Y:S01]  /*e110*/  IMAD.WIDE.U32 R146, R146, -0x2daee0ad, RZ ;  /* 0xd2511f5392927825 */ /* 0x000fe200078e00ff */
[----:B------:R-:W-:Y:S02]  /*e120*/  LOP3.LUT R170, R170, UR4, R11, 0x96, !PT ;  /* 0x00000004aaaa7c12 */ /* 0x000fe4000f8e960b */
[----:B--2---:R-:W-:Y:S01]  /*e130*/  FMNMX.FTZ R135, R8, R135, !PT ;  /* 0x0000008708877209 */ /* 0x004fe20007810000 */
[----:B------:R-:W-:Y:S01]  /*e140*/  IMAD.WIDE.U32 R12, R4, -0x2daee0ad, RZ ;  /* 0xd2511f53040c7825 */ /* 0x000fe200078e00ff */
[----:B------:R-:W-:-:S03]  /*e150*/  LOP3.LUT R5, R10, UR23, R147, 0x96, !PT ;  /* 0x000000170a057c12 */ /* 0x000fc6000f8e9693 */
[----:B------:R-:W-:Y:S01]  /*e160*/  FMUL.FTZ R54, R136, UR21 ;  /* 0x0000001588367c20 */ /* 0x000fe20008410000 */
[----:B---3--:R-:W-:Y:S01]  /*e170*/  FMNMX.FTZ R134, R7, R134, !PT ;  /* 0x0000008607867209 */ /* 0x008fe20007810000 */
[----:B------:R-:W-:Y:S01]  /*e180*/  IMAD.WIDE.U32 R160, R160, -0x2daee0ad, RZ ;  /* 0xd2511f53a0a07825 */ /* 0x000fe200078e00ff */
[----:B------:R-:W-:-:S03]  /*e190*/  LOP3.LUT R162, R162, UR4, R13, 0x96, !PT ;  /* 0x00000004a2a27c12 */ /* 0x000fc6000f8e960d */
[----:B------:R-:W-:Y:S01]  /*e1a0*/  FMUL.FTZ R52, R135, UR21 ;  /* 0x0000001587347c20 */ /* 0x000fe20008410000 */
[----:B----4-:R-:W-:Y:S01]  /*e1b0*/  FMNMX.FTZ R133, R6, R133, !PT ;  /* 0x0000008506857209 */ /* 0x010fe20007810000 */
[----:B------:R-:W-:Y:S01]  /*e1c0*/  IMAD.WIDE.U32 R8, R5, -0x326172a9, RZ ;  /* 0xcd9e8d5705087825 */ /* 0x000fe200078e00ff */
[----:B------:R-:W-:-:S03]  /*e1d0*/  LOP3.LUT R4, R12, UR23, R161, 0x96, !PT ;  /* 0x000000170c047c12 */ /* 0x000fc6000f8e96a1 */
[C---:B------:R-:W-:Y:S01]  /*e1e0*/  FMUL.FTZ R147, R134.reuse, UR21 ;  /* 0x0000001586937c20 */ /* 0x040fe20008410000 */
[----:B------:R-:W-:Y:S01]  /*e1f0*/  FSETP.NEU.FTZ.AND P1, PT, R134, -INF , PT ;  /* 0xff8000008600780b */ /* 0x000fe20003f3d000 */
[----:B------:R-:W-:Y:S01]  /*e200*/  IMAD.WIDE.U32 R162, R162, -0x326172a9, RZ ;  /* 0xcd9e8d57a2a27825 */ /* 0x000fe200078e00ff */
[----:B------:R-:W-:Y:S02]  /*e210*/  PRMT R7, R8, 0x7773, RZ ;  /* 0x0000777308077816 */ /* 0x000fe400000000ff */
[----:B------:R-:W-:Y:S01]  /*e220*/  FSETP.NEU.FTZ.AND P0, PT, R133, -INF , PT ;  /* 0xff8000008500780b */ /* 0x000fe20003f1d000 */
[----:B------:R-:W-:Y:S01]  /*e230*/  IMAD.WIDE.U32 R14, R4, -0x326172a9, RZ ;  /* 0xcd9e8d57040e7825 */ /* 0x000fe200078e00ff */
[----:B------:R-:W-:Y:S02]  /*e240*/  PRMT R4, R8, 0x7772, RZ ;  /* 0x0000777208047816 */ /* 0x000fe400000000ff */
[----:B------:R-:W-:Y:S01]  /*e250*/  FSEL R11, R134, RZ, P1 ;  /* 0x000000ff860b7208 */ /* 0x000fe20000800000 */
[----:B------:R-:W-:Y:S01]  /*e260*/  IMAD.MOV.U32 R6, RZ, RZ, R14 ;  /* 0x000000ffff067224 */ /* 0x000fe200078e000e */
[----:B------:R-:W-:Y:S01]  /*e270*/  PRMT R161, R14, 0x7771, RZ ;  /* 0x000077710ea17816 */ /* 0x000fe200000000ff */
[----:B------:R-:W-:Y:S01]  /*e280*/  IMAD.MOV.U32 R10, RZ, RZ, R8 ;  /* 0x000000ffff0a7224 */ /* 0x000fe200078e0008 */
[----:B------:R-:W-:Y:S01]  /*e290*/  PRMT R4, R4, 0x5410, R7 ;  /* 0x0000541004047816 */ /* 0x000fe20000000007 */
[----:B------:R-:W-:Y:S01]  /*e2a0*/  IMAD.WIDE.U32 R170, R170, -0x326172a9, RZ ;  /* 0xcd9e8d57aaaa7825 */ /* 0x000fe200078e00ff */
[----:B------:R-:W-:-:S02]  /*e2b0*/  LOP3.LUT R6, R6, 0xff, RZ, 0xc0, !PT ;  /* 0x000000ff06067812 */ /* 0x000fc400078ec0ff */
[----:B------:R-:W-:Y:S02]  /*e2c0*/  FSEL R7, R133, RZ, P0 ;  /* 0x000000ff85077208 */ /* 0x000fe40000000000 */
[----:B------:R-:W-:Y:S02]  /*e2d0*/  PRMT R5, R8, 0x7771, RZ ;  /* 0x0000777108057816 */ /* 0x000fe400000000ff */
[----:B------:R-:W-:Y:S01]  /*e2e0*/  LOP3.LUT R8, R162, UR7, R15, 0x96, !PT ;  /* 0x00000007a2087c12 */ /* 0x000fe2000f8e960f */
[----:B------:R-:W-:Y:S01]  /*e2f0*/  FADD.FTZ R7, R0, -R7 ;  /* 0x8000000700077221 */ /* 0x000fe20000010000 */
[----:B------:R-:W-:Y:S01]  /*e300*/  PRMT R161, R6, 0x5410, R161 ;  /* 0x0000541006a17816 */ /* 0x000fe200000000a1 */
[----:B------:R-:W-:Y:S01]  /*e310*/  FADD.FTZ R6, R2, -R11 ;  /* 0x8000000b02067221 */ /* 0x000fe20000010000 */
[----:B------:R-:W-:Y:S01]  /*e320*/  FSEL R147, R147, RZ, P1 ;  /* 0x000000ff93937208 */ /* 0x000fe20000800000 */
[----:B------:R-:W-:Y:S01]  /*e330*/  FMUL.FTZ R2, R133, UR21 ;  /* 0x0000001585027c20 */ /* 0x000fe20008410000 */
[----:B------:R-:W-:Y:S01]  /*e340*/  LOP3.LUT R0, R8, 0xffff, RZ, 0xc0, !PT ;  /* 0x0000ffff08007812 */ /* 0x000fe200078ec0ff */
[----:B------:R-:W-:Y:S01]  /*e350*/  FMUL.FTZ R6, R6, UR21 ;  /* 0x0000001506067c20 */ /* 0x000fe20008410000 */
[----:B------:R-:W-:Y:S01]  /*e360*/  LOP3.LUT R21, R8, 0xff, RZ, 0xc0, !PT ;  /* 0x000000ff08157812 */ /* 0x000fe200078ec0ff */
[--C-:B------:R-:W-:Y:S01]  /*e370*/  FFMA.FTZ R44, R132, UR21, -R147.reuse ;  /* 0x00000015842c7c23 */ /* 0x100fe20008010893 */
[----:B------:R-:W-:Y:S01]  /*e380*/  FSEL R132, R2, RZ, P0 ;  /* 0x000000ff02847208 */ /* 0x000fe20000000000 */
[--C-:B------:R-:W-:Y:S01]  /*e390*/  FFMA.FTZ R42, R172, UR21, -R147.reuse ;  /* 0x00000015ac2a7c23 */ /* 0x100fe20008010893 */
[----:B------:R-:W-:Y:S01]  /*e3a0*/  SHF.R.U32.HI R0, RZ, 0x8, R0 ;  /* 0x00000008ff007819 */ /* 0x000fe20000011600 */
[--C-:B------:R-:W-:Y:S01]  /*e3b0*/  FFMA.FTZ R41, R180, UR21, -R147.reuse ;  /* 0x00000015b4297c23 */ /* 0x100fe20008010893 */
[----:B------:R-:W-:Y:S01]  /*e3c0*/  PRMT R12, R14, 0x7773, RZ ;  /* 0x000077730e0c7816 */ /* 0x000fe200000000ff */
[----:B------:R-:W-:Y:S01]  /*e3d0*/  FFMA.FTZ R36, R166, UR21, -R132 ;  /* 0x00000015a6247c23 */ /* 0x000fe20008010884 */
[----:B------:R-:W-:Y:S01]  /*e3e0*/  PRMT R21, R21, 0x5410, R0 ;  /* 0x0000541015157816 */ /* 0x000fe20000000000 */
[----:B------:R-:W-:Y:S01]  /*e3f0*/  FFMA.FTZ R2, R174, UR21, -R132 ;  /* 0x00000015ae027c23 */ /* 0x000fe20008010884 */
[----:B------:R-:W-:Y:S01]  /*e400*/  PRMT R0, R8, 0x7632, R0 ;  /* 0x0000763208007816 */ /* 0x000fe20000000000 */
[----:B------:R-:W-:Y:S01]  /*e410*/  FFMA.FTZ R39, R176, UR21, -R132 ;  /* 0x00000015b0277c23 */ /* 0x000fe20008010884 */
[----:B------:R-:W-:Y:S01]  /*e420*/  PRMT R53, R14, 0x7772, RZ ;  /* 0x000077720e357816 */ /* 0x000fe200000000ff */
[----:B------:R-:W-:Y:S01]  /*e430*/  MUFU.EX2 R36, R36 ;  /* 0x0000002400247308 */ /* 0x000fe20000000800 */
[----:B------:R-:W-:Y:S01]  /*e440*/  LOP3.LUT R10, R10, 0xff, RZ, 0xc0, !PT ;  /* 0x000000ff0a0a7812 */ /* 0x000fe200078ec0ff */
[----:B------:R-:W-:Y:S01]  /*e450*/  FFMA.FTZ R38, R178, UR21, -R147 ;  /* 0x00000015b2267c23 */ /* 0x000fe20008010893 */
[----:B------:R-:W-:Y:S01]  /*e460*/  LOP3.LUT R9, R170, UR7, R9, 0x96, !PT ;  /* 0x00000007aa097c12 */ /* 0x000fe2000f8e9609 */
[----:B------:R-:W1:Y:S01]  /*e470*/  MUFU.EX2 R2, R2 ;  /* 0x0000000200027308 */ /* 0x000e620000000800 */
[----:B------:R-:W-:Y:S01]  /*e480*/  SHF.R.U32.HI R23, RZ, 0x18, R8 ;  /* 0x00000018ff177819 */ /* 0x000fe20000011608 */
[----:B------:R-:W-:Y:S01]  /*e490*/  FMUL.FTZ R7, R7, UR21 ;  /* 0x0000001507077c20 */ /* 0x000fe20008410000 */
[----:B------:R-:W-:Y:S01]  /*e4a0*/  LOP3.LUT R8, R0, 0xff, RZ, 0xc0, !PT ;  /* 0x000000ff00087812 */ /* 0x000fe200078ec0ff */
[----:B------:R-:W-:Y:S01]  /*e4b0*/  FFMA.FTZ R0, R56, UR21, -R132 ;  /* 0x0000001538007c23 */ /* 0x000fe20008010884 */
[----:B------:R-:W-:Y:S01]  /*e4c0*/  PRMT R53, R53, 0x5410, R12 ;  /* 0x0000541035357816 */ /* 0x000fe2000000000c */
[----:B------:R-:W-:Y:S01]  /*e4d0*/  MUFU.EX2 R44, R44 ;  /* 0x0000002c002c7308 */ /* 0x000fe20000000800 */
[----:B------:R-:W-:Y:S01]  /*e4e0*/  PRMT R5, R10, 0x5410, R5 ;  /* 0x000054100a057816 */ /* 0x000fe20000000005 */
[----:B------:R-:W-:Y:S01]  /*e4f0*/  FFMA.FTZ R245, R245, UR21, -R132 ;  /* 0x00000015f5f57c23 */ /* 0x000fe20008010884 */
[C---:B------:R-:W-:Y:S01]  /*e500*/  LOP3.LUT R12, R9.reuse, 0xffff, RZ, 0xc0, !PT ;  /* 0x0000ffff090c7812 */ /* 0x040fe200078ec0ff */
[----:B------:R-:W2:Y:S01]  /*e510*/  MUFU.EX2 R42, R42 ;  /* 0x0000002a002a7308 */ /* 0x000ea20000000800 */
[C---:B------:R-:W-:Y:S01]  /*e520*/  PRMT R10, R9.reuse, 0x7632, R10 ;  /* 0x00007632090a7816 */ /* 0x040fe2000000000a */
[--C-:B------:R-:W-:Y:S01]  /*e530*/  FFMA.FTZ R144, R144, UR21, -R147.reuse ;  /* 0x0000001590907c23 */ /* 0x100fe20008010893 */
[----:B------:R-:W-:Y:S01]  /*e540*/  LOP3.LUT R11, R9, 0xff, RZ, 0xc0, !PT ;  /* 0x000000ff090b7812 */ /* 0x000fe200078ec0ff */
[----:B------:R-:W-:Y:S01]  /*e550*/  MUFU.EX2 R39, R39 ;  /* 0x0000002700277308 */ /* 0x000fe20000000800 */
[----:B------:R-:W-:Y:S01]  /*e560*/  FSETP.NEU.FTZ.AND P3, PT, R136, -INF , PT ;  /* 0xff8000008800780b */ /* 0x000fe20003f7d000 */
[----:B------:R-:W-:Y:S01]  /*e570*/  FFMA.FTZ R152, R152, UR21, -R147 ;  /* 0x0000001598987c23 */ /* 0x000fe20008010893 */
[C---:B------:R-:W-:Y:S01]  /*e580*/  FSETP.NEU.FTZ.AND P2, PT, R135.reuse, -INF , PT ;  /* 0xff8000008700780b */ /* 0x040fe20003f5d000 */
[----:B------:R-:W-:Y:S01]  /*e590*/  MUFU.EX2 R0, R0 ;  /* 0x0000000000007308 */ /* 0x000fe20000000800 */
[----:B------:R-:W-:Y:S01]  /*e5a0*/  SHF.R.U32.HI R9, RZ, 0x18, R9 ;  /* 0x00000018ff097819 */ /* 0x000fe20000011609 */
[--C-:B------:R-:W-:Y:S01]  /*e5b0*/  FFMA.FTZ R148, R148, UR21, -R147.reuse ;  /* 0x0000001594947c23 */ /* 0x100fe20008010893 */
[----:B------:R-:W-:Y:S01]  /*e5c0*/  SHF.R.U32.HI R12, RZ, 0x8, R12 ;  /* 0x00000008ff0c7819 */ /* 0x000fe2000001160c */
[----:B------:R-:W-:Y:S01]  /*e5d0*/  MUFU.EX2 R41, R41 ;  /* 0x0000002900297308 */ /* 0x000fe20000000800 */
[----:B------:R-:W-:Y:S01]  /*e5e0*/  LOP3.LUT R10, R10, 0xff, RZ, 0xc0, !PT ;  /* 0x000000ff0a0a7812 */ /* 0x000fe200078ec0ff */
[----:B------:R-:W-:Y:S01]  /*e5f0*/  FFMA.FTZ R142, R142, UR21, -R147 ;  /* 0x000000158e8e7c23 */ /* 0x000fe20008010893 */
[----:B------:R-:W-:Y:S01]  /*e600*/  FSEL R15, R136, RZ, P3 ;  /* 0x000000ff880f7208 */ /* 0x000fe20001800000 */
[----:B------:R-:W-:Y:S01]  /*e610*/  MUFU.EX2 R38, R38 ;  /* 0x0000002600267308 */ /* 0x000fe20000000800 */
[----:B------:R-:W-:Y:S01]  /*e620*/  FSEL R13, R135, RZ, P2 ;  /* 0x000000ff870d7208 */ /* 0x000fe20001000000 */
[----:B------:R-:W-:Y:S01]  /*e630*/  FFMA.FTZ R143, R143, UR21, -R132 ;  /* 0x000000158f8f7c23 */ /* 0x000fe20008010884 */
[----:B------:R-:W-:Y:S01]  /*e640*/  PRMT R11, R11, 0x5410, R12 ;  /* 0x000054100b0b7816 */ /* 0x000fe2000000000c */
[----:B------:R-:W-:Y:S01]  /*e650*/  FADD.FTZ R20, R238, -R15 ;  /* 0x8000000fee147221 */ /* 0x000fe20000010000 */
[----:B------:R-:W-:Y:S01]  /*e660*/  PRMT R9, R10, 0x5410, R9 ;  /* 0x000054100a097816 */ /* 0x000fe20000000009 */
[----:B------:R-:W-:Y:S01]  /*e670*/  FADD.FTZ R22, R236, -R13 ;  /* 0x8000000dec167221 */ /* 0x000fe20000010000 */
[----:B-1----:R-:W-:Y:S01]  /*e680*/  F2FP.BF16.F32.PACK_AB R10, R2, R36 ;  /* 0x00000024020a723e */ /* 0x002fe200000010ff */
[----:B------:R-:W1:Y:S01]  /*e690*/  LDSM.16.MT88.4 R12, [R185+0x6000] ;  /* 0x00600000b90c783b */ /* 0x000e620000004200 */
[--C-:B------:R-:W-:Y:S01]  /*e6a0*/  HSET2.LE.AND R11, R11, R214.reuse, PT ;  /* 0x000000d60b0b7233 */ /* 0x100fe20003803000 */
[----:B------:R-:W3:Y:S01]  /*e6b0*/  MUFU.EX2 R49, R6 ;  /* 0x0000000600317308 */ /* 0x000ee20000000800 */
[----:B------:R-:W-:Y:S01]  /*e6c0*/  HSET2.LE.AND R9, R9, R214, PT ;  /* 0x000000d609097233 */ /* 0x000fe20003803000 */
[--C-:B------:R-:W-:Y:S01]  /*e6d0*/  FFMA.FTZ R62, R62, UR21, -R147.reuse ;  /* 0x000000153e3e7c23 */ /* 0x100fe20008010893 */
[----:B------:R-:W-:Y:S01]  /*e6e0*/  LOP3.LUT R27, R4, 0xff00ff, RZ, 0xc0, !PT ;  /* 0x00ff00ff041b7812 */ /* 0x000fe200078ec0ff */
[----:B------:R4:W5:Y:S01]  /*e6f0*/  MUFU.EX2 R47, R7 ;  /* 0x00000007002f7308 */ /* 0x0009620000000800 */
[----:B--2---:R-:W-:Y:S01]  /*e700*/  F2FP.BF16.F32.PACK_AB R24, R42, R44 ;  /* 0x0000002c2a18723e */ /* 0x004fe200000010ff */
[----:B------:R-:W-:Y:S01]  /*e710*/  FFMA.FTZ R138, R138, UR21, -R147 ;  /* 0x000000158a8a7c23 */ /* 0x000fe20008010893 */
[----:B------:R-:W-:Y:S01]  /*e720*/  PRMT R23, R8, 0x5410, R23 ;  /* 0x0000541008177816 */ /* 0x000fe20000000017 */
[----:B------:R-:W-:Y:S01]  /*e730*/  MUFU.EX2 R144, R144 ;  /* 0x0000009000907308 */ /* 0x000fe20000000800 */
[----:B------:R-:W-:-:S02]  /*e740*/  LOP3.LUT R24, R24, R11, RZ, 0xc0, !PT ;  /* 0x0000000b18187212 */ /* 0x000fc400078ec0ff */
[----:B------:R-:W-:Y:S01]  /*e750*/  LOP3.LUT R25, R10, R9, RZ, 0xc0, !PT ;  /* 0x000000090a197212 */ /* 0x000fe200078ec0ff */
[----:B------:R-:W-:Y:S01]  /*e760*/  MUFU.EX2 R152, R152 ;  /* 0x0000009800987308 */ /* 0x000fe20000000800 */
[----:B------:R-:W-:Y:S01]  /*e770*/  FSEL R54, R54, RZ, P3 ;  /* 0x000000ff36367208 */ /* 0x000fe20001800000 */
[----:B------:R-:W2:Y:S01]  /*e780*/  LDSM.16.MT88.4 R8, [R184+0x6000] ;  /* 0x00600000b808783b */ /* 0x000ea20000004200 */
[--C-:B------:R-:W-:Y:S01]  /*e790*/  HSET2.LE.AND R5, R5, R214.reuse, PT ;  /* 0x000000d605057233 */ /* 0x100fe20003803000 */
[----:B---3--:R-:W-:Y:S01]  /*e7a0*/  FMUL.FTZ R72, R72, R49 ;  /* 0x0000003148487220 */ /* 0x008fe20000410000 */
[--C-:B------:R-:W-:Y:S01]  /*e7b0*/  HSET2.LE.AND R27, R27, R214.reuse, PT ;  /* 0x000000d61b1b7233 */ /* 0x100fe20003803000 */
[--C-:B------:R-:W-:Y:S01]  /*e7c0*/  FFMA.FTZ R48, R158, UR21, -R54.reuse ;  /* 0x000000159e307c23 */ /* 0x100fe20008010836 */
[----:B------:R-:W-:Y:S01]  /*e7d0*/  F2FP.BF16.F32.PACK_AB R4, R0, R39 ;  /* 0x000000270004723e */ /* 0x000fe200000010ff */
[--C-:B------:R-:W-:Y:S01]  /*e7e0*/  FFMA.FTZ R45, R164, UR21, -R54.reuse ;  /* 0x00000015a42d7c23 */ /* 0x100fe20008010836 */
[----:B------:R-:W-:Y:S01]  /*e7f0*/  FSEL R52, R52, RZ, P2 ;  /* 0x000000ff34347208 */ /* 0x000fe20001000000 */
[--C-:B------:R-:W-:Y:S01]  /*e800*/  FFMA.FTZ R46, R60, UR21, -R54.reuse ;  /* 0x000000153c2e7c23 */ /* 0x100fe20008010836 */
[----:B------:R-:W-:Y:S01]  /*e810*/  F2FP.BF16.F32.PACK_AB R26, R38, R41 ;  /* 0x00000029261a723e */ /* 0x000fe200000010ff */
[----:B------:R-:W-:Y:S01]  /*e820*/  FFMA.FTZ R43, R64, UR21, -R54 ;  /* 0x00000015402b7c23 */ /* 0x000fe20008010836 */
[----:B------:R-:W-:Y:S01]  /*e830*/  LOP3.LUT R27, R4, R27, RZ, 0xc0, !PT ;  /* 0x0000001b041b7212 */ /* 0x000fe200078ec0ff */
[--C-:B------:R-:W-:Y:S01]  /*e840*/  FFMA.FTZ R56, R251, UR21, -R52.reuse ;  /* 0x00000015fb387c23 */ /* 0x100fe20008010834 */
[----:B------:R-:W-:Y:S01]  /*e850*/  LOP3.LUT R26, R26, R5, RZ, 0xc0, !PT ;  /* 0x000000051a1a7212 */ /* 0x000fe200078ec0ff */
[--C-:B------:R-:W-:Y:S01]  /*e860*/  FFMA.FTZ R58, R247, UR21, -R52.reuse ;  /* 0x00000015f73a7c23 */ /* 0x100fe20008010834 */
[--C-:B------:R-:W-:Y:S01]  /*e870*/  FFMA.FTZ R63, R63, UR21, -R52.reuse ;  /* 0x000000153f3f7c23 */ /* 0x100fe20008010834 */
[----:B----4-:R-:W3:Y:S01]  /*e880*/  LDSM.16.MT88.4 R4, [R139+0x6000] ;  /* 0x006000008b04783b */ /* 0x010ee20000004200 */
[----:B------:R-:W-:Y:S01]  /*e890*/  FFMA.FTZ R249, R249, UR21, -R52 ;  /* 0x00000015f9f97c23 */ /* 0x000fe20008010834 */
[----:B------:R-:W-:Y:S01]  /*e8a0*/  FMUL.FTZ R60, R20, UR21 ;  /* 0x00000015143c7c20 */ /* 0x000fe20008410000 */
[----:B------:R-:W-:Y:S01]  /*e8b0*/  FMUL.FTZ R64, R22, UR21 ;  /* 0x0000001516407c20 */ /* 0x000fe20008410000 */
[----:B------:R-:W-:Y:S01]  /*e8c0*/  LOP3.LUT R169, R53, 0xff00ff, RZ, 0xc0, !PT ;  /* 0x00ff00ff35a97812 */ /* 0x000fe200078ec0ff */
[----:B------:R-:W-:Y:S01]  /*e8d0*/  MUFU.EX2 R48, R48 ;  /* 0x0000003000307308 */ /* 0x000fe20000000800 */
[--C-:B------:R-:W-:Y:S01]  /*e8e0*/  HSET2.LE.AND R20, R21, R214.reuse, PT ;  /* 0x000000d615147233 */ /* 0x100fe20003803000 */
[----:B------:R-:W-:Y:S01]  /*e8f0*/  FMUL.FTZ R73, R73, R49 ;  /* 0x0000003149497220 */ /* 0x000fe20000410000 */
[--C-:B------:R-:W-:Y:S01]  /*e900*/  HSET2.LE.AND R161, R161, R214.reuse, PT ;  /* 0x000000d6a1a17233 */ /* 0x100fe20003803000 */
[----:B------:R-:W4:Y:S01]  /*e910*/  MUFU.EX2 R45, R45 ;  /* 0x0000002d002d7308 */ /* 0x000f220000000800 */
[--C-:B------:R-:W-:Y:S01]  /*e920*/  HSET2.LE.AND R158, R169, R214.reuse, PT ;  /* 0x000000d6a99e7233 */ /* 0x100fe20003803000 */
[-C--:B-----5:R-:W-:Y:S01]  /*e930*/  FMUL.FTZ R74, R74, R47.reuse ;  /* 0x0000002f4a4a7220 */ /* 0x0a0fe20000410000 */
[----:B------:R-:W-:Y:S01]  /*e940*/  HSET2.LE.AND R21, R23, R214, PT ;  /* 0x000000d617157233 */ /* 0x000fe20003803000 */
[----:B------:R-:W-:Y:S01]  /*e950*/  MUFU.EX2 R46, R46 ;  /* 0x0000002e002e7308 */ /* 0x000fe20000000800 */
[----:B------:R-:W-:Y:S01]  /*e960*/  LOP3.LUT R170, R196, UR8, R171, 0x96, !PT ;  /* 0x00000008c4aa7c12 */ /* 0x000fe2000f8e96ab */
[----:B------:R-:W-:Y:S01]  /*e970*/  FMUL.FTZ R75, R75, R47 ;  /* 0x0000002f4b4b7220 */ /* 0x000fe20000410000 */
[-C--:B------:R-:W-:Y:S01]  /*e980*/  FMUL.FTZ R88, R88, R49.reuse ;  /* 0x0000003158587220 */ /* 0x080fe20000410000 */
[----:B------:R-:W5:Y:S01]  /*e990*/  MUFU.EX2 R43, R43 ;  /* 0x0000002b002b7308 */ /* 0x000f620000000800 */
[----:B------:R-:W-:Y:S01]  /*e9a0*/  FMUL.FTZ R89, R89, R49 ;  /* 0x0000003159597220 */ /* 0x000fe20000410000 */
[----:B------:R-:W-:-:S04]  /*e9b0*/  IMAD.WIDE.U32 R170, R170, -0x2daee0ad, RZ ;  /* 0xd2511f53aaaa7825 */ /* 0x000fc800078e00ff */
[-C--:B------:R-:W-:Y:S01]  /*e9c0*/  FMUL.FTZ R90, R90, R47.reuse ;  /* 0x0000002f5a5a7220 */ /* 0x080fe20000410000 */
[----:B------:R-:W-:Y:S01]  /*e9d0*/  MUFU.EX2 R53, R249 ;  /* 0x000000f900357308 */ /* 0x000fe20000000800 */
[----:B------:R-:W-:Y:S01]  /*e9e0*/  FMUL.FTZ R91, R91, R47 ;  /* 0x0000002f5b5b7220 */ /* 0x000fe20000410000 */
[----:B----4-:R-:W-:Y:S01]  /*e9f0*/  F2FP.BF16.F32.PACK_AB R169, R45, R48 ;  /* 0x000000302da9723e */ /* 0x010fe200000010ff */
[-C--:B-1----:R-:W-:Y:S01]  /*ea00*/  HMMA.16816.F32.BF16 R72, R24, R12.reuse, R72 ;  /* 0x0000000c1848723c */ /* 0x082fe20000041848 */
[----:B------:R-:W1:Y:S01]  /*ea10*/  MUFU.EX2 R56, R56 ;  /* 0x0000003800387308 */ /* 0x000e620000000800 */
[-C--:B------:R-:W-:Y:S01]  /*ea20*/  FMUL.FTZ R124, R124, R49.reuse ;  /* 0x000000317c7c7220 */ /* 0x080fe20000410000 */
[----:B------:R-:W-:Y:S01]  /*ea30*/  LOP3.LUT R20, R169, R20, RZ, 0xc0, !PT ;  /* 0x00000014a9147212 */ /* 0x000fe200078ec0ff */
[----:B------:R-:W-:Y:S01]  /*ea40*/  FMUL.FTZ R125, R125, R49 ;  /* 0x000000317d7d7220 */ /* 0x000fe20000410000 */
[----:B------:R-:W-:Y:S01]  /*ea50*/  MUFU.EX2 R58, R58 ;  /* 0x0000003a003a7308 */ /* 0x000fe20000000800 */
[-C--:B------:R-:W-:Y:S01]  /*ea60*/  FMUL.FTZ R126, R126, R47.reuse ;  /* 0x0000002f7e7e7220 */ /* 0x080fe20000410000 */
[----:B-----5:R-:W-:Y:S01]  /*ea70*/  F2FP.BF16.F32.PACK_AB R22, R43, R46 ;  /* 0x0000002e2b16723e */ /* 0x020fe200000010ff */
[----:B------:R-:W-:Y:S01]  /*ea80*/  FMUL.FTZ R127, R127, R47 ;  /* 0x0000002f7f7f7220 */ /* 0x000fe20000410000 */
[----:B------:R-:W4:Y:S01]  /*ea90*/  MUFU.EX2 R63, R63 ;  /* 0x0000003f003f7308 */ /* 0x000f220000000800 */
[----:B------:R-:W-:Y:S01]  /*eaa0*/  FMUL.FTZ R120, R120, R49 ;  /* 0x0000003178787220 */ /* 0x000fe20000410000 */
[----:B------:R-:W-:Y:S01]  /*eab0*/  LOP3.LUT R22, R22, R161, RZ, 0xc0, !PT ;  /* 0x000000a116167212 */ /* 0x000fe200078ec0ff */
[----:B------:R-:W-:Y:S01]  /*eac0*/  FMUL.FTZ R121, R121, R49 ;  /* 0x0000003179797220 */ /* 0x000fe20000410000 */
[----:B------:R-:W5:Y:S01]  /*ead0*/  MUFU.EX2 R60, R60 ;  /* 0x0000003c003c7308 */ /* 0x000f620000000800 */
[----:B------:R-:W-:Y:S01]  /*eae0*/  FMUL.FTZ R122, R122, R47 ;  /* 0x0000002f7a7a7220 */ /* 0x000fe20000410000 */
[----:B-1----:R-:W-:Y:S01]  /*eaf0*/  F2FP.BF16.F32.PACK_AB R162, R56, R53 ;  /* 0x0000003538a2723e */ /* 0x002fe200000010ff */
[----:B------:R-:W-:Y:S01]  /*eb00*/  FMUL.FTZ R123, R123, R47 ;  /* 0x0000002f7b7b7220 */ /* 0x000fe20000410000 */
[----:B------:R-:W1:Y:S01]  /*eb10*/  MUFU.EX2 R64, R64 ;  /* 0x0000004000407308 */ /* 0x000e620000000800 */
[----:B------:R-:W-:Y:S01]  /*eb20*/  FMUL.FTZ R76, R76, R49 ;  /* 0x000000314c4c7220 */ /* 0x000fe20000410000 */
[----:B------:R-:W-:Y:S01]  /*eb30*/  LOP3.LUT R21, R162, R21, RZ, 0xc0, !PT ;  /* 0x00000015a2157212 */ /* 0x000fe200078ec0ff */
[----:B------:R-:W-:Y:S01]  /*eb40*/  FMUL.FTZ R77, R77, R49 ;  /* 0x000000314d4d7220 */ /* 0x000fe20000410000 */
[-C--:B------:R-:W-:Y:S01]  /*eb50*/  FMUL.FTZ R78, R78, R47.reuse ;  /* 0x0000002f4e4e7220 */ /* 0x080fe20000410000 */
[----:B------:R-:W-:Y:S01]  /*eb60*/  FMUL.FTZ R79, R79, R47 ;  /* 0x0000002f4f4f7220 */ /* 0x000fe20000410000 */
[----:B----4-:R-:W-:Y:S01]  /*eb70*/  F2FP.BF16.F32.PACK_AB R23, R63, R58 ;  /* 0x0000003a3f17723e */ /* 0x010fe200000010ff */
[-C--:B------:R-:W-:Y:S01]  /*eb80*/  FMUL.FTZ R92, R92, R49.reuse ;  /* 0x000000315c5c7220 */ /* 0x080fe20000410000 */
[----:B------:R-:W-:Y:S01]  /*eb90*/  FMUL.FTZ R93, R93, R49 ;  /* 0x000000315d5d7220 */ /* 0x000fe20000410000 */
[-C--:B------:R-:W-:Y:S01]  /*eba0*/  FMUL.FTZ R94, R94, R47.reuse ;  /* 0x0000002f5e5e7220 */ /* 0x080fe20000410000 */
[----:B------:R-:W-:Y:S01]  /*ebb0*/  LOP3.LUT R23, R23, R158, RZ, 0xc0, !PT ;  /* 0x0000009e17177212 */ /* 0x000fe200078ec0ff */
[-C--:B-----5:R-:W-:Y:S01]  /*ebc0*/  FMUL.FTZ R68, R68, R60.reuse ;  /* 0x0000003c44447220 */ /* 0x0a0fe20000410000 */
[-C--:B------:R-:W-:Y:S01]  /*ebd0*/  FMUL.FTZ R69, R69, R60.reuse ;  /* 0x0000003c45457220 */ /* 0x080fe20000410000 */
[----:B------:R-:W-:Y:S01]  /*ebe0*/  FMUL.FTZ R84, R84, R60 ;  /* 0x0000003c54547220 */ /* 0x000fe20000410000 */
[-C--:B-1----:R-:W-:Y:S01]  /*ebf0*/  FMUL.FTZ R70, R70, R64.reuse ;  /* 0x0000004046467220 */ /* 0x082fe20000410000 */
[----:B------:R-:W-:Y:S01]  /*ec00*/  FMUL.FTZ R71, R71, R64 ;  /* 0x0000004047477220 */ /* 0x000fe20000410000 */
[----:B------:R-:W-:Y:S01]  /*ec10*/  FMUL.FTZ R85, R85, R60 ;  /* 0x0000003c55557220 */ /* 0x000fe20000410000 */
[-C--:B------:R-:W-:Y:S01]  /*ec20*/  FMUL.FTZ R86, R86, R64.reuse ;  /* 0x0000004056567220 */ /* 0x080fe20000410000 */
[----:B------:R-:W-:Y:S01]  /*ec30*/  FMUL.FTZ R87, R87, R64 ;  /* 0x0000004057577220 */ /* 0x000fe20000410000 */
[----:B------:R-:W-:Y:S01]  /*ec40*/  FMUL.FTZ R95, R95, R47 ;  /* 0x0000002f5f5f7220 */ /* 0x000fe20000410000 */
[-C--:B------:R-:W-:Y:S01]  /*ec50*/  FMUL.FTZ R100, R100, R49.reuse ;  /* 0x0000003164647220 */ /* 0x080fe20000410000 */
[----:B------:R-:W-:Y:S01]  /*ec60*/  FMUL.FTZ R101, R101, R49 ;  /* 0x0000003165657220 */ /* 0x000fe20000410000 */
[----:B------:R-:W-:Y:S01]  /*ec70*/  HMMA.16816.F32.BF16 R68, R20, R12, R68 ;  /* 0x0000000c1444723c */ /* 0x000fe20000041844 */
[----:B------:R-:W-:-:S02]  /*ec80*/  IMAD.MOV.U32 R12, RZ, RZ, R170 ;  /* 0x000000ffff0c7224 */ /* 0x000fc400078e00aa */
        /* <DEDUP_REMOVED lines=10> */
[-C--:B--2---:R-:W-:Y:S01]  /*ed30*/  HMMA.16816.F32.BF16 R88, R24, R8.reuse, R88 ;  /* 0x000000081858723c */ /* 0x084fe20000041858 */
[----:B------:R-:W-:Y:S01]  /*ed40*/  LOP3.LUT R12, R12, 0xff, RZ, 0xc0, !PT ;  /* 0x000000ff0c0c7812 */ /* 0x000fe200078ec0ff */
[--C-:B------:R-:W-:Y:S01]  /*ed50*/  FFMA.FTZ R161, R219, UR21, -R132.reuse ;  /* 0x00000015dba17c23 */ /* 0x100fe20008010884 */
[----:B------:R-:W-:Y:S01]  /*ed60*/  LOP3.LUT R146, R146, UR22, R171, 0x96, !PT ;  /* 0x0000001692927c12 */ /* 0x000fe2000f8e96ab */
[----:B------:R-:W-:Y:S01]  /*ed70*/  FFMA.FTZ R169, R150, UR21, -R147 ;  /* 0x0000001596a97c23 */ /* 0x000fe20008010893 */
[----:B------:R-:W-:Y:S01]  /*ed80*/  LOP3.LUT R162, R168, UR8, R163, 0x96, !PT ;  /* 0x00000008a8a27c12 */ /* 0x000fe2000f8e96a3 */
[--C-:B------:R-:W-:Y:S01]  /*ed90*/  FFMA.FTZ R150, R181, UR21, -R132.reuse ;  /* 0x00000015b5967c23 */ /* 0x100fe20008010884 */
[----:B------:R-:W-:Y:S01]  /*eda0*/  FFMA.FTZ R171, R183, UR21, -R132 ;  /* 0x00000015b7ab7c23 */ /* 0x000fe20008010884 */
[----:B------:R-:W-:Y:S01]  /*edb0*/  HMMA.16816.F32.BF16 R84, R20, R8, R84 ;  /* 0x000000081454723c */ /* 0x000fe20000041854 */
[----:B------:R-:W-:Y:S01]  /*edc0*/  PRMT R9, R170, 0x7771, RZ ;  /* 0x00007771aa097816 */ /* 0x000fe200000000ff */
[----:B------:R-:W-:Y:S01]  /*edd0*/  FFMA.FTZ R163, R156, UR21, -R147 ;  /* 0x000000159ca37c23 */ /* 0x000fe20008010893 */
[----:B------:R-:W-:Y:S01]  /*ede0*/  PRMT R13, R170, 0x7773, RZ ;  /* 0x00007773aa0d7816 */ /* 0x000fe200000000ff */
[----:B------:R-:W-:Y:S01]  /*edf0*/  MUFU.EX2 R161, R161 ;  /* 0x000000a100a17308 */ /* 0x000fe20000000800 */
[----:B------:R-:W-:Y:S01]  /*ee00*/  PRMT R9, R12, 0x5410, R9 ;  /* 0x000054100c097816 */ /* 0x000fe20000000009 */
[-C--:B------:R-:W-:Y:S01]  /*ee10*/  FMUL.FTZ R112, R112, R60.reuse ;  /* 0x0000003c70707220 */ /* 0x080fe20000410000 */
[----:B------:R-:W-:Y:S01]  /*ee20*/  LOP3.LUT R12, R146, 0xffff, RZ, 0xc0, !PT ;  /* 0x0000ffff920c7812 */ /* 0x000fe200078ec0ff */
[C---:B------:R-:W-:Y:S01]  /*ee30*/  HMMA.16816.F32.BF16 R124, R24.reuse, R16, R124 ;  /* 0x00000010187c723c */ /* 0x040fe2000004187c */
[----:B------:R-:W-:Y:S01]  /*ee40*/  PRMT R8, R170, 0x7772, RZ ;  /* 0x00007772aa087816 */ /* 0x000fe200000000ff */
[----:B------:R-:W-:Y:S01]  /*ee50*/  MUFU.EX2 R150, R150 ;  /* 0x0000009600967308 */ /* 0x000fe20000000800 */
[----:B------:R-:W-:Y:S01]  /*ee60*/  FMUL.FTZ R113, R113, R60 ;  /* 0x0000003c71717220 */ /* 0x000fe20000410000 */
[-C--:B------:R-:W-:Y:S01]  /*ee70*/  FMUL.FTZ R114, R114, R64.reuse ;  /* 0x0000004072727220 */ /* 0x080fe20000410000 */
[----:B------:R-:W-:Y:S01]  /*ee80*/  PRMT R8, R8, 0x5410, R13 ;  /* 0x0000541008087816 */ /* 0x000fe2000000000d */
[----:B------:R-:W-:Y:S01]  /*ee90*/  MUFU.EX2 R171, R171 ;  /* 0x000000ab00ab7308 */ /* 0x000fe20000000800 */
[----:B------:R-:W-:Y:S01]  /*eea0*/  FMUL.FTZ R115, R115, R64 ;  /* 0x0000004073737220 */ /* 0x000fe20000410000 */
[C---:B------:R-:W-:Y:S01]  /*eeb0*/  HMMA.16816.F32.BF16 R120, R24.reuse, R18, R120 ;  /* 0x000000121878723c */ /* 0x040fe20000041878 */
[----:B------:R-:W-:Y:S01]  /*eec0*/  SHF.R.U32.HI R12, RZ, 0x8, R12 ;  /* 0x00000008ff0c7819 */ /* 0x000fe2000001160c */
[----:B------:R-:W1:Y:S01]  /*eed0*/  MUFU.EX2 R163, R163 ;  /* 0x000000a300a37308 */ /* 0x000e620000000800 */
[-C--:B------:R-:W-:Y:S01]  /*eee0*/  FMUL.FTZ R128, R128, R60.reuse ;  /* 0x0000003c80807220 */ /* 0x080fe20000410000 */
[----:B------:R-:W-:Y:S01]  /*eef0*/  FMUL.FTZ R129, R129, R60 ;  /* 0x0000003c81817220 */ /* 0x000fe20000410000 */
[-C--:B------:R-:W-:Y:S01]  /*ef00*/  FMUL.FTZ R130, R130, R64.reuse ;  /* 0x0000004082827220 */ /* 0x080fe20000410000 */
[----:B------:R-:W2:Y:S01]  /*ef10*/  MUFU.EX2 R169, R169 ;  /* 0x000000a900a97308 */ /* 0x000ea20000000800 */
[----:B------:R-:W-:Y:S01]  /*ef20*/  FMUL.FTZ R131, R131, R64 ;  /* 0x0000004083837220 */ /* 0x000fe20000410000 */
[C---:B------:R-:W-:Y:S01]  /*ef30*/  HMMA.16816.F32.BF16 R76, R24.reuse, R14, R76 ;  /* 0x0000000e184c723c */ /* 0x040fe2000004184c */
[-C--:B------:R-:W-:Y:S01]  /*ef40*/  FMUL.FTZ R116, R116, R60.reuse ;  /* 0x0000003c74747220 */ /* 0x080fe20000410000 */
[----:B------:R-:W-:Y:S01]  /*ef50*/  FMUL.FTZ R117, R117, R60 ;  /* 0x0000003c75757220 */ /* 0x000fe20000410000 */
[-C--:B------:R-:W-:Y:S01]  /*ef60*/  FMUL.FTZ R118, R118, R64.reuse ;  /* 0x0000004076767220 */ /* 0x080fe20000410000 */
[----:B------:R-:W-:Y:S01]  /*ef70*/  FMUL.FTZ R119, R119, R64 ;  /* 0x0000004077777220 */ /* 0x000fe20000410000 */
[-C--:B------:R-:W-:Y:S01]  /*ef80*/  FMUL.FTZ R80, R80, R60.reuse ;  /* 0x0000003c50507220 */ /* 0x080fe20000410000 */
[----:B------:R-:W-:Y:S01]  /*ef90*/  FMUL.FTZ R81, R81, R60 ;  /* 0x0000003c51517220 */ /* 0x000fe20000410000 */
[-C--:B------:R-:W-:Y:S01]  /*efa0*/  FMUL.FTZ R82, R82, R64.reuse ;  /* 0x0000004052527220 */ /* 0x080fe20000410000 */
[C---:B------:R-:W-:Y:S01]  /*efb0*/  HMMA.16816.F32.BF16 R92, R24.reuse, R10, R92 ;  /* 0x0000000a185c723c */ /* 0x040fe2000004185c */
[----:B------:R-:W-:Y:S01]  /*efc0*/  FMUL.FTZ R83, R83, R64 ;  /* 0x0000004053537220 */ /* 0x000fe20000410000 */
[-C--:B------:R-:W-:Y:S01]  /*efd0*/  FMUL.FTZ R104, R104, R60.reuse ;  /* 0x0000003c68687220 */ /* 0x080fe20000410000 */
[----:B------:R-:W-:Y:S01]  /*efe0*/  FMUL.FTZ R105, R105, R60 ;  /* 0x0000003c69697220 */ /* 0x000fe20000410000 */
[-C--:B------:R-:W-:Y:S01]  /*eff0*/  FMUL.FTZ R106, R106, R64.reuse ;  /* 0x000000406a6a7220 */ /* 0x080fe20000410000 */
[----:B------:R-:W-:Y:S01]  /*f000*/  FMUL.FTZ R107, R107, R64 ;  /* 0x000000406b6b7220 */ /* 0x000fe20000410000 */
[--C-:B------:R-:W-:Y:S01]  /*f010*/  HSET2.LE.AND R9, R9, R214.reuse, PT ;  /* 0x000000d609097233 */ /* 0x100fe20003803000 */
[----:B------:R-:W-:Y:S01]  /*f020*/  IMAD.WIDE.U32 R180, R162, -0x2daee0ad, RZ ;  /* 0xd2511f53a2b47825 */ /* 0x000fe200078e00ff */
[C---:B---3--:R-:W-:Y:S03]  /*f030*/  HMMA.16816.F32.BF16 R100, R24.reuse, R4, R100 ;  /* 0x000000041864723c */ /* 0x048fe60000041864 */
[--C-:B------:R-:W-:Y:S01]  /*f040*/  FFMA.FTZ R158, R173, UR21, -R54.reuse ;  /* 0x00000015ad9e7c23 */ /* 0x100fe20008010836 */
[----:B------:R-:W-:Y:S01]  /*f050*/  FFMA.FTZ R179, R179, UR21, -R54 ;  /* 0x00000015b3b37c23 */ /* 0x000fe20008010836 */
[----:B------:R-:W-:Y:S01]  /*f060*/  FFMA.FTZ R168, R153, UR21, -R52 ;  /* 0x0000001599a87c23 */ /* 0x000fe20008010834 */
[--C-:B------:R-:W-:Y:S01]  /*f070*/  FFMA.FTZ R156, R157, UR21, -R54.reuse ;  /* 0x000000159d9c7c23 */ /* 0x100fe20008010836 */
[----:B------:R-:W-:Y:S01]  /*f080*/  FFMA.FTZ R157, R165, UR21, -R54 ;  /* 0x00000015a59d7c23 */ /* 0x000fe20008010836 */
[----:B------:R-:W-:Y:S01]  /*f090*/  MUFU.EX2 R153, R179 ;  /* 0x000000b300997308 */ /* 0x000fe20000000800 */
[----:B------:R-:W-:Y:S01]  /*f0a0*/  FFMA.FTZ R166, R159, UR21, -R52 ;  /* 0x000000159fa67c23 */ /* 0x000fe20008010834 */
[----:B------:R-:W-:Y:S01]  /*f0b0*/  HMMA.16816.F32.BF16 R108, R24, R6, R108 ;  /* 0x00000006186c723c */ /* 0x000fe2000004186c */
[----:B------:R-:W-:Y:S01]  /*f0c0*/  LOP3.LUT R25, R146, 0xff, RZ, 0xc0, !PT ;  /* 0x000000ff92197812 */ /* 0x000fe200078ec0ff */
[----:B------:R-:W-:Y:S01]  /*f0d0*/  MUFU.EX2 R158, R158 ;  /* 0x0000009e009e7308 */ /* 0x000fe20000000800 */
[----:B------:R-:W-:Y:S01]  /*f0e0*/  LOP3.LUT R27, R8, 0xff00ff, RZ, 0xc0, !PT ;  /* 0x00ff00ff081b7812 */ /* 0x000fe200078ec0ff */
[----:B------:R-:W-:Y:S01]  /*f0f0*/  FFMA.FTZ R170, R141, UR21, -R54 ;  /* 0x000000158daa7c23 */ /* 0x000fe20008010836 */
[----:B------:R-:W-:Y:S01]  /*f100*/  PRMT R25, R25, 0x5410, R12 ;  /* 0x0000541019197816 */ /* 0x000fe2000000000c */
[----:B------:R-:W-:Y:S01]  /*f110*/  MUFU.EX2 R156, R156 ;  /* 0x0000009c009c7308 */ /* 0x000fe20000000800 */
[----:B-1----:R-:W-:Y:S01]  /*f120*/  F2FP.BF16.F32.PACK_AB R26, R152, R163 ;  /* 0x000000a3981a723e */ /* 0x002fe200000010ff */
[C---:B------:R-:W-:Y:S01]  /*f130*/  HMMA.16816.F32.BF16 R96, R20.reuse, R10, R96 ;  /* 0x0000000a1460723c */ /* 0x040fe20000041860 */
[----:B------:R-:W-:Y:S01]  /*f140*/  PRMT R10, R146, 0x7632, R10 ;  /* 0x00007632920a7816 */ /* 0x000fe2000000000a */
[----:B------:R-:W-:Y:S01]  /*f150*/  MUFU.EX2 R157, R157 ;  /* 0x0000009d009d7308 */ /* 0x000fe20000000800 */
[----:B------:R-:W-:Y:S01]  /*f160*/  SHF.R.U32.HI R11, RZ, 0x18, R146 ;  /* 0x00000018ff0b7819 */ /* 0x000fe20000011692 */
[----:B------:R-:W-:Y:S01]  /*f170*/  FFMA.FTZ R51, R51, UR21, -R54 ;  /* 0x0000001533337c23 */ /* 0x000fe20008010836 */
[----:B------:R-:W-:Y:S01]  /*f180*/  LOP3.LUT R10, R10, 0xff, RZ, 0xc0, !PT ;  /* 0x000000ff0a0a7812 */ /* 0x000fe200078ec0ff */
[----:B------:R-:W1:Y:S01]  /*f190*/  MUFU.EX2 R146, R245 ;  /* 0x000000f500927308 */ /* 0x000e620000000800 */
[--C-:B------:R-:W-:Y:S01]  /*f1a0*/  HSET2.LE.AND R27, R27, R214.reuse, PT ;  /* 0x000000d61b1b7233 */ /* 0x100fe20003803000 */
[C---:B------:R-:W-:Y:S01]  /*f1b0*/  HMMA.16816.F32.BF16 R112, R20.reuse, R4, R112 ;  /* 0x000000041470723c */ /* 0x040fe20000041870 */
[----:B------:R-:W-:Y:S01]  /*f1c0*/  PRMT R11, R10, 0x5410, R11 ;  /* 0x000054100a0b7816 */ /* 0x000fe2000000000b */
[----:B------:R3:W-:Y:S01]  /*f1d0*/  MUFU.EX2 R159, R168 ;  /* 0x000000a8009f7308 */ /* 0x0007e20000000800 */
[--C-:B------:R-:W-:Y:S01]  /*f1e0*/  HSET2.LE.AND R5, R25, R214.reuse, PT ;  /* 0x000000d619057233 */ /* 0x100fe20003803000 */
[----:B------:R-:W-:Y:S01]  /*f1f0*/  FFMA.FTZ R48, R235, R60, R48 ;  /* 0x0000003ceb307223 */ /* 0x000fe20000010030 */
[----:B--2---:R-:W-:Y:S01]  /*f200*/  F2FP.BF16.F32.PACK_AB R24, R169, R144 ;  /* 0x00000090a918723e */ /* 0x004fe200000010ff */
[----:B------:R-:W-:Y:S01]  /*f210*/  MUFU.EX2 R148, R148 ;  /* 0x0000009400947308 */ /* 0x000fe20000000800 */
[--C-:B------:R-:W-:Y:S01]  /*f220*/  HSET2.LE.AND R25, R11, R214.reuse, PT ;  /* 0x000000d60b197233 */ /* 0x100fe20003803000 */
[C---:B------:R-:W-:Y:S01]  /*f230*/  HMMA.16816.F32.BF16 R128, R20.reuse, R16, R128 ;  /* 0x000000101480723c */ /* 0x040fe20000041880 */
[----:B------:R-:W-:Y:S01]  /*f240*/  LOP3.LUT R26, R26, R9, RZ, 0xc0, !PT ;  /* 0x000000091a1a7212 */ /* 0x000fe200078ec0ff */
[----:B------:R-:W-:Y:S01]  /*f250*/  MUFU.EX2 R142, R142 ;  /* 0x0000008e008e7308 */ /* 0x000fe20000000800 */
[----:B------:R-:W-:Y:S01]  /*f260*/  LOP3.LUT R24, R24, R5, RZ, 0xc0, !PT ;  /* 0x0000000518187212 */ /* 0x000fe200078ec0ff */
[----:B------:R-:W2:Y:S01]  /*f270*/  LDSM.16.MT88.4 R8, [R184+0x6800] ;  /* 0x00680000b808783b */ /* 0x000ea20000004200 */
[----:B-1----:R-:W-:Y:S01]  /*f280*/  F2FP.BF16.F32.PACK_AB R4, R146, R161 ;  /* 0x000000a19204723e */ /* 0x002fe200000010ff */
[----:B------:R-:W-:Y:S01]  /*f290*/  MUFU.EX2 R51, R51 ;  /* 0x0000003300337308 */ /* 0x000fe20000000800 */
[----:B------:R-:W-:Y:S01]  /*f2a0*/  FFMA.FTZ R53, R226, R64, R53 ;  /* 0x00000040e2357223 */ /* 0x000fe20000010035 */
[C---:B------:R-:W-:Y:S01]  /*f2b0*/  HMMA.16816.F32.BF16 R116, R20.reuse, R18, R116 ;  /* 0x000000121474723c */ /* 0x040fe20000041874 */
[----:B------:R-:W-:Y:S01]  /*f2c0*/  LOP3.LUT R27, R4, R27, RZ, 0xc0, !PT ;  /* 0x0000001b041b7212 */ /* 0x000fe200078ec0ff */
[----:B------:R-:W1:Y:S01]  /*f2d0*/  LDSM.16.MT88.4 R16, [R189+0x6800] ;  /* 0x00680000bd10783b */ /* 0x000e620000004200 */
[----:B------:R-:W-:Y:S01]  /*f2e0*/  F2FP.BF16.F32.PACK_AB R4, R171, R150 ;  /* 0x00000096ab04723e */ /* 0x000fe200000010ff */
[----:B---3--:R-:W-:Y:S01]  /*f2f0*/  FFMA.FTZ R168, R149, UR21, -R132 ;  /* 0x0000001595a87c23 */ /* 0x008fe20008010884 */
[----:B------:R-:W-:Y:S01]  /*f300*/  MUFU.EX2 R62, R62 ;  /* 0x0000003e003e7308 */ /* 0x000fe20000000800 */
[----:B------:R-:W-:Y:S01]  /*f310*/  FFMA.FTZ R49, R227, R49, R44 ;  /* 0x00000031e3317223 */ /* 0x000fe2000001002c */
[----:B------:R-:W-:Y:S01]  /*f320*/  LOP3.LUT R25, R4, R25, RZ, 0xc0, !PT ;  /* 0x0000001904197212 */ /* 0x000fe200078ec0ff */
[C---:B------:R-:W-:Y:S01]  /*f330*/  HMMA.16816.F32.BF16 R80, R20.reuse, R14, R80 ;  /* 0x0000000e1450723c */ /* 0x040fe20000041850 */
[----:B------:R-:W3:Y:S01]  /*f340*/  LDSM.16.MT88.4 R12, [R185+0x6800] ;  /* 0x00680000b90c783b */ /* 0x000ee20000004200 */
[----:B------:R-:W-:Y:S01]  /*f350*/  FFMA.FTZ R47, R225, R47, R36 ;  /* 0x0000002fe12f7223 */ /* 0x000fe20000010024 */
[----:B------:R-:W-:Y:S01]  /*f360*/  FADD.FTZ R45, R45, R48 ;  /* 0x000000302d2d7221 */ /* 0x000fe20000010000 */
[----:B------:R-:W-:Y:S01]  /*f370*/  FADD.FTZ R53, R56, R53 ;  /* 0x0000003538357221 */ /* 0x000fe20000010000 */
[----:B------:R-:W-:Y:S01]  /*f380*/  FADD.FTZ R42, R42, R49 ;  /* 0x000000312a2a7221 */ /* 0x000fe20000010000 */
[----:B------:R-:W-:Y:S01]  /*f390*/  FADD.FTZ R2, R2, R47 ;  /* 0x0000002f02027221 */ /* 0x000fe20000010000 */
[----:B------:R-:W-:Y:S01]  /*f3a0*/  FFMA.FTZ R29, R29, UR21, -R54 ;  /* 0x000000151d1d7c23 */ /* 0x000fe20008010836 */
[----:B------:R-:W-:Y:S01]  /*f3b0*/  HMMA.16816.F32.BF16 R104, R20, R6, R104 ;  /* 0x000000061468723c */ /* 0x000fe20000041868 */
[----:B------:R-:W4:Y:S01]  /*f3c0*/  LDSM.16.MT88.4 R4, [R139+0x6800] ;  /* 0x006800008b04783b */ /* 0x000f220000004200 */
[----:B------:R-:W-:Y:S01]  /*f3d0*/  IMAD.MOV.U32 R22, RZ, RZ, R180 ;  /* 0x000000ffff167224 */ /* 0x000fe200078e00b4 */
[----:B------:R-:W-:Y:S01]  /*f3e0*/  PRMT R21, R180, 0x7771, RZ ;  /* 0x00007771b4157816 */ /* 0x000fe200000000ff */
[----:B------:R-:W-:Y:S01]  /*f3f0*/  FFMA.FTZ R30, R30, UR21, -R54 ;  /* 0x000000151e1e7c23 */ /* 0x000fe20008010836 */
[----:B------:R-:W-:Y:S01]  /*f400*/  PRMT R20, R180, 0x7773, RZ ;  /* 0x00007773b4147816 */ /* 0x000fe200000000ff */
[----:B------:R-:W-:Y:S01]  /*f410*/  FADD.FTZ R46, R46, R45 ;  /* 0x0000002d2e2e7221 */ /* 0x000fe20000010000 */
[----:B------:R-:W-:Y:S01]  /*f420*/  LOP3.LUT R162, R22, 0xff, RZ, 0xc0, !PT ;  /* 0x000000ff16a27812 */ /* 0x000fe200078ec0ff */
[----:B------:R-:W-:Y:S01]  /*f430*/  FADD.FTZ R58, R58, R53 ;  /* 0x000000353a3a7221 */ /* 0x000fe20000010000 */
[----:B------:R-:W-:Y:S01]  /*f440*/  LOP3.LUT R22, R160, UR22, R181, 0x96, !PT ;  /* 0x00000016a0167c12 */ /* 0x000fe2000f8e96b5 */
[----:B------:R-:W-:Y:S01]  /*f450*/  FFMA.FTZ R160, R175, UR21, -R52 ;  /* 0x00000015afa07c23 */ /* 0x000fe20008010834 */
[----:B------:R-:W-:Y:S01]  /*f460*/  PRMT R23, R180, 0x7772, RZ ;  /* 0x00007772b4177816 */ /* 0x000fe200000000ff */
[----:B------:R-:W-:Y:S01]  /*f470*/  FADD.FTZ R41, R41, R42 ;  /* 0x0000002a29297221 */ /* 0x000fe20000010000 */
[----:B------:R-:W-:Y:S01]  /*f480*/  PRMT R21, R162, 0x5410, R21 ;  /* 0x00005410a2157816 */ /* 0x000fe20000000015 */
[----:B------:R-:W-:Y:S01]  /*f490*/  FFMA.FTZ R162, R155, UR21, -R52 ;  /* 0x000000159ba27c23 */ /* 0x000fe20008010834 */
[----:B------:R-:W-:Y:S01]  /*f4a0*/  PRMT R20, R23, 0x5410, R20 ;  /* 0x0000541017147816 */ /* 0x000fe20000000014 */
[----:B------:R-:W-:Y:S01]  /*f4b0*/  VIADD R23, R3, 0xfffffffd ;  /* 0xfffffffd03177836 */ /* 0x000fe20000000000 */
[----:B------:R-:W-:Y:S01]  /*f4c0*/  MUFU.EX2 R160, R160 ;  /* 0x000000a000a07308 */ /* 0x000fe20000000800 */
[C---:B------:R-:W-:Y:S01]  /*f4d0*/  LOP3.LUT R164, R22.reuse, 0xffff, RZ, 0xc0, !PT ;  /* 0x0000ffff16a47812 */ /* 0x040fe200078ec0ff */
[----:B------:R-:W-:Y:S01]  /*f4e0*/  FADD.FTZ R39, R39, R2 ;  /* 0x0000000227277221 */ /* 0x000fe20000010000 */
[C---:B------:R-:W-:Y:S01]  /*f4f0*/  PRMT R165, R22.reuse, 0x7632, R165 ;  /* 0x0000763216a57816 */ /* 0x040fe200000000a5 */
[----:B------:R5:W3:Y:S01]  /*f500*/  MUFU.EX2 R3, R166 ;  /* 0x000000a600037308 */ /* 0x000ae20000000800 */
[----:B------:R-:W-:Y:S01]  /*f510*/  LOP3.LUT R155, R22, 0xff, RZ, 0xc0, !PT ;  /* 0x000000ff169b7812 */ /* 0x000fe200078ec0ff */
[C---:B--2---:R-:W-:Y:S01]  /*f520*/  HMMA.16816.F32.BF16 R88, R24.reuse, R8, R88 ;  /* 0x000000081858723c */ /* 0x044fe20000041858 */
[----:B------:R-:W-:Y:S01]  /*f530*/  SHF.R.U32.HI R164, RZ, 0x8, R164 ;  /* 0x00000008ffa47819 */ /* 0x000fe200000116a4 */
[----:B------:R-:W2:Y:S01]  /*f540*/  MUFU.EX2 R162, R162 ;  /* 0x000000a200a27308 */ /* 0x000ea20000000800 */
[----:B------:R-:W-:Y:S01]  /*f550*/  SHF.R.U32.HI R22, RZ, 0x18, R22 ;  /* 0x00000018ff167819 */ /* 0x000fe20000011616 */
[--C-:B------:R-:W-:Y:S01]  /*f560*/  FFMA.FTZ R28, R28, UR21, -R52.reuse ;  /* 0x000000151c1c7c23 */ /* 0x100fe20008010834 */
[----:B------:R-:W-:Y:S01]  /*f570*/  LOP3.LUT R165, R165, 0xff, RZ, 0xc0, !PT ;  /* 0x000000ffa5a57812 */ /* 0x000fe200078ec0ff */
[----:B------:R-:W-:Y:S01]  /*f580*/  FFMA.FTZ R34, R34, UR21, -R52 ;  /* 0x0000001522227c23 */ /* 0x000fe20008010834 */
[--C-:B------:R-:W-:Y:S01]  /*f590*/  HSET2.LE.AND R21, R21, R214.reuse, PT ;  /* 0x000000d615157233 */ /* 0x100fe20003803000 */
[C---:B-1----:R-:W-:Y:S01]  /*f5a0*/  HMMA.16816.F32.BF16 R124, R24.reuse, R16, R124 ;  /* 0x00000010187c723c */ /* 0x042fe2000004187c */
[----:B------:R-:W-:Y:S01]  /*f5b0*/  LOP3.LUT R173, R20, 0xff00ff, RZ, 0xc0, !PT ;  /* 0x00ff00ff14ad7812 */ /* 0x000fe200078ec0ff */
[----:B------:R-:W-:Y:S01]  /*f5c0*/  FADD.FTZ R43, R43, R46 ;  /* 0x0000002e2b2b7221 */ /* 0x000fe20000010000 */
[----:B------:R-:W-:Y:S01]  /*f5d0*/  PRMT R155, R155, 0x5410, R164 ;  /* 0x000054109b9b7816 */ /* 0x000fe200000000a4 */
[----:B------:R-:W-:Y:S01]  /*f5e0*/  FADD.FTZ R58, R63, R58 ;  /* 0x0000003a3f3a7221 */ /* 0x000fe20000010000 */
[----:B-----5:R-:W-:Y:S01]  /*f5f0*/  F2FP.BF16.F32.PACK_AB R166, R153, R158 ;  /* 0x0000009e99a6723e */ /* 0x020fe200000010ff */
[----:B------:R-:W-:Y:S01]  /*f600*/  FADD.FTZ R41, R38, R41 ;  /* 0x0000002926297221 */ /* 0x000fe20000010000 */
[----:B------:R-:W-:Y:S01]  /*f610*/  PRMT R165, R165, 0x5410, R22 ;  /* 0x00005410a5a57816 */ /* 0x000fe20000000016 */
[C---:B------:R-:W-:Y:S01]  /*f620*/  HMMA.16816.F32.BF16 R120, R24.reuse, R18, R120 ;  /* 0x000000121878723c */ /* 0x040fe20000041878 */
[----:B------:R-:W-:Y:S01]  /*f630*/  LOP3.LUT R22, R166, R21, RZ, 0xc0, !PT ;  /* 0x00000015a6167212 */ /* 0x000fe200078ec0ff */
[----:B------:R-:W-:Y:S01]  /*f640*/  FADD.FTZ R39, R0, R39 ;  /* 0x0000002700277221 */ /* 0x000fe20000010000 */
[----:B------:R-:W-:Y:S01]  /*f650*/  LOP3.LUT R21, R23, UR17, R233, 0x96, !PT ;  /* 0x0000001117157c12 */ /* 0x000fe2000f8e96e9 */
[----:B------:R-:W-:Y:S01]  /*f660*/  FADD.FTZ R144, R144, R41 ;  /* 0x0000002990907221 */ /* 0x000fe20000010000 */
[--C-:B------:R-:W-:Y:S01]  /*f670*/  HSET2.LE.AND R23, R173, R214.reuse, PT ;  /* 0x000000d6ad177233 */ /* 0x100fe20003803000 */
[----:B------:R-:W-:Y:S01]  /*f680*/  FADD.FTZ R150, R150, R39 ;  /* 0x0000002796967221 */ /* 0x000fe20000010000 */
[----:B---3--:R-:W-:Y:S01]  /*f690*/  F2FP.BF16.F32.PACK_AB R20, R160, R3 ;  /* 0x00000003a014723e */ /* 0x008fe200000010ff */
[C---:B------:R-:W-:Y:S01]  /*f6a0*/  HMMA.16816.F32.BF16 R72, R24.reuse, R12, R72 ;  /* 0x0000000c1848723c */ /* 0x040fe20000041848 */
[--C-:B------:R-:W-:Y:S01]  /*f6b0*/  HSET2.LE.AND R164, R155, R214.reuse, PT ;  /* 0x000000d69ba47233 */ /* 0x100fe20003803000 */
[----:B------:R-:W-:Y:S01]  /*f6c0*/  MUFU.EX2 R29, R29 ;  /* 0x0000001d001d7308 */ /* 0x000fe20000000800 */
[----:B------:R-:W-:Y:S01]  /*f6d0*/  F2FP.BF16.F32.PACK_AB R173, R157, R156 ;  /* 0x0000009c9dad723e */ /* 0x000fe200000010ff */
[----:B------:R-:W-:Y:S01]  /*f6e0*/  FADD.FTZ R156, R156, R43 ;  /* 0x0000002b9c9c7221 */ /* 0x000fe20000010000 */
[----:B------:R-:W-:Y:S01]  /*f6f0*/  HSET2.LE.AND R155, R165, R214, PT ;  /* 0x000000d6a59b7233 */ /* 0x000fe20003803000 */
[----:B------:R-:W-:Y:S01]  /*f700*/  MUFU.EX2 R30, R30 ;  /* 0x0000001e001e7308 */ /* 0x000fe20000000800 */
[----:B------:R-:W-:Y:S01]  /*f710*/  LOP3.LUT R23, R20, R23, RZ, 0xc0, !PT ;  /* 0x0000001714177212 */ /* 0x000fe200078ec0ff */
[----:B------:R-:W-:Y:S01]  /*f720*/  HMMA.16816.F32.BF16 R76, R24, R14, R76 ;  /* 0x0000000e184c723c */ /* 0x000fe2000004184c */
[----:B--2---:R-:W-:Y:S01]  /*f730*/  F2FP.BF16.F32.PACK_AB R166, R162, R159 ;  /* 0x0000009fa2a6723e */ /* 0x004fe200000010ff */
[----:B------:R-:W-:Y:S01]  /*f740*/  FADD.FTZ R159, R159, R58 ;  /* 0x0000003a9f9f7221 */ /* 0x000fe20000010000 */
[----:B------:R-:W-:Y:S01]  /*f750*/  LOP3.LUT R20, R173, R164, RZ, 0xc0, !PT ;  /* 0x000000a4ad147212 */ /* 0x000fe200078ec0ff */
[----:B------:R-:W-:Y:S01]  /*f760*/  IMAD.WIDE.U32 R164, R21, -0x326172a9, RZ ;  /* 0xcd9e8d5715a47825 */ /* 0x000fe200078e00ff */
[----:B------:R-:W-:-:S03]  /*f770*/  LOP3.LUT R21, R166, R155, RZ, 0xc0, !PT ;  /* 0x0000009ba6157212 */ /* 0x000fc600078ec0ff */
[--C-:B------:R-:W-:Y:S01]  /*f780*/  FFMA.FTZ R155, R154, UR21, -R147.reuse ;  /* 0x000000159a9b7c23 */ /* 0x100fe20008010893 */
[--C-:B------:R-:W-:Y:S01]  /*f790*/  FFMA.FTZ R154, R167, UR21, -R132.reuse ;  /* 0x00000015a79a7c23 */ /* 0x100fe20008010884 */
[C---:B------:R-:W-:Y:S01]  /*f7a0*/  HMMA.16816.F32.BF16 R92, R24.reuse, R10, R92 ;  /* 0x0000000a185c723c */ /* 0x040fe2000004185c */
[----:B------:R-:W-:Y:S01]  /*f7b0*/  FFMA.FTZ R167, R140, UR21, -R147 ;  /* 0x000000158ca77c23 */ /* 0x000fe20008010893 */
[----:B------:R-:W-:Y:S01]  /*f7c0*/  FFMA.FTZ R140, R151, UR21, -R132 ;  /* 0x00000015978c7c23 */ /* 0x000fe20008010884 */
[----:B------:R-:W-:Y:S01]  /*f7d0*/  MUFU.EX2 R28, R28 ;  /* 0x0000001c001c7308 */ /* 0x000fe20000000800 */
[----:B------:R-:W-:Y:S01]  /*f7e0*/  FADD.FTZ R157, R157, R156 ;  /* 0x0000009c9d9d7221 */ /* 0x000fe20000010000 */
[----:B------:R-:W-:Y:S01]  /*f7f0*/  FADD.FTZ R162, R162, R159 ;  /* 0x0000009fa2a27221 */ /* 0x000fe20000010000 */
[----:B------:R-:W-:Y:S01]  /*f800*/  FADD.FTZ R144, R169, R144 ;  /* 0x00000090a9907221 */ /* 0x000fe20000010000 */
[----:B------:R-:W1:Y:S01]  /*f810*/  MUFU.EX2 R155, R155 ;  /* 0x0000009b009b7308 */ /* 0x000e620000000800 */
[C---:B----4-:R-:W-:Y:S01]  /*f820*/  HMMA.16816.F32.BF16 R100, R24.reuse, R4, R100 ;  /* 0x000000041864723c */ /* 0x050fe20000041864 */
[----:B------:R-:W-:Y:S01]  /*f830*/  FADD.FTZ R150, R171, R150 ;  /* 0x00000096ab967221 */ /* 0x000fe20000010000 */
[----:B------:R-:W-:Y:S01]  /*f840*/  FADD.FTZ R158, R158, R157 ;  /* 0x0000009d9e9e7221 */ /* 0x000fe20000010000 */
[----:B------:R-:W-:Y:S01]  /*f850*/  MUFU.EX2 R154, R154 ;  /* 0x0000009a009a7308 */ /* 0x000fe20000000800 */
[----:B------:R-:W-:Y:S01]  /*f860*/  FADD.FTZ R3, R3, R162 ;  /* 0x000000a203037221 */ /* 0x000fe20000010000 */
[----:B------:R-:W-:Y:S01]  /*f870*/  FADD.FTZ R163, R163, R144 ;  /* 0x00000090a3a37221 */ /* 0x000fe20000010000 */
[----:B------:R-:W-:Y:S01]  /*f880*/  FADD.FTZ R161, R161, R150 ;  /* 0x00000096a1a17221 */ /* 0x000fe20000010000 */
[----:B------:R1:W-:Y:S01]  /*f890*/  MUFU.EX2 R149, R167 ;  /* 0x000000a700957308 */ /* 0x0003e20000000800 */
[----:B------:R-:W-:Y:S01]  /*f8a0*/  HMMA.16816.F32.BF16 R108, R24, R6, R108 ;  /* 0x00000006186c723c */ /* 0x000fe2000004186c */
[----:B------:R-:W-:Y:S01]  /*f8b0*/  LOP3.LUT R25, R240, UR18, R165, 0x96, !PT ;  /* 0x00000012f0197c12 */ /* 0x000fe2000f8e96a5 */
[----:B------:R-:W-:Y:S01]  /*f8c0*/  FADD.FTZ R158, R153, R158 ;  /* 0x0000009e999e7221 */ /* 0x000fe20000010000 */
[C---:B------:R-:W-:Y:S01]  /*f8d0*/  LOP3.LUT R24, R164.reuse, UR13, R217, 0x96, !PT ;  /* 0x0000000da4187c12 */ /* 0x040fe2000f8e96d9 */
[----:B------:R-:W-:Y:S01]  /*f8e0*/  MUFU.EX2 R151, R168 ;  /* 0x000000a800977308 */ /* 0x000fe20000000800 */
[----:B------:R-:W-:Y:S01]  /*f8f0*/  LOP3.LUT R164, R164, UR13, R229, 0x96, !PT ;  /* 0x0000000da4a47c12 */ /* 0x000fe2000f8e96e5 */
[----:B------:R-:W-:-:S04]  /*f900*/  IMAD.WIDE.U32 R178, R25, -0x2daee0ad, RZ ;  /* 0xd2511f5319b27825 */ /* 0x000fc800078e00ff */
[----:B------:R-:W-:Y:S01]  /*f910*/  FADD.FTZ R160, R160, R3 ;  /* 0x00000003a0a07221 */ /* 0x000fe20000010000 */
[----:B------:R-:W-:Y:S01]  /*f920*/  HMMA.16816.F32.BF16 R128, R20, R16, R128 ;  /* 0x000000101480723c */ /* 0x000fe20000041880 */
[----:B------:R-:W-:Y:S01]  /*f930*/  MUFU.EX2 R140, R140 ;  /* 0x0000008c008c7308 */ /* 0x000fe20000000800 */
[----:B------:R-:W-:Y:S01]  /*f940*/  IMAD.WIDE.U32 R16, R24, -0x2daee0ad, RZ ;  /* 0xd2511f5318107825 */ /* 0x000fe200078e00ff */
[----:B------:R-:W-:-:S03]  /*f950*/  LOP3.LUT R24, R222, UR20, R179, 0x96, !PT ;  /* 0x00000014de187c12 */ /* 0x000fc6000f8e96b3 */
[----:B------:R-:W-:Y:S01]  /*f960*/  FADD.FTZ R163, R152, R163 ;  /* 0x000000a398a37221 */ /* 0x000fe20000010000 */
[----:B-1----:R-:W-:Y:S01]  /*f970*/  F2FP.BF16.F32.PACK_AB R167, R155, R148 ;  /* 0x000000949ba7723e */ /* 0x002fe200000010ff */
[----:B------:R-:W-:Y:S01]  /*f980*/  MUFU.EX2 R34, R34 ;  /* 0x0000002200227308 */ /* 0x000fe20000000800 */
[----:B------:R-:W-:Y:S01]  /*f990*/  LOP3.LUT R178, R178, UR19, R17, 0x96, !PT ;  /* 0x00000013b2b27c12 */ /* 0x000fe2000f8e9611 */
[----:B------:R-:W-:Y:S01]  /*f9a0*/  IMAD.WIDE.U32 R24, R24, -0x326172a9, RZ ;  /* 0xcd9e8d5718187825 */ /* 0x000fe200078e00ff */
[----:B------:R-:W-:Y:S01]  /*f9b0*/  HMMA.16816.F32.BF16 R116, R20, R18, R116 ;  /* 0x000000121474723c */ /* 0x000fe20000041874 */
[----:B------:R-:W-:Y:S02]  /*f9c0*/  LOP3.LUT R18, R242, UR18, R165, 0x96, !PT ;  /* 0x00000012f2127c12 */ /* 0x000fe4000f8e96a5 */
[----:B------:R-:W-:Y:S01]  /*f9d0*/  FADD.FTZ R146, R146, R161 ;  /* 0x000000a192927221 */ /* 0x000fe20000010000 */
[----:B------:R-:W-:Y:S01]  /*f9e0*/  IMAD.WIDE.U32 R178, R178, -0x326172a9, RZ ;  /* 0xcd9e8d57b2b27825 */ /* 0x000fe200078e00ff */
[----:B------:R-:W-:-:S03]  /*f9f0*/  LOP3.LUT R17, R216, UR12, R25, 0x96, !PT ;  /* 0x0000000cd8117c12 */ /* 0x000fc6000f8e9619 */
[----:B------:R-:W-:Y:S01]  /*fa00*/  IMAD.WIDE.U32 R18, R18, -0x2daee0ad, RZ ;  /* 0xd2511f5312127825 */ /* 0x000fe200078e00ff */
[----:B------:R-:W-:Y:S01]  /*fa10*/  LOP3.LUT R180, R24, UR9, R179, 0x96, !PT ;  /* 0x0000000918b47c12 */ /* 0x000fe2000f8e96b3 */
[----:B------:R-:W-:Y:S02]  /*fa20*/  HMMA.16816.F32.BF16 R68, R20, R12, R68 ;  /* 0x0000000c1444723c */ /* 0x000fe40000041844 */
[----:B------:R-:W-:Y:S01]  /*fa30*/  IMAD.WIDE.U32 R164, R164, -0x2daee0ad, RZ ;  /* 0xd2511f53a4a47825 */ /* 0x000fe200078e00ff */
[----:B------:R-:W-:-:S03]  /*fa40*/  LOP3.LUT R12, R230, UR20, R19, 0x96, !PT ;  /* 0x00000014e60c7c12 */ /* 0x000fc6000f8e9613 */
[----:B------:R-:W-:Y:S01]  /*fa50*/  IMAD.WIDE.U32 R182, R17, -0x2daee0ad, RZ ;  /* 0xd2511f5311b67825 */ /* 0x000fe200078e00ff */
[----:B------:R-:W-:Y:S01]  /*fa60*/  LOP3.LUT R172, R18, UR19, R165, 0x96, !PT ;  /* 0x0000001312ac7c12 */ /* 0x000fe2000f8e96a5 */
[----:B------:R-:W-:Y:S02]  /*fa70*/  HMMA.16816.F32.BF16 R80, R20, R14, R80 ;  /* 0x0000000e1450723c */ /* 0x000fe40000041850 */
[----:B------:R-:W-:Y:S01]  /*fa80*/  FFMA.FTZ R165, R177, UR21, -R132 ;  /* 0x00000015b1a57c23 */ /* 0x000fe20008010884 */
[----:B------:R-:W-:-:S04]  /*fa90*/  IMAD.WIDE.U32 R180, R180, -0x2daee0ad, RZ ;  /* 0xd2511f53b4b47825 */ /* 0x000fc800078e00ff */
[----:B------:R-:W-:Y:S01]  /*faa0*/  IMAD.WIDE.U32 R12, R12, -0x326172a9, RZ ;  /* 0xcd9e8d570c0c7825 */ /* 0x000fe200078e00ff */
[----:B------:R-:W-:Y:S01]  /*fab0*/  LOP3.LUT R14, R182, UR23, R181, 0x96, !PT ;  /* 0x00000017b60e7c12 */ /* 0x000fe2000f8e96b5 */
[C---:B------:R-:W-:Y:S01]  /*fac0*/  HMMA.16816.F32.BF16 R84, R20.reuse, R8, R84 ;  /* 0x000000081454723c */ /* 0x040fe20000041854 */
[----:B------:R-:W-:Y:S01]  /*fad0*/  LOP3.LUT R182, R16, UR4, R183, 0x96, !PT ;  /* 0x0000000410b67c12 */ /* 0x000fe2000f8e96b7 */
[----:B------:R-:W-:Y:S01]  /*fae0*/  IMAD.WIDE.U32 R172, R172, -0x326172a9, RZ ;  /* 0xcd9e8d57acac7825 */ /* 0x000fe200078e00ff */
[----:B------:R-:W-:Y:S01]  /*faf0*/  LOP3.LUT R24, R228, UR12, R13, 0x96, !PT ;  /* 0x0000000ce4187c12 */ /* 0x000fe2000f8e960d */
[----:B------:R-:W1:Y:S01]  /*fb00*/  MUFU.EX2 R165, R165 ;  /* 0x000000a500a57308 */ /* 0x000e620000000800 */
[----:B------:R-:W2:Y:S01]  /*fb10*/  LDSM.16.MT88.4 R16, [R189+0x7000] ;  /* 0x00700000bd10783b */ /* 0x000ea20000004200 */
[----:B------:R-:W-:Y:S01]  /*fb20*/  IMAD.WIDE.U32 R14, R14, -0x326172a9, RZ ;  /* 0xcd9e8d570e0e7825 */ /* 0x000fe200078e00ff */
[----:B------:R-:W-:Y:S01]  /*fb30*/  LOP3.LUT R174, R12, UR9, R173, 0x96, !PT ;  /* 0x000000090cae7c12 */ /* 0x000fe2000f8e96ad */
[C---:B------:R-:W-:Y:S02]  /*fb40*/  HMMA.16816.F32.BF16 R96, R20.reuse, R10, R96 ;  /* 0x0000000a1460723c */ /* 0x040fe40000041860 */
[----:B------:R-:W-:Y:S01]  /*fb50*/  FFMA.FTZ R173, R40, UR21, -R52 ;  /* 0x0000001528ad7c23 */ /* 0x000fe20008010834 */
[----:B------:R-:W-:Y:S01]  /*fb60*/  IMAD.MOV.U32 R12, RZ, RZ, R14 ;  /* 0x000000ffff0c7224 */ /* 0x000fe200078e000e */
[----:B------:R-:W-:Y:S01]  /*fb70*/  PRMT R9, R14, 0x7771, RZ ;  /* 0x000077710e097816 */ /* 0x000fe200000000ff */
[----:B------:R-:W-:Y:S01]  /*fb80*/  IMAD.WIDE.U32 R182, R182, -0x326172a9, RZ ;  /* 0xcd9e8d57b6b67825 */ /* 0x000fe200078e00ff */
[----:B------:R-:W-:Y:S01]  /*fb90*/  PRMT R8, R14, 0x7773, RZ ;  /* 0x000077730e087816 */ /* 0x000fe200000000ff */
[----:B------:R3:W-:Y:S01]  /*fba0*/  MUFU.EX2 R40, R170 ;  /* 0x000000aa00287308 */ /* 0x0007e20000000800 */
[----:B------:R-:W-:Y:S01]  /*fbb0*/  LOP3.LUT R12, R12, 0xff, RZ, 0xc0, !PT ;  /* 0x000000ff0c0c7812 */ /* 0x000fe200078ec0ff */
[----:B------:R-:W-:Y:S01]  /*fbc0*/  IMAD.WIDE.U32 R174, R174, -0x2daee0ad, RZ ;  /* 0xd2511f53aeae7825 */ /* 0x000fe200078e00ff */
[----:B------:R-:W-:Y:S01]  /*fbd0*/  LOP3.LUT R25, R182, UR7, R15, 0x96, !PT ;  /* 0x00000007b6197c12 */ /* 0x000fe2000f8e960f */
[----:B------:R-:W-:Y:S01]  /*fbe0*/  HMMA.16816.F32.BF16 R112, R20, R4, R112 ;  /* 0x000000041470723c */ /* 0x000fe20000041870 */
[----:B------:R-:W-:-:S02]  /*fbf0*/  PRMT R9, R12, 0x5410, R9 ;  /* 0x000054100c097816 */ /* 0x000fc40000000009 */
[----:B------:R-:W-:Y:S02]  /*fc00*/  PRMT R13, R14, 0x7772, RZ ;  /* 0x000077720e0d7816 */ /* 0x000fe400000000ff */
[----:B------:R-:W-:Y:S02]  /*fc10*/  LOP3.LUT R166, R25, 0xffff, RZ, 0xc0, !PT ;  /* 0x0000ffff19a67812 */ /* 0x000fe400078ec0ff */
[----:B------:R-:W-:Y:S01]  /*fc20*/  HSET2.LE.AND R26, R9, R214, PT ;  /* 0x000000d6091a7233 */ /* 0x000fe20003803000 */
[----:B------:R-:W-:Y:S01]  /*fc30*/  HMMA.16816.F32.BF16 R104, R20, R6, R104 ;  /* 0x000000061468723c */ /* 0x000fe20000041868 */
[----:B------:R-:W-:Y:S01]  /*fc40*/  PRMT R8, R13, 0x5410, R8 ;  /* 0x000054100d087816 */ /* 0x000fe20000000008 */
[----:B------:R-:W-:Y:S01]  /*fc50*/  LDSM.16.MT88.4 R20, [R139+0x7000] ;  /* 0x007000008b14783b */ /* 0x000fe20000004200 */
[----:B------:R-:W-:Y:S01]  /*fc60*/  LOP3.LUT R11, R25, 0xff, RZ, 0xc0, !PT ;  /* 0x000000ff190b7812 */ /* 0x000fe200078ec0ff */
[----:B---3--:R-:W-:Y:S01]  /*fc70*/  FFMA.FTZ R170, R37, UR21, -R52 ;  /* 0x0000001525aa7c23 */ /* 0x008fe20008010834 */
[----:B------:R-:W-:Y:S01]  /*fc80*/  SHF.R.U32.HI R166, RZ, 0x8, R166 ;  /* 0x00000008ffa67819 */ /* 0x000fe200000116a6 */
[----:B------:R-:W3:Y:S01]  /*fc90*/  LDSM.16.MT88.4 R12, [R185+0x7000] ;  /* 0x00700000b90c783b */ /* 0x000ee20000004200 */
[----:B------:R-:W-:-:S02]  /*fca0*/  PRMT R10, R25, 0x7632, R10 ;  /* 0x00007632190a7816 */ /* 0x000fc4000000000a */
[----:B------:R-:W-:Y:S02]  /*fcb0*/  LOP3.LUT R27, R8, 0xff00ff, RZ, 0xc0, !PT ;  /* 0x00ff00ff081b7812 */ /* 0x000fe400078ec0ff */
[----:B------:R-:W-:Y:S02]  /*fcc0*/  PRMT R11, R11, 0x5410, R166 ;  /* 0x000054100b0b7816 */ /* 0x000fe400000000a6 */
[----:B------:R-:W-:Y:S01]  /*fcd0*/  LOP3.LUT R26, R167, R26, RZ, 0xc0, !PT ;  /* 0x0000001aa71a7212 */ /* 0x000fe200078ec0ff */
[----:B------:R-:W-:Y:S01]  /*fce0*/  IMAD.WIDE.U32 R166, R24, -0x2daee0ad, RZ ;  /* 0xd2511f5318a67825 */ /* 0x000fe200078e00ff */
[----:B------:R-:W-:Y:S02]  /*fcf0*/  SHF.R.U32.HI R25, RZ, 0x18, R25 ;  /* 0x00000018ff197819 */ /* 0x000fe40000011619 */
[----:B------:R-:W-:Y:S02]  /*fd00*/  LOP3.LUT R10, R10, 0xff, RZ, 0xc0, !PT ;  /* 0x000000ff0a0a7812 */ /* 0x000fe400078ec0ff */
[----:B------:R-:W-:-:S02]  /*fd10*/  HSET2.LE.AND R27, R27, R214, PT ;  /* 0x000000d61b1b7233 */ /* 0x000fc40003803000 */
[----:B-1----:R-:W-:Y:S02]  /*fd20*/  F2FP.BF16.F32.PACK_AB R8, R165, R154 ;  /* 0x0000009aa508723e */ /* 0x002fe400000010ff */
[----:B------:R-:W-:Y:S02]  /*fd30*/  PRMT R9, R10, 0x5410, R25 ;  /* 0x000054100a097816 */ /* 0x000fe40000000019 */
[--C-:B------:R-:W-:Y:S02]  /*fd40*/  HSET2.LE.AND R11, R11, R214.reuse, PT ;  /* 0x000000d60b0b7233 */ /* 0x100fe40003803000 */
[C---:B------:R-:W-:Y:S01]  /*fd50*/  F2FP.BF16.F32.PACK_AB R24, R149.reuse, R142 ;  /* 0x0000008e9518723e */ /* 0x040fe200000010ff */
[----:B------:R-:W-:Y:S01]  /*fd60*/  FADD.FTZ R142, R142, R163 ;  /* 0x000000a38e8e7221 */ /* 0x000fe20000010000 */
[----:B------:R-:W-:Y:S02]  /*fd70*/  LOP3.LUT R176, R166, UR23, R175, 0x96, !PT ;  /* 0x00000017a6b07c12 */ /* 0x000fe4000f8e96af */
[----:B------:R-:W-:Y:S01]  /*fd80*/  LOP3.LUT R27, R8, R27, RZ, 0xc0, !PT ;  /* 0x0000001b081b7212 */ /* 0x000fe200078ec0ff */
[----:B------:R-:W-:Y:S01]  /*fd90*/  FADD.FTZ R149, R149, R142 ;  /* 0x0000008e95957221 */ /* 0x000fe20000010000 */
[----:B------:R-:W-:Y:S01]  /*fda0*/  HSET2.LE.AND R25, R9, R214, PT ;  /* 0x000000d609197233 */ /* 0x000fe20003803000 */
[----:B------:R-:W-:Y:S01]  /*fdb0*/  IMAD.WIDE.U32 R176, R176, -0x326172a9, RZ ;  /* 0xcd9e8d57b0b07825 */ /* 0x000fe200078e00ff */
[----:B------:R-:W-:-:S03]  /*fdc0*/  LOP3.LUT R24, R24, R11, RZ, 0xc0, !PT ;  /* 0x0000000b18187212 */ /* 0x000fc600078ec0ff */
[----:B------:R-:W-:Y:S01]  /*fdd0*/  FADD.FTZ R148, R148, R149 ;  /* 0x0000009594947221 */ /* 0x000fe20000010000 */
[----:B------:R-:W1:Y:S01]  /*fde0*/  LDSM.16.MT88.4 R8, [R184+0x7000] ;  /* 0x00700000b808783b */ /* 0x000e620000004200 */
[----:B------:R-:W-:Y:S01]  /*fdf0*/  LOP3.LUT R166, R164, UR4, R167, 0x96, !PT ;  /* 0x00000004a4a67c12 */ /* 0x000fe2000f8e96a7 */
[----:B------:R-:W-:Y:S02]  /*fe00*/  IMAD.MOV.U32 R6, RZ, RZ, R176 ;  /* 0x000000ffff067224 */ /* 0x000fe400078e00b0 */
[--C-:B------:R-:W-:Y:S01]  /*fe10*/  FFMA.FTZ R164, R57, UR21, -R54.reuse ;  /* 0x0000001539a47c23 */ /* 0x100fe20008010836 */
[----:B------:R-:W-:Y:S01]  /*fe20*/  PRMT R5, R176, 0x7771, RZ ;  /* 0x00007771b0057816 */ /* 0x000fe200000000ff */
[----:B------:R-:W-:Y:S01]  /*fe30*/  FFMA.FTZ R57, R65, UR21, -R54 ;  /* 0x0000001541397c23 */ /* 0x000fe20008010836 */
[----:B------:R-:W-:Y:S01]  /*fe40*/  IMAD.WIDE.U32 R166, R166, -0x326172a9, RZ ;  /* 0xcd9e8d57a6a67825 */ /* 0x000fe200078e00ff */
[----:B------:R-:W-:-:S03]  /*fe50*/  LOP3.LUT R168, R6, 0xff, RZ, 0xc0, !PT ;  /* 0x000000ff06a87812 */ /* 0x000fc600078ec0ff */
[--C-:B------:R-:W-:Y:S01]  /*fe60*/  FFMA.FTZ R65, R55, UR21, -R52.reuse ;  /* 0x0000001537417c23 */ /* 0x100fe20008010834 */
[----:B------:R-:W-:Y:S01]  /*fe70*/  F2FP.BF16.F32.PACK_AB R4, R140, R151 ;  /* 0x000000978c04723e */ /* 0x000fe200000010ff */
[----:B------:R-:W-:Y:S01]  /*fe80*/  MUFU.EX2 R164, R164 ;  /* 0x000000a400a47308 */ /* 0x000fe20000000800 */
[----:B------:R-:W-:Y:S01]  /*fe90*/  LOP3.LUT R6, R166, UR7, R177, 0x96, !PT ;  /* 0x00000007a6067c12 */ /* 0x000fe2000f8e96b1 */
[----:B------:R-:W-:Y:S01]  /*fea0*/  FFMA.FTZ R166, R67, UR21, -R52 ;  /* 0x0000001543a67c23 */ /* 0x000fe20008010834 */
[----:B------:R-:W-:Y:S01]  /*feb0*/  PRMT R5, R168, 0x5410, R5 ;  /* 0x00005410a8057816 */ /* 0x000fe20000000005 */
[----:B------:R-:W4:Y:S01]  /*fec0*/  MUFU.EX2 R57, R57 ;  /* 0x0000003900397308 */ /* 0x000f220000000800 */
[----:B------:R-:W-:Y:S01]  /*fed0*/  LOP3.LUT R25, R4, R25, RZ, 0xc0, !PT ;  /* 0x0000001904197212 */ /* 0x000fe200078ec0ff */
[----:B------:R-:W-:Y:S01]  /*fee0*/  FADD.FTZ R151, R151, R146 ;  /* 0x0000009297977221 */ /* 0x000fe20000010000 */
[----:B------:R-:W-:Y:S01]  /*fef0*/  PRMT R168, R6, 0x7632, R168 ;  /* 0x0000763206a87816 */ /* 0x000fe200000000a8 */
[----:B------:R-:W-:Y:S01]  /*ff00*/  MUFU.EX2 R55, R173 ;  /* 0x000000ad00377308 */ /* 0x000fe20000000800 */
[----:B------:R-:W-:Y:S01]  /*ff10*/  PRMT R4, R176, 0x7773, RZ ;  /* 0x00007773b0047816 */ /* 0x000fe200000000ff */
[----:B------:R-:W-:Y:S01]  /*ff20*/  FADD.FTZ R151, R140, R151 ;  /* 0x000000978c977221 */ /* 0x000fe20000010000 */
[----:B------:R-:W-:Y:S01]  /*ff30*/  PRMT R7, R176, 0x7772, RZ ;  /* 0x00007772b0077816 */ /* 0x000fe200000000ff */
[----:B------:R-:W-:Y:S01]  /*ff40*/  MUFU.EX2 R65, R65 ;  /* 0x0000004100417308 */ /* 0x000fe20000000800 */
[----:B------:R-:W-:Y:S01]  /*ff50*/  LOP3.LUT R67, R168, 0xff, RZ, 0xc0, !PT ;  /* 0x000000ffa8437812 */ /* 0x000fe200078ec0ff */
[C---:B--2---:R-:W-:Y:S01]  /*ff60*/  HMMA.16816.F32.BF16 R124, R24.reuse, R16, R124 ;  /* 0x00000010187c723c */ /* 0x044fe2000004187c */
[----:B------:R-:W-:Y:S01]  /*ff70*/  PRMT R4, R7, 0x5410, R4 ;  /* 0x0000541007047816 */ /* 0x000fe20000000004 */
[----:B------:R-:W2:Y:S01]  /*ff80*/  MUFU.EX2 R166, R166 ;  /* 0x000000a600a67308 */ /* 0x000ea20000000800 */
[----:B------:R-:W-:Y:S01]  /*ff90*/  LOP3.LUT R141, R6, 0xffff, RZ, 0xc0, !PT ;  /* 0x0000ffff068d7812 */ /* 0x000fe200078ec0ff */
[----:B------:R-:W-:Y:S01]  /*ffa0*/  FADD.FTZ R154, R154, R151 ;  /* 0x000000979a9a7221 */ /* 0x000fe20000010000 */
[----:B------:R-:W-:Y:S01]  /*ffb0*/  LOP3.LUT R7, R6, 0xff, RZ, 0xc0, !PT ;  /* 0x000000ff06077812 */ /* 0x000fe200078ec0ff */
[----:B------:R-:W5:Y:S01]  /*ffc0*/  MUFU.EX2 R168, R170 ;  /* 0x000000aa00a87308 */ /* 0x000f620000000800 */
[----:B------:R-:W-:Y:S01]  /*ffd0*/  LOP3.LUT R37, R4, 0xff00ff, RZ, 0xc0, !PT ;  /* 0x00ff00ff04257812 */ /* 0x000fe200078ec0ff */
[----:B------:R-:W-:Y:S01]  /*ffe0*/  HMMA.16816.F32.BF16 R120, R24, R18, R120 ;  /* 0x000000121878723c */ /* 0x000fe20000041878 */
[----:B------:R-:W-:Y:S01]  /*fff0*/  SHF.R.U32.HI R6, RZ, 0x18, R6 ;  /* 0x00000018ff067819 */ /* 0x000fe20000011606 */
[----:B------:R-:W-:Y:S01]  /*10000*/  FADD.FTZ R148, R155, R148 ;  /* 0x000000949b947221 */ /* 0x000fe20000010000 */
[----:B------:R-:W-:Y:S01]  /*10010*/  SHF.R.U32.HI R4, RZ, 0x8, R141 ;  /* 0x00000008ff047819 */ /* 0x000fe2000001168d */
[----:B------:R-:W-:Y:S01]  /*10020*/  FADD.FTZ R154, R165, R154 ;  /* 0x0000009aa59a7221 */ /* 0x000fe20000010000 */
[----:B------:R-:W-:-:S02]  /*10030*/  HSET2.LE.AND R141, R5, R214, PT ;  /* 0x000000d6058d7233 */ /* 0x000fc40003803000 */
[----:B------:R-:W-:Y:S01]  /*10040*/  PRMT R7, R7, 0x5410, R4 ;  /* 0x0000541007077816 */ /* 0x000fe20000000004 */
[C---:B---3--:R-:W-:Y:S01]  /*10050*/  HMMA.16816.F32.BF16 R72, R24.reuse, R12, R72 ;  /* 0x0000000c1848723c */ /* 0x048fe20000041848 */
[----:B------:R-:W-:Y:S02]  /*10060*/  PRMT R5, R67, 0x5410, R6 ;  /* 0x0000541043057816 */ /* 0x000fe40000000006 */
[----:B----4-:R-:W-:Y:S02]  /*10070*/  F2FP.BF16.F32.PACK_AB R176, R40, R57 ;  /* 0x0000003928b0723e */ /* 0x010fe400000010ff */
[--C-:B------:R-:W-:Y:S02]  /*10080*/  HSET2.LE.AND R37, R37, R214.reuse, PT ;  /* 0x000000d625257233 */ /* 0x100fe40003803000 */
[----:B------:R-:W-:Y:S01]  /*10090*/  LOP3.LUT R6, R176, R141, RZ, 0xc0, !PT ;  /* 0x0000008db0067212 */ /* 0x000fe200078ec0ff */
[----:B------:R-:W-:Y:S01]  /*100a0*/  HMMA.16816.F32.BF16 R76, R24, R14, R76 ;  /* 0x0000000e184c723c */ /* 0x000fe2000004184c */
[----:B------:R-:W-:-:S02]  /*100b0*/  HSET2.LE.AND R4, R7, R214, PT ;  /* 0x000000d607047233 */ /* 0x000fc40003803000 */
[----:B------:R-:W-:Y:S02]  /*100c0*/  HSET2.LE.AND R5, R5, R214, PT ;  /* 0x000000d605057233 */ /* 0x000fe40003803000 */
[----:B--2---:R-:W-:Y:S02]  /*100d0*/  F2FP.BF16.F32.PACK_AB R176, R166, R65 ;  /* 0x00000041a6b0723e */ /* 0x004fe400000010ff */
[----:B------:R-:W-:Y:S01]  /*100e0*/  F2FP.BF16.F32.PACK_AB R67, R164, R51 ;  /* 0x00000033a443723e */ /* 0x000fe200000010ff */
[C---:B-1----:R-:W-:Y:S01]  /*100f0*/  HMMA.16816.F32.BF16 R88, R24.reuse, R8, R88 ;  /* 0x000000081858723c */ /* 0x042fe20000041858 */
[----:B-----5:R-:W-:Y:S01]  /*10100*/  F2FP.BF16.F32.PACK_AB R170, R168, R55 ;  /* 0x00000037a8aa723e */ /* 0x020fe200000010ff */
[----:B------:R-:W-:Y:S01]  /*10110*/  FADD.FTZ R51, R51, R158 ;  /* 0x0000009e33337221 */ /* 0x000fe20000010000 */
[----:B------:R-:W-:Y:S01]  /*10120*/  LOP3.LUT R178, R178, UR8, R183, 0x96, !PT ;  /* 0x00000008b2b27c12 */ /* 0x000fe2000f8e96b7 */
[----:B------:R-:W-:Y:S01]  /*10130*/  FADD.FTZ R55, R55, R160 ;  /* 0x000000a037377221 */ /* 0x000fe20000010000 */
[----:B------:R-:W-:Y:S01]  /*10140*/  LOP3.LUT R7, R176, R37, RZ, 0xc0, !PT ;  /* 0x00000025b0077212 */ /* 0x000fe200078ec0ff */
[----:B------:R-:W-:Y:S01]  /*10150*/  FFMA.FTZ R37, R59, UR21, -R147 ;  /* 0x000000153b257c23 */ /* 0x000fe20008010893 */
[----:B------:R-:W-:Y:S01]  /*10160*/  LOP3.LUT R4, R67, R4, RZ, 0xc0, !PT ;  /* 0x0000000443047212 */ /* 0x000fe200078ec0ff */
[----:B------:R-:W-:Y:S01]  /*10170*/  HMMA.16816.F32.BF16 R92, R24, R10, R92 ;  /* 0x0000000a185c723c */ /* 0x000fe2000004185c */
[----:B------:R-:W-:Y:S01]  /*10180*/  LOP3.LUT R5, R170, R5, RZ, 0xc0, !PT ;  /* 0x00000005aa057212 */ /* 0x000fe200078ec0ff */
[----:B------:R-:W-:-:S04]  /*10190*/  IMAD.WIDE.U32 R178, R178, -0x2daee0ad, RZ ;  /* 0xd2511f53b2b27825 */ /* 0x000fc800078e00ff */
[----:B------:R-:W-:Y:S01]  /*101a0*/  FFMA.FTZ R67, R50, UR21, -R132 ;  /* 0x0000001532437c23 */ /* 0x000fe20008010884 */
[----:B------:R-:W-:Y:S01]  /*101b0*/  FFMA.FTZ R59, R145, UR21, -R147 ;  /* 0x00000015913b7c23 */ /* 0x000fe20008010893 */
[----:B------:R-:W-:Y:S01]  /*101c0*/  MUFU.EX2 R37, R37 ;  /* 0x0000002500257308 */ /* 0x000fe20000000800 */
[----:B------:R-:W-:Y:S01]  /*101d0*/  FADD.FTZ R164, R164, R51 ;  /* 0x00000033a4a47221 */ /* 0x000fe20000010000 */
[----:B------:R-:W-:Y:S01]  /*101e0*/  LOP3.LUT R180, R180, UR22, R179, 0x96, !PT ;  /* 0x00000016b4b47c12 */ /* 0x000fe2000f8e96b3 */
[C---:B------:R-:W-:Y:S01]  /*101f0*/  HMMA.16816.F32.BF16 R100, R24.reuse, R20, R100 ;  /* 0x000000141864723c */ /* 0x040fe20000041864 */
[----:B------:R-:W-:Y:S01]  /*10200*/  MUFU.EX2 R67, R67 ;  /* 0x0000004300437308 */ /* 0x000fe20000000800 */
[----:B------:R-:W-:Y:S01]  /*10210*/  FADD.FTZ R168, R168, R55 ;  /* 0x00000037a8a87221 */ /* 0x000fe20000010000 */
[----:B------:R-:W-:Y:S02]  /*10220*/  FADD.FTZ R57, R57, R164 ;  /* 0x000000a439397221 */ /* 0x000fe40000010000 */
[----:B------:R-:W-:Y:S01]  /*10230*/  MUFU.EX2 R59, R59 ;  /* 0x0000003b003b7308 */ /* 0x000fe20000000800 */
[----:B------:R-:W-:Y:S01]  /*10240*/  FADD.FTZ R65, R65, R168 ;  /* 0x000000a841417221 */ /* 0x000fe20000010000 */
[----:B------:R-:W-:Y:S01]  /*10250*/  FADD.FTZ R40, R40, R57 ;  /* 0x0000003928287221 */ /* 0x000fe20000010000 */
[----:B------:R-:W-:Y:S01]  /*10260*/  HMMA.16816.F32.BF16 R108, R24, R22, R108 ;  /* 0x00000016186c723c */ /* 0x000fe2000004186c */
[--C-:B------:R-:W-:Y:S01]  /*10270*/  FFMA.FTZ R25, R66, UR21, -R132.reuse ;  /* 0x0000001542197c23 */ /* 0x100fe20008010884 */
[----:B------:R-:W-:Y:S01]  /*10280*/  FFMA.FTZ R132, R61, UR21, -R132 ;  /* 0x000000153d847c23 */ /* 0x000fe20008010884 */
[----:B------:R-:W-:Y:S01]  /*10290*/  MUFU.EX2 R66, R143 ;  /* 0x0000008f00427308 */ /* 0x000fe20000000800 */
[----:B------:R-:W-:-:S03]  /*102a0*/  FADD.FTZ R65, R166, R65 ;  /* 0x00000041a6417221 */ /* 0x000fc60000010000 */
[----:B------:R-:W1:Y:S01]  /*102b0*/  MUFU.EX2 R61, R25 ;  /* 0x00000019003d7308 */ /* 0x000e620000000800 */
[C---:B------:R-:W-:Y:S01]  /*102c0*/  HMMA.16816.F32.BF16 R68, R4.reuse, R12, R68 ;  /* 0x0000000c0444723c */ /* 0x040fe20000041844 */
[C---:B------:R-:W-:Y:S02]  /*102d0*/  PRMT R12, R178.reuse, 0x7773, RZ ;  /* 0x00007773b20c7816 */ /* 0x040fe400000000ff */
[C---:B------:R-:W-:Y:S01]  /*102e0*/  PRMT R13, R178.reuse, 0x7771, RZ ;  /* 0x00007771b20d7816 */ /* 0x040fe200000000ff */
[----:B------:R-:W-:Y:S04]  /*102f0*/  MUFU.EX2 R132, R132 ;  /* 0x0000008400847308 */ /* 0x000fe80000000800 */
[C---:B------:R-:W-:Y:S01]  /*10300*/  HMMA.16816.F32.BF16 R80, R4.reuse, R14, R80 ;  /* 0x0000000e0450723c */ /* 0x040fe20000041850 */
[----:B------:R-:W-:Y:S01]  /*10310*/  PRMT R15, R178, 0x7772, RZ ;  /* 0x00007772b20f7816 */ /* 0x000fe200000000ff */
[----:B------:R-:W-:Y:S01]  /*10320*/  IMAD.MOV.U32 R14, RZ, RZ, R178 ;  /* 0x000000ffff0e7224 */ /* 0x000fe200078e00b2 */
[----:B------:R2:W3:Y:S04]  /*10330*/  MUFU.EX2 R50, R138 ;  /* 0x0000008a00327308 */ /* 0x0004e80000000800 */
[----:B------:R-:W-:Y:S01]  /*10340*/  LOP3.LUT R24, R14, 0xff, RZ, 0xc0, !PT ;  /* 0x000000ff0e187812 */ /* 0x000fe200078ec0ff */
[----:B------:R-:W-:Y:S01]  /*10350*/  HMMA.16816.F32.BF16 R84, R4, R8, R84 ;  /* 0x000000080454723c */ /* 0x000fe20000041854 */
[----:B------:R-:W-:-:S02]  /*10360*/  PRMT R8, R15, 0x5410, R12 ;  /* 0x000054100f087816 */ /* 0x000fc4000000000c */
[----:B------:R-:W-:Y:S02]  /*10370*/  LOP3.LUT R9, R180, 0xffff, RZ, 0xc0, !PT ;  /* 0x0000ffffb4097812 */ /* 0x000fe400078ec0ff */
[----:B------:R-:W-:Y:S02]  /*10380*/  LOP3.LUT R27, R8, 0xff00ff, RZ, 0xc0, !PT ;  /* 0x00ff00ff081b7812 */ /* 0x000fe400078ec0ff */
[C---:B------:R-:W-:Y:S01]  /*10390*/  LOP3.LUT R14, R180.reuse, 0xff, RZ, 0xc0, !PT ;  /* 0x000000ffb40e7812 */ /* 0x040fe200078ec0ff */
[C---:B------:R-:W-:Y:S01]  /*103a0*/  HMMA.16816.F32.BF16 R96, R4.reuse, R10, R96 ;  /* 0x0000000a0460723c */ /* 0x040fe20000041860 */
[----:B------:R-:W-:Y:S01]  /*103b0*/  PRMT R11, R180, 0x7632, R11 ;  /* 0x00007632b40b7816 */ /* 0x000fe2000000000b */
[--C-:B--2---:R-:W-:Y:S01]  /*103c0*/  FFMA.FTZ R138, R33, UR21, -R54.reuse ;  /* 0x00000015218a7c23 */ /* 0x104fe20008010836 */
[----:B------:R-:W-:Y:S01]  /*103d0*/  SHF.R.U32.HI R9, RZ, 0x8, R9 ;  /* 0x00000008ff097819 */ /* 0x000fe20000011609 */
[----:B------:R-:W-:Y:S01]  /*103e0*/  FFMA.FTZ R33, R32, UR21, -R54 ;  /* 0x0000001520217c23 */ /* 0x000fe20008010836 */
[----:B------:R-:W-:Y:S01]  /*103f0*/  PRMT R25, R24, 0x5410, R13 ;  /* 0x0000541018197816 */ /* 0x000fe2000000000d */
[----:B------:R-:W-:Y:S01]  /*10400*/  MUFU.EX2 R32, R138 ;  /* 0x0000008a00207308 */ /* 0x000fe20000000800 */
[----:B------:R-:W-:Y:S01]  /*10410*/  SHF.R.U32.HI R180, RZ, 0x18, R180 ;  /* 0x00000018ffb47819 */ /* 0x000fe200000116b4 */
[----:B------:R-:W-:Y:S01]  /*10420*/  HMMA.16816.F32.BF16 R104, R4, R22, R104 ;  /* 0x000000160468723c */ /* 0x000fe20000041868 */
[----:B------:R-:W-:Y:S01]  /*10430*/  LOP3.LUT R11, R11, 0xff, RZ, 0xc0, !PT ;  /* 0x000000ff0b0b7812 */ /* 0x000fe200078ec0ff */
[----:B------:R-:W2:Y:S01]  /*10440*/  MUFU.EX2 R33, R33 ;  /* 0x0000002100217308 */ /* 0x000ea20000000800 */
[----:B------:R-:W-:-:S02]  /*10450*/  PRMT R9, R14, 0x5410, R9 ;  /* 0x000054100e097816 */ /* 0x000fc40000000009 */
[--C-:B------:R-:W-:Y:S01]  /*10460*/  HSET2.LE.AND R27, R27, R214.reuse, PT ;  /* 0x000000d61b1b7233 */ /* 0x100fe20003803000 */
[----:B------:R-:W4:Y:S01]  /*10470*/  LDSM.16.MT88.4 R12, [R185+0x7800] ;  /* 0x00780000b90c783b */ /* 0x000f220000004200 */
[----:B-1----:R-:W-:Y:S01]  /*10480*/  F2FP.BF16.F32.PACK_AB R8, R61, R66 ;  /* 0x000000423d08723e */ /* 0x002fe200000010ff */
[C---:B------:R-:W-:Y:S01]  /*10490*/  HMMA.16816.F32.BF16 R128, R4.reuse, R16, R128 ;  /* 0x000000100480723c */ /* 0x040fe20000041880 */
[--C-:B------:R-:W-:Y:S02]  /*104a0*/  HSET2.LE.AND R26, R25, R214.reuse, PT ;  /* 0x000000d6191a7233 */ /* 0x100fe40003803000 */
[----:B------:R-:W-:Y:S02]  /*104b0*/  LOP3.LUT R22, R172, UR8, R167, 0x96, !PT ;  /* 0x00000008ac167c12 */ /* 0x000fe4000f8e96a7 */
[----:B------:R-:W-:Y:S02]  /*104c0*/  PRMT R25, R11, 0x5410, R180 ;  /* 0x000054100b197816 */ /* 0x000fe400000000b4 */
[----:B------:R-:W-:Y:S01]  /*104d0*/  LOP3.LUT R27, R8, R27, RZ, 0xc0, !PT ;  /* 0x0000001b081b7212 */ /* 0x000fe200078ec0ff */
[----:B------:R-:W-:Y:S01]  /*104e0*/  HMMA.16816.F32.BF16 R116, R4, R18, R116 ;  /* 0x000000120474723c */ /* 0x000fe20000041874 */
[--C-:B------:R-:W-:Y:S01]  /*104f0*/  HSET2.LE.AND R24, R9, R214.reuse, PT ;  /* 0x000000d609187233 */ /* 0x100fe20003803000 */
[----:B------:R-:W1:Y:S01]  /*10500*/  LDSM.16.MT88.4 R16, [R189+0x7800] ;  /* 0x00780000bd10783b */ /* 0x000e620000004200 */
[----:B------:R-:W-:Y:S01]  /*10510*/  IMAD.WIDE.U32 R22, R22, -0x2daee0ad, RZ ;  /* 0xd2511f5316167825 */ /* 0x000fe200078e00ff */
[----:B------:R-:W-:-:S02]  /*10520*/  HSET2.LE.AND R25, R25, R214, PT ;  /* 0x000000d619197233 */ /* 0x000fc40003803000 */
[----:B------:R-:W5:Y:S01]  /*10530*/  LDSM.16.MT88.4 R8, [R184+0x7800] ;  /* 0x00780000b808783b */ /* 0x000f620000004200 */
[----:B---3--:R-:W-:Y:S01]  /*10540*/  F2FP.BF16.F32.PACK_AB R141, R50, R59 ;  /* 0x0000003b328d723e */ /* 0x008fe200000010ff */
[----:B------:R-:W-:Y:S01]  /*10550*/  HMMA.16816.F32.BF16 R112, R4, R20, R112 ;  /* 0x000000140470723c */ /* 0x000fe20000041870 */
[----:B------:R-:W-:Y:S01]  /*10560*/  F2FP.BF16.F32.PACK_AB R21, R62, R37 ;  /* 0x000000253e15723e */ /* 0x000fe200000010ff */
[----:B------:R-:W3:Y:S01]  /*10570*/  LDSM.16.MT88.4 R4, [R139+0x7800] ;  /* 0x007800008b04783b */ /* 0x000ee20000004200 */
[----:B------:R-:W-:Y:S01]  /*10580*/  F2FP.BF16.F32.PACK_AB R20, R132, R67 ;  /* 0x000000438414723e */ /* 0x000fe200000010ff */
[----:B------:R-:W-:Y:S01]  /*10590*/  IMAD.MOV.U32 R54, RZ, RZ, R22 ;  /* 0x000000ffff367224 */ /* 0x000fe200078e0016 */
[----:B------:R-:W-:Y:S01]  /*105a0*/  LOP3.LUT R24, R21, R24, RZ, 0xc0, !PT ;  /* 0x0000001815187212 */ /* 0x000fe200078ec0ff */
[----:B------:R-:W-:Y:S01]  /*105b0*/  FADD.FTZ R37, R37, R148 ;  /* 0x0000009425257221 */ /* 0x000fe20000010000 */
[----:B------:R-:W-:Y:S01]  /*105c0*/  LOP3.LUT R25, R20, R25, RZ, 0xc0, !PT ;  /* 0x0000001914197212 */ /* 0x000fe200078ec0ff */
[----:B------:R-:W-:Y:S01]  /*105d0*/  FADD.FTZ R67, R67, R154 ;  /* 0x0000009a43437221 */ /* 0x000fe20000010000 */
[----:B------:R-:W-:Y:S01]  /*105e0*/  LOP3.LUT R174, R174, UR22, R23, 0x96, !PT ;  /* 0x00000016aeae7c12 */ /* 0x000fe2000f8e9617 */
[--C-:B------:R-:W-:Y:S01]  /*105f0*/  FFMA.FTZ R23, R31, UR21, -R52.reuse ;  /* 0x000000151f177c23 */ /* 0x100fe20008010834 */
[C---:B------:R-:W-:Y:S01]  /*10600*/  PRMT R20, R22.reuse, 0x7771, RZ ;  /* 0x0000777116147816 */ /* 0x040fe200000000ff */
[----:B------:R-:W-:Y:S01]  /*10610*/  FFMA.FTZ R31, R35, UR21, -R52 ;  /* 0x00000015231f7c23 */ /* 0x000fe20008010834 */
[----:B------:R-:W-:Y:S01]  /*10620*/  PRMT R21, R22, 0x7773, RZ ;  /* 0x0000777316157816 */ /* 0x000fe200000000ff */
[----:B------:R-:W-:Y:S01]  /*10630*/  MUFU.EX2 R35, R23 ;  /* 0x0000001700237308 */ /* 0x000fe20000000800 */
[----:B------:R-:W-:Y:S01]  /*10640*/  LOP3.LUT R26, R141, R26, RZ, 0xc0, !PT ;  /* 0x0000001a8d1a7212 */ /* 0x000fe200078ec0ff */
[----:B------:R-:W-:Y:S01]  /*10650*/  FADD.FTZ R62, R62, R37 ;  /* 0x000000253e3e7221 */ /* 0x000fe20000010000 */
[----:B------:R-:W-:Y:S01]  /*10660*/  PRMT R22, R22, 0x7772, RZ ;  /* 0x0000777216167816 */ /* 0x000fe200000000ff */
[----:B------:R-:W2:Y:S01]  /*10670*/  MUFU.EX2 R31, R31 ;  /* 0x0000001f001f7308 */ /* 0x000ea20000000800 */
[----:B------:R-:W-:Y:S01]  /*10680*/  LOP3.LUT R141, R54, 0xff, RZ, 0xc0, !PT ;  /* 0x000000ff368d7812 */ /* 0x000fe200078ec0ff */
[----:B------:R-:W-:Y:S01]  /*10690*/  FADD.FTZ R67, R132, R67 ;  /* 0x0000004384437221 */ /* 0x000fe20000010000 */
[----:B------:R-:W-:Y:S01]  /*106a0*/  PRMT R22, R22, 0x5410, R21 ;  /* 0x0000541016167816 */ /* 0x000fe20000000015 */
[C---:B----4-:R-:W-:Y:S01]  /*106b0*/  HMMA.16816.F32.BF16 R72, R24.reuse, R12, R72 ;  /* 0x0000000c1848723c */ /* 0x050fe20000041848 */
[----:B------:R-:W-:Y:S01]  /*106c0*/  PRMT R21, R141, 0x5410, R20 ;  /* 0x000054108d157816 */ /* 0x000fe20000000014 */
[----:B------:R-:W-:Y:S01]  /*106d0*/  FADD.FTZ R59, R59, R62 ;  /* 0x0000003e3b3b7221 */ /* 0x000fe20000010000 */
[----:B------:R-:W-:Y:S01]  /*106e0*/  LOP3.LUT R20, R174, 0xffff, RZ, 0xc0, !PT ;  /* 0x0000ffffae147812 */ /* 0x000fe200078ec0ff */
[----:B------:R-:W-:Y:S01]  /*106f0*/  FADD.FTZ R66, R66, R67 ;  /* 0x0000004342427221 */ /* 0x000fe20000010000 */
[----:B------:R-:W-:Y:S01]  /*10700*/  PRMT R143, R174, 0x7632, R143 ;  /* 0x00007632ae8f7816 */ /* 0x000fe2000000008f */
[----:B------:R-:W-:Y:S01]  /*10710*/  FADD.FTZ R227, R50, R59 ;  /* 0x0000003b32e37221 */ /* 0x000fe20000010000 */
[----:B------:R-:W-:Y:S01]  /*10720*/  LOP3.LUT R52, R174, 0xff, RZ, 0xc0, !PT ;  /* 0x000000ffae347812 */ /* 0x000fe200078ec0ff */
[----:B------:R-:W-:Y:S01]  /*10730*/  HMMA.16816.F32.BF16 R76, R24, R14, R76 ;  /* 0x0000000e184c723c */ /* 0x000fe2000004184c */
[----:B------:R-:W-:Y:S01]  /*10740*/  SHF.R.U32.HI R174, RZ, 0x18, R174 ;  /* 0x00000018ffae7819 */ /* 0x000fe200000116ae */
[----:B------:R-:W-:Y:S01]  /*10750*/  FADD.FTZ R225, R61, R66 ;  /* 0x000000423de17221 */ /* 0x000fe20000010000 */
[----:B------:R-:W-:-:S02]  /*10760*/  SHF.R.U32.HI R145, RZ, 0x8, R20 ;  /* 0x00000008ff917819 */ /* 0x000fc40000011614 */
[----:B------:R-:W-:Y:S02]  /*10770*/  LOP3.LUT R143, R143, 0xff, RZ, 0xc0, !PT ;  /* 0x000000ff8f8f7812 */ /* 0x000fe400078ec0ff */
[----:B------:R-:W-:Y:S01]  /*10780*/  LOP3.LUT R141, R22, 0xff00ff, RZ, 0xc0, !PT ;  /* 0x00ff00ff168d7812 */ /* 0x000fe200078ec0ff */
[C---:B-1----:R-:W-:Y:S01]  /*10790*/  HMMA.16816.F32.BF16 R124, R24.reuse, R16, R124 ;  /* 0x00000010187c723c */ /* 0x042fe2000004187c */
[--C-:B------:R-:W-:Y:S02]  /*107a0*/  HSET2.LE.AND R22, R21, R214.reuse, PT ;  /* 0x000000d615167233 */ /* 0x100fe40003803000 */
[----:B------:R-:W-:Y:S02]  /*107b0*/  PRMT R145, R52, 0x5410, R145 ;  /* 0x0000541034917816 */ /* 0x000fe40000000091 */
[----:B------:R-:W-:Y:S02]  /*107c0*/  PRMT R21, R143, 0x5410, R174 ;  /* 0x000054108f157816 */ /* 0x000fe400000000ae */
[--C-:B------:R-:W-:Y:S01]  /*107d0*/  HSET2.LE.AND R141, R141, R214.reuse, PT ;  /* 0x000000d68d8d7233 */ /* 0x100fe20003803000 */
[----:B------:R-:W-:Y:S01]  /*107e0*/  HMMA.16816.F32.BF16 R120, R24, R18, R120 ;  /* 0x000000121878723c */ /* 0x000fe20000041878 */
[----:B------:R-:W-:-:S02]  /*107f0*/  HSET2.LE.AND R20, R145, R214, PT ;  /* 0x000000d691147233 */ /* 0x000fc40003803000 */
[----:B------:R-:W-:Y:S02]  /*10800*/  HSET2.LE.AND R21, R21, R214, PT ;  /* 0x000000d615157233 */ /* 0x000fe40003803000 */
[----:B--2---:R-:W-:Y:S02]  /*10810*/  F2FP.BF16.F32.PACK_AB R147, R33, R32 ;  /* 0x000000202193723e */ /* 0x004fe400000010ff */
[----:B------:R-:W-:Y:S01]  /*10820*/  F2FP.BF16.F32.PACK_AB R54, R31, R34 ;  /* 0x000000221f36723e */ /* 0x000fe200000010ff */
[C---:B-----5:R-:W-:Y:S01]  /*10830*/  HMMA.16816.F32.BF16 R88, R24.reuse, R8, R88 ;  /* 0x000000081858723c */ /* 0x060fe20000041858 */
[----:B------:R-:W-:Y:S01]  /*10840*/  F2FP.BF16.F32.PACK_AB R143, R30, R29 ;  /* 0x0000001d1e8f723e */ /* 0x000fe200000010ff */
[----:B------:R-:W-:Y:S01]  /*10850*/  FADD.FTZ R29, R29, R40 ;  /* 0x000000281d1d7221 */ /* 0x000fe20000010000 */
[----:B------:R-:W-:Y:S01]  /*10860*/  F2FP.BF16.F32.PACK_AB R52, R35, R28 ;  /* 0x0000001c2334723e */ /* 0x000fe200000010ff */
        /* <DEDUP_REMOVED lines=10> */
[----:B---3--:R-:W-:Y:S01]  /*10910*/  HMMA.16816.F32.BF16 R100, R24, R4, R100 ;  /* 0x000000041864723c */ /* 0x008fe20000041864 */
[----:B------:R-:W-:Y:S01]  /*10920*/  FADD.FTZ R235, R33, R32 ;  /* 0x0000002021eb7221 */ /* 0x000fe20000010000 */
[----:B------:R-:W-:-:S06]  /*10930*/  FADD.FTZ R226, R31, R34 ;  /* 0x000000221fe27221 */ /* 0x000fcc0000010000 */
        /* <DEDUP_REMOVED lines=10> */
.L_x_1007:
        /* <DEDUP_REMOVED lines=13> */
[----:B------:R-:W-:Y:S01]  /*10ab0*/  IMAD.SHL.U32 R215, R209, 0x2, RZ ;  /* 0x00000002d1d77824 */ /* 0x000fe200078e00ff */
[----:B------:R-:W4:Y:S01]  /*10ac0*/  LDCU UR4, c[0x0][0x45c] ;  /* 0x00008b80ff0477ac */ /* 0x000f220008000800 */
[----:B--2---:R-:W-:Y:S01]  /*10ad0*/  ISETP.GE.AND P1, PT, R201, UR20, PT ;  /* 0x00000014c9007c0c */ /* 0x004fe2000bf26270 */
[----:B------:R-:W-:-:S12]  /*10ae0*/  BRA `(.L_x_1015) ;  /* 0x0000000000f07947 */ /* 0x000fd80003800000 */
.L_x_1017:
[C---:B------:R-:W-:Y:S01]  /*10af0*/  @!P0 VIADD R150, R224.reuse, 0xffffffff ;  /* 0xffffffffe0968836 */ /* 0x040fe20000000000 */
        /* <DEDUP_REMOVED lines=11> */
[----:B------:R-:W-:Y:S01]  /*10bb0*/  @!P0 SHF.L.U32 R151, R154, 0x6, RZ ;  /* 0x000000069a978819 */ /* 0x000fe200000006ff */
[C---:B--2---:R-:W-:Y:S03]  /*10bc0*/  @!P0 IMAD.WIDE.U32 R158, R149.reuse, R142, RZ ;  /* 0x0000008e959e8225 */ /* 0x044fe600078e00ff */
[----:B------:R-:W-:Y:S01]  /*10bd0*/  @!P0 LEA R151, P2, R144, R151, 0x4 ;  /* 0x0000009790978211 */ /* 0x000fe200078420ff */
[----:B------:R-:W-:Y:S01]  /*10be0*/  @!P0 IMAD R148, R148, R141, R157 ;  /* 0x0000008d94948224 */ /* 0x000fe200078e029d */
[----:B------:R-:W-:Y:S01]  /*10bf0*/  @!P0 SHF.L.U64.HI R150, R154, 0x6, R150 ;  /* 0x000000069a968819 */ /* 0x000fe20000010296 */
[----:B---3--:R-:W-:Y:S03]  /*10c00*/  @!P1 IMAD.WIDE.U32 R154, R152, R146, RZ ;  /* 0x00000092989a9225 */ /* 0x008fe600078e00ff */
[----:B------:R-:W-:Y:S01]  /*10c10*/  @!P0 LEA.HI.X R150, R144, R150, R145, 0x4, P2 ;  /* 0x0000009690968211 */ /* 0x000fe200010f2491 */
[----:B------:R-:W-:Y:S01]  /*10c20*/  @!P0 IMAD.SHL.U32 R145, R158, 0x40, RZ ;  /* 0x000000409e918824 */ /* 0x000fe200078e00ff */
[----:B------:R-:W-:Y:S01]  /*10c30*/  @!P1 LEA R144, P4, R154, R207, 0x7 ;  /* 0x000000cf9a909211 */ /* 0x000fe200078838ff */
[----:B------:R-:W-:Y:S01]  /*10c40*/  @!P1 IMAD R147, R152, R147, R155 ;  /* 0x0000009398939224 */ /* 0x000fe200078e029b */
[----:B------:R-:W-:Y:S01]  /*10c50*/  @!P0 SHF.L.U64.HI R153, R156, 0x6, R148 ;  /* 0x000000069c998819 */ /* 0x000fe20000010294 */
[----:B------:R-:W-:Y:S01]  /*10c60*/  @!P0 IMAD R149, R149, R143, R159 ;  /* 0x0000008f95958224 */ /* 0x000fe200078e029f */
[----:B------:R-:W-:Y:S01]  /*10c70*/  @!P0 LEA R146, P2, R142, R145, 0x5 ;  /* 0x000000918e928211 */ /* 0x000fe200078428ff */
[----:B------:R-:W-:Y:S01]  /*10c80*/  @!P0 IMAD.SHL.U32 R152, R156, 0x40, RZ ;  /* 0x000000409c988824 */ /* 0x000fe200078e00ff */
[-C--:B------:R-:W-:Y:S01]  /*10c90*/  @!P1 LEA.HI.X R145, R154, R206.reuse, R147, 0x7, P4 ;  /* 0x000000ce9a919211 */ /* 0x080fe200020f3c93 */
[----:B------:R-:W-:Y:S01]  /*10ca0*/  @!P0 IMAD R141, R141, 0x30, RZ ;  /* 0x000000308d8d8824 */ /* 0x000fe200078e02ff */
[CC--:B------:R-:W-:Y:S01]  /*10cb0*/  @!P0 LEA R156, P3, R151.reuse, R207.reuse, 0x1 ;  /* 0x000000cf979c8211 */ /* 0x0c0fe200078608ff */
[----:B------:R-:W-:Y:S01]  /*10cc0*/  @!P0 IMAD.WIDE.U32 R152, R140, 0x30, R152 ;  /* 0x000000308c988825 */ /* 0x000fe200078e0098 */
[----:B------:R-:W-:Y:S01]  /*10cd0*/  @!P0 SHF.L.U64.HI R149, R158, 0x6, R149 ;  /* 0x000000069e958819 */ /* 0x000fe20000010295 */
[----:B------:R-:W-:Y:S01]  /*10ce0*/  @!PT LDS RZ, [RZ] ;  /* 0x00000000fffff984 */ /* 0x000fe20000000800 */
[----:B------:R-:W-:Y:S01]  /*10cf0*/  @!PT LDS RZ, [RZ] ;  /* 0x00000000fffff984 */ /* 0x000fe20000000800 */
[----:B------:R-:W-:Y:S01]  /*10d00*/  @!PT LDS RZ, [RZ] ;  /* 0x00000000fffff984 */ /* 0x000fe20000000800 */
[----:B------:R1:W-:Y:S01]  /*10d10*/  @!P1 LDGSTS.E.BYPASS.LTC128B.128 [R211+0x4000], desc[UR14][R144.64] ;  /* 0x0400000090d39fae */ /* 0x0003e2000b981a0e */
[-C--:B------:R-:W-:Y:S02]  /*10d20*/  @!P0 LEA.HI.X R157, R151, R206.reuse, R150, 0x1, P3 ;  /* 0x000000ce979d8211 */ /* 0x080fe400018f0c96 */
[----:B------:R-:W-:Y:S02]  /*10d30*/  @!P0 LEA R140, P3, R152, R207, 0x1 ;  /* 0x000000cf988c8211 */ /* 0x000fe400078608ff */
[----:B------:R1:W-:Y:S01]  /*10d40*/  @P1 STS.128 [R211+0x4000], RZ ;  /* 0x004000ffd3001388 */ /* 0x0003e20000000c00 */
[----:B------:R-:W-:Y:S02]  /*10d50*/  @!P0 LEA.HI.X R149, R142, R149, R143, 0x5, P2 ;  /* 0x000000958e958211 */ /* 0x000fe400010f2c8f */
[C---:B------:R-:W-:Y:S02]  /*10d60*/  @!P0 LEA R142, P2, R146.reuse, R207, 0x1 ;  /* 0x000000cf928e8211 */ /* 0x040fe400078408ff */
[----:B------:R1:W-:Y:S01]  /*10d70*/  @P0 STS.128 [R211+0x4800], RZ ;  /* 0x004800ffd3000388 */ /* 0x0003e20000000c00 */
[----:B------:R-:W-:Y:S02]  /*10d80*/  @!P0 IADD3 R141, PT, PT, R141, R153, RZ ;  /* 0x000000998d8d8210 */ /* 0x000fe40007ffe0ff */
[-C--:B------:R-:W-:Y:S02]  /*10d90*/  @!P0 LEA.HI.X R143, R146, R206.reuse, R149, 0x1, P2 ;  /* 0x000000ce928f8211 */ /* 0x080fe400010f0c95 */
[----:B------:R-:W-:Y:S01]  /*10da0*/  @!PT LDS RZ, [RZ] ;  /* 0x00000000fffff984 */ /* 0x000fe20000000800 */
[----:B------:R-:W-:Y:S01]  /*10db0*/  @!PT LDS RZ, [RZ] ;  /* 0x00000000fffff984 */ /* 0x000fe20000000800 */
[----:B------:R-:W-:Y:S01]  /*10dc0*/  @!PT LDS RZ, [RZ] ;  /* 0x00000000fffff984 */ /* 0x000fe20000000800 */
[----:B------:R1:W-:Y:S01]  /*10dd0*/  @!P0 LDGSTS.E.BYPASS.LTC128B.128 [R211+0x4800], desc[UR14][R156.64] ;  /* 0x048000009cd38fae */ /* 0x0003e2000b981a0e */
[----:B------:R-:W-:Y:S04]  /*10de0*/  @!P0 LEA.HI.X R141, R152, R206, R141, 0x1, P3 ;  /* 0x000000ce988d8211 */ /* 0x000fe800018f0c8d */
[----:B------:R1:W-:Y:S05]  /*10df0*/  @P0 STS.128 [R211+0x5000], RZ ;  /* 0x005000ffd3000388 */ /* 0x0003ea0000000c00 */
        /* <DEDUP_REMOVED lines=11> */
.L_x_1015:
[----:B---3--:R-:W-:Y:S01]  /*10eb0*/  ISETP.GE.AND P0, PT, R201, UR19, PT ;  /* 0x00000013c9007c0c */ /* 0x008fe2000bf06270 */
[C---:B-1----:R-:W-:Y:S01]  /*10ec0*/  IMAD.WIDE.U32 R134, R224.reuse, R196, RZ ;  /* 0x000000c4e0867225 */ /* 0x042fe200078e00ff */
[----:B------:R-:W-:Y:S04]  /*10ed0*/  DEPBAR.LE SB0, 0x0 ;  /* 0x000080000000791a */ /* 0x000fe80000000000 */
[----:B------:R-:W-:Y:S01]  /*10ee0*/  BAR.SYNC.DEFER_BLOCKING 0x0 ;  /* 0x0000000000007b1d */ /* 0x000fe20000010000 */
[----:B------:R-:W-:Y:S01]  /*10ef0*/  IMAD R132, R224, R197, R135 ;  /* 0x000000c5e0847224 */ /* 0x000fe200078e0287 */
[----:B------:R-:W-:Y:S01]  /*10f00*/  SHF.L.U32 R236, R134, 0x6, RZ ;  /* 0x0000000686ec7819 */ /* 0x000fe200000006ff */
[----:B------:R-:W-:Y:S01]  /*10f10*/  UIADD3 UR20, UPT, UPT, UR17, -0x126145ec, URZ ;  /* 0xed9eba1411147890 */ /* 0x000fe2000fffe0ff */
[----:B------:R-:W-:Y:S01]  /*10f20*/  SHF.L.U32 R239, R224, 0x1, RZ ;  /* 0x00000001e0ef7819 */ /* 0x000fe200000006ff */
[----:B------:R-:W-:Y:S01]  /*10f30*/  UIADD3 UR18, UPT, UPT, UR17, -0x56f99767, URZ ;  /* 0xa906689911127890 */ /* 0x000fe2000fffe0ff */
[----:B------:R-:W-:Y:S01]  /*10f40*/  SHF.L.U64.HI R237, R134, 0x6, R132 ;  /* 0x0000000686ed7819 */ /* 0x000fe20000010284 */
[----:B------:R-:W-:Y:S01]  /*10f50*/  UIADD3 UR22, UPT, UPT, UR17, 0x76cf5d0a, URZ ;  /* 0x76cf5d0a11167890 */ /* 0x000fe2000fffe0ff */
[-C--:B------:R-:W-:Y:S01]  /*10f60*/  @!P0 LEA R134, P3, R196, R236.reuse, 0x4 ;  /* 0x000000ecc4868211 */ /* 0x080fe200078620ff */
[----:B------:R-:W-:Y:S01]  /*10f70*/  UIADD3 UR21, UPT, UPT, UR17, 0x32370b8f, URZ ;  /* 0x32370b8f11157890 */ /* 0x000fe2000fffe0ff */
[----:B------:R-:W-:Y:S02]  /*10f80*/  @!P1 LEA R132, P4, R236, R205, 0x1 ;  /* 0x000000cdec849211 */ /* 0x000fe400078808ff */
[----:B------:R-:W-:Y:S02]  /*10f90*/  @!P0 LEA.HI.X R133, R196, R237, R197, 0x4, P3 ;  /* 0x000000edc4858211 */ /* 0x000fe400018f24c5 */
[----:B------:R-:W-:Y:S02]  /*10fa0*/  @!P0 LEA R182, P3, R134, R205, 0x1 ;  /* 0x000000cd86b68211 */ /* 0x000fe400078608ff */
[----:B------:R-:W-:Y:S02]  /*10fb0*/  @!P0 LEA R136, P2, R196, R236, 0x5 ;  /* 0x000000ecc4888211 */ /* 0x000fe400078428ff */
[-C--:B------:R-:W-:Y:S01]  /*10fc0*/  @!P0 LEA.HI.X R183, R134, R204.reuse, R133, 0x1, P3 ;  /* 0x000000cc86b78211 */ /* 0x080fe200018f0c85 */
[----:B------:R-:W-:Y:S01]  /*10fd0*/  @!P0 IMAD R134, R197, 0x30, RZ ;  /* 0x00000030c5868824 */ /* 0x000fe200078e02ff */
[-C--:B------:R-:W-:Y:S02]  /*10fe0*/  @!P1 LEA.HI.X R133, R236, R204.reuse, R237, 0x1, P4 ;  /* 0x000000ccec859211 */ /* 0x080fe400020f0ced */
[C---:B------:R-:W-:Y:S01]  /*10ff0*/  @!P0 LEA.HI.X R135, R196.reuse, R237, R197, 0x5, P2 ;  /* 0x000000edc4878211 */ /* 0x040fe200010f2cc5 */
[----:B------:R-:W-:Y:S01]  /*11000*/  @!P0 IMAD.WIDE.U32 R236, R196, 0x30, R236 ;  /* 0x00000030c4ec8825 */ /* 0x000fe200078e00ec */
[CC--:B------:R-:W-:Y:S01]  /*11010*/  @!P0 LEA R180, P2, R136.reuse, R205.reuse, 0x1 ;  /* 0x000000cd88b48211 */ /* 0x0c0fe200078408ff */
[----:B------:R-:W-:Y:S01]  /*11020*/  @!PT LDS RZ, [RZ] ;  /* 0x00000000fffff984 */ /* 0x000fe20000000800 */
[----:B------:R-:W-:Y:S01]  /*11030*/  @!PT LDS RZ, [RZ] ;  /* 0x00000000fffff984 */ /* 0x000fe20000000800 */
[----:B------:R-:W-:Y:S01]  /*11040*/  @!PT LDS RZ, [RZ] ;  /* 0x00000000fffff984 */ /* 0x000fe20000000800 */
[----:B------:R-:W-:Y:S03]  /*11050*/  @!P1 LDGSTS.E.BYPASS.LTC128B.128 [R211+0x6000], desc[UR14][R132.64] ;  /* 0x0600000084d39fae */ /* 0x000fe6000b981a0e */
[-C--:B------:R-:W-:Y:S01]  /*11060*/  @!P0 LEA.HI.X R181, R136, R204.reuse, R135, 0x1, P2 ;  /* 0x000000cc88b58211 */ /* 0x080fe200010f0c87 */
[----:B------:R-:W-:Y:S01]  /*11070*/  @!P0 IMAD.IADD R135, R134, 0x1, R237 ;  /* 0x0000000186878824 */ /* 0x000fe200078e02ed */
[C---:B------:R-:W-:Y:S02]  /*11080*/  @!P0 LEA R134, P2, R236.reuse, R205, 0x1 ;  /* 0x000000cdec868211 */ /* 0x040fe400078408ff */
[----:B------:R-:W-:Y:S01]  /*11090*/  LOP3.LUT R136, R239, UR17, R233, 0x96, !PT ;  /* 0x00000011ef887c12 */ /* 0x000fe2000f8e96e9 */
[----:B------:R-:W-:Y:S01]  /*110a0*/  @P1 STS.128 [R211+0x6000], RZ ;  /* 0x006000ffd3001388 */ /* 0x000fe20000000c00 */
[----:B------:R-:W-:Y:S02]  /*110b0*/  @!P0 LEA.HI.X R135, R236, R204, R135, 0x1, P2 ;  /* 0x000000ccec878211 */ /* 0x000fe400010f0c87 */
[----:B------:R-:W-:Y:S01]  /*110c0*/  ISETP.NE.AND P2, PT, R224, RZ, PT ;  /* 0x000000ffe000720c */ /* 0x000fe20003f45270 */
[----:B------:R-:W-:Y:S04]  /*110d0*/  IMAD.WIDE.U32 R236, R136, -0x326172a9, RZ ;  /* 0xcd9e8d5788ec7825 */ /* 0x000fe800078e00ff */
[----:B------:R-:W-:Y:S01]  /*110e0*/  @P0 STS.128 [R211+0x6800], RZ ;  /* 0x006800ffd3000388 */ /* 0x000fe20000000c00 */
[C---:B------:R-:W-:Y:S02]  /*110f0*/  LOP3.LUT R136, R237.reuse, R219, RZ, 0x3c, !PT ;  /* 0x000000dbed887212 */ /* 0x040fe400078e3cff */
[----:B------:R-:W-:Y:S02]  /*11100*/  LOP3.LUT R138, R237, R221, RZ, 0x3c, !PT ;  /* 0x000000dded8a7212 */ /* 0x000fe400078e3cff */
[----:B------:R-:W-:Y:S01]  /*11110*/  LOP3.LUT R248, R236, R220, RZ, 0x3c, !PT ;  /* 0x000000dcecf87212 */ /* 0x000fe200078e3cff */
[----:B------:R-:W-:Y:S01]  /*11120*/  IMAD.WIDE.U32 R244, R136, -0x2daee0ad, RZ ;  /* 0xd2511f5388f47825 */ /* 0x000fe200078e00ff */
[----:B------:R-:W-:Y:S01]  /*11130*/  LOP3.LUT R236, R236, R218, RZ, 0x3c, !PT ;  /* 0x000000daecec7212 */ /* 0x000fe200078e3cff */
[----:B------:R-:W-:Y:S01]  /*11140*/  @!PT LDS RZ, [RZ] ;  /* 0x00000000fffff984 */ /* 0x000fe20000000800 */
[----:B------:R-:W-:Y:S01]  /*11150*/  @!PT LDS RZ, [RZ] ;  /* 0x00000000fffff984 */ /* 0x000fe20000000800 */
[----:B------:R-:W-:Y:S01]  /*11160*/  @!PT LDS RZ, [RZ] ;  /* 0x00000000fffff984 */ /* 0x000fe20000000800 */
[----:B------:R-:W-:Y:S02]  /*11170*/  @!P0 LDGSTS.E.BYPASS.LTC128B.128 [R211+0x6800], desc[UR14][R182.64] ;  /* 0x06800000b6d38fae */ /* 0x000fe4000b981a0e */
[----:B------:R-:W-:Y:S01]  /*11180*/  IMAD.WIDE.U32 R246, R138, -0x2daee0ad, RZ ;  /* 0xd2511f538af67825 */ /* 0x000fe200078e00ff */
[----:B------:R-:W-:Y:S03]  /*11190*/  LOP3.LUT R136, R222, UR22, R245, 0x96, !PT ;  /* 0x00000016de887c12 */ /* 0x000fe6000f8e96f5 */
[----:B------:R-:W-:Y:S01]  /*111a0*/  IMAD.WIDE.U32 R236, R236, -0x2daee0ad, RZ ;  /* 0xd2511f53ecec7825 */ /* 0x000fe200078e00ff */
[----:B------:R-:W-:Y:S01]  /*111b0*/  LOP3.LUT R138, R230, UR22, R247, 0x96, !PT ;  /* 0x00000016e68a7c12 */ /* 0x000fe2000f8e96f7 */
[----:B------:R-:W-:Y:S02]  /*111c0*/  @P0 STS.128 [R211+0x7000], RZ ;  /* 0x007000ffd3000388 */ /* 0x000fe40000000c00 */
[----:B------:R-:W-:Y:S01]  /*111d0*/  IMAD.WIDE.U32 R240, R136, -0x326172a9, RZ ;  /* 0xcd9e8d5788f07825 */ /* 0x000fe200078e00ff */
[----:B------:R-:W-:Y:S02]  /*111e0*/  LOP3.LUT R244, R244, UR21, R237, 0x96, !PT ;  /* 0x00000015f4f47c12 */ /* 0x000fe4000f8e96ed */
[----:B------:R-:W-:Y:S01]  /*111f0*/  LOP3.LUT R237, R215, 0x6, RZ, 0xc0, !PT ;  /* 0x00000006d7ed7812 */ /* 0x000fe200078ec0ff */
[----:B------:R-:W-:Y:S01]  /*11200*/  IMAD.WIDE.U32 R248, R248, -0x2daee0ad, RZ ;  /* 0xd2511f53f8f87825 */ /* 0x000fe200078e00ff */
[----:B------:R-:W-:Y:S01]  /*11210*/  LOP3.LUT R136, R216, UR12, R241, 0x96, !PT ;  /* 0x0000000cd8887c12 */ /* 0x000fe2000f8e96f1 */
        /* <DEDUP_REMOVED lines=10> */
[----:B------:R-:W-:Y:S03]  /*112c0*/  LOP3.LUT R138, R228, UR12, R243, 0x96, !PT ;  /* 0x0000000ce48a7c12 */ /* 0x000fe6000f8e96f3 */
[----:B------:R-:W-:Y:S01]  /*112d0*/  IMAD.WIDE.U32 R240, R240, -0x2daee0ad, RZ ;  /* 0xd2511f53f0f07825 */ /* 0x000fe200078e00ff */
[----:B------:R-:W-:Y:S01]  /*112e0*/  LOP3.LUT R242, R242, UR9, R247, 0x96, !PT ;  /* 0x00000009f2f27c12 */ /* 0x000fe2000f8e96f7 */
[----:B------:R-:W-:Y:S01]  /*112f0*/  @!PT LDS RZ, [RZ] ;  /* 0x00000000fffff984 */ /* 0x000fe20000000800 */
[----:B------:R-:W-:Y:S01]  /*11300*/  @!PT LDS RZ, [RZ] ;  /* 0x00000000fffff984 */ /* 0x000fe20000000800 */
[----:B------:R-:W-:Y:S01]  /*11310*/  @!PT LDS RZ, [RZ] ;  /* 0x00000000fffff984 */ /* 0x000fe20000000800 */
[----:B------:R1:W-:Y:S02]  /*11320*/  @!P0 LDGSTS.E.BYPASS.LTC128B.128 [R211+0x7800], desc[UR14][R134.64] ;  /* 0x0780000086d38fae */ /* 0x0003e4000b981a0e */
[----:B------:R-:W-:Y:S04]  /*11330*/  IMAD.WIDE.U32 R250, R138, -0x2daee0ad, RZ ;  /* 0xd2511f538afa7825 */ /* 0x000fe800078e00ff */
[----:B------:R-:W-:Y:S01]  /*11340*/  IMAD.WIDE.U32 R242, R242, -0x2daee0ad, RZ ;  /* 0xd2511f53f2f27825 */ /* 0x000fe200078e00ff */
[----:B------:R-:W-:Y:S01]  /*11350*/  LOP3.LUT R234, R248, UR20, R251, 0x96, !PT ;  /* 0x00000014f8ea7c12 */ /* 0x000fe2000f8e96fb */
[----:B------:R-:W-:Y:S02]  /*11360*/  LDSM.16.M88.4 R140, [R194] ;  /* 0x00000000c28c783b */ /* 0x000fe40000000200 */
[----:B------:R-:W-:Y:S01]  /*11370*/  IMAD R238, R224, 0x40, R237 ;  /* 0x00000040e0ee7824 */ /* 0x000fe200078e02ed */
[----:B------:R-:W-:Y:S03]  /*11380*/  LOP3.LUT R138, R250, UR18, R243, 0x96, !PT ;  /* 0x00000012fa8a7c12 */ /* 0x000fe6000f8e96f3 */
[C---:B------:R-:W-:Y:S01]  /*11390*/  VIADD R248, R238.reuse, 0x8 ;  /* 0x00000008eef87836 */ /* 0x040fe20000000000 */
[----:B------:R-:W-:Y:S01]  /*113a0*/  I2FP.F32.U32 R249, R238 ;  /* 0x000000ee00f97245 */ /* 0x000fe20000201000 */
[----:B------:R-:W2:Y:S01]  /*113b0*/  LDSM.16.M88.4 R144, [R193+UR6+0x4000] ;  /* 0x00400006c190783b */ /* 0x000ea20008000200 */
[C---:B------:R-:W-:Y:S02]  /*113c0*/  IADD3 R250, PT, PT, R238.reuse, 0x1, RZ ;  /* 0x00000001eefa7810 */ /* 0x040fe40007ffe0ff */
[----:B------:R-:W-:Y:S02]  /*113d0*/  IADD3 R251, PT, PT, R238, 0x9, RZ ;  /* 0x00000009eefb7810 */ /* 0x000fe40007ffe0ff */
[----:B------:R-:W-:Y:S03]  /*113e0*/  I2FP.F32.U32 R250, R250 ;  /* 0x000000fa00fa7245 */ /* 0x000fe60000201000 */
[----:B------:R-:W3:Y:S08]  /*113f0*/  LDSM.16.M88.4 R148, [R194+0x2000] ;  /* 0x00200000c294783b */ /* 0x000ef00000000200 */
[----:B------:R-:W5:Y:S08]  /*11400*/  LDSM.16.M88.4 R152, [R193+UR6+0x4800] ;  /* 0x00480006c198783b */ /* 0x000f700008000200 */
[----:B------:R-:W0:Y:S08]  /*11410*/  LDGDEPBAR ;  /* 0x00000000000079af */ /* 0x000e300000000000 */
[----:B------:R-:W4:Y:S08]  /*11420*/  LDSM.16.M88.4 R156, [R193+UR6+0x5000] ;  /* 0x00500006c19c783b */ /* 0x000f300008000200 */
[----:B------:R-:W4:Y:S01]  /*11430*/  LDSM.16.M88.4 R160, [R193+UR6+0x5800] ;  /* 0x00580006c1a0783b */ /* 0x000f220008000200 */
[-C--:B--2---:R-:W-:Y:S07]  /*11440*/  HMMA.16816.F32.BF16 R4, R140, R144.reuse, RZ ;  /* 0x000000908c04723c */ /* 0x084fee00000418ff */
[----:B------:R-:W-:Y:S01]  /*11450*/  LDSM.16.M88.4 R164, [R192] ;  /* 0x00000000c0a4783b */ /* 0x000fe20000000200 */
[C---:B---3--:R-:W-:Y:S07]  /*11460*/  HMMA.16816.F32.BF16 R8, R148.reuse, R144, RZ ;  /* 0x000000909408723c */ /* 0x048fee00000418ff */
[----:B------:R-:W2:Y:S01]  /*11470*/  LDSM.16.M88.4 R168, [R188+0x4000] ;  /* 0x00400000bca8783b */ /* 0x000ea20000000200 */
[-C--:B------:R-:W-:Y:S07]  /*11480*/  HMMA.16816.F32.BF16 R12, R148, R146.reuse, RZ ;  /* 0x00000092940c723c */ /* 0x080fee00000418ff */
[----:B------:R-:W3:Y:S01]  /*11490*/  LDSM.16.M88.4 R172, [R192+0x2000] ;  /* 0x00200000c0ac783b */ /* 0x000ee20000000200 */
[C---:B------:R-:W-:Y:S07]  /*114a0*/  HMMA.16816.F32.BF16 R16, R140.reuse, R146, RZ ;  /* 0x000000928c10723c */ /* 0x040fee00000418ff */
[----:B------:R-:W3:Y:S01]  /*114b0*/  LDSM.16.M88.4 R176, [R188+0x4800] ;  /* 0x00480000bcb0783b */ /* 0x000ee20000000200 */
[-C--:B-----5:R-:W-:Y:S07]  /*114c0*/  HMMA.16816.F32.BF16 R20, R140, R152.reuse, RZ ;  /* 0x000000988c14723c */ /* 0x0a0fee00000418ff */
[----:B------:R-:W5:Y:S01]  /*114d0*/  LDSM.16.M88.4 R144, [R188+0x5000] ;  /* 0x00500000bc90783b */ /* 0x000f620000000200 */
[C---:B------:R-:W-:Y:S07]  /*114e0*/  HMMA.16816.F32.BF16 R24, R148.reuse, R152, RZ ;  /* 0x000000989418723c */ /* 0x040fee00000418ff */
[----:B-1----:R-:W-:Y:S01]  /*114f0*/  LDSM.16.M88.4 R132, [R191+0x2000] ;  /* 0x00200000bf84783b */ /* 0x002fe20000000200 */
[-C--:B------:R-:W-:Y:S07]  /*11500*/  HMMA.16816.F32.BF16 R28, R148, R154.reuse, RZ ;  /* 0x0000009a941c723c */ /* 0x080fee00000418ff */
[----:B------:R-:W-:Y:S01]  /*11510*/  LDSM.16.M88.4 R180, [R190+0x2000] ;  /* 0x00200000beb4783b */ /* 0x000fe20000000200 */
[C---:B------:R-:W-:Y:S07]  /*11520*/  HMMA.16816.F32.BF16 R32, R140.reuse, R154, RZ ;  /* 0x0000009a8c20723c */ /* 0x040fee00000418ff */
[----:B------:R-:W1:Y:S01]  /*11530*/  LDSM.16.M88.4 R152, [R188+0x5800] ;  /* 0x00580000bc98783b */ /* 0x000e620000000200 */
[-C--:B----4-:R-:W-:Y:S08]  /*11540*/  HMMA.16816.F32.BF16 R36, R140, R156.reuse, RZ ;  /* 0x0000009c8c24723c */ /* 0x090ff000000418ff */
        /* <DEDUP_REMOVED lines=9> */
[----:B------:R-:W4:Y:S07]  /*115e0*/  LDSM.16.M88.4 R140, [R191] ;  /* 0x00000000bf8c783b */ /* 0x000f2e0000000200 */
[-C--:B--2---:R-:W-:Y:S01]  /*115f0*/  HMMA.16816.F32.BF16 R4, R164, R168.reuse, R4 ;  /* 0x000000a8a404723c */ /* 0x084fe20000041804 */
[----:B------:R-:W2:Y:S07]  /*11600*/  LDSM.16.M88.4 R160, [R187+0x5000] ;  /* 0x00500000bba0783b */ /* 0x000eae0000000200 */
[C---:B---3--:R-:W-:Y:S08]  /*11610*/  HMMA.16816.F32.BF16 R8, R172.reuse, R168, R8 ;  /* 0x000000a8ac08723c */ /* 0x048ff00000041808 */
        /* <DEDUP_REMOVED lines=8> */
[-C--:B-----5:R-:W-:Y:S08]  /*116a0*/  HMMA.16816.F32.BF16 R36, R164, R144.reuse, R36 ;  /* 0x00000090a424723c */ /* 0x0a0ff00000041824 */
[C---:B------:R-:W-:Y:S08]  /*116b0*/  HMMA.16816.F32.BF16 R40, R172.reuse, R144, R40 ;  /* 0x00000090ac28723c */ /* 0x040ff00000041828 */
[-C--:B------:R-:W-:Y:S08]  /*116c0*/  HMMA.16816.F32.BF16 R44, R172, R146.reuse, R44 ;  /* 0x00000092ac2c723c */ /* 0x080ff0000004182c */
[C---:B------:R-:W-:Y:S01]  /*116d0*/  HMMA.16816.F32.BF16 R48, R164.reuse, R146, R48 ;  /* 0x00000092a430723c */ /* 0x040fe20000041830 */
[----:B------:R-:W5:Y:S07]  /*116e0*/  LDSM.16.M88.4 R144, [R190] ;  /* 0x00000000be90783b */ /* 0x000f6e0000000200 */
[-C--:B-1----:R-:W-:Y:S08]  /*116f0*/  HMMA.16816.F32.BF16 R52, R164, R152.reuse, R52 ;  /* 0x00000098a434723c */ /* 0x082ff00000041834 */
[C---:B------:R-:W-:Y:S08]  /*11700*/  HMMA.16816.F32.BF16 R56, R172.reuse, R152, R56 ;  /* 0x00000098ac38723c */ /* 0x040ff00000041838 */
[-C--:B------:R-:W-:Y:S08]  /*11710*/  HMMA.16816.F32.BF16 R60, R172, R154.reuse, R60 ;  /* 0x0000009aac3c723c */ /* 0x080ff0000004183c */
[----:B------:R-:W-:Y:S08]  /*11720*/  HMMA.16816.F32.BF16 R64, R164, R154, R64 ;  /* 0x0000009aa440723c */ /* 0x000ff00000041840 */
        /* <DEDUP_REMOVED lines=14> */
[-C--:B------:R-:W-:Y:S01]  /*11810*/  HMMA.16816.F32.BF16 R60, R132, R170.reuse, R60 ;  /* 0x000000aa843c723c */ /* 0x080fe2000004183c */
[----:B------:R-:W1:Y:S07]  /*11820*/  LDSM.16.M88.4 R132, [R186+0x4800] ;  /* 0x00480000ba84783b */ /* 0x000e6e0000000200 */
[----:B------:R-:W-:Y:S01]  /*11830*/  HMMA.16816.F32.BF16 R64, R140, R170, R64 ;  /* 0x000000aa8c40723c */ /* 0x000fe20000041840 */
[----:B------:R-:W2:Y:S07]  /*11840*/  LDSM.16.M88.4 R140, [R186+0x5000] ;  /* 0x00500000ba8c783b */ /* 0x000eae0000000200 */
[-C--:B-----5:R-:W-:Y:S08]  /*11850*/  HMMA.16816.F32.BF16 R4, R144, R176.reuse, R4 ;  /* 0x000000b09004723c */ /* 0x0a0ff00000041804 */
[C---:B------:R-:W-:Y:S08]  /*11860*/  HMMA.16816.F32.BF16 R8, R180.reuse, R176, R8 ;  /* 0x000000b0b408723c */ /* 0x040ff00000041808 */
[-C--:B------:R-:W-:Y:S03]  /*11870*/  HMMA.16816.F32.BF16 R12, R180, R178.reuse, R12 ;  /* 0x000000b2b40c723c */ /* 0x080fe6000004180c */
[C---:B------:R-:W-:Y:S01]  /*11880*/  FFMA.FTZ R4, R249.reuse, UR5, R4 ;  /* 0x00000005f9047c23 */ /* 0x040fe20008010004 */
[C---:B------:R-:W-:Y:S01]  /*11890*/  FFMA.FTZ R6, R249.reuse, UR5, R6 ;  /* 0x00000005f9067c23 */ /* 0x040fe20008010006 */
[C---:B------:R-:W-:Y:S01]  /*118a0*/  FFMA.FTZ R5, R250.reuse, UR5, R5 ;  /* 0x00000005fa057c23 */ /* 0x040fe20008010005 */
[C---:B------:R-:W-:Y:S02]  /*118b0*/  FFMA.FTZ R7, R250.reuse, UR5, R7 ;  /* 0x00000005fa077c23 */ /* 0x040fe40008010007 */
[C---:B------:R-:W-:Y:S04]  /*118c0*/  HMMA.16816.F32.BF16 R16, R144.reuse, R178, R16 ;  /* 0x000000b29010723c */ /* 0x040fe80000041810 */
[C---:B------:R-:W-:Y:S01]  /*118d0*/  FFMA.FTZ R8, R249.reuse, UR5, R8 ;  /* 0x00000005f9087c23 */ /* 0x040fe20008010008 */
[----:B------:R-:W-:Y:S01]  /*118e0*/  FFMA.FTZ R10, R249, UR5, R10 ;  /* 0x00000005f90a7c23 */ /* 0x000fe2000801000a */
[----:B------:R-:W-:Y:S01]  /*118f0*/  I2FP.F32.U32 R249, R248 ;  /* 0x000000f800f97245 */ /* 0x000fe20000201000 */
[C---:B------:R-:W-:Y:S01]  /*11900*/  FFMA.FTZ R9, R250.reuse, UR5, R9 ;  /* 0x00000005fa097c23 */ /* 0x040fe20008010009 */
[-C--:B-1----:R-:W-:Y:S03]  /*11910*/  HMMA.16816.F32.BF16 R20, R144, R132.reuse, R20 ;  /* 0x000000849014723c */ /* 0x082fe60000041814 */
[----:B------:R-:W-:Y:S01]  /*11920*/  I2FP.F32.U32 R248, R251 ;  /* 0x000000fb00f87245 */ /* 0x000fe20000201000 */
[----:B------:R-:W-:Y:S01]  /*11930*/  FFMA.FTZ R11, R250, UR5, R11 ;  /* 0x00000005fa0b7c23 */ /* 0x000fe2000801000b */
[C---:B------:R-:W-:Y:S01]  /*11940*/  VIADD R251, R238.reuse, 0x10 ;  /* 0x00000010eefb7836 */ /* 0x040fe20000000000 */
[----:B------:R-:W-:Y:S01]  /*11950*/  IADD3 R250, PT, PT, R238, 0x11, RZ ;  /* 0x00000011eefa7810 */ /* 0x000fe20007ffe0ff */
[C---:B------:R-:W-:Y:S01]  /*11960*/  FFMA.FTZ R12, R249.reuse, UR5, R12 ;  /* 0x00000005f90c7c23 */ /* 0x040fe2000801000c */
[C---:B------:R-:W-:Y:S04]  /*11970*/  HMMA.16816.F32.BF16 R24, R180.reuse, R132, R24 ;  /* 0x00000084b418723c */ /* 0x040fe80000041818 */
[----:B------:R-:W-:Y:S04]  /*11980*/  IMAD.WIDE.U32 R132, R136, -0x2daee0ad, RZ ;  /* 0xd2511f5388847825 */ /* 0x000fe800078e00ff */
[C---:B------:R-:W-:Y:S01]  /*11990*/  FFMA.FTZ R13, R248.reuse, UR5, R13 ;  /* 0x00000005f80d7c23 */ /* 0x040fe2000801000d */
[----:B------:R-:W-:Y:S01]  /*119a0*/  FFMA.FTZ R15, R248, UR5, R15 ;  /* 0x00000005f80f7c23 */ /* 0x000fe2000801000f */
[-C--:B------:R-:W-:Y:S03]  /*119b0*/  HMMA.16816.F32.BF16 R28, R180, R134.reuse, R28 ;  /* 0x00000086b41c723c */ /* 0x080fe6000004181c */
[----:B------:R-:W-:Y:S01]  /*119c0*/  LOP3.LUT R136, R236, UR20, R133, 0x96, !PT ;  /* 0x00000014ec887c12 */ /* 0x000fe2000f8e9685 */
[----:B------:R-:W-:Y:S01]  /*119d0*/  FFMA.FTZ R17, R248, UR5, R17 ;  /* 0x00000005f8117c23 */ /* 0x000fe20008010011 */
[----:B------:R-:W-:Y:S01]  /*119e0*/  LOP3.LUT R236, R132, UR18, R241, 0x96, !PT ;  /* 0x0000001284ec7c12 */ /* 0x000fe2000f8e96f1 */
[----:B------:R-:W-:Y:S01]  /*119f0*/  FFMA.FTZ R19, R248, UR5, R19 ;  /* 0x00000005f8137c23 */ /* 0x000fe20008010013 */
[C---:B------:R-:W-:Y:S01]  /*11a00*/  VIADD R248, R238.reuse, 0x19 ;  /* 0x00000019eef87836 */ /* 0x040fe20000000000 */
[C---:B------:R-:W-:Y:S01]  /*11a10*/  HMMA.16816.F32.BF16 R32, R144.reuse, R134, R32 ;  /* 0x000000869020723c */ /* 0x040fe20000041820 */
[----:B------:R-:W1:Y:S01]  /*11a20*/  LDSM.16.M88.4 R132, [R186+0x5800] ;  /* 0x00580000ba84783b */ /* 0x000e620000000200 */
[----:B------:R-:W-:Y:S04]  /*11a30*/  DEPBAR.LE SB0, 0x0 ;  /* 0x000080000000791a */ /* 0x000fe80000000000 */
[----:B------:R-:W-:Y:S01]  /*11a40*/  I2FP.F32.U32 R250, R250 ;  /* 0x000000fa00fa7245 */ /* 0x000fe20000201000 */
[C---:B------:R-:W-:Y:S01]  /*11a50*/  FFMA.FTZ R14, R249.reuse, UR5, R14 ;  /* 0x00000005f90e7c23 */ /* 0x040fe2000801000e */
[----:B------:R-:W-:Y:S01]  /*11a60*/  I2FP.F32.U32 R248, R248 ;  /* 0x000000f800f87245 */ /* 0x000fe20000201000 */
[-C--:B--2---:R-:W-:Y:S01]  /*11a70*/  HMMA.16816.F32.BF16 R36, R144, R140.reuse, R36 ;  /* 0x0000008c9024723c */ /* 0x084fe20000041824 */
[----:B------:R-:W-:Y:S04]  /*11a80*/  BAR.SYNC.DEFER_BLOCKING 0x0 ;  /* 0x0000000000007b1d */ /* 0x000fe80000010000 */
[C---:B------:R-:W-:Y:S01]  /*11a90*/  FFMA.FTZ R16, R249.reuse, UR5, R16 ;  /* 0x00000005f9107c23 */ /* 0x040fe20008010010 */
[----:B------:R-:W-:Y:S01]  /*11aa0*/  FFMA.FTZ R18, R249, UR5, R18 ;  /* 0x00000005f9127c23 */ /* 0x000fe20008010012 */
[----:B------:R-:W-:Y:S01]  /*11ab0*/  I2FP.F32.U32 R249, R251 ;  /* 0x000000fb00f97245 */ /* 0x000fe20000201000 */
[C---:B------:R-:W-:Y:S04]  /*11ac0*/  HMMA.16816.F32.BF16 R40, R180.reuse, R140, R40 ;  /* 0x0000008cb428723c */ /* 0x040fe80000041828 */
[----:B------:R-:W-:Y:S01]  /*11ad0*/  IADD3 R251, PT, PT, R238, 0x18, RZ ;  /* 0x00000018eefb7810 */ /* 0x000fe20007ffe0ff */
[C---:B------:R-:W-:Y:S01]  /*11ae0*/  FFMA.FTZ R20, R249.reuse, UR5, R20 ;  /* 0x00000005f9147c23 */ /* 0x040fe20008010014 */
[C---:B------:R-:W-:Y:S01]  /*11af0*/  FFMA.FTZ R21, R250.reuse, UR5, R21 ;  /* 0x00000005fa157c23 */ /* 0x040fe20008010015 */
[C---:B------:R-:W-:Y:S01]  /*11b00*/  FFMA.FTZ R22, R249.reuse, UR5, R22 ;  /* 0x00000005f9167c23 */ /* 0x040fe20008010016 */
[----:B------:R-:W-:Y:S01]  /*11b10*/  I2FP.F32.U32 R251, R251 ;  /* 0x000000fb00fb7245 */ /* 0x000fe20000201000 */
[-C--:B------:R-:W-:Y:S03]  /*11b20*/  HMMA.16816.F32.BF16 R44, R180, R142.reuse, R44 ;  /* 0x0000008eb42c723c */ /* 0x080fe6000004182c */
[----:B------:R-:W-:Y:S01]  /*11b30*/  FFMA.FTZ R23, R250, UR5, R23 ;  /* 0x00000005fa177c23 */ /* 0x000fe20008010017 */
[C---:B------:R-:W-:Y:S01]  /*11b40*/  FFMA.FTZ R24, R249.reuse, UR5, R24 ;  /* 0x00000005f9187c23 */ /* 0x040fe20008010018 */
[----:B------:R-:W-:Y:S01]  /*11b50*/  FFMA.FTZ R26, R249, UR5, R26 ;  /* 0x00000005f91a7c23 */ /* 0x000fe2000801001a */
[----:B------:R-:W-:Y:S01]  /*11b60*/  IADD3 R249, PT, PT, R238, 0x20, RZ ;  /* 0x00000020eef97810 */ /* 0x000fe20007ffe0ff */
[C---:B------:R-:W-:Y:S01]  /*11b70*/  FFMA.FTZ R25, R250.reuse, UR5, R25 ;  /* 0x00000005fa197c23 */ /* 0x040fe20008010019 */
[C---:B------:R-:W-:Y:S04]  /*11b80*/  HMMA.16816.F32.BF16 R48, R144.reuse, R142, R48 ;  /* 0x0000008e9030723c */ /* 0x040fe80000041830 */
[----:B------:R-:W-:Y:S01]  /*11b90*/  FFMA.FTZ R27, R250, UR5, R27 ;  /* 0x00000005fa1b7c23 */ /* 0x000fe2000801001b */
[----:B------:R-:W-:Y:S01]  /*11ba0*/  IADD3 R250, PT, PT, R238, 0x21, RZ ;  /* 0x00000021eefa7810 */ /* 0x000fe20007ffe0ff */
[C---:B------:R-:W-:Y:S01]  /*11bb0*/  FFMA.FTZ R29, R248.reuse, UR5, R29 ;  /* 0x00000005f81d7c23 */ /* 0x040fe2000801001d */
[C---:B------:R-:W-:Y:S01]  /*11bc0*/  FFMA.FTZ R31, R248.reuse, UR5, R31 ;  /* 0x00000005f81f7c23 */ /* 0x040fe2000801001f */
[-C--:B-1----:R-:W-:Y:S03]  /*11bd0*/  HMMA.16816.F32.BF16 R52, R144, R132.reuse, R52 ;  /* 0x000000849034723c */ /* 0x082fe60000041834 */
[----:B------:R-:W-:Y:S01]  /*11be0*/  I2FP.F32.U32 R250, R250 ;  /* 0x000000fa00fa7245 */ /* 0x000fe20000201000 */
[C---:B------:R-:W-:Y:S01]  /*11bf0*/  FFMA.FTZ R33, R248.reuse, UR5, R33 ;  /* 0x00000005f8217c23 */ /* 0x040fe20008010021 */
[----:B------:R-:W-:Y:S01]  /*11c00*/  FFMA.FTZ R35, R248, UR5, R35 ;  /* 0x00000005f8237c23 */ /* 0x000fe20008010023 */
[C---:B------:R-:W-:Y:S02]  /*11c10*/  VIADD R248, R238.reuse, 0x28 ;  /* 0x00000028eef87836 */ /* 0x040fe40000000000 */
[C---:B------:R-:W-:Y:S01]  /*11c20*/  FFMA.FTZ R32, R251.reuse, UR5, R32 ;  /* 0x00000005fb207c23 */ /* 0x040fe20008010020 */
[C---:B------:R-:W-:Y:S04]  /*11c30*/  HMMA.16816.F32.BF16 R56, R180.reuse, R132, R56 ;  /* 0x00000084b438723c */ /* 0x040fe80000041838 */
[----:B------:R-:W-:Y:S01]  /*11c40*/  I2FP.F32.U32 R133, R249 ;  /* 0x000000f900857245 */ /* 0x000fe20000201000 */
[----:B------:R-:W-:Y:S01]  /*11c50*/  FFMA.FTZ R34, R251, UR5, R34 ;  /* 0x00000005fb227c23 */ /* 0x000fe20008010022 */
[----:B------:R-:W-:Y:S01]  /*11c60*/  IADD3 R132, PT, PT, R238, 0x29, RZ ;  /* 0x00000029ee847810 */ /* 0x000fe20007ffe0ff */
[----:B------:R-:W-:Y:S01]  /*11c70*/  FFMA.FTZ R37, R250, UR5, R37 ;  /* 0x00000005fa257c23 */ /* 0x000fe20008010025 */
[-C--:B------:R-:W-:Y:S03]  /*11c80*/  HMMA.16816.F32.BF16 R60, R180, R134.reuse, R60 ;  /* 0x00000086b43c723c */ /* 0x080fe6000004183c */
[----:B------:R-:W-:Y:S01]  /*11c90*/  FMNMX3.FTZ R183, R3, R4, R5, !PT ;  /* 0x0000000403b77276 */ /* 0x000fe20007810005 */
[----:B------:R-:W-:Y:S01]  /*11ca0*/  VIADD R180, R238, 0x31 ;  /* 0x00000031eeb47836 */ /* 0x000fe20000000000 */
[----:B------:R-:W-:Y:S01]  /*11cb0*/  FMNMX3.FTZ R182, R2, R6, R7, !PT ;  /* 0x0000000602b67276 */ /* 0x000fe20007810007 */
[----:B------:R-:W-:Y:S01]  /*11cc0*/  FFMA.FTZ R36, R133, UR5, R36 ;  /* 0x0000000585247c23 */ /* 0x000fe20008010024 */
[----:B------:R-:W-:Y:S01]  /*11cd0*/  FMNMX3.FTZ R183, R183, R16, R17, !PT ;  /* 0x00000010b7b77276 */ /* 0x000fe20007810011 */
[----:B------:R-:W-:Y:S04]  /*11ce0*/  HMMA.16816.F32.BF16 R64, R144, R134, R64 ;  /* 0x000000869040723c */ /* 0x000fe80000041840 */
[----:B------:R-:W-:Y:S01]  /*11cf0*/  FMNMX3.FTZ R182, R182, R18, R19, !PT ;  /* 0x00000012b6b67276 */ /* 0x000fe20007810013 */
[----:B------:R-:W-:Y:S01]  /*11d00*/  FFMA.FTZ R38, R133, UR5, R38 ;  /* 0x0000000585267c23 */ /* 0x000fe20008010026 */
[----:B------:R-:W-:Y:S01]  /*11d10*/  FMNMX3.FTZ R183, R183, R20, R21, !PT ;  /* 0x00000014b7b77276 */ /* 0x000fe20007810015 */
[C---:B------:R-:W-:Y:S01]  /*11d20*/  FFMA.FTZ R40, R133.reuse, UR5, R40 ;  /* 0x0000000585287c23 */ /* 0x040fe20008010028 */
[----:B------:R-:W-:Y:S01]  /*11d30*/  I2FP.F32.U32 R181, R248 ;  /* 0x000000f800b57245 */ /* 0x000fe20000201000 */
[----:B------:R-:W-:Y:S01]  /*11d40*/  FFMA.FTZ R42, R133, UR5, R42 ;  /* 0x00000005852a7c23 */ /* 0x000fe2000801002a */
[----:B------:R-:W-:Y:S01]  /*11d50*/  I2FP.F32.U32 R132, R132 ;  /* 0x0000008400847245 */ /* 0x000fe20000201000 */
[----:B------:R-:W-:Y:S01]  /*11d60*/  FFMA.FTZ R39, R250, UR5, R39 ;  /* 0x00000005fa277c23 */ /* 0x000fe20008010027 */
[----:B------:R-:W-:Y:S01]  /*11d70*/  IADD3 R135, PT, PT, R238, 0x30, RZ ;  /* 0x00000030ee877810 */ /* 0x000fe20007ffe0ff */
[----:B------:R-:W-:Y:S01]  /*11d80*/  FFMA.FTZ R48, R181, UR5, R48 ;  /* 0x00000005b5307c23 */ /* 0x000fe20008010030 */
[----:B------:R-:W-:Y:S01]  /*11d90*/  FMNMX3.FTZ R182, R182, R22, R23, !PT ;  /* 0x00000016b6b67276 */ /* 0x000fe20007810017 */
[----:B------:R-:W-:Y:S01]  /*11da0*/  FFMA.FTZ R49, R132, UR5, R49 ;  /* 0x0000000584317c23 */ /* 0x000fe20008010031 */
[----:B------:R-:W-:Y:S01]  /*11db0*/  FMNMX3.FTZ R183, R183, R32, R33, !PT ;  /* 0x00000020b7b77276 */ /* 0x000fe20007810021 */
[----:B------:R-:W-:Y:S01]  /*11dc0*/  FFMA.FTZ R50, R181, UR5, R50 ;  /* 0x00000005b5327c23 */ /* 0x000fe20008010032 */
[----:B------:R-:W-:Y:S01]  /*11dd0*/  IADD3 R133, PT, PT, R238, 0x38, RZ ;  /* 0x00000038ee857810 */ /* 0x000fe20007ffe0ff */
[----:B------:R-:W-:Y:S01]  /*11de0*/  FFMA.FTZ R51, R132, UR5, R51 ;  /* 0x0000000584337c23 */ /* 0x000fe20008010033 */
[----:B------:R-:W-:Y:S01]  /*11df0*/  IADD3 R134, PT, PT, R238, 0x39, RZ ;  /* 0x00000039ee867810 */ /* 0x000fe20007ffe0ff */
[C---:B------:R-:W-:Y:S01]  /*11e00*/  FFMA.FTZ R28, R251.reuse, UR5, R28 ;  /* 0x00000005fb1c7c23 */ /* 0x040fe2000801001c */
[----:B------:R-:W-:Y:S01]  /*11e10*/  I2FP.F32.U32 R135, R135 ;  /* 0x0000008700877245 */ /* 0x000fe20000201000 */
[----:B------:R-:W-:Y:S01]  /*11e20*/  FFMA.FTZ R30, R251, UR5, R30 ;  /* 0x00000005fb1e7c23 */ /* 0x000fe2000801001e */
[----:B------:R-:W-:Y:S01]  /*11e30*/  I2FP.F32.U32 R180, R180 ;  /* 0x000000b400b47245 */ /* 0x000fe20000201000 */
[----:B------:R-:W-:Y:S01]  /*11e40*/  FFMA.FTZ R41, R250, UR5, R41 ;  /* 0x00000005fa297c23 */ /* 0x000fe20008010029 */
        /* <DEDUP_REMOVED lines=20> */
[----:B------:R-:W-:Y:S02]  /*11f90*/  FMNMX3.FTZ R248, R248, R54, R55, !PT ;  /* 0x00000036f8f87276 */ /* 0x000fe40007810037 */
[----:B------:R-:W-:Y:S01]  /*11fa0*/  FMNMX3.FTZ R182, R182, R64, R65, !PT ;  /* 0x00000040b6b67276 */ /* 0x000fe20007810041 */
[----:B------:R-:W-:Y:S06]  /*11fb0*/  @P2 BRA `(.L_x_1017) ;  /* 0xffffffe800cc2947 */ /* 0x000fec000383ffff */
.L_x_1016:
[----:B------:R-:W-:Y:S01]  /*11fc0*/  FMNMX3.FTZ R238, R238, R12, R13, !PT ;  /* 0x0000000ceeee7276 */ /* 0x000fe2000781000d */
[----:B-1----:R-:W1:Y:S01]  /*11fd0*/  SHFL.BFLY PT, R141, R182, 0x2, 0x1f ;  /* 0x0c401f00b68d7f89 */ /* 0x002e6200000e0000 */
        /* <DEDUP_REMOVED lines=11> */
[----:B------:R-:W-:Y:S01]  /*12090*/  IMAD.WIDE.U32 R172, R234, -0x326172a9, RZ ;  /* 0xcd9e8d57eaac7825 */ /* 0x000fe200078e00ff */
[----:B------:R-:W-:Y:S01]  /*120a0*/  FMNMX3.FTZ R140, R248, R66, R67, !PT ;  /* 0x00000042f88c7276 */ /* 0x000fe20007810043 */
[----:B------:R-:W-:Y:S01]  /*120b0*/  UIADD3 UR13, UPT, UPT, UR17, 0x646e171e, URZ ;  /* 0x646e171e110d7890 */ /* 0x000fe2000fffe0ff */
[----:B------:R-:W-:Y:S01]  /*120c0*/  FMNMX3.FTZ R133, R238, R44, R45, !PT ;  /* 0x0000002cee857276 */ /* 0x000fe2000781002d */
[----:B------:R-:W-:Y:S01]  /*120d0*/  FFMA.FTZ R57, R180, UR5, R57 ;  /* 0x00000005b4397c23 */ /* 0x000fe20008010039 */
[----:B------:R-:W-:Y:S01]  /*120e0*/  FMNMX3.FTZ R132, R183, R42, R43, !PT ;  /* 0x0000002ab7847276 */ /* 0x000fe2000781002b */
[C---:B------:R-:W-:Y:S01]  /*120f0*/  FFMA.FTZ R56, R135.reuse, UR5, R56 ;  /* 0x0000000587387c23 */ /* 0x040fe20008010038 */
[----:B------:R-:W-:Y:S01]  /*12100*/  FFMA.FTZ R61, R134, UR5, R61 ;  /* 0x00000005863d7c23 */ /* 0x000fe2000801003d */
[----:B------:R-:W-:Y:S01]  /*12110*/  FFMA.FTZ R58, R135, UR5, R58 ;  /* 0x00000005873a7c23 */ /* 0x000fe2000801003a */
[----:B------:R-:W-:Y:S01]  /*12120*/  FMNMX3.FTZ R132, R132, R46, R47, !PT ;  /* 0x0000002e84847276 */ /* 0x000fe2000781002f */
[----:B------:R-:W-:Y:S01]  /*12130*/  IMAD.WIDE.U32 R146, R138, -0x326172a9, RZ ;  /* 0xcd9e8d578a927825 */ /* 0x000fe200078e00ff */
[----:B------:R-:W-:Y:S01]  /*12140*/  FMNMX3.FTZ R135, R133, R56, R57, !PT ;  /* 0x0000003885877276 */ /* 0x000fe20007810039 */
[----:B------:R-:W2:Y:S01]  /*12150*/  SHFL.BFLY PT, R143, R140, 0x2, 0x1f ;  /* 0x0c401f008c8f7f89 */ /* 0x000ea200000e0000 */
[----:B-1----:R-:W-:Y:S01]  /*12160*/  FMNMX.FTZ R182, R182, R141, !PT ;  /* 0x0000008db6b67209 */ /* 0x002fe20007810000 */
[----:B------:R-:W-:Y:S01]  /*12170*/  FFMA.FTZ R59, R180, UR5, R59 ;  /* 0x00000005b43b7c23 */ /* 0x000fe2000801003b */
[----:B------:R-:W-:Y:S01]  /*12180*/  LOP3.LUT R145, R172, UR7, R147, 0x96, !PT ;  /* 0x00000007ac917c12 */ /* 0x000fe2000f8e9693 */
[----:B------:R-:W-:Y:S01]  /*12190*/  FFMA.FTZ R63, R134, UR5, R63 ;  /* 0x00000005863f7c23 */ /* 0x000fe2000801003f */
[----:B------:R-:W-:Y:S03]  /*121a0*/  FMNMX3.FTZ R134, R135, R60, R61, !PT ;  /* 0x0000003c87867276 */ /* 0x000fe6000781003d */
[----:B------:R-:W1:Y:S01]  /*121b0*/  SHFL.BFLY PT, R147, R182, 0x1, 0x1f ;  /* 0x0c201f00b6937f89 */ /* 0x000e6200000e0000 */
[----:B------:R-:W-:Y:S01]  /*121c0*/  FMNMX3.FTZ R132, R132, R58, R59, !PT ;  /* 0x0000003a84847276 */ /* 0x000fe2000781003b */
[----:B------:R-:W-:Y:S01]  /*121d0*/  IMAD.MOV.U32 R144, RZ, RZ, R146 ;  /* 0x000000ffff907224 */ /* 0x000fe200078e0092 */
[C---:B------:R-:W-:Y:S05]  /*121e0*/  LOP3.LUT R141, R145.reuse, 0xffff, RZ, 0xc0, !PT ;  /* 0x0000ffff918d7812 */ /* 0x040fea00078ec0ff */
[----:B------:R-:W3:Y:S01]  /*121f0*/  SHFL.BFLY PT, R153, R134, 0x2, 0x1f ;  /* 0x0c401f0086997f89 */ /* 0x000ee200000e0000 */
[----:B------:R-:W-:Y:S01]  /*12200*/  FMNMX3.FTZ R133, R132, R62, R63, !PT ;  /* 0x0000003e84857276 */ /* 0x000fe2000781003f */
[----:B------:R-:W-:Y:S01]  /*12210*/  IMAD.WIDE.U32 R170, R136, -0x326172a9, RZ ;  /* 0xcd9e8d5788aa7825 */ /* 0x000fe200078e00ff */
[----:B------:R-:W-:Y:S02]  /*12220*/  LOP3.LUT R136, R145, 0xff, RZ, 0xc0, !PT ;  /* 0x000000ff91887812 */ /* 0x000fe400078ec0ff */
[----:B------:R-:W-:Y:S03]  /*12230*/  SHF.R.U32.HI R141, RZ, 0x8, R141 ;  /* 0x00000008ff8d7819 */ /* 0x000fe6000001168d */
[----:B------:R-:W4:Y:S01]  /*12240*/  SHFL.BFLY PT, R138, R133, 0x2, 0x1f ;  /* 0x0c401f00858a7f89 */ /* 0x000f2200000e0000 */
[----:B------:R-:W-:Y:S01]  /*12250*/  LOP3.LUT R144, R144, 0xff, RZ, 0xc0, !PT ;  /* 0x000000ff90907812 */ /* 0x000fe200078ec0ff */
[----:B------:R-:W-:Y:S01]  /*12260*/  IMAD.WIDE.U32 R148, R236, -0x326172a9, RZ ;  /* 0xcd9e8d57ec947825 */ /* 0x000fe200078e00ff */
[----:B------:R-:W-:Y:S02]  /*12270*/  PRMT R141, R136, 0x5410, R141 ;  /* 0x00005410888d7816 */ /* 0x000fe4000000008d */
[----:B------:R-:W-:Y:S01]  /*12280*/  PRMT R157, R146, 0x7773, RZ ;  /* 0x00007773929d7816 */ /* 0x000fe200000000ff */
[--C-:B------:R-:W-:Y:S01]  /*12290*/  IMAD.MOV.U32 R142, RZ, RZ, R148.reuse ;  /* 0x000000ffff8e7224 */ /* 0x100fe200078e0094 */
[----:B------:R-:W-:Y:S01]  /*122a0*/  PRMT R155, R148, 0x7773, RZ ;  /* 0x00007773949b7816 */ /* 0x000fe200000000ff */
[----:B------:R-:W-:Y:S01]  /*122b0*/  VIADD R239, R239, 0x1 ;  /* 0x00000001efef7836 */ /* 0x000fe20000000000 */
[----:B--2---:R-:W-:Y:S02]  /*122c0*/  FMNMX.FTZ R135, R140, R143, !PT ;  /* 0x0000008f8c877209 */ /* 0x004fe40007810000 */
[C---:B------:R-:W-:Y:S02]  /*122d0*/  PRMT R150, R148.reuse, 0x7772, RZ ;  /* 0x0000777294967816 */ /* 0x040fe400000000ff */
[----:B------:R-:W-:Y:S01]  /*122e0*/  PRMT R151, R148, 0x7771, RZ ;  /* 0x0000777194977816 */ /* 0x000fe200000000ff */
[----:B------:R-:W2:Y:S01]  /*122f0*/  SHFL.BFLY PT, R132, R135, 0x1, 0x1f ;  /* 0x0c201f0087847f89 */ /* 0x000ea200000e0000 */
[----:B-1----:R-:W-:Y:S02]  /*12300*/  FMNMX.FTZ R136, R182, R147, !PT ;  /* 0x00000093b6887209 */ /* 0x002fe40007810000 */
[----:B------:R-:W-:Y:S02]  /*12310*/  PRMT R143, R146, 0x7771, RZ ;  /* 0x00007771928f7816 */ /* 0x000fe400000000ff */
[----:B---3--:R-:W-:Y:S01]  /*12320*/  FMNMX.FTZ R134, R134, R153, !PT ;  /* 0x0000009986867209 */ /* 0x008fe20007810000 */
[C---:B------:R-:W-:Y:S01]  /*12330*/  FMUL.FTZ R168, R136.reuse, UR4 ;  /* 0x0000000488a87c20 */ /* 0x040fe20008410000 */
[C---:B------:R-:W-:Y:S01]  /*12340*/  FSETP.NEU.FTZ.AND P0, PT, R136.reuse, -INF , PT ;  /* 0xff8000008800780b */ /* 0x040fe20003f1d000 */
[----:B------:R-:W-:Y:S01]  /*12350*/  FADD.FTZ R3, -R136, R3 ;  /* 0x0000000388037221 */ /* 0x000fe20000010100 */
[----:B------:R-:W-:Y:S01]  /*12360*/  PRMT R148, R145, 0x7632, R148 ;  /* 0x0000763291947816 */ /* 0x000fe20000000094 */
[----:B------:R-:W1:Y:S01]  /*12370*/  SHFL.BFLY PT, R147, R134, 0x1, 0x1f ;  /* 0x0c201f0086937f89 */ /* 0x000e6200000e0000 */
[----:B----4-:R-:W-:Y:S02]  /*12380*/  FMNMX.FTZ R138, R133, R138, !PT ;  /* 0x0000008a858a7209 */ /* 0x010fe40007810000 */
[----:B------:R-:W-:Y:S02]  /*12390*/  FSEL R168, R168, RZ, P0 ;  /* 0x000000ffa8a87208 */ /* 0x000fe40000000000 */
[----:B------:R-:W-:Y:S03]  /*123a0*/  PRMT R140, R146, 0x7772, RZ ;  /* 0x00007772928c7816 */ /* 0x000fe600000000ff */
[----:B------:R-:W3:Y:S01]  /*123b0*/  SHFL.BFLY PT, R133, R138, 0x1, 0x1f ;  /* 0x0c201f008a857f89 */ /* 0x000ee200000e0000 */
[----:B------:R-:W-:Y:S01]  /*123c0*/  LOP3.LUT R149, R170, UR7, R149, 0x96, !PT ;  /* 0x00000007aa957c12 */ /* 0x000fe2000f8e9695 */
[--C-:B------:R-:W-:Y:S01]  /*123d0*/  FFMA.FTZ R154, R16, UR4, -R168.reuse ;  /* 0x00000004109a7c23 */ /* 0x100fe200080108a8 */
[----:B------:R-:W-:Y:S01]  /*123e0*/  LOP3.LUT R142, R142, 0xff, RZ, 0xc0, !PT ;  /* 0x000000ff8e8e7812 */ /* 0x000fe200078ec0ff */
[--C-:B------:R-:W-:Y:S01]  /*123f0*/  FFMA.FTZ R153, R17, UR4, -R168.reuse ;  /* 0x0000000411997c23 */ /* 0x100fe200080108a8 */
[----:B------:R-:W-:Y:S01]  /*12400*/  SHF.R.U32.HI R145, RZ, 0x18, R145 ;  /* 0x00000018ff917819 */ /* 0x000fe20000011691 */
[--C-:B------:R-:W-:Y:S01]  /*12410*/  FFMA.FTZ R163, R4, UR4, -R168.reuse ;  /* 0x0000000404a37c23 */ /* 0x100fe200080108a8 */
[----:B------:R-:W-:Y:S01]  /*12420*/  LOP3.LUT R148, R148, 0xff, RZ, 0xc0, !PT ;  /* 0x000000ff94947812 */ /* 0x000fe200078ec0ff */
[----:B------:R-:W-:Y:S01]  /*12430*/  FFMA.FTZ R156, R5, UR4, -R168 ;  /* 0x00000004059c7c23 */ /* 0x000fe200080108a8 */
[----:B--2---:R-:W-:Y:S01]  /*12440*/  FMNMX.FTZ R135, R135, R132, !PT ;  /* 0x0000008487877209 */ /* 0x004fe20007810000 */
[----:B------:R-:W-:Y:S01]  /*12450*/  MUFU.EX2 R154, R154 ;  /* 0x0000009a009a7308 */ /* 0x000fe20000000800 */
[----:B------:R-:W-:Y:S01]  /*12460*/  PRMT R143, R144, 0x5410, R143 ;  /* 0x00005410908f7816 */ /* 0x000fe2000000008f */
[----:B------:R-:W-:Y:S01]  /*12470*/  FMUL.FTZ R132, R3, UR4 ;  /* 0x0000000403847c20 */ /* 0x000fe20008410000 */
[C---:B------:R-:W-:Y:S01]  /*12480*/  FSETP.NEU.FTZ.AND P0, PT, R135.reuse, -INF , PT ;  /* 0xff8000008700780b */ /* 0x040fe20003f1d000 */
[----:B------:R-:W-:Y:S01]  /*12490*/  FMUL.FTZ R169, R135, UR4 ;  /* 0x0000000487a97c20 */ /* 0x000fe20008410000 */
[----:B------:R-:W-:Y:S05]  /*124a0*/  PRMT R144, R149, 0x7632, R144 ;  /* 0x0000763295907816 */ /* 0x000fea0000000090 */
[----:B------:R-:W-:Y:S01]  /*124b0*/  MUFU.EX2 R153, R153 ;  /* 0x0000009900997308 */ /* 0x000fe20000000800 */
[----:B------:R-:W-:Y:S01]  /*124c0*/  PRMT R140, R140, 0x5410, R157 ;  /* 0x000054108c8c7816 */ /* 0x000fe2000000009d */
[----:B------:R-:W-:Y:S01]  /*124d0*/  FADD.FTZ R2, -R135, R2 ;  /* 0x0000000287027221 */ /* 0x000fe20000010100 */
[----:B-1----:R-:W-:Y:S07]  /*124e0*/  FMNMX.FTZ R134, R134, R147, !PT ;  /* 0x0000009386867209 */ /* 0x002fee0007810000 */
[----:B------:R-:W-:Y:S01]  /*124f0*/  MUFU.EX2 R163, R163 ;  /* 0x000000a300a37308 */ /* 0x000fe20000000800 */
[----:B------:R-:W-:Y:S01]  /*12500*/  FSEL R169, R169, RZ, P0 ;  /* 0x000000ffa9a97208 */ /* 0x000fe20000000000 */
[----:B------:R-:W-:Y:S01]  /*12510*/  FMUL.FTZ R3, R2, UR4 ;  /* 0x0000000402037c20 */ /* 0x000fe20008410000 */
[C---:B------:R-:W-:Y:S01]  /*12520*/  FSETP.NEU.FTZ.AND P0, PT, R134.reuse, -INF , PT ;  /* 0xff8000008600780b */ /* 0x040fe20003f1d000 */
[----:B------:R-:W-:Y:S01]  /*12530*/  FMUL.FTZ R167, R134, UR4 ;  /* 0x0000000486a77c20 */ /* 0x000fe20008410000 */
[----:B---3--:R-:W-:Y:S01]  /*12540*/  FMNMX.FTZ R133, R138, R133, !PT ;  /* 0x000000858a857209 */ /* 0x008fe20007810000 */
[--C-:B------:R-:W-:Y:S01]  /*12550*/  FFMA.FTZ R152, R18, UR4, -R169.reuse ;  /* 0x0000000412987c23 */ /* 0x100fe200080108a9 */
[----:B------:R-:W-:Y:S01]  /*12560*/  FFMA.FTZ R157, R19, UR4, -R169 ;  /* 0x00000004139d7c23 */ /* 0x000fe200080108a9 */
[----:B------:R-:W-:Y:S01]  /*12570*/  PRMT R151, R142, 0x5410, R151 ;  /* 0x000054108e977816 */ /* 0x000fe20000000097 */
[----:B------:R-:W-:Y:S01]  /*12580*/  FFMA.FTZ R162, R6, UR4, -R169 ;  /* 0x0000000406a27c23 */ /* 0x000fe200080108a9 */
[----:B------:R-:W-:Y:S01]  /*12590*/  LOP3.LUT R146, R149, 0xffff, RZ, 0xc0, !PT ;  /* 0x0000ffff95927812 */ /* 0x000fe200078ec0ff */
[----:B------:R-:W-:Y:S01]  /*125a0*/  FMUL.FTZ R166, R133, UR4 ;  /* 0x0000000485a67c20 */ /* 0x000fe20008410000 */
[----:B------:R-:W-:Y:S01]  /*125b0*/  PRMT R145, R148, 0x5410, R145 ;  /* 0x0000541094917816 */ /* 0x000fe20000000091 */
[----:B------:R-:W-:Y:S01]  /*125c0*/  FFMA.FTZ R138, R7, UR4, -R169 ;  /* 0x00000004078a7c23 */ /* 0x000fe200080108a9 */
[----:B------:R-:W-:Y:S01]  /*125d0*/  LOP3.LUT R142, R149, 0xff, RZ, 0xc0, !PT ;  /* 0x000000ff958e7812 */ /* 0x000fe200078ec0ff */
[----:B------:R-:W-:Y:S01]  /*125e0*/  MUFU.EX2 R152, R152 ;  /* 0x0000009800987308 */ /* 0x000fe20000000800 */
[----:B------:R-:W-:Y:S01]  /*125f0*/  LOP3.LUT R144, R144, 0xff, RZ, 0xc0, !PT ;  /* 0x000000ff90907812 */ /* 0x000fe200078ec0ff */
[----:B------:R-:W-:Y:S01]  /*12600*/  FADD.FTZ R4, -R134, R137 ;  /* 0x0000008986047221 */ /* 0x000fe20000010100 */
[----:B------:R-:W-:Y:S07]  /*12610*/  SHF.R.U32.HI R149, RZ, 0x18, R149 ;  /* 0x00000018ff957819 */ /* 0x000fee0000011695 */
[----:B------:R-:W1:Y:S01]  /*12620*/  MUFU.EX2 R157, R157 ;  /* 0x0000009d009d7308 */ /* 0x000e620000000800 */
[----:B------:R-:W-:Y:S01]  /*12630*/  FSEL R167, R167, RZ, P0 ;  /* 0x000000ffa7a77208 */ /* 0x000fe20000000000 */
[C---:B------:R-:W-:Y:S01]  /*12640*/  FADD.FTZ R0, -R133.reuse, R0 ;  /* 0x0000000085007221 */ /* 0x040fe20000010100 */
[----:B------:R-:W-:Y:S07]  /*12650*/  LOP3.LUT R19, R140, 0xff00ff, RZ, 0xc0, !PT ;  /* 0x00ff00ff8c137812 */ /* 0x000fee00078ec0ff */
[----:B------:R-:W-:Y:S01]  /*12660*/  MUFU.EX2 R162, R162 ;  /* 0x000000a200a27308 */ /* 0x000fe20000000800 */
[----:B------:R-:W-:Y:S01]  /*12670*/  FSETP.NEU.FTZ.AND P0, PT, R133, -INF , PT ;  /* 0xff8000008500780b */ /* 0x000fe20003f1d000 */
[----:B------:R-:W-:Y:S01]  /*12680*/  FFMA.FTZ R158, R9, UR4, -R167 ;  /* 0x00000004099e7c23 */ /* 0x000fe200080108a7 */
[----:B------:R-:W-:Y:S07]  /*12690*/  PRMT R150, R150, 0x5410, R155 ;  /* 0x0000541096967816 */ /* 0x000fee000000009b */
[----:B------:R-:W2:Y:S01]  /*126a0*/  MUFU.EX2 R138, R138 ;  /* 0x0000008a008a7308 */ /* 0x000ea20000000800 */
[--C-:B------:R-:W-:Y:S01]  /*126b0*/  HSET2.LE.AND R140, R141, R214.reuse, PT ;  /* 0x000000d68d8c7233 */ /* 0x100fe20003803000 */
[----:B------:R-:W-:Y:S01]  /*126c0*/  FFMA.FTZ R165, R13, UR4, -R167 ;  /* 0x000000040da57c23 */ /* 0x000fe200080108a7 */
[----:B------:R-:W-:Y:S07]  /*126d0*/  SHF.R.U32.HI R155, RZ, 0x8, R146 ;  /* 0x00000008ff9b7819 */ /* 0x000fee0000011692 */
[----:B------:R-:W3:Y:S01]  /*126e0*/  MUFU.EX2 R156, R156 ;  /* 0x0000009c009c7308 */ /* 0x000ee20000000800 */
[----:B------:R-:W-:Y:S01]  /*126f0*/  PRMT R149, R144, 0x5410, R149 ;  /* 0x0000541090957816 */ /* 0x000fe20000000095 */
[----:B------:R-:W-:Y:S01]  /*12700*/  FFMA.FTZ R160, R12, UR4, -R167 ;  /* 0x000000040ca07c23 */ /* 0x000fe200080108a7 */
[--C-:B------:R-:W-:Y:S07]  /*12710*/  HSET2.LE.AND R141, R145, R214.reuse, PT ;  /* 0x000000d6918d7233 */ /* 0x100fee0003803000 */
[----:B------:R-:W-:Y:S01]  /*12720*/  MUFU.EX2 R158, R158 ;  /* 0x0000009e009e7308 */ /* 0x000fe20000000800 */
[----:B------:R-:W4:Y:S01]  /*12730*/  LDSM.16.MT88.4 R144, [R189+0x6000] ;  /* 0x00600000bd90783b */ /* 0x000f220000004200 */
[----:B------:R-:W-:Y:S01]  /*12740*/  FSEL R166, R166, RZ, P0 ;  /* 0x000000ffa6a67208 */ /* 0x000fe20000000000 */
[----:B------:R-:W-:Y:S01]  /*12750*/  FMUL.FTZ R0, R0, UR4 ;  /* 0x0000000400007c20 */ /* 0x000fe20008410000 */
[----:B------:R-:W-:Y:S01]  /*12760*/  PRMT R17, R142, 0x5410, R155 ;  /* 0x000054108e117816 */ /* 0x000fe2000000009b */
[--C-:B------:R-:W-:Y:S01]  /*12770*/  FFMA.FTZ R155, R8, UR4, -R167.reuse ;  /* 0x00000004089b7c23 */ /* 0x100fe200080108a7 */
[--C-:B------:R-:W-:Y:S01]  /*12780*/  HSET2.LE.AND R142, R143, R214.reuse, PT ;  /* 0x000000d68f8e7233 */ /* 0x100fe20003803000 */
[--C-:B------:R-:W-:Y:S01]  /*12790*/  FFMA.FTZ R161, R10, UR4, -R166.reuse ;  /* 0x000000040aa17c23 */ /* 0x100fe200080108a6 */
[--C-:B------:R-:W-:Y:S01]  /*127a0*/  FFMA.FTZ R159, R11, UR4, -R166.reuse ;  /* 0x000000040b9f7c23 */ /* 0x100fe200080108a6 */
[--C-:B------:R-:W-:Y:S01]  /*127b0*/  HSET2.LE.AND R143, R19, R214.reuse, PT ;  /* 0x000000d6138f7233 */ /* 0x100fe20003803000 */
[----:B------:R-:W5:Y:S01]  /*127c0*/  MUFU.EX2 R132, R132 ;  /* 0x0000008400847308 */ /* 0x000f620000000800 */
[----:B-1----:R-:W-:Y:S01]  /*127d0*/  F2FP.BF16.F32.PACK_AB R2, R157, R152 ;  /* 0x000000989d02723e */ /* 0x002fe200000010ff */
[--C-:B------:R-:W-:Y:S01]  /*127e0*/  FFMA.FTZ R164, R15, UR4, -R166.reuse ;  /* 0x000000040fa47c23 */ /* 0x100fe200080108a6 */
[----:B------:R-:W-:Y:S07]  /*127f0*/  F2FP.BF16.F32.PACK_AB R5, R153, R154 ;  /* 0x0000009a9905723e */ /* 0x000fee00000010ff */
[----:B------:R-:W1:Y:S01]  /*12800*/  MUFU.EX2 R155, R155 ;  /* 0x0000009b009b7308 */ /* 0x000e620000000800 */
[----:B------:R-:W-:Y:S01]  /*12810*/  LOP3.LUT R143, R2, R143, RZ, 0xc0, !PT ;  /* 0x0000008f028f7212 */ /* 0x000fe200078ec0ff */
[--C-:B------:R-:W-:Y:S01]  /*12820*/  FFMA.FTZ R14, R14, UR4, -R166.reuse ;  /* 0x000000040e0e7c23 */ /* 0x100fe200080108a6 */
[----:B--2---:R-:W-:Y:S07]  /*12830*/  F2FP.BF16.F32.PACK_AB R2, R138, R162 ;  /* 0x000000a28a02723e */ /* 0x004fee00000010ff */
[----:B------:R-:W-:Y:S01]  /*12840*/  MUFU.EX2 R161, R161 ;  /* 0x000000a100a17308 */ /* 0x000fe20000000800 */
[----:B------:R-:W-:Y:S01]  /*12850*/  LOP3.LUT R142, R5, R142, RZ, 0xc0, !PT ;  /* 0x0000008e058e7212 */ /* 0x000fe200078ec0ff */
[--C-:B------:R-:W-:Y:S01]  /*12860*/  FFMA.FTZ R183, R44, UR4, -R167.reuse ;  /* 0x000000042cb77c23 */ /* 0x100fe200080108a7 */
[----:B------:R-:W-:Y:S07]  /*12870*/  LOP3.LUT R141, R2, R141, RZ, 0xc0, !PT ;  /* 0x0000008d028d7212 */ /* 0x000fee00078ec0ff */
[----:B------:R-:W2:Y:S01]  /*12880*/  MUFU.EX2 R159, R159 ;  /* 0x0000009f009f7308 */ /* 0x000ea20000000800 */
[----:B---3--:R-:W-:Y:S01]  /*12890*/  F2FP.BF16.F32.PACK_AB R5, R156, R163 ;  /* 0x000000a39c05723e */ /* 0x008fe200000010ff */
[----:B------:R-:W-:Y:S01]  /*128a0*/  FMUL.FTZ R2, R4, UR4 ;  /* 0x0000000404027c20 */ /* 0x000fe20008410000 */
[--C-:B------:R-:W-:Y:S07]  /*128b0*/  HSET2.LE.AND R148, R17, R214.reuse, PT ;  /* 0x000000d611947233 */ /* 0x100fee0003803000 */
[----:B------:R-:W3:Y:S01]  /*128c0*/  MUFU.EX2 R3, R3 ;  /* 0x0000000300037308 */ /* 0x000ee20000000800 */
[----:B------:R-:W-:Y:S01]  /*128d0*/  LOP3.LUT R140, R5, R140, RZ, 0xc0, !PT ;  /* 0x0000008c058c7212 */ /* 0x000fe200078ec0ff */
[----:B-----5:R-:W-:Y:S01]  /*128e0*/  FMUL.FTZ R16, R132, R116 ;  /* 0x0000007484107220 */ /* 0x020fe20000410000 */
[----:B------:R-:W-:Y:S07]  /*128f0*/  LOP3.LUT R7, R150, 0xff00ff, RZ, 0xc0, !PT ;  /* 0x00ff00ff96077812 */ /* 0x000fee00078ec0ff */
[----:B------:R-:W-:Y:S01]  /*12900*/  MUFU.EX2 R160, R160 ;  /* 0x000000a000a07308 */ /* 0x000fe20000000800 */
[--C-:B------:R-:W-:Y:S01]  /*12910*/  HSET2.LE.AND R149, R149, R214.reuse, PT ;  /* 0x000000d695957233 */ /* 0x100fe20003803000 */
[----:B------:R-:W-:Y:S01]  /*12920*/  FMUL.FTZ R17, R132, R117 ;  /* 0x0000007584117220 */ /* 0x000fe20000410000 */
[----:B-1----:R-:W-:Y:S07]  /*12930*/  F2FP.BF16.F32.PACK_AB R5, R158, R155 ;  /* 0x0000009b9e05723e */ /* 0x002fee00000010ff */
[----:B------:R-:W1:Y:S01]  /*12940*/  MUFU.EX2 R165, R165 ;  /* 0x000000a500a57308 */ /* 0x000e620000000800 */
[--C-:B------:R-:W-:Y:S01]  /*12950*/  HSET2.LE.AND R150, R151, R214.reuse, PT ;  /* 0x000000d697967233 */ /* 0x100fe20003803000 */
[C---:B------:R-:W-:Y:S01]  /*12960*/  FMUL.FTZ R68, R132.reuse, R68 ;  /* 0x0000004484447220 */ /* 0x040fe20000410000 */
[----:B--2---:R-:W-:Y:S07]  /*12970*/  F2FP.BF16.F32.PACK_AB R4, R159, R161 ;  /* 0x000000a19f04723e */ /* 0x004fee00000010ff */
[----:B------:R-:W-:Y:S01]  /*12980*/  MUFU.EX2 R137, R14 ;  /* 0x0000000e00897308 */ /* 0x000fe20000000800 */
[----:B------:R-:W-:Y:S01]  /*12990*/  LOP3.LUT R148, R5, R148, RZ, 0xc0, !PT ;  /* 0x0000009405947212 */ /* 0x000fe200078ec0ff */
[----:B------:R-:W-:Y:S01]  /*129a0*/  FMUL.FTZ R5, R132, R129 ;  /* 0x0000008184057220 */ /* 0x000fe20000410000 */
[----:B------:R-:W-:Y:S07]  /*129b0*/  LOP3.LUT R149, R4, R149, RZ, 0xc0, !PT ;  /* 0x0000009504957212 */ /* 0x000fee00078ec0ff */
[----:B------:R-:W2:Y:S01]  /*129c0*/  MUFU.EX2 R164, R164 ;  /* 0x000000a400a47308 */ /* 0x000ea20000000800 */
[--C-:B------:R-:W-:Y:S01]  /*129d0*/  HSET2.LE.AND R151, R7, R214.reuse, PT ;  /* 0x000000d607977233 */ /* 0x100fe20003803000 */
[----:B------:R-:W-:Y:S01]  /*129e0*/  FMUL.FTZ R4, R132, R128 ;  /* 0x0000008084047220 */ /* 0x000fe20000410000 */
[C---:B---3--:R-:W-:Y:S07]  /*129f0*/  FMUL.FTZ R6, R3.reuse, R130 ;  /* 0x0000008203067220 */ /* 0x048fee0000410000 */
[----:B------:R-:W3:Y:S01]  /*12a00*/  MUFU.EX2 R2, R2 ;  /* 0x0000000200027308 */ /* 0x000ee20000000800 */
[----:B------:R-:W-:Y:S01]  /*12a10*/  FMUL.FTZ R7, R3, R131 ;  /* 0x0000008303077220 */ /* 0x000fe20000410000 */
[----:B-1----:R-:W-:Y:S01]  /*12a20*/  F2FP.BF16.F32.PACK_AB R9, R165, R160 ;  /* 0x000000a0a509723e */ /* 0x002fe200000010ff */
[----:B------:R-:W1:Y:S07]  /*12a30*/  LDSM.16.MT88.4 R128, [R185+0x6000] ;  /* 0x00600000b980783b */ /* 0x000e6e0000004200 */
[----:B------:R-:W5:Y:S01]  /*12a40*/  MUFU.EX2 R0, R0 ;  /* 0x0000000000007308 */ /* 0x000f620000000800 */
[C---:B------:R-:W-:Y:S01]  /*12a50*/  FMUL.FTZ R18, R3.reuse, R118 ;  /* 0x0000007603127220 */ /* 0x040fe20000410000 */
[----:B------:R-:W-:Y:S01]  /*12a60*/  FMUL.FTZ R19, R3, R119 ;  /* 0x0000007703137220 */ /* 0x000fe20000410000 */
[----:B------:R-:W-:Y:S01]  /*12a70*/  FFMA.FTZ R182, R45, UR4, -R167 ;  /* 0x000000042db67c23 */ /* 0x000fe200080108a7 */
[-C--:B----4-:R-:W-:Y:S06]  /*12a80*/  HMMA.16816.F32.BF16 R4, R140, R144.reuse, R4 ;  /* 0x000000908c04723c */ /* 0x090fec0000041804 */
[----:B------:R-:W-:Y:S01]  /*12a90*/  MUFU.EX2 R183, R183 ;  /* 0x000000b700b77308 */ /* 0x000fe20000000800 */
[----:B------:R-:W4:Y:S01]  /*12aa0*/  LDSM.16.MT88.4 R116, [R184+0x6000] ;  /* 0x00600000b874783b */ /* 0x000f220000004200 */
[----:B--2---:R-:W-:Y:S01]  /*12ab0*/  F2FP.BF16.F32.PACK_AB R8, R164, R137 ;  /* 0x00000089a408723e */ /* 0x004fe200000010ff */
[C---:B---3--:R-:W-:Y:S01]  /*12ac0*/  FMUL.FTZ R13, R2.reuse, R121 ;  /* 0x00000079020d7220 */ /* 0x048fe20000410000 */
[----:B------:R-:W-:Y:S01]  /*12ad0*/  LOP3.LUT R150, R9, R150, RZ, 0xc0, !PT ;  /* 0x0000009609967212 */ /* 0x000fe200078ec0ff */
[----:B------:R-:W-:Y:S01]  /*12ae0*/  FMUL.FTZ R9, R2, R125 ;  /* 0x0000007d02097220 */ /* 0x000fe20000410000 */
[----:B------:R-:W-:Y:S01]  /*12af0*/  LOP3.LUT R151, R8, R151, RZ, 0xc0, !PT ;  /* 0x0000009708977212 */ /* 0x000fe200078ec0ff */
[----:B------:R-:W-:Y:S01]  /*12b00*/  FMUL.FTZ R8, R2, R124 ;  /* 0x0000007c02087220 */ /* 0x000fe20000410000 */
[C---:B-----5:R-:W-:Y:S01]  /*12b10*/  FMUL.FTZ R10, R0.reuse, R126 ;  /* 0x0000007e000a7220 */ /* 0x060fe20000410000 */
[C---:B------:R-:W-:Y:S01]  /*12b20*/  FMUL.FTZ R11, R0.reuse, R127 ;  /* 0x0000007f000b7220 */ /* 0x040fe20000410000 */
[--C-:B------:R-:W-:Y:S01]  /*12b30*/  FFMA.FTZ R234, R47, UR4, -R166.reuse ;  /* 0x000000042fea7c23 */ /* 0x100fe200080108a6 */
[--C-:B------:R-:W-:Y:S01]  /*12b40*/  FFMA.FTZ R238, R43, UR4, -R166.reuse ;  /* 0x000000042bee7c23 */ /* 0x100fe200080108a6 */
[----:B------:R-:W-:Y:S01]  /*12b50*/  FMUL.FTZ R15, R0, R123 ;  /* 0x0000007b000f7220 */ /* 0x000fe20000410000 */
[C---:B------:R-:W-:Y:S01]  /*12b60*/  FMUL.FTZ R92, R2.reuse, R92 ;  /* 0x0000005c025c7220 */ /* 0x040fe20000410000 */
[----:B------:R-:W-:Y:S01]  /*12b70*/  FMUL.FTZ R93, R2, R93 ;  /* 0x0000005d025d7220 */ /* 0x000fe20000410000 */
[C---:B------:R-:W-:Y:S01]  /*12b80*/  FMUL.FTZ R94, R0.reuse, R94 ;  /* 0x0000005e005e7220 */ /* 0x040fe20000410000 */
[C---:B------:R-:W-:Y:S01]  /*12b90*/  HMMA.16816.F32.BF16 R8, R148.reuse, R144, R8 ;  /* 0x000000909408723c */ /* 0x040fe20000041808 */
[----:B------:R-:W-:Y:S03]  /*12ba0*/  MUFU.EX2 R234, R234 ;  /* 0x000000ea00ea7308 */ /* 0x000fe60000000800 */
[----:B------:R-:W-:Y:S01]  /*12bb0*/  FMUL.FTZ R14, R0, R122 ;  /* 0x0000007a000e7220 */ /* 0x000fe20000410000 */
[----:B------:R-:W-:Y:S01]  /*12bc0*/  FMUL.FTZ R12, R2, R120 ;  /* 0x00000078020c7220 */ /* 0x000fe20000410000 */
[----:B------:R-:W-:Y:S01]  /*12bd0*/  FMUL.FTZ R95, R0, R95 ;  /* 0x0000005f005f7220 */ /* 0x000fe20000410000 */
[C---:B------:R-:W-:Y:S01]  /*12be0*/  FMUL.FTZ R96, R132.reuse, R96 ;  /* 0x0000006084607220 */ /* 0x040fe20000410000 */
[----:B------:R-:W-:Y:S01]  /*12bf0*/  FMUL.FTZ R97, R132, R97 ;  /* 0x0000006184617220 */ /* 0x000fe20000410000 */
[C---:B------:R-:W-:Y:S01]  /*12c00*/  FMUL.FTZ R98, R3.reuse, R98 ;  /* 0x0000006203627220 */ /* 0x040fe20000410000 */
[----:B------:R-:W-:Y:S01]  /*12c10*/  FMUL.FTZ R99, R3, R99 ;  /* 0x0000006303637220 */ /* 0x000fe20000410000 */
[----:B------:R-:W-:Y:S01]  /*12c20*/  LOP3.LUT R239, R233, UR17, R239, 0x96, !PT ;  /* 0x00000011e9ef7c12 */ /* 0x000fe2000f8e96ef */
[-C--:B------:R-:W-:Y:S01]  /*12c30*/  HMMA.16816.F32.BF16 R12, R148, R146.reuse, R12 ;  /* 0x00000092940c723c */ /* 0x080fe2000004180c */
[----:B------:R-:W-:Y:S02]  /*12c40*/  MUFU.EX2 R238, R238 ;  /* 0x000000ee00ee7308 */ /* 0x000fe40000000800 */
[--C-:B------:R-:W-:Y:S01]  /*12c50*/  FFMA.FTZ R241, R40, UR4, -R167.reuse ;  /* 0x0000000428f17c23 */ /* 0x100fe200080108a7 */
[----:B------:R-:W-:Y:S01]  /*12c60*/  FFMA.FTZ R236, R41, UR4, -R167 ;  /* 0x0000000429ec7c23 */ /* 0x000fe200080108a7 */
[----:B------:R-:W-:Y:S01]  /*12c70*/  FFMA.FTZ R243, R42, UR4, -R166 ;  /* 0x000000042af37c23 */ /* 0x000fe200080108a6 */
[----:B------:R-:W-:Y:S01]  /*12c80*/  FMUL.FTZ R69, R132, R69 ;  /* 0x0000004584457220 */ /* 0x000fe20000410000 */
[C---:B------:R-:W-:Y:S01]  /*12c90*/  FMUL.FTZ R70, R3.reuse, R70 ;  /* 0x0000004603467220 */ /* 0x040fe20000410000 */
[C---:B------:R-:W-:Y:S03]  /*12ca0*/  HMMA.16816.F32.BF16 R16, R140.reuse, R146, R16 ;  /* 0x000000928c10723c */ /* 0x040fe60000041810 */
[----:B------:R-:W-:Y:S01]  /*12cb0*/  MUFU.EX2 R241, R241 ;  /* 0x000000f100f17308 */ /* 0x000fe20000000800 */
[C---:B------:R-:W-:Y:S09]  /*12cc0*/  FMUL.FTZ R71, R3.reuse, R71 ;  /* 0x0000004703477220 */ /* 0x040ff20000410000 */
[----:B------:R-:W2:Y:S01]  /*12cd0*/  MUFU.EX2 R236, R236 ;  /* 0x000000ec00ec7308 */ /* 0x000ea20000000800 */
[----:B------:R-:W-:Y:S01]  /*12ce0*/  LOP3.LUT R120, R244, UR8, R171, 0x96, !PT ;  /* 0x00000008f4787c12 */ /* 0x000fe2000f8e96ab */
[C---:B------:R-:W-:Y:S01]  /*12cf0*/  FMUL.FTZ R76, R2.reuse, R76 ;  /* 0x0000004c024c7220 */ /* 0x040fe20000410000 */
[----:B------:R-:W-:Y:S07]  /*12d00*/  FMUL.FTZ R77, R2, R77 ;  /* 0x0000004d024d7220 */ /* 0x000fee0000410000 */
[----:B------:R-:W3:Y:S01]  /*12d10*/  MUFU.EX2 R243, R243 ;  /* 0x000000f300f37308 */ /* 0x000ee20000000800 */
[----:B------:R-:W-:Y:S01]  /*12d20*/  FMUL.FTZ R78, R0, R78 ;  /* 0x0000004e004e7220 */ /* 0x000fe20000410000 */
[-C--:B-1----:R-:W-:Y:S08]  /*12d30*/  HMMA.16816.F32.BF16 R68, R140, R128.reuse, R68 ;  /* 0x000000808c44723c */ /* 0x082ff00000041844 */
[----:B------:R-:W-:Y:S01]  /*12d40*/  MUFU.EX2 R182, R182 ;  /* 0x000000b600b67308 */ /* 0x000fe20000000800 */
[C---:B------:R-:W-:Y:S01]  /*12d50*/  FMUL.FTZ R72, R2.reuse, R72 ;  /* 0x0000004802487220 */ /* 0x040fe20000410000 */
[----:B------:R-:W-:Y:S01]  /*12d60*/  FMUL.FTZ R73, R2, R73 ;  /* 0x0000004902497220 */ /* 0x000fe20000410000 */
[C---:B------:R-:W-:Y:S01]  /*12d70*/  FMUL.FTZ R74, R0.reuse, R74 ;  /* 0x0000004a004a7220 */ /* 0x040fe20000410000 */
[----:B------:R-:W-:Y:S01]  /*12d80*/  FMUL.FTZ R75, R0, R75 ;  /* 0x0000004b004b7220 */ /* 0x000fe20000410000 */
[----:B------:R-:W-:Y:S01]  /*12d90*/  IMAD.WIDE.U32 R120, R120, -0x2daee0ad, RZ ;  /* 0xd2511f5378787825 */ /* 0x000fe200078e00ff */
[----:B--2---:R-:W-:Y:S03]  /*12da0*/  F2FP.BF16.F32.PACK_AB R41, R236, R241 ;  /* 0x000000f1ec29723e */ /* 0x004fe600000010ff */
[----:B------:R-:W-:Y:S01]  /*12db0*/  FMUL.FTZ R79, R0, R79 ;  /* 0x0000004f004f7220 */ /* 0x000fe20000410000 */
[----:B------:R-:W-:Y:S01]  /*12dc0*/  IMAD.MOV.U32 R123, RZ, RZ, R120 ;  /* 0x000000ffff7b7224 */ /* 0x000fe200078e0078 */
[----:B---3--:R-:W-:Y:S01]  /*12dd0*/  F2FP.BF16.F32.PACK_AB R40, R238, R243 ;  /* 0x000000f3ee28723e */ /* 0x008fe200000010ff */
[C---:B------:R-:W-:Y:S04]  /*12de0*/  HMMA.16816.F32.BF16 R72, R148.reuse, R128, R72 ;  /* 0x000000809448723c */ /* 0x040fe80000041848 */
[----:B------:R-:W-:Y:S01]  /*12df0*/  LOP3.LUT R124, R246, UR8, R173, 0x96, !PT ;  /* 0x00000008f67c7c12 */ /* 0x000fe2000f8e96ad */
[----:B------:R-:W-:Y:S01]  /*12e00*/  FMUL.FTZ R80, R132, R80 ;  /* 0x0000005084507220 */ /* 0x000fe20000410000 */
[----:B------:R-:W-:Y:S01]  /*12e10*/  LOP3.LUT R240, R240, UR13, R121, 0x96, !PT ;  /* 0x0000000df0f07c12 */ /* 0x000fe2000f8e9679 */
[----:B------:R-:W-:Y:S01]  /*12e20*/  FMUL.FTZ R81, R132, R81 ;  /* 0x0000005184517220 */ /* 0x000fe20000410000 */
[-C--:B------:R-:W-:Y:S03]  /*12e30*/  HMMA.16816.F32.BF16 R76, R148, R130.reuse, R76 ;  /* 0x00000082944c723c */ /* 0x080fe6000004184c */
[----:B------:R-:W-:Y:S04]  /*12e40*/  IMAD.WIDE.U32 R124, R124, -0x2daee0ad, RZ ;  /* 0xd2511f537c7c7825 */ /* 0x000fe800078e00ff */
[C---:B------:R-:W-:Y:S01]  /*12e50*/  FMUL.FTZ R82, R3.reuse, R82 ;  /* 0x0000005203527220 */ /* 0x040fe20000410000 */
[----:B------:R-:W-:Y:S01]  /*12e60*/  ISETP.NE.AND P0, PT, R224, RZ, PT ;  /* 0x000000ffe000720c */ /* 0x000fe20003f05270 */
[C---:B------:R-:W-:Y:S01]  /*12e70*/  FMUL.FTZ R83, R3.reuse, R83 ;  /* 0x0000005303537220 */ /* 0x040fe20000410000 */
[----:B------:R-:W-:Y:S01]  /*12e80*/  IMAD.MOV.U32 R122, RZ, RZ, R124 ;  /* 0x000000ffff7a7224 */ /* 0x000fe200078e007c */
[----:B------:R-:W-:Y:S01]  /*12e90*/  PRMT R121, R124, 0x7772, RZ ;  /* 0x000077727c797816 */ /* 0x000fe200000000ff */
[----:B------:R-:W-:Y:S01]  /*12ea0*/  FMUL.FTZ R84, R132, R84 ;  /* 0x0000005484547220 */ /* 0x000fe20000410000 */
[----:B------:R-:W-:Y:S01]  /*12eb0*/  PRMT R126, R124, 0x7773, RZ ;  /* 0x000077737c7e7816 */ /* 0x000fe200000000ff */
[----:B------:R-:W-:Y:S01]  /*12ec0*/  FMUL.FTZ R85, R132, R85 ;  /* 0x0000005584557220 */ /* 0x000fe20000410000 */
[----:B------:R-:W-:Y:S01]  /*12ed0*/  PRMT R147, R124, 0x7771, RZ ;  /* 0x000077717c937816 */ /* 0x000fe200000000ff */
[C---:B------:R-:W-:Y:S04]  /*12ee0*/  HMMA.16816.F32.BF16 R80, R140.reuse, R130, R80 ;  /* 0x000000828c50723c */ /* 0x040fe80000041850 */
[----:B------:R-:W-:Y:S01]  /*12ef0*/  LOP3.LUT R242, R242, UR13, R125, 0x96, !PT ;  /* 0x0000000df2f27c12 */ /* 0x000fe2000f8e967d */
[C---:B------:R-:W-:Y:S01]  /*12f00*/  FMUL.FTZ R86, R3.reuse, R86 ;  /* 0x0000005603567220 */ /* 0x040fe20000410000 */
[C---:B------:R-:W-:Y:S01]  /*12f10*/  PRMT R125, R120.reuse, 0x7773, RZ ;  /* 0x00007773787d7816 */ /* 0x040fe200000000ff */
[----:B------:R-:W-:Y:S01]  /*12f20*/  FMUL.FTZ R87, R3, R87 ;  /* 0x0000005703577220 */ /* 0x000fe20000410000 */
[----:B------:R-:W-:Y:S01]  /*12f30*/  PRMT R124, R120, 0x7772, RZ ;  /* 0x00007772787c7816 */ /* 0x000fe200000000ff */
[C---:B------:R-:W-:Y:S01]  /*12f40*/  FMUL.FTZ R88, R2.reuse, R88 ;  /* 0x0000005802587220 */ /* 0x040fe20000410000 */
[----:B------:R-:W-:Y:S01]  /*12f50*/  PRMT R126, R121, 0x5410, R126 ;  /* 0x00005410797e7816 */ /* 0x000fe2000000007e */
[----:B------:R-:W-:Y:S01]  /*12f60*/  FMUL.FTZ R89, R2, R89 ;  /* 0x0000005902597220 */ /* 0x000fe20000410000 */
[----:B------:R-:W-:Y:S01]  /*12f70*/  PRMT R120, R120, 0x7771, RZ ;  /* 0x0000777178787816 */ /* 0x000fe200000000ff */
[----:B------:R-:W-:Y:S01]  /*12f80*/  FMUL.FTZ R90, R0, R90 ;  /* 0x0000005a005a7220 */ /* 0x000fe20000410000 */
[-C--:B----4-:R-:W-:Y:S03]  /*12f90*/  HMMA.16816.F32.BF16 R84, R140, R116.reuse, R84 ;  /* 0x000000748c54723c */ /* 0x090fe60000041854 */
[----:B------:R-:W-:Y:S01]  /*12fa0*/  LOP3.LUT R122, R122, 0xff, RZ, 0xc0, !PT ;  /* 0x000000ff7a7a7812 */ /* 0x000fe200078ec0ff */
[----:B------:R-:W-:Y:S01]  /*12fb0*/  FMUL.FTZ R91, R0, R91 ;  /* 0x0000005b005b7220 */ /* 0x000fe20000410000 */
[----:B------:R-:W-:Y:S01]  /*12fc0*/  LOP3.LUT R131, R123, 0xff, RZ, 0xc0, !PT ;  /* 0x000000ff7b837812 */ /* 0x000fe200078ec0ff */
[----:B------:R-:W-:Y:S01]  /*12fd0*/  FMUL.FTZ R100, R2, R100 ;  /* 0x0000006402647220 */ /* 0x000fe20000410000 */
[----:B------:R-:W-:Y:S01]  /*12fe0*/  LOP3.LUT R121, R240, 0xffff, RZ, 0xc0, !PT ;  /* 0x0000fffff0797812 */ /* 0x000fe200078ec0ff */
[----:B------:R-:W-:Y:S01]  /*12ff0*/  FMUL.FTZ R101, R2, R101 ;  /* 0x0000006502657220 */ /* 0x000fe20000410000 */
[----:B------:R-:W-:Y:S01]  /*13000*/  PRMT R147, R122, 0x5410, R147 ;  /* 0x000054107a937816 */ /* 0x000fe20000000093 */
[----:B------:R-:W-:Y:S01]  /*13010*/  FMUL.FTZ R102, R0, R102 ;  /* 0x0000006600667220 */ /* 0x000fe20000410000 */
[C---:B------:R-:W-:Y:S04]  /*13020*/  HMMA.16816.F32.BF16 R88, R148.reuse, R116, R88 ;  /* 0x000000749458723c */ /* 0x040fe80000041858 */
[----:B------:R-:W-:Y:S01]  /*13030*/  SHF.R.U32.HI R144, RZ, 0x8, R121 ;  /* 0x00000008ff907819 */ /* 0x000fe20000011679 */
[----:B------:R-:W-:Y:S01]  /*13040*/  FFMA.FTZ R145, R32, UR4, -R168 ;  /* 0x0000000420917c23 */ /* 0x000fe200080108a8 */
[----:B------:R-:W-:Y:S01]  /*13050*/  PRMT R131, R131, 0x5410, R120 ;  /* 0x0000541083837816 */ /* 0x000fe20000000078 */
[----:B------:R-:W-:Y:S01]  /*13060*/  FFMA.FTZ R146, R35, UR4, -R169 ;  /* 0x0000000423927c23 */ /* 0x000fe200080108a9 */
[-C--:B------:R-:W-:Y:S01]  /*13070*/  HMMA.16816.F32.BF16 R92, R148, R118.reuse, R92 ;  /* 0x00000076945c723c */ /* 0x080fe2000004185c */
[----:B------:R-:W1:Y:S02]  /*13080*/  LDSM.16.MT88.4 R120, [R139+0x6000] ;  /* 0x006000008b78783b */ /* 0x000e640000004200 */
[----:B------:R-:W-:Y:S01]  /*13090*/  PRMT R124, R124, 0x5410, R125 ;  /* 0x000054107c7c7816 */ /* 0x000fe2000000007d */
[----:B------:R-:W-:Y:S01]  /*130a0*/  MUFU.EX2 R145, R145 ;  /* 0x0000009100917308 */ /* 0x000fe20000000800 */
[----:B------:R-:W-:Y:S01]  /*130b0*/  LOP3.LUT R125, R240, 0xff, RZ, 0xc0, !PT ;  /* 0x000000fff07d7812 */ /* 0x000fe200078ec0ff */
[----:B------:R-:W-:Y:S01]  /*130c0*/  FMUL.FTZ R32, R132, R112 ;  /* 0x0000007084207220 */ /* 0x000fe20000410000 */
[--C-:B------:R-:W-:Y:S01]  /*130d0*/  HSET2.LE.AND R117, R147, R214.reuse, PT ;  /* 0x000000d693757233 */ /* 0x100fe20003803000 */
[C---:B------:R-:W-:Y:S06]  /*130e0*/  HMMA.16816.F32.BF16 R96, R140.reuse, R118, R96 ;  /* 0x000000768c60723c */ /* 0x040fec0000041860 */
[----:B------:R-:W-:Y:S01]  /*130f0*/  MUFU.EX2 R146, R146 ;  /* 0x0000009200927308 */ /* 0x000fe20000000800 */
[----:B------:R-:W-:Y:S01]  /*13100*/  PRMT R125, R125, 0x5410, R144 ;  /* 0x000054107d7d7816 */ /* 0x000fe20000000090 */
[----:B------:R-:W-:Y:S01]  /*13110*/  FFMA.FTZ R144, R33, UR4, -R168 ;  /* 0x0000000421907c23 */ /* 0x000fe200080108a8 */
[----:B------:R-:W-:Y:S01]  /*13120*/  LOP3.LUT R33, R126, 0xff00ff, RZ, 0xc0, !PT ;  /* 0x00ff00ff7e217812 */ /* 0x000fe200078ec0ff */
[----:B------:R-:W-:Y:S01]  /*13130*/  FFMA.FTZ R126, R34, UR4, -R169 ;  /* 0x00000004227e7c23 */ /* 0x000fe200080108a9 */
[----:B------:R-:W-:Y:S01]  /*13140*/  PRMT R116, R240, 0x7632, R116 ;  /* 0x00007632f0747816 */ /* 0x000fe20000000074 */
[C---:B------:R-:W-:Y:S01]  /*13150*/  FMUL.FTZ R34, R3.reuse, R114 ;  /* 0x0000007203227220 */ /* 0x040fe20000410000 */
[----:B------:R-:W-:Y:S03]  /*13160*/  SHF.R.U32.HI R127, RZ, 0x18, R240 ;  /* 0x00000018ff7f7819 */ /* 0x000fe600000116f0 */
[----:B------:R-:W2:Y:S01]  /*13170*/  MUFU.EX2 R144, R144 ;  /* 0x0000009000907308 */ /* 0x000ea20000000800 */
[----:B------:R-:W-:Y:S01]  /*13180*/  LOP3.LUT R116, R116, 0xff, RZ, 0xc0, !PT ;  /* 0x000000ff74747812 */ /* 0x000fe200078ec0ff */
[----:B------:R-:W-:Y:S01]  /*13190*/  FMUL.FTZ R35, R3, R115 ;  /* 0x0000007303237220 */ /* 0x000fe20000410000 */
[----:B------:R-:W-:Y:S07]  /*131a0*/  LOP3.LUT R130, R242, 0xffff, RZ, 0xc0, !PT ;  /* 0x0000fffff2827812 */ /* 0x000fee00078ec0ff */
[----:B------:R-:W3:Y:S01]  /*131b0*/  MUFU.EX2 R147, R126 ;  /* 0x0000007e00937308 */ /* 0x000ee20000000800 */
[----:B------:R-:W-:Y:S01]  /*131c0*/  PRMT R127, R116, 0x5410, R127 ;  /* 0x00005410747f7816 */ /* 0x000fe2000000007f */
[----:B------:R-:W-:Y:S01]  /*131d0*/  FMUL.FTZ R103, R0, R103 ;  /* 0x0000006700677220 */ /* 0x000fe20000410000 */
[--C-:B------:R-:W-:Y:S01]  /*131e0*/  HSET2.LE.AND R116, R33, R214.reuse, PT ;  /* 0x000000d621747233 */ /* 0x100fe20003803000 */
[----:B------:R-:W-:Y:S01]  /*131f0*/  FMUL.FTZ R33, R132, R113 ;  /* 0x0000007184217220 */ /* 0x000fe20000410000 */
[----:B------:R-:W-:Y:S01]  /*13200*/  SHF.R.U32.HI R130, RZ, 0x8, R130 ;  /* 0x00000008ff827819 */ /* 0x000fe20000011682 */
[--C-:B------:R-:W-:Y:S01]  /*13210*/  FFMA.FTZ R172, R22, UR4, -R169.reuse ;  /* 0x0000000416ac7c23 */ /* 0x100fe200080108a9 */
[----:B------:R-:W-:Y:S01]  /*13220*/  FMUL.FTZ R22, R0, R110 ;  /* 0x0000006e00167220 */ /* 0x000fe20000410000 */
[----:B------:R-:W-:Y:S01]  /*13230*/  LOP3.LUT R173, R242, 0xff, RZ, 0xc0, !PT ;  /* 0x000000fff2ad7812 */ /* 0x000fe200078ec0ff */
[----:B------:R-:W-:Y:S01]  /*13240*/  FFMA.FTZ R175, R23, UR4, -R169 ;  /* 0x0000000417af7c23 */ /* 0x000fe200080108a9 */
[----:B--2---:R-:W-:Y:S01]  /*13250*/  F2FP.BF16.F32.PACK_AB R114, R144, R145 ;  /* 0x000000919072723e */ /* 0x004fe200000010ff */
[----:B------:R-:W-:Y:S01]  /*13260*/  FMUL.FTZ R23, R0, R111 ;  /* 0x0000006f00177220 */ /* 0x000fe20000410000 */
[----:B------:R-:W-:Y:S01]  /*13270*/  PRMT R173, R173, 0x5410, R130 ;  /* 0x00005410adad7816 */ /* 0x000fe20000000082 */
[----:B------:R-:W-:Y:S01]  /*13280*/  MUFU.EX2 R172, R172 ;  /* 0x000000ac00ac7308 */ /* 0x000fe20000000800 */
[----:B---3--:R-:W-:Y:S01]  /*13290*/  F2FP.BF16.F32.PACK_AB R115, R146, R147 ;  /* 0x000000939273723e */ /* 0x008fe200000010ff */
[----:B------:R-:W-:Y:S01]  /*132a0*/  FFMA.FTZ R177, R30, UR4, -R166 ;  /* 0x000000041eb17c23 */ /* 0x000fe200080108a6 */
[----:B------:R-:W-:Y:S07]  /*132b0*/  LOP3.LUT R114, R114, R117, RZ, 0xc0, !PT ;  /* 0x0000007572727212 */ /* 0x000fee00078ec0ff */
[----:B------:R-:W-:Y:S01]  /*132c0*/  MUFU.EX2 R175, R175 ;  /* 0x000000af00af7308 */ /* 0x000fe20000000800 */
[-C--:B-1----:R-:W-:Y:S03]  /*132d0*/  HMMA.16816.F32.BF16 R32, R140, R120.reuse, R32 ;  /* 0x000000788c20723c */ /* 0x082fe60000041820 */
[----:B------:R-:W-:Y:S01]  /*132e0*/  LOP3.LUT R115, R115, R116, RZ, 0xc0, !PT ;  /* 0x0000007473737212 */ /* 0x000fe200078ec0ff */
[--C-:B------:R-:W-:Y:S01]  /*132f0*/  FFMA.FTZ R176, R28, UR4, -R167.reuse ;  /* 0x000000041cb07c23 */ /* 0x100fe200080108a7 */
[----:B------:R-:W1:Y:S01]  /*13300*/  LDSM.16.MT88.4 R116, [R189+0x6800] ;  /* 0x00680000bd74783b */ /* 0x000e620000004200 */
[--C-:B------:R-:W-:Y:S01]  /*13310*/  FFMA.FTZ R28, R25, UR4, -R167.reuse ;  /* 0x00000004191c7c23 */ /* 0x100fe200080108a7 */
[----:B------:R-:W-:Y:S01]  /*13320*/  FMUL.FTZ R25, R132, R105 ;  /* 0x0000006984197220 */ /* 0x000fe20000410000 */
[C---:B------:R-:W-:Y:S01]  /*13330*/  HMMA.16816.F32.BF16 R100, R148.reuse, R120, R100 ;  /* 0x000000789464723c */ /* 0x040fe20000041864 */
[----:B------:R-:W-:Y:S03]  /*13340*/  MUFU.EX2 R177, R177 ;  /* 0x000000b100b17308 */ /* 0x000fe60000000800 */
[--C-:B------:R-:W-:Y:S01]  /*13350*/  FFMA.FTZ R170, R20, UR4, -R168.reuse ;  /* 0x0000000414aa7c23 */ /* 0x100fe200080108a8 */
[----:B------:R-:W-:Y:S01]  /*13360*/  FFMA.FTZ R171, R21, UR4, -R168 ;  /* 0x0000000415ab7c23 */ /* 0x000fe200080108a8 */
[C---:B------:R-:W-:Y:S01]  /*13370*/  FMUL.FTZ R20, R2.reuse, R108 ;  /* 0x0000006c02147220 */ /* 0x040fe20000410000 */
[----:B------:R-:W-:Y:S01]  /*13380*/  FMUL.FTZ R21, R2, R109 ;  /* 0x0000006d02157220 */ /* 0x000fe20000410000 */
[----:B------:R-:W-:Y:S01]  /*13390*/  FFMA.FTZ R174, R31, UR4, -R166 ;  /* 0x000000041fae7c23 */ /* 0x000fe200080108a6 */
[--C-:B------:R-:W-:Y:S01]  /*133a0*/  HSET2.LE.AND R112, R173, R214.reuse, PT ;  /* 0x000000d6ad707233 */ /* 0x100fe20003803000 */
[--C-:B------:R-:W-:Y:S01]  /*133b0*/  FFMA.FTZ R173, R29, UR4, -R167.reuse ;  /* 0x000000041dad7c23 */ /* 0x100fe200080108a7 */
[----:B------:R-:W-:Y:S01]  /*133c0*/  MUFU.EX2 R170, R170 ;  /* 0x000000aa00aa7308 */ /* 0x000fe20000000800 */
[--C-:B------:R-:W-:Y:S01]  /*133d0*/  HSET2.LE.AND R30, R131, R214.reuse, PT ;  /* 0x000000d6831e7233 */ /* 0x100fe20003803000 */
[----:B------:R-:W-:Y:S01]  /*133e0*/  FFMA.FTZ R178, R24, UR4, -R167 ;  /* 0x0000000418b27c23 */ /* 0x000fe200080108a7 */
[-C--:B------:R-:W-:Y:S07]  /*133f0*/  HMMA.16816.F32.BF16 R20, R148, R122.reuse, R20 ;  /* 0x0000007a9414723c */ /* 0x080fee0000041814 */
[----:B------:R-:W2:Y:S01]  /*13400*/  MUFU.EX2 R171, R171 ;  /* 0x000000ab00ab7308 */ /* 0x000ea20000000800 */
[----:B------:R-:W-:Y:S01]  /*13410*/  PRMT R128, R242, 0x7632, R128 ;  /* 0x00007632f2807816 */ /* 0x000fe20000000080 */
[--C-:B------:R-:W-:Y:S08]  /*13420*/  FFMA.FTZ R149, R26, UR4, -R166.reuse ;  /* 0x000000041a957c23 */ /* 0x100ff000080108a6 */
[----:B------:R-:W3:Y:S01]  /*13430*/  MUFU.EX2 R174, R174 ;  /* 0x000000ae00ae7308 */ /* 0x000ee20000000800 */
[----:B------:R-:W-:Y:S01]  /*13440*/  FFMA.FTZ R148, R27, UR4, -R166 ;  /* 0x000000041b947c23 */ /* 0x000fe200080108a6 */
[----:B------:R-:W-:Y:S01]  /*13450*/  LOP3.LUT R128, R128, 0xff, RZ, 0xc0, !PT ;  /* 0x000000ff80807812 */ /* 0x000fe200078ec0ff */
[C---:B------:R-:W-:Y:S07]  /*13460*/  FMUL.FTZ R26, R3.reuse, R106 ;  /* 0x0000006a031a7220 */ /* 0x040fee0000410000 */
[----:B------:R3:W-:Y:S01]  /*13470*/  MUFU.EX2 R151, R28 ;  /* 0x0000001c00977308 */ /* 0x0007e20000000800 */
[----:B------:R-:W-:Y:S01]  /*13480*/  SHF.R.U32.HI R129, RZ, 0x18, R242 ;  /* 0x00000018ff817819 */ /* 0x000fe200000116f2 */
[----:B------:R-:W-:Y:S01]  /*13490*/  FMUL.FTZ R27, R3, R107 ;  /* 0x0000006b031b7220 */ /* 0x000fe20000410000 */
[----:B------:R-:W-:Y:S07]  /*134a0*/  LOP3.LUT R31, R124, 0xff00ff, RZ, 0xc0, !PT ;  /* 0x00ff00ff7c1f7812 */ /* 0x000fee00078ec0ff */
[----:B------:R-:W-:Y:S01]  /*134b0*/  MUFU.EX2 R176, R176 ;  /* 0x000000b000b07308 */ /* 0x000fe20000000800 */
[----:B------:R-:W-:Y:S01]  /*134c0*/  PRMT R129, R128, 0x5410, R129 ;  /* 0x0000541080817816 */ /* 0x000fe20000000081 */
[----:B------:R-:W-:Y:S01]  /*134d0*/  FMUL.FTZ R24, R132, R104 ;  /* 0x0000006884187220 */ /* 0x000fe20000410000 */
[----:B--2---:R-:W-:Y:S07]  /*134e0*/  F2FP.BF16.F32.PACK_AB R29, R171, R170 ;  /* 0x000000aaab1d723e */ /* 0x004fee00000010ff */
[----:B------:R-:W2:Y:S01]  /*134f0*/  MUFU.EX2 R173, R173 ;  /* 0x000000ad00ad7308 */ /* 0x000ea20000000800 */
[----:B------:R-:W-:Y:S01]  /*13500*/  F2FP.BF16.F32.PACK_AB R104, R175, R172 ;  /* 0x000000acaf68723e */ /* 0x000fe200000010ff */
[--C-:B------:R-:W-:Y:S01]  /*13510*/  FFMA.FTZ R179, R37, UR4, -R168.reuse ;  /* 0x0000000425b37c23 */ /* 0x100fe200080108a8 */
[--C-:B------:R-:W-:Y:S07]  /*13520*/  HSET2.LE.AND R113, R129, R214.reuse, PT ;  /* 0x000000d681717233 */ /* 0x100fee0003803000 */
[----:B------:R-:W4:Y:S01]  /*13530*/  MUFU.EX2 R178, R178 ;  /* 0x000000b200b27308 */ /* 0x000f220000000800 */
[----:B------:R-:W-:Y:S09]  /*13540*/  HMMA.16816.F32.BF16 R24, R140, R122, R24 ;  /* 0x0000007a8c18723c */ /* 0x000ff20000041818 */
[----:B------:R-:W-:Y:S01]  /*13550*/  MUFU.EX2 R149, R149 ;  /* 0x0000009500957308 */ /* 0x000fe20000000800 */
[--C-:B------:R-:W-:Y:S01]  /*13560*/  HSET2.LE.AND R31, R31, R214.reuse, PT ;  /* 0x000000d61f1f7233 */ /* 0x100fe20003803000 */
[--C-:B------:R-:W-:Y:S01]  /*13570*/  FFMA.FTZ R141, R49, UR4, -R168.reuse ;  /* 0x00000004318d7c23 */ /* 0x100fe200080108a8 */
[----:B---3--:R-:W-:Y:S07]  /*13580*/  F2FP.BF16.F32.PACK_AB R28, R174, R177 ;  /* 0x000000b1ae1c723e */ /* 0x008fee00000010ff */
[----:B------:R-:W3:Y:S01]  /*13590*/  MUFU.EX2 R148, R148 ;  /* 0x0000009400947308 */ /* 0x000ee20000000800 */
[----:B------:R-:W-:Y:S01]  /*135a0*/  LOP3.LUT R112, R29, R112, RZ, 0xc0, !PT ;  /* 0x000000701d707212 */ /* 0x000fe200078ec0ff */
[----:B------:R-:W-:Y:S01]  /*135b0*/  FFMA.FTZ R150, R36, UR4, -R168 ;  /* 0x0000000424967c23 */ /* 0x000fe200080108a8 */
[----:B--2---:R-:W-:Y:S07]  /*135c0*/  F2FP.BF16.F32.PACK_AB R29, R173, R176 ;  /* 0x000000b0ad1d723e */ /* 0x004fee00000010ff */
[----:B------:R-:W-:Y:S01]  /*135d0*/  MUFU.EX2 R141, R141 ;  /* 0x0000008d008d7308 */ /* 0x000fe20000000800 */
[----:B------:R-:W-:Y:S01]  /*135e0*/  LOP3.LUT R113, R104, R113, RZ, 0xc0, !PT ;  /* 0x0000007168717212 */ /* 0x000fe200078ec0ff */
[----:B------:R-:W-:Y:S01]  /*135f0*/  FFMA.FTZ R54, R54, UR4, -R169 ;  /* 0x0000000436367c23 */ /* 0x000fe200080108a9 */
[----:B------:R-:W-:Y:S01]  /*13600*/  LOP3.LUT R31, R28, R31, RZ, 0xc0, !PT ;  /* 0x0000001f1c1f7212 */ /* 0x000fe200078ec0ff */
[----:B------:R-:W2:Y:S01]  /*13610*/  LDSM.16.MT88.4 R104, [R185+0x6800] ;  /* 0x00680000b968783b */ /* 0x000ea20000004200 */
[--C-:B------:R-:W-:Y:S01]  /*13620*/  HSET2.LE.AND R28, R125, R214.reuse, PT ;  /* 0x000000d67d1c7233 */ /* 0x100fe20003803000 */
[----:B------:R-:W-:Y:S01]  /*13630*/  IMAD.WIDE.U32 R124, R239, -0x326172a9, RZ ;  /* 0xcd9e8d57ef7c7825 */ /* 0x000fe200078e00ff */
[----:B------:R-:W-:Y:S01]  /*13640*/  LOP3.LUT R30, R29, R30, RZ, 0xc0, !PT ;  /* 0x0000001e1d1e7212 */ /* 0x000fe200078ec0ff */
[-C--:B-1----:R-:W-:Y:S02]  /*13650*/  HMMA.16816.F32.BF16 R4, R112, R116.reuse, R4 ;  /* 0x000000747004723c */ /* 0x082fe40000041804 */
[----:B------:R-:W-:Y:S03]  /*13660*/  MUFU.EX2 R150, R150 ;  /* 0x0000009600967308 */ /* 0x000fe60000000800 */
[----:B----4-:R-:W-:Y:S01]  /*13670*/  F2FP.BF16.F32.PACK_AB R109, R151, R178 ;  /* 0x000000b2976d723e */ /* 0x010fe200000010ff */
[----:B------:R-:W-:Y:S01]  /*13680*/  FFMA.FTZ R239, R46, UR4, -R166 ;  /* 0x000000042eef7c23 */ /* 0x000fe200080108a6 */
[--C-:B------:R-:W-:Y:S01]  /*13690*/  HSET2.LE.AND R29, R127, R214.reuse, PT ;  /* 0x000000d67f1d7233 */ /* 0x100fe20003803000 */
[----:B------:R-:W-:Y:S01]  /*136a0*/  LDSM.16.MT88.4 R44, [R185+0x7000] ;  /* 0x00700000b92c783b */ /* 0x000fe20000004200 */
[----:B---3--:R-:W-:Y:S03]  /*136b0*/  F2FP.BF16.F32.PACK_AB R108, R148, R149 ;  /* 0x00000095946c723e */ /* 0x008fe600000010ff */
[----:B------:R-:W-:Y:S01]  /*136c0*/  MUFU.EX2 R179, R179 ;  /* 0x000000b300b37308 */ /* 0x000fe20000000800 */
[----:B------:R-:W-:Y:S01]  /*136d0*/  LOP3.LUT R28, R109, R28, RZ, 0xc0, !PT ;  /* 0x0000001c6d1c7212 */ /* 0x000fe200078ec0ff */
[----:B------:R-:W-:Y:S01]  /*136e0*/  FFMA.FTZ R56, R56, UR4, -R167 ;  /* 0x0000000438387c23 */ /* 0x000fe200080108a7 */
[C---:B------:R-:W-:Y:S07]  /*136f0*/  LOP3.LUT R109, R125.reuse, R221, RZ, 0x3c, !PT ;  /* 0x000000dd7d6d7212 */ /* 0x040fee00078e3cff */
[----:B------:R-:W1:Y:S01]  /*13700*/  MUFU.EX2 R239, R239 ;  /* 0x000000ef00ef7308 */ /* 0x000e620000000800 */
[----:B------:R-:W-:Y:S01]  /*13710*/  LOP3.LUT R29, R108, R29, RZ, 0xc0, !PT ;  /* 0x0000001d6c1d7212 */ /* 0x000fe200078ec0ff */
[----:B------:R-:W-:Y:S01]  /*13720*/  VIADD R224, R224, 0xffffffff ;  /* 0xffffffffe0e07836 */ /* 0x000fe20000000000 */
[----:B------:R-:W-:Y:S01]  /*13730*/  LOP3.LUT R108, R125, R219, RZ, 0x3c, !PT ;  /* 0x000000db7d6c7212 */ /* 0x000fe200078e3cff */
[----:B------:R-:W-:Y:S01]  /*13740*/  IMAD.WIDE.U32 R122, R109, -0x2daee0ad, RZ ;  /* 0xd2511f536d7a7825 */ /* 0x000fe200078e00ff */
[C---:B------:R-:W-:Y:S05]  /*13750*/  LOP3.LUT R126, R124.reuse, R220, RZ, 0x3c, !PT ;  /* 0x000000dc7c7e7212 */ /* 0x040fea00078e3cff */
[----:B------:R-:W-:Y:S01]  /*13760*/  MUFU.EX2 R54, R54 ;  /* 0x0000003600367308 */ /* 0x000fe20000000800 */
[----:B------:R-:W-:Y:S01]  /*13770*/  LOP3.LUT R124, R124, R218, RZ, 0x3c, !PT ;  /* 0x000000da7c7c7212 */ /* 0x000fe200078e3cff */
[C---:B------:R-:W-:Y:S08]  /*13780*/  HMMA.16816.F32.BF16 R8, R28.reuse, R116, R8 ;  /* 0x000000741c08723c */ /* 0x040ff00000041808 */
[----:B------:R-:W-:Y:S01]  /*13790*/  MUFU.EX2 R56, R56 ;  /* 0x0000003800387308 */ /* 0x000fe20000000800 */
[----:B------:R-:W-:Y:S01]  /*137a0*/  IMAD.WIDE.U32 R116, R108, -0x2daee0ad, RZ ;  /* 0xd2511f536c747825 */ /* 0x000fe200078e00ff */
[----:B------:R-:W-:Y:S02]  /*137b0*/  LOP3.LUT R109, R230, UR22, R123, 0x96, !PT ;  /* 0x00000016e66d7c12 */ /* 0x000fe4000f8e967b */
[----:B-1----:R-:W-:Y:S01]  /*137c0*/  F2FP.BF16.F32.PACK_AB R42, R234, R239 ;  /* 0x000000efea2a723e */ /* 0x002fe200000010ff */
[-C--:B------:R-:W-:Y:S03]  /*137d0*/  HMMA.16816.F32.BF16 R12, R28, R118.reuse, R12 ;  /* 0x000000761c0c723c */ /* 0x080fe6000004180c */
[----:B------:R-:W-:Y:S01]  /*137e0*/  IMAD.WIDE.U32 R124, R124, -0x2daee0ad, RZ ;  /* 0xd2511f537c7c7825 */ /* 0x000fe200078e00ff */
[----:B------:R-:W-:Y:S03]  /*137f0*/  LOP3.LUT R108, R222, UR22, R117, 0x96, !PT ;  /* 0x00000016de6c7c12 */ /* 0x000fe6000f8e9675 */
[----:B------:R-:W-:Y:S01]  /*13800*/  FFMA.FTZ R163, R132, R235, R163 ;  /* 0x000000eb84a37223 */ /* 0x000fe200000100a3 */
[----:B------:R-:W-:Y:S01]  /*13810*/  IMAD.WIDE.U32 R120, R109, -0x326172a9, RZ ;  /* 0xcd9e8d576d787825 */ /* 0x000fe200078e00ff */
[C---:B------:R-:W-:Y:S04]  /*13820*/  HMMA.16816.F32.BF16 R16, R112.reuse, R118, R16 ;  /* 0x000000767010723c */ /* 0x040fe80000041810 */
[----:B------:R-:W-:Y:S01]  /*13830*/  LOP3.LUT R116, R116, UR21, R125, 0x96, !PT ;  /* 0x0000001574747c12 */ /* 0x000fe2000f8e967d */
[----:B------:R-:W-:Y:S04]  /*13840*/  IMAD.WIDE.U32 R126, R126, -0x2daee0ad, RZ ;  /* 0xd2511f537e7e7825 */ /* 0x000fe800078e00ff */
[----:B------:R-:W-:Y:S01]  /*13850*/  FFMA.FTZ R162, R3, R226, R162 ;  /* 0x000000e203a27223 */ /* 0x000fe200000100a2 */
[-C--:B--2---:R-:W-:Y:S03]  /*13860*/  HMMA.16816.F32.BF16 R68, R112, R104.reuse, R68 ;  /* 0x000000687044723c */ /* 0x084fe60000041844 */
[----:B------:R-:W-:Y:S01]  /*13870*/  IMAD.WIDE.U32 R110, R108, -0x326172a9, RZ ;  /* 0xcd9e8d576c6e7825 */ /* 0x000fe200078e00ff */
[----:B------:R-:W-:Y:S02]  /*13880*/  LOP3.LUT R108, R228, UR12, R121, 0x96, !PT ;  /* 0x0000000ce46c7c12 */ /* 0x000fe4000f8e9679 */
[----:B------:R-:W-:Y:S01]  /*13890*/  LOP3.LUT R122, R122, UR21, R127, 0x96, !PT ;  /* 0x000000157a7a7c12 */ /* 0x000fe2000f8e967f */
[----:B------:R-:W-:Y:S01]  /*138a0*/  IMAD.WIDE.U32 R116, R116, -0x326172a9, RZ ;  /* 0xcd9e8d5774747825 */ /* 0x000fe200078e00ff */
[C---:B------:R-:W-:Y:S04]  /*138b0*/  HMMA.16816.F32.BF16 R72, R28.reuse, R104, R72 ;  /* 0x000000681c48723c */ /* 0x040fe80000041848 */
[----:B------:R-:W-:Y:S01]  /*138c0*/  LOP3.LUT R128, R216, UR12, R111, 0x96, !PT ;  /* 0x0000000cd8807c12 */ /* 0x000fe2000f8e966f */
[----:B------:R-:W-:Y:S01]  /*138d0*/  IMAD.WIDE.U32 R130, R108, -0x2daee0ad, RZ ;  /* 0xd2511f536c827825 */ /* 0x000fe200078e00ff */
[----:B------:R-:W-:Y:S02]  /*138e0*/  LOP3.LUT R118, R110, UR9, R117, 0x96, !PT ;  /* 0x000000096e767c12 */ /* 0x000fe4000f8e9675 */
[-C--:B------:R-:W-:Y:S01]  /*138f0*/  HMMA.16816.F32.BF16 R76, R28, R106.reuse, R76 ;  /* 0x0000006a1c4c723c */ /* 0x080fe2000004184c */
[----:B------:R-:W1:Y:S02]  /*13900*/  LDSM.16.MT88.4 R108, [R184+0x6800] ;  /* 0x00680000b86c783b */ /* 0x000e640000004200 */
        /* <DEDUP_REMOVED lines=30> */
[----:B------:R-:W-:Y:S01]  /*13af0*/  IMAD.MOV.U32 R140, RZ, RZ, R180 ;  /* 0x000000ffff8c7224 */ /* 0x000fe200078e00b4 */
[----:B------:R-:W-:Y:S01]  /*13b00*/  PRMT R117, R117, 0x5410, R104 ;  /* 0x0000541075757816 */ /* 0x000fe20000000068 */
[--C-:B------:R-:W-:Y:S01]  /*13b10*/  FFMA.FTZ R143, R51, UR4, -R169.reuse ;  /* 0x00000004338f7c23 */ /* 0x100fe200080108a9 */
[----:B------:R-:W1:Y:S01]  /*13b20*/  LDSM.16.MT88.4 R104, [R139+0x6800] ;  /* 0x006800008b68783b */ /* 0x000e620000004200 */
[C---:B------:R-:W-:Y:S01]  /*13b30*/  HMMA.16816.F32.BF16 R88, R28.reuse, R108, R88 ;  /* 0x0000006c1c58723c */ /* 0x040fe20000041858 */
[----:B------:R-:W-:Y:S03]  /*13b40*/  MUFU.EX2 R181, R181 ;  /* 0x000000b500b57308 */ /* 0x000fe60000000800 */
[----:B------:R-:W-:Y:S07]  /*13b50*/  PRMT R129, R180, 0x7771, RZ ;  /* 0x00007771b4817816 */ /* 0x000fee00000000ff */
[----:B------:R-:W-:Y:S01]  /*13b60*/  MUFU.EX2 R143, R143 ;  /* 0x0000008f008f7308 */ /* 0x000fe20000000800 */
[----:B------:R-:W-:Y:S01]  /*13b70*/  LOP3.LUT R140, R140, 0xff, RZ, 0xc0, !PT ;  /* 0x000000ff8c8c7812 */ /* 0x000fe200078ec0ff */
[----:B------:R-:W-:Y:S01]  /*13b80*/  FFMA.FTZ R180, R39, UR4, -R169 ;  /* 0x0000000427b47c23 */ /* 0x000fe200080108a9 */
[-C--:B------:R-:W-:Y:S03]  /*13b90*/  HMMA.16816.F32.BF16 R92, R28, R110.reuse, R92 ;  /* 0x0000006e1c5c723c */ /* 0x080fe6000004185c */
[----:B------:R-:W-:Y:S01]  /*13ba0*/  PRMT R131, R119, 0x7632, R131 ;  /* 0x0000763277837816 */ /* 0x000fe20000000083 */
[--C-:B------:R-:W-:Y:S01]  /*13bb0*/  FFMA.FTZ R108, R65, UR4, -R168.reuse ;  /* 0x00000004416c7c23 */ /* 0x100fe200080108a8 */
[----:B------:R-:W-:Y:S01]  /*13bc0*/  PRMT R129, R140, 0x5410, R129 ;  /* 0x000054108c817816 */ /* 0x000fe20000000081 */
[----:B------:R-:W-:Y:S01]  /*13bd0*/  FFMA.FTZ R140, R48, UR4, -R168 ;  /* 0x00000004308c7c23 */ /* 0x000fe200080108a8 */
[C---:B------:R-:W-:Y:S01]  /*13be0*/  LOP3.LUT R130, R119.reuse, 0xffff, RZ, 0xc0, !PT ;  /* 0x0000ffff77827812 */ /* 0x040fe200078ec0ff */
[C---:B------:R-:W-:Y:S01]  /*13bf0*/  HMMA.16816.F32.BF16 R96, R112.reuse, R110, R96 ;  /* 0x0000006e7060723c */ /* 0x040fe20000041860 */
[----:B------:R-:W-:Y:S03]  /*13c00*/  MUFU.EX2 R180, R180 ;  /* 0x000000b400b47308 */ /* 0x000fe60000000800 */
[----:B------:R-:W-:Y:S07]  /*13c10*/  LOP3.LUT R121, R119, 0xff, RZ, 0xc0, !PT ;  /* 0x000000ff77797812 */ /* 0x000fee00078ec0ff */
[----:B------:R-:W2:Y:S01]  /*13c20*/  MUFU.EX2 R140, R140 ;  /* 0x0000008c008c7308 */ /* 0x000ea20000000800 */
[----:B------:R-:W-:Y:S01]  /*13c30*/  SHF.R.U32.HI R119, RZ, 0x18, R119 ;  /* 0x00000018ff777819 */ /* 0x000fe20000011677 */
[--C-:B------:R-:W-:Y:S01]  /*13c40*/  FFMA.FTZ R65, R66, UR4, -R169.reuse ;  /* 0x0000000442417c23 */ /* 0x100fe200080108a9 */
[----:B------:R-:W-:Y:S01]  /*13c50*/  LOP3.LUT R48, R131, 0xff, RZ, 0xc0, !PT ;  /* 0x000000ff83307812 */ /* 0x000fe200078ec0ff */
[----:B------:R-:W-:Y:S01]  /*13c60*/  FFMA.FTZ R66, R67, UR4, -R169 ;  /* 0x0000000443427c23 */ /* 0x000fe200080108a9 */
[----:B------:R-:W-:Y:S01]  /*13c70*/  LOP3.LUT R109, R126, 0xffff, RZ, 0xc0, !PT ;  /* 0x0000ffff7e6d7812 */ /* 0x000fe200078ec0ff */
[----:B------:R-:W-:Y:S01]  /*13c80*/  FADD.FTZ R0, R159, R161 ;  /* 0x000000a19f007221 */ /* 0x000fe20000010000 */
[----:B------:R-:W-:Y:S03]  /*13c90*/  PRMT R119, R48, 0x5410, R119 ;  /* 0x0000541030777816 */ /* 0x000fe60000000077 */
[----:B------:R-:W-:Y:S01]  /*13ca0*/  MUFU.EX2 R65, R65 ;  /* 0x0000004100417308 */ /* 0x000fe20000000800 */
[----:B------:R-:W-:Y:S01]  /*13cb0*/  LOP3.LUT R48, R126, 0xff, RZ, 0xc0, !PT ;  /* 0x000000ff7e307812 */ /* 0x000fe200078ec0ff */
[----:B------:R-:W-:Y:S01]  /*13cc0*/  IMAD.MOV.U32 R2, RZ, RZ, R135 ;  /* 0x000000ffff027224 */ /* 0x000fe200078e0087 */
[----:B------:R-:W-:Y:S01]  /*13cd0*/  SHF.R.U32.HI R109, RZ, 0x8, R109 ;  /* 0x00000008ff6d7819 */ /* 0x000fe2000001166d */
[----:B------:R-:W-:Y:S01]  /*13ce0*/  FADD.FTZ R154, R154, R163 ;  /* 0x000000a39a9a7221 */ /* 0x000fe20000010000 */
[----:B------:R-:W-:Y:S01]  /*13cf0*/  PRMT R123, R142, 0x7771, RZ ;  /* 0x000077718e7b7816 */ /* 0x000fe200000000ff */
[----:B------:R-:W-:Y:S01]  /*13d00*/  FFMA.FTZ R142, R50, UR4, -R169 ;  /* 0x00000004328e7c23 */ /* 0x000fe200080108a9 */
[----:B------:R-:W-:Y:S01]  /*13d10*/  PRMT R109, R48, 0x5410, R109 ;  /* 0x00005410306d7816 */ /* 0x000fe2000000006d */
[----:B------:R-:W-:Y:S01]  /*13d20*/  FFMA.FTZ R169, R55, UR4, -R169 ;  /* 0x0000000437a97c23 */ /* 0x000fe200080108a9 */
[----:B------:R-:W3:Y:S01]  /*13d30*/  LDSM.16.MT88.4 R48, [R189+0x7000] ;  /* 0x00700000bd30783b */ /* 0x000ee20000004200 */
[-C--:B-1----:R-:W-:Y:S02]  /*13d40*/  HMMA.16816.F32.BF16 R32, R112, R104.reuse, R32 ;  /* 0x000000687020723c */ /* 0x082fe40000041820 */
[----:B------:R-:W1:Y:S01]  /*13d50*/  MUFU.EX2 R142, R142 ;  /* 0x0000008e008e7308 */ /* 0x000e620000000800 */
[----:B------:R-:W-:Y:S01]  /*13d60*/  PRMT R36, R126, 0x7632, R36 ;  /* 0x000076327e247816 */ /* 0x000fe20000000024 */
[--C-:B------:R-:W-:Y:S01]  /*13d70*/  FFMA.FTZ R55, R57, UR4, -R167.reuse ;  /* 0x0000000439377c23 */ /* 0x100fe200080108a7 */
[----:B------:R-:W-:Y:S07]  /*13d80*/  SHF.R.U32.HI R130, RZ, 0x8, R130 ;  /* 0x00000008ff827819 */ /* 0x000fee0000011682 */
[----:B------:R-:W-:Y:S01]  /*13d90*/  MUFU.EX2 R169, R169 ;  /* 0x000000a900a97308 */ /* 0x000fe20000000800 */
[----:B------:R-:W-:Y:S01]  /*13da0*/  LOP3.LUT R128, R128, 0xff, RZ, 0xc0, !PT ;  /* 0x000000ff80807812 */ /* 0x000fe200078ec0ff */
[C---:B------:R-:W-:Y:S08]  /*13db0*/  HMMA.16816.F32.BF16 R100, R28.reuse, R104, R100 ;  /* 0x000000681c64723c */ /* 0x040ff00000041864 */
[----:B------:R-:W-:Y:S01]  /*13dc0*/  MUFU.EX2 R55, R55 ;  /* 0x0000003700377308 */ /* 0x000fe20000000800 */
[----:B------:R-:W-:Y:S01]  /*13dd0*/  LOP3.LUT R39, R124, 0xff00ff, RZ, 0xc0, !PT ;  /* 0x00ff00ff7c277812 */ /* 0x000fe200078ec0ff */
[----:B------:R-:W-:Y:S01]  /*13de0*/  FFMA.FTZ R57, R58, UR4, -R166 ;  /* 0x000000043a397c23 */ /* 0x000fe200080108a6 */
[----:B------:R-:W-:Y:S01]  /*13df0*/  SHF.R.U32.HI R126, RZ, 0x18, R126 ;  /* 0x00000018ff7e7819 */ /* 0x000fe2000001167e */
[----:B------:R-:W-:Y:S01]  /*13e00*/  FFMA.FTZ R58, R59, UR4, -R166 ;  /* 0x000000043b3a7c23 */ /* 0x000fe200080108a6 */
[-C--:B------:R-:W-:Y:S03]  /*13e10*/  HMMA.16816.F32.BF16 R20, R28, R106.reuse, R20 ;  /* 0x0000006a1c14723c */ /* 0x080fe60000041814 */
[----:B------:R-:W-:Y:S01]  /*13e20*/  LOP3.LUT R37, R36, 0xff, RZ, 0xc0, !PT ;  /* 0x000000ff24257812 */ /* 0x000fe200078ec0ff */
[--C-:B------:R-:W-:Y:S01]  /*13e30*/  FFMA.FTZ R59, R60, UR4, -R167.reuse ;  /* 0x000000043c3b7c23 */ /* 0x100fe200080108a7 */
[--C-:B------:R-:W-:Y:S01]  /*13e40*/  HSET2.LE.AND R38, R129, R214.reuse, PT ;  /* 0x000000d681267233 */ /* 0x100fe20003803000 */
[----:B------:R-:W-:Y:S01]  /*13e50*/  FFMA.FTZ R167, R61, UR4, -R167 ;  /* 0x000000043da77c23 */ /* 0x000fe200080108a7 */
[----:B------:R-:W-:Y:S01]  /*13e60*/  PRMT R111, R37, 0x5410, R126 ;  /* 0x00005410256f7816 */ /* 0x000fe2000000007e */
[----:B------:R-:W-:Y:S01]  /*13e70*/  HMMA.16816.F32.BF16 R24, R112, R106, R24 ;  /* 0x0000006a7018723c */ /* 0x000fe20000041818 */
[----:B------:R-:W-:Y:S03]  /*13e80*/  MUFU.EX2 R57, R57 ;  /* 0x0000003900397308 */ /* 0x000fe60000000800 */
[--C-:B------:R-:W-:Y:S01]  /*13e90*/  HSET2.LE.AND R39, R39, R214.reuse, PT ;  /* 0x000000d627277233 */ /* 0x100fe20003803000 */
[----:B------:R-:W-:Y:S01]  /*13ea0*/  FFMA.FTZ R61, R62, UR4, -R166 ;  /* 0x000000043e3d7c23 */ /* 0x000fe200080108a6 */
[----:B------:R-:W-:Y:S01]  /*13eb0*/  PRMT R121, R121, 0x5410, R130 ;  /* 0x0000541079797816 */ /* 0x000fe20000000082 */
[----:B------:R-:W-:Y:S01]  /*13ec0*/  FFMA.FTZ R166, R63, UR4, -R166 ;  /* 0x000000043fa67c23 */ /* 0x000fe200080108a6 */
[----:B--2---:R-:W-:Y:S03]  /*13ed0*/  F2FP.BF16.F32.PACK_AB R37, R141, R140 ;  /* 0x0000008c8d25723e */ /* 0x004fe600000010ff */
[----:B------:R-:W-:Y:S01]  /*13ee0*/  MUFU.EX2 R58, R58 ;  /* 0x0000003a003a7308 */ /* 0x000fe20000000800 */
[----:B-1----:R-:W-:Y:S01]  /*13ef0*/  F2FP.BF16.F32.PACK_AB R36, R143, R142 ;  /* 0x0000008e8f24723e */ /* 0x002fe200000010ff */
[----:B------:R-:W-:Y:S01]  /*13f00*/  FADD.FTZ R152, R152, R3 ;  /* 0x0000000398987221 */ /* 0x000fe20000010000 */
[----:B------:R-:W-:Y:S07]  /*13f10*/  PRMT R123, R128, 0x5410, R123 ;  /* 0x00005410807b7816 */ /* 0x000fee000000007b */
[----:B------:R-:W-:Y:S01]  /*13f20*/  MUFU.EX2 R59, R59 ;  /* 0x0000003b003b7308 */ /* 0x000fe20000000800 */
[----:B------:R-:W-:Y:S01]  /*13f30*/  LOP3.LUT R38, R37, R38, RZ, 0xc0, !PT ;  /* 0x0000002625267212 */ /* 0x000fe200078ec0ff */
[----:B------:R-:W-:Y:S01]  /*13f40*/  FADD.FTZ R160, R160, R155 ;  /* 0x0000009ba0a07221 */ /* 0x000fe20000010000 */
[----:B------:R-:W-:Y:S07]  /*13f50*/  LOP3.LUT R39, R36, R39, RZ, 0xc0, !PT ;  /* 0x0000002724277212 */ /* 0x000fee00078ec0ff */
[----:B------:R-:W-:Y:S01]  /*13f60*/  MUFU.EX2 R60, R167 ;  /* 0x000000a7003c7308 */ /* 0x000fe20000000800 */
[--C-:B------:R-:W-:Y:S01]  /*13f70*/  HSET2.LE.AND R37, R119, R214.reuse, PT ;  /* 0x000000d677257233 */ /* 0x100fe20003803000 */
[----:B------:R-:W-:Y:S01]  /*13f80*/  FADD.FTZ R137, R137, R0 ;  /* 0x0000000089897221 */ /* 0x000fe20000010000 */
[--C-:B------:R-:W-:Y:S07]  /*13f90*/  HSET2.LE.AND R36, R121, R214.reuse, PT ;  /* 0x000000d679247233 */ /* 0x100fee0003803000 */
[----:B------:R-:W-:Y:S01]  /*13fa0*/  MUFU.EX2 R61, R61 ;  /* 0x0000003d003d7308 */ /* 0x000fe20000000800 */
[----:B------:R-:W-:Y:S01]  /*13fb0*/  F2FP.BF16.F32.PACK_AB R31, R179, R150 ;  /* 0x00000096b31f723e */ /* 0x000fe200000010ff */
[----:B------:R-:W-:Y:S01]  /*13fc0*/  FADD.FTZ R153, R153, R154 ;  /* 0x0000009a99997221 */ /* 0x000fe20000010000 */
[----:B------:R-:W-:Y:S07]  /*13fd0*/  F2FP.BF16.F32.PACK_AB R28, R180, R181 ;  /* 0x000000b5b41c723e */ /* 0x000fee00000010ff */
[----:B------:R-:W-:Y:S01]  /*13fe0*/  MUFU.EX2 R166, R166 ;  /* 0x000000a600a67308 */ /* 0x000fe20000000800 */
[--C-:B------:R-:W-:Y:S01]  /*13ff0*/  HSET2.LE.AND R30, R123, R214.reuse, PT ;  /* 0x000000d67b1e7233 */ /* 0x100fe20003803000 */
[----:B------:R-:W-:Y:S01]  /*14000*/  IMAD.WIDE.U32 R122, R122, -0x2daee0ad, RZ ;  /* 0xd2511f537a7a7825 */ /* 0x000fe200078e00ff */
[----:B------:R-:W-:Y:S02]  /*14010*/  F2FP.BF16.F32.PACK_AB R29, R182, R183 ;  /* 0x000000b7b61d723e */ /* 0x000fe400000010ff */
[----:B------:R-:W-:Y:S01]  /*14020*/  LOP3.LUT R117, R117, 0xff00ff, RZ, 0xc0, !PT ;  /* 0x00ff00ff75757812 */ /* 0x000fe200078ec0ff */
[----:B------:R-:W-:Y:S01]  /*14030*/  IMAD.MOV.U32 R0, RZ, RZ, R133 ;  /* 0x000000ffff007224 */ /* 0x000fe200078e0085 */
        /* <DEDUP_REMOVED lines=9> */
[-C--:B---3--:R-:W-:Y:S05]  /*140d0*/  HMMA.16816.F32.BF16 R4, R36, R48.reuse, R4 ;  /* 0x000000302404723c */ /* 0x088fea0000041804 */
        /* <DEDUP_REMOVED lines=8> */
[----:B------:R-:W1:Y:S01]  /*14160*/  LDSM.16.MT88.4 R40, [R184+0x7000] ;  /* 0x00700000b828783b */ /* 0x000e620000004200 */
[----:B------:R-:W-:Y:S01]  /*14170*/  LOP3.LUT R116, R116, UR8, R125, 0x96, !PT ;  /* 0x0000000874747c12 */ /* 0x000fe2000f8e967d */
[----:B------:R-:W-:Y:S01]  /*14180*/  FADD.FTZ R172, R175, R172 ;  /* 0x000000acafac7221 */ /* 0x000fe20000010000 */
[----:B------:R-:W-:Y:S01]  /*14190*/  LOP3.LUT R120, R120, UR13, R123, 0x96, !PT ;  /* 0x0000000d78787c12 */ /* 0x000fe2000f8e967b */
[----:B------:R-:W-:Y:S01]  /*141a0*/  FADD.FTZ R151, R151, R178 ;  /* 0x000000b297977221 */ /* 0x000fe20000010000 */
[C---:B------:R-:W-:Y:S04]  /*141b0*/  HMMA.16816.F32.BF16 R8, R28.reuse, R48, R8 ;  /* 0x000000301c08723c */ /* 0x040fe80000041808 */
[----:B------:R-:W-:Y:S01]  /*141c0*/  IMAD.WIDE.U32 R116, R116, -0x2daee0ad, RZ ;  /* 0xd2511f5374747825 */ /* 0x000fe200078e00ff */
[C---:B------:R-:W-:Y:S02]  /*141d0*/  PRMT R48, R122.reuse, 0x7772, RZ ;  /* 0x000077727a307816 */ /* 0x040fe400000000ff */
[----:B------:R-:W-:Y:S01]  /*141e0*/  PRMT R49, R122, 0x7771, RZ ;  /* 0x000077717a317816 */ /* 0x000fe200000000ff */
[-C--:B------:R-:W-:Y:S03]  /*141f0*/  HMMA.16816.F32.BF16 R12, R28, R50.reuse, R12 ;  /* 0x000000321c0c723c */ /* 0x080fe6000004180c */
[----:B------:R-:W-:Y:S01]  /*14200*/  LOP3.LUT R118, R118, UR13, R117, 0x96, !PT ;  /* 0x0000000d76767c12 */ /* 0x000fe2000f8e9675 */
[----:B------:R-:W-:Y:S01]  /*14210*/  IMAD.MOV.U32 R106, RZ, RZ, R116 ;  /* 0x000000ffff6a7224 */ /* 0x000fe200078e0074 */
[C---:B------:R-:W-:Y:S01]  /*14220*/  PRMT R109, R116.reuse, 0x7773, RZ ;  /* 0x00007773746d7816 */ /* 0x040fe200000000ff */
[----:B------:R-:W-:Y:S01]  /*14230*/  IMAD.MOV.U32 R137, RZ, RZ, R134 ;  /* 0x000000ffff897224 */ /* 0x000fe200078e0086 */
[C---:B------:R-:W-:Y:S01]  /*14240*/  PRMT R111, R116.reuse, 0x7771, RZ ;  /* 0x00007771746f7816 */ /* 0x040fe200000000ff */
[C---:B------:R-:W-:Y:S04]  /*14250*/  HMMA.16816.F32.BF16 R16, R36.reuse, R50, R16 ;  /* 0x000000322410723c */ /* 0x040fe80000041810 */
[----:B------:R-:W-:Y:S01]  /*14260*/  PRMT R50, R116, 0x7772, RZ ;  /* 0x0000777274327816 */ /* 0x000fe200000000ff */
[----:B------:R-:W-:Y:S01]  /*14270*/  FFMA.FTZ R51, R64, UR4, -R168 ;  /* 0x0000000440337c23 */ /* 0x000fe200080108a8 */
[----:B------:R-:W-:Y:S01]  /*14280*/  LOP3.LUT R115, R118, 0xff, RZ, 0xc0, !PT ;  /* 0x000000ff76737812 */ /* 0x000fe200078ec0ff */
[----:B------:R-:W-:Y:S01]  /*14290*/  FADD.FTZ R148, R148, R149 ;  /* 0x0000009594947221 */ /* 0x000fe20000010000 */
[-C--:B------:R-:W-:Y:S03]  /*142a0*/  HMMA.16816.F32.BF16 R68, R36, R44.reuse, R68 ;  /* 0x0000002c2444723c */ /* 0x080fe60000041844 */
[----:B------:R-:W-:Y:S01]  /*142b0*/  SHF.R.U32.HI R113, RZ, 0x18, R118 ;  /* 0x00000018ff717819 */ /* 0x000fe20000011676 */
[----:B------:R-:W-:Y:S01]  /*142c0*/  MUFU.EX2 R51, R51 ;  /* 0x0000003300337308 */ /* 0x000fe20000000800 */
[----:B------:R-:W-:Y:S01]  /*142d0*/  LOP3.LUT R104, R120, 0xff, RZ, 0xc0, !PT ;  /* 0x000000ff78687812 */ /* 0x000fe200078ec0ff */
[----:B------:R-:W-:Y:S01]  /*142e0*/  FADD.FTZ R145, R145, R170 ;  /* 0x000000aa91917221 */ /* 0x000fe20000010000 */
[----:B------:R-:W-:Y:S01]  /*142f0*/  LOP3.LUT R106, R106, 0xff, RZ, 0xc0, !PT ;  /* 0x000000ff6a6a7812 */ /* 0x000fe200078ec0ff */
[C---:B------:R-:W-:Y:S04]  /*14300*/  HMMA.16816.F32.BF16 R72, R28.reuse, R44, R72 ;  /* 0x0000002c1c48723c */ /* 0x040fe80000041848 */
[----:B------:R-:W-:Y:S01]  /*14310*/  IMAD.MOV.U32 R44, RZ, RZ, R122 ;  /* 0x000000ffff2c7224 */ /* 0x000fe200078e007a */
[----:B------:R-:W-:Y:S01]  /*14320*/  PRMT R45, R122, 0x7773, RZ ;  /* 0x000077737a2d7816 */ /* 0x000fe200000000ff */
[----:B------:R-:W-:Y:S01]  /*14330*/  IMAD.MOV.U32 R3, RZ, RZ, R136 ;  /* 0x000000ffff037224 */ /* 0x000fe200078e0088 */
[----:B------:R-:W-:Y:S01]  /*14340*/  PRMT R111, R106, 0x5410, R111 ;  /* 0x000054106a6f7816 */ /* 0x000fe2000000006f */
[-C--:B------:R-:W-:Y:S03]  /*14350*/  HMMA.16816.F32.BF16 R76, R28, R46.reuse, R76 ;  /* 0x0000002e1c4c723c */ /* 0x080fe6000004184c */
[----:B------:R-:W-:Y:S01]  /*14360*/  LOP3.LUT R44, R44, 0xff, RZ, 0xc0, !PT ;  /* 0x000000ff2c2c7812 */ /* 0x000fe200078ec0ff */
[----:B------:R-:W-:Y:S01]  /*14370*/  FADD.FTZ R147, R147, R172 ;  /* 0x000000ac93937221 */ /* 0x000fe20000010000 */
[----:B------:R-:W-:Y:S01]  /*14380*/  PRMT R48, R48, 0x5410, R45 ;  /* 0x0000541030307816 */ /* 0x000fe2000000002d */
[----:B------:R-:W-:Y:S01]  /*14390*/  FADD.FTZ R176, R176, R151 ;  /* 0x00000097b0b07221 */ /* 0x000fe20000010000 */
[----:B------:R-:W-:Y:S01]  /*143a0*/  PRMT R49, R44, 0x5410, R49 ;  /* 0x000054102c317816 */ /* 0x000fe20000000031 */
[C---:B------:R-:W-:Y:S01]  /*143b0*/  HMMA.16816.F32.BF16 R80, R36.reuse, R46, R80 ;  /* 0x0000002e2450723c */ /* 0x040fe20000041850 */
[----:B------:R-:W2:Y:S03]  /*143c0*/  LDSM.16.MT88.4 R44, [R139+0x7000] ;  /* 0x007000008b2c783b */ /* 0x000ea60000004200 */
[--C-:B------:R-:W-:Y:S01]  /*143d0*/  HSET2.LE.AND R106, R49, R214.reuse, PT ;  /* 0x000000d6316a7233 */ /* 0x100fe20003803000 */
[----:B------:R-:W-:Y:S01]  /*143e0*/  FADD.FTZ R177, R177, R148 ;  /* 0x00000094b1b17221 */ /* 0x000fe20000010000 */
[----:B------:R-:W-:Y:S01]  /*143f0*/  SHF.R.U32.HI R105, RZ, 0x18, R120 ;  /* 0x00000018ff697819 */ /* 0x000fe20000011678 */
[----:B------:R-:W-:Y:S01]  /*14400*/  FADD.FTZ R145, R144, R145 ;  /* 0x0000009190917221 */ /* 0x000fe20000010000 */
[-C--:B-1----:R-:W-:Y:S03]  /*14410*/  HMMA.16816.F32.BF16 R84, R36, R40.reuse, R84 ;  /* 0x000000282454723c */ /* 0x082fe60000041854 */
[----:B------:R-:W-:Y:S01]  /*14420*/  PRMT R109, R50, 0x5410, R109 ;  /* 0x00005410326d7816 */ /* 0x000fe2000000006d */
[----:B------:R-:W-:Y:S01]  /*14430*/  FADD.FTZ R146, R146, R147 ;  /* 0x0000009392927221 */ /* 0x000fe20000010000 */
[C---:B------:R-:W-:Y:S01]  /*14440*/  PRMT R50, R120.reuse, 0x7632, R50 ;  /* 0x0000763278327816 */ /* 0x040fe20000000032 */
[----:B------:R-:W-:Y:S01]  /*14450*/  FADD.FTZ R176, R173, R176 ;  /* 0x000000b0adb07221 */ /* 0x000fe20000010000 */
[----:B------:R-:W-:Y:S01]  /*14460*/  LOP3.LUT R107, R120, 0xffff, RZ, 0xc0, !PT ;  /* 0x0000ffff786b7812 */ /* 0x000fe200078ec0ff */
[C---:B------:R-:W-:Y:S04]  /*14470*/  HMMA.16816.F32.BF16 R88, R28.reuse, R40, R88 ;  /* 0x000000281c58723c */ /* 0x040fe80000041858 */
[----:B------:R-:W-:Y:S01]  /*14480*/  LOP3.LUT R40, R118, 0xffff, RZ, 0xc0, !PT ;  /* 0x0000ffff76287812 */ /* 0x000fe200078ec0ff */
[----:B------:R-:W-:Y:S01]  /*14490*/  FADD.FTZ R174, R174, R177 ;  /* 0x000000b1aeae7221 */ /* 0x000fe20000010000 */
[----:B------:R-:W-:Y:S01]  /*144a0*/  PRMT R41, R118, 0x7632, R41 ;  /* 0x0000763276297816 */ /* 0x000fe20000000029 */
[----:B------:R-:W-:Y:S01]  /*144b0*/  FADD.FTZ R150, R150, R145 ;  /* 0x0000009196967221 */ /* 0x000fe20000010000 */
[-C--:B------:R-:W-:Y:S01]  /*144c0*/  HMMA.16816.F32.BF16 R92, R28, R42.reuse, R92 ;  /* 0x0000002a1c5c723c */ /* 0x080fe2000004185c */
[----:B------:R-:W1:Y:S02]  /*144d0*/  LDSM.16.MT88.4 R116, [R189+0x7800] ;  /* 0x00780000bd74783b */ /* 0x000e640000004200 */
[----:B------:R-:W-:Y:S01]  /*144e0*/  LOP3.LUT R64, R50, 0xff, RZ, 0xc0, !PT ;  /* 0x000000ff32407812 */ /* 0x000fe200078ec0ff */
[----:B------:R-:W-:Y:S01]  /*144f0*/  FADD.FTZ R181, R181, R146 ;  /* 0x00000092b5b57221 */ /* 0x000fe20000010000 */
[----:B------:R-:W3:Y:S01]  /*14500*/  MUFU.EX2 R50, R108 ;  /* 0x0000006c00327308 */ /* 0x000ee20000000800 */
[----:B------:R-:W-:Y:S01]  /*14510*/  SHF.R.U32.HI R107, RZ, 0x8, R107 ;  /* 0x00000008ff6b7819 */ /* 0x000fe2000001166b */
[----:B------:R-:W-:Y:S01]  /*14520*/  FADD.FTZ R241, R241, R176 ;  /* 0x000000b0f1f17221 */ /* 0x000fe20000010000 */
[C---:B------:R-:W-:Y:S04]  /*14530*/  HMMA.16816.F32.BF16 R96, R36.reuse, R42, R96 ;  /* 0x0000002a2460723c */ /* 0x040fe80000041860 */
[----:B------:R-:W-:Y:S01]  /*14540*/  PRMT R105, R64, 0x5410, R105 ;  /* 0x0000541040697816 */ /* 0x000fe20000000069 */
[--C-:B------:R-:W-:Y:S01]  /*14550*/  FFMA.FTZ R64, R52, UR4, -R168.reuse ;  /* 0x0000000434407c23 */ /* 0x100fe200080108a8 */
[----:B------:R-:W-:Y:S01]  /*14560*/  PRMT R67, R104, 0x5410, R107 ;  /* 0x0000541068437816 */ /* 0x000fe2000000006b */
[----:B------:R4:W5:Y:S01]  /*14570*/  MUFU.EX2 R52, R66 ;  /* 0x0000004200347308 */ /* 0x0009620000000800 */
[----:B------:R-:W-:Y:S01]  /*14580*/  LOP3.LUT R107, R48, 0xff00ff, RZ, 0xc0, !PT ;  /* 0x00ff00ff306b7812 */ /* 0x000fe200078ec0ff */
[-C--:B--2---:R-:W-:Y:S03]  /*14590*/  HMMA.16816.F32.BF16 R32, R36, R44.reuse, R32 ;  /* 0x0000002c2420723c */ /* 0x084fe60000041820 */
[----:B------:R-:W-:Y:S01]  /*145a0*/  FFMA.FTZ R168, R53, UR4, -R168 ;  /* 0x0000000435a87c23 */ /* 0x000fe200080108a8 */
[--C-:B------:R-:W-:Y:S04]  /*145b0*/  HSET2.LE.AND R107, R107, R214.reuse, PT ;  /* 0x000000d66b6b7233 */ /* 0x100fe80003803000 */
[----:B------:R-:W-:Y:S01]  /*145c0*/  MUFU.EX2 R53, R64 ;  /* 0x0000004000357308 */ /* 0x000fe20000000800 */
[--C-:B------:R-:W-:Y:S01]  /*145d0*/  HSET2.LE.AND R104, R67, R214.reuse, PT ;  /* 0x000000d643687233 */ /* 0x100fe20003803000 */
[----:B------:R-:W-:Y:S01]  /*145e0*/  FADD.FTZ R243, R243, R174 ;  /* 0x000000aef3f37221 */ /* 0x000fe20000010000 */
[C---:B------:R-:W-:Y:S07]  /*145f0*/  HMMA.16816.F32.BF16 R100, R28.reuse, R44, R100 ;  /* 0x0000002c1c64723c */ /* 0x040fee0000041864 */
[----:B------:R-:W2:Y:S01]  /*14600*/  MUFU.EX2 R168, R168 ;  /* 0x000000a800a87308 */ /* 0x000ea20000000800 */
[----:B----4-:R-:W-:Y:S01]  /*14610*/  SHF.R.U32.HI R66, RZ, 0x8, R40 ;  /* 0x00000008ff427819 */ /* 0x010fe20000011628 */
[----:B------:R-:W-:Y:S01]  /*14620*/  FADD.FTZ R179, R179, R150 ;  /* 0x00000096b3b37221 */ /* 0x000fe20000010000 */
[----:B------:R-:W-:Y:S01]  /*14630*/  LOP3.LUT R40, R41, 0xff, RZ, 0xc0, !PT ;  /* 0x000000ff29287812 */ /* 0x000fe200078ec0ff */
[----:B------:R-:W-:Y:S01]  /*14640*/  FADD.FTZ R181, R180, R181 ;  /* 0x000000b5b4b57221 */ /* 0x000fe20000010000 */
[-C--:B------:R-:W-:Y:S01]  /*14650*/  HMMA.16816.F32.BF16 R20, R28, R46.reuse, R20 ;  /* 0x0000002e1c14723c */ /* 0x080fe20000041814 */
[----:B------:R-:W-:Y:S02]  /*14660*/  LDSM.16.MT88.4 R28, [R184+0x7800] ;  /* 0x00780000b81c783b */ /* 0x000fe40000004200 */
[--C-:B------:R-:W-:Y:S01]  /*14670*/  HSET2.LE.AND R105, R105, R214.reuse, PT ;  /* 0x000000d669697233 */ /* 0x100fe20003803000 */
[----:B------:R-:W-:Y:S01]  /*14680*/  FADD.FTZ R236, R236, R241 ;  /* 0x000000f1ecec7221 */ /* 0x000fe20000010000 */
[----:B---3--:R-:W-:Y:S01]  /*14690*/  F2FP.BF16.F32.PACK_AB R45, R50, R51 ;  /* 0x00000033322d723e */ /* 0x008fe200000010ff */
[----:B------:R-:W-:Y:S01]  /*146a0*/  FADD.FTZ R238, R238, R243 ;  /* 0x000000f3eeee7221 */ /* 0x000fe20000010000 */
[----:B-----5:R-:W-:Y:S01]  /*146b0*/  F2FP.BF16.F32.PACK_AB R48, R52, R65 ;  /* 0x000000413430723e */ /* 0x020fe200000010ff */
[----:B------:R-:W-:Y:S04]  /*146c0*/  HMMA.16816.F32.BF16 R24, R36, R46, R24 ;  /* 0x0000002e2418723c */ /* 0x000fe80000041818 */
[----:B--2---:R-:W-:Y:S01]  /*146d0*/  F2FP.BF16.F32.PACK_AB R49, R168, R53 ;  /* 0x00000035a831723e */ /* 0x004fe200000010ff */
[----:B------:R-:W-:Y:S01]  /*146e0*/  FADD.FTZ R140, R140, R179 ;  /* 0x000000b38c8c7221 */ /* 0x000fe20000010000 */
[----:B------:R-:W-:Y:S01]  /*146f0*/  F2FP.BF16.F32.PACK_AB R44, R169, R54 ;  /* 0x00000036a92c723e */ /* 0x000fe200000010ff */
[----:B------:R-:W-:Y:S01]  /*14700*/  FADD.FTZ R142, R142, R181 ;  /* 0x000000b58e8e7221 */ /* 0x000fe20000010000 */
[----:B------:R-:W-:Y:S01]  /*14710*/  PRMT R113, R40, 0x5410, R113 ;  /* 0x0000541028717816 */ /* 0x000fe20000000071 */
[----:B------:R-:W-:Y:S01]  /*14720*/  FADD.FTZ R183, R183, R236 ;  /* 0x000000ecb7b77221 */ /* 0x000fe20000010000 */
[----:B------:R-:W-:Y:S01]  /*14730*/  PRMT R115, R115, 0x5410, R66 ;  /* 0x0000541073737816 */ /* 0x000fe20000000042 */
[----:B------:R-:W2:Y:S01]  /*14740*/  LDSM.16.MT88.4 R40, [R185+0x7800] ;  /* 0x00780000b928783b */ /* 0x000ea20000004200 */
        /* <DEDUP_REMOVED lines=35> */
[----:B------:R-:W-:Y:S01]  /*14980*/  FADD.FTZ R61, R61, R58 ;  /* 0x0000003a3d3d7221 */ /* 0x000fe20000010000 */
[----:B------:R-:W-:Y:S01]  /*14990*/  FADD.FTZ R235, R50, R51 ;  /* 0x0000003332eb7221 */ /* 0x000fe20000010000 */
[----:B------:R-:W-:Y:S01]  /*149a0*/  FADD.FTZ R226, R52, R65 ;  /* 0x0000004134e27221 */ /* 0x000fe20000010000 */
[----:B------:R-:W-:Y:S01]  /*149b0*/  FADD.FTZ R227, R60, R59 ;  /* 0x0000003b3ce37221 */ /* 0x000fe20000010000 */
[----:B------:R-:W-:Y:S01]  /*149c0*/  FADD.FTZ R225, R166, R61 ;  /* 0x0000003da6e17221 */ /* 0x000fe20000010000 */
        /* <DEDUP_REMOVED lines=17> */
.L_x_1014:
[----:B------:R-:W1:Y:S01]  /*14ae0*/  SHFL.BFLY PT, R2, R235, 0x2, 0x1f ;  /* 0x0c401f00eb027f89 */ /* 0x000e6200000e0000 */
[C---:B------:R-:W-:Y:S01]  /*14af0*/  SHF.L.U32 R6, R209.reuse, 0x4, RZ ;  /* 0x00000004d1067819 */ /* 0x040fe200000006ff */
[----:B------:R-:W2:Y:S01]  /*14b00*/  LDCU UR4, c[0x0][0x4fc] ;  /* 0x00009f80ff0477ac */ /* 0x000ea20008000800 */
[C---:B------:R-:W-:Y:S01]  /*14b10*/  LOP3.LUT P2, RZ, R209.reuse, 0x8, RZ, 0xc0, !PT ;  /* 0x00000008d1ff7812 */ /* 0x040fe2000784c0ff */
[----:B------:R-:W3:Y:S01]  /*14b20*/  SHFL.BFLY PT, R11, R226, 0x2, 0x1f ;  /* 0x0c401f00e20b7f89 */ /* 0x000ee200000e0000 */
[----:B------:R-:W-:Y:S01]  /*14b30*/  LOP3.LUT R6, R6, 0x1c0, RZ, 0xc0, !PT ;  /* 0x000001c006067812 */ /* 0x000fe200078ec0ff */
[----:B------:R-:W-:Y:S01]  /*14b40*/  UMOV UR5, 0x400 ;  /* 0x0000040000057882 */ /* 0x000fe20000000000 */
[C---:B------:R-:W-:Y:S01]  /*14b50*/  LOP3.LUT P0, RZ, R209.reuse, 0x4, RZ, 0xc0, !PT ;  /* 0x00000004d1ff7812 */ /* 0x040fe2000780c0ff */
[----:B------:R-:W4:Y:S01]  /*14b60*/  SHFL.BFLY PT, R0, R227, 0x2, 0x1f ;  /* 0x0c401f00e3007f89 */ /* 0x000f2200000e0000 */
[----:B------:R-:W-:Y:S01]  /*14b70*/  LOP3.LUT R215, R6, 0x38, R215, 0xf8, !PT ;  /* 0x0000003806d77812 */ /* 0x000fe200078ef8d7 */
[----:B------:R-:W5:Y:S01]  /*14b80*/  LDC R25, c[0x0][0x434] ;  /* 0x00010d00ff197b82 */ /* 0x000f620000000800 */
[----:B------:R-:W-:Y:S01]  /*14b90*/  LOP3.LUT P6, RZ, R209, 0x3, RZ, 0xc0, !PT ;  /* 0x00000003d1ff7812 */ /* 0x000fe200078cc0ff */
[----:B------:R-:W2:Y:S01]  /*14ba0*/  SHFL.BFLY PT, R10, R225, 0x2, 0x1f ;  /* 0x0c401f00e10a7f89 */ /* 0x000ea200000e0000 */
[----:B-1----:R-:W-:Y:S01]  /*14bb0*/  FADD.FTZ R2, R2, R235 ;  /* 0x000000eb02027221 */ /* 0x002fe20000010000 */
[----:B---3--:R-:W-:-:S04]  /*14bc0*/  FADD.FTZ R11, R11, R226 ;  /* 0x000000e20b0b7221 */ /* 0x008fc80000010000 */
[----:B------:R-:W1:Y:S01]  /*14bd0*/  SHFL.BFLY PT, R5, R2, 0x1, 0x1f ;  /* 0x0c201f0002057f89 */ /* 0x000e6200000e0000 */
[----:B----4-:R-:W-:-:S03]  /*14be0*/  FADD.FTZ R3, R0, R227 ;  /* 0x000000e300037221 */ /* 0x010fc60000010000 */
[----:B------:R-:W3:Y:S01]  /*14bf0*/  SHFL.BFLY PT, R4, R11, 0x1, 0x1f ;  /* 0x0c201f000b047f89 */ /* 0x000ee200000e0000 */
[----:B--2---:R-:W-:-:S03]  /*14c00*/  FADD.FTZ R10, R10, R225 ;  /* 0x000000e10a0a7221 */ /* 0x004fc60000010000 */
[----:B------:R-:W2:Y:S04]  /*14c10*/  SHFL.BFLY PT, R0, R3, 0x1, 0x1f ;  /* 0x0c201f0003007f89 */ /* 0x000ea800000e0000 */
[----:B------:R-:W4:Y:S01]  /*14c20*/  SHFL.BFLY PT, R9, R10, 0x1, 0x1f ;  /* 0x0c201f000a097f89 */ /* 0x000f2200000e0000 */
[----:B-1----:R-:W-:Y:S01]  /*14c30*/  FADD.FTZ R5, R2, R5 ;  /* 0x0000000502057221 */ /* 0x002fe20000010000 */
[----:B------:R-:W-:Y:S01]  /*14c40*/  SHF.L.U32 R2, R209, 0x5, RZ ;  /* 0x00000005d1027819 */ /* 0x000fe200000006ff */
[----:B---3--:R-:W-:Y:S02]  /*14c50*/  FADD.FTZ R4, R11, R4 ;  /* 0x000000040b047221 */ /* 0x008fe40000010000 */
[----:B------:R-:W1:Y:S01]  /*14c60*/  MUFU.RCP R8, R5 ;  /* 0x0000000500087308 */ /* 0x000e620000001000 */
[----:B------:R-:W-:Y:S01]  /*14c70*/  FSETP.NE.FTZ.AND P1, PT, R5, RZ, PT ;  /* 0x000000ff0500720b */ /* 0x000fe20003f35000 */
[----:B--2---:R-:W-:Y:S01]  /*14c80*/  FADD.FTZ R0, R3, R0 ;  /* 0x0000000003007221 */ /* 0x004fe20000010000 */
[----:B------:R-:W-:-:S02]  /*14c90*/  FSETP.NE.FTZ.AND P5, PT, R4, RZ, PT ;  /* 0x000000ff0400720b */ /* 0x000fc40003fb5000 */
[----:B------:R-:W-:Y:S01]  /*14ca0*/  LOP3.LUT R2, R237, 0x7c00, R2, 0xf8, !PT ;  /* 0x00007c00ed027812 */ /* 0x000fe200078ef802 */
[----:B----4-:R-:W-:Y:S02]  /*14cb0*/  FADD.FTZ R9, R10, R9 ;  /* 0x000000090a097221 */ /* 0x010fe40000010000 */
[----:B------:R-:W2:Y:S01]  /*14cc0*/  MUFU.RCP R7, R4 ;  /* 0x0000000400077308 */ /* 0x000ea20000001000 */
[----:B------:R-:W-:Y:S02]  /*14cd0*/  FSETP.NE.FTZ.AND P4, PT, R0, RZ, PT ;  /* 0x000000ff0000720b */ /* 0x000fe40003f95000 */
[----:B------:R-:W-:Y:S02]  /*14ce0*/  LOP3.LUT R2, R2, R215, RZ, 0xfc, !PT ;  /* 0x000000d702027212 */ /* 0x000fe400078efcff */
[----:B------:R-:W-:-:S03]  /*14cf0*/  FSETP.NE.FTZ.AND P3, PT, R9, RZ, PT ;  /* 0x000000ff0900720b */ /* 0x000fc60003f75000 */
[----:B------:R-:W3:Y:S01]  /*14d00*/  MUFU.RCP R3, R0 ;  /* 0x0000000000037308 */ /* 0x000ee20000001000 */
[----:B------:R-:W4:Y:S01]  /*14d10*/  @P5 LDC R18, c[0x0][0x458] ;  /* 0x00011600ff125b82 */ /* 0x000f220000000800 */
[----:B-1----:R-:W-:-:S05]  /*14d20*/  FSEL R8, R8, 1, P1 ;  /* 0x3f80000008087808 */ /* 0x002fca0000800000 */
[----:B------:R-:W-:Y:S01]  /*14d30*/  FMUL.FTZ R8, R8, UR4 ;  /* 0x0000000408087c20 */ /* 0x000fe20008410000 */
[----:B------:R-:W1:Y:S01]  /*14d40*/  MUFU.RCP R6, R9 ;  /* 0x0000000900067308 */ /* 0x000e620000001000 */
[----:B--2---:R-:W-:Y:S02]  /*14d50*/  FSEL R7, R7, 1, P5 ;  /* 0x3f80000007077808 */ /* 0x004fe40002800000 */
[C---:B------:R-:W-:Y:S01]  /*14d60*/  FMUL.FTZ R128, R8.reuse, R128 ;  /* 0x0000008008807220 */ /* 0x040fe20000410000 */
[C---:B------:R-:W-:Y:S01]  /*14d70*/  FMUL.FTZ R129, R8.reuse, R129 ;  /* 0x0000008108817220 */ /* 0x040fe20000410000 */
[C---:B------:R-:W-:Y:S01]  /*14d80*/  FMUL.FTZ R116, R8.reuse, R116 ;  /* 0x0000007408747220 */ /* 0x040fe20000410000 */
[C---:B------:R-:W-:Y:S01]  /*14d90*/  FMUL.FTZ R117, R8.reuse, R117 ;  /* 0x0000007508757220 */ /* 0x040fe20000410000 */
        /* <DEDUP_REMOVED lines=9> */
[C---:B------:R-:W-:Y:S01]  /*14e30*/  FMUL.FTZ R96, R8.reuse, R96 ;  /* 0x0000006008607220 */ /* 0x040fe20000410000 */
[----:B------:R-:W-:Y:S01]  /*14e40*/  FMUL.FTZ R97, R8, R97 ;  /* 0x0000006108617220 */ /* 0x000fe20000410000 */
[----:B-1----:R-:W-:Y:S01]  /*14e50*/  FSEL R6, R6, 1, P3 ;  /* 0x3f80000006067808 */ /* 0x002fe20001800000 */
[C---:B------:R-:W-:Y:S01]  /*14e60*/  FMUL.FTZ R112, R8.reuse, R112 ;  /* 0x0000007008707220 */ /* 0x040fe20000410000 */
[C---:B------:R-:W-:Y:S01]  /*14e70*/  FMUL.FTZ R113, R8.reuse, R113 ;  /* 0x0000007108717220 */ /* 0x040fe20000410000 */
[C---:B------:R-:W-:Y:S01]  /*14e80*/  FMUL.FTZ R104, R8.reuse, R104 ;  /* 0x0000006808687220 */ /* 0x040fe20000410000 */
[----:B------:R-:W-:Y:S01]  /*14e90*/  FMUL.FTZ R105, R8, R105 ;  /* 0x0000006908697220 */ /* 0x000fe20000410000 */
[----:B------:R-:W-:Y:S01]  /*14ea0*/  FMUL.FTZ R6, R6, UR4 ;  /* 0x0000000406067c20 */ /* 0x000fe20008410000 */
[----:B------:R-:W1:Y:S01]  /*14eb0*/  S2UR UR4, SR_CgaCtaId ;  /* 0x00000000000479c3 */ /* 0x000e620000008800 */
[----:B------:R-:W-:Y:S01]  /*14ec0*/  MOV R8, 0x10 ;  /* 0x0000001000087802 */ /* 0x000fe20000000f00 */
        /* <DEDUP_REMOVED lines=8> */
[----:B------:R-:W-:Y:S01]  /*14f50*/  SEL R8, R8, 0xfffffff0, !P0 ;  /* 0xfffffff008087807 */ /* 0x000fe20004000000 */
[C---:B------:R-:W-:Y:S01]  /*14f60*/  FMUL.FTZ R120, R3.reuse, R120 ;  /* 0x0000007803787220 */ /* 0x040fe20000410000 */
[----:B------:R-:W-:Y:S01]  /*14f70*/  FMUL.FTZ R121, R3, R121 ;  /* 0x0000007903797220 */ /* 0x000fe20000410000 */
        /* <DEDUP_REMOVED lines=10> */
[C---:B------:R-:W-:Y:S01]  /*15020*/  FMUL.FTZ R74, R6.reuse, R74 ;  /* 0x0000004a064a7220 */ /* 0x040fe20000410000 */
[----:B-1----:R-:W-:Y:S01]  /*15030*/  ULEA UR4, UR4, UR5, 0x18 ;  /* 0x0000000504047291 */ /* 0x002fe2000f8ec0ff */
[----:B------:R-:W-:Y:S01]  /*15040*/  FMUL.FTZ R75, R6, R75 ;  /* 0x0000004b064b7220 */ /* 0x000fe20000410000 */
[----:B------:R-:W-:Y:S01]  /*15050*/  F2FP.BF16.F32.PACK_AB R116, R117, R116 ;  /* 0x000000747574723e */ /* 0x000fe200000010ff */
[----:B------:R-:W-:Y:S01]  /*15060*/  FMUL.FTZ R76, R3, R76 ;  /* 0x0000004c034c7220 */ /* 0x000fe20000410000 */
[----:B------:R-:W-:Y:S01]  /*15070*/  F2FP.BF16.F32.PACK_AB R118, R119, R118 ;  /* 0x000000767776723e */ /* 0x000fe200000010ff */
[----:B------:R-:W-:Y:S01]  /*15080*/  FMUL.FTZ R77, R3, R77 ;  /* 0x0000004d034d7220 */ /* 0x000fe20000410000 */
[----:B------:R-:W-:Y:S01]  /*15090*/  LEA R11, R2, UR4, 0x1 ;  /* 0x00000004020b7c11 */ /* 0x000fe2000f8e08ff */
[C---:B------:R-:W-:Y:S01]  /*150a0*/  FMUL.FTZ R78, R6.reuse, R78 ;  /* 0x0000004e064e7220 */ /* 0x040fe20000410000 */
[----:B------:R-:W-:Y:S01]  /*150b0*/  MOV R2, 0x20 ;  /* 0x0000002000027802 */ /* 0x000fe20000000f00 */
[----:B------:R-:W-:Y:S01]  /*150c0*/  FMUL.FTZ R79, R6, R79 ;  /* 0x0000004f064f7220 */ /* 0x000fe20000410000 */
[-C--:B------:R-:W-:Y:S01]  /*150d0*/  IADD3 R13, PT, PT, R8, R11.reuse, RZ ;  /* 0x0000000b080d7210 */ /* 0x080fe20007ffe0ff */
[----:B------:R-:W-:Y:S01]  /*150e0*/  STS [R11], R128 ;  /* 0x000000800b007388 */ /* 0x000fe20000000800 */
[----:B------:R-:W-:Y:S01]  /*150f0*/  SEL R10, R2, 0xffffffe0, !P2 ;  /* 0xffffffe0020a7807 */ /* 0x000fe20005000000 */
[----:B------:R-:W1:Y:S01]  /*15100*/  @P1 MUFU.LG2 R5, R5 ;  /* 0x0000000500051308 */ /* 0x000e620000000c00 */
[----:B------:R-:W2:Y:S01]  /*15110*/  LDC.U8 R2, c[0x0][0x549] ;  /* 0x00015240ff027b82 */ /* 0x000ea20000000000 */
[----:B------:R-:W-:Y:S01]  /*15120*/  F2FP.BF16.F32.PACK_AB R124, R125, R124 ;  /* 0x0000007c7d7c723e */ /* 0x000fe200000010ff */
[----:B------:R-:W-:Y:S01]  /*15130*/  STS [R11+0x400], R130 ;  /* 0x000400820b007388 */ /* 0x000fe20000000800 */
        /* <DEDUP_REMOVED lines=16> */
[----:B------:R-:W-:Y:S01]  /*15240*/  IADD3 R19, PT, PT, R8, R17, RZ ;  /* 0x0000001108137210 */ /* 0x000fe20007ffe0ff */
        /* <DEDUP_REMOVED lines=8> */
[C---:B------:R-:W-:Y:S01]  /*152d0*/  FMUL.FTZ R90, R6.reuse, R90 ;  /* 0x0000005a065a7220 */ /* 0x040fe20000410000 */
[----:B------:R-:W-:Y:S01]  /*152e0*/  LOP3.LUT P0, RZ, R209, 0x10, RZ, 0xc0, !PT ;  /* 0x00000010d1ff7812 */ /* 0x000fe2000780c0ff */
[----:B------:R-:W-:Y:S01]  /*152f0*/  STS [R17], R68 ;  /* 0x0000004411007388 */ /* 0x000fe20000000800 */
[----:B------:R-:W-:Y:S01]  /*15300*/  IADD3 R15, PT, PT, R11, 0x40, RZ ;  /* 0x000000400b0f7810 */ /* 0x000fe20007ffe0ff */
[----:B------:R-:W-:Y:S01]  /*15310*/  FMUL.FTZ R91, R6, R91 ;  /* 0x0000005b065b7220 */ /* 0x000fe20000410000 */
[----:B------:R-:W-:Y:S01]  /*15320*/  ISETP.NE.AND P2, PT, R208, -0x1, PT ;  /* 0xffffffffd000780c */ /* 0x000fe20003f45270 */
[----:B------:R-:W-:Y:S01]  /*15330*/  STS [R17+0x400], R70 ;  /* 0x0004004611007388 */ /* 0x000fe20000000800 */
[C---:B------:R-:W-:Y:S01]  /*15340*/  FMUL.FTZ R92, R3.reuse, R92 ;  /* 0x0000005c035c7220 */ /* 0x040fe20000410000 */
[----:B------:R-:W-:Y:S01]  /*15350*/  FMUL.FTZ R93, R3, R93 ;  /* 0x0000005d035d7220 */ /* 0x000fe20000410000 */
[C---:B------:R-:W-:Y:S01]  /*15360*/  FMUL.FTZ R94, R6.reuse, R94 ;  /* 0x0000005e065e7220 */ /* 0x040fe20000410000 */
[----:B------:R-:W-:Y:S01]  /*15370*/  STS [R19], R80 ;  /* 0x0000005013007388 */ /* 0x000fe20000000800 */
[----:B------:R-:W-:Y:S01]  /*15380*/  FMUL.FTZ R95, R6, R95 ;  /* 0x0000005f065f7220 */ /* 0x000fe20000410000 */
[C---:B------:R-:W-:Y:S01]  /*15390*/  FMUL.FTZ R114, R7.reuse, R114 ;  /* 0x0000007207727220 */ /* 0x040fe20000410000 */
[----:B------:R-:W-:Y:S01]  /*153a0*/  FMUL.FTZ R115, R7, R115 ;  /* 0x0000007307737220 */ /* 0x000fe20000410000 */
[----:B------:R-:W-:Y:S01]  /*153b0*/  STS [R19+0x400], R82 ;  /* 0x0004005213007388 */ /* 0x000fe20000000800 */
[----:B------:R-:W-:Y:S01]  /*153c0*/  @P0 IADD3 R15, PT, PT, R11, -0x40, RZ ;  /* 0xffffffc00b0f0810 */ /* 0x000fe20007ffe0ff */
[C---:B------:R-:W-:Y:S01]  /*153d0*/  FMUL.FTZ R106, R7.reuse, R106 ;  /* 0x0000006a076a7220 */ /* 0x040fe20000410000 */
[----:B--2---:R-:W-:Y:S01]  /*153e0*/  ISETP.NE.AND P0, PT, R2, RZ, PT ;  /* 0x000000ff0200720c */ /* 0x004fe20003f05270 */
[----:B------:R-:W-:Y:S01]  /*153f0*/  STS [R17+0x2000], R72 ;  /* 0x0020004811007388 */ /* 0x000fe20000000800 */
[----:B------:R-:W-:Y:S01]  /*15400*/  FMUL.FTZ R7, R7, R107 ;  /* 0x0000006b07077220 */ /* 0x000fe20000410000 */
[----:B------:R-:W-:Y:S01]  /*15410*/  F2FP.BF16.F32.PACK_AB R84, R85, R84 ;  /* 0x000000545554723e */ /* 0x000fe200000010ff */
[----:B------:R-:W-:Y:S01]  /*15420*/  FMUL.FTZ R100, R3, R100 ;  /* 0x0000006403647220 */ /* 0x000fe20000410000 */
[----:B------:R2:W-:Y:S01]  /*15430*/  STS [R17+0x2400], R74 ;  /* 0x0024004a11007388 */ /* 0x0005e20000000800 */
[----:B------:R-:W-:Y:S01]  /*15440*/  F2FP.BF16.F32.PACK_AB R86, R87, R86 ;  /* 0x000000565756723e */ /* 0x000fe200000010ff */
[----:B------:R-:W-:Y:S01]  /*15450*/  FMUL.FTZ R101, R3, R101 ;  /* 0x0000006503657220 */ /* 0x000fe20000410000 */
[C---:B------:R-:W-:Y:S01]  /*15460*/  FMUL.FTZ R102, R6.reuse, R102 ;  /* 0x0000006606667220 */ /* 0x040fe20000410000 */
[----:B------:R-:W-:Y:S01]  /*15470*/  STS [R19+0x2000], R76 ;  /* 0x0020004c13007388 */ /* 0x000fe20000000800 */
[----:B------:R-:W-:Y:S01]  /*15480*/  FMUL.FTZ R103, R6, R103 ;  /* 0x0000006706677220 */ /* 0x000fe20000410000 */
[----:B------:R-:W-:Y:S01]  /*15490*/  F2FP.BF16.F32.PACK_AB R96, R97, R96 ;  /* 0x000000606160723e */ /* 0x000fe200000010ff */
[----:B-1----:R-:W-:Y:S01]  /*154a0*/  @P1 FMUL.FTZ R5, R5, 0.69314718246459960938 ;  /* 0x3f31721805051820 */ /* 0x002fe20000410000 */
[----:B------:R1:W-:Y:S01]  /*154b0*/  STS [R19+0x2400], R78 ;  /* 0x0024004e13007388 */ /* 0x0003e20000000800 */
[----:B------:R-:W-:Y:S01]  /*154c0*/  F2FP.BF16.F32.PACK_AB R98, R99, R98 ;  /* 0x000000626362723e */ /* 0x000fe200000010ff */
[----:B------:R-:W3:Y:S01]  /*154d0*/  LDC.U8 R2, c[0x0][0x548] ;  /* 0x00015200ff027b82 */ /* 0x000ee20000000000 */
[-C--:B------:R-:W-:Y:S01]  /*154e0*/  IADD3 R21, PT, PT, R8, R15.reuse, RZ ;  /* 0x0000000f08157210 */ /* 0x080fe20007ffe0ff */
[----:B------:R-:W-:Y:S01]  /*154f0*/  STS [R15], R84 ;  /* 0x000000540f007388 */ /* 0x000fe20000000800 */
[----:B------:R-:W-:Y:S01]  /*15500*/  IADD3 R23, PT, PT, R10, R15, RZ ;  /* 0x0000000f0a177210 */ /* 0x000fe20007ffe0ff */
[----:B------:R-:W1:Y:S01]  /*15510*/  @P5 MUFU.LG2 R4, R4 ;  /* 0x0000000400045308 */ /* 0x000e620000000c00 */
[----:B------:R-:W-:Y:S01]  /*15520*/  F2FP.BF16.F32.PACK_AB R88, R89, R88 ;  /* 0x000000585958723e */ /* 0x000fe200000010ff */
[----:B------:R-:W-:Y:S01]  /*15530*/  STS [R15+0x400], R86 ;  /* 0x000400560f007388 */ /* 0x000fe20000000800 */
[----:B------:R-:W-:Y:S01]  /*15540*/  F2FP.BF16.F32.PACK_AB R90, R91, R90 ;  /* 0x0000005a5b5a723e */ /* 0x000fe200000010ff */
[----:B------:R-:W5:Y:S01]  /*15550*/  @P0 LDC R14, c[0x0][0x430] ;  /* 0x00010c00ff0e0b82 */ /* 0x000f620000000800 */
[----:B------:R-:W-:Y:S01]  /*15560*/  F2FP.BF16.F32.PACK_AB R92, R93, R92 ;  /* 0x0000005c5d5c723e */ /* 0x000fe200000010ff */
[----:B------:R-:W-:Y:S01]  /*15570*/  STS [R21], R96 ;  /* 0x0000006015007388 */ /* 0x000fe20000000800 */
[----:B------:R-:W-:Y:S01]  /*15580*/  F2FP.BF16.F32.PACK_AB R94, R95, R94 ;  /* 0x0000005e5f5e723e */ /* 0x000fe200000010ff */
[----:B------:R-:W3:Y:S01]  /*15590*/  @P4 MUFU.LG2 R0, R0 ;  /* 0x0000000000004308 */ /* 0x000ee20000000c00 */
[----:B------:R-:W-:Y:S01]  /*155a0*/  F2FP.BF16.F32.PACK_AB R112, R113, R112 ;  /* 0x000000707170723e */ /* 0x000fe200000010ff */
[----:B------:R-:W-:Y:S01]  /*155b0*/  STS [R21+0x400], R98 ;  /* 0x0004006215007388 */ /* 0x000fe20000000800 */
[----:B------:R-:W-:Y:S01]  /*155c0*/  F2FP.BF16.F32.PACK_AB R114, R115, R114 ;  /* 0x000000727372723e */ /* 0x000fe200000010ff */
[----:B--2---:R-:W5:Y:S01]  /*155d0*/  LDC R17, c[0x0][0x434] ;  /* 0x00010d00ff117b82 */ /* 0x004f620000000800 */
[----:B------:R-:W-:Y:S01]  /*155e0*/  F2FP.BF16.F32.PACK_AB R104, R105, R104 ;  /* 0x000000686968723e */ /* 0x000fe200000010ff */
[----:B------:R-:W-:Y:S01]  /*155f0*/  STS [R15+0x2000], R88 ;  /* 0x002000580f007388 */ /* 0x000fe20000000800 */
[----:B------:R-:W-:Y:S01]  /*15600*/  F2FP.BF16.F32.PACK_AB R7, R7, R106 ;  /* 0x0000006a0707723e */ /* 0x000fe200000010ff */
[----:B------:R-:W-:Y:S01]  /*15610*/  FMUL.FTZ R108, R3, R108 ;  /* 0x0000006c036c7220 */ /* 0x000fe20000410000 */
[----:B------:R-:W-:Y:S01]  /*15620*/  IADD3 R16, PT, PT, R8, R23, RZ ;  /* 0x0000001708107210 */ /* 0x000fe20007ffe0ff */
[----:B------:R2:W-:Y:S01]  /*15630*/  STS [R15+0x2400], R90 ;  /* 0x0024005a0f007388 */ /* 0x0005e20000000800 */
[----:B------:R-:W-:Y:S01]  /*15640*/  F2FP.BF16.F32.PACK_AB R100, R101, R100 ;  /* 0x000000646564723e */ /* 0x000fe200000010ff */
[----:B-1----:R-:W1:Y:S01]  /*15650*/  @P1 LDC R19, c[0x0][0x458] ;  /* 0x00011600ff131b82 */ /* 0x002e620000000800 */
[----:B------:R-:W-:Y:S01]  /*15660*/  F2FP.BF16.F32.PACK_AB R102, R103, R102 ;  /* 0x000000666766723e */ /* 0x000fe200000010ff */
[----:B------:R-:W-:Y:S01]  /*15670*/  STS [R21+0x2000], R92 ;  /* 0x0020005c15007388 */ /* 0x000fe20000000800 */
[----:B------:R-:W-:Y:S01]  /*15680*/  FMUL.FTZ R3, R3, R109 ;  /* 0x0000006d03037220 */ /* 0x000fe20000410000 */
[C---:B------:R-:W-:Y:S01]  /*15690*/  FMUL.FTZ R110, R6.reuse, R110 ;  /* 0x0000006e066e7220 */ /* 0x040fe20000410000 */
[----:B------:R-:W-:Y:S01]  /*156a0*/  FMUL.FTZ R111, R6, R111 ;  /* 0x0000006f066f7220 */ /* 0x000fe20000410000 */
[----:B------:R4:W-:Y:S02]  /*156b0*/  STS [R21+0x2400], R94 ;  /* 0x0024005e15007388 */ /* 0x0009e40000000800 */
[----:B------:R-:W4:Y:S02]  /*156c0*/  @!P2 LDC.64 R10, c[0x0][0x400] ;  /* 0x00010000ff0aab82 */ /* 0x000f240000000a00 */
[----:B------:R-:W-:Y:S04]  /*156d0*/  STS [R23], R112 ;  /* 0x0000007017007388 */ /* 0x000fe80000000800 */
[----:B------:R-:W-:Y:S02]  /*156e0*/  STS [R23+0x400], R114 ;  /* 0x0004007217007388 */ /* 0x000fe40000000800 */
[----:B------:R-:W4:Y:S01]  /*156f0*/  @P2 LDC.64 R12, c[0x0][0x408] ;  /* 0x00010200ff0c2b82 */ /* 0x000f220000000a00 */
[----:B-----5:R-:W-:Y:S01]  /*15700*/  @P0 IMAD R25, R14, R17, RZ ;  /* 0x000000110e190224 */ /* 0x020fe200078e02ff */
[----:B------:R-:W-:Y:S04]  /*15710*/  STS [R16], R104 ;  /* 0x0000006810007388 */ /* 0x000fe80000000800 */
[----:B------:R5:W-:Y:S01]  /*15720*/  STS [R16+0x400], R7 ;  /* 0x0004000710007388 */ /* 0x000be20000000800 */
[----:B--2---:R-:W-:Y:S01]  /*15730*/  MOV R15, 0x7f800000 ;  /* 0x7f800000000f7802 */ /* 0x004fe20000000f00 */
[----:B-1----:R-:W-:Y:S01]  /*15740*/  @P1 FFMA.FTZ R15, R136, R19, R5 ;  /* 0x00000013880f1223 */ /* 0x002fe20000010005 */
[----:B------:R-:W-:Y:S01]  /*15750*/  F2FP.BF16.F32.PACK_AB R5, R3, R108 ;  /* 0x0000006c0305723e */ /* 0x000fe200000010ff */
[----:B------:R-:W1:Y:S01]  /*15760*/  S2R R8, SR_CTAID.X ;  /* 0x0000000000087919 */ /* 0x000e620000002500 */
[----:B------:R-:W2:Y:S01]  /*15770*/  @P0 LDC R19, c[0x0][0x430] ;  /* 0x00010c00ff130b82 */ /* 0x000ea20000000800 */
[----:B---3--:R-:W-:Y:S01]  /*15780*/  ISETP.NE.AND P1, PT, R2, RZ, !P0 ;  /* 0x000000ff0200720c */ /* 0x008fe20004725270 */
[----:B------:R3:W-:Y:S01]  /*15790*/  STS [R23+0x2000], R100 ;  /* 0x0020006417007388 */ /* 0x0007e20000000800 */
[----:B------:R-:W-:Y:S01]  /*157a0*/  F2FP.BF16.F32.PACK_AB R3, R111, R110 ;  /* 0x0000006e6f03723e */ /* 0x000fe200000010ff */
[----:B----4-:R-:W-:-:S02]  /*157b0*/  @!P2 IMAD.WIDE.U32 R20, R210, R10, RZ ;  /* 0x0000000ad214a225 */ /* 0x010fc400078e00ff */
[----:B------:R3:W-:Y:S01]  /*157c0*/  STS [R23+0x2400], R102 ;  /* 0x0024006617007388 */ /* 0x0007e20000000800 */
[----:B-----5:R-:W-:Y:S01]  /*157d0*/  @P0 MOV R7, 0x1 ;  /* 0x0000000100070802 */ /* 0x020fe20000000f00 */
[----:B------:R-:W-:Y:S06]  /*157e0*/  @P0 BRA `(.L_x_1018) ;  /* 0x0000000000200947 */ /* 0x000fec0003800000 */
[----:B------:R-:W-:Y:S02]  /*157f0*/  ISETP.NE.AND P0, PT, R2, RZ, PT ;  /* 0x000000ff0200720c */ /* 0x000fe40003f05270 */
[----:B------:R-:W4:Y:S11]  /*15800*/  LDC R2, c[0x0][0x3e0] ;  /* 0x0000f800ff027b82 */ /* 0x000f360000000800 */
[----:B------:R-:W4:Y:S01]  /*15810*/  @P0 LDC R7, c[0x0][0x454] ;  /* 0x00011500ff070b82 */ /* 0x000f220000000800 */
[----:B--2---:R-:W-:-:S02]  /*15820*/  @P0 MOV R19, 0x1 ;  /* 0x0000000100130802 */ /* 0x004fc40000000f00 */
[----:B------:R-:W-:-:S05]  /*15830*/  @!P0 MOV R19, 0x1 ;  /* 0x0000000100138802 */ /* 0x000fca0000000f00 */
[----:B------:R-:W2:Y:S01]  /*15840*/  @P0 LDC R25, c[0x0][0x454] ;  /* 0x00011500ff190b82 */ /* 0x000ea20000000800 */
[-C--:B----4-:R-:W-:Y:S02]  /*15850*/  @P0 IMAD R7, R7, R2.reuse, RZ ;  /* 0x0000000207070224 */ /* 0x090fe400078e02ff */
[----:B------:R-:W-:-:S07]  /*15860*/  @!P0 IMAD R7, R17, R2, RZ ;  /* 0x0000000211078224 */ /* 0x000fce00078e02ff */
.L_x_1018:
[C---:B------:R-:W-:Y:S01]  /*15870*/  ISETP.NE.AND P0, PT, R208.reuse, -0x1, PT ;  /* 0xffffffffd000780c */ /* 0x040fe20003f05270 */
[----:B------:R-:W4:Y:S01]  /*15880*/  @P4 LDC R27, c[0x0][0x458] ;  /* 0x00011600ff1b4b82 */ /* 0x000f220000000800 */
[----:B------:R-:W5:Y:S01]  /*15890*/  @P3 MUFU.LG2 R9, R9 ;  /* 0x0000000900093308 */ /* 0x000f620000000c00 */
[----:B------:R-:W4:Y:S01]  /*158a0*/  S2R R10, SR_TID.X ;  /* 0x00000000000a7919 */ /* 0x000f220000002100 */
[----:B---3--:R-:W-:-:S04]  /*158b0*/  @P2 IMAD.WIDE.U32 R22, R208, R12, RZ ;  /* 0x0000000cd0162225 */ /* 0x008fc800078e00ff */
[----:B------:R-:W-:Y:S01]  /*158c0*/  @P5 FMUL.FTZ R4, R4, 0.69314718246459960938 ;  /* 0x3f31721804045820 */ /* 0x000fe20000410000 */
[----:B------:R-:W-:Y:S01]  /*158d0*/  MOV R14, 0x7f800000 ;  /* 0x7f800000000e7802 */ /* 0x000fe20000000f00 */
[----:B------:R3:W-:Y:S01]  /*158e0*/  STS [R16+0x2000], R5 ;  /* 0x0020000510007388 */ /* 0x0007e20000000800 */
[----:B------:R-:W-:Y:S01]  /*158f0*/  @!P2 IMAD R11, R210, R11, R21 ;  /* 0x0000000bd20ba224 */ /* 0x000fe200078e0215 */
[----:B------:R-:W4:Y:S01]  /*15900*/  @P3 LDC R2, c[0x0][0x458] ;  /* 0x00011600ff023b82 */ /* 0x000f220000000800 */
[----:B------:R-:W-:Y:S02]  /*15910*/  @P2 IMAD R11, R208, R13, R23 ;  /* 0x0000000dd00b2224 */ /* 0x000fe400078e0217 */
[----:B------:R-:W-:Y:S01]  /*15920*/  @P5 FFMA.FTZ R14, R135, R18, R4 ;  /* 0x00000012870e5223 */ /* 0x000fe20000010004 */
[----:B--2---:R-:W-:Y:S01]  /*15930*/  IMAD R25, R212, R25, RZ ;  /* 0x00000019d4197224 */ /* 0x004fe200078e02ff */
[----:B------:R2:W-:Y:S01]  /*15940*/  STS [R16+0x2400], R3 ;  /* 0x0024000310007388 */ /* 0x0005e20000000800 */
[----:B------:R-:W-:Y:S01]  /*15950*/  @!P0 IMAD R208, R210, R17, RZ ;  /* 0x00000011d2d08224 */ /* 0x000fe200078e02ff */
[----:B------:R-:W-:Y:S01]  /*15960*/  BSSY.RECONVERGENT B0, `(.L_x_1019) ;  /* 0x000003b000007945 */ /* 0x000fe20003800200 */
[----:B-1----:R-:W-:Y:S01]  /*15970*/  IMAD R6, R8, R19, RZ ;  /* 0x0000001308067224 */ /* 0x002fe200078e02ff */
[----:B------:R-:W-:Y:S01]  /*15980*/  MOV R13, 0x7f800000 ;  /* 0x7f800000000d7802 */ /* 0x000fe20000000f00 */
[----:B------:R-:W-:Y:S01]  /*15990*/  @!P1 IMAD R25, R210, R7, R25 ;  /* 0x00000007d2199224 */ /* 0x000fe200078e0219 */
[----:B------:R-:W-:Y:S01]  /*159a0*/  SHF.R.S32.HI R4, RZ, 0x1f, R208 ;  /* 0x0000001fff047819 */ /* 0x000fe200000114d0 */
[----:B-----5:R-:W-:Y:S01]  /*159b0*/  @P3 FMUL.FTZ R8, R9, 0.69314718246459960938 ;  /* 0x3f31721809083820 */ /* 0x020fe20000410000 */
[----:B------:R-:W-:-:S02]  /*159c0*/  SEL R208, R208, RZ, P1 ;  /* 0x000000ffd0d07207 */ /* 0x000fc40000800000 */
[----:B------:R-:W-:Y:S02]  /*159d0*/  SHF.L.U32 R6, R6, 0x7, RZ ;  /* 0x0000000706067819 */ /* 0x000fe400000006ff */
[----:B------:R-:W-:Y:S02]  /*159e0*/  SEL R4, R4, RZ, P1 ;  /* 0x000000ff04047207 */ /* 0x000fe40000800000 */
[--C-:B------:R-:W-:Y:S02]  /*159f0*/  SHF.R.S32.HI R17, RZ, 0x1f, R25.reuse ;  /* 0x0000001fff117819 */ /* 0x100fe40000011419 */
[----:B------:R-:W-:Y:S01]  /*15a00*/  MOV R12, 0x7f800000 ;  /* 0x7f800000000c7802 */ /* 0x000fe20000000f00 */
[----:B---3--:R-:W-:Y:S01]  /*15a10*/  @P4 FMUL.FTZ R5, R0, 0.69314718246459960938 ;  /* 0x3f31721800054820 */ /* 0x008fe20000410000 */
[----:B------:R-:W-:Y:S01]  /*15a20*/  BAR.SYNC.DEFER_BLOCKING 0x0 ;  /* 0x0000000000007b1d */ /* 0x000fe20000010000 */
[----:B------:R-:W-:Y:S01]  /*15a30*/  IADD3 R0, P1, P0, R6, R208, R25 ;  /* 0x000000d006007210 */ /* 0x000fe2000783e019 */
[----:B----4-:R-:W-:Y:S01]  /*15a40*/  @P3 FFMA.FTZ R12, R133, R2, R8 ;  /* 0x00000002850c3223 */ /* 0x010fe20000010008 */
[----:B------:R-:W-:Y:S01]  /*15a50*/  SHF.R.S32.HI R6, RZ, 0x1f, R6 ;  /* 0x0000001fff067819 */ /* 0x000fe20000011406 */
[----:B------:R-:W-:-:S03]  /*15a60*/  @P4 FFMA.FTZ R13, R134, R27, R5 ;  /* 0x0000001b860d4223 */ /* 0x000fc60000010005 */
[----:B------:R-:W-:Y:S01]  /*15a70*/  IADD3.X R17, PT, PT, R6, R4, R17, P1, P0 ;  /* 0x0000000406117210 */ /* 0x000fe20000fe0411 */
[----:B--2---:R-:W-:Y:S06]  /*15a80*/  @P6 BRA `(.L_x_1020) ;  /* 0x0000000000a06947 */ /* 0x004fec0003800000 */
[----:B------:R-:W1:Y:S02]  /*15a90*/  S2R R16, SR_TID.X ;  /* 0x0000000000107919 */ /* 0x000e640000002100 */
[--C-:B-1----:R-:W-:Y:S02]  /*15aa0*/  SHF.R.U32.HI R2, RZ, 0x1, R16.reuse ;  /* 0x00000001ff027819 */ /* 0x102fe40000011610 */
        /* <DEDUP_REMOVED lines=38> */
.L_x_1020:
[----:B------:R-:W-:Y:S05]  /*15d10*/  BSYNC.RECONVERGENT B0 ;  /* 0x0000000000007941 */ /* 0x000fea0003800200 */
.L_x_1019:
[----:B------:R-:W2:Y:S01]  /*15d20*/  LDCU UR6, c[0x0][0x440] ;  /* 0x00008800ff0677ac */ /* 0x000ea20008000800 */
[----:B------:R-:W-:Y:S01]  /*15d30*/  @P2 IMAD.MOV.U32 R20, RZ, RZ, R22 ;  /* 0x000000ffff142224 */ /* 0x000fe200078e0016 */
[C---:B------:R-:W-:Y:S01]  /*15d40*/  LEA.HI R9, R10.reuse, 0x40, RZ, 0x1d ;  /* 0x000000400a097811 */ /* 0x040fe200078fe8ff */
[----:B-1----:R1:W3:Y:S01]  /*15d50*/  LDS.128 R4, [R211+0x3800] ;  /* 0x00380000d3047984 */ /* 0x0022e20000000c00 */
[C---:B------:R-:W-:Y:S01]  /*15d60*/  LEA.HI R3, R10.reuse, 0x50, RZ, 0x1d ;  /* 0x000000500a037811 */ /* 0x040fe200078fe8ff */
[----:B------:R-:W4:Y:S01]  /*15d70*/  LDCU.64 UR4, c[0x0][0x410] ;  /* 0x00008200ff0477ac */ /* 0x000f220008000a00 */
[----:B------:R-:W-:Y:S01]  /*15d80*/  IADD3 R16, P3, PT, R201, R20, RZ ;  /* 0x00000014c9107210 */ /* 0x000fe20007f7e0ff */
[----:B------:R-:W-:Y:S01]  /*15d90*/  BSSY.RECONVERGENT B0, `(.L_x_1021) ;  /* 0x000001a000007945 */ /* 0x000fe20003800200 */
[----:B------:R-:W-:-:S03]  /*15da0*/  LEA.HI R15, R10, 0x70, RZ, 0x1d ;  /* 0x000000700a0f7811 */ /* 0x000fc600078fe8ff */
[----:B------:R-:W-:Y:S01]  /*15db0*/  IMAD.X R17, RZ, RZ, R11, P3 ;  /* 0x000000ffff117224 */ /* 0x000fe200018e060b */
[----:B--2---:R-:W-:-:S04]  /*15dc0*/  ISETP.GE.AND P1, PT, R201, UR6, PT ;  /* 0x00000006c9007c0c */ /* 0x004fc8000bf26270 */
[-C--:B------:R-:W-:Y:S01]  /*15dd0*/  ISETP.GE.OR P3, PT, R3, R202.reuse, P1 ;  /* 0x000000ca0300720c */ /* 0x080fe20000f66670 */
[----:B----4-:R-:W-:Y:S01]  /*15de0*/  IMAD.WIDE.U32 R16, R212, UR4, R16 ;  /* 0x00000004d4107c25 */ /* 0x010fe2000f8e0010 */
[-C--:B------:R-:W-:Y:S02]  /*15df0*/  ISETP.GE.OR P4, PT, R9, R202.reuse, P1 ;  /* 0x000000ca0900720c */ /* 0x080fe40000f86670 */
[----:B------:R-:W-:Y:S01]  /*15e00*/  LEA.HI R3, R10, 0x60, RZ, 0x1d ;  /* 0x000000600a037811 */ /* 0x000fe200078fe8ff */
[----:B------:R-:W-:Y:S01]  /*15e10*/  IMAD R19, R212, UR5, R17 ;  /* 0x00000005d4137c24 */ /* 0x000fe2000f8e0211 */
[----:B------:R1:W2:Y:S01]  /*15e20*/  LDS.128 R8, [R211] ;  /* 0x00000000d3087984 */ /* 0x0002a20000000c00 */
[-C--:B------:R-:W-:Y:S02]  /*15e30*/  ISETP.GE.OR P2, PT, R203, R202.reuse, P1 ;  /* 0x000000cacb00720c */ /* 0x080fe40000f46670 */
[-C--:B------:R-:W-:Y:S02]  /*15e40*/  ISETP.GE.OR P0, PT, R199, R202.reuse, P1 ;  /* 0x000000cac700720c */ /* 0x080fe40000f06670 */
[----:B------:R-:W-:-:S02]  /*15e50*/  ISETP.GE.OR P6, PT, R198, R202, P1 ;  /* 0x000000cac600720c */ /* 0x000fc40000fc6670 */
[----:B------:R-:W-:-:S07]  /*15e60*/  ISETP.GE.OR P5, PT, R195, R202, P1 ;  /* 0x000000cac300720c */ /* 0x000fce0000fa6670 */
[----:B------:R-:W-:Y:S06]  /*15e70*/  @P2 BRA `(.L_x_1022) ;  /* 0x00000000002c2947 */ /* 0x000fec0003800000 */
[----:B------:R-:W4:Y:S01]  /*15e80*/  LDCU.64 UR6, c[0x0][0x408] ;  /* 0x00008100ff0677ac */ /* 0x000f220008000a00 */
[----:B------:R-:W-:Y:S01]  /*15e90*/  MOV R18, R16 ;  /* 0x0000001000127202 */ /* 0x000fe20000000f00 */
[----:B------:R-:W5:Y:S01]  /*15ea0*/  LDCU.64 UR4, c[0x0][0x3f0] ;  /* 0x00007e00ff0477ac */ /* 0x000f620008000a00 */
[----:B----4-:R-:W-:-:S03]  /*15eb0*/  UIMAD UR8, UR11, UR6, URZ ;  /* 0x000000060b0872a4 */ /* 0x010fc6000f8e02ff */
[----:B------:R-:W-:-:S03]  /*15ec0*/  IMAD.WIDE.U32 R20, R200, UR6, R18 ;  /* 0x00000006c8147c25 */ /* 0x000fc6000f8e0012 */
[----:B------:R-:W-:Y:S02]  /*15ed0*/  MOV R13, UR8 ;  /* 0x00000008000d7c02 */ /* 0x000fe40008000f00 */
[----:B-----5:R-:W-:-:S03]  /*15ee0*/  LEA R12, P2, R20, UR4, 0x1 ;  /* 0x00000004140c7c11 */ /* 0x020fc6000f8408ff */
[----:B------:R-:W-:-:S05]  /*15ef0*/  IMAD R13, R200, UR7, R13 ;  /* 0x00000007c80d7c24 */ /* 0x000fca000f8e020d */
[----:B------:R-:W-:-:S04]  /*15f00*/  IADD3 R13, PT, PT, R13, R21, RZ ;  /* 0x000000150d0d7210 */ /* 0x000fc80007ffe0ff */
[----:B------:R-:W-:-:S05]  /*15f10*/  LEA.HI.X R13, R20, UR5, R13, 0x1, P2 ;  /* 0x00000005140d7c11 */ /* 0x000fca00090f0c0d */
[----:B--2---:R4:W-:Y:S02]  /*15f20*/  STG.E.128 desc[UR14][R12.64], R8 ;  /* 0x000000080c007986 */ /* 0x0049e4000c101d0e */
.L_x_1022:
[----:B------:R-:W-:Y:S05]  /*15f30*/  BSYNC.RECONVERGENT B0 ;  /* 0x0000000000007941 */ /* 0x000fea0003800200 */
.L_x_1021:
[----:B--2-4-:R2:W4:Y:S01]  /*15f40*/  LDS.128 R8, [R211+0x800] ;  /* 0x00080000d3087984 */ /* 0x0145220000000c00 */
[----:B------:R-:W-:Y:S01]  /*15f50*/  BSSY.RECONVERGENT B0, `(.L_x_1023) ;  /* 0x0000011000007945 */ /* 0x000fe20003800200 */
[-C--:B------:R-:W-:Y:S02]  /*15f60*/  ISETP.GE.OR P2, PT, R3, R202.reuse, P1 ;  /* 0x000000ca0300720c */ /* 0x080fe40000f46670 */
[----:B------:R-:W-:Y:S01]  /*15f70*/  ISETP.GE.OR P1, PT, R15, R202, P1 ;  /* 0x000000ca0f00720c */ /* 0x000fe20000f26670 */
[----:B------:R-:W-:-:S12]  /*15f80*/  @P0 BRA `(.L_x_1024) ;  /* 0x0000000000340947 */ /* 0x000fd80003800000 */
        /* <DEDUP_REMOVED lines=13> */
.L_x_1024:
[----:B------:R-:W-:Y:S05]  /*16060*/  BSYNC.RECONVERGENT B0 ;  /* 0x0000000000007941 */ /* 0x000fea0003800200 */
.L_x_1023:
        /* <DEDUP_REMOVED lines=16> */
.L_x_1026:
[----:B------:R-:W-:Y:S05]  /*16170*/  BSYNC.RECONVERGENT B0 ;  /* 0x0000000000007941 */ /* 0x000fea0003800200 */
.L_x_1025:
        /* <DEDUP_REMOVED lines=16> */
.L_x_1028:
[----:B------:R-:W-:Y:S05]  /*16280*/  BSYNC.RECONVERGENT B0 ;  /* 0x0000000000007941 */ /* 0x000fea0003800200 */
.L_x_1027:
        /* <DEDUP_REMOVED lines=16> */
.L_x_1030:
[----:B------:R-:W-:Y:S05]  /*16390*/  BSYNC.RECONVERGENT B0 ;  /* 0x0000000000007941 */ /* 0x000fea0003800200 */
.L_x_1029:
        /* <DEDUP_REMOVED lines=16> */
.L_x_1032:
[----:B------:R-:W-:Y:S05]  /*164a0*/  BSYNC.RECONVERGENT B0 ;  /* 0x0000000000007941 */ /* 0x000fea0003800200 */
.L_x_1031:
        /* <DEDUP_REMOVED lines=16> */
.L_x_1034:
[----:B------:R-:W-:Y:S05]  /*165b0*/  BSYNC.RECONVERGENT B0 ;  /* 0x0000000000007941 */ /* 0x000fea0003800200 */
.L_x_1033:
[----:B------:R-:W-:Y:S05]  /*165c0*/  @P1 EXIT ;  /* 0x000000000000194d */ /* 0x000fea0003800000 */
[----:B------:R-:W5:Y:S01]  /*165d0*/  LDCU.64 UR6, c[0x0][0x408] ;  /* 0x00008100ff0677ac */ /* 0x000f620008000a00 */
[----:B---3--:R-:W-:Y:S01]  /*165e0*/  IADD3 R3, P0, PT, R200, 0x70, RZ ;  /* 0x00000070c8037810 */ /* 0x008fe20007f1e0ff */
[----:B----4-:R-:W-:Y:S01]  /*165f0*/  IMAD.MOV.U32 R8, RZ, RZ, R16 ;  /* 0x000000ffff087224 */ /* 0x010fe200078e0010 */
        /* <DEDUP_REMOVED lines=9> */
[----:B------:R-:W-:Y:S01]  /*16690*/  STG.E.128 desc[UR14][R2.64], R4 ;  /* 0x0000000402007986 */ /* 0x000fe2000c101d0e */
[----:B------:R-:W-:Y:S05]  /*166a0*/  EXIT ;  /* 0x000000000000794d */ /* 0x000fea0003800000 */
.L_x_1035:
        /* <DEDUP_REMOVED lines=13> */
.L_x_1469:


//--------------------- .text._ZN5flash16flash_fwd_kernelI23Flash_fwd_kernel_traitsILi64ELi128ELi64ELi4ELb0ELb0EN7cutlass10bfloat16_tE19Flash_kernel_traitsILi64ELi128ELi64ELi4ES3_EELb1ELb1ELb0ELb0ELb0ELb0ELb0ELb1EEEvNS_16Flash_fwd_paramsE --------------------------
	.section	.text._ZN5flash16flash_fwd_kernelI23Flash_fwd_kernel_traitsILi64ELi128ELi64ELi4ELb0ELb0EN7cutlass10bfloat16_tE19Flash_kernel_traitsILi64ELi128ELi64ELi4ES3_EELb1ELb1ELb0ELb0ELb0ELb0ELb0ELb1EEEvNS_16Flash_fwd_paramsE,"ax",@progbits
	.align	128
        .global         _ZN5flash16flash_fwd_kernelI23Flash_fwd_kernel_traitsILi64ELi128ELi64ELi4ELb0ELb0EN7cutlass10bfloat16_tE19Flash_kernel_traitsILi64ELi128ELi64ELi4ES3_EELb1ELb1ELb0ELb0ELb0ELb0ELb0ELb1EEEvNS_16Flash_fwd_paramsE
        .type           _ZN5flash16flash_fwd_kernelI23Flash_fwd_kernel_traitsILi64ELi128ELi64ELi4ELb0ELb0EN7cutlass10bfloat16_tE19Flash_kernel_traitsILi64ELi128ELi64ELi4ES3_EELb1ELb1ELb0ELb0ELb0ELb0ELb0ELb1EEEvNS_16Flash_fwd_paramsE,@function
        .size           _ZN5flash16flash_fwd_kernelI23Flash_fwd_kernel_traitsILi64ELi128ELi64ELi4ELb0ELb0EN7cutlass10bfloat16_tE19Flash_kernel_traitsILi64ELi128ELi64ELi4ES3_EELb1ELb1ELb0ELb0ELb0ELb0ELb0ELb1EEEvNS_16Flash_fwd_paramsE,(.L_x_1470 - _ZN5flash16flash_fwd_kernelI23Flash_fwd_kernel_traitsILi64ELi128ELi64ELi4ELb0ELb0EN7cutlass10bfloat16_tE19Flash_kernel_traitsILi64ELi128ELi64ELi4ES3_EELb1ELb1ELb0ELb0ELb0ELb0ELb0ELb1EEEvNS_16Flash_fwd_paramsE)
        .other          _ZN5flash16flash_fwd_kernelI23Flash_fwd_kernel_traitsILi64ELi128ELi64ELi4ELb0ELb0EN7cutlass10bfloat16_tE19Flash_kernel_traitsILi64ELi128ELi64ELi4ES3_EELb1ELb1ELb0ELb0ELb0ELb0ELb0ELb1EEEvNS_16Flash_fwd_paramsE,@"STO_CUDA_ENTRY STV_DEFAULT"
_ZN5flash16flash_fwd_kernelI23Flash_fwd_kernel_traitsILi64ELi128ELi64ELi4ELb0ELb0EN7cutlass10bfloat16_tE19Flash_kernel_traitsILi64ELi128ELi64ELi4ES3_EELb1ELb1ELb0ELb0ELb0ELb0ELb0ELb1EEEvNS_16Flash_fwd_paramsE:
.text._ZN5flash16flash_fwd_kernelI23Flash_fwd_kernel_traitsILi64ELi128ELi64ELi4ELb0ELb0EN7cutlass10bfloat16_tE19Flash_kernel_traitsILi64ELi128ELi64ELi4ES3_EELb1ELb1ELb0ELb0ELb0ELb0ELb0ELb1EEEvNS_16Flash_fwd_paramsE:
[----:B------:R-:W1:Y:S01]  /*0000*/  LDC R1, c[0x0][0x37c] ;  /* 0x0000df00ff017b82 */ /* 0x000e620000000800 */
[----:B------:R-:W2:Y:S07]  /*0010*/  LDCU.U8 UR4, c[0x0][0x524] ;  /* 0x0000a480ff0477ac */ /* 0x000eae0008000000 */
[----:B------:R-:W3:Y:S01]  /*0020*/  LDC R6, c[0x0][0x518] ;  /* 0x00014600ff067b82 */ /* 0x000ee20000000800 */
[----:B-1----:R-:W-:Y:S01]  /*0030*/  VIADD R1, R1, 0xffffff30 ;  /* 0xffffff3001017836 */ /* 0x002fe20000000000 */
[----:B------:R-:W1:Y:S01]  /*0040*/  LDCU.64 UR32, c[0x0][0x510] ;  /* 0x0000a200ff2077ac */ /* 0x000e620008000a00 */
[----:B------:R-:W4:Y:S05]  /*0050*/  LDCU.64 UR26, c[0x0][0x358] ;  /* 0x00006b00ff1a77ac */ /* 0x000f2a0008000a00 */
[----:B------:R-:W3:Y:S01]  /*0060*/  LDC R3, c[0x0][0x51c] ;  /* 0x00014700ff037b82 */ /* 0x000ee20000000800 */
[----:B------:R-:W3:Y:S01]  /*0070*/  S2R R195, SR_TID.X ;  /* 0x0000000000c37919 */ /* 0x000ee20000002100 */
[----:B------:R-:W3:Y:S01]  /*0080*/  LDCU.64 UR10, c[0x0][0x460] ;  /* 0x00008c00ff0a77ac */ /* 0x000ee20008000a00 */
[----:B------:R-:W3:Y:S01]  /*0090*/  LDCU.64 UR8, c[0x0][0x470] ;  /* 0x00008e00ff0877ac */ /* 0x000ee20008000a00 */
[----:B--2---:R-:W-:-:S04]  /*00a0*/  ISETP.NE.AND P1, PT, RZ, UR4, PT ;  /* 0x00000004ff007c0c */ /* 0x004fc8000bf25270 */
[----:B------:R-:W-:Y:S01]  /*00b0*/  S2UR UR19, SR_CTAID.X ;  /* 0x00000000001379c3 */ /* 0x000fe20000002500 */
[----:B------:R-:W2:Y:S01]  /*00c0*/  LDCU.64 UR14, c[0x0][0x460] ;  /* 0x00008c00ff0e77ac */ /* 0x000ea20008000a00 */
[----:B-1----:R-:W-:Y:S02]  /*00d0*/  IMAD.U32 R10, RZ, RZ, UR32 ;  /* 0x00000020ff0a7e24 */ /* 0x002fe4000f8e00ff */
[----:B------:R-:W-:-:S04]  /*00e0*/  IMAD.U32 R11, RZ, RZ, UR33 ;  /* 0x00000021ff0b7e24 */ /* 0x000fc8000f8e00ff */
[----:B------:R-:W2:Y:S08]  /*00f0*/  S2UR UR13, SR_CTAID.Y ;  /* 0x00000000000d79c3 */ /* 0x000eb00000002600 */
[----:B------:R-:W1:Y:S01]  /*0100*/  S2UR UR34, SR_CTAID.Z ;  /* 0x00000000002279c3 */ /* 0x000e620000002700 */
[----:B----4-:R-:W4:Y:S01]  /*0110*/  @P1 LDG.E.64 R10, desc[UR26][R10.64] ;  /* 0x0000001a0a0a1981 */ /* 0x010f22000c1e1b00 */
[----:B---3--:R-:W-:Y:S01]  /*0120*/  @P1 IMAD.MOV.U32 R2, RZ, RZ, R6 ;  /* 0x000000ffff021224 */ /* 0x008fe200078e0006 */
[----:B------:R-:W3:Y:S04]  /*0130*/  LDCU.U8 UR12, c[0x0][0x532] ;  /* 0x0000a640ff0c77ac */ /* 0x000ee80008000000 */
[----:B------:R-:W4:Y:S01]  /*0140*/  @P1 LDG.E.64 R8, desc[UR26][R2.64] ;  /* 0x0000001a02081981 */ /* 0x000f22000c1e1b00 */
[----:B------:R-:W4:Y:S01]  /*0150*/  @P1 LDC R0, c[0x0][0x520] ;  /* 0x00014800ff001b82 */ /* 0x000f220000000800 */
[----:B------:R-:W3:Y:S01]  /*0160*/  LDCU.64 UR6, c[0x0][0x468] ;  /* 0x00008d00ff0677ac */ /* 0x000ee20008000a00 */
[----:B------:R-:W-:Y:S01]  /*0170*/  ISETP.NE.U32.AND P4, PT, RZ, UR10, PT ;  /* 0x0000000aff007c0c */ /* 0x000fe2000bf85070 */
[----:B------:R-:W-:-:S03]  /*0180*/  UISETP.NE.U32.AND UP4, UPT, UR10, URZ, UPT ;  /* 0x000000ff0a00728c */ /* 0x000fc6000bf85070 */
[----:B------:R-:W-:Y:S01]  /*0190*/  ISETP.NE.AND.EX P4, PT, RZ, UR11, PT, P4 ;  /* 0x0000000bff007c0c */ /* 0x000fe2000bf85340 */
[----:B------:R-:W-:Y:S02]  /*01a0*/  UISETP.NE.U32.AND UP3, UPT, UR8, URZ, UPT ;  /* 0x000000ff0800728c */ /* 0x000fe4000bf65070 */
[----:B------:R-:W-:Y:S02]  /*01b0*/  UISETP.NE.AND.EX UP4, UPT, UR11, URZ, UPT, UP4 ;  /* 0x000000ff0b00728c */ /* 0x000fe4000bf85340 */
[----:B------:R-:W-:Y:S02]  /*01c0*/  UISETP.NE.AND.EX UP3, UPT, UR9, URZ, UPT, UP3 ;  /* 0x000000ff0900728c */ /* 0x000fe4000bf65330 */
[----:B--2---:R-:W-:Y:S02]  /*01d0*/  UIMAD.WIDE.U32 UR14, UR13, 0x4, UR14 ;  /* 0x000000040d0e78a5 */ /* 0x004fe4000f8e000e */
[----:B------:R-:W-:Y:S01]  /*01e0*/  PLOP3.LUT P2, PT, PT, PT, UP4, 0x80, 0x8 ;  /* 0x000000000008781c */ /* 0x000fe20003f4f048 */
[----:B-1----:R-:W-:-:S02]  /*01f0*/  ULOP3.LUT UR4, UR34, UR19, UR13, 0xfe, !UPT ;  /* 0x0000001322047292 */ /* 0x002fc4000f8efe0d */
[----:B------:R-:W-:Y:S02]  /*0200*/  USHF.L.U32 UR11, UR13, 0x2, URZ ;  /* 0x000000020d0b7899 */ /* 0x000fe400080006ff */
[----:B---3--:R-:W-:Y:S02]  /*0210*/  UISETP.NE.AND UP5, UPT, UR12, URZ, UPT ;  /* 0x000000ff0c00728c */ /* 0x008fe4000bfa5270 */
[----:B------:R-:W-:Y:S01]  /*0220*/  LOP3.LUT P3, RZ, R195, UR4, RZ, 0xfc, !PT ;  /* 0x00000004c3ff7c12 */ /* 0x000fe2000f86fcff */
[----:B------:R-:W-:Y:S02]  /*0230*/  UISETP.EQ.U32.AND UP2, UPT, UR6, URZ, UPT ;  /* 0x000000ff0600728c */ /* 0x000fe4000bf42070 */
[----:B------:R-:W-:Y:S02]  /*0240*/  USHF.R.U32.HI UR10, URZ, 0x1e, UR13 ;  /* 0x0000001eff0a7899 */ /* 0x000fe4000801160d */
[----:B------:R-:W1:Y:S08]  /*0250*/  LDCU.64 UR4, c[0x0][0x478] ;  /* 0x00008f00ff0477ac */ /* 0x000e700008000a00 */
[----:B------:R-:W2:Y:S01]  /*0260*/  @!P3 LDC.64 R4, c[0x0][0x528] ;  /* 0x00014a00ff04bb82 */ /* 0x000ea20000000a00 */
[----:B------:R-:W-:-:S02]  /*0270*/  UISETP.EQ.OR.EX UP2, UPT, UR7, URZ, !UP5, UP2 ;  /* 0x000000ff0700728c */ /* 0x000fc4000ef42720 */
[----:B-1----:R-:W-:-:S04]  /*0280*/  UISETP.NE.U32.AND UP0, UPT, UR4, URZ, UPT ;  /* 0x000000ff0400728c */ /* 0x002fc8000bf05070 */
[----:B------:R-:W-:Y:S01]  /*0290*/  UISETP.NE.AND.EX UP0, UPT, UR5, URZ, UPT, UP0 ;  /* 0x000000ff0500728c */ /* 0x000fe2000bf05300 */
[----:B----4-:R-:W-:Y:S02]  /*02a0*/  @P1 R2UR UR32, R10 ;  /* 0x000000000a2012ca */ /* 0x010fe400000e0000 */
[----:B------:R-:W-:Y:S02]  /*02b0*/  @P1 R2UR UR33, R11 ;  /* 0x000000000b2112ca */ /* 0x000fe400000e0000 */
[----:B------:R-:W-:Y:S01]  /*02c0*/  @P1 IADD3 R6, P0, PT, R8, R0, RZ ;  /* 0x0000000008061210 */ /* 0x000fe20007f1e0ff */
[----:B------:R-:W-:Y:S01]  /*02d0*/  IMAD.U32 R8, RZ, RZ, UR14 ;  /* 0x0000000eff087e24 */ /* 0x000fe2000f8e00ff */
[----:B------:R-:W-:-:S03]  /*02e0*/  @UP3 UIADD3 UR14, UP1, UPT, UR11, UR8, URZ ;  /* 0x000000080b0e3290 */ /* 0x000fc6000ff3e0ff */
[----:B------:R-:W-:Y:S01]  /*02f0*/  @P1 IMAD.X R3, RZ, RZ, R9, P0 ;  /* 0x000000ffff031224 */ /* 0x000fe200000e0609 */
[----:B------:R-:W-:-:S03]  /*0300*/  MOV R9, UR15 ;  /* 0x0000000f00097c02 */ /* 0x000fc60008000f00 */
[----:B------:R-:W-:Y:S02]  /*0310*/  IMAD.U32 R10, RZ, RZ, UR32 ;  /* 0x00000020ff0a7e24 */ /* 0x000fe4000f8e00ff */
[----:B------:R-:W-:Y:S01]  /*0320*/  IMAD.U32 R11, RZ, RZ, UR33 ;  /* 0x00000021ff0b7e24 */ /* 0x000fe2000f8e00ff */
[----:B------:R-:W-:-:S04]  /*0330*/  @UP3 UIADD3.X UR15, UPT, UPT, UR10, UR9, URZ, UP1, !UPT ;  /* 0x000000090a0f3290 */ /* 0x000fc80008ffe4ff */
[----:B--2---:R1:W-:Y:S01]  /*0340*/  @!P3 STG.E.64 desc[UR26][R4.64], R10 ;  /* 0x0000000a0400b986 */ /* 0x0043e2000c101b1a */
[----:B------:R-:W-:-:S04]  /*0350*/  UIADD3 UR9, UP1, UPT, UR11, UR6, URZ ;  /* 0x000000060b097290 */ /* 0x000fc8000ff3e0ff */
[----:B------:R-:W-:Y:S01]  /*0360*/  UIADD3.X UR8, UPT, UPT, UR10, UR7, URZ, UP1, !UPT ;  /* 0x000000070a087290 */ /* 0x000fe20008ffe4ff */
[----:B------:R-:W-:Y:S01]  /*0370*/  PLOP3.LUT P1, PT, PT, PT, UP3, 0x80, 0x8 ;  /* 0x000000000008781c */ /* 0x000fe20003f2f038 */
[----:B------:R-:W-:Y:S01]  /*0380*/  @UP0 UIADD3 UR4, UP1, UPT, UR11, UR4, URZ ;  /* 0x000000040b040290 */ /* 0x000fe2000ff3e0ff */
[----:B------:R-:W-:Y:S01]  /*0390*/  PLOP3.LUT P0, PT, PT, PT, UP0, 0x80, 0x8 ;  /* 0x000000000008781c */ /* 0x000fe20003f0f008 */
[----:B-1----:R-:W-:Y:S02]  /*03a0*/  @!P3 IMAD.MOV.U32 R10, RZ, RZ, R6 ;  /* 0x000000ffff0ab224 */ /* 0x002fe400078e0006 */
[----:B------:R-:W-:-:S05]  /*03b0*/  @!P3 IMAD.MOV.U32 R11, RZ, RZ, R3 ;  /* 0x000000ffff0bb224 */ /* 0x000fca00078e0003 */
[----:B------:R1:W-:Y:S01]  /*03c0*/  @!P3 STG.E.64 desc[UR26][R4.64+0x8], R10 ;  /* 0x0000080a0400b986 */ /* 0x0003e2000c101b1a */
[----:B------:R-:W-:-:S03]  /*03d0*/  PLOP3.LUT P3, PT, PT, PT, UP2, 0x80, 0x8 ;  /* 0x000000000008781c */ /* 0x000fc60003f6f028 */
[----:B------:R-:W2:Y:S04]  /*03e0*/  @P4 LDG.E R7, desc[UR26][R8.64] ;  /* 0x0000001a08074981 */ /* 0x000ea8000c1e1900 */
[----:B------:R3:W4:Y:S01]  /*03f0*/  @P2 LDG.E R2, desc[UR26][R8.64+0x4] ;  /* 0x0000041a08022981 */ /* 0x000722000c1e1900 */
[----:B------:R-:W-:Y:S01]  /*0400*/  @UP0 UIADD3.X UR5, UPT, UPT, UR10, UR5, URZ, UP1, !UPT ;  /* 0x000000050a050290 */ /* 0x000fe20008ffe4ff */
[----:B------:R-:W-:Y:S02]  /*0410*/  IMAD.U32 R12, RZ, RZ, UR14 ;  /* 0x0000000eff0c7e24 */ /* 0x000fe4000f8e00ff */
[----:B------:R-:W-:Y:S01]  /*0420*/  IMAD.U32 R13, RZ, RZ, UR15 ;  /* 0x0000000fff0d7e24 */ /* 0x000fe2000f8e00ff */
[----:B---3--:R-:W-:Y:S01]  /*0430*/  MOV R8, UR9 ;  /* 0x0000000900087c02 */ /* 0x008fe20008000f00 */
[----:B------:R-:W-:-:S03]  /*0440*/  IMAD.U32 R9, RZ, RZ, UR8 ;  /* 0x00000008ff097e24 */ /* 0x000fc6000f8e00ff */
[----:B-1----:R-:W3:Y:S04]  /*0450*/  @P1 LDG.E R4, desc[UR26][R12.64] ;  /* 0x0000001a0c041981 */ /* 0x002ee8000c1e1900 */
[----:B------:R-:W3:Y:S01]  /*0460*/  @!P3 LDG.E R5, desc[UR26][R8.64] ;  /* 0x0000001a0805b981 */ /* 0x000ee2000c1e1900 */
[----:B------:R-:W-:Y:S02]  /*0470*/  IMAD.U32 R10, RZ, RZ, UR4 ;  /* 0x00000004ff0a7e24 */ /* 0x000fe4000f8e00ff */
[----:B------:R-:W-:Y:S01]  /*0480*/  IMAD.U32 R11, RZ, RZ, UR5 ;  /* 0x00000005ff0b7e24 */ /* 0x000fe2000f8e00ff */
[----:B------:R-:W1:Y:S04]  /*0490*/  @!UP4 LDCU UR30, c[0x0][0x434] ;  /* 0x00008680ff1ec7ac */ /* 0x000e680008000800 */
[----:B------:R1:W5:Y:S01]  /*04a0*/  @P0 LDG.E R0, desc[UR26][R10.64] ;  /* 0x0000001a0a000981 */ /* 0x000362000c1e1900 */
[----:B------:R-:W-:Y:S01]  /*04b0*/  UMOV UR18, 0xffffffff ;  /* 0xffffffff00127882 */ /* 0x000fe20000000000 */
[----:B------:R-:W3:Y:S01]  /*04c0*/  @!UP0 LDCU.64 UR4, c[0x0][0x488] ;  /* 0x00009100ff0487ac */ /* 0x000ee20008000a00 */
[----:B------:R-:W-:Y:S01]  /*04d0*/  UISETP.NE.U32.AND UP1, UPT, UR6, URZ, UPT ;  /* 0x000000ff0600728c */ /* 0x000fe2000bf25070 */
[----:B------:R-:W-:Y:S01]  /*04e0*/  UMOV UR15, 0xffffffff ;  /* 0xffffffff000f7882 */ /* 0x000fe20000000000 */
[----:B------:R-:W-:-:S02]  /*04f0*/  USHF.L.U32 UR28, UR19, 0x7, URZ ;  /* 0x00000007131c7899 */ /* 0x000fc400080006ff */
[----:B------:R-:W-:Y:S01]  /*0500*/  UISETP.NE.AND.EX UP1, UPT, UR7, URZ, UPT, UP1 ;  /* 0x000000ff0700728c */ /* 0x000fe2000bf25310 */
[----:B------:R-:W-:Y:S01]  /*0510*/  UMOV UR14, URZ ;  /* 0x000000ff000e7c82 */ /* 0x000fe20008000000 */
[----:B------:R-:W1:Y:S01]  /*0520*/  @!UP0 LDCU UR6, c[0x0][0x43c] ;  /* 0x00008780ff0687ac */ /* 0x000e620008000800 */
[----:B--2---:R-:W-:Y:S02]  /*0530*/  @P4 R2UR UR18, R7 ;  /* 0x00000000071242ca */ /* 0x004fe400000e0000 */
[----:B----4-:R-:W-:-:S13]  /*0540*/  @P2 R2UR UR8, R2 ;  /* 0x00000000020822ca */ /* 0x010fda00000e0000 */
[----:B-1----:R-:W-:-:S04]  /*0550*/  @UP4 UIADD3 UR30, UPT, UPT, UR8, -UR18, URZ ;  /* 0x80000012081e4290 */ /* 0x002fc8000fffe0ff */
[----:B------:R-:W-:Y:S01]  /*0560*/  UISETP.GT.AND UP2, UPT, UR30, UR28, UPT ;  /* 0x0000001c1e00728c */ /* 0x000fe2000bf44270 */
[----:B---3--:R-:W-:-:S05]  /*0570*/  @P1 R2UR UR14, R4 ;  /* 0x00000000040e12ca */ /* 0x008fca00000e0000 */
[----:B------:R-:W-:Y:S01]  /*0580*/  PLOP3.LUT P1, PT, PT, PT, UP2, 0x80, 0x8 ;  /* 0x000000000008781c */ /* 0x000fe20003f2f028 */
[----:B------:R-:W-:Y:S01]  /*0590*/  @!UP0 UISETP.NE.U32.AND UP2, UPT, UR4, URZ, UPT ;  /* 0x000000ff0400828c */ /* 0x000fe2000bf45070 */
[----:B------:R-:W-:Y:S01]  /*05a0*/  @!P3 R2UR UR15, R5 ;  /* 0x00000000050fb2ca */ /* 0x000fe200000e0000 */
[----:B------:R-:W1:Y:S01]  /*05b0*/  @!UP1 LDCU UR4, c[0x0][0x438] ;  /* 0x00008700ff0497ac */ /* 0x000e620008000800 */
[----:B------:R-:W-:-:S13]  /*05c0*/  BRA.U !UP1, `(.L_x_1036) ;  /* 0x0000000109187547 */ /* 0x000fda000b800000 */
[----:B------:R-:W-:-:S13]  /*05d0*/  PLOP3.LUT P2, PT, PT, PT, UP5, 0x80, 0x8 ;  /* 0x000000000008781c */ /* 0x000fda0003f4f058 */
[----:B------:R-:W1:Y:S04]  /*05e0*/  @P2 LDG.E R2, desc[UR26][R8.64+0x4] ;  /* 0x0000041a08022981 */ /* 0x000e68000c1e1900 */
[----:B------:R-:W2:Y:S01]  /*05f0*/  @!P2 LDG.E R4, desc[UR26][R8.64] ;  /* 0x0000001a0804a981 */ /* 0x000ea2000c1e1900 */
[----:B-1----:R-:W-:-:S13]  /*0600*/  @P2 R2UR UR4, R2 ;  /* 0x00000000020422ca */ /* 0x002fda00000e0000 */
[----:B------:R-:W-:-:S07]  /*0610*/  @UP5 UIADD3 UR4, UPT, UPT, UR4, -UR15, URZ ;  /* 0x8000000f04045290 */ /* 0x000fce000fffe0ff */
[----:B--2---:R-:W-:Y:S02]  /*0620*/  @!P2 R2UR UR4, R4 ;  /* 0x000000000404a2ca */ /* 0x004fe400000e0000 */
.L_x_1036:
[----:B-----5:R-:W-:Y:S01]  /*0630*/  @P0 R2UR UR29, R0 ;  /* 0x00000000001d02ca */ /* 0x020fe200000e0000 */
[----:B------:R-:W-:Y:S01]  /*0640*/  @!UP0 UISETP.NE.AND.EX UP2, UPT, UR5, URZ, UPT, UP2 ;  /* 0x000000ff0500828c */ /* 0x000fe2000bf45320 */
[----:B-1----:R-:W-:-:S13]  /*0650*/  @!P1 EXIT ;  /* 0x000000000000994d */ /* 0x002fda0003800000 */
[----:B------:R-:W1:Y:S01]  /*0660*/  LDCU UR25, c[0x0][0x508] ;  /* 0x0000a100ff1977ac */ /* 0x000e620008000800 */
[----:B------:R-:W-:Y:S02]  /*0670*/  @!UP0 USEL UR6, UR6, URZ, UP2 ;  /* 0x000000ff06068287 */ /* 0x000fe40009000000 */
[----:B------:R-:W-:Y:S02]  /*0680*/  @UP0 UIADD3 UR29, UPT, UPT, UR29, -UR14, URZ ;  /* 0x8000000e1d1d0290 */ /* 0x000fe4000fffe0ff */
[----:B------:R-:W-:Y:S02]  /*0690*/  @!UP0 UIADD3 UR29, UPT, UPT, UR6, UR4, -UR14 ;  /* 0x00000004061d8290 */ /* 0x000fe4000fffe80e */
[----:B------:R-:W-:Y:S02]  /*06a0*/  UIADD3 UR5, UPT, UPT, UR19, 0x1, URZ ;  /* 0x0000000113057890 */ /* 0x000fe4000fffe0ff */
[----:B------:R-:W-:Y:S02]  /*06b0*/  UIADD3 UR7, UPT, UPT, UR29, 0x3f, URZ ;  /* 0x0000003f1d077890 */ /* 0x000fe4000fffe0ff */
[----:B------:R-:W-:-:S02]  /*06c0*/  ULEA UR5, UR5, -UR30, 0x7 ;  /* 0x8000001e05057291 */ /* 0x000fc4000f8e38ff */
[----:B------:R-:W-:Y:S02]  /*06d0*/  USHF.R.S32.HI UR6, URZ, 0x1f, UR7 ;  /* 0x0000001fff067899 */ /* 0x000fe40008011407 */
[----:B-1----:R-:W-:Y:S02]  /*06e0*/  UIADD3 UR5, UPT, UPT, UR7, UR25, UR5 ;  /* 0x0000001907057290 */ /* 0x002fe4000fffe005 */
[----:B------:R-:W-:Y:S02]  /*06f0*/  ULEA.HI UR6, UR6, UR7, URZ, 0x6 ;  /* 0x0000000706067291 */ /* 0x000fe4000f8f30ff */
[----:B------:R-:W-:Y:S02]  /*0700*/  USHF.R.S32.HI UR4, URZ, 0x1f, UR5 ;  /* 0x0000001fff047899 */ /* 0x000fe40008011405 */
[----:B------:R-:W-:Y:S02]  /*0710*/  USHF.R.S32.HI UR6, URZ, 0x6, UR6 ;  /* 0x00000006ff067899 */ /* 0x000fe40008011406 */
[----:B------:R-:W-:Y:S01]  /*0720*/  ULEA.HI UR4, UR4, UR5, URZ, 0x6 ;  /* 0x0000000504047291 */ /* 0x000fe2000f8f30ff */
[----:B------:R-:W1:Y:S03]  /*0730*/  LDCU UR10, c[0x0][0x3e0] ;  /* 0x00007c00ff0a77ac */ /* 0x000e660008000800 */
[----:B------:R-:W-:-:S04]  /*0740*/  USHF.R.S32.HI UR4, URZ, 0x6, UR4 ;  /* 0x00000006ff047899 */ /* 0x000fc80008011404 */
[----:B------:R-:W-:-:S04]  /*0750*/  UISETP.LT.AND UP0, UPT, UR6, UR4, UPT ;  /* 0x000000040600728c */ /* 0x000fc8000bf01270 */
[----:B------:R-:W-:-:S04]  /*0760*/  USEL UR23, UR6, UR4, UP0 ;  /* 0x0000000406177287 */ /* 0x000fc80008000000 */
[----:B------:R-:W-:Y:S02]  /*0770*/  UISETP.GT.AND UP0, UPT, UR23, URZ, UPT ;  /* 0x000000ff1700728c */ /* 0x000fe4000bf04270 */
[----:B-1----:R-:W-:-:S07]  /*0780*/  UIMAD UR31, UR13, UR10, UR34 ;  /* 0x0000000a0d1f72a4 */ /* 0x002fce000f8e0222 */
[----:B------:R-:W-:Y:S05]  /*0790*/  BRA.U UP0, `(.L_x_1037) ;  /* 0x0000001100907547 */ /* 0x000fea000b800000 */
        /* <DEDUP_REMOVED lines=8> */
[----:B------:R-:W-:-:S03]  /*0820*/  @UP1 UMOV UR12, 0x1 ;  /* 0x00000001000c1882 */ /* 0x000fc60000000000 */
[----:B------:R-:W-:Y:S02]  /*0830*/  @!UP0 UIMAD UR9, UR13, UR9, UR17 ;  /* 0x000000090d0982a4 */ /* 0x000fe4000f8e0211 */
[----:B-1----:R-:W-:Y:S01]  /*0840*/  @UP0 UIMAD.WIDE.U32 UR14, UR18, UR6, URZ ;  /* 0x00000006120e02a5 */ /* 0x002fe2000f8e00ff */
[----:B------:R-:W-:-:S03]  /*0850*/  @!UP0 UMOV UR8, UR16 ;  /* 0x0000001000088c82 */ /* 0x000fc60008000000 */
[----:B------:R-:W-:-:S03]  /*0860*/  @UP0 UIMAD UR9, UR18, UR7, UR15 ;  /* 0x00000007120902a4 */ /* 0x000fc6000f8e020f */
[----:B------:R-:W-:Y:S01]  /*0870*/  @UP0 UMOV UR8, UR14 ;  /* 0x0000000e00080c82 */ /* 0x000fe20008000000 */
[----:B----4-:R-:W-:Y:S01]  /*0880*/  @UP1 UIMAD UR5, UR4, UR5, URZ ;  /* 0x00000005040512a4 */ /* 0x010fe2000f8e02ff */
[----:B------:R-:W1:Y:S01]  /*0890*/  @UP1 LDCU UR4, c[0x0][0x430] ;  /* 0x00008600ff0417ac */ /* 0x000e620008000800 */
[----:B--2---:R-:W-:Y:S10]  /*08a0*/  BRA.U UP1, `(.L_x_1038) ;  /* 0x0000000101247547 */ /* 0x004ff4000b800000 */
[----:B------:R-:W-:-:S11]  /*08b0*/  UISETP.NE.AND UP0, UPT, UR11, URZ, UPT ;  /* 0x000000ff0b00728c */ /* 0x000fd6000bf05270 */
[----:B------:R-:W2:Y:S01]  /*08c0*/  @UP0 LDCU UR12, c[0x0][0x454] ;  /* 0x00008a80ff0c07ac */ /* 0x000ea20008000800 */
[----:B-1----:R-:W1:Y:S01]  /*08d0*/  @!UP0 LDCU UR4, c[0x0][0x434] ;  /* 0x00008680ff0487ac */ /* 0x002e620008000800 */
[----:B------:R-:W3:Y:S02]  /*08e0*/  @UP0 LDCU UR5, c[0x0][0x454] ;  /* 0x00008a80ff0507ac */ /* 0x000ee40008000800 */
[----:B---3--:R-:W3:Y:S01]  /*08f0*/  @!UP0 LDCU UR5, c[0x0][0x434] ;  /* 0x00008680ff0587ac */ /* 0x008ee20008000800 */
[----:B--2---:R-:W-:Y:S02]  /*0900*/  @UP0 UIMAD UR12, UR10, UR12, URZ ;  /* 0x0000000c0a0c02a4 */ /* 0x004fe4000f8e02ff */
[----:B-1----:R-:W-:-:S03]  /*0910*/  @!UP0 UIMAD UR12, UR10, UR4, URZ ;  /* 0x000000040a0c82a4 */ /* 0x002fc6000f8e02ff */
[----:B------:R-:W-:Y:S01]  /*0920*/  @UP0 UMOV UR4, 0x1 ;  /* 0x0000000100040882 */ /* 0x000fe20000000000 */
[----:B------:R-:W-:-:S08]  /*0930*/  @!UP0 UMOV UR4, 0x1 ;  /* 0x0000000100048882 */ /* 0x000fd00000000000 */
.L_x_1038:
[----:B------:R-:W2:Y:S01]  /*0940*/  LDCU UR15, c[0x0][0x440] ;  /* 0x00008800ff0f77ac */ /* 0x000ea20008000800 */
[----:B------:R-:W-:Y:S01]  /*0950*/  IMAD.SHL.U32 R2, R195, 0x8, RZ ;  /* 0x00000008c3027824 */ /* 0x000fe200078e00ff */
[----:B------:R-:W-:Y:S01]  /*0960*/  SHF.R.U32.HI R195, RZ, 0x3, R195 ;  /* 0x00000003ffc37819 */ /* 0x000fe200000116c3 */
[----:B------:R-:W-:Y:S01]  /*0970*/  BSSY.RECONVERGENT B0, `(.L_x_1039) ;  /* 0x0000030000007945 */ /* 0x000fe20003800200 */
[----:B------:R-:W4:Y:S02]  /*0980*/  LDCU UR14, c[0x0][0x434] ;  /* 0x00008680ff0e77ac */ /* 0x000f240008000800 */
        /* <DEDUP_REMOVED lines=8> */
[C---:B--2---:R-:W-:Y:S01]  /*0a10*/  ISETP.GE.AND P4, PT, R2.reuse, UR15, PT ;  /* 0x0000000f02007c0c */ /* 0x044fe2000bf86270 */
[----:B---3--:R-:W-:Y:S01]  /*0a20*/  UIMAD UR5, UR34, UR5, URZ ;  /* 0x00000005220572a4 */ /* 0x008fe2000f8e02ff */
[----:B------:R-:W-:Y:S01]  /*0a30*/  IADD3 R2, P2, PT, R2, UR8, RZ ;  /* 0x0000000802027c10 */ /* 0x000fe2000ff5e0ff */
[----:B-1----:R-:W-:Y:S01]  /*0a40*/  UIMAD UR28, UR28, UR4, URZ ;  /* 0x000000041c1c72a4 */ /* 0x002fe2000f8e02ff */
[C---:B------:R-:W-:Y:S01]  /*0a50*/  ISETP.GE.OR P5, PT, R195.reuse, UR30, P4 ;  /* 0x0000001ec3007c0c */ /* 0x040fe2000a7a6670 */
[----:B----4-:R-:W-:Y:S01]  /*0a60*/  UIMAD UR8, UR13, UR14, URZ ;  /* 0x0000000e0d0872a4 */ /* 0x010fe2000f8e02ff */
[----:B------:R-:W-:Y:S01]  /*0a70*/  ISETP.GE.OR P3, PT, R195, UR30, P1 ;  /* 0x0000001ec3007c0c */ /* 0x000fe20008f66670 */
[----:B------:R-:W-:Y:S01]  /*0a80*/  @!UP1 UIMAD UR5, UR13, UR12, UR5 ;  /* 0x0000000c0d0592a4 */ /* 0x000fe2000f8e0205 */
[----:B-----5:R-:W-:Y:S01]  /*0a90*/  IMAD.U32 R12, RZ, RZ, UR6 ;  /* 0x00000006ff0c7e24 */ /* 0x020fe2000f8e00ff */
[----:B------:R-:W-:Y:S01]  /*0aa0*/  USEL UR8, UR8, UR18, !UP0 ;  /* 0x0000001208087287 */ /* 0x000fe2000c000000 */
[----:B------:R-:W-:Y:S01]  /*0ab0*/  IMAD.X R3, RZ, RZ, UR9, P2 ;  /* 0x00000009ff037e24 */ /* 0x000fe200090e06ff */
[----:B------:R-:W-:Y:S01]  /*0ac0*/  USHF.R.S32.HI UR12, URZ, 0x1f, UR28 ;  /* 0x0000001fff0c7899 */ /* 0x000fe2000801141c */
[----:B------:R-:W-:Y:S01]  /*0ad0*/  IMAD.U32 R17, RZ, RZ, UR7 ;  /* 0x00000007ff117e24 */ /* 0x000fe2000f8e00ff */
[----:B------:R-:W-:Y:S01]  /*0ae0*/  USHF.R.S32.HI UR6, URZ, 0x1f, UR8 ;  /* 0x0000001fff067899 */ /* 0x000fe20008011408 */
[----:B------:R-:W-:Y:S01]  /*0af0*/  IMAD.WIDE.U32 R12, R12, UR34, R2 ;  /* 0x000000220c0c7c25 */ /* 0x000fe2000f8e0002 */
[----:B------:R-:W-:Y:S01]  /*0b00*/  USEL UR8, UR8, URZ, UP1 ;  /* 0x000000ff08087287 */ /* 0x000fe20008800000 */
[C---:B------:R-:W-:Y:S01]  /*0b10*/  ISETP.GE.OR P0, PT, R10.reuse, UR30, P1 ;  /* 0x0000001e0a007c0c */ /* 0x040fe20008f06670 */
[----:B------:R-:W-:Y:S01]  /*0b20*/  USHF.R.S32.HI UR7, URZ, 0x1f, UR5 ;  /* 0x0000001fff077899 */ /* 0x000fe20008011405 */
[----:B------:R-:W-:Y:S01]  /*0b30*/  IMAD R17, R17, UR34, R13 ;  /* 0x0000002211117c24 */ /* 0x000fe2000f8e020d */
[----:B------:R-:W-:Y:S01]  /*0b40*/  USEL UR6, UR6, URZ, UP1 ;  /* 0x000000ff06067287 */ /* 0x000fe20008800000 */
[----:B------:R-:W-:Y:S01]  /*0b50*/  ISETP.GE.OR P6, PT, R9, UR30, P1 ;  /* 0x0000001e09007c0c */ /* 0x000fe20008fc6670 */
[----:B------:R-:W-:Y:S01]  /*0b60*/  UIADD3 UR5, UP1, UP0, UR28, UR8, UR5 ;  /* 0x000000081c057290 */ /* 0x000fe2000f83e005 */
[----:B------:R-:W-:Y:S01]  /*0b70*/  ISETP.GE.OR P2, PT, R10, UR30, P4 ;  /* 0x0000001e0a007c0c */ /* 0x000fe2000a746670 */
        /* <DEDUP_REMOVED lines=15> */
.L_x_1040:
[----:B------:R-:W-:Y:S05]  /*0c70*/  BSYNC.RECONVERGENT B0 ;  /* 0x0000000000007941 */ /* 0x000fea0003800200 */
.L_x_1039:
        /* <DEDUP_REMOVED lines=17> */
.L_x_1042:
[----:B------:R-:W-:Y:S05]  /*0d90*/  BSYNC.RECONVERGENT B0 ;  /* 0x0000000000007941 */ /* 0x000fea0003800200 */
.L_x_1041:
        /* <DEDUP_REMOVED lines=17> */
.L_x_1044:
[----:B------:R-:W-:Y:S05]  /*0eb0*/  BSYNC.RECONVERGENT B0 ;  /* 0x0000000000007941 */ /* 0x000fea0003800200 */
.L_x_1043:
        /* <DEDUP_REMOVED lines=17> */
.L_x_1046:
[----:B------:R-:W-:Y:S05]  /*0fd0*/  BSYNC.RECONVERGENT B0 ;  /* 0x0000000000007941 */ /* 0x000fea0003800200 */
.L_x_1045:
        /* <DEDUP_REMOVED lines=18> */
.L_x_1048:
[----:B------:R-:W-:Y:S05]  /*1100*/  BSYNC.RECONVERGENT B0 ;  /* 0x0000000000007941 */ /* 0x000fea0003800200 */
.L_x_1047:
        /* <DEDUP_REMOVED lines=17> */
.L_x_1050:
[----:B------:R-:W-:Y:S05]  /*1220*/  BSYNC.RECONVERGENT B0 ;  /* 0x0000000000007941 */ /* 0x000fea0003800200 */
.L_x_1049:
        /* <DEDUP_REMOVED lines=15> */
.L_x_1052:
[----:B------:R-:W-:Y:S05]  /*1320*/  BSYNC.RECONVERGENT B0 ;  /* 0x0000000000007941 */ /* 0x000fea0003800200 */
.L_x_1051:
        /* <DEDUP_REMOVED lines=14> */
.L_x_1054:
[----:B------:R-:W-:Y:S05]  /*1410*/  BSYNC.RECONVERGENT B0 ;  /* 0x0000000000007941 */ /* 0x000fea0003800200 */
.L_x_1053:
        /* <DEDUP_REMOVED lines=10> */
.L_x_1056:
[----:B------:R-:W-:Y:S05]  /*14c0*/  BSYNC.RECONVERGENT B0 ;  /* 0x0000000000007941 */ /* 0x000fea0003800200 */
.L_x_1055:
        /* <DEDUP_REMOVED lines=15> */
.L_x_1058:
[----:B------:R-:W-:Y:S05]  /*15c0*/  BSYNC.RECONVERGENT B0 ;  /* 0x0000000000007941 */ /* 0x000fea0003800200 */
.L_x_1057:
        /* <DEDUP_REMOVED lines=10> */
.L_x_1060:
[----:B------:R-:W-:Y:S05]  /*1670*/  BSYNC.RECONVERGENT B0 ;  /* 0x0000000000007941 */ /* 0x000fea0003800200 */
.L_x_1059:
        /* <DEDUP_REMOVED lines=10> */
.L_x_1062:
[----:B------:R-:W-:Y:S05]  /*1720*/  BSYNC.RECONVERGENT B0 ;  /* 0x0000000000007941 */ /* 0x000fea0003800200 */
.L_x_1061:
        /* <DEDUP_REMOVED lines=10> */
.L_x_1064:
[----:B------:R-:W-:Y:S05]  /*17d0*/  BSYNC.RECONVERGENT B0 ;  /* 0x0000000000007941 */ /* 0x000fea0003800200 */
.L_x_1063:
        /* <DEDUP_REMOVED lines=10> */
.L_x_1066:
[----:B------:R-:W-:Y:S05]  /*1880*/  BSYNC.RECONVERGENT B0 ;  /* 0x0000000000007941 */ /* 0x000fea0003800200 */
.L_x_1065:
        /* <DEDUP_REMOVED lines=10> */
.L_x_1068:
[----:B------:R-:W-:Y:S05]  /*1930*/  BSYNC.RECONVERGENT B0 ;  /* 0x0000000000007941 */ /* 0x000fea0003800200 */
.L_x_1067:
        /* <DEDUP_REMOVED lines=10> */
.L_x_1037:
[----:B------:R-:W-:Y:S01]  /*19e0*/  UISETP.NE.AND UP0, UPT, UR18, -0x1, UPT ;  /* 0xffffffff1200788c */ /* 0x000fe2000bf05270 */
[----:B------:R-:W1:Y:S01]  /*19f0*/  LDCU UR8, c[0x0][0x444] ;  /* 0x00008880ff0877ac */ /* 0x000e620008000800 */
[----:B------:R-:W2:Y:S01]  /*1a00*/  LDCU UR24, c[0x0][0x448] ;  /* 0x00008900ff1877ac */ /* 0x000ea20008000800 */
[----:B------:R-:W-:-:S08]  /*1a10*/  UISETP.NE.AND UP1, UPT, UR15, -0x1, UPT ;  /* 0xffffffff0f00788c */ /* 0x000fd0000bf25270 */
[----:B------:R-:W3:Y:S01]  /*1a20*/  @!UP0 LDCU.64 UR6, c[0x0][0x398] ;  /* 0x00007300ff0687ac */ /* 0x000ee20008000a00 */
[----:B------:R-:W4:Y:S01]  /*1a30*/  @UP0 LDCU.64 UR4, c[0x0][0x3b0] ;  /* 0x00007600ff0407ac */ /* 0x000f220008000a00 */
[----:B------:R-:W-:Y:S02]  /*1a40*/  UIADD3 UR22, UPT, UPT, UR23, -0x1, URZ ;  /* 0xffffffff17167890 */ /* 0x000fe4000fffe0ff */
[----:B-1----:R-:W-:Y:S02]  /*1a50*/  UIMAD UR8, UR31, UR8, UR28 ;  /* 0x000000081f0872a4 */ /* 0x002fe4000f8e021c */
[----:B------:R-:W-:-:S04]  /*1a60*/  USHF.L.U32 UR21, UR22, 0x6, URZ ;  /* 0x0000000616157899 */ /* 0x000fc800080006ff */
[----:B--2---:R-:W-:Y:S02]  /*1a70*/  UIMAD UR20, UR8, UR24, UR21 ;  /* 0x00000018081472a4 */ /* 0x004fe4000f8e0215 */
[----:B---3--:R-:W-:-:S04]  /*1a80*/  @!UP0 UIMAD.WIDE.U32 UR36, UR13, UR6, URZ ;  /* 0x000000060d2482a5 */ /* 0x008fc8000f8e00ff */
[----:B------:R-:W-:Y:S02]  /*1a90*/  @!UP0 UIMAD UR35, UR13, UR7, UR37 ;  /* 0x000000070d2382a4 */ /* 0x000fe4000f8e0225 */
[----:B----4-:R-:W-:-:S04]  /*1aa0*/  @UP0 UIMAD.WIDE.U32 UR6, UR18, UR4, URZ ;  /* 0x00000004120602a5 */ /* 0x010fc8000f8e00ff */
        /* <DEDUP_REMOVED lines=14> */
.L_x_1069:
[----:B------:R-:W1:Y:S01]  /*1b90*/  LDCU.64 UR10, c[0x0][0x3b8] ;  /* 0x00007700ff0a77ac */ /* 0x000e620008000a00 */
[----:B------:R-:W-:-:S04]  /*1ba0*/  UIADD3 UR12, UPT, UPT, UR14, UR15, URZ ;  /* 0x0000000f0e0c7290 */ /* 0x000fc8000fffe0ff */
[----:B-1----:R-:W-:Y:S02]  /*1bb0*/  UIMAD.WIDE.U32 UR6, UR12, UR10, URZ ;  /* 0x0000000a0c0672a5 */ /* 0x002fe4000f8e00ff */
[----:B------:R-:W-:-:S04]  /*1bc0*/  UIMAD UR12, UR12, UR11, URZ ;  /* 0x0000000b0c0c72a4 */ /* 0x000fc8000f8e02ff */
[----:B------:R-:W-:Y:S02]  /*1bd0*/  UIADD3 UR12, UPT, UPT, UR7, UR12, URZ ;  /* 0x0000000c070c7290 */ /* 0x000fe4000fffe0ff */
.L_x_1070:
[----:B------:R-:W1:Y:S01]  /*1be0*/  LDC R0, c[0x0][0x3e8] ;  /* 0x0000fa00ff007b82 */ /* 0x000e620000000800 */
[----:B------:R-:W2:Y:S01]  /*1bf0*/  S2R R2, SR_CTAID.Z ;  /* 0x0000000000027919 */ /* 0x000ea20000002700 */
[----:B------:R-:W-:Y:S01]  /*1c00*/  IMAD.MOV.U32 R8, RZ, RZ, RZ ;  /* 0x000000ffff087224 */ /* 0x000fe200078e00ff */
[----:B------:R-:W-:Y:S02]  /*1c10*/  LOP3.LUT R13, R195, 0x1f, RZ, 0xc0, !PT ;  /* 0x0000001fc30d7812 */ /* 0x000fe400078ec0ff */
[----:B-1----:R-:W-:-:S04]  /*1c20*/  IABS R5, R0 ;  /* 0x0000000000057213 */ /* 0x002fc80000000000 */
[----:B------:R-:W1:Y:S01]  /*1c30*/  I2F.RP R10, R5 ;  /* 0x00000005000a7306 */ /* 0x000e620000209400 */
[----:B--2---:R-:W-:-:S07]  /*1c40*/  IABS R2, R2 ;  /* 0x0000000200027213 */ /* 0x004fce0000000000 */
[----:B-1----:R-:W1:Y:S02]  /*1c50*/  MUFU.RCP R7, R10 ;  /* 0x0000000a00077308 */ /* 0x002e640000001000 */
[----:B-1----:R-:W-:-:S06]  /*1c60*/  VIADD R7, R7, 0xffffffe ;  /* 0x0ffffffe07077836 */ /* 0x002fcc0000000000 */
[----:B------:R-:W1:Y:S02]  /*1c70*/  F2I.FTZ.U32.TRUNC.NTZ R9, R7 ;  /* 0x0000000700097305 */ /* 0x000e64000021f000 */
[----:B-1----:R-:W-:-:S04]  /*1c80*/  IMAD.MOV R4, RZ, RZ, -R9 ;  /* 0x000000ffff047224 */ /* 0x002fc800078e0a09 */
[----:B------:R-:W-:-:S04]  /*1c90*/  IMAD R4, R4, R5, RZ ;  /* 0x0000000504047224 */ /* 0x000fc800078e02ff */
[----:B------:R-:W-:Y:S01]  /*1ca0*/  IMAD.HI.U32 R9, R9, R4, R8 ;  /* 0x0000000409097227 */ /* 0x000fe200078e0008 */
[----:B------:R-:W-:-:S05]  /*1cb0*/  MOV R4, R2 ;  /* 0x0000000200047202 */ /* 0x000fca0000000f00 */
[----:B------:R-:W-:-:S04]  /*1cc0*/  IMAD.HI.U32 R8, R9, R4, RZ ;  /* 0x0000000409087227 */ /* 0x000fc800078e00ff */
[----:B------:R-:W-:-:S04]  /*1cd0*/  IMAD.MOV R2, RZ, RZ, -R8 ;  /* 0x000000ffff027224 */ /* 0x000fc800078e0a08 */
[----:B------:R-:W-:-:S05]  /*1ce0*/  IMAD R2, R5, R2, R4 ;  /* 0x0000000205027224 */ /* 0x000fca00078e0204 */
[----:B------:R-:W-:-:S13]  /*1cf0*/  ISETP.GT.U32.AND P1, PT, R5, R2, PT ;  /* 0x000000020500720c */ /* 0x000fda0003f24070 */
[----:B------:R-:W-:Y:S01]  /*1d00*/  @!P1 IMAD.IADD R2, R2, 0x1, -R5 ;  /* 0x0000000102029824 */ /* 0x000fe200078e0a05 */
[----:B------:R-:W-:Y:S02]  /*1d10*/  @!P1 IADD3 R8, PT, PT, R8, 0x1, RZ ;  /* 0x0000000108089810 */ /* 0x000fe40007ffe0ff */
[----:B------:R-:W-:Y:S02]  /*1d20*/  ISETP.NE.AND P1, PT, R0, RZ, PT ;  /* 0x000000ff0000720c */ /* 0x000fe40003f25270 */
        /* <DEDUP_REMOVED lines=15> */
[----:B------:R-:W-:Y:S01]  /*1e20*/  UIMAD UR13, UR13, UR5, UR15 ;  /* 0x000000050d0d72a4 */ /* 0x000fe2000f8e020f */
[----:B------:R-:W-:Y:S11]  /*1e30*/  BRA `(.L_x_1072) ;  /* 0x0000000000187947 */ /* 0x000ff60003800000 */
.L_x_1071:
[----:B------:R-:W1:Y:S01]  /*1e40*/  LDCU.64 UR8, c[0x0][0x3c0] ;  /* 0x00007800ff0877ac */ /* 0x000e620008000a00 */
[----:B------:R-:W-:-:S04]  /*1e50*/  UIADD3 UR14, UPT, UPT, UR14, UR15, URZ ;  /* 0x0000000f0e0e7290 */ /* 0x000fc8000fffe0ff */
[----:B-1----:R-:W-:Y:S02]  /*1e60*/  UIMAD.WIDE.U32 UR4, UR14, UR8, URZ ;  /* 0x000000080e0472a5 */ /* 0x002fe4000f8e00ff */
[----:B------:R-:W-:-:S04]  /*1e70*/  UIMAD UR13, UR14, UR9, URZ ;  /* 0x000000090e0d72a4 */ /* 0x000fc8000f8e02ff */
[----:B------:R-:W-:Y:S01]  /*1e80*/  UIADD3 UR13, UPT, UPT, UR5, UR13, URZ ;  /* 0x0000000d050d7290 */ /* 0x000fe2000fffe0ff */
[----:B------:R-:W-:-:S11]  /*1e90*/  UMOV UR14, UR4 ;  /* 0x00000004000e7c82 */ /* 0x000fd60008000000 */
.L_x_1072:
[----:B------:R-:W-:Y:S01]  /*1ea0*/  IMAD.SHL.U32 R0, R195, 0x8, RZ ;  /* 0x00000008c3007824 */ /* 0x000fe200078e00ff */
[----:B------:R-:W1:Y:S01]  /*1eb0*/  S2UR UR37, SR_CgaCtaId ;  /* 0x00000000002579c3 */ /* 0x000e620000008800 */
[----:B------:R-:W2:Y:S01]  /*1ec0*/  LDCU.64 UR16, c[0x0][0x388] ;  /* 0x00007100ff1077ac */ /* 0x000ea20008000a00 */
[----:B------:R-:W-:Y:S01]  /*1ed0*/  SHF.R.U32.HI R2, RZ, 0x3, R195 ;  /* 0x00000003ff027819 */ /* 0x000fe200000116c3 */
[----:B------:R-:W-:Y:S01]  /*1ee0*/  BSSY.RECONVERGENT B0, `(.L_x_1073) ;  /* 0x000004b000007945 */ /* 0x000fe20003800200 */
[C---:B------:R-:W-:Y:S02]  /*1ef0*/  LOP3.LUT R196, R0.reuse, 0x38, RZ, 0xc0, !PT ;  /* 0x0000003800c47812 */ /* 0x040fe400078ec0ff */
[----:B------:R-:W-:Y:S02]  /*1f00*/  LOP3.LUT R4, R0, 0x1f8, RZ, 0xc0, !PT ;  /* 0x000001f800047812 */ /* 0x000fe400078ec0ff */
[C---:B------:R-:W-:Y:S01]  /*1f10*/  IADD3 R10, P1, PT, R196.reuse, UR6, RZ ;  /* 0x00000006c40a7c10 */ /* 0x040fe2000ff3e0ff */
[----:B------:R-:W3:Y:S01]  /*1f20*/  LDCU.128 UR4, c[0x0][0x3d0] ;  /* 0x00007a00ff0477ac */ /* 0x000ee20008000c00 */
[----:B------:R-:W-:-:S02]  /*1f30*/  IADD3 R14, P0, PT, R196, UR14, RZ ;  /* 0x0000000ec40e7c10 */ /* 0x000fc4000ff1e0ff */
[----:B------:R-:W-:Y:S01]  /*1f40*/  LOP3.LUT R5, R4, 0x38, R195, 0x78, !PT ;  /* 0x0000003804057812 */ /* 0x000fe200078e78c3 */
[----:B------:R-:W-:Y:S01]  /*1f50*/  IMAD.X R11, RZ, RZ, UR12, P1 ;  /* 0x0000000cff0b7e24 */ /* 0x000fe200088e06ff */
[----:B------:R-:W4:Y:S01]  /*1f60*/  LDCU.64 UR14, c[0x0][0x390] ;  /* 0x00007200ff0e77ac */ /* 0x000f220008000a00 */
[----:B------:R-:W-:Y:S01]  /*1f70*/  IMAD.X R15, RZ, RZ, UR13, P0 ;  /* 0x0000000dff0f7e24 */ /* 0x000fe200080e06ff */
[----:B------:R-:W-:Y:S01]  /*1f80*/  SHF.R.S32.HI R7, RZ, 0x1f, R8 ;  /* 0x0000001fff077819 */ /* 0x000fe20000011408 */
[----:B------:R-:W-:Y:S01]  /*1f90*/  IMAD.WIDE.U32 R10, R2, UR10, R10 ;  /* 0x0000000a020a7c25 */ /* 0x000fe2000f8e000a */
[----:B------:R-:W-:Y:S01]  /*1fa0*/  LOP3.LUT R0, R5, 0x1e00, R0, 0xf8, !PT ;  /* 0x00001e0005007812 */ /* 0x000fe200078ef800 */
[----:B------:R-:W5:Y:S01]  /*1fb0*/  LDCU.64 UR12, c[0x0][0x3c8] ;  /* 0x00007900ff0c77ac */ /* 0x000f620008000a00 */
[----:B------:R-:W-:Y:S01]  /*1fc0*/  IADD3 R16, P0, PT, R196, UR36, RZ ;  /* 0x00000024c4107c10 */ /* 0x000fe2000ff1e0ff */
[----:B------:R-:W-:Y:S01]  /*1fd0*/  IMAD.WIDE.U32 R14, R2, UR8, R14 ;  /* 0x00000008020e7c25 */ /* 0x000fe2000f8e000e */
[----:B------:R-:W-:-:S03]  /*1fe0*/  SHF.R.U32.HI R197, RZ, 0x1, R195 ;  /* 0x00000001ffc57819 */ /* 0x000fc600000116c3 */
[C---:B------:R-:W-:Y:S02]  /*1ff0*/  IMAD R11, R2.reuse, UR11, R11 ;  /* 0x0000000b020b7c24 */ /* 0x040fe4000f8e020b */
[C---:B---3--:R-:W-:Y:S02]  /*2000*/  IMAD R5, R7.reuse, UR4, RZ ;  /* 0x0000000407057c24 */ /* 0x048fe4000f8e02ff */
[----:B------:R-:W-:Y:S02]  /*2010*/  IMAD R7, R7, UR6, RZ ;  /* 0x0000000607077c24 */ /* 0x000fe4000f8e02ff */
[----:B------:R-:W-:Y:S02]  /*2020*/  IMAD R15, R2, UR9, R15 ;  /* 0x00000009020f7c24 */ /* 0x000fe4000f8e020f */
[C---:B------:R-:W-:Y:S01]  /*2030*/  IMAD R5, R8.reuse, UR5, R5 ;  /* 0x0000000508057c24 */ /* 0x040fe2000f8e0205 */
[----:B------:R-:W-:Y:S01]  /*2040*/  UMOV UR5, 0x400 ;  /* 0x0000040000057882 */ /* 0x000fe20000000000 */
[----:B------:R-:W-:Y:S01]  /*2050*/  IMAD.WIDE.U32 R10, R8, UR4, R10 ;  /* 0x00000004080a7c25 */ /* 0x000fe2000f8e000a */
[----:B-1----:R-:W-:-:S03]  /*2060*/  ULEA UR5, UR37, UR5, 0x18 ;  /* 0x0000000525057291 */ /* 0x002fc6000f8ec0ff */
[----:B------:R-:W-:Y:S01]  /*2070*/  IMAD R7, R8, UR7, R7 ;  /* 0x0000000708077c24 */ /* 0x000fe2000f8e0207 */
[----:B--2---:R-:W-:Y:S01]  /*2080*/  LEA R252, P1, R10, UR16, 0x1 ;  /* 0x000000100afc7c11 */ /* 0x004fe2000f8208ff */
[----:B------:R-:W-:Y:S01]  /*2090*/  IMAD.WIDE.U32 R8, R8, UR6, R14 ;  /* 0x0000000608087c25 */ /* 0x000fe2000f8e000e */
[----:B------:R-:W-:-:S03]  /*20a0*/  LEA R250, R0, UR5, 0x1 ;  /* 0x0000000500fa7c11 */ /* 0x000fc6000f8e08ff */
[----:B------:R-:W-:Y:S01]  /*20b0*/  IMAD.IADD R5, R11, 0x1, R5 ;  /* 0x000000010b057824 */ /* 0x000fe200078e0205 */
[----:B------:R1:W-:Y:S01]  /*20c0*/  STL [R1+0x44], R252 ;  /* 0x000044fc01007387 */ /* 0x0003e20000100800 */
[----:B------:R-:W-:Y:S01]  /*20d0*/  IMAD.X R17, RZ, RZ, UR35, P0 ;  /* 0x00000023ff117e24 */ /* 0x000fe200080e06ff */
[----:B----4-:R-:W-:Y:S01]  /*20e0*/  LEA R21, P0, R8, UR14, 0x1 ;  /* 0x0000000e08157c11 */ /* 0x010fe2000f8008ff */
[----:B------:R-:W-:Y:S01]  /*20f0*/  IMAD.IADD R4, R9, 0x1, R7 ;  /* 0x0000000109047824 */ /* 0x000fe200078e0207 */
[----:B------:R-:W-:Y:S01]  /*2100*/  LEA.HI.X R251, R10, UR17, R5, 0x1, P1 ;  /* 0x000000110afb7c11 */ /* 0x000fe200088f0c05 */
[----:B------:R-:W-:Y:S01]  /*2110*/  UIADD3 UR14, UPT, UPT, -UR28, UR30, URZ ;  /* 0x0000001e1c0e7290 */ /* 0x000fe2000fffe1ff */
[----:B-----5:R-:W-:Y:S01]  /*2120*/  IMAD.U32 R14, RZ, RZ, UR12 ;  /* 0x0000000cff0e7e24 */ /* 0x020fe2000f8e00ff */
[----:B------:R1:W-:Y:S01]  /*2130*/  STL [R1+0x3c], R21 ;  /* 0x00003c1501007387 */ /* 0x0003e20000100800 */
[----:B------:R-:W-:Y:S01]  /*2140*/  LEA.HI.X R20, R8, UR15, R4, 0x1, P0 ;  /* 0x0000000f08147c11 */ /* 0x000fe200080f0c04 */
[----:B------:R-:W-:Y:S01]  /*2150*/  IMAD.SHL.U32 R7, R195, 0x40, RZ ;  /* 0x00000040c3077824 */ /* 0x000fe200078e00ff */
[----:B------:R-:W-:Y:S01]  /*2160*/  UIMAD.WIDE.U32 UR16, UR19, 0x80, URZ ;  /* 0x00000080131078a5 */ /* 0x000fe2000f8e00ff */
[----:B------:R1:W-:Y:S01]  /*2170*/  STL [R1+0x40], R251 ;  /* 0x000040fb01007387 */ /* 0x0003e20000100800 */
[----:B------:R-:W-:Y:S01]  /*2180*/  ISETP.GE.AND P0, PT, R2, UR14, PT ;  /* 0x0000000e02007c0c */ /* 0x000fe2000bf06270 */
[----:B------:R-:W-:Y:S01]  /*2190*/  IMAD.WIDE.U32 R14, R14, UR34, R16 ;  /* 0x000000220e0e7c25 */ /* 0x000fe2000f8e0010 */
[C---:B------:R-:W-:Y:S01]  /*21a0*/  LOP3.LUT R8, R197.reuse, 0x30, RZ, 0xc0, !PT ;  /* 0x00000030c5087812 */ /* 0x040fe200078ec0ff */
[----:B------:R1:W-:Y:S01]  /*21b0*/  STL [R1+0x38], R20 ;  /* 0x0000381401007387 */ /* 0x0003e20000100800 */
[----:B------:R-:W-:Y:S01]  /*21c0*/  LOP3.LUT R5, R197, 0x8, RZ, 0xc0, !PT ;  /* 0x00000008c5057812 */ /* 0x000fe200078ec0ff */
[----:B------:R-:W-:Y:S01]  /*21d0*/  IMAD.U32 R19, RZ, RZ, UR13 ;  /* 0x0000000dff137e24 */ /* 0x000fe2000f8e00ff */
[----:B------:R-:W-:Y:S01]  /*21e0*/  LOP3.LUT R4, R196, 0x1c0, R7, 0xf8, !PT ;  /* 0x000001c0c4047812 */ /* 0x000fe200078ef807 */
[----:B------:R1:W-:Y:S01]  /*21f0*/  STL [R1+0x48], R250 ;  /* 0x000048fa01007387 */ /* 0x0003e20000100800 */
[----:B------:R-:W-:Y:S01]  /*2200*/  LOP3.LUT R185, R7, 0x200, RZ, 0xc0, !PT ;  /* 0x0000020007b97812 */ /* 0x000fe200078ec0ff */
[----:B------:R-:W-:Y:S01]  /*2210*/  IMAD R19, R19, UR34, R15 ;  /* 0x0000002213137c24 */ /* 0x000fe2000f8e020f */
[----:B------:R-:W-:-:S02]  /*2220*/  LOP3.LUT R12, R2, UR16, RZ, 0xfc, !PT ;  /* 0x00000010020c7c12 */ /* 0x000fc4000f8efcff */
[----:B------:R-:W-:Y:S02]  /*2230*/  LEA.HI R121, R13, R8, RZ, 0x1e ;  /* 0x000000080d797211 */ /* 0x000fe400078ff0ff */
[----:B------:R-:W-:Y:S01]  /*2240*/  LOP3.LUT R184, R4, R5, RZ, 0x3c, !PT ;  /* 0x0000000504b87212 */ /* 0x000fe200078e3cff */
[----:B------:R-:W-:Y:S06]  /*2250*/  @P0 BRA `(.L_x_1074) ;  /* 0x00000000004c0947 */ /* 0x000fec0003800000 */
        /* <DEDUP_REMOVED lines=18> */
.L_x_1075:
[----:B------:R2:W-:Y:S02]  /*2380*/  STS.128 [R250], RZ ;  /* 0x000000fffa007388 */ /* 0x0005e40000000c00 */
.L_x_1074:
[----:B------:R-:W-:Y:S05]  /*2390*/  BSYNC.RECONVERGENT B0 ;  /* 0x0000000000007941 */ /* 0x000fea0003800200 */
.L_x_1073:
[C---:B------:R-:W-:Y:S01]  /*23a0*/  VIADD R9, R2.reuse, 0x10 ;  /* 0x0000001002097836 */ /* 0x040fe20000000000 */
[----:B------:R-:W-:Y:S01]  /*23b0*/  USHF.L.U32 UR34, UR10, 0x6, URZ ;  /* 0x000000060a227899 */ /* 0x000fe200080006ff */
[C---:B------:R-:W-:Y:S01]  /*23c0*/  VIADD R0, R2.reuse, 0x40 ;  /* 0x0000004002007836 */ /* 0x040fe20000000000 */
[----:B------:R-:W-:Y:S01]  /*23d0*/  USHF.L.U64.HI UR15, UR10, 0x6, UR11 ;  /* 0x000000060a0f7899 */ /* 0x000fe2000801020b */
[C---:B------:R-:W-:Y:S01]  /*23e0*/  VIADD R8, R2.reuse, 0x50 ;  /* 0x0000005002087836 */ /* 0x040fe20000000000 */
[----:B------:R-:W-:Y:S01]  /*23f0*/  ISETP.GE.AND P0, PT, R9, UR14, PT ;  /* 0x0000000e09007c0c */ /* 0x000fe2000bf06270 */
[----:B------:R-:W-:Y:S01]  /*2400*/  VIADD R5, R2, 0x60 ;  /* 0x0000006002057836 */ /* 0x000fe20000000000 */
[----:B------:R-:W-:Y:S01]  /*2410*/  ISETP.GE.AND P4, PT, R0, UR14, PT ;  /* 0x0000000e00007c0c */ /* 0x000fe2000bf86270 */
[----:B------:R-:W-:Y:S01]  /*2420*/  VIADD R0, R2, 0x70 ;  /* 0x0000007002007836 */ /* 0x000fe20000000000 */
[----:B------:R-:W-:Y:S01]  /*2430*/  ISETP.GE.AND P3, PT, R8, UR14, PT ;  /* 0x0000000e08007c0c */ /* 0x000fe2000bf66270 */
[C---:B------:R-:W-:Y:S01]  /*2440*/  VIADD R8, R2.reuse, 0x20 ;  /* 0x0000002002087836 */ /* 0x040fe20000000000 */
[----:B------:R-:W-:Y:S01]  /*2450*/  ISETP.GE.AND P2, PT, R5, UR14, PT ;  /* 0x0000000e05007c0c */ /* 0x000fe2000bf46270 */
[----:B------:R-:W-:Y:S01]  /*2460*/  VIADD R5, R2, 0x30 ;  /* 0x0000003002057836 */ /* 0x000fe20000000000 */
[----:B------:R-:W-:Y:S01]  /*2470*/  UIADD3 UR4, UPT, UPT, -UR21, UR29, URZ ;  /* 0x0000001d15047290 */ /* 0x000fe2000fffe1ff */
[----:B------:R-:W-:Y:S01]  /*2480*/  BSSY.RECONVERGENT B0, `(.L_x_1076) ;  /* 0x000001a000007945 */ /* 0x000fe20003800200 */
[----:B------:R-:W-:Y:S01]  /*2490*/  UIMAD.WIDE.U32 UR36, UR34, UR22, URZ ;  /* 0x00000016222472a5 */ /* 0x000fe2000f8e00ff */
[----:B------:R-:W-:-:S02]  /*24a0*/  ISETP.GE.AND P1, PT, R0, UR14, PT ;  /* 0x0000000e00007c0c */ /* 0x000fc4000bf26270 */
[----:B------:R-:W-:Y:S02]  /*24b0*/  ISETP.GE.AND P6, PT, R8, UR14, PT ;  /* 0x0000000e08007c0c */ /* 0x000fe4000bfc6270 */
[----:B------:R-:W-:Y:S01]  /*24c0*/  ISETP.GE.AND P5, PT, R5, UR14, PT ;  /* 0x0000000e05007c0c */ /* 0x000fe2000bfa6270 */
[----:B------:R-:W-:-:S12]  /*24d0*/  @P0 BRA `(.L_x_1077) ;  /* 0x0000000000500947 */ /* 0x000fd80003800000 */
        /* <DEDUP_REMOVED lines=8> */
[----:B------:R-:W1:Y:S02]  /*2560*/  LDCU.64 UR6, c[0x0][0x380] ;  /* 0x00007000ff0677ac */ /* 0x000e640008000a00 */
[----:B---3--:R-:W-:-:S04]  /*2570*/  IMAD.X R11, RZ, RZ, UR17, P0 ;  /* 0x00000011ff0b7e24 */ /* 0x008fc800080e06ff */
[----:B-----5:R-:W-:Y:S02]  /*2580*/  IMAD R11, R11, UR12, RZ ;  /* 0x0000000c0b0b7c24 */ /* 0x020fe4000f8e02ff */
[----:B------:R-:W-:-:S04]  /*2590*/  IMAD.WIDE.U32 R16, R0, UR12, R16 ;  /* 0x0000000c00107c25 */ /* 0x000fc8000f8e0010 */
[----:B------:R-:W-:Y:S01]  /*25a0*/  IMAD R11, R0, UR13, R11 ;  /* 0x0000000d000b7c24 */ /* 0x000fe2000f8e020b */
[----:B-1----:R-:W-:-:S04]  /*25b0*/  LEA R10, P0, R16, UR6, 0x1 ;  /* 0x00000006100a7c11 */ /* 0x002fc8000f8008ff */
[----:B------:R-:W-:-:S04]  /*25c0*/  IADD3 R11, PT, PT, R17, R11, RZ ;  /* 0x0000000b110b7210 */ /* 0x000fc80007ffe0ff */
[----:B------:R-:W-:-:S05]  /*25d0*/  LEA.HI.X R11, R16, UR7, R11, 0x1, P0 ;  /* 0x00000007100b7c11 */ /* 0x000fca00080f0c0b */
[----:B------:R-:W-:Y:S01]  /*25e0*/  @!PT LDS RZ, [RZ] ;  /* 0x00000000fffff984 */ /* 0x000fe20000000800 */
[----:B------:R-:W-:Y:S01]  /*25f0*/  @!PT LDS RZ, [RZ] ;  /* 0x00000000fffff984 */ /* 0x000fe20000000800 */
[----:B------:R-:W-:Y:S01]  /*2600*/  @!PT LDS RZ, [RZ] ;  /* 0x00000000fffff984 */ /* 0x000fe20000000800 */
[----:B------:R1:W-:Y:S02]  /*2610*/  LDGSTS.E.BYPASS.LTC128B.128 [R250+0x800], desc[UR26][R10.64] ;  /* 0x008000000afa7fae */ /* 0x0003e4000b981a1a */
.L_x_1077:
[----:B------:R-:W-:Y:S05]  /*2620*/  BSYNC.RECONVERGENT B0 ;  /* 0x0000000000007941 */ /* 0x000fea0003800200 */
.L_x_1076:
        /* <DEDUP_REMOVED lines=10> */
[----:B------:R-:W2:Y:S02]  /*26d0*/  LDCU.64 UR6, c[0x0][0x380] ;  /* 0x00007000ff0677ac */ /* 0x000ea40008000a00 */
[----:B-1-3--:R-:W-:-:S04]  /*26e0*/  IMAD.X R11, RZ, RZ, UR17, P0 ;  /* 0x00000011ff0b7e24 */ /* 0x00afc800080e06ff */
        /* <DEDUP_REMOVED lines=10> */
.L_x_1079:
[----:B------:R-:W-:Y:S05]  /*2790*/  BSYNC.RECONVERGENT B0 ;  /* 0x0000000000007941 */ /* 0x000fea0003800200 */
.L_x_1078:
        /* <DEDUP_REMOVED lines=22> */
.L_x_1081:
[----:B------:R-:W-:Y:S05]  /*2900*/  BSYNC.RECONVERGENT B0 ;  /* 0x0000000000007941 */ /* 0x000fea0003800200 */
.L_x_1080:
        /* <DEDUP_REMOVED lines=22> */
.L_x_1083:
[----:B------:R-:W-:Y:S05]  /*2a70*/  BSYNC.RECONVERGENT B0 ;  /* 0x0000000000007941 */ /* 0x000fea0003800200 */
.L_x_1082:
        /* <DEDUP_REMOVED lines=22> */
.L_x_1085:
[----:B------:R-:W-:Y:S05]  /*2be0*/  BSYNC.RECONVERGENT B0 ;  /* 0x0000000000007941 */ /* 0x000fea0003800200 */
.L_x_1084:
        /* <DEDUP_REMOVED lines=22> */
.L_x_1087:
[----:B------:R-:W-:Y:S05]  /*2d50*/  BSYNC.RECONVERGENT B0 ;  /* 0x0000000000007941 */ /* 0x000fea0003800200 */
.L_x_1086:
[----:B------:R-:W-:Y:S04]  /*2d60*/  BSSY.RECONVERGENT B0, `(.L_x_1088) ;  /* 0x0000015000007945 */ /* 0x000fe80003800200 */
[----:B------:R-:W-:Y:S05]  /*2d70*/  @P1 BRA `(.L_x_1089) ;  /* 0x00000000004c1947 */ /* 0x000fea0003800000 */
[----:B------:R-:W5:Y:S02]  /*2d80*/  LDCU UR6, c[0x0][0x440] ;  /* 0x00008800ff0677ac */ /* 0x000f640008000800 */
[----:B-----5:R-:W-:-:S13]  /*2d90*/  ISETP.GE.AND P0, PT, R196, UR6, PT ;  /* 0x00000006c4007c0c */ /* 0x020fda000bf06270 */
[----:B------:R1:W-:Y:S01]  /*2da0*/  @P0 STS.128 [R250+0x3800], RZ ;  /* 0x003800fffa000388 */ /* 0x0003e20000000c00 */
[----:B------:R-:W-:Y:S05]  /*2db0*/  @P0 BRA `(.L_x_1089) ;  /* 0x00000000003c0947 */ /* 0x000fea0003800000 */
[----:B------:R-:W5:Y:S01]  /*2dc0*/  LDCU.64 UR12, c[0x0][0x3b0] ;  /* 0x00007600ff0c77ac */ /* 0x000f620008000a00 */
[----:B-1-3--:R-:W-:Y:S02]  /*2dd0*/  IADD3 R10, P0, PT, R12, 0x70, RZ ;  /* 0x000000700c0a7810 */ /* 0x00afe40007f1e0ff */
        /* <DEDUP_REMOVED lines=13> */
.L_x_1089:
[----:B------:R-:W-:Y:S05]  /*2eb0*/  BSYNC.RECONVERGENT B0 ;  /* 0x0000000000007941 */ /* 0x000fea0003800200 */
.L_x_1088:
        /* <DEDUP_REMOVED lines=8> */
[----:B-1-3--:R-:W-:Y:S01]  /*2f40*/  IMAD.U32 R10, RZ, RZ, UR36 ;  /* 0x00000024ff0a7e24 */ /* 0x00afe2000f8e00ff */
        /* <DEDUP_REMOVED lines=9> */
.L_x_1092:
[----:B------:R1:W-:Y:S02]  /*2fe0*/  STS.128 [R250+0x4000], RZ ;  /* 0x004000fffa007388 */ /* 0x0003e40000000c00 */
.L_x_1091:
[----:B------:R-:W-:Y:S05]  /*2ff0*/  BSYNC.RECONVERGENT B0 ;  /* 0x0000000000007941 */ /* 0x000fea0003800200 */
.L_x_1090:
[----:B------:R-:W-:Y:S01]  /*3000*/  ISETP.GE.AND P0, PT, R9, UR4, PT ;  /* 0x0000000409007c0c */ /* 0x000fe2000bf06270 */
[----:B------:R-:W-:Y:S01]  /*3010*/  USHF.L.U64.HI UR17, UR8, 0x6, UR9 ;  /* 0x0000000608117899 */ /* 0x000fe20008010209 */
[----:B------:R-:W-:Y:S01]  /*3020*/  BSSY.RECONVERGENT B0, `(.L_x_1093) ;  /* 0x0000015000007945 */ /* 0x000fe20003800200 */
[----:B------:R-:W-:Y:S01]  /*3030*/  USHF.L.U32 UR35, UR8, 0x6, URZ ;  /* 0x0000000608237899 */ /* 0x000fe200080006ff */
[----:B------:R-:W-:Y:S01]  /*3040*/  ISETP.GE.AND P2, PT, R8, UR4, PT ;  /* 0x0000000408007c0c */ /* 0x000fe2000bf46270 */
[----:B------:R-:W-:Y:S01]  /*3050*/  USHF.L.U64.HI UR13, UR10, 0x4, UR11 ;  /* 0x000000040a0d7899 */ /* 0x000fe2000801020b */
[----:B------:R-:W-:Y:S01]  /*3060*/  ISETP.GE.AND P1, PT, R5, UR4, PT ;  /* 0x0000000405007c0c */ /* 0x000fe2000bf26270 */
[----:B------:R-:W-:-:S06]  /*3070*/  USHF.L.U32 UR16, UR10, 0x4, URZ ;  /* 0x000000040a107899 */ /* 0x000fcc00080006ff */
[----:B------:R-:W-:Y:S06]  /*3080*/  @P0 BRA `(.L_x_1094) ;  /* 0x0000000000380947 */ /* 0x000fec0003800000 */
[----:B------:R-:W5:Y:S02]  /*3090*/  LDCU UR6, c[0x0][0x440] ;  /* 0x00008800ff0677ac */ /* 0x000f640008000800 */
[----:B-----5:R-:W-:-:S13]  /*30a0*/  ISETP.GE.AND P0, PT, R196, UR6, PT ;  /* 0x00000006c4007c0c */ /* 0x020fda000bf06270 */
[----:B------:R1:W-:Y:S01]  /*30b0*/  @P0 STS.128 [R250+0x4800], RZ ;  /* 0x004800fffa000388 */ /* 0x0003e20000000c00 */
[----:B------:R-:W-:Y:S05]  /*30c0*/  @P0 BRA `(.L_x_1094) ;  /* 0x0000000000280947 */ /* 0x000fea0003800000 */
[----:B------:R-:W-:-:S04]  /*30d0*/  UIADD3 UR12, UP0, UPT, UR16, UR36, URZ ;  /* 0x00000024100c7290 */ /* 0x000fc8000ff1e0ff */
[----:B------:R-:W-:Y:S02]  /*30e0*/  UIADD3.X UR6, UPT, UPT, UR13, UR7, URZ, UP0, !UPT ;  /* 0x000000070d067290 */ /* 0x000fe400087fe4ff */
[----:B-1-3--:R-:W-:-:S04]  /*30f0*/  IMAD.U32 R11, RZ, RZ, UR12 ;  /* 0x0000000cff0b7e24 */ /* 0x00afc8000f8e00ff */
[----:B------:R-:W-:Y:S01]  /*3100*/  IMAD.U32 R0, RZ, RZ, UR6 ;  /* 0x00000006ff007e24 */ /* 0x000fe2000f8e00ff */
[----:B------:R-:W-:-:S04]  /*3110*/  LEA R10, P0, R11, R252, 0x1 ;  /* 0x000000fc0b0a7211 */ /* 0x000fc800078008ff */
[----:B------:R-:W-:-:S05]  /*3120*/  LEA.HI.X R11, R11, R251, R0, 0x1, P0 ;  /* 0x000000fb0b0b7211 */ /* 0x000fca00000f0c00 */
[----:B------:R-:W-:Y:S01]  /*3130*/  @!PT LDS RZ, [RZ] ;  /* 0x00000000fffff984 */ /* 0x000fe20000000800 */
[----:B------:R-:W-:Y:S01]  /*3140*/  @!PT LDS RZ, [RZ] ;  /* 0x00000000fffff984 */ /* 0x000fe20000000800 */
[----:B------:R-:W-:Y:S01]  /*3150*/  @!PT LDS RZ, [RZ] ;  /* 0x00000000fffff984 */ /* 0x000fe20000000800 */
[----:B------:R1:W-:Y:S04]  /*3160*/  LDGSTS.E.BYPASS.LTC128B.128 [R250+0x4800], desc[UR26][R10.64] ;  /* 0x048000000afa7fae */ /* 0x0003e8000b981a1a */
.L_x_1094:
[----:B------:R-:W-:Y:S05]  /*3170*/  BSYNC.RECONVERGENT B0 ;  /* 0x0000000000007941 */ /* 0x000fea0003800200 */
.L_x_1093:
        /* <DEDUP_REMOVED lines=16> */
.L_x_1096:
[----:B------:R-:W-:Y:S05]  /*3280*/  BSYNC.RECONVERGENT B0 ;  /* 0x0000000000007941 */ /* 0x000fea0003800200 */
.L_x_1095:
        /* <DEDUP_REMOVED lines=11> */
[----:B-1-3--:R-:W-:Y:S01]  /*3340*/  IMAD.U32 R10, RZ, RZ, UR38 ;  /* 0x00000026ff0a7e24 */ /* 0x00afe2000f8e00ff */
        /* <DEDUP_REMOVED lines=8> */
.L_x_1098:
[----:B------:R-:W-:Y:S05]  /*33d0*/  BSYNC.RECONVERGENT B0 ;  /* 0x0000000000007941 */ /* 0x000fea0003800200 */
.L_x_1097:
[----:B------:R-:W0:Y:S01]  /*33e0*/  LDGDEPBAR ;  /* 0x00000000000079af */ /* 0x000e220000000000 */
[----:B------:R-:W-:Y:S01]  /*33f0*/  IMAD.U32 R0, RZ, RZ, UR28 ;  /* 0x0000001cff007e24 */ /* 0x000fe2000f8e00ff */
[----:B-1-3--:R-:W-:Y:S01]  /*3400*/  LOP3.LUT R11, R197, 0x1f0, RZ, 0xc0, !PT ;  /* 0x000001f0c50b7812 */ /* 0x00afe200078ec0ff */
[----:B------:R-:W-:Y:S01]  /*3410*/  USHF.L.U32 UR31, UR31, 0x5, URZ ;  /* 0x000000051f1f7899 */ /* 0x000fe200080006ff */
[----:B------:R-:W-:Y:S01]  /*3420*/  SHF.R.U32.HI R2, RZ, 0x2, R195 ;  /* 0x00000002ff027819 */ /* 0x000fe200000116c3 */
[----:B------:R-:W-:Y:S01]  /*3430*/  UIMAD.WIDE.U32 UR6, UR35, UR22, URZ ;  /* 0x00000016230672a5 */ /* 0x000fe2000f8e00ff */
[----:B------:R-:W-:Y:S01]  /*3440*/  IADD3 R0, PT, PT, R11, 0x1, R0 ;  /* 0x000000010b007810 */ /* 0x000fe20007ffe000 */
[----:B------:R-:W-:Y:S01]  /*3450*/  UIMAD UR17, UR17, UR22, URZ ;  /* 0x00000016111172a4 */ /* 0x000fe2000f8e02ff */
[----:B------:R-:W-:Y:S01]  /*3460*/  LOP3.LUT R11, R2, 0x7, RZ, 0xc0, !PT ;  /* 0x00000007020b7812 */ /* 0x000fe200078ec0ff */
[----:B------:R-:W-:Y:S01]  /*3470*/  IMAD.U32 R2, RZ, RZ, UR19 ;  /* 0x00000013ff027e24 */ /* 0x000fe2000f8e00ff */
[----:B------:R-:W-:Y:S01]  /*3480*/  BSSY.RECONVERGENT B0, `(.L_x_1099) ;  /* 0x000001d000007945 */ /* 0x000fe20003800200 */
[----:B------:R-:W-:Y:S01]  /*3490*/  UIADD3 UR17, UPT, UPT, UR7, UR17, URZ ;  /* 0x0000001107117290 */ /* 0x000fe2000fffe0ff */
[----:B------:R-:W-:Y:S01]  /*34a0*/  IADD3 R10, PT, PT, R0, -UR30, R11 ;  /* 0x8000001e000a7c10 */ /* 0x000fe2000fffe00b */
[----:B------:R-:W-:Y:S01]  /*34b0*/  IMAD.U32 R11, RZ, RZ, UR29 ;  /* 0x0000001dff0b7e24 */ /* 0x000fe2000f8e00ff */
[----:B------:R-:W-:Y:S01]  /*34c0*/  IADD3 R0, P1, P0, R6, UR31, R13 ;  /* 0x0000001f06007c10 */ /* 0x000fe2000f83e00d */
[----:B------:R-:W-:Y:S01]  /*34d0*/  USHF.R.S32.HI UR31, URZ, 0x1f, UR31 ;  /* 0x0000001fff1f7899 */ /* 0x000fe2000801141f */
[----:B------:R-:W-:-:S02]  /*34e0*/  SHF.R.U32.HI R13, RZ, 0x5, R195 ;  /* 0x00000005ff0d7819 */ /* 0x000fc400000116c3 */
[----:B------:R-:W-:-:S03]  /*34f0*/  IADD3 R6, PT, PT, R10, UR25, R11 ;  /* 0x000000190a067c10 */ /* 0x000fc6000fffe00b */
[----:B------:R-:W-:Y:S01]  /*3500*/  IADD3.X R3, PT, PT, R3, UR31, RZ, P1, P0 ;  /* 0x0000001f03037c10 */ /* 0x000fe20008fe04ff */
[----:B------:R-:W-:Y:S01]  /*3510*/  IMAD R2, R2, 0x8, R13 ;  /* 0x0000000802027824 */ /* 0x000fe200078e020d */
        /* <DEDUP_REMOVED lines=16> */
.L_x_1101:
[----:B------:R3:W-:Y:S01]  /*3620*/  STS.128 [R250+0x6000], RZ ;  /* 0x006000fffa007388 */ /* 0x0007e20000000c00 */
[----:B------:R-:W-:Y:S05]  /*3630*/  BRA `(.L_x_1102) ;  /* 0x0000000000047947 */ /* 0x000fea0003800000 */
.L_x_1100:
[----:B------:R1:W-:Y:S02]  /*3640*/  STS.128 [R250+0x6000], RZ ;  /* 0x006000fffa007388 */ /* 0x0003e40000000c00 */
.L_x_1102:
[----:B------:R-:W-:Y:S05]  /*3650*/  BSYNC.RECONVERGENT B0 ;  /* 0x0000000000007941 */ /* 0x000fea0003800200 */
.L_x_1099:
[----:B------:R-:W-:Y:S01]  /*3660*/  ISETP.GE.AND P0, PT, R9, UR4, PT ;  /* 0x0000000409007c0c */ /* 0x000fe2000bf06270 */
[C---:B------:R-:W-:Y:S01]  /*3670*/  IMAD.SHL.U32 R198, R195.reuse, 0x20, RZ ;  /* 0x00000020c3c67824 */ /* 0x040fe200078e00ff */
[----:B------:R-:W-:Y:S01]  /*3680*/  LOP3.LUT R9, R195, 0x8, RZ, 0xc0, !PT ;  /* 0x00000008c3097812 */ /* 0x000fe200078ec0ff */
[----:B------:R-:W-:Y:S01]  /*3690*/  BSSY.RECONVERGENT B0, `(.L_x_1103) ;  /* 0x000001b000007945 */ /* 0x000fe20003800200 */
[----:B------:R-:W-:Y:S02]  /*36a0*/  ISETP.GE.AND P2, PT, R8, UR4, PT ;  /* 0x0000000408007c0c */ /* 0x000fe4000bf46270 */
[----:B------:R-:W-:Y:S02]  /*36b0*/  LOP3.LUT R198, R198, 0x7c00, RZ, 0xc0, !PT ;  /* 0x00007c00c6c67812 */ /* 0x000fe400078ec0ff */
[----:B------:R-:W-:Y:S02]  /*36c0*/  ISETP.GE.AND P1, PT, R5, UR4, PT ;  /* 0x0000000405007c0c */ /* 0x000fe4000bf26270 */
[----:B------:R-:W-:-:S02]  /*36d0*/  LOP3.LUT R8, R7, 0x400, RZ, 0xc0, !PT ;  /* 0x0000040007087812 */ /* 0x000fc400078ec0ff */
[----:B------:R-:W-:Y:S01]  /*36e0*/  LOP3.LUT R9, R4, R9, RZ, 0x3c, !PT ;  /* 0x0000000904097212 */ /* 0x000fe200078e3cff */
[----:B------:R1:W-:Y:S01]  /*36f0*/  @P0 STS.128 [R250+0x6800], RZ ;  /* 0x006800fffa000388 */ /* 0x0003e20000000c00 */
[----:B------:R-:W-:-:S03]  /*3700*/  LOP3.LUT R5, R185, R198, RZ, 0xfc, !PT ;  /* 0x000000c6b9057212 */ /* 0x000fc600078efcff */
[----:B------:R-:W-:Y:S02]  /*3710*/  IMAD R8, R9, 0x2, R8 ;  /* 0x0000000209087824 */ /* 0x000fe400078e0208 */
[----:B------:R-:W-:Y:S01]  /*3720*/  IMAD.IADD R100, R184, 0x1, R5 ;  /* 0x00000001b8647824 */ /* 0x000fe200078e0205 */
[----:B------:R-:W-:Y:S06]  /*3730*/  @P0 BRA `(.L_x_1104) ;  /* 0x0000000000400947 */ /* 0x000fec0003800000 */
        /* <DEDUP_REMOVED lines=16> */
.L_x_1104:
[----:B------:R-:W-:Y:S05]  /*3840*/  BSYNC.RECONVERGENT B0 ;  /* 0x0000000000007941 */ /* 0x000fea0003800200 */
.L_x_1103:
        /* <DEDUP_REMOVED lines=18> */
.L_x_1106:
[----:B------:R-:W-:Y:S05]  /*3970*/  BSYNC.RECONVERGENT B0 ;  /* 0x0000000000007941 */ /* 0x000fea0003800200 */
.L_x_1105:
        /* <DEDUP_REMOVED lines=21> */
.L_x_1108:
[----:B------:R-:W-:Y:S05]  /*3ad0*/  BSYNC.RECONVERGENT B0 ;  /* 0x0000000000007941 */ /* 0x000fea0003800200 */
.L_x_1107:
[----:B------:R-:W-:Y:S01]  /*3ae0*/  LDSM.16.M88.4 R60, [R100] ;  /* 0x00000000643c783b */ /* 0x000fe20000000200 */
[----:B------:R-:W-:Y:S01]  /*3af0*/  IMAD.MOV.U32 R190, RZ, RZ, 0x20 ;  /* 0x00000020ffbe7424 */ /* 0x000fe200078e00ff */
[C---:B------:R-:W-:Y:S01]  /*3b00*/  LOP3.LUT P6, RZ, R195.reuse, 0x2, RZ, 0xc0, !PT ;  /* 0x00000002c3ff7812 */ /* 0x040fe200078cc0ff */
[----:B------:R-:W-:Y:S01]  /*3b10*/  VIADD R212, R8, UR5 ;  /* 0x0000000508d47c36 */ /* 0x000fe20008000000 */
[----:B------:R-:W5:Y:S01]  /*3b20*/  LDSM.16.M88.4 R88, [R8+UR5+0x4000] ;  /* 0x004000050858783b */ /* 0x000f620008000200 */
[C---:B------:R-:W-:Y:S01]  /*3b30*/  LOP3.LUT P0, RZ, R195.reuse, 0x4, RZ, 0xc0, !PT ;  /* 0x00000004c3ff7812 */ /* 0x040fe2000780c0ff */
[----:B------:R-:W-:Y:S01]  /*3b40*/  UISETP.NE.AND UP2, UPT, UR23, 0x1, UPT ;  /* 0x000000011700788c */ /* 0x000fe2000bf45270 */
[----:B------:R-:W-:Y:S01]  /*3b50*/  SEL R5, R190, 0xffffffe0, !P6 ;  /* 0xffffffe0be057807 */ /* 0x000fe20007000000 */
[----:B------:R-:W2:Y:S01]  /*3b60*/  LDSM.16.M88.4 R64, [R100+0x2000] ;  /* 0x002000006440783b */ /* 0x000ea20000000200 */
[----:B------:R-:W-:Y:S01]  /*3b70*/  MOV R133, 0x40 ;  /* 0x0000004000857802 */ /* 0x000fe20000000f00 */
[----:B------:R-:W-:Y:S01]  /*3b80*/  IMAD.SHL.U32 R134, R195, 0x2, RZ ;  /* 0x00000002c3867824 */ /* 0x000fe200078e00ff */
[----:B------:R-:W-:Y:S01]  /*3b90*/  VIMNMX R189, PT, PT, R6, UR29, PT ;  /* 0x0000001d06bd7c48 */ /* 0x000fe2000bfe0100 */
[----:B------:R-:W3:Y:S01]  /*3ba0*/  LDSM.16.M88.4 R80, [R8+UR5+0x4800] ;  /* 0x004800050850783b */ /* 0x000ee20008000200 */
[--C-:B------:R-:W-:Y:S01]  /*3bb0*/  IMAD.IADD R69, R212, 0x1, R5.reuse ;  /* 0x00000001d4457824 */ /* 0x100fe200078e0205 */
[----:B------:R-:W-:Y:S01]  /*3bc0*/  SEL R133, R133, 0xffffffc0, !P0 ;  /* 0xffffffc085857807 */ /* 0x000fe20004000000 */
[----:B------:R-:W-:Y:S01]  /*3bd0*/  IMAD.IADD R68, R100, 0x1, R5 ;  /* 0x0000000164447824 */ /* 0x000fe200078e0205 */
[----:B------:R-:W4:Y:S01]  /*3be0*/  LDSM.16.M88.4 R72, [R8+UR5+0x5000] ;  /* 0x005000050848783b */ /* 0x000f220008000200 */
[----:B------:R-:W-:Y:S01]  /*3bf0*/  LOP3.LUT R134, R134, 0x6, RZ, 0xc0, !PT ;  /* 0x0000000686867812 */ /* 0x000fe200078ec0ff */
[----:B------:R-:W1:Y:S01]  /*3c00*/  LDCU.U8 UR12, c[0x0][0x4f8] ;  /* 0x00009f00ff0c77ac */ /* 0x000e620008000000 */
[--C-:B------:R-:W-:Y:S01]  /*3c10*/  IMAD.IADD R124, R100, 0x1, R133.reuse ;  /* 0x00000001647c7824 */ /* 0x100fe200078e0285 */
[----:B------:R-:W1:Y:S01]  /*3c20*/  LDSM.16.M88.4 R96, [R8+UR5+0x5800] ;  /* 0x005800050860783b */ /* 0x000e620008000200 */
[----:B------:R-:W-:-:S03]  /*3c30*/  IMAD.IADD R208, R212, 0x1, R133 ;  /* 0x00000001d4d07824 */ /* 0x000fc600078e0285 */
[----:B------:R-:W-:Y:S01]  /*3c40*/  LDSM.16.M88.4 R48, [R69+0x4000] ;  /* 0x004000004530783b */ /* 0x000fe20000000200 */
[C---:B------:R-:W-:Y:S01]  /*3c50*/  IADD3 R120, PT, PT, R5.reuse, R124, RZ ;  /* 0x0000007c05787210 */ /* 0x040fe20007ffe0ff */
[----:B------:R-:W-:Y:S02]  /*3c60*/  IMAD.IADD R122, R5, 0x1, R208 ;  /* 0x00000001057a7824 */ /* 0x000fe400078e02d0 */
[----:B------:R-:W1:Y:S04]  /*3c70*/  LDSM.16.M88.4 R52, [R68+0x2000] ;  /* 0x002000004434783b */ /* 0x000e680000000200 */
[----:B------:R-:W1:Y:S04]  /*3c80*/  LDSM.16.M88.4 R44, [R69+0x4800] ;  /* 0x00480000452c783b */ /* 0x000e680000000200 */
[----:B------:R-:W1:Y:S04]  /*3c90*/  LDSM.16.M88.4 R40, [R69+0x5000] ;  /* 0x005000004528783b */ /* 0x000e680000000200 */
[----:B------:R-:W1:Y:S04]  /*3ca0*/  LDSM.16.M88.4 R56, [R69+0x5800] ;  /* 0x005800004538783b */ /* 0x000e680000000200 */
[----:B------:R1:W1:Y:S01]  /*3cb0*/  LDSM.16.M88.4 R36, [R68] ;  /* 0x000000004424783b */ /* 0x0002620000000200 */
[-C--:B-----5:R-:W-:Y:S03]  /*3cc0*/  HMMA.16816.F32.BF16 R92, R60, R88.reuse, RZ ;  /* 0x000000583c5c723c */ /* 0x0a0fe600000418ff */
[----:B------:R-:W-:Y:S04]  /*3cd0*/  LDSM.16.M88.4 R112, [R124+0x2000] ;  /* 0x002000007c70783b */ /* 0x000fe80000000200 */
[----:B------:R-:W5:Y:S01]  /*3ce0*/  LDSM.16.M88.4 R108, [R208+0x4000] ;  /* 0x00400000d06c783b */ /* 0x000f620000000200 */
[C---:B--2---:R-:W-:Y:S03]  /*3cf0*/  HMMA.16816.F32.BF16 R32, R64.reuse, R88, RZ ;  /* 0x000000584020723c */ /* 0x044fe600000418ff */
[----:B------:R-:W2:Y:S04]  /*3d00*/  LDSM.16.M88.4 R104, [R208+0x4800] ;  /* 0x00480000d068783b */ /* 0x000ea80000000200 */
[----:B------:R-:W2:Y:S01]  /*3d10*/  LDSM.16.M88.4 R100, [R208+0x5000] ;  /* 0x00500000d064783b */ /* 0x000ea20000000200 */
[C---:B------:R-:W-:Y:S03]  /*3d20*/  HMMA.16816.F32.BF16 R28, R64.reuse, R90, RZ ;  /* 0x0000005a401c723c */ /* 0x040fe600000418ff */
[----:B------:R-:W-:Y:S04]  /*3d30*/  LDSM.16.M88.4 R116, [R124] ;  /* 0x000000007c74783b */ /* 0x000fe80000000200 */
[----:B------:R-:W0:Y:S01]  /*3d40*/  LDGDEPBAR ;  /* 0x00000000000079af */ /* 0x000e220000000000 */
[C---:B---3--:R-:W-:Y:S08]  /*3d50*/  HMMA.16816.F32.BF16 R24, R64.reuse, R80, RZ ;  /* 0x000000504018723c */ /* 0x048ff000000418ff */
[C---:B----4-:R-:W-:Y:S08]  /*3d60*/  HMMA.16816.F32.BF16 R16, R64.reuse, R72, RZ ;  /* 0x000000484010723c */ /* 0x050ff000000418ff */
[C---:B------:R-:W-:Y:S08]  /*3d70*/  HMMA.16816.F32.BF16 R20, R64.reuse, R82, RZ ;  /* 0x000000524014723c */ /* 0x040ff000000418ff */
[----:B-1----:R-:W-:Y:S08]  /*3d80*/  HMMA.16816.F32.BF16 R12, R64, R74, RZ ;  /* 0x0000004a400c723c */ /* 0x002ff000000418ff */
        /* <DEDUP_REMOVED lines=34> */
[C---:B--2---:R-:W-:Y:S08]  /*3fb0*/  HMMA.16816.F32.BF16 R24, R112.reuse, R104, R24 ;  /* 0x000000687018723c */ /* 0x044ff00000041818 */
[C---:B------:R-:W-:Y:S08]  /*3fc0*/  HMMA.16816.F32.BF16 R16, R112.reuse, R100, R16 ;  /* 0x000000647010723c */ /* 0x040ff00000041810 */
[C---:B------:R-:W-:Y:S08]  /*3fd0*/  HMMA.16816.F32.BF16 R28, R112.reuse, R110, R28 ;  /* 0x0000006e701c723c */ /* 0x040ff0000004181c */
[C---:B------:R-:W-:Y:S08]  /*3fe0*/  HMMA.16816.F32.BF16 R20, R112.reuse, R106, R20 ;  /* 0x0000006a7014723c */ /* 0x040ff00000041814 */
[C---:B------:R-:W-:Y:S08]  /*3ff0*/  HMMA.16816.F32.BF16 R12, R112.reuse, R102, R12 ;  /* 0x00000066700c723c */ /* 0x040ff0000004180c */
[----:B-1----:R-:W-:Y:S08]  /*4000*/  HMMA.16816.F32.BF16 R64, R112, R98, R64 ;  /* 0x000000627040723c */ /* 0x002ff00000041840 */
[C---:B------:R-:W-:Y:S08]  /*4010*/  HMMA.16816.F32.BF16 R92, R116.reuse, R108, R92 ;  /* 0x0000006c745c723c */ /* 0x040ff0000004185c */
[C---:B------:R-:W-:Y:S08]  /*4020*/  HMMA.16816.F32.BF16 R88, R116.reuse, R110, R88 ;  /* 0x0000006e7458723c */ /* 0x040ff00000041858 */
[C---:B------:R-:W-:Y:S08]  /*4030*/  HMMA.16816.F32.BF16 R84, R116.reuse, R104, R84 ;  /* 0x000000687454723c */ /* 0x040ff00000041854 */
[C---:B------:R-:W-:Y:S08]  /*4040*/  HMMA.16816.F32.BF16 R80, R116.reuse, R106, R80 ;  /* 0x0000006a7450723c */ /* 0x040ff00000041850 */
[C---:B------:R-:W-:Y:S08]  /*4050*/  HMMA.16816.F32.BF16 R76, R116.reuse, R100, R76 ;  /* 0x00000064744c723c */ /* 0x040ff0000004184c */
[C---:B------:R-:W-:Y:S08]  /*4060*/  HMMA.16816.F32.BF16 R72, R116.reuse, R102, R72 ;  /* 0x000000667448723c */ /* 0x040ff00000041848 */
[----:B------:R-:W-:Y:S08]  /*4070*/  HMMA.16816.F32.BF16 R60, R116, R98, R60 ;  /* 0x00000062743c723c */ /* 0x000ff0000004183c */
[-C--:B------:R-:W-:Y:S08]  /*4080*/  HMMA.16816.F32.BF16 R8, R112, R96.reuse, R8 ;  /* 0x000000607008723c */ /* 0x080ff00000041808 */
[----:B------:R-:W-:Y:S08]  /*4090*/  HMMA.16816.F32.BF16 R68, R116, R96, R68 ;  /* 0x000000607444723c */ /* 0x000ff00000041844 */
[C---:B---3--:R-:W-:Y:S08]  /*40a0*/  HMMA.16816.F32.BF16 R32, R52.reuse, R48, R32 ;  /* 0x000000303420723c */ /* 0x048ff00000041820 */
[C---:B------:R-:W-:Y:S08]  /*40b0*/  HMMA.16816.F32.BF16 R28, R52.reuse, R50, R28 ;  /* 0x00000032341c723c */ /* 0x040ff0000004181c */
[C---:B----4-:R-:W-:Y:S08]  /*40c0*/  HMMA.16816.F32.BF16 R24, R52.reuse, R44, R24 ;  /* 0x0000002c3418723c */ /* 0x050ff00000041818 */
        /* <DEDUP_REMOVED lines=12> */
[----:B------:R-:W-:Y:S01]  /*4190*/  HMMA.16816.F32.BF16 R68, R56, R36, R68 ;  /* 0x000000243844723c */ /* 0x000fe20000041844 */
[----:B------:R-:W-:-:S04]  /*41a0*/  MOV R37, UR29 ;  /* 0x0000001d00257c02 */ /* 0x000fc80008000f00 */
[C-C-:B------:R-:W-:Y:S02]  /*41b0*/  VIADDMNMX R188, R6.reuse, 0x8, R37.reuse, PT ;  /* 0x0000000806bc7846 */ /* 0x140fe40003800125 */
[C-C-:B------:R-:W-:Y:S02]  /*41c0*/  VIADDMNMX R187, R6.reuse, 0x40, R37.reuse, PT ;  /* 0x0000004006bb7846 */ /* 0x140fe40003800125 */
[----:B------:R-:W-:Y:S01]  /*41d0*/  VIADDMNMX R186, R6, 0x48, R37, PT ;  /* 0x0000004806ba7846 */ /* 0x000fe20003800125 */
[----:B------:R-:W-:Y:S01]  /*41e0*/  VIADD R6, R134, UR21 ;  /* 0x0000001586067c36 */ /* 0x000fe20008000000 */
[----:B------:R-:W-:Y:S06]  /*41f0*/  BAR.SYNC.DEFER_BLOCKING 0x0 ;  /* 0x0000000000007b1d */ /* 0x000fec0000010000 */
[----:B------:R-:W-:Y:S05]  /*4200*/  BRA.U !UP2, `(.L_x_1109) ;  /* 0x000000010aec7547 */ /* 0x000fea000b800000 */
[----:B------:R-:W1:Y:S01]  /*4210*/  LDCU UR4, c[0x0][0x440] ;  /* 0x00008800ff0477ac */ /* 0x000e620008000800 */
[----:B------:R-:W-:Y:S01]  /*4220*/  IMAD.U32 R39, RZ, RZ, UR10 ;  /* 0x0000000aff277e24 */ /* 0x000fe2000f8e00ff */
[----:B------:R-:W-:Y:S01]  /*4230*/  BSSY.RECONVERGENT B0, `(.L_x_1110) ;  /* 0x0000037000007945 */ /* 0x000fe20003800200 */
[----:B------:R-:W-:Y:S01]  /*4240*/  IMAD.U32 R37, RZ, RZ, UR10 ;  /* 0x0000000aff257e24 */ /* 0x000fe2000f8e00ff */
[----:B------:R-:W-:Y:S01]  /*4250*/  UIADD3 UR6, UPT, UPT, UR23, -0x2, URZ ;  /* 0xfffffffe17067890 */ /* 0x000fe2000fffe0ff */
[----:B------:R-:W-:-:S03]  /*4260*/  IMAD.U32 R38, RZ, RZ, UR11 ;  /* 0x0000000bff267e24 */ /* 0x000fc6000f8e00ff */
[----:B------:R-:W-:Y:S02]  /*4270*/  UIMAD.WIDE.U32 UR34, UR34, UR6, URZ ;  /* 0x00000006222272a5 */ /* 0x000fe4000f8e00ff */
[----:B------:R-:W-:-:S04]  /*4280*/  UIMAD UR7, UR15, UR6, URZ ;  /* 0x000000060f0772a4 */ /* 0x000fc8000f8e02ff */
[----:B------:R-:W-:Y:S01]  /*4290*/  UIADD3 UR7, UPT, UPT, UR35, UR7, URZ ;  /* 0x0000000723077290 */ /* 0x000fe2000fffe0ff */
[----:B------:R-:W-:Y:S02]  /*42a0*/  IMAD.U32 R40, RZ, RZ, UR34 ;  /* 0x00000022ff287e24 */ /* 0x000fe4000f8e00ff */
[----:B------:R-:W-:Y:S01]  /*42b0*/  IMAD.U32 R41, RZ, RZ, UR35 ;  /* 0x00000023ff297e24 */ /* 0x000fe2000f8e00ff */
[C---:B-1----:R-:W-:Y:S02]  /*42c0*/  ISETP.GE.AND P1, PT, R196.reuse, UR4, PT ;  /* 0x00000004c4007c0c */ /* 0x042fe4000bf26270 */
[----:B------:R-:W-:-:S11]  /*42d0*/  ISETP.GE.AND P2, PT, R196, UR4, PT ;  /* 0x00000004c4007c0c */ /* 0x000fd6000bf46270 */
[----:B------:R-:W-:Y:S01]  /*42e0*/  VOTEU.ALL UP0, P1 ;  /* 0x0000000000ff7886 */ /* 0x000fe20000800000 */
[----:B------:R-:W-:Y:S02]  /*42f0*/  @!P1 LEA R39, P3, R39, UR34, 0x5 ;  /* 0x0000002227279c11 */ /* 0x000fe4000f8628ff */
[CC--:B------:R-:W-:Y:S02]  /*4300*/  @!P2 LEA R44, P4, R40.reuse, R252.reuse, 0x1 ;  /* 0x000000fc282ca211 */ /* 0x0c0fe400078808ff */
[----:B------:R-:W-:Y:S01]  /*4310*/  @!UP0 UIADD3 UR16, UP1, UPT, UR16, UR34, URZ ;  /* 0x0000002210108290 */ /* 0x000fe2000ff3e0ff */
[----:B------:R-:W-:Y:S01]  /*4320*/  @!P1 LEA.HI.X R38, R37, UR7, R38, 0x5, P3 ;  /* 0x0000000725269c11 */ /* 0x000fe200098f2c26 */
[----:B------:R-:W-:Y:S01]  /*4330*/  IMAD.U32 R37, RZ, RZ, UR7 ;  /* 0x00000007ff257e24 */ /* 0x000fe2000f8e00ff */
[----:B------:R-:W-:Y:S01]  /*4340*/  @!P1 LEA R42, P3, R39, R252, 0x1 ;  /* 0x000000fc272a9211 */ /* 0x000fe200078608ff */
[----:B------:R-:W-:Y:S02]  /*4350*/  @!UP0 UIADD3.X UR13, UPT, UPT, UR13, UR7, URZ, UP1, !UPT ;  /* 0x000000070d0d8290 */ /* 0x000fe40008ffe4ff */
[----:B------:R-:W-:Y:S01]  /*4360*/  IMAD.U32 R36, RZ, RZ, UR16 ;  /* 0x00000010ff247e24 */ /* 0x000fe2000f8e00ff */
[----:B------:R-:W-:-:S02]  /*4370*/  @!P2 LEA.HI.X R45, R40, R251, R37, 0x1, P4 ;  /* 0x000000fb282da211 */ /* 0x000fc400020f0c25 */
[-C--:B------:R-:W-:Y:S01]  /*4380*/  @!P1 LEA.HI.X R43, R39, R251.reuse, R38, 0x1, P3 ;  /* 0x000000fb272b9211 */ /* 0x080fe200018f0c26 */
[----:B------:R-:W-:Y:S01]  /*4390*/  IMAD.U32 R37, RZ, RZ, UR13 ;  /* 0x0000000dff257e24 */ /* 0x000fe2000f8e00ff */
[C---:B------:R-:W-:Y:S01]  /*43a0*/  @!P1 LEA R38, P3, R36.reuse, R252, 0x1 ;  /* 0x000000fc24269211 */ /* 0x040fe200078608ff */
[----:B------:R-:W-:Y:S01]  /*43b0*/  @!PT LDS RZ, [RZ] ;  /* 0x00000000fffff984 */ /* 0x000fe20000000800 */
[----:B------:R-:W-:Y:S01]  /*43c0*/  @!PT LDS RZ, [RZ] ;  /* 0x00000000fffff984 */ /* 0x000fe20000000800 */
[----:B------:R-:W-:Y:S01]  /*43d0*/  @!PT LDS RZ, [RZ] ;  /* 0x00000000fffff984 */ /* 0x000fe20000000800 */
[----:B------:R1:W-:Y:S03]  /*43e0*/  @!P2 LDGSTS.E.BYPASS.LTC128B.128 [R250+0x4000], desc[UR26][R44.64] ;  /* 0x040000002cfaafae */ /* 0x0003e6000b981a1a */
[----:B------:R-:W-:Y:S01]  /*43f0*/  @!P1 LEA.HI.X R39, R36, R251, R37, 0x1, P3 ;  /* 0x000000fb24279211 */ /* 0x000fe200018f0c25 */
        /* <DEDUP_REMOVED lines=26> */
.L_x_1111:
[----:B------:R-:W-:Y:S05]  /*45a0*/  BSYNC.RECONVERGENT B0 ;  /* 0x0000000000007941 */ /* 0x000fea0003800200 */
.L_x_1110:
[----:B------:R-:W0:Y:S02]  /*45b0*/  LDGDEPBAR ;  /* 0x00000000000079af */ /* 0x000e240000000000 */
.L_x_1109:
[C---:B------:R-:W-:Y:S01]  /*45c0*/  VIADD R96, R6.reuse, 0x8 ;  /* 0x0000000806607836 */ /* 0x040fe20000000000 */
[----:B------:R-:W-:Y:S01]  /*45d0*/  USHF.L.U32 UR31, UR22, 0x1, URZ ;  /* 0x00000001161f7899 */ /* 0x000fe200080006ff */
[----:B------:R-:W-:Y:S01]  /*45e0*/  VIADD R56, R6, 0x9 ;  /* 0x0000000906387836 */ /* 0x000fe20000000000 */
[----:B------:R-:W-:Y:S01]  /*45f0*/  UIADD3 UR4, UPT, UPT, UR33, -0x4498517b, URZ ;  /* 0xbb67ae8521047890 */ /* 0x000fe2000fffe0ff */
[----:B------:R-:W-:Y:S01]  /*4600*/  VIADD R192, R2, 0x4 ;  /* 0x0000000402c07836 */ /* 0x000fe20000000000 */
[-C--:B------:R-:W-:Y:S01]  /*4610*/  ISETP.GE.AND P5, PT, R96, R189.reuse, PT ;  /* 0x000000bd6000720c */ /* 0x080fe20003fa6270 */
[----:B------:R-:W-:Y:S01]  /*4620*/  IMAD.WIDE.U32 R206, R2, -0x326172a9, RZ ;  /* 0xcd9e8d5702ce7825 */ /* 0x000fe200078e00ff */
[-C--:B------:R-:W-:Y:S01]  /*4630*/  ISETP.GE.AND P2, PT, R96, R188.reuse, PT ;  /* 0x000000bc6000720c */ /* 0x080fe20003f46270 */
[----:B------:R-:W-:Y:S01]  /*4640*/  UIADD3 UR6, UPT, UPT, UR31, 0x1, URZ ;  /* 0x000000011f067890 */ /* 0x000fe2000fffe0ff */
[----:B------:R-:W-:Y:S01]  /*4650*/  ISETP.GE.AND P1, PT, R56, R189, PT ;  /* 0x000000bd3800720c */ /* 0x000fe20003f26270 */
[----:B------:R-:W-:Y:S01]  /*4660*/  IMAD.WIDE.U32 R192, R192, -0x326172a9, RZ ;  /* 0xcd9e8d57c0c07825 */ /* 0x000fe200078e00ff */
[----:B------:R-:W-:Y:S01]  /*4670*/  FSEL R108, R88, -INF , !P5 ;  /* 0xff800000586c7808 */ /* 0x000fe20006800000 */
[----:B------:R-:W-:Y:S01]  /*4680*/  UIADD3 UR30, UPT, UPT, UR32, -0x61c88647, URZ ;  /* 0x9e3779b9201e7890 */ /* 0x000fe2000fffe0ff */
[----:B------:R-:W-:Y:S01]  /*4690*/  FSEL R139, R90, -INF , !P2 ;  /* 0xff8000005a8b7808 */ /* 0x000fe20005000000 */
[----:B------:R-:W-:Y:S01]  /*46a0*/  VIADD R88, R6, 0x10 ;  /* 0x0000001006587836 */ /* 0x000fe20000000000 */
[----:B------:R-:W-:Y:S01]  /*46b0*/  FSEL R106, R89, -INF , !P1 ;  /* 0xff800000596a7808 */ /* 0x000fe20004800000 */
[----:B------:R-:W-:Y:S01]  /*46c0*/  IMAD.WIDE.U32 R140, R0, -0x2daee0ad, RZ ;  /* 0xd2511f53008c7825 */ /* 0x000fe200078e00ff */
[C---:B------:R-:W-:Y:S01]  /*46d0*/  ISETP.GE.AND P5, PT, R56.reuse, R188, PT ;  /* 0x000000bc3800720c */ /* 0x040fe20003fa6270 */
[----:B------:R-:W-:Y:S01]  /*46e0*/  UIADD3 UR29, UPT, UPT, UR32, 0x3c6ef372, URZ ;  /* 0x3c6ef372201d7890 */ /* 0x000fe2000fffe0ff */
[CC--:B------:R-:W-:Y:S01]  /*46f0*/  ISETP.GE.AND P2, PT, R56.reuse, R187.reuse, PT ;  /* 0x000000bb3800720c */ /* 0x0c0fe20003f46270 */
[----:B------:R-:W-:Y:S01]  /*4700*/  IMAD.U32 R114, RZ, RZ, UR33 ;  /* 0x00000021ff727e24 */ /* 0x000fe2000f8e00ff */
[-C--:B------:R-:W-:Y:S01]  /*4710*/  ISETP.GE.AND P1, PT, R56, R186.reuse, PT ;  /* 0x000000ba3800720c */ /* 0x080fe20003f26270 */
[----:B------:R-:W-:Y:S01]  /*4720*/  VIADD R56, R6, 0x11 ;  /* 0x0000001106387836 */ /* 0x000fe20000000000 */
[----:B------:R-:W-:Y:S01]  /*4730*/  ISETP.GE.AND P3, PT, R96, R186, PT ;  /* 0x000000ba6000720c */ /* 0x000fe20003f66270 */
[----:B------:R-:W-:Y:S01]  /*4740*/  IMAD.U32 R236, RZ, RZ, UR6 ;  /* 0x00000006ffec7e24 */ /* 0x000fe2000f8e00ff */
[----:B------:R-:W-:Y:S01]  /*4750*/  FSEL R137, R91, -INF , !P5 ;  /* 0xff8000005b897808 */ /* 0x000fe20006800000 */
[----:B------:R-:W-:Y:S01]  /*4760*/  UIADD3 UR28, UPT, UPT, UR33, 0x76cf5d0a, URZ ;  /* 0x76cf5d0a211c7890 */ /* 0x000fe2000fffe0ff */
[----:B------:R-:W-:Y:S01]  /*4770*/  FSEL R136, R30, -INF , !P3 ;  /* 0xff8000001e887808 */ /* 0x000fe20005800000 */
[----:B------:R-:W-:Y:S01]  /*4780*/  UIADD3 UR22, UPT, UPT, UR33, 0x32370b8f, URZ ;  /* 0x32370b8f21167890 */ /* 0x000fe2000fffe0ff */
[----:B------:R-:W-:Y:S01]  /*4790*/  FSEL R158, R31, -INF , !P1 ;  /* 0xff8000001f9e7808 */ /* 0x000fe20004800000 */
[----:B------:R-:W-:Y:S01]  /*47a0*/  STL.64 [R1+0x68], R140 ;  /* 0x0000688c01007387 */ /* 0x000fe20000100a00 */
[----:B------:R-:W-:Y:S01]  /*47b0*/  ISETP.GE.AND P4, PT, R96, R187, PT ;  /* 0x000000bb6000720c */ /* 0x000fe20003f86270 */
[----:B------:R-:W-:Y:S01]  /*47c0*/  UIADD3 UR25, UPT, UPT, UR32, -0x255992d5, URZ ;  /* 0xdaa66d2b20197890 */ /* 0x000fe2000fffe0ff */
[CC--:B------:R-:W-:Y:S01]  /*47d0*/  ISETP.GE.AND P5, PT, R88.reuse, R189.reuse, PT ;  /* 0x000000bd5800720c */ /* 0x0c0fe20003fa6270 */
[----:B------:R-:W-:Y:S01]  /*47e0*/  UIADD3 UR21, UPT, UPT, UR32, 0x78dde6e4, URZ ;  /* 0x78dde6e420157890 */ /* 0x000fe2000fffe0ff */
[----:B------:R-:W-:Y:S01]  /*47f0*/  ISETP.GE.AND P3, PT, R88, R188, PT ;  /* 0x000000bc5800720c */ /* 0x000fe20003f66270 */
[----:B------:R-:W-:Y:S01]  /*4800*/  UIADD3 UR17, UPT, UPT, UR33, -0x126145ec, URZ ;  /* 0xed9eba1421117890 */ /* 0x000fe2000fffe0ff */
[----:B------:R-:W-:Y:S01]  /*4810*/  ISETP.GE.AND P1, PT, R56, R189, PT ;  /* 0x000000bd3800720c */ /* 0x000fe20003f26270 */
[----:B------:R-:W3:Y:S01]  /*4820*/  LDCU UR34, c[0x0][0x45c] ;  /* 0x00008b80ff2277ac */ /* 0x000ee20008000800 */
[----:B------:R-:W-:Y:S01]  /*4830*/  FSEL R131, R28, -INF , !P4 ;  /* 0xff8000001c837808 */ /* 0x000fe20006000000 */
[----:B------:R-:W-:Y:S01]  /*4840*/  IMAD R121, R121, UR24, R134 ;  /* 0x0000001879797c24 */ /* 0x000fe2000f8e0286 */
[----:B------:R-:W-:Y:S01]  /*4850*/  FSEL R135, R29, -INF , !P2 ;  /* 0xff8000001d877808 */ /* 0x000fe20005000000 */
[----:B------:R-:W-:Y:S01]  /*4860*/  UIADD3 UR15, UPT, UPT, UR33, -0x56f99767, URZ ;  /* 0xa9066899210f7890 */ /* 0x000fe2000fffe0ff */
[----:B------:R-:W-:Y:S01]  /*4870*/  FSEL R102, R84, -INF , !P5 ;  /* 0xff80000054667808 */ /* 0x000fe20006800000 */
[----:B------:R-:W-:Y:S01]  /*4880*/  UIADD3 UR13, UPT, UPT, UR32, -0x4ab325aa, URZ ;  /* 0xb54cda56200d7890 */ /* 0x000fe2000fffe0ff */
[----:B------:R-:W-:Y:S01]  /*4890*/  FSEL R103, R86, -INF , !P3 ;  /* 0xff80000056677808 */ /* 0x000fe20005800000 */
[----:B------:R-:W-:Y:S01]  /*48a0*/  UIADD3 UR16, UPT, UPT, UR32, 0x1715609d, URZ ;  /* 0x1715609d20107890 */ /* 0x000fe2000fffe0ff */
[----:B------:R-:W-:Y:S01]  /*48b0*/  FSEL R116, R85, -INF , !P1 ;  /* 0xff80000055747808 */ /* 0x000fe20004800000 */
[----:B------:R-:W4:Y:S01]  /*48c0*/  LDCU.64 UR6, c[0x0][0x418] ;  /* 0x00008300ff0677ac */ /* 0x000f220008000a00 */
[----:B------:R-:W-:-:S02]  /*48d0*/  ISETP.GE.AND P4, PT, R88, R187, PT ;  /* 0x000000bb5800720c */ /* 0x000fc40003f86270 */
[----:B------:R-:W-:Y:S01]  /*48e0*/  ISETP.GE.AND P2, PT, R88, R186, PT ;  /* 0x000000ba5800720c */ /* 0x000fe20003f46270 */
[----:B------:R-:W-:Y:S01]  /*48f0*/  VIADD R88, R6, 0x18 ;  /* 0x0000001806587836 */ /* 0x000fe20000000000 */
[C---:B------:R-:W-:Y:S02]  /*4900*/  ISETP.GE.AND P5, PT, R56.reuse, R188, PT ;  /* 0x000000bc3800720c */ /* 0x040fe40003fa6270 */
[C---:B------:R-:W-:Y:S02]  /*4910*/  ISETP.GE.AND P3, PT, R56.reuse, R187, PT ;  /* 0x000000bb3800720c */ /* 0x040fe40003f66270 */
[----:B------:R-:W-:Y:S01]  /*4920*/  ISETP.GE.AND P1, PT, R56, R186, PT ;  /* 0x000000ba3800720c */ /* 0x000fe20003f26270 */
[----:B------:R-:W-:Y:S01]  /*4930*/  VIADD R56, R6, 0x19 ;  /* 0x0000001906387836 */ /* 0x000fe20000000000 */
[----:B------:R-:W-:Y:S02]  /*4940*/  FSEL R117, R87, -INF , !P5 ;  /* 0xff80000057757808 */ /* 0x000fe40006800000 */
[----:B------:R-:W-:-:S02]  /*4950*/  FSEL R104, R26, -INF , !P2 ;  /* 0xff8000001a687808 */ /* 0x000fc40005000000 */
[----:B------:R-:W-:Y:S02]  /*4960*/  FSEL R90, R27, -INF , !P1 ;  /* 0xff8000001b5a7808 */ /* 0x000fe40004800000 */
[CC--:B------:R-:W-:Y:S02]  /*4970*/  ISETP.GE.AND P5, PT, R88.reuse, R189.reuse, PT ;  /* 0x000000bd5800720c */ /* 0x0c0fe40003fa6270 */
[----:B------:R-:W-:Y:S02]  /*4980*/  ISETP.GE.AND P2, PT, R88, R188, PT ;  /* 0x000000bc5800720c */ /* 0x000fe40003f46270 */
[----:B------:R-:W-:Y:S02]  /*4990*/  ISETP.GE.AND P1, PT, R56, R189, PT ;  /* 0x000000bd3800720c */ /* 0x000fe40003f26270 */
[----:B------:R-:W-:Y:S02]  /*49a0*/  FSEL R80, R80, -INF , !P5 ;  /* 0xff80000050507808 */ /* 0x000fe40006800000 */
[----:B------:R-:W-:-:S02]  /*49b0*/  FSEL R153, R82, -INF , !P2 ;  /* 0xff80000052997808 */ /* 0x000fc40005000000 */
[----:B------:R-:W-:Y:S01]  /*49c0*/  FSEL R152, R81, -INF , !P1 ;  /* 0xff80000051987808 */ /* 0x000fe20004800000 */
[----:B------:R-:W-:Y:S01]  /*49d0*/  VIADD R81, R6, 0x20 ;  /* 0x0000002006517836 */ /* 0x000fe20000000000 */
[----:B------:R-:W-:Y:S02]  /*49e0*/  FSEL R99, R25, -INF , !P3 ;  /* 0xff80000019637808 */ /* 0x000fe40005800000 */
[C---:B------:R-:W-:Y:S02]  /*49f0*/  ISETP.GE.AND P5, PT, R56.reuse, R188, PT ;  /* 0x000000bc3800720c */ /* 0x040fe40003fa6270 */
[C---:B------:R-:W-:Y:S02]  /*4a00*/  ISETP.GE.AND P2, PT, R56.reuse, R187, PT ;  /* 0x000000bb3800720c */ /* 0x040fe40003f46270 */
[-C--:B------:R-:W-:Y:S01]  /*4a10*/  ISETP.GE.AND P1, PT, R56, R186.reuse, PT ;  /* 0x000000ba3800720c */ /* 0x080fe20003f26270 */
[----:B------:R-:W-:Y:S01]  /*4a20*/  VIADD R56, R6, 0x21 ;  /* 0x0000002106387836 */ /* 0x000fe20000000000 */
[----:B------:R-:W-:-:S02]  /*4a30*/  ISETP.GE.AND P3, PT, R88, R186, PT ;  /* 0x000000ba5800720c */ /* 0x000fc40003f66270 */
[----:B------:R-:W-:Y:S02]  /*4a40*/  FSEL R151, R83, -INF , !P5 ;  /* 0xff80000053977808 */ /* 0x000fe40006800000 */
[----:B------:R-:W-:Y:S02]  /*4a50*/  FSEL R148, R22, -INF , !P3 ;  /* 0xff80000016947808 */ /* 0x000fe40005800000 */
[----:B------:R-:W-:Y:S02]  /*4a60*/  FSEL R144, R23, -INF , !P1 ;  /* 0xff80000017907808 */ /* 0x000fe40004800000 */
[CC--:B------:R-:W-:Y:S02]  /*4a70*/  ISETP.GE.AND P5, PT, R81.reuse, R189.reuse, PT ;  /* 0x000000bd5100720c */ /* 0x0c0fe40003fa6270 */
[----:B------:R-:W-:Y:S02]  /*4a80*/  ISETP.GE.AND P3, PT, R81, R188, PT ;  /* 0x000000bc5100720c */ /* 0x000fe40003f66270 */
[----:B------:R-:W-:-:S02]  /*4a90*/  ISETP.GE.AND P1, PT, R56, R189, PT ;  /* 0x000000bd3800720c */ /* 0x000fc40003f26270 */
[----:B------:R-:W-:Y:S01]  /*4aa0*/  FSEL R142, R76, -INF , !P5 ;  /* 0xff8000004c8e7808 */ /* 0x000fe20006800000 */
[----:B------:R-:W-:Y:S01]  /*4ab0*/  VIADD R76, R6, 0x28 ;  /* 0x00000028064c7836 */ /* 0x000fe20000000000 */
[----:B------:R-:W-:Y:S02]  /*4ac0*/  FSEL R143, R78, -INF , !P3 ;  /* 0xff8000004e8f7808 */ /* 0x000fe40005800000 */
[----:B------:R-:W-:Y:S02]  /*4ad0*/  FSEL R126, R77, -INF , !P1 ;  /* 0xff8000004d7e7808 */ /* 0x000fe40004800000 */
[C---:B------:R-:W-:Y:S02]  /*4ae0*/  ISETP.GE.AND P5, PT, R56.reuse, R188, PT ;  /* 0x000000bc3800720c */ /* 0x040fe40003fa6270 */
[C---:B------:R-:W-:Y:S02]  /*4af0*/  ISETP.GE.AND P3, PT, R56.reuse, R187, PT ;  /* 0x000000bb3800720c */ /* 0x040fe40003f66270 */
[----:B------:R-:W-:Y:S01]  /*4b00*/  ISETP.GE.AND P1, PT, R56, R186, PT ;  /* 0x000000ba3800720c */ /* 0x000fe20003f26270 */
[----:B------:R-:W-:Y:S01]  /*4b10*/  VIADD R56, R6, 0x29 ;  /* 0x0000002906387836 */ /* 0x000fe20000000000 */
[----:B------:R-:W-:-:S02]  /*4b20*/  FSEL R89, R21, -INF , !P2 ;  /* 0xff80000015597808 */ /* 0x000fc40005000000 */
[----:B------:R-:W-:Y:S02]  /*4b30*/  FSEL R145, R79, -INF , !P5 ;  /* 0xff8000004f917808 */ /* 0x000fe40006800000 */
[----:B------:R-:W-:Y:S02]  /*4b40*/  FSEL R124, R19, -INF , !P1 ;  /* 0xff800000137c7808 */ /* 0x000fe40004800000 */
[----:B------:R-:W-:Y:S02]  /*4b50*/  ISETP.GE.AND P2, PT, R81, R186, PT ;  /* 0x000000ba5100720c */ /* 0x000fe40003f46270 */
[-C--:B------:R-:W-:Y:S02]  /*4b60*/  ISETP.GE.AND P5, PT, R76, R189.reuse, PT ;  /* 0x000000bd4c00720c */ /* 0x080fe40003fa6270 */
[----:B------:R-:W-:Y:S02]  /*4b70*/  ISETP.GE.AND P1, PT, R56, R189, PT ;  /* 0x000000bd3800720c */ /* 0x000fe40003f26270 */
[----:B------:R-:W-:-:S02]  /*4b80*/  FSEL R127, R24, -INF , !P4 ;  /* 0xff800000187f7808 */ /* 0x000fc40006000000 */
[----:B------:R-:W-:Y:S02]  /*4b90*/  ISETP.GE.AND P4, PT, R88, R187, PT ;  /* 0x000000bb5800720c */ /* 0x000fe40003f86270 */
[----:B------:R-:W-:Y:S02]  /*4ba0*/  FSEL R118, R18, -INF , !P2 ;  /* 0xff80000012767808 */ /* 0x000fe40005000000 */
[----:B------:R-:W-:Y:S01]  /*4bb0*/  FSEL R96, R72, -INF , !P5 ;  /* 0xff80000048607808 */ /* 0x000fe20006800000 */
[C---:B------:R-:W-:Y:S01]  /*4bc0*/  VIADD R72, R6.reuse, 0x31 ;  /* 0x0000003106487836 */ /* 0x040fe20000000000 */
[----:B------:R-:W-:Y:S01]  /*4bd0*/  FSEL R120, R73, -INF , !P1 ;  /* 0xff80000049787808 */ /* 0x000fe20004800000 */
[----:B------:R-:W-:Y:S01]  /*4be0*/  VIADD R73, R6, 0x30 ;  /* 0x0000003006497836 */ /* 0x000fe20000000000 */
[----:B------:R-:W-:Y:S02]  /*4bf0*/  ISETP.GE.AND P2, PT, R76, R188, PT ;  /* 0x000000bc4c00720c */ /* 0x000fe40003f46270 */
[----:B------:R-:W-:-:S02]  /*4c00*/  ISETP.GE.AND P1, PT, R56, R186, PT ;  /* 0x000000ba3800720c */ /* 0x000fc40003f26270 */
[----:B------:R-:W-:Y:S02]  /*4c10*/  FSEL R149, R20, -INF , !P4 ;  /* 0xff80000014957808 */ /* 0x000fe40006000000 */
[----:B------:R-:W-:Y:S02]  /*4c20*/  ISETP.GE.AND P4, PT, R81, R187, PT ;  /* 0x000000bb5100720c */ /* 0x000fe40003f86270 */
[----:B------:R-:W-:Y:S02]  /*4c30*/  FSEL R119, R17, -INF , !P3 ;  /* 0xff80000011777808 */ /* 0x000fe40005800000 */
[----:B------:R-:W-:Y:S02]  /*4c40*/  FSEL R107, R74, -INF , !P2 ;  /* 0xff8000004a6b7808 */ /* 0x000fe40005000000 */
[----:B------:R-:W-:Y:S02]  /*4c50*/  FSEL R77, R15, -INF , !P1 ;  /* 0xff8000000f4d7808 */ /* 0x000fe40004800000 */
[----:B------:R-:W-:-:S02]  /*4c60*/  ISETP.GE.AND P3, PT, R76, R186, PT ;  /* 0x000000ba4c00720c */ /* 0x000fc40003f66270 */
[----:B------:R-:W-:Y:S02]  /*4c70*/  ISETP.GE.AND P2, PT, R56, R187, PT ;  /* 0x000000bb3800720c */ /* 0x000fe40003f46270 */
[----:B------:R-:W-:Y:S02]  /*4c80*/  ISETP.GE.AND P1, PT, R72, R189, PT ;  /* 0x000000bd4800720c */ /* 0x000fe40003f26270 */
[----:B------:R-:W-:Y:S02]  /*4c90*/  FSEL R123, R16, -INF , !P4 ;  /* 0xff800000107b7808 */ /* 0x000fe40006000000 */
[----:B------:R-:W-:Y:S02]  /*4ca0*/  ISETP.GE.AND P4, PT, R76, R187, PT ;  /* 0x000000bb4c00720c */ /* 0x000fe40003f86270 */
[----:B------:R-:W-:Y:S02]  /*4cb0*/  FSEL R76, R14, -INF , !P3 ;  /* 0xff8000000e4c7808 */ /* 0x000fe40005800000 */
[----:B------:R-:W-:-:S02]  /*4cc0*/  FSEL R101, R13, -INF , !P2 ;  /* 0xff8000000d657808 */ /* 0x000fc40005000000 */
[----:B------:R-:W-:Y:S01]  /*4cd0*/  FSEL R100, R69, -INF , !P1 ;  /* 0xff80000045647808 */ /* 0x000fe20004800000 */
[----:B------:R-:W-:Y:S01]  /*4ce0*/  VIADD R69, R6, 0x1 ;  /* 0x0000000106457836 */ /* 0x000fe20000000000 */
[-C--:B------:R-:W-:Y:S02]  /*4cf0*/  ISETP.GE.AND P5, PT, R56, R188.reuse, PT ;  /* 0x000000bc3800720c */ /* 0x080fe40003fa6270 */
[C---:B------:R-:W-:Y:S02]  /*4d00*/  ISETP.GE.AND P3, PT, R73.reuse, R188, PT ;  /* 0x000000bc4900720c */ /* 0x040fe40003f66270 */
[----:B------:R-:W-:Y:S02]  /*4d10*/  ISETP.GE.AND P2, PT, R73, R186, PT ;  /* 0x000000ba4900720c */ /* 0x000fe40003f46270 */
[----:B------:R-:W-:Y:S02]  /*4d20*/  FSEL R109, R75, -INF , !P5 ;  /* 0xff8000004b6d7808 */ /* 0x000fe40006800000 */
[----:B------:R-:W-:Y:S01]  /*4d30*/  FSEL R112, R70, -INF , !P3 ;  /* 0xff80000046707808 */ /* 0x000fe20005800000 */
[----:B------:R-:W-:Y:S01]  /*4d40*/  VIADD R70, R6, 0x38 ;  /* 0x0000003806467836 */ /* 0x000fe20000000000 */
[----:B------:R-:W-:-:S02]  /*4d50*/  FSEL R78, R10, -INF , !P2 ;  /* 0xff8000000a4e7808 */ /* 0x000fc40005000000 */
[-C--:B------:R-:W-:Y:S02]  /*4d60*/  ISETP.GE.AND P5, PT, R73, R189.reuse, PT ;  /* 0x000000bd4900720c */ /* 0x080fe40003fa6270 */
[-C--:B------:R-:W-:Y:S02]  /*4d70*/  ISETP.GE.AND P2, PT, R69, R189.reuse, PT ;  /* 0x000000bd4500720c */ /* 0x080fe40003f46270 */
[----:B------:R-:W-:Y:S01]  /*4d80*/  FSEL R82, R68, -INF , !P5 ;  /* 0xff80000044527808 */ /* 0x000fe20006800000 */
[----:B------:R-:W-:Y:S01]  /*4d90*/  VIADD R68, R6, 0x39 ;  /* 0x0000003906447836 */ /* 0x000fe20000000000 */
[----:B------:R-:W-:Y:S02]  /*4da0*/  FSEL R74, R93, -INF , !P2 ;  /* 0xff8000005d4a7808 */ /* 0x000fe40005000000 */
[----:B------:R-:W-:Y:S02]  /*4db0*/  ISETP.GE.AND P2, PT, R70, R189, PT ;  /* 0x000000bd4600720c */ /* 0x000fe40003f46270 */
[----:B------:R-:W-:-:S02]  /*4dc0*/  FSEL R56, R12, -INF , !P4 ;  /* 0xff8000000c387808 */ /* 0x000fc40006000000 */
[-C--:B------:R-:W-:Y:S02]  /*4dd0*/  ISETP.GE.AND P4, PT, R73, R187.reuse, PT ;  /* 0x000000bb4900720c */ /* 0x080fe40003f86270 */
[----:B------:R-:W-:Y:S02]  /*4de0*/  ISETP.GE.AND P1, PT, R72, R186, PT ;  /* 0x000000ba4800720c */ /* 0x000fe40003f26270 */
[----:B------:R-:W-:Y:S02]  /*4df0*/  FSEL R227, R60, -INF , !P2 ;  /* 0xff8000003ce37808 */ /* 0x000fe40005000000 */
[CC--:B------:R-:W-:Y:S02]  /*4e00*/  ISETP.GE.AND P5, PT, R72.reuse, R188.reuse, PT ;  /* 0x000000bc4800720c */ /* 0x0c0fe40003fa6270 */
[----:B------:R-:W-:Y:S02]  /*4e10*/  ISETP.GE.AND P3, PT, R72, R187, PT ;  /* 0x000000bb4800720c */ /* 0x000fe40003f66270 */
[----:B------:R-:W-:-:S02]  /*4e20*/  ISETP.GE.AND P2, PT, R68, R188, PT ;  /* 0x000000bc4400720c */ /* 0x000fc40003f46270 */
[----:B------:R-:W-:Y:S02]  /*4e30*/  FSEL R110, R8, -INF , !P4 ;  /* 0xff800000086e7808 */ /* 0x000fe40006000000 */
[----:B------:R-:W-:Y:S02]  /*4e40*/  FSEL R218, R11, -INF , !P1 ;  /* 0xff8000000bda7808 */ /* 0x000fe40004800000 */
[-C--:B------:R-:W-:Y:S02]  /*4e50*/  ISETP.GE.AND P1, PT, R6, R188.reuse, PT ;  /* 0x000000bc0600720c */ /* 0x080fe40003f26270 */
[----:B------:R-:W-:Y:S02]  /*4e60*/  ISETP.GE.AND P4, PT, R70, R188, PT ;  /* 0x000000bc4600720c */ /* 0x000fe40003f86270 */
[----:B------:R-:W-:Y:S02]  /*4e70*/  FSEL R111, R71, -INF , !P5 ;  /* 0xff800000476f7808 */ /* 0x000fe40006800000 */
[----:B------:R-:W-:-:S02]  /*4e80*/  FSEL R214, R9, -INF , !P3 ;  /* 0xff80000009d67808 */ /* 0x000fc40005800000 */
[----:B------:R-:W-:Y:S02]  /*4e90*/  FSEL R177, R63, -INF , !P2 ;  /* 0xff8000003fb17808 */ /* 0x000fe40005000000 */
[-C--:B------:R-:W-:Y:S02]  /*4ea0*/  ISETP.GE.AND P5, PT, R6, R187.reuse, PT ;  /* 0x000000bb0600720c */ /* 0x080fe40003fa6270 */
[C---:B------:R-:W-:Y:S02]  /*4eb0*/  ISETP.GE.AND P3, PT, R69.reuse, R188, PT ;  /* 0x000000bc4500720c */ /* 0x040fe40003f66270 */
[----:B------:R-:W-:Y:S02]  /*4ec0*/  ISETP.GE.AND P2, PT, R69, R187, PT ;  /* 0x000000bb4500720c */ /* 0x000fe40003f46270 */
[----:B------:R-:W-:Y:S02]  /*4ed0*/  FSEL R178, R62, -INF , !P4 ;  /* 0xff8000003eb27808 */ /* 0x000fe40006000000 */
[----:B------:R-:W-:-:S02]  /*4ee0*/  FSEL R73, R94, -INF , !P1 ;  /* 0xff8000005e497808 */ /* 0x000fc40004800000 */
[----:B------:R-:W-:Y:S02]  /*4ef0*/  ISETP.GE.AND P4, PT, R6, R189, PT ;  /* 0x000000bd0600720c */ /* 0x000fe40003f86270 */
[----:B------:R-:W-:Y:S02]  /*4f00*/  ISETP.GE.AND P1, PT, R69, R186, PT ;  /* 0x000000ba4500720c */ /* 0x000fe40003f26270 */
[----:B------:R-:W-:Y:S02]  /*4f10*/  LOP3.LUT R0, R3, UR32, R207, 0x96, !PT ;  /* 0x0000002003007c12 */ /* 0x000fe4000f8e96cf */
[----:B------:R-:W-:Y:S02]  /*4f20*/  FSEL R95, R95, -INF , !P3 ;  /* 0xff8000005f5f7808 */ /* 0x000fe40005800000 */
[----:B------:R-:W-:Y:S01]  /*4f30*/  FSEL R71, R32, -INF , !P5 ;  /* 0xff80000020477808 */ /* 0x000fe20006800000 */
[----:B------:R-:W-:Y:S01]  /*4f40*/  IMAD.WIDE.U32 R160, R0, -0x2daee0ad, RZ ;  /* 0xd2511f5300a07825 */ /* 0x000fe200078e00ff */
[----:B------:R-:W-:-:S02]  /*4f50*/  FSEL R69, R33, -INF , !P2 ;  /* 0xff80000021457808 */ /* 0x000fc40005000000 */
[----:B------:R-:W-:Y:S02]  /*4f60*/  LOP3.LUT R3, R3, UR32, R193, 0x96, !PT ;  /* 0x0000002003037c12 */ /* 0x000fe4000f8e96c1 */
[C---:B------:R-:W-:Y:S01]  /*4f70*/  ISETP.GE.AND P5, PT, R70.reuse, R187, PT ;  /* 0x000000bb4600720c */ /* 0x040fe20003fa6270 */
[----:B------:R-:W-:Y:S01]  /*4f80*/  STL.64 [R1+0x60], R160 ;  /* 0x000060a001007387 */ /* 0x000fe20000100a00 */
[----:B------:R-:W-:Y:S01]  /*4f90*/  ISETP.GE.AND P2, PT, R70, R186, PT ;  /* 0x000000ba4600720c */ /* 0x000fe20003f46270 */
[----:B------:R-:W-:Y:S01]  /*4fa0*/  IMAD.WIDE.U32 R128, R3, -0x2daee0ad, RZ ;  /* 0xd2511f5303807825 */ /* 0x000fe200078e00ff */
[----:B------:R-:W-:Y:S02]  /*4fb0*/  ISETP.GE.AND P3, PT, R68, R189, PT ;  /* 0x000000bd4400720c */ /* 0x000fe40003f66270 */
[----:B------:R-:W-:Y:S02]  /*4fc0*/  FSEL R92, R92, -INF , !P4 ;  /* 0xff8000005c5c7808 */ /* 0x000fe40006000000 */
[----:B------:R-:W-:Y:S01]  /*4fd0*/  FSEL R70, R35, -INF , !P1 ;  /* 0xff80000023467808 */ /* 0x000fe20004800000 */
[----:B------:R5:W-:Y:S01]  /*4fe0*/  STL.64 [R1+0x58], R128 ;  /* 0x0000588001007387 */ /* 0x000be20000100a00 */
[----:B------:R-:W-:-:S02]  /*4ff0*/  ISETP.GE.AND P4, PT, R68, R187, PT ;  /* 0x000000bb4400720c */ /* 0x000fc40003f86270 */
[-C--:B------:R-:W-:Y:S02]  /*5000*/  ISETP.GE.AND P1, PT, R68, R186.reuse, PT ;  /* 0x000000ba4400720c */ /* 0x080fe40003f26270 */
[----:B------:R-:W-:Y:S02]  /*5010*/  LOP3.LUT R114, R114, UR31, R141, 0x96, !PT ;  /* 0x0000001f72727c12 */ /* 0x000fe4000f8e968d */
[----:B------:R-:W-:Y:S02]  /*5020*/  FMNMX3.FTZ R68, R73, R95, R139, !PT ;  /* 0x0000005f49447276 */ /* 0x000fe4000781008b */
[----:B------:R-:W-:Y:S01]  /*5030*/  FSEL R226, R61, -INF , !P3 ;  /* 0xff8000003de27808 */ /* 0x000fe20005800000 */
[----:B------:R-:W-:Y:S01]  /*5040*/  IMAD.WIDE.U32 R114, R114, -0x326172a9, RZ ;  /* 0xcd9e8d5772727825 */ /* 0x000fe200078e00ff */
[----:B------:R-:W-:Y:S02]  /*5050*/  ISETP.GE.AND P3, PT, R6, R186, PT ;  /* 0x000000ba0600720c */ /* 0x000fe40003f66270 */
[----:B------:R-:W-:-:S02]  /*5060*/  LOP3.LUT R236, R236, UR33, R141, 0x96, !PT ;  /* 0x00000021ecec7c12 */ /* 0x000fc4000f8e968d */
[----:B------:R-:W-:Y:S02]  /*5070*/  FMNMX3.FTZ R68, R68, R137, R103, !PT ;  /* 0x0000008944447276 */ /* 0x000fe40007810067 */
[----:B------:R-:W-:Y:S01]  /*5080*/  LOP3.LUT R204, R140, UR4, R161, 0x96, !PT ;  /* 0x000000048ccc7c12 */ /* 0x000fe2000f8e96a1 */
[----:B------:R-:W-:Y:S01]  /*5090*/  IMAD.WIDE.U32 R236, R236, -0x326172a9, RZ ;  /* 0xcd9e8d57ecec7825 */ /* 0x000fe200078e00ff */
[----:B------:R-:W-:Y:S02]  /*50a0*/  FMNMX3.FTZ R75, R92, R74, R108, !PT ;  /* 0x0000004a5c4b7276 */ /* 0x000fe4000781006c */
[----:B------:R-:W-:Y:S01]  /*50b0*/  LOP3.LUT R0, R140, UR4, R129, 0x96, !PT ;  /* 0x000000048c007c12 */ /* 0x000fe2000f8e9681 */
[----:B------:R-:W-:Y:S01]  /*50c0*/  IMAD.WIDE.U32 R204, R204, -0x326172a9, RZ ;  /* 0xcd9e8d57cccc7825 */ /* 0x000fe200078e00ff */
[----:B------:R-:W-:Y:S01]  /*50d0*/  FSEL R72, R34, -INF , !P3 ;  /* 0xff80000022487808 */ /* 0x000fe20005800000 */
[----:B------:R-:W-:Y:S01]  /*50e0*/  UIADD3 UR4, UPT, UPT, UR33, 0x646e171e, URZ ;  /* 0x646e171e21047890 */ /* 0x000fe2000fffe0ff */
[----:B------:R-:W-:Y:S01]  /*50f0*/  FMNMX3.FTZ R68, R68, R117, R153, !PT ;  /* 0x0000007544447276 */ /* 0x000fe20007810099 */
[----:B------:R-:W-:Y:S01]  /*5100*/  IMAD.WIDE.U32 R156, R0, -0x326172a9, RZ ;  /* 0xcd9e8d57009c7825 */ /* 0x000fe200078e00ff */
[----:B------:R-:W-:-:S02]  /*5110*/  LOP3.LUT R2, R206, UR30, R115, 0x96, !PT ;  /* 0x0000001ece027c12 */ /* 0x000fc4000f8e9673 */
[----:B------:R-:W-:Y:S02]  /*5120*/  FMNMX3.FTZ R75, R75, R106, R102, !PT ;  /* 0x0000006a4b4b7276 */ /* 0x000fe40007810066 */
[----:B------:R-:W-:Y:S01]  /*5130*/  FMNMX3.FTZ R81, R72, R70, R136, !PT ;  /* 0x0000004648517276 */ /* 0x000fe20007810088 */
[----:B------:R-:W-:Y:S01]  /*5140*/  IMAD.WIDE.U32 R216, R2, -0x2daee0ad, RZ ;  /* 0xd2511f5302d87825 */ /* 0x000fe200078e00ff */
[----:B------:R-:W-:Y:S01]  /*5150*/  FMNMX3.FTZ R68, R68, R151, R143, !PT ;  /* 0x0000009744447276 */ /* 0x000fe2000781008f */
[----:B------:R-:W-:Y:S01]  /*5160*/  STL.64 [R1+0x50], R156 ;  /* 0x0000509c01007387 */ /* 0x000fe20000100a00 */
[----:B------:R-:W-:Y:S02]  /*5170*/  FMNMX3.FTZ R75, R75, R116, R80, !PT ;  /* 0x000000744b4b7276 */ /* 0x000fe40007810050 */
[----:B------:R-:W-:Y:S02]  /*5180*/  LOP3.LUT R3, R206, UR30, R237, 0x96, !PT ;  /* 0x0000001ece037c12 */ /* 0x000fe4000f8e96ed */
[----:B------:R-:W-:-:S02]  /*5190*/  LOP3.LUT R0, R192, UR30, R115, 0x96, !PT ;  /* 0x0000001ec0007c12 */ /* 0x000fc4000f8e9673 */
[----:B------:R-:W-:Y:S01]  /*51a0*/  LOP3.LUT R154, R236, UR29, R205, 0x96, !PT ;  /* 0x0000001dec9a7c12 */ /* 0x000fe2000f8e96cd */
[----:B------:R-:W-:Y:S01]  /*51b0*/  IMAD.WIDE.U32 R230, R3, -0x2daee0ad, RZ ;  /* 0xd2511f5303e67825 */ /* 0x000fe200078e00ff */
[----:B------:R-:W-:Y:S02]  /*51c0*/  LOP3.LUT R2, R192, UR30, R237, 0x96, !PT ;  /* 0x0000001ec0027c12 */ /* 0x000fe4000f8e96ed */
[----:B------:R-:W-:Y:S01]  /*51d0*/  FMNMX3.FTZ R81, R81, R158, R104, !PT ;  /* 0x0000009e51517276 */ /* 0x000fe20007810068 */
[----:B------:R-:W-:Y:S01]  /*51e0*/  IMAD.WIDE.U32 R200, R0, -0x2daee0ad, RZ ;  /* 0xd2511f5300c87825 */ /* 0x000fe200078e00ff */
[----:B------:R-:W-:Y:S02]  /*51f0*/  LOP3.LUT R236, R236, UR29, R157, 0x96, !PT ;  /* 0x0000001decec7c12 */ /* 0x000fe4000f8e969d */
[----:B------:R-:W-:Y:S01]  /*5200*/  FMNMX3.FTZ R68, R68, R145, R107, !PT ;  /* 0x0000009144447276 */ /* 0x000fe2000781006b */
[----:B------:R-:W-:Y:S01]  /*5210*/  IMAD.WIDE.U32 R2, R2, -0x2daee0ad, RZ ;  /* 0xd2511f5302027825 */ /* 0x000fe200078e00ff */
[----:B------:R-:W-:-:S02]  /*5220*/  FMNMX3.FTZ R75, R75, R152, R142, !PT ;  /* 0x000000984b4b7276 */ /* 0x000fc4000781008e */
[----:B------:R-:W-:Y:S01]  /*5230*/  FMNMX3.FTZ R81, R81, R90, R148, !PT ;  /* 0x0000005a51517276 */ /* 0x000fe20007810094 */
[----:B------:R-:W-:Y:S01]  /*5240*/  IMAD.WIDE.U32 R236, R236, -0x2daee0ad, RZ ;  /* 0xd2511f53ecec7825 */ /* 0x000fe200078e00ff */
[----:B------:R-:W-:Y:S02]  /*5250*/  FMNMX3.FTZ R94, R71, R69, R131, !PT ;  /* 0x00000045475e7276 */ /* 0x000fe40007810083 */
[----:B------:R-:W-:Y:S01]  /*5260*/  FMNMX3.FTZ R68, R68, R109, R112, !PT ;  /* 0x0000006d44447276 */ /* 0x000fe20007810070 */
[----:B------:R-:W-:Y:S01]  /*5270*/  IMAD.WIDE.U32 R154, R154, -0x2daee0ad, RZ ;  /* 0xd2511f539a9a7825 */ /* 0x000fe200078e00ff */
[----:B------:R-:W-:Y:S02]  /*5280*/  FMNMX3.FTZ R75, R75, R126, R96, !PT ;  /* 0x0000007e4b4b7276 */ /* 0x000fe40007810060 */
[----:B------:R-:W-:Y:S02]  /*5290*/  FMNMX3.FTZ R81, R81, R144, R118, !PT ;  /* 0x0000009051517276 */ /* 0x000fe40007810076 */
[----:B------:R-:W-:-:S02]  /*52a0*/  FMNMX3.FTZ R94, R94, R135, R127, !PT ;  /* 0x000000875e5e7276 */ /* 0x000fc4000781007f */
[----:B------:R-:W-:Y:S02]  /*52b0*/  FMNMX3.FTZ R68, R68, R111, R178, !PT ;  /* 0x0000006f44447276 */ /* 0x000fe400078100b2 */
[C---:B------:R-:W-:Y:S02]  /*52c0*/  LOP3.LUT R146, R128.reuse, UR28, R201, 0x96, !PT ;  /* 0x0000001c80927c12 */ /* 0x040fe4000f8e96c9 */
[----:B------:R-:W-:Y:S02]  /*52d0*/  LOP3.LUT R3, R128, UR28, R3, 0x96, !PT ;  /* 0x0000001c80037c12 */ /* 0x000fe4000f8e9603 */
[----:B------:R-:W-:Y:S01]  /*52e0*/  FMNMX3.FTZ R75, R75, R120, R82, !PT ;  /* 0x000000784b4b7276 */ /* 0x000fe20007810052 */
[----:B------:R-:W-:Y:S01]  /*52f0*/  IMAD.WIDE.U32 R146, R146, -0x326172a9, RZ ;  /* 0xcd9e8d5792927825 */ /* 0x000fe200078e00ff */
[----:B-----5:R-:W-:Y:S02]  /*5300*/  LOP3.LUT R128, R2, UR22, R237, 0x96, !PT ;  /* 0x0000001602807c12 */ /* 0x020fe4000f8e96ed */
[----:B------:R-:W-:Y:S01]  /*5310*/  FMNMX3.FTZ R2, R81, R124, R76, !PT ;  /* 0x0000007c51027276 */ /* 0x000fe2000781004c */
[----:B------:R-:W-:Y:S01]  /*5320*/  IMAD.WIDE.U32 R222, R3, -0x326172a9, RZ ;  /* 0xcd9e8d5703de7825 */ /* 0x000fe200078e00ff */
[----:B------:R-:W-:-:S02]  /*5330*/  FMNMX3.FTZ R94, R94, R99, R149, !PT ;  /* 0x000000635e5e7276 */ /* 0x000fc40007810095 */
[----:B------:R-:W-:Y:S01]  /*5340*/  FMNMX.FTZ R81, R177, R68, !PT ;  /* 0x00000044b1517209 */ /* 0x000fe20007810000 */
[----:B------:R-:W-:Y:S01]  /*5350*/  IMAD.WIDE.U32 R128, R128, -0x326172a9, RZ ;  /* 0xcd9e8d5780807825 */ /* 0x000fe200078e00ff */
[----:B------:R-:W-:Y:S02]  /*5360*/  FMNMX3.FTZ R75, R75, R100, R227, !PT ;  /* 0x000000644b4b7276 */ /* 0x000fe400078100e3 */
[----:B------:R-:W-:Y:S01]  /*5370*/  FMNMX3.FTZ R94, R94, R89, R123, !PT ;  /* 0x000000595e5e7276 */ /* 0x000fe2000781007b */
[----:B------:R-:W5:Y:S01]  /*5380*/  SHFL.BFLY PT, R88, R81, 0x2, 0x1f ;  /* 0x0c401f0051587f89 */ /* 0x000f6200000e0000 */
[----:B------:R-:W-:Y:S02]  /*5390*/  FMNMX.FTZ R68, R226, R75, !PT ;  /* 0x0000004be2447209 */ /* 0x000fe40007810000 */
[C---:B------:R-:W-:Y:S02]  /*53a0*/  LOP3.LUT R140, R114.reuse, UR29, R205, 0x96, !PT ;  /* 0x0000001d728c7c12 */ /* 0x040fe4000f8e96cd */
[----:B------:R-:W-:Y:S01]  /*53b0*/  LOP3.LUT R114, R114, UR29, R157, 0x96, !PT ;  /* 0x0000001d72727c12 */ /* 0x000fe2000f8e969d */
[----:B------:R-:W1:Y:S01]  /*53c0*/  SHFL.BFLY PT, R93, R68, 0x2, 0x1f ;  /* 0x0c401f00445d7f89 */ /* 0x000e6200000e0000 */
[----:B------:R-:W-:Y:S01]  /*53d0*/  FMNMX3.FTZ R94, R94, R119, R56, !PT ;  /* 0x000000775e5e7276 */ /* 0x000fe20007810038 */
[----:B------:R-:W-:Y:S01]  /*53e0*/  IMAD.WIDE.U32 R140, R140, -0x2daee0ad, RZ ;  /* 0xd2511f538c8c7825 */ /* 0x000fe200078e00ff */
[----:B------:R-:W-:-:S02]  /*53f0*/  FSEL R113, R64, -INF , !P5 ;  /* 0xff80000040717808 */ /* 0x000fc40006800000 */
[----:B------:R-:W-:Y:S01]  /*5400*/  LOP3.LUT R0, R160, UR28, R231, 0x96, !PT ;  /* 0x0000001ca0007c12 */ /* 0x000fe2000f8e96e7 */
[----:B------:R-:W-:Y:S01]  /*5410*/  IMAD.WIDE.U32 R114, R114, -0x2daee0ad, RZ ;  /* 0xd2511f5372727825 */ /* 0x000fe200078e00ff */
[----:B------:R-:W-:Y:S02]  /*5420*/  FMNMX3.FTZ R94, R94, R101, R110, !PT ;  /* 0x000000655e5e7276 */ /* 0x000fe4000781006e */
[----:B------:R-:W-:Y:S01]  /*5430*/  FSEL R79, R66, -INF , !P2 ;  /* 0xff800000424f7808 */ /* 0x000fe20005000000 */
[----:B------:R-:W-:Y:S01]  /*5440*/  IMAD.WIDE.U32 R224, R0, -0x326172a9, RZ ;  /* 0xcd9e8d5700e07825 */ /* 0x000fe200078e00ff */
[----:B------:R-:W-:Y:S02]  /*5450*/  FSEL R175, R65, -INF , !P4 ;  /* 0xff80000041af7808 */ /* 0x000fe40006000000 */
[----:B------:R-:W-:Y:S02]  /*5460*/  FMNMX3.FTZ R94, R94, R214, R113, !PT ;  /* 0x000000d65e5e7276 */ /* 0x000fe40007810071 */
[----:B------:R-:W-:-:S02]  /*5470*/  FMNMX3.FTZ R2, R2, R77, R78, !PT ;  /* 0x0000004d02027276 */ /* 0x000fc4000781004e */
[----:B------:R-:W-:Y:S02]  /*5480*/  LOP3.LUT R200, R200, UR22, R115, 0x96, !PT ;  /* 0x00000016c8c87c12 */ /* 0x000fe4000f8e9673 */
[----:B------:R-:W-:Y:S02]  /*5490*/  FSEL R83, R67, -INF , !P1 ;  /* 0xff80000043537808 */ /* 0x000fe40004800000 */
[----:B------:R-:W-:Y:S01]  /*54a0*/  FMNMX.FTZ R94, R175, R94, !PT ;  /* 0x0000005eaf5e7209 */ /* 0x000fe20007810000 */
[----:B------:R-:W-:Y:S01]  /*54b0*/  IMAD.WIDE.U32 R200, R200, -0x326172a9, RZ ;  /* 0xcd9e8d57c8c87825 */ /* 0x000fe200078e00ff */
[----:B------:R-:W-:Y:S02]  /*54c0*/  FMNMX3.FTZ R2, R2, R218, R79, !PT ;  /* 0x000000da02027276 */ /* 0x000fe4000781004f */
[----:B------:R-:W-:Y:S01]  /*54d0*/  LOP3.LUT R0, R204, UR25, R225, 0x96, !PT ;  /* 0x00000019cc007c12 */ /* 0x000fe2000f8e96e1 */
[----:B------:R-:W2:Y:S01]  /*54e0*/  SHFL.BFLY PT, R91, R94, 0x2, 0x1f ;  /* 0x0c401f005e5b7f89 */ /* 0x000ea200000e0000 */
[----:B------:R-:W-:-:S02]  /*54f0*/  FMNMX.FTZ R2, R83, R2, !PT ;  /* 0x0000000253027209 */ /* 0x000fc40007810000 */
[----:B------:R-:W-:Y:S01]  /*5500*/  LOP3.LUT R3, R146, UR21, R201, 0x96, !PT ;  /* 0x0000001592037c12 */ /* 0x000fe2000f8e96c9 */
[----:B------:R-:W-:Y:S01]  /*5510*/  IMAD.WIDE.U32 R210, R0, -0x2daee0ad, RZ ;  /* 0xd2511f5300d27825 */ /* 0x000fe200078e00ff */
[----:B-----5:R-:W-:Y:S01]  /*5520*/  FMNMX.FTZ R88, R81, R88, !PT ;  /* 0x0000005851587209 */ /* 0x020fe20007810000 */
[----:B------:R-:W5:Y:S01]  /*5530*/  SHFL.BFLY PT, R75, R2, 0x2, 0x1f ;  /* 0x0c401f00024b7f89 */ /* 0x000f6200000e0000 */
[----:B------:R-:W-:Y:S02]  /*5540*/  LOP3.LUT R230, R230, UR22, R155, 0x96, !PT ;  /* 0x00000016e6e67c12 */ /* 0x000fe4000f8e969b */
[----:B------:R-:W-:Y:S01]  /*5550*/  LOP3.LUT R0, R154, UR17, R211, 0x96, !PT ;  /* 0x000000119a007c12 */ /* 0x000fe2000f8e96d3 */
[----:B------:R-:W-:Y:S01]  /*5560*/  IMAD.WIDE.U32 R154, R3, -0x2daee0ad, RZ ;  /* 0xd2511f53039a7825 */ /* 0x000fe200078e00ff */
[----:B-1----:R-:W-:Y:S01]  /*5570*/  FMNMX.FTZ R93, R68, R93, !PT ;  /* 0x0000005d445d7209 */ /* 0x002fe20007810000 */
[----:B------:R-:W1:Y:S01]  /*5580*/  SHFL.BFLY PT, R3, R88, 0x1, 0x1f ;  /* 0x0c201f0058037f89 */ /* 0x000e6200000e0000 */
[----:B------:R-:W-:Y:S01]  /*5590*/  LOP3.LUT R172, R160, UR28, R217, 0x96, !PT ;  /* 0x0000001ca0ac7c12 */ /* 0x000fe2000f8e96d9 */
[----:B------:R-:W-:Y:S01]  /*55a0*/  IMAD.WIDE.U32 R230, R230, -0x326172a9, RZ ;  /* 0xcd9e8d57e6e67825 */ /* 0x000fe200078e00ff */
[----:B------:R-:W-:Y:S01]  /*55b0*/  LOP3.LUT R216, R216, UR22, R141, 0x96, !PT ;  /* 0x00000016d8d87c12 */ /* 0x000fe2000f8e968d */
[----:B------:R-:W3:Y:S01]  /*55c0*/  SHFL.BFLY PT, R132, R93, 0x1, 0x1f ;  /* 0x0c201f005d847f89 */ /* 0x000ee200000e0000 */
[----:B------:R-:W-:Y:S01]  /*55d0*/  LOP3.LUT R146, R156, UR25, R223, 0x96, !PT ;  /* 0x000000199c927c12 */ /* 0x000fe2000f8e96df */
[----:B------:R-:W-:Y:S01]  /*55e0*/  IMAD.WIDE.U32 R172, R172, -0x326172a9, RZ ;  /* 0xcd9e8d57acac7825 */ /* 0x000fe200078e00ff */
[----:B------:R-:W-:-:S02]  /*55f0*/  LOP3.LUT R222, R222, UR21, R129, 0x96, !PT ;  /* 0x00000015dede7c12 */ /* 0x000fc4000f8e9681 */
[----:B------:R-:W-:Y:S01]  /*5600*/  LOP3.LUT R234, R156, UR25, R147, 0x96, !PT ;  /* 0x000000199cea7c12 */ /* 0x000fe2000f8e9693 */
[----:B------:R-:W-:Y:S01]  /*5610*/  IMAD.WIDE.U32 R216, R216, -0x326172a9, RZ ;  /* 0xcd9e8d57d8d87825 */ /* 0x000fe200078e00ff */
[----:B------:R-:W-:Y:S02]  /*5620*/  LOP3.LUT R220, R204, UR25, R173, 0x96, !PT ;  /* 0x00000019ccdc7c12 */ /* 0x000fe4000f8e96ad */
[----:B--2---:R-:W-:Y:S01]  /*5630*/  FMNMX.FTZ R91, R94, R91, !PT ;  /* 0x0000005b5e5b7209 */ /* 0x004fe20007810000 */
[----:B------:R-:W-:Y:S01]  /*5640*/  IMAD.WIDE.U32 R146, R146, -0x2daee0ad, RZ ;  /* 0xd2511f5392927825 */ /* 0x000fe200078e00ff */
[----:B------:R-:W-:Y:S02]  /*5650*/  LOP3.LUT R172, R172, UR21, R217, 0x96, !PT ;  /* 0x00000015acac7c12 */ /* 0x000fe4000f8e96d9 */
[----:B------:R-:W-:Y:S01]  /*5660*/  LOP3.LUT R224, R224, UR21, R231, 0x96, !PT ;  /* 0x00000015e0e07c12 */ /* 0x000fe2000f8e96e7 */
[----:B------:R-:W-:Y:S01]  /*5670*/  IMAD.WIDE.U32 R222, R222, -0x2daee0ad, RZ ;  /* 0xd2511f53dede7825 */ /* 0x000fe200078e00ff */
[----:B-----5:R-:W-:-:S02]  /*5680*/  FMNMX.FTZ R75, R2, R75, !PT ;  /* 0x0000004b024b7209 */ /* 0x020fc40007810000 */
[----:B------:R-:W2:Y:S01]  /*5690*/  SHFL.BFLY PT, R2, R91, 0x1, 0x1f ;  /* 0x0c201f005b027f89 */ /* 0x000ea200000e0000 */
[----:B------:R-:W-:Y:S01]  /*56a0*/  IMAD.WIDE.U32 R220, R220, -0x2daee0ad, RZ ;  /* 0xd2511f53dcdc7825 */ /* 0x000fe200078e00ff */
[----:B------:R-:W-:Y:S02]  /*56b0*/  LOP3.LUT R236, R236, UR17, R147, 0x96, !PT ;  /* 0x00000011ecec7c12 */ /* 0x000fe4000f8e9693 */
[----:B-1----:R-:W-:Y:S01]  /*56c0*/  FMNMX.FTZ R3, R88, R3, !PT ;  /* 0x0000000358037209 */ /* 0x002fe20007810000 */
[----:B------:R-:W-:Y:S01]  /*56d0*/  IMAD.WIDE.U32 R234, R234, -0x2daee0ad, RZ ;  /* 0xd2511f53eaea7825 */ /* 0x000fe200078e00ff */
[----:B------:R-:W-:Y:S02]  /*56e0*/  LOP3.LUT R157, R146, UR15, R223, 0x96, !PT ;  /* 0x0000000f929d7c12 */ /* 0x000fe4000f8e96df */
[----:B---3--:R-:W-:Y:S01]  /*56f0*/  FMNMX.FTZ R132, R93, R132, !PT ;  /* 0x000000845d847209 */ /* 0x008fe20007810000 */
[C---:B------:R-:W-:Y:S01]  /*5700*/  FMUL.FTZ R170, R3.reuse, UR34 ;  /* 0x0000002203aa7c20 */ /* 0x040fe20008410000 */
[----:B------:R-:W-:Y:S01]  /*5710*/  FSETP.NEU.FTZ.AND P1, PT, R3, -INF , PT ;  /* 0xff8000000300780b */ /* 0x000fe20003f3d000 */
[----:B------:R-:W-:Y:S01]  /*5720*/  IMAD.WIDE.U32 R172, R172, -0x2daee0ad, RZ ;  /* 0xd2511f53acac7825 */ /* 0x000fe200078e00ff */
[----:B------:R-:W-:-:S03]  /*5730*/  LOP3.LUT R140, R140, UR17, R221, 0x96, !PT ;  /* 0x000000118c8c7c12 */ /* 0x000fc6000f8e96dd */
[----:B------:R-:W-:Y:S01]  /*5740*/  FMUL.FTZ R161, R132, UR34 ;  /* 0x0000002284a17c20 */ /* 0x000fe20008410000 */
[----:B------:R-:W-:Y:S01]  /*5750*/  FSEL R170, R170, RZ, P1 ;  /* 0x000000ffaaaa7208 */ /* 0x000fe20000800000 */
[----:B------:R-:W-:Y:S01]  /*5760*/  IMAD.WIDE.U32 R146, R0, -0x326172a9, RZ ;  /* 0xcd9e8d5700927825 */ /* 0x000fe200078e00ff */
[----:B------:R-:W-:Y:S01]  /*5770*/  FSETP.NEU.FTZ.AND P1, PT, R132, -INF , PT ;  /* 0xff8000008400780b */ /* 0x000fe20003f3d000 */
[----:B------:R-:W1:Y:S01]  /*5780*/  SHFL.BFLY PT, R0, R75, 0x1, 0x1f ;  /* 0x0c201f004b007f89 */ /* 0x000e6200000e0000 */
[----:B------:R-:W-:Y:S01]  /*5790*/  LOP3.LUT R114, R114, UR17, R235, 0x96, !PT ;  /* 0x0000001172727c12 */ /* 0x000fe2000f8e96eb */
[----:B------:R-:W-:Y:S01]  /*57a0*/  IMAD.WIDE.U32 R140, R140, -0x326172a9, RZ ;  /* 0xcd9e8d578c8c7825 */ /* 0x000fe200078e00ff */
[----:B------:R-:W-:-:S03]  /*57b0*/  LOP3.LUT R220, R220, UR15, R173, 0x96, !PT ;  /* 0x0000000fdcdc7c12 */ /* 0x000fc6000f8e96ad */
[----:B------:R-:W-:Y:S01]  /*57c0*/  FFMA.FTZ R159, R95, UR34, -R170 ;  /* 0x000000225f9f7c23 */ /* 0x000fe200080108aa */
[----:B------:R-:W-:Y:S01]  /*57d0*/  LOP3.LUT R234, R234, UR15, R155, 0x96, !PT ;  /* 0x0000000feaea7c12 */ /* 0x000fe2000f8e969b */
[----:B------:R-:W-:Y:S01]  /*57e0*/  IMAD.WIDE.U32 R114, R114, -0x326172a9, RZ ;  /* 0xcd9e8d5772727825 */ /* 0x000fe200078e00ff */
[----:B------:R-:W-:-:S03]  /*57f0*/  FSEL R161, R161, RZ, P1 ;  /* 0x000000ffa1a17208 */ /* 0x000fc60000800000 */
[----:B------:R-:W-:Y:S01]  /*5800*/  FFMA.FTZ R164, R73, UR34, -R170 ;  /* 0x0000002249a47c23 */ /* 0x000fe200080108aa */
[----:B--2---:R-:W-:Y:S01]  /*5810*/  FMNMX.FTZ R2, R91, R2, !PT ;  /* 0x000000025b027209 */ /* 0x004fe20007810000 */
[----:B------:R-:W-:Y:S01]  /*5820*/  IMAD.WIDE.U32 R220, R220, -0x326172a9, RZ ;  /* 0xcd9e8d57dcdc7825 */ /* 0x000fe200078e00ff */
[----:B------:R-:W-:Y:S03]  /*5830*/  MUFU.EX2 R159, R159 ;  /* 0x0000009f009f7308 */ /* 0x000fe60000000800 */
[--C-:B------:R-:W-:Y:S01]  /*5840*/  FFMA.FTZ R162, R92, UR34, -R161.reuse ;  /* 0x000000225ca27c23 */ /* 0x100fe200080108a1 */
[----:B------:R-:W-:Y:S01]  /*5850*/  FFMA.FTZ R95, R74, UR34, -R161 ;  /* 0x000000224a5f7c23 */ /* 0x000fe200080108a1 */
[----:B------:R-:W-:Y:S01]  /*5860*/  IMAD.WIDE.U32 R234, R234, -0x326172a9, RZ ;  /* 0xcd9e8d57eaea7825 */ /* 0x000fe200078e00ff */
[----:B------:R-:W-:Y:S01]  /*5870*/  LOP3.LUT R181, R140, UR13, R221, 0x96, !PT ;  /* 0x0000000d8cb57c12 */ /* 0x000fe2000f8e96dd */
[----:B------:R-:W-:Y:S01]  /*5880*/  MUFU.EX2 R164, R164 ;  /* 0x000000a400a47308 */ /* 0x000fe20000000800 */
[----:B------:R-:W-:Y:S01]  /*5890*/  FSETP.NEU.FTZ.AND P2, PT, R2, -INF , PT ;  /* 0xff8000000200780b */ /* 0x000fe20003f5d000 */
[----:B------:R-:W-:Y:S01]  /*58a0*/  IMAD.WIDE.U32 R236, R236, -0x326172a9, RZ ;  /* 0xcd9e8d57ecec7825 */ /* 0x000fe200078e00ff */
[----:B------:R-:W-:-:S03]  /*58b0*/  LOP3.LUT R122, R114, UR13, R235, 0x96, !PT ;  /* 0x0000000d727a7c12 */ /* 0x000fc6000f8e96eb */
[----:B------:R-:W-:Y:S01]  /*58c0*/  FMUL.FTZ R114, R2, UR34 ;  /* 0x0000002202727c20 */ /* 0x000fe20008410000 */
[----:B------:R-:W-:Y:S01]  /*58d0*/  MUFU.EX2 R162, R162 ;  /* 0x000000a200a27308 */ /* 0x000fe20000000800 */
[----:B------:R-:W-:Y:S01]  /*58e0*/  LOP3.LUT R182, R181, 0xff, RZ, 0xc0, !PT ;  /* 0x000000ffb5b67812 */ /* 0x000fe200078ec0ff */
[----:B------:R-:W-:Y:S01]  /*58f0*/  FFMA.FTZ R94, R139, UR34, -R170 ;  /* 0x000000228b5e7c23 */ /* 0x000fe200080108aa */
[----:B------:R-:W-:Y:S01]  /*5900*/  PRMT R73, R181, 0x7632, R73 ;  /* 0x00007632b5497816 */ /* 0x000fe20000000049 */
[----:B------:R-:W2:Y:S01]  /*5910*/  MUFU.EX2 R95, R95 ;  /* 0x0000005f005f7308 */ /* 0x000ea20000000800 */
[----:B------:R-:W-:Y:S01]  /*5920*/  FSEL R114, R114, RZ, P2 ;  /* 0x000000ff72727208 */ /* 0x000fe20001000000 */
[----:B------:R-:W-:Y:S01]  /*5930*/  FFMA.FTZ R167, R102, UR34, -R161 ;  /* 0x0000002266a77c23 */ /* 0x000fe200080108a1 */
[----:B------:R-:W-:Y:S01]  /*5940*/  ISETP.LE.U32.AND P5, PT, R182, UR12, PT ;  /* 0x0000000cb6007c0c */ /* 0x000fe2000bfa3070 */
[----:B------:R-:W-:Y:S01]  /*5950*/  MUFU.EX2 R94, R94 ;  /* 0x0000005e005e7308 */ /* 0x000fe20000000800 */
[----:B-1----:R-:W-:Y:S01]  /*5960*/  FMNMX.FTZ R0, R75, R0, !PT ;  /* 0x000000004b007209 */ /* 0x002fe20007810000 */
[--C-:B------:R-:W-:Y:S01]  /*5970*/  FFMA.FTZ R93, R71, UR34, -R114.reuse ;  /* 0x00000022475d7c23 */ /* 0x100fe20008010872 */
[----:B------:R-:W-:Y:S01]  /*5980*/  LOP3.LUT R163, R181, 0xffff, RZ, 0xc0, !PT ;  /* 0x0000ffffb5a37812 */ /* 0x000fe200078ec0ff */
[----:B------:R-:W-:Y:S01]  /*5990*/  FFMA.FTZ R92, R69, UR34, -R114 ;  /* 0x00000022455c7c23 */ /* 0x000fe20008010872 */
[----:B------:R-:W-:Y:S01]  /*59a0*/  LOP3.LUT R73, R73, 0xff, RZ, 0xc0, !PT ;  /* 0x000000ff49497812 */ /* 0x000fe200078ec0ff */
[----:B------:R-:W-:Y:S01]  /*59b0*/  FMUL.FTZ R105, R0, UR34 ;  /* 0x0000002200697c20 */ /* 0x000fe20008410000 */
[----:B------:R-:W-:Y:S01]  /*59c0*/  SHF.R.U32.HI R163, RZ, 0x8, R163 ;  /* 0x00000008ffa37819 */ /* 0x000fe200000116a3 */
[----:B------:R-:W-:Y:S01]  /*59d0*/  MUFU.EX2 R93, R93 ;  /* 0x0000005d005d7308 */ /* 0x000fe20000000800 */
[C---:B------:R-:W-:Y:S01]  /*59e0*/  LOP3.LUT R155, R122.reuse, 0xffff, RZ, 0xc0, !PT ;  /* 0x0000ffff7a9b7812 */ /* 0x040fe200078ec0ff */
[----:B------:R-:W-:Y:S01]  /*59f0*/  FFMA.FTZ R71, R137, UR34, -R170 ;  /* 0x0000002289477c23 */ /* 0x000fe200080108aa */
[----:B------:R-:W-:Y:S01]  /*5a00*/  ISETP.LE.U32.AND P4, PT, R73, UR12, PT ;  /* 0x0000000c49007c0c */ /* 0x000fe2000bf83070 */
[----:B------:R-:W1:Y:S01]  /*5a10*/  MUFU.EX2 R92, R92 ;  /* 0x0000005c005c7308 */ /* 0x000e620000000800 */
[----:B--2---:R-:W-:Y:S01]  /*5a20*/  F2FP.BF16.F32.PACK_AB R88, R95, R162 ;  /* 0x000000a25f58723e */ /* 0x004fe200000010ff */
[----:B------:R-:W-:Y:S01]  /*5a30*/  FFMA.FTZ R69, R131, UR34, -R114 ;  /* 0x0000002283457c23 */ /* 0x000fe20008010872 */
[----:B------:R-:W-:Y:S01]  /*5a40*/  PRMT R75, R122, 0x7632, R75 ;  /* 0x000076327a4b7816 */ /* 0x000fe2000000004b */
[----:B------:R-:W-:Y:S01]  /*5a50*/  MUFU.EX2 R71, R71 ;  /* 0x0000004700477308 */ /* 0x000fe20000000800 */
[----:B------:R-:W-:Y:S01]  /*5a60*/  FSETP.NEU.FTZ.AND P2, PT, R0, -INF , PT ;  /* 0xff8000000000780b */ /* 0x000fe20003f5d000 */
[----:B------:R-:W-:Y:S01]  /*5a70*/  @!P5 HFMA2.BF16_V2 R66, -RZ.H0_H0, RZ.H0_H0, -R88.H0_H0 ;  /* 0x200000ffff42d231 */ /* 0x000fe20000340958 */
[----:B------:R-:W-:Y:S01]  /*5a80*/  LOP3.LUT R74, R163, 0xffff, RZ, 0xc0, !PT ;  /* 0x0000ffffa34a7812 */ /* 0x000fe200078ec0ff */
[----:B------:R-:W-:Y:S01]  /*5a90*/  MUFU.EX2 R69, R69 ;  /* 0x0000004500457308 */ /* 0x000fe20000000800 */
[----:B------:R-:W-:Y:S01]  /*5aa0*/  SHF.R.U32.HI R155, RZ, 0x8, R155 ;  /* 0x00000008ff9b7819 */ /* 0x000fe2000001169b */
[----:B------:R-:W-:Y:S01]  /*5ab0*/  FFMA.FTZ R116, R116, UR34, -R161 ;  /* 0x0000002274747c23 */ /* 0x000fe200080108a1 */
[----:B------:R-:W-:Y:S01]  /*5ac0*/  LOP3.LUT R75, R75, 0xff, RZ, 0xc0, !PT ;  /* 0x000000ff4b4b7812 */ /* 0x000fe200078ec0ff */
[--C-:B------:R-:W-:Y:S01]  /*5ad0*/  FFMA.FTZ R168, R103, UR34, -R170.reuse ;  /* 0x0000002267a87c23 */ /* 0x100fe200080108aa */
[----:B------:R-:W-:Y:S01]  /*5ae0*/  FSEL R105, R105, RZ, P2 ;  /* 0x000000ff69697208 */ /* 0x000fe20001000000 */
[----:B------:R-:W-:Y:S01]  /*5af0*/  FFMA.FTZ R117, R117, UR34, -R170 ;  /* 0x0000002275757c23 */ /* 0x000fe200080108aa */
[----:B------:R-:W-:Y:S01]  /*5b00*/  PRMT R91, R88, 0x7632, R91 ;  /* 0x00007632585b7816 */ /* 0x000fe2000000005b */
[----:B------:R-:W-:Y:S01]  /*5b10*/  MUFU.EX2 R167, R167 ;  /* 0x000000a700a77308 */ /* 0x000fe20000000800 */
[----:B------:R-:W-:Y:S01]  /*5b20*/  LOP3.LUT R230, R230, UR16, R147, 0x96, !PT ;  /* 0x00000010e6e67c12 */ /* 0x000fe2000f8e9693 */
[--C-:B------:R-:W-:Y:S01]  /*5b30*/  FFMA.FTZ R158, R158, UR34, -R105.reuse ;  /* 0x000000229e9e7c23 */ /* 0x100fe20008010869 */
[----:B------:R-:W-:Y:S01]  /*5b40*/  ISETP.LE.U32.AND P3, PT, R74, UR12, PT ;  /* 0x0000000c4a007c0c */ /* 0x000fe2000bf63070 */
[--C-:B------:R-:W-:Y:S01]  /*5b50*/  FFMA.FTZ R74, R70, UR34, -R105.reuse ;  /* 0x00000022464a7c23 */ /* 0x100fe20008010869 */
[----:B------:R-:W-:Y:S01]  /*5b60*/  LOP3.LUT R73, R155, 0xffff, RZ, 0xc0, !PT ;  /* 0x0000ffff9b497812 */ /* 0x000fe200078ec0ff */
[----:B------:R-:W-:Y:S01]  /*5b70*/  FFMA.FTZ R70, R136, UR34, -R105 ;  /* 0x0000002288467c23 */ /* 0x000fe20008010869 */
[----:B------:R-:W-:Y:S01]  /*5b80*/  SHF.R.U32.HI R147, RZ, 0x18, R181 ;  /* 0x00000018ff937819 */ /* 0x000fe200000116b5 */
[----:B------:R-:W-:Y:S01]  /*5b90*/  MUFU.EX2 R116, R116 ;  /* 0x0000007400747308 */ /* 0x000fe20000000800 */
[----:B------:R-:W-:Y:S01]  /*5ba0*/  LOP3.LUT R97, R128, UR16, R237, 0x96, !PT ;  /* 0x0000001080617c12 */ /* 0x000fe2000f8e96ed */
[--C-:B------:R-:W-:Y:S01]  /*5bb0*/  FFMA.FTZ R166, R127, UR34, -R114.reuse ;  /* 0x000000227fa67c23 */ /* 0x100fe20008010872 */
[----:B------:R-:W-:Y:S01]  /*5bc0*/  F2FP.BF16.F32.PACK_AB R98, R159, R164 ;  /* 0x000000a49f62723e */ /* 0x000fe200000010ff */
[----:B------:R-:W-:Y:S01]  /*5bd0*/  MUFU.EX2 R74, R74 ;  /* 0x0000004a004a7308 */ /* 0x000fe20000000800 */
[----:B------:R-:W-:Y:S01]  /*5be0*/  ISETP.LE.U32.AND P1, PT, R75, UR12, PT ;  /* 0x0000000c4b007c0c */ /* 0x000fe2000bf23070 */
[----:B------:R-:W-:Y:S01]  /*5bf0*/  FFMA.FTZ R75, R72, UR34, -R105 ;  /* 0x00000022484b7c23 */ /* 0x000fe20008010869 */
[----:B------:R-:W-:Y:S01]  /*5c00*/  PRMT R128, R88, 0x5410, R91 ;  /* 0x0000541058807816 */ /* 0x000fe2000000005b */
[----:B------:R-:W-:Y:S01]  /*5c10*/  @!P4 HFMA2.BF16_V2 R67, -RZ.H0_H0, RZ.H0_H0, -R98.H0_H0 ;  /* 0x200000ffff43c231 */ /* 0x000fe20000340962 */
[----:B------:R-:W-:Y:S01]  /*5c20*/  @!P5 PRMT R88, R66, 0x5410, RZ ;  /* 0x000054104258d816 */ /* 0x000fe200000000ff */
[--C-:B------:R-:W-:Y:S01]  /*5c30*/  FFMA.FTZ R72, R106, UR34, -R161.reuse ;  /* 0x000000226a487c23 */ /* 0x100fe200080108a1 */
[----:B------:R-:W-:Y:S01]  /*5c40*/  ISETP.LE.U32.AND P2, PT, R73, UR12, PT ;  /* 0x0000000c49007c0c */ /* 0x000fe2000bf43070 */
[----:B------:R-:W-:Y:S01]  /*5c50*/  FFMA.FTZ R73, R108, UR34, -R161 ;  /* 0x000000226c497c23 */ /* 0x000fe200080108a1 */
[----:B------:R-:W-:Y:S01]  /*5c60*/  ISETP.LE.U32.AND P5, PT, R147, UR12, PT ;  /* 0x0000000c93007c0c */ /* 0x000fe2000bfa3070 */
[----:B------:R-:W2:Y:S01]  /*5c70*/  MUFU.EX2 R75, R75 ;  /* 0x0000004b004b7308 */ /* 0x000ea20000000800 */
[----:B------:R-:W-:Y:S01]  /*5c80*/  PRMT R125, R98, 0x7632, R125 ;  /* 0x00007632627d7816 */ /* 0x000fe2000000007d */
[----:B------:R-:W-:Y:S01]  /*5c90*/  @!P3 HFMA2.BF16_V2 R54, -RZ.H0_H0, RZ.H0_H0, -R91.H0_H0 ;  /* 0x200000ffff36b231 */ /* 0x000fe2000034095b */
[----:B------:R-:W-:Y:S01]  /*5ca0*/  LOP3.LUT R160, R122, 0xff, RZ, 0xc0, !PT ;  /* 0x000000ff7aa07812 */ /* 0x000fe200078ec0ff */
[----:B------:R-:W-:Y:S01]  /*5cb0*/  MUFU.EX2 R73, R73 ;  /* 0x0000004900497308 */ /* 0x000fe20000000800 */
[----:B-1----:R-:W-:Y:S01]  /*5cc0*/  F2FP.BF16.F32.PACK_AB R174, R92, R93 ;  /* 0x0000005d5cae723e */ /* 0x002fe200000010ff */
[----:B------:R-:W-:Y:S01]  /*5cd0*/  FFMA.FTZ R99, R99, UR34, -R114 ;  /* 0x0000002263637c23 */ /* 0x000fe20008010872 */
[----:B------:R-:W-:Y:S01]  /*5ce0*/  PRMT R129, R98, 0x5410, R125 ;  /* 0x0000541062817816 */ /* 0x000fe2000000007d */
[----:B------:R-:W1:Y:S01]  /*5cf0*/  MUFU.EX2 R72, R72 ;  /* 0x0000004800487308 */ /* 0x000e620000000800 */
[----:B------:R-:W-:Y:S01]  /*5d00*/  @!P4 PRMT R98, R67, 0x5410, RZ ;  /* 0x000054104362c816 */ /* 0x000fe200000000ff */
[----:B------:R-:W-:Y:S01]  /*5d10*/  FFMA.FTZ R239, R80, UR34, -R161 ;  /* 0x0000002250ef7c23 */ /* 0x000fe200080108a1 */
[----:B------:R-:W-:Y:S01]  /*5d20*/  ISETP.LE.U32.AND P4, PT, R160, UR12, PT ;  /* 0x0000000ca0007c0c */ /* 0x000fe2000bf83070 */
[----:B------:R-:W-:Y:S01]  /*5d30*/  @!P5 HFMA2.BF16_V2 R53, -RZ.H0_H0, RZ.H0_H0, -R125.H0_H0 ;  /* 0x200000ffff35d231 */ /* 0x000fe2000034097d */
[----:B------:R-:W-:Y:S01]  /*5d40*/  PRMT R173, R174, 0x7632, R173 ;  /* 0x00007632aead7816 */ /* 0x000fe200000000ad */
[----:B------:R-:W-:Y:S01]  /*5d50*/  MUFU.EX2 R70, R70 ;  /* 0x0000004600467308 */ /* 0x000fe20000000800 */
[----:B------:R-:W-:Y:S01]  /*5d60*/  PRMT R68, R220, 0x7770, RZ ;  /* 0x00007770dc447816 */ /* 0x000fe200000000ff */
[----:B------:R-:W-:Y:S01]  /*5d70*/  FFMA.FTZ R127, R104, UR34, -R105 ;  /* 0x00000022687f7c23 */ /* 0x000fe20008010869 */
[----:B------:R-:W-:Y:S01]  /*5d80*/  @!P3 PRMT R91, R54, 0x5410, RZ ;  /* 0x00005410365bb816 */ /* 0x000fe200000000ff */
[----:B------:R-:W-:Y:S01]  /*5d90*/  @!P2 HFMA2.BF16_V2 R64, -RZ.H0_H0, RZ.H0_H0, -R173.H0_H0 ;  /* 0x200000ffff40a231 */ /* 0x000fe200003409ad */
[----:B------:R-:W-:Y:S01]  /*5da0*/  LOP3.LUT R200, R200, UR16, R115, 0x96, !PT ;  /* 0x00000010c8c87c12 */ /* 0x000fe2000f8e9673 */
[----:B------:R-:W-:Y:S01]  /*5db0*/  MUFU.EX2 R168, R168 ;  /* 0x000000a800a87308 */ /* 0x000fe20000000800 */
[----:B------:R-:W-:Y:S01]  /*5dc0*/  PRMT R156, R220, 0x7773, RZ ;  /* 0x00007773dc9c7816 */ /* 0x000fe200000000ff */
[----:B------:R-:W-:Y:S01]  /*5dd0*/  FFMA.FTZ R90, R90, UR34, -R105 ;  /* 0x000000225a5a7c23 */ /* 0x000fe20008010869 */
[----:B------:R-:W-:Y:S01]  /*5de0*/  PRMT R233, R220, 0x7772, RZ ;  /* 0x00007772dce97816 */ /* 0x000fe200000000ff */
[----:B------:R-:W-:Y:S01]  /*5df0*/  IMAD.WIDE.U32 R200, R200, -0x2daee0ad, RZ ;  /* 0xd2511f53c8c87825 */ /* 0x000fe200078e00ff */
[----:B------:R-:W-:-:S03]  /*5e00*/  ISETP.LE.U32.AND P3, PT, R68, UR12, PT ;  /* 0x0000000c44007c0c */ /* 0x000fc6000bf63070 */
[----:B------:R-:W-:Y:S01]  /*5e10*/  @!P4 HFMA2.BF16_V2 R65, -RZ.H0_H0, RZ.H0_H0, -R174.H0_H0 ;  /* 0x200000ffff41c231 */ /* 0x000fe200003409ae */
[----:B------:R-:W-:Y:S01]  /*5e20*/  PRMT R108, R174, 0x5410, R173 ;  /* 0x00005410ae6c7816 */ /* 0x000fe200000000ad */
[--C-:B------:R-:W-:Y:S01]  /*5e30*/  FFMA.FTZ R68, R135, UR34, -R114.reuse ;  /* 0x0000002287447c23 */ /* 0x100fe20008010872 */
[----:B------:R-:W-:Y:S01]  /*5e40*/  @!P5 PRMT R125, R53, 0x5410, RZ ;  /* 0x00005410357dd816 */ /* 0x000fe200000000ff */
[----:B------:R-:W-:Y:S01]  /*5e50*/  MUFU.EX2 R117, R117 ;  /* 0x0000007500757308 */ /* 0x000fe20000000800 */
[----:B------:R-:W-:Y:S01]  /*5e60*/  @!P2 PRMT R173, R64, 0x5410, RZ ;  /* 0x0000541040ada816 */ /* 0x000fe200000000ff */
[----:B------:R-:W-:Y:S01]  /*5e70*/  FFMA.FTZ R180, R152, UR34, -R161 ;  /* 0x0000002298b47c23 */ /* 0x000fe200080108a1 */
[----:B--2---:R-:W-:Y:S01]  /*5e80*/  F2FP.BF16.F32.PACK_AB R54, R74, R75 ;  /* 0x0000004b4a36723e */ /* 0x004fe200000010ff */
[----:B------:R-:W2:Y:S01]  /*5e90*/  MUFU.EX2 R68, R68 ;  /* 0x0000004400447308 */ /* 0x000ea20000000800 */
[----:B------:R-:W-:Y:S01]  /*5ea0*/  ISETP.GT.U32.AND P2, PT, R156, UR12, PT ;  /* 0x0000000c9c007c0c */ /* 0x000fe2000bf44070 */
[--C-:B------:R-:W-:Y:S01]  /*5eb0*/  FFMA.FTZ R237, R149, UR34, -R114.reuse ;  /* 0x0000002295ed7c23 */ /* 0x100fe20008010872 */
[----:B------:R-:W-:Y:S01]  /*5ec0*/  ISETP.GT.U32.AND P5, PT, R233, UR12, PT ;  /* 0x0000000ce9007c0c */ /* 0x000fe2000bfa4070 */
[----:B------:R-:W-:Y:S01]  /*5ed0*/  @!P1 HFMA2.BF16_V2 R63, -RZ.H0_H0, RZ.H0_H0, -R54.H0_H0 ;  /* 0x200000ffff3f9231 */ /* 0x000fe20000340936 */
[----:B------:R-:W-:Y:S01]  /*5ee0*/  LOP3.LUT R216, R216, UR16, R141, 0x96, !PT ;  /* 0x00000010d8d87c12 */ /* 0x000fe2000f8e968d */
[----:B------:R-:W-:Y:S01]  /*5ef0*/  MUFU.EX2 R166, R166 ;  /* 0x000000a600a67308 */ /* 0x000fe20000000800 */
[----:B------:R-:W-:Y:S01]  /*5f00*/  PRMT R194, R220, 0x7771, RZ ;  /* 0x00007771dcc27816 */ /* 0x000fe200000000ff */
[----:B------:R-:W-:Y:S01]  /*5f10*/  FFMA.FTZ R176, R89, UR34, -R114 ;  /* 0x0000002259b07c23 */ /* 0x000fe20008010872 */
[----:B-1----:R-:W-:Y:S01]  /*5f20*/  F2FP.BF16.F32.PACK_AB R140, R72, R73 ;  /* 0x00000049488c723e */ /* 0x002fe200000010ff */
[----:B------:R-:W-:Y:S01]  /*5f30*/  IMAD.WIDE.U32 R216, R216, -0x2daee0ad, RZ ;  /* 0xd2511f53d8d87825 */ /* 0x000fe200078e00ff */
[----:B------:R-:W-:Y:S01]  /*5f40*/  F2FP.BF16.F32.PACK_AB R139, R71, R94 ;  /* 0x0000005e478b723e */ /* 0x000fe200000010ff */
[----:B------:R-:W-:Y:S01]  /*5f50*/  MUFU.EX2 R99, R99 ;  /* 0x0000006300637308 */ /* 0x000fe20000000800 */
[----:B------:R-:W-:Y:S01]  /*5f60*/  PRMT R53, R54, 0x7632, R53 ;  /* 0x0000763236357816 */ /* 0x000fe20000000035 */
[----:B------:R-:W-:Y:S01]  /*5f70*/  @!P3 HFMA2.BF16_V2 R62, -RZ.H0_H0, RZ.H0_H0, -R140.H0_H0 ;  /* 0x200000ffff3eb231 */ /* 0x000fe2000034098c */
[----:B------:R-:W-:Y:S01]  /*5f80*/  LOP3.LUT R115, R154, UR4, R201, 0x96, !PT ;  /* 0x000000049a737c12 */ /* 0x000fe2000f8e96c9 */
[----:B------:R-:W-:Y:S01]  /*5f90*/  @P5 HFMA2.BF16_V2 R52, -RZ.H0_H0, RZ.H0_H0, -R139.H0_H0 ;  /* 0x200000ffff345231 */ /* 0x000fe2000034098b */
[----:B------:R-:W-:Y:S01]  /*5fa0*/  @!P4 PRMT R174, R65, 0x5410, RZ ;  /* 0x0000541041aec816 */ /* 0x000fe200000000ff */
[----:B------:R-:W-:Y:S01]  /*5fb0*/  MUFU.EX2 R239, R239 ;  /* 0x000000ef00ef7308 */ /* 0x000fe20000000800 */
[----:B------:R-:W-:Y:S01]  /*5fc0*/  SHF.R.U32.HI R154, RZ, 0x18, R122 ;  /* 0x00000018ff9a7819 */ /* 0x000fe2000001167a */
[----:B------:R-:W-:Y:S01]  /*5fd0*/  IMAD.WIDE.U32 R224, R224, -0x2daee0ad, RZ ;  /* 0xd2511f53e0e07825 */ /* 0x000fe200078e00ff */
[----:B------:R-:W-:Y:S01]  /*5fe0*/  PRMT R138, R139, 0x7632, R138 ;  /* 0x000076328b8a7816 */ /* 0x000fe2000000008a */
[----:B------:R-:W-:Y:S01]  /*5ff0*/  MUFU.EX2 R127, R127 ;  /* 0x0000007f007f7308 */ /* 0x000fe20000000800 */
[----:B------:R-:W-:Y:S01]  /*6000*/  ISETP.GT.U32.AND P4, PT, R194, UR12, PT ;  /* 0x0000000cc2007c0c */ /* 0x000fe2000bf84070 */
[--C-:B------:R-:W-:Y:S01]  /*6010*/  FFMA.FTZ R179, R151, UR34, -R170.reuse ;  /* 0x0000002297b37c23 */ /* 0x100fe200080108aa */
[----:B------:R-:W-:Y:S01]  /*6020*/  PRMT R106, R54, 0x5410, R53 ;  /* 0x00005410366a7816 */ /* 0x000fe20000000035 */
[----:B------:R-:W-:Y:S01]  /*6030*/  @P2 HFMA2.BF16_V2 R61, -RZ.H0_H0, RZ.H0_H0, -R138.H0_H0 ;  /* 0x200000ffff3d2231 */ /* 0x000fe2000034098a */
[----:B------:R-:W-:Y:S01]  /*6040*/  PRMT R141, R140, 0x7632, R141 ;  /* 0x000076328c8d7816 */ /* 0x000fe2000000008d */
[----:B------:R-:W-:Y:S01]  /*6050*/  MUFU.EX2 R90, R90 ;  /* 0x0000005a005a7308 */ /* 0x000fe20000000800 */
[----:B------:R-:W-:Y:S01]  /*6060*/  @!P1 PRMT R54, R63, 0x5410, RZ ;  /* 0x000054103f369816 */ /* 0x000fe200000000ff */
[----:B------:R-:W-:Y:S01]  /*6070*/  FFMA.FTZ R89, R148, UR34, -R105 ;  /* 0x0000002294597c23 */ /* 0x000fe20008010869 */
[----:B------:R-:W-:Y:S01]  /*6080*/  ISETP.LE.U32.AND P1, PT, R154, UR12, PT ;  /* 0x0000000c9a007c0c */ /* 0x000fe2000bf23070 */
[----:B------:R-:W-:Y:S01]  /*6090*/  MUFU.EX2 R180, R180 ;  /* 0x000000b400b47308 */ /* 0x000fe20000000800 */
[----:B------:R-:W-:Y:S01]  /*60a0*/  PRMT R63, R234, 0x7770, RZ ;  /* 0x00007770ea3f7816 */ /* 0x000fe200000000ff */
[----:B------:R-:W-:Y:S01]  /*60b0*/  FFMA.FTZ R152, R126, UR34, -R161 ;  /* 0x000000227e987c23 */ /* 0x000fe200080108a1 */
[----:B------:R-:W-:Y:S01]  /*60c0*/  PRMT R130, R140, 0x5410, R141 ;  /* 0x000054108c827816 */ /* 0x000fe2000000008d */
[----:B------:R-:W-:Y:S01]  /*60d0*/  @P4 HFMA2.BF16_V2 R51, -RZ.H0_H0, RZ.H0_H0, -R141.H0_H0 ;  /* 0x200000ffff334231 */ /* 0x000fe2000034098d */
[----:B------:R-:W-:Y:S01]  /*60e0*/  PRMT R165, R216, 0x7770, RZ ;  /* 0x00007770d8a57816 */ /* 0x000fe200000000ff */
[----:B------:R-:W-:Y:S01]  /*60f0*/  MUFU.EX2 R237, R237 ;  /* 0x000000ed00ed7308 */ /* 0x000fe20000000800 */
[----:B------:R-:W-:Y:S01]  /*6100*/  @!P3 PRMT R140, R62, 0x5410, RZ ;  /* 0x000054103e8cb816 */ /* 0x000fe200000000ff */
[----:B------:R-:W-:Y:S01]  /*6110*/  FFMA.FTZ R149, R143, UR34, -R170 ;  /* 0x000000228f957c23 */ /* 0x000fe200080108aa */
[----:B------:R-:W-:Y:S01]  /*6120*/  ISETP.LE.U32.AND P3, PT, R63, UR12, PT ;  /* 0x0000000c3f007c0c */ /* 0x000fe2000bf63070 */
[----:B------:R-:W-:Y:S01]  /*6130*/  MUFU.EX2 R176, R176 ;  /* 0x000000b000b07308 */ /* 0x000fe20000000800 */
[----:B------:R-:W-:Y:S01]  /*6140*/  PRMT R209, R234, 0x7771, RZ ;  /* 0x00007771ead17816 */ /* 0x000fe200000000ff */
[----:B------:R-:W-:Y:S01]  /*6150*/  @!P1 HFMA2.BF16_V2 R60, -RZ.H0_H0, RZ.H0_H0, -R53.H0_H0 ;  /* 0x200000ffff3c9231 */ /* 0x000fe20000340935 */
[----:B------:R-:W-:Y:S01]  /*6160*/  PRMT R131, R139, 0x5410, R138 ;  /* 0x000054108b837816 */ /* 0x000fe2000000008a */
[----:B------:R-:W-:Y:S01]  /*6170*/  MUFU.EX2 R179, R179 ;  /* 0x000000b300b37308 */ /* 0x000fe20000000800 */
[----:B------:R-:W-:Y:S01]  /*6180*/  @P2 PRMT R138, R61, 0x5410, RZ ;  /* 0x000054103d8a2816 */ /* 0x000fe200000000ff */
[----:B------:R-:W-:Y:S01]  /*6190*/  FFMA.FTZ R148, R145, UR34, -R170 ;  /* 0x0000002291947c23 */ /* 0x000fe200080108aa */
[----:B------:R-:W-:Y:S01]  /*61a0*/  @P5 PRMT R139, R52, 0x5410, RZ ;  /* 0x00005410348b5816 */ /* 0x000fe200000000ff */
[----:B------:R-:W-:Y:S01]  /*61b0*/  MUFU.EX2 R89, R89 ;  /* 0x0000005900597308 */ /* 0x000fe20000000800 */
[----:B------:R-:W-:Y:S01]  /*61c0*/  ISETP.GT.U32.AND P2, PT, R209, UR12, PT ;  /* 0x0000000cd1007c0c */ /* 0x000fe2000bf44070 */
[----:B------:R-:W-:Y:S01]  /*61d0*/  FFMA.FTZ R145, R123, UR34, -R114 ;  /* 0x000000227b917c23 */ /* 0x000fe20008010872 */
[----:B------:R-:W-:Y:S01]  /*61e0*/  ISETP.LE.U32.AND P5, PT, R165, UR12, PT ;  /* 0x0000000ca5007c0c */ /* 0x000fe2000bfa3070 */
[----:B------:R-:W-:Y:S01]  /*61f0*/  MUFU.EX2 R152, R152 ;  /* 0x0000009800987308 */ /* 0x000fe20000000800 */
[----:B--2---:R-:W-:Y:S01]  /*6200*/  F2FP.BF16.F32.PACK_AB R52, R68, R69 ;  /* 0x000000454434723e */ /* 0x004fe200000010ff */
[----:B------:R-:W-:Y:S01]  /*6210*/  FFMA.FTZ R143, R118, UR34, -R105 ;  /* 0x00000022768f7c23 */ /* 0x000fe20008010869 */
[----:B------:R-:W-:Y:S01]  /*6220*/  @P4 PRMT R141, R51, 0x5410, RZ ;  /* 0x00005410338d4816 */ /* 0x000fe200000000ff */
[----:B------:R-:W1:Y:S01]  /*6230*/  MUFU.EX2 R165, R158 ;  /* 0x0000009e00a57308 */ /* 0x000e620000000800 */
[----:B------:R-:W-:Y:S01]  /*6240*/  PRMT R219, R234, 0x7773, RZ ;  /* 0x00007773eadb7816 */ /* 0x000fe200000000ff */
[----:B------:R-:W-:Y:S01]  /*6250*/  @!P3 HFMA2.BF16_V2 R50, -RZ.H0_H0, RZ.H0_H0, -R52.H0_H0 ;  /* 0x200000ffff32b231 */ /* 0x000fe20000340934 */
[----:B------:R-:W-:Y:S01]  /*6260*/  PRMT R51, R52, 0x7632, R51 ;  /* 0x0000763234337816 */ /* 0x000fe20000000033 */
[----:B------:R-:W-:Y:S01]  /*6270*/  MUFU.EX2 R149, R149 ;  /* 0x0000009500957308 */ /* 0x000fe20000000800 */
[----:B------:R-:W-:Y:S01]  /*6280*/  @!P1 PRMT R53, R60, 0x5410, RZ ;  /* 0x000054103c359816 */ /* 0x000fe200000000ff */
[----:B------:R-:W-:Y:S01]  /*6290*/  FFMA.FTZ R151, R96, UR34, -R161 ;  /* 0x0000002260977c23 */ /* 0x000fe200080108a1 */
[----:B------:R-:W-:Y:S01]  /*62a0*/  ISETP.GT.U32.AND P1, PT, R219, UR12, PT ;  /* 0x0000000cdb007c0c */ /* 0x000fe2000bf24070 */
[----:B------:R-:W-:Y:S01]  /*62b0*/  @P2 HFMA2.BF16_V2 R49, -RZ.H0_H0, RZ.H0_H0, -R51.H0_H0 ;  /* 0x200000ffff312231 */ /* 0x000fe20000340933 */
[----:B------:R-:W-:Y:S01]  /*62c0*/  PRMT R102, R52, 0x5410, R51 ;  /* 0x0000541034667816 */ /* 0x000fe20000000033 */
[----:B------:R-:W-:Y:S01]  /*62d0*/  MUFU.EX2 R148, R148 ;  /* 0x0000009400947308 */ /* 0x000fe20000000800 */
[----:B------:R-:W-:Y:S01]  /*62e0*/  @!P3 PRMT R52, R50, 0x5410, RZ ;  /* 0x000054103234b816 */ /* 0x000fe200000000ff */
[----:B------:R-:W-:Y:S01]  /*62f0*/  IMAD.WIDE.U32 R230, R230, -0x2daee0ad, RZ ;  /* 0xd2511f53e6e67825 */ /* 0x000fe200078e00ff */
[----:B------:R-:W-:Y:S01]  /*6300*/  PRMT R240, R234, 0x7772, RZ ;  /* 0x00007772eaf07816 */ /* 0x000fe200000000ff */
[----:B------:R-:W-:Y:S01]  /*6310*/  MUFU.EX2 R145, R145 ;  /* 0x0000009100917308 */ /* 0x000fe20000000800 */
[----:B-1----:R-:W-:Y:S01]  /*6320*/  F2FP.BF16.F32.PACK_AB R50, R165, R70 ;  /* 0x00000046a532723e */ /* 0x002fe200000010ff */
[--C-:B------:R-:W-:Y:S01]  /*6330*/  FFMA.FTZ R178, R178, UR34, -R170.reuse ;  /* 0x00000022b2b27c23 */ /* 0x100fe200080108aa */
[----:B------:R-:W-:Y:S01]  /*6340*/  @P2 PRMT R51, R49, 0x5410, RZ ;  /* 0x0000541031332816 */ /* 0x000fe200000000ff */
[----:B------:R-:W-:Y:S01]  /*6350*/  MUFU.EX2 R143, R143 ;  /* 0x0000008f008f7308 */ /* 0x000fe20000000800 */
[----:B------:R-:W-:Y:S01]  /*6360*/  PRMT R49, R50, 0x7632, R49 ;  /* 0x0000763232317816 */ /* 0x000fe20000000031 */
[----:B------:R-:W-:Y:S01]  /*6370*/  FFMA.FTZ R177, R177, UR34, -R170 ;  /* 0x00000022b1b17c23 */ /* 0x000fe200080108aa */
[----:B------:R-:W-:Y:S01]  /*6380*/  ISETP.GT.U32.AND P3, PT, R240, UR12, PT ;  /* 0x0000000cf0007c0c */ /* 0x000fe2000bf64070 */
[----:B------:R-:W-:Y:S01]  /*6390*/  MUFU.EX2 R151, R151 ;  /* 0x0000009700977308 */ /* 0x000fe20000000800 */
[----:B------:R-:W-:Y:S01]  /*63a0*/  LOP3.LUT R172, R172, UR4, R217, 0x96, !PT ;  /* 0x00000004acac7c12 */ /* 0x000fe2000f8e96d9 */
[----:B------:R-:W-:Y:S01]  /*63b0*/  @P1 HFMA2.BF16_V2 R59, -RZ.H0_H0, RZ.H0_H0, -R49.H0_H0 ;  /* 0x200000ffff3b1231 */ /* 0x000fe20000340931 */
[----:B------:R-:W-:Y:S01]  /*63c0*/  PRMT R103, R50, 0x5410, R49 ;  /* 0x0000541032677816 */ /* 0x000fe20000000031 */
[--C-:B------:R-:W-:Y:S01]  /*63d0*/  FFMA.FTZ R214, R214, UR34, -R114.reuse ;  /* 0x00000022d6d67c23 */ /* 0x100fe20008010872 */
[----:B------:R-:W-:Y:S01]  /*63e0*/  LOP3.LUT R223, R172, 0xffff, RZ, 0xc0, !PT ;  /* 0x0000ffffacdf7812 */ /* 0x000fe200078ec0ff */
[----:B------:R-:W-:Y:S01]  /*63f0*/  FFMA.FTZ R175, R175, UR34, -R114 ;  /* 0x00000022afaf7c23 */ /* 0x000fe20008010872 */
[----:B------:R-:W-:Y:S01]  /*6400*/  @P1 PRMT R49, R59, 0x5410, RZ ;  /* 0x000054103b311816 */ /* 0x000fe200000000ff */
[----:B------:R-:W-:Y:S01]  /*6410*/  FFMA.FTZ R227, R227, UR34, -R161 ;  /* 0x00000022e3e37c23 */ /* 0x000fe200080108a1 */
[----:B------:R-:W-:Y:S01]  /*6420*/  SHF.R.U32.HI R223, RZ, 0x8, R223 ;  /* 0x00000008ffdf7819 */ /* 0x000fe200000116df */
[----:B------:R-:W-:Y:S01]  /*6430*/  FFMA.FTZ R226, R226, UR34, -R161 ;  /* 0x00000022e2e27c23 */ /* 0x000fe200080108a1 */
[C---:B------:R-:W-:Y:S01]  /*6440*/  LOP3.LUT R238, R172.reuse, 0xff, RZ, 0xc0, !PT ;  /* 0x000000ffacee7812 */ /* 0x040fe200078ec0ff */
[----:B------:R-:W-:Y:S01]  /*6450*/  @P3 HFMA2.BF16_V2 R58, -RZ.H0_H0, RZ.H0_H0, -R50.H0_H0 ;  /* 0x200000ffff3a3231 */ /* 0x000fe20000340932 */
[----:B------:R-:W-:Y:S01]  /*6460*/  PRMT R59, R172, 0x7632, R59 ;  /* 0x00007632ac3b7816 */ /* 0x000fe2000000003b */
[----:B------:R-:W-:Y:S01]  /*6470*/  FFMA.FTZ R218, R218, UR34, -R105 ;  /* 0x00000022dada7c23 */ /* 0x000fe20008010869 */
[----:B------:R-:W-:Y:S01]  /*6480*/  LOP3.LUT R60, R223, 0xffff, RZ, 0xc0, !PT ;  /* 0x0000ffffdf3c7812 */ /* 0x000fe200078ec0ff */
[----:B------:R-:W-:Y:S01]  /*6490*/  FADD.FTZ R162, R162, R95 ;  /* 0x0000005fa2a27221 */ /* 0x000fe20000010000 */
[----:B------:R-:W-:Y:S01]  /*64a0*/  ISETP.LE.U32.AND P2, PT, R238, UR12, PT ;  /* 0x0000000cee007c0c */ /* 0x000fe2000bf43070 */
[----:B------:R-:W-:Y:S01]  /*64b0*/  FADD.FTZ R75, R75, R74 ;  /* 0x0000004a4b4b7221 */ /* 0x000fe20000010000 */
[----:B------:R-:W-:Y:S01]  /*64c0*/  LOP3.LUT R59, R59, 0xff, RZ, 0xc0, !PT ;  /* 0x000000ff3b3b7812 */ /* 0x000fe200078ec0ff */
[----:B------:R-:W-:Y:S01]  /*64d0*/  FADD.FTZ R73, R73, R162 ;  /* 0x000000a249497221 */ /* 0x000fe20000010000 */
[----:B------:R-:W-:Y:S01]  /*64e0*/  @P3 PRMT R50, R58, 0x5410, RZ ;  /* 0x000054103a323816 */ /* 0x000fe200000000ff */
[----:B------:R-:W-:Y:S01]  /*64f0*/  FADD.FTZ R92, R93, R92 ;  /* 0x0000005c5d5c7221 */ /* 0x000fe20000010000 */
[----:B------:R-:W-:Y:S01]  /*6500*/  ISETP.LE.U32.AND P4, PT, R60, UR12, PT ;  /* 0x0000000c3c007c0c */ /* 0x000fe2000bf83070 */
[----:B------:R-:W-:Y:S01]  /*6510*/  MUFU.EX2 R175, R175 ;  /* 0x000000af00af7308 */ /* 0x000fe20000000800 */
[----:B------:R-:W-:Y:S01]  /*6520*/  ISETP.LE.U32.AND P3, PT, R59, UR12, PT ;  /* 0x0000000c3b007c0c */ /* 0x000fe2000bf63070 */
[----:B------:R-:W-:Y:S01]  /*6530*/  IMAD.WIDE.U32 R58, R157, -0x326172a9, RZ ;  /* 0xcd9e8d579d3a7825 */ /* 0x000fe200078e00ff */
[----:B------:R-:W-:Y:S01]  /*6540*/  F2FP.BF16.F32.PACK_AB R137, R116, R167 ;  /* 0x000000a77489723e */ /* 0x000fe200000010ff */
[----:B------:R-:W-:Y:S01]  /*6550*/  MUFU.EX2 R214, R214 ;  /* 0x000000d600d67308 */ /* 0x000fe20000000800 */
[----:B------:R-:W-:-:S02]  /*6560*/  LOP3.LUT R217, R115, 0xffff, RZ, 0xc0, !PT ;  /* 0x0000ffff73d97812 */ /* 0x000fc400078ec0ff */
[----:B------:R-:W-:Y:S01]  /*6570*/  PRMT R81, R200, 0x7770, RZ ;  /* 0x00007770c8517816 */ /* 0x000fe200000000ff */
[----:B------:R-:W-:Y:S01]  /*6580*/  @!P2 HFMA2.BF16_V2 R57, -RZ.H0_H0, RZ.H0_H0, -R137.H0_H0 ;  /* 0x200000ffff39a231 */ /* 0x000fe20000340989 */
[----:B------:R-:W-:Y:S01]  /*6590*/  PRMT R135, R137, 0x7632, R135 ;  /* 0x0000763289877816 */ /* 0x000fe20000000087 */
[----:B------:R-:W-:Y:S01]  /*65a0*/  MUFU.EX2 R218, R218 ;  /* 0x000000da00da7308 */ /* 0x000fe20000000800 */
[----:B------:R-:W-:Y:S02]  /*65b0*/  F2FP.BF16.F32.PACK_AB R136, R117, R168 ;  /* 0x000000a87588723e */ /* 0x000fe400000010ff */
[----:B------:R-:W-:Y:S01]  /*65c0*/  SHF.R.U32.HI R217, RZ, 0x8, R217 ;  /* 0x00000008ffd97819 */ /* 0x000fe200000116d9 */
[----:B------:R-:W-:Y:S01]  /*65d0*/  @!P4 HFMA2.BF16_V2 R48, -RZ.H0_H0, RZ.H0_H0, -R135.H0_H0 ;  /* 0x200000ffff30c231 */ /* 0x000fe20000340987 */
[----:B------:R-:W-:Y:S01]  /*65e0*/  ISETP.LE.U32.AND P1, PT, R81, UR12, PT ;  /* 0x0000000c51007c0c */ /* 0x000fe2000bf23070 */
[----:B------:R-:W-:Y:S01]  /*65f0*/  @!P3 HFMA2.BF16_V2 R47, -RZ.H0_H0, RZ.H0_H0, -R136.H0_H0 ;  /* 0x200000ffff2fb231 */ /* 0x000fe20000340988 */
[----:B------:R-:W-:Y:S01]  /*6600*/  PRMT R81, R137, 0x5410, R135 ;  /* 0x0000541089517816 */ /* 0x000fe20000000087 */
[----:B------:R-:W-:Y:S01]  /*6610*/  MUFU.EX2 R227, R227 ;  /* 0x000000e300e37308 */ /* 0x000fe20000000800 */
[----:B------:R-:W-:-:S02]  /*6620*/  PRMT R67, R136, 0x7632, R67 ;  /* 0x0000763288437816 */ /* 0x000fc40000000043 */
[----:B------:R-:W-:Y:S01]  /*6630*/  @!P2 PRMT R137, R57, 0x5410, RZ ;  /* 0x000054103989a816 */ /* 0x000fe200000000ff */
[----:B------:R-:W-:Y:S01]  /*6640*/  MUFU.EX2 R226, R226 ;  /* 0x000000e200e27308 */ /* 0x000fe20000000800 */
[----:B------:R-:W-:Y:S02]  /*6650*/  LOP3.LUT R57, R217, 0xffff, RZ, 0xc0, !PT ;  /* 0x0000ffffd9397812 */ /* 0x000fe400078ec0ff */
[----:B------:R-:W-:Y:S01]  /*6660*/  SHF.R.U32.HI R235, RZ, 0x18, R172 ;  /* 0x00000018ffeb7819 */ /* 0x000fe200000116ac */
[----:B------:R-:W-:Y:S01]  /*6670*/  MUFU.EX2 R178, R178 ;  /* 0x000000b200b27308 */ /* 0x000fe20000000800 */
[----:B------:R-:W-:Y:S02]  /*6680*/  LOP3.LUT R232, R115, 0xff, RZ, 0xc0, !PT ;  /* 0x000000ff73e87812 */ /* 0x000fe400078ec0ff */
[----:B------:R-:W-:Y:S01]  /*6690*/  PRMT R80, R136, 0x5410, R67 ;  /* 0x0000541088507816 */ /* 0x000fe20000000043 */
[----:B------:R-:W-:Y:S01]  /*66a0*/  MUFU.EX2 R177, R177 ;  /* 0x000000b100b17308 */ /* 0x000fe20000000800 */
[----:B------:R-:W-:-:S02]  /*66b0*/  @!P4 PRMT R135, R48, 0x5410, RZ ;  /* 0x000054103087c816 */ /* 0x000fc400000000ff */
[----:B------:R-:W-:Y:S02]  /*66c0*/  @!P3 PRMT R136, R47, 0x5410, RZ ;  /* 0x000054102f88b816 */ /* 0x000fe400000000ff */
[----:B------:R-:W-:Y:S02]  /*66d0*/  ISETP.LE.U32.AND P2, PT, R57, UR12, PT ;  /* 0x0000000c39007c0c */ /* 0x000fe4000bf43070 */
[----:B------:R-:W-:Y:S02]  /*66e0*/  ISETP.LE.U32.AND P4, PT, R235, UR12, PT ;  /* 0x0000000ceb007c0c */ /* 0x000fe4000bf83070 */
[----:B------:R-:W-:Y:S02]  /*66f0*/  ISETP.LE.U32.AND P3, PT, R232, UR12, PT ;  /* 0x0000000ce8007c0c */ /* 0x000fe4000bf63070 */
[----:B------:R-:W-:Y:S02]  /*6700*/  F2FP.BF16.F32.PACK_AB R48, R99, R166 ;  /* 0x000000a66330723e */ /* 0x000fe400000010ff */
[----:B------:R-:W-:-:S02]  /*6710*/  PRMT R57, R115, 0x7632, R57 ;  /* 0x0000763273397816 */ /* 0x000fc40000000039 */
[----:B------:R-:W-:Y:S02]  /*6720*/  PRMT R47, R48, 0x7632, R47 ;  /* 0x00007632302f7816 */ /* 0x000fe4000000002f */
[----:B------:R-:W-:Y:S02]  /*6730*/  PRMT R191, R216, 0x7771, RZ ;  /* 0x00007771d8bf7816 */ /* 0x000fe400000000ff */
[----:B------:R-:W-:Y:S01]  /*6740*/  LOP3.LUT R57, R57, 0xff, RZ, 0xc0, !PT ;  /* 0x000000ff39397812 */ /* 0x000fe200078ec0ff */
[----:B------:R-:W-:Y:S01]  /*6750*/  @!P4 HFMA2.BF16_V2 R55, -RZ.H0_H0, RZ.H0_H0, -R67.H0_H0 ;  /* 0x200000ffff37c231 */ /* 0x000fe20000340943 */
[----:B------:R-:W-:Y:S01]  /*6760*/  SHF.R.U32.HI R229, RZ, 0x18, R115 ;  /* 0x00000018ffe57819 */ /* 0x000fe20000011673 */
[----:B------:R-:W-:Y:S01]  /*6770*/  @!P3 HFMA2.BF16_V2 R46, -RZ.H0_H0, RZ.H0_H0, -R48.H0_H0 ;  /* 0x200000ffff2eb231 */ /* 0x000fe20000340930 */
[----:B------:R-:W-:Y:S01]  /*6780*/  PRMT R104, R48, 0x5410, R47 ;  /* 0x0000541030687816 */ /* 0x000fe2000000002f */
[----:B------:R-:W-:Y:S01]  /*6790*/  @!P2 HFMA2.BF16_V2 R45, -RZ.H0_H0, RZ.H0_H0, -R47.H0_H0 ;  /* 0x200000ffff2da231 */ /* 0x000fe2000034092f */
[----:B------:R-:W-:-:S02]  /*67a0*/  @!P4 PRMT R67, R55, 0x5410, RZ ;  /* 0x000054103743c816 */ /* 0x000fc400000000ff */
[----:B------:R-:W-:Y:S02]  /*67b0*/  @!P3 PRMT R48, R46, 0x5410, RZ ;  /* 0x000054102e30b816 */ /* 0x000fe400000000ff */
[----:B------:R-:W-:Y:S02]  /*67c0*/  @!P2 PRMT R47, R45, 0x5410, RZ ;  /* 0x000054102d2fa816 */ /* 0x000fe400000000ff */
[----:B------:R-:W-:Y:S02]  /*67d0*/  ISETP.LE.U32.AND P4, PT, R57, UR12, PT ;  /* 0x0000000c39007c0c */ /* 0x000fe4000bf83070 */
[----:B------:R-:W-:Y:S02]  /*67e0*/  ISETP.LE.U32.AND P3, PT, R229, UR12, PT ;  /* 0x0000000ce5007c0c */ /* 0x000fe4000bf63070 */
[----:B------:R-:W-:Y:S02]  /*67f0*/  ISETP.GT.U32.AND P2, PT, R191, UR12, PT ;  /* 0x0000000cbf007c0c */ /* 0x000fe4000bf44070 */
[----:B------:R-:W-:Y:S01]  /*6800*/  LOP3.LUT R157, R236, UR13, R59, 0x96, !PT ;  /* 0x0000000dec9d7c12 */ /* 0x000fe2000f8e963b */
[----:B------:R-:W-:Y:S01]  /*6810*/  FFMA.FTZ R236, R153, UR34, -R170 ;  /* 0x0000002299ec7c23 */ /* 0x000fe200080108aa */
[----:B------:R-:W-:Y:S01]  /*6820*/  F2FP.BF16.F32.PACK_AB R46, R90, R127 ;  /* 0x0000007f5a2e723e */ /* 0x000fe200000010ff */
[----:B------:R-:W-:Y:S01]  /*6830*/  FFMA.FTZ R153, R142, UR34, -R161 ;  /* 0x000000228e997c23 */ /* 0x000fe200080108a1 */
[----:B------:R-:W-:Y:S01]  /*6840*/  F2FP.BF16.F32.PACK_AB R66, R180, R239 ;  /* 0x000000efb442723e */ /* 0x000fe200000010ff */
[----:B------:R-:W-:Y:S01]  /*6850*/  FFMA.FTZ R142, R124, UR34, -R105 ;  /* 0x000000227c8e7c23 */ /* 0x000fe20008010869 */
[----:B------:R-:W-:Y:S01]  /*6860*/  LOP3.LUT R210, R210, UR15, R225, 0x96, !PT ;  /* 0x0000000fd2d27c12 */ /* 0x000fe2000f8e96e1 */
[----:B------:R-:W1:Y:S01]  /*6870*/  MUFU.EX2 R236, R236 ;  /* 0x000000ec00ec7308 */ /* 0x000e620000000800 */
[----:B------:R-:W-:Y:S01]  /*6880*/  PRMT R45, R46, 0x7632, R45 ;  /* 0x000076322e2d7816 */ /* 0x000fe2000000002d */
[----:B------:R-:W-:Y:S01]  /*6890*/  @!P4 HFMA2.BF16_V2 R44, -RZ.H0_H0, RZ.H0_H0, -R46.H0_H0 ;  /* 0x200000ffff2cc231 */ /* 0x000fe2000034092e */
[----:B------:R-:W-:Y:S01]  /*68a0*/  PRMT R65, R66, 0x7632, R65 ;  /* 0x0000763242417816 */ /* 0x000fe20000000041 */
[----:B------:R-:W-:Y:S01]  /*68b0*/  IMAD.WIDE.U32 R210, R210, -0x326172a9, RZ ;  /* 0xcd9e8d57d2d27825 */ /* 0x000fe200078e00ff */
[----:B------:R-:W-:-:S03]  /*68c0*/  PRMT R233, R233, 0x5410, R156 ;  /* 0x00005410e9e97816 */ /* 0x000fc6000000009c */
[----:B------:R-:W-:Y:S02]  /*68d0*/  @!P3 HFMA2.BF16_V2 R43, -RZ.H0_H0, RZ.H0_H0, -R45.H0_H0 ;  /* 0x200000ffff2bb231 */ /* 0x000fe4000034092d */
[----:B------:R-:W-:Y:S01]  /*68e0*/  FFMA.FTZ R156, R144, UR34, -R105 ;  /* 0x00000022909c7c23 */ /* 0x000fe20008010869 */
[----:B------:R-:W-:Y:S01]  /*68f0*/  @P2 HFMA2.BF16_V2 R41, -RZ.H0_H0, RZ.H0_H0, -R65.H0_H0 ;  /* 0x200000ffff292231 */ /* 0x000fe20000340941 */
[----:B------:R-:W-:Y:S01]  /*6900*/  PRMT R221, R216, 0x7773, RZ ;  /* 0x00007773d8dd7816 */ /* 0x000fe200000000ff */
[----:B------:R-:W-:Y:S01]  /*6910*/  @!P5 HFMA2.BF16_V2 R42, -RZ.H0_H0, RZ.H0_H0, -R66.H0_H0 ;  /* 0x200000ffff2ad231 */ /* 0x000fe20000340942 */
[----:B------:R-:W-:Y:S01]  /*6920*/  PRMT R183, R200, 0x7771, RZ ;  /* 0x00007771c8b77816 */ /* 0x000fe200000000ff */
[----:B------:R-:W-:Y:S01]  /*6930*/  MUFU.EX2 R153, R153 ;  /* 0x0000009900997308 */ /* 0x000fe20000000800 */
[----:B------:R-:W-:Y:S01]  /*6940*/  LOP3.LUT R146, R146, UR13, R211, 0x96, !PT ;  /* 0x0000000d92927c12 */ /* 0x000fe2000f8e96d3 */
[----:B------:R-:W-:Y:S01]  /*6950*/  FFMA.FTZ R144, R119, UR34, -R114 ;  /* 0x0000002277907c23 */ /* 0x000fe20008010872 */
[----:B------:R-:W-:Y:S01]  /*6960*/  PRMT R158, R46, 0x5410, R45 ;  /* 0x000054102e9e7816 */ /* 0x000fe2000000002d */
[----:B------:R-:W2:Y:S01]  /*6970*/  MUFU.EX2 R156, R156 ;  /* 0x0000009c009c7308 */ /* 0x000ea20000000800 */
[----:B------:R-:W-:-:S02]  /*6980*/  PRMT R211, R66, 0x5410, R65 ;  /* 0x0000541042d37816 */ /* 0x000fc40000000041 */
[----:B------:R-:W-:Y:S01]  /*6990*/  @!P4 PRMT R46, R44, 0x5410, RZ ;  /* 0x000054102c2ec816 */ /* 0x000fe200000000ff */
[----:B------:R-:W3:Y:S01]  /*69a0*/  MUFU.EX2 R144, R144 ;  /* 0x0000009000907308 */ /* 0x000ee20000000800 */
[----:B------:R-:W-:Y:S02]  /*69b0*/  @!P3 PRMT R45, R43, 0x5410, RZ ;  /* 0x000054102b2db816 */ /* 0x000fe400000000ff */
[----:B------:R-:W-:Y:S01]  /*69c0*/  @P2 PRMT R65, R41, 0x5410, RZ ;  /* 0x0000541029412816 */ /* 0x000fe200000000ff */
[----:B------:R-:W5:Y:S01]  /*69d0*/  MUFU.EX2 R142, R142 ;  /* 0x0000008e008e7308 */ /* 0x000f620000000800 */
[----:B------:R-:W-:Y:S02]  /*69e0*/  ISETP.GT.U32.AND P3, PT, R221, UR12, PT ;  /* 0x0000000cdd007c0c */ /* 0x000fe4000bf64070 */
[----:B------:R-:W-:Y:S02]  /*69f0*/  F2FP.BF16.F32.PACK_AB R44, R176, R237 ;  /* 0x000000edb02c723e */ /* 0x000fe400000010ff */
[----:B------:R-:W-:-:S02]  /*6a00*/  ISETP.GT.U32.AND P2, PT, R183, UR12, PT ;  /* 0x0000000cb7007c0c */ /* 0x000fc4000bf44070 */
[----:B------:R-:W-:Y:S01]  /*6a10*/  PRMT R199, R210, 0x7770, RZ ;  /* 0x00007770d2c77816 */ /* 0x000fe200000000ff */
[----:B------:R-:W-:Y:S01]  /*6a20*/  @!P1 HFMA2.BF16_V2 R38, -RZ.H0_H0, RZ.H0_H0, -R44.H0_H0 ;  /* 0x200000ffff269231 */ /* 0x000fe2000034092c */
[----:B-1----:R-:W-:Y:S02]  /*6a30*/  F2FP.BF16.F32.PACK_AB R64, R179, R236 ;  /* 0x000000ecb340723e */ /* 0x002fe400000010ff */
[----:B------:R-:W-:Y:S02]  /*6a40*/  PRMT R43, R44, 0x7632, R43 ;  /* 0x000076322c2b7816 */ /* 0x000fe4000000002b */
[----:B------:R-:W-:Y:S02]  /*6a50*/  PRMT R171, R200, 0x7773, RZ ;  /* 0x00007773c8ab7816 */ /* 0x000fe400000000ff */
[----:B------:R-:W-:Y:S02]  /*6a60*/  ISETP.LE.U32.AND P4, PT, R199, UR12, PT ;  /* 0x0000000cc7007c0c */ /* 0x000fe4000bf83070 */
[----:B------:R-:W-:Y:S01]  /*6a70*/  PRMT R63, R64, 0x7632, R63 ;  /* 0x00007632403f7816 */ /* 0x000fe2000000003f */
[----:B------:R-:W-:Y:S01]  /*6a80*/  @P2 HFMA2.BF16_V2 R37, -RZ.H0_H0, RZ.H0_H0, -R43.H0_H0 ;  /* 0x200000ffff252231 */ /* 0x000fe2000034092b */
[----:B------:R-:W-:-:S02]  /*6a90*/  PRMT R199, R44, 0x5410, R43 ;  /* 0x000054102cc77816 */ /* 0x000fc4000000002b */
[----:B------:R-:W-:Y:S01]  /*6aa0*/  @!P1 PRMT R44, R38, 0x5410, RZ ;  /* 0x00005410262c9816 */ /* 0x000fe200000000ff */
[----:B------:R-:W-:Y:S01]  /*6ab0*/  @P3 HFMA2.BF16_V2 R39, -RZ.H0_H0, RZ.H0_H0, -R63.H0_H0 ;  /* 0x200000ffff273231 */ /* 0x000fe2000034093f */
[----:B------:R-:W-:Y:S02]  /*6ac0*/  ISETP.GT.U32.AND P1, PT, R171, UR12, PT ;  /* 0x0000000cab007c0c */ /* 0x000fe4000bf24070 */
[----:B------:R-:W-:Y:S02]  /*6ad0*/  @!P5 PRMT R66, R42, 0x5410, RZ ;  /* 0x000054102a42d816 */ /* 0x000fe400000000ff */
[----:B------:R-:W-:Y:S02]  /*6ae0*/  PRMT R202, R200, 0x7772, RZ ;  /* 0x00007772c8ca7816 */ /* 0x000fe400000000ff */
[----:B--2---:R-:W-:Y:S02]  /*6af0*/  F2FP.BF16.F32.PACK_AB R42, R156, R89 ;  /* 0x000000599c2a723e */ /* 0x004fe400000010ff */
[----:B------:R-:W-:-:S02]  /*6b00*/  LOP3.LUT R55, R146, 0xff, RZ, 0xc0, !PT ;  /* 0x000000ff92377812 */ /* 0x000fc400078ec0ff */
[----:B------:R-:W-:Y:S02]  /*6b10*/  PRMT R213, R64, 0x5410, R63 ;  /* 0x0000541040d57816 */ /* 0x000fe4000000003f */
[----:B------:R-:W-:Y:S02]  /*6b20*/  @P3 PRMT R63, R39, 0x5410, RZ ;  /* 0x00005410273f3816 */ /* 0x000fe400000000ff */
[----:B------:R-:W-:Y:S02]  /*6b30*/  @P2 PRMT R43, R37, 0x5410, RZ ;  /* 0x00005410252b2816 */ /* 0x000fe400000000ff */
[----:B------:R-:W-:Y:S02]  /*6b40*/  ISETP.GT.U32.AND P3, PT, R202, UR12, PT ;  /* 0x0000000cca007c0c */ /* 0x000fe4000bf64070 */
[----:B------:R-:W-:Y:S02]  /*6b50*/  PRMT R41, R42, 0x7632, R41 ;  /* 0x000076322a297816 */ /* 0x000fe40000000029 */
[----:B------:R-:W-:-:S02]  /*6b60*/  ISETP.LE.U32.AND P2, PT, R55, UR12, PT ;  /* 0x0000000c37007c0c */ /* 0x000fc4000bf43070 */
[----:B------:R-:W-:Y:S01]  /*6b70*/  PRMT R228, R216, 0x7772, RZ ;  /* 0x00007772d8e47816 */ /* 0x000fe200000000ff */
[----:B------:R-:W-:Y:S01]  /*6b80*/  @P1 HFMA2.BF16_V2 R29, -RZ.H0_H0, RZ.H0_H0, -R41.H0_H0 ;  /* 0x200000ffff1d1231 */ /* 0x000fe20000340929 */
[----:B------:R-:W-:Y:S02]  /*6b90*/  LOP3.LUT R242, R146, 0xffff, RZ, 0xc0, !PT ;  /* 0x0000ffff92f27812 */ /* 0x000fe400078ec0ff */
[----:B------:R-:W-:Y:S02]  /*6ba0*/  SHF.R.U32.HI R241, RZ, 0x18, R146 ;  /* 0x00000018fff17819 */ /* 0x000fe40000011692 */
[----:B------:R-:W-:Y:S01]  /*6bb0*/  ISETP.GT.U32.AND P5, PT, R228, UR12, PT ;  /* 0x0000000ce4007c0c */ /* 0x000fe2000bfa4070 */
[----:B------:R-:W-:Y:S01]  /*6bc0*/  @P3 HFMA2.BF16_V2 R30, -RZ.H0_H0, RZ.H0_H0, -R42.H0_H0 ;  /* 0x200000ffff1e3231 */ /* 0x000fe2000034092a */
[----:B------:R-:W-:Y:S02]  /*6bd0*/  F2FP.BF16.F32.PACK_AB R62, R152, R153 ;  /* 0x00000099983e723e */ /* 0x000fe400000010ff */
[----:B------:R-:W-:-:S02]  /*6be0*/  PRMT R201, R42, 0x5410, R41 ;  /* 0x000054102ac97816 */ /* 0x000fc40000000029 */
[----:B------:R-:W-:Y:S01]  /*6bf0*/  @P1 PRMT R41, R29, 0x5410, RZ ;  /* 0x000054101d291816 */ /* 0x000fe200000000ff */
[----:B------:R-:W-:Y:S01]  /*6c00*/  @!P2 HFMA2.BF16_V2 R23, -RZ.H0_H0, RZ.H0_H0, -R62.H0_H0 ;  /* 0x200000ffff17a231 */ /* 0x000fe2000034093e */
[----:B------:R-:W-:Y:S02]  /*6c10*/  SHF.R.U32.HI R242, RZ, 0x8, R242 ;  /* 0x00000008fff27819 */ /* 0x000fe400000116f2 */
[----:B------:R-:W-:Y:S02]  /*6c20*/  ISETP.LE.U32.AND P1, PT, R241, UR12, PT ;  /* 0x0000000cf1007c0c */ /* 0x000fe4000bf23070 */
[----:B------:R-:W-:Y:S01]  /*6c30*/  PRMT R61, R62, 0x7632, R61 ;  /* 0x000076323e3d7816 */ /* 0x000fe2000000003d */
[----:B------:R-:W-:Y:S01]  /*6c40*/  @P5 HFMA2.BF16_V2 R40, -RZ.H0_H0, RZ.H0_H0, -R64.H0_H0 ;  /* 0x200000ffff285231 */ /* 0x000fe20000340940 */
[----:B------:R-:W-:Y:S02]  /*6c50*/  PRMT R221, R228, 0x5410, R221 ;  /* 0x00005410e4dd7816 */ /* 0x000fe400000000dd */
[----:B------:R-:W-:-:S02]  /*6c60*/  LOP3.LUT R37, R242, 0xffff, RZ, 0xc0, !PT ;  /* 0x0000fffff2257812 */ /* 0x000fc400078ec0ff */
[----:B------:R-:W-:Y:S02]  /*6c70*/  F2FP.BF16.F32.PACK_AB R60, R148, R149 ;  /* 0x00000095943c723e */ /* 0x000fe400000010ff */
[----:B------:R-:W-:Y:S02]  /*6c80*/  LOP3.LUT R228, R157, 0xff, RZ, 0xc0, !PT ;  /* 0x000000ff9de47812 */ /* 0x000fe400078ec0ff */
[----:B------:R-:W-:Y:S02]  /*6c90*/  PRMT R126, R62, 0x5410, R61 ;  /* 0x000054103e7e7816 */ /* 0x000fe4000000003d */
[----:B------:R-:W-:Y:S01]  /*6ca0*/  @P3 PRMT R42, R30, 0x5410, RZ ;  /* 0x000054101e2a3816 */ /* 0x000fe200000000ff */
[----:B------:R-:W-:Y:S01]  /*6cb0*/  FFMA.FTZ R30, R120, UR34, -R161 ;  /* 0x00000022781e7c23 */ /* 0x000fe200080108a1 */
[----:B------:R-:W-:Y:S02]  /*6cc0*/  @!P2 PRMT R62, R23, 0x5410, RZ ;  /* 0x00005410173ea816 */ /* 0x000fe400000000ff */
[----:B------:R-:W-:-:S02]  /*6cd0*/  ISETP.LE.U32.AND P3, PT, R37, UR12, PT ;  /* 0x0000000c25007c0c */ /* 0x000fc4000bf63070 */
[----:B------:R-:W-:Y:S02]  /*6ce0*/  PRMT R59, R60, 0x7632, R59 ;  /* 0x000076323c3b7816 */ /* 0x000fe4000000003b */
[----:B------:R-:W-:Y:S02]  /*6cf0*/  ISETP.LE.U32.AND P2, PT, R228, UR12, PT ;  /* 0x0000000ce4007c0c */ /* 0x000fe4000bf43070 */
[----:B------:R-:W-:Y:S01]  /*6d00*/  @P5 PRMT R64, R40, 0x5410, RZ ;  /* 0x0000541028405816 */ /* 0x000fe200000000ff */
[----:B------:R-:W-:Y:S01]  /*6d10*/  @!P1 HFMA2.BF16_V2 R20, -RZ.H0_H0, RZ.H0_H0, -R59.H0_H0 ;  /* 0x200000ffff149231 */ /* 0x000fe2000034093b */
[----:B------:R-:W-:Y:S02]  /*6d20*/  LOP3.LUT R215, R157, 0xffff, RZ, 0xc0, !PT ;  /* 0x0000ffff9dd77812 */ /* 0x000fe400078ec0ff */
[----:B---3--:R-:W-:Y:S02]  /*6d30*/  F2FP.BF16.F32.PACK_AB R40, R144, R145 ;  /* 0x000000919028723e */ /* 0x008fe400000010ff */
[----:B------:R-:W-:Y:S01]  /*6d40*/  PRMT R29, R60, 0x5410, R59 ;  /* 0x000054103c1d7816 */ /* 0x000fe2000000003b */
[----:B------:R-:W-:Y:S01]  /*6d50*/  @!P3 HFMA2.BF16_V2 R22, -RZ.H0_H0, RZ.H0_H0, -R61.H0_H0 ;  /* 0x200000ffff16b231 */ /* 0x000fe2000034093d */
[----:B------:R-:W-:-:S02]  /*6d60*/  @!P1 PRMT R59, R20, 0x5410, RZ ;  /* 0x00005410143b9816 */ /* 0x000fc400000000ff */
[----:B------:R-:W-:Y:S01]  /*6d70*/  SHF.R.U32.HI R215, RZ, 0x8, R215 ;  /* 0x00000008ffd77819 */ /* 0x000fe200000116d7 */
[----:B------:R-:W-:Y:S01]  /*6d80*/  @!P2 HFMA2.BF16_V2 R15, -RZ.H0_H0, RZ.H0_H0, -R40.H0_H0 ;  /* 0x200000ffff0fa231 */ /* 0x000fe20000340928 */
[----:B------:R-:W-:Y:S02]  /*6d90*/  PRMT R20, R157, 0x7632, R20 ;  /* 0x000076329d147816 */ /* 0x000fe40000000014 */
[----:B------:R-:W-:Y:S02]  /*6da0*/  PRMT R39, R40, 0x7632, R39 ;  /* 0x0000763228277816 */ /* 0x000fe40000000027 */
[----:B------:R-:W-:Y:S02]  /*6db0*/  LOP3.LUT R23, R215, 0xffff, RZ, 0xc0, !PT ;  /* 0x0000ffffd7177812 */ /* 0x000fe400078ec0ff */
[----:B------:R-:W-:Y:S02]  /*6dc0*/  LOP3.LUT R20, R20, 0xff, RZ, 0xc0, !PT ;  /* 0x000000ff14147812 */ /* 0x000fe400078ec0ff */
[----:B------:R-:W-:-:S02]  /*6dd0*/  PRMT R119, R40, 0x5410, R39 ;  /* 0x0000541028777816 */ /* 0x000fc40000000027 */
[----:B------:R-:W-:Y:S02]  /*6de0*/  PRMT R38, R146, 0x7632, R38 ;  /* 0x0000763292267816 */ /* 0x000fe40000000026 */
[----:B------:R-:W-:Y:S01]  /*6df0*/  @!P3 PRMT R61, R22, 0x5410, RZ ;  /* 0x00005410163db816 */ /* 0x000fe200000000ff */
[----:B------:R-:W-:Y:S01]  /*6e00*/  IMAD.MOV.U32 R22, RZ, RZ, R234 ;  /* 0x000000ffff167224 */ /* 0x000fe200078e00ea */
[----:B------:R-:W-:Y:S02]  /*6e10*/  @!P2 PRMT R40, R15, 0x5410, RZ ;  /* 0x000054100f28a816 */ /* 0x000fe400000000ff */
[----:B------:R-:W-:Y:S02]  /*6e20*/  ISETP.LE.U32.AND P3, PT, R23, UR12, PT ;  /* 0x0000000c17007c0c */ /* 0x000fe4000bf63070 */
[----:B------:R-:W-:Y:S01]  /*6e30*/  ISETP.LE.U32.AND P2, PT, R20, UR12, PT ;  /* 0x0000000c14007c0c */ /* 0x000fe2000bf43070 */
[----:B------:R-:W-:Y:S01]  /*6e40*/  IMAD.MOV.U32 R20, RZ, RZ, R58 ;  /* 0x000000ffff147224 */ /* 0x000fe200078e003a */
[----:B------:R-:W-:-:S02]  /*6e50*/  PRMT R150, R210, 0x7772, RZ ;  /* 0x00007772d2967816 */ /* 0x000fc400000000ff */
[----:B------:R-:W-:Y:S02]  /*6e60*/  LOP3.LUT R38, R38, 0xff, RZ, 0xc0, !PT ;  /* 0x000000ff26267812 */ /* 0x000fe400078ec0ff */
[----:B------:R-:W-:Y:S02]  /*6e70*/  PRMT R203, R210, 0x7773, RZ ;  /* 0x00007773d2cb7816 */ /* 0x000fe400000000ff */
[----:B------:R-:W-:Y:S02]  /*6e80*/  ISETP.LE.U32.AND P5, PT, R38, UR12, PT ;  /* 0x0000000c26007c0c */ /* 0x000fe4000bfa3070 */
[C---:B------:R-:W-:Y:S01]  /*6e90*/  ISETP.GT.U32.AND P1, PT, R150.reuse, UR12, PT ;  /* 0x0000000c96007c0c */ /* 0x040fe2000bf24070 */
[----:B------:R-:W-:Y:S01]  /*6ea0*/  @!P3 HFMA2.BF16_V2 R14, -RZ.H0_H0, RZ.H0_H0, -R39.H0_H0 ;  /* 0x200000ffff0eb231 */ /* 0x000fe20000340927 */
[----:B------:R-:W-:Y:S02]  /*6eb0*/  PRMT R123, R150, 0x5410, R203 ;  /* 0x00005410967b7816 */ /* 0x000fe400000000cb */
[----:B-----5:R-:W-:Y:S01]  /*6ec0*/  F2FP.BF16.F32.PACK_AB R38, R142, R143 ;  /* 0x0000008f8e26723e */ /* 0x020fe200000010ff */
[----:B------:R-:W1:Y:S01]  /*6ed0*/  MUFU.EX2 R150, R30 ;  /* 0x0000001e00967308 */ /* 0x000e620000000800 */
[----:B------:R-:W-:-:S02]  /*6ee0*/  PRMT R169, R210, 0x7771, RZ ;  /* 0x00007771d2a97816 */ /* 0x000fc400000000ff */
[C---:B------:R-:W-:Y:S01]  /*6ef0*/  PRMT R37, R38.reuse, 0x7632, R37 ;  /* 0x0000763226257816 */ /* 0x040fe20000000025 */
[----:B------:R-:W-:Y:S01]  /*6f00*/  @!P2 HFMA2.BF16_V2 R13, -RZ.H0_H0, RZ.H0_H0, -R38.H0_H0 ;  /* 0x200000ffff0da231 */ /* 0x000fe20000340926 */
[----:B------:R-:W-:Y:S01]  /*6f10*/  SHF.R.U32.HI R234, RZ, 0x18, R157 ;  /* 0x00000018ffea7819 */ /* 0x000fe2000001169d */
[----:B------:R-:W-:Y:S01]  /*6f20*/  @!P5 HFMA2.BF16_V2 R21, -RZ.H0_H0, RZ.H0_H0, -R60.H0_H0 ;  /* 0x200000ffff15d231 */ /* 0x000fe2000034093c */
[----:B------:R-:W-:Y:S02]  /*6f30*/  PRMT R118, R38, 0x5410, R37 ;  /* 0x0000541026767816 */ /* 0x000fe40000000025 */
[----:B------:R-:W-:Y:S01]  /*6f40*/  @!P3 PRMT R39, R14, 0x5410, RZ ;  /* 0x000054100e27b816 */ /* 0x000fe200000000ff */
[----:B------:R-:W-:Y:S01]  /*6f50*/  IMAD.U32 R14, RZ, RZ, UR12 ;  /* 0x0000000cff0e7e24 */ /* 0x000fe2000f8e00ff */
[----:B------:R-:W-:Y:S01]  /*6f60*/  @!P2 PRMT R38, R13, 0x5410, RZ ;  /* 0x000054100d26a816 */ /* 0x000fe200000000ff */
[----:B------:R-:W-:Y:S01]  /*6f70*/  IMAD.U32 R13, RZ, RZ, UR20 ;  /* 0x00000014ff0d7e24 */ /* 0x000fe2000f8e00ff */
[----:B------:R-:W-:-:S02]  /*6f80*/  ISETP.LE.U32.AND P2, PT, R234, UR12, PT ;  /* 0x0000000cea007c0c */ /* 0x000fc4000bf43070 */
[----:B------:R-:W-:Y:S02]  /*6f90*/  ISETP.GT.U32.AND P3, PT, R169, UR12, PT ;  /* 0x0000000ca9007c0c */ /* 0x000fe4000bf64070 */
[C---:B------:R-:W-:Y:S02]  /*6fa0*/  PRMT R23, R58.reuse, 0x7770, RZ ;  /* 0x000077703a177816 */ /* 0x040fe400000000ff */
[C---:B------:R-:W-:Y:S02]  /*6fb0*/  PRMT R15, R58.reuse, 0x7771, RZ ;  /* 0x000077713a0f7816 */ /* 0x040fe400000000ff */
[C---:B------:R-:W-:Y:S02]  /*6fc0*/  PRMT R120, R58.reuse, 0x7772, RZ ;  /* 0x000077723a787816 */ /* 0x040fe400000000ff */
[----:B------:R-:W-:Y:S02]  /*6fd0*/  PRMT R243, R58, 0x7773, RZ ;  /* 0x000077733af37816 */ /* 0x000fe400000000ff */
[----:B-1----:R-:W-:Y:S01]  /*6fe0*/  F2FP.BF16.F32.PACK_AB R58, R150, R151 ;  /* 0x00000097963a723e */ /* 0x002fe200000010ff */
[----:B------:R-:W-:Y:S01]  /*6ff0*/  @!P2 HFMA2.BF16_V2 R10, -RZ.H0_H0, RZ.H0_H0, -R37.H0_H0 ;  /* 0x200000ffff0aa231 */ /* 0x000fe20000340925 */
[----:B------:R-:W-:-:S02]  /*7000*/  @!P5 PRMT R60, R21, 0x5410, RZ ;  /* 0x00005410153cd816 */ /* 0x000fc400000000ff */
[----:B------:R-:W-:Y:S01]  /*7010*/  PRMT R57, R58, 0x7632, R57 ;  /* 0x000076323a397816 */ /* 0x000fe20000000039 */
[----:B------:R-:W-:Y:S01]  /*7020*/  @!P4 HFMA2.BF16_V2 R12, -RZ.H0_H0, RZ.H0_H0, -R58.H0_H0 ;  /* 0x200000ffff0cc231 */ /* 0x000fe2000034093a */
[----:B------:R-:W-:Y:S02]  /*7030*/  @!P2 PRMT R37, R10, 0x5410, RZ ;  /* 0x000054100a25a816 */ /* 0x000fe400000000ff */
[----:B------:R-:W-:Y:S01]  /*7040*/  PRMT R30, R58, 0x5410, R57 ;  /* 0x000054103a1e7816 */ /* 0x000fe20000000039 */
[----:B------:R-:W-:Y:S01]  /*7050*/  @P3 HFMA2.BF16_V2 R11, -RZ.H0_H0, RZ.H0_H0, -R57.H0_H0 ;  /* 0x200000ffff0b3231 */ /* 0x000fe20000340939 */
[----:B------:R-:W-:Y:S02]  /*7060*/  SHF.R.S32.HI R10, RZ, 0x1f, R121 ;  /* 0x0000001fff0a7819 */ /* 0x000fe40000011479 */
[----:B------:R-:W-:Y:S02]  /*7070*/  PRMT R21, R202, 0x5410, R171 ;  /* 0x00005410ca157816 */ /* 0x000fe400000000ab */
[----:B------:R-:W-:-:S02]  /*7080*/  @P3 PRMT R57, R11, 0x5410, RZ ;  /* 0x000054100b393816 */ /* 0x000fc400000000ff */
[----:B------:R-:W-:Y:S02]  /*7090*/  IADD3 R11, P2, PT, R121, UR20, RZ ;  /* 0x00000014790b7c10 */ /* 0x000fe4000ff5e0ff */
[----:B------:R-:W-:Y:S02]  /*70a0*/  ISETP.GT.U32.AND P5, PT, R203, UR12, PT ;  /* 0x0000000ccb007c0c */ /* 0x000fe4000bfa4070 */
[----:B------:R-:W-:Y:S02]  /*70b0*/  LEA.HI.X.SX32 R10, R13, R10, 0x1, P2 ;  /* 0x0000000a0d0a7211 */ /* 0x000fe400010f0eff */
[C---:B----4-:R-:W-:Y:S01]  /*70c0*/  LEA R202, P2, R11.reuse, UR6, 0x1 ;  /* 0x000000060bca7c11 */ /* 0x050fe2000f8408ff */
[----:B------:R-:W-:Y:S01]  /*70d0*/  USHF.L.U32 UR6, UR12, 0x10, URZ ;  /* 0x000000100c067899 */ /* 0x000fe200080006ff */
[----:B------:R-:W-:Y:S02]  /*70e0*/  LOP3.LUT R171, R224, UR4, R231, 0x96, !PT ;  /* 0x00000004e0ab7c12 */ /* 0x000fe4000f8e96e7 */
[----:B------:R-:W-:Y:S01]  /*70f0*/  LEA.HI.X R203, R11, UR7, R10, 0x1, P2 ;  /* 0x000000070bcb7c11 */ /* 0x000fe200090f0c0a */
[----:B------:R-:W-:Y:S01]  /*7100*/  IMAD.WIDE.U32 R10, R97, -0x2daee0ad, RZ ;  /* 0xd2511f53610a7825 */ /* 0x000fe200078e00ff */
[----:B------:R-:W-:-:S02]  /*7110*/  @!P4 PRMT R58, R12, 0x5410, RZ ;  /* 0x000054100c3ac816 */ /* 0x000fc400000000ff */
[----:B------:R-:W-:Y:S01]  /*7120*/  SHF.R.U32.HI R12, RZ, 0x10, R181 ;  /* 0x00000010ff0c7819 */ /* 0x000fe200000116b5 */
[----:B------:R-:W-:Y:S01]  /*7130*/  IMAD.MOV.U32 R124, RZ, RZ, R10 ;  /* 0x000000ffff7c7224 */ /* 0x000fe200078e000a */
[C---:B------:R-:W-:Y:S01]  /*7140*/  PRMT R224, R10.reuse, 0x7771, RZ ;  /* 0x000077710ae07816 */ /* 0x040fe200000000ff */
[----:B------:R-:W-:Y:S01]  /*7150*/  IMAD.U32 R121, RZ, RZ, UR6 ;  /* 0x00000006ff797e24 */ /* 0x000fe2000f8e00ff */
[C---:B------:R-:W-:Y:S01]  /*7160*/  PRMT R97, R10.reuse, 0x7772, RZ ;  /* 0x000077720a617816 */ /* 0x040fe200000000ff */
[----:B------:R-:W-:Y:S01]  /*7170*/  STG.E.U16 desc[UR26][R202.64], R88 ;  /* 0x00000058ca007986 */ /* 0x000fe2000c10151a */
[----:B------:R-:W-:Y:S01]  /*7180*/  PRMT R96, R10, 0x7773, RZ ;  /* 0x000077730a607816 */ /* 0x000fe200000000ff */
[----:B------:R-:W-:Y:S01]  /*7190*/  USHF.L.U32 UR6, UR24, 0x3, URZ ;  /* 0x0000000318067899 */ /* 0x000fe200080006ff */
[----:B------:R-:W-:Y:S01]  /*71a0*/  SHF.R.U32.HI R10, RZ, 0x10, R172 ;  /* 0x00000010ff0a7819 */ /* 0x000fe200000116ac */
[----:B------:R-:W-:Y:S01]  /*71b0*/  STG.E.U16 desc[UR26][R202.64+0x2], R91 ;  /* 0x0000025bca007986 */ /* 0x000fe2000c10151a */
[----:B------:R-:W-:-:S02]  /*71c0*/  LOP3.LUT R12, R12, 0xff, RZ, 0xc0, !PT ;  /* 0x000000ff0c0c7812 */ /* 0x000fc400078ec0ff */
[----:B------:R-:W-:Y:S02]  /*71d0*/  LOP3.LUT R10, R10, 0xff, RZ, 0xc0, !PT ;  /* 0x000000ff0a0a7812 */ /* 0x000fe400078ec0ff */
[----:B------:R-:W-:Y:S02]  /*71e0*/  SHF.R.U32.HI R146, RZ, 0x10, R146 ;  /* 0x00000010ff927819 */ /* 0x000fe40000011692 */
[C---:B------:R-:W-:Y:S02]  /*71f0*/  ISETP.GT.U32.AND P3, PT, R120.reuse, UR12, PT ;  /* 0x0000000c78007c0c */ /* 0x040fe4000bf64070 */
[----:B------:R-:W-:Y:S02]  /*7200*/  ISETP.GT.U32.AND P2, PT, R243, UR12, PT ;  /* 0x0000000cf3007c0c */ /* 0x000fe4000bf44070 */
[----:B------:R-:W-:Y:S02]  /*7210*/  PRMT R120, R120, 0x5410, R243 ;  /* 0x0000541078787816 */ /* 0x000fe400000000f3 */
[----:B------:R-:W-:-:S02]  /*7220*/  PRMT R235, R10, 0x5410, R235 ;  /* 0x000054100aeb7816 */ /* 0x000fc400000000eb */
[----:B------:R-:W-:Y:S01]  /*7230*/  PRMT R243, R12, 0x5410, R147 ;  /* 0x000054100cf37816 */ /* 0x000fe20000000093 */
[--C-:B------:R-:W-:Y:S01]  /*7240*/  FFMA.FTZ R147, R107, UR34, -R170.reuse ;  /* 0x000000226b937c23 */ /* 0x100fe200080108aa */
[----:B------:R-:W-:Y:S01]  /*7250*/  LOP3.LUT R10, R146, 0xff, RZ, 0xc0, !PT ;  /* 0x000000ff920a7812 */ /* 0x000fe200078ec0ff */
[----:B------:R-:W-:Y:S01]  /*7260*/  FFMA.FTZ R146, R109, UR34, -R170 ;  /* 0x000000226d927c23 */ /* 0x000fe200080108aa */
[----:B------:R-:W-:Y:S01]  /*7270*/  LOP3.LUT R225, R222, UR4, R11, 0x96, !PT ;  /* 0x00000004dee17c12 */ /* 0x000fe2000f8e960b */
[----:B------:R-:W-:Y:S01]  /*7280*/  IMAD.IADD R222, R185, 0x1, R184 ;  /* 0x00000001b9de7824 */ /* 0x000fe200078e02b8 */
[----:B------:R-:W-:Y:S01]  /*7290*/  LOP3.LUT R210, R210, 0xff, RZ, 0xc0, !PT ;  /* 0x000000ffd2d27812 */ /* 0x000fe200078ec0ff */
[----:B------:R-:W-:Y:S01]  /*72a0*/  MUFU.EX2 R147, R147 ;  /* 0x0000009300937308 */ /* 0x000fe20000000800 */
[----:B------:R-:W-:Y:S01]  /*72b0*/  PRMT R231, R182, 0x5410, R163 ;  /* 0x00005410b6e77816 */ /* 0x000fe200000000a3 */
[----:B------:R-:W-:Y:S01]  /*72c0*/  FFMA.FTZ R182, R111, UR34, -R170 ;  /* 0x000000226fb67c23 */ /* 0x000fe200080108aa */
[----:B------:R-:W-:Y:S01]  /*72d0*/  LEA R222, R222, UR5, 0x1 ;  /* 0x00000005dede7c11 */ /* 0x000fe2000f8e08ff */
[----:B------:R-:W1:Y:S01]  /*72e0*/  MUFU.EX2 R146, R146 ;  /* 0x0000009200927308 */ /* 0x000e620000000800 */
[----:B------:R-:W-:-:S02]  /*72f0*/  LOP3.LUT R216, R216, 0xff, RZ, 0xc0, !PT ;  /* 0x000000ffd8d87812 */ /* 0x000fc400078ec0ff */
[----:B------:R-:W-:Y:S02]  /*7300*/  LOP3.LUT R200, R200, 0xff, RZ, 0xc0, !PT ;  /* 0x000000ffc8c87812 */ /* 0x000fe400078ec0ff */
[----:B------:R-:W-:Y:S01]  /*7310*/  PRMT R163, R238, 0x5410, R223 ;  /* 0x00005410eea37816 */ /* 0x000fe200000000df */
[----:B------:R-:W-:Y:S01]  /*7320*/  IMAD.IADD R223, R5, 0x1, R222 ;  /* 0x0000000105df7824 */ /* 0x000fe200078e02de */
[----:B------:R-:W-:Y:S02]  /*7330*/  LOP3.LUT R22, R22, 0xff, RZ, 0xc0, !PT ;  /* 0x000000ff16167812 */ /* 0x000fe400078ec0ff */
[----:B------:R-:W-:Y:S02]  /*7340*/  ISETP.LE.U32.AND P4, PT, R23, UR12, PT ;  /* 0x0000000c17007c0c */ /* 0x000fe4000bf83070 */
[----:B------:R-:W-:Y:S01]  /*7350*/  PRMT R169, R210, 0x5410, R169 ;  /* 0x00005410d2a97816 */ /* 0x000fe200000000a9 */
[----:B------:R-:W-:Y:S01]  /*7360*/  FFMA.FTZ R210, R112, UR34, -R170 ;  /* 0x0000002270d27c23 */ /* 0x000fe200080108aa */
[----:B------:R-:W-:Y:S01]  /*7370*/  PRMT R11, R216, 0x5410, R191 ;  /* 0x00005410d80b7816 */ /* 0x000fe200000000bf */
[--C-:B------:R-:W-:Y:S01]  /*7380*/  FFMA.FTZ R191, R110, UR34, -R114.reuse ;  /* 0x000000226ebf7c23 */ /* 0x100fe20008010872 */
[----:B------:R-:W-:Y:S01]  /*7390*/  PRMT R23, R200, 0x5410, R183 ;  /* 0x00005410c8177816 */ /* 0x000fe200000000b7 */
[--C-:B------:R-:W-:Y:S01]  /*73a0*/  FFMA.FTZ R200, R101, UR34, -R114.reuse ;  /* 0x0000002265c87c23 */ /* 0x100fe20008010872 */
[----:B------:R-:W-:Y:S01]  /*73b0*/  PRMT R181, R10, 0x5410, R241 ;  /* 0x000054100ab57816 */ /* 0x000fe200000000f1 */
[--C-:B------:R-:W-:Y:S01]  /*73c0*/  FFMA.FTZ R170, R113, UR34, -R114.reuse ;  /* 0x0000002271aa7c23 */ /* 0x100fe20008010872 */
[----:B------:R-:W-:Y:S01]  /*73d0*/  PRMT R209, R22, 0x5410, R209 ;  /* 0x0000541016d17816 */ /* 0x000fe200000000d1 */
[----:B------:R-:W-:Y:S01]  /*73e0*/  FFMA.FTZ R22, R56, UR34, -R114 ;  /* 0x0000002238167c23 */ /* 0x000fe20008010872 */
[----:B------:R-:W-:Y:S01]  /*73f0*/  SHF.R.U32.HI R10, RZ, 0x10, R115 ;  /* 0x00000010ff0a7819 */ /* 0x000fe20000011673 */
[----:B------:R-:W-:Y:S01]  /*7400*/  FFMA.FTZ R216, R83, UR34, -R105 ;  /* 0x0000002253d87c23 */ /* 0x000fe20008010869 */
[----:B------:R-:W2:Y:S01]  /*7410*/  LDSM.16.MT88.4 R112, [R223+0x6000] ;  /* 0x00600000df70783b */ /* 0x000ea20000004200 */
[----:B-1----:R-:W-:Y:S01]  /*7420*/  F2FP.BF16.F32.PACK_AB R56, R146, R147 ;  /* 0x000000939238723e */ /* 0x002fe200000010ff */
[----:B------:R-:W-:Y:S01]  /*7430*/  MUFU.EX2 R170, R170 ;  /* 0x000000aa00aa7308 */ /* 0x000fe20000000800 */
[----:B------:R-:W-:Y:S01]  /*7440*/  LOP3.LUT R13, R220, 0xff, RZ, 0xc0, !PT ;  /* 0x000000ffdc0d7812 */ /* 0x000fe200078ec0ff */
[----:B------:R-:W-:Y:S01]  /*7450*/  FFMA.FTZ R220, R82, UR34, -R161 ;  /* 0x0000002252dc7c23 */ /* 0x000fe200080108a1 */
[----:B------:R-:W-:Y:S01]  /*7460*/  PRMT R183, R55, 0x5410, R242 ;  /* 0x0000541037b77816 */ /* 0x000fe200000000f2 */
[----:B------:R-:W-:Y:S01]  /*7470*/  @P1 HFMA2.BF16_V2 R8, -RZ.H0_H0, RZ.H0_H0, -R56.H0_H0 ;  /* 0x200000ffff081231 */ /* 0x000fe20000340938 */
[----:B------:R-:W-:Y:S01]  /*7480*/  PRMT R55, R56, 0x7632, R55 ;  /* 0x0000763238377816 */ /* 0x000fe20000000037 */
[----:B------:R-:W-:Y:S01]  /*7490*/  MUFU.EX2 R162, R220 ;  /* 0x000000dc00a27308 */ /* 0x000fe20000000800 */
[----:B------:R-:W-:Y:S01]  /*74a0*/  PRMT R13, R13, 0x5410, R194 ;  /* 0x000054100d0d7816 */ /* 0x000fe200000000c2 */
[----:B------:R-:W-:Y:S01]  /*74b0*/  FFMA.FTZ R194, R79, UR34, -R105 ;  /* 0x000000224fc27c23 */ /* 0x000fe20008010869 */
[----:B------:R-:W-:Y:S01]  /*74c0*/  LOP3.LUT R172, R14, 0xff0000, R121, 0xf8, !PT ;  /* 0x00ff00000eac7812 */ /* 0x000fe200078ef879 */
[----:B------:R-:W-:Y:S01]  /*74d0*/  @P5 HFMA2.BF16_V2 R9, -RZ.H0_H0, RZ.H0_H0, -R55.H0_H0 ;  /* 0x200000ffff095231 */ /* 0x000fe20000340937 */
[----:B------:R-:W-:Y:S01]  /*74e0*/  LOP3.LUT R10, R10, 0xff, RZ, 0xc0, !PT ;  /* 0x000000ff0a0a7812 */ /* 0x000fe200078ec0ff */
[----:B------:R-:W-:Y:S01]  /*74f0*/  MUFU.EX2 R191, R191 ;  /* 0x000000bf00bf7308 */ /* 0x000fe20000000800 */
[----:B------:R-:W-:-:S02]  /*7500*/  LOP3.LUT R20, R20, 0xff, RZ, 0xc0, !PT ;  /* 0x000000ff14147812 */ /* 0x000fc400078ec0ff */
[----:B------:R-:W-:Y:S01]  /*7510*/  PRMT R229, R10, 0x5410, R229 ;  /* 0x000054100ae57816 */ /* 0x000fe200000000e5 */
[----:B------:R-:W-:Y:S01]  /*7520*/  MUFU.EX2 R194, R194 ;  /* 0x000000c200c27308 */ /* 0x000fe20000000800 */
[----:B------:R-:W-:Y:S02]  /*7530*/  HSET2.LE.AND R13, R13, R172, PT ;  /* 0x000000ac0d0d7233 */ /* 0x000fe40003803000 */
[----:B------:R-:W-:Y:S02]  /*7540*/  SHF.R.U32.HI R10, RZ, 0x10, R122 ;  /* 0x00000010ff0a7819 */ /* 0x000fe4000001167a */
[----:B------:R-:W-:Y:S02]  /*7550*/  PRMT R122, R56, 0x5410, R55 ;  /* 0x00005410387a7816 */ /* 0x000fe40000000037 */
[----:B------:R-:W-:Y:S02]  /*7560*/  @P5 PRMT R55, R9, 0x5410, RZ ;  /* 0x0000541009375816 */ /* 0x000fe400000000ff */
[----:B------:R-:W-:Y:S01]  /*7570*/  PRMT R240, R240, 0x5410, R219 ;  /* 0x00005410f0f07816 */ /* 0x000fe200000000db */
[----:B------:R-:W-:Y:S01]  /*7580*/  FFMA.FTZ R219, R100, UR34, -R161 ;  /* 0x0000002264db7c23 */ /* 0x000fe200080108a1 */
[----:B------:R-:W-:Y:S01]  /*7590*/  LOP3.LUT R9, R10, 0xff, RZ, 0xc0, !PT ;  /* 0x000000ff0a097812 */ /* 0x000fe200078ec0ff */
[----:B------:R-:W-:Y:S01]  /*75a0*/  FFMA.FTZ R161, R77, UR34, -R105 ;  /* 0x000000224da17c23 */ /* 0x000fe20008010869 */
[----:B------:R-:W-:-:S02]  /*75b0*/  ISETP.GT.U32.AND P5, PT, R15, UR12, PT ;  /* 0x0000000c0f007c0c */ /* 0x000fc4000bfa4070 */
[----:B------:R-:W-:Y:S02]  /*75c0*/  PRMT R121, R20, 0x5410, R15 ;  /* 0x0000541014797816 */ /* 0x000fe4000000000f */
[----:B------:R-:W-:Y:S02]  /*75d0*/  LOP3.LUT R130, R130, R13, RZ, 0xc0, !PT ;  /* 0x0000000d82827212 */ /* 0x000fe400078ec0ff */
[----:B------:R-:W1:Y:S01]  /*75e0*/  LDSM.16.MT88.4 R12, [R223+0x6800] ;  /* 0x00680000df0c783b */ /* 0x000e620000004200 */
[----:B------:R-:W-:Y:S01]  /*75f0*/  HSET2.LE.AND R10, R243, R172, PT ;  /* 0x000000acf30a7233 */ /* 0x000fe20003803000 */
[----:B------:R-:W-:Y:S01]  /*7600*/  IMAD.U32 R243, RZ, RZ, UR6 ;  /* 0x00000006fff37e24 */ /* 0x000fe2000f8e00ff */
[----:B------:R-:W-:Y:S01]  /*7610*/  PRMT R155, R160, 0x5410, R155 ;  /* 0x00005410a09b7816 */ /* 0x000fe2000000009b */
[----:B------:R-:W-:Y:S01]  /*7620*/  FFMA.FTZ R160, R76, UR34, -R105 ;  /* 0x000000224ca07c23 */ /* 0x000fe20008010869 */
[----:B------:R-:W-:Y:S01]  /*7630*/  PRMT R9, R9, 0x5410, R154 ;  /* 0x0000541009097816 */ /* 0x000fe2000000009a */
[----:B------:R-:W-:Y:S01]  /*7640*/  IMAD.WIDE R242, R243, 0x2, R202 ;  /* 0x00000002f3f27825 */ /* 0x000fe200078e02ca */
[----:B------:R-:W-:Y:S01]  /*7650*/  LOP3.LUT R233, R233, 0xff00ff, RZ, 0xc0, !PT ;  /* 0x00ff00ffe9e97812 */ /* 0x000fe200078ec0ff */
[----:B------:R-:W-:Y:S01]  /*7660*/  MUFU.EX2 R154, R200 ;  /* 0x000000c8009a7308 */ /* 0x000fe20000000800 */
[----:B------:R-:W-:-:S02]  /*7670*/  LOP3.LUT R101, R240, 0xff00ff, RZ, 0xc0, !PT ;  /* 0x00ff00fff0657812 */ /* 0x000fc400078ec0ff */
[----:B------:R-:W-:Y:S01]  /*7680*/  LOP3.LUT R129, R129, R10, RZ, 0xc0, !PT ;  /* 0x0000000a81817212 */ /* 0x000fe200078ec0ff */
[----:B------:R-:W-:Y:S01]  /*7690*/  MUFU.EX2 R160, R160 ;  /* 0x000000a000a07308 */ /* 0x000fe20000000800 */
[--C-:B------:R-:W-:Y:S01]  /*76a0*/  HSET2.LE.AND R231, R231, R172.reuse, PT ;  /* 0x000000ace7e77233 */ /* 0x100fe20003803000 */
[----:B------:R-:W-:Y:S01]  /*76b0*/  STG.E.U16 desc[UR26][R242.64], R98 ;  /* 0x00000062f2007986 */ /* 0x000fe2000c10151a */
[--C-:B------:R-:W-:Y:S02]  /*76c0*/  HSET2.LE.AND R20, R233, R172.reuse, PT ;  /* 0x000000ace9147233 */ /* 0x100fe40003803000 */
[--C-:B------:R-:W-:Y:S01]  /*76d0*/  HSET2.LE.AND R155, R155, R172.reuse, PT ;  /* 0x000000ac9b9b7233 */ /* 0x100fe20003803000 */
[----:B------:R-:W-:Y:S01]  /*76e0*/  STG.E.U16 desc[UR26][R242.64+0x2], R125 ;  /* 0x0000027df2007986 */ /* 0x000fe2000c10151a */
[--C-:B------:R-:W-:Y:S02]  /*76f0*/  HSET2.LE.AND R9, R9, R172.reuse, PT ;  /* 0x000000ac09097233 */ /* 0x100fe40003803000 */
[----:B------:R-:W-:-:S02]  /*7700*/  HSET2.LE.AND R209, R209, R172, PT ;  /* 0x000000acd1d17233 */ /* 0x000fc40003803000 */
[----:B------:R-:W-:Y:S02]  /*7710*/  HSET2.LE.AND R10, R101, R172, PT ;  /* 0x000000ac650a7233 */ /* 0x000fe40003803000 */
[----:B------:R-:W-:Y:S02]  /*7720*/  LOP3.LUT R128, R128, R231, RZ, 0xc0, !PT ;  /* 0x000000e780807212 */ /* 0x000fe400078ec0ff */
[----:B------:R-:W-:Y:S02]  /*7730*/  LOP3.LUT R131, R131, R20, RZ, 0xc0, !PT ;  /* 0x0000001483837212 */ /* 0x000fe400078ec0ff */
[----:B------:R-:W-:Y:S02]  /*7740*/  LOP3.LUT R100, R108, R155, RZ, 0xc0, !PT ;  /* 0x0000009b6c647212 */ /* 0x000fe400078ec0ff */
[----:B------:R-:W-:Y:S01]  /*7750*/  LOP3.LUT R101, R106, R9, RZ, 0xc0, !PT ;  /* 0x000000096a657212 */ /* 0x000fe200078ec0ff */
[----:B------:R3:W4:Y:S01]  /*7760*/  MUFU.EX2 R155, R22 ;  /* 0x00000016009b7308 */ /* 0x0007220000000800 */
[----:B------:R-:W-:Y:S01]  /*7770*/  LOP3.LUT R102, R102, R209, RZ, 0xc0, !PT ;  /* 0x000000d166667212 */ /* 0x000fe200078ec0ff */
[----:B------:R-:W-:Y:S01]  /*7780*/  FFMA.FTZ R209, R78, UR34, -R105 ;  /* 0x000000224ed17c23 */ /* 0x000fe20008010869 */
[----:B------:R-:W-:Y:S01]  /*7790*/  LOP3.LUT R103, R103, R10, RZ, 0xc0, !PT ;  /* 0x0000000a67677212 */ /* 0x000fe200078ec0ff */
[----:B--2---:R-:W-:Y:S01]  /*77a0*/  HMMA.16816.F32.BF16 R108, R128, R112, RZ ;  /* 0x00000070806c723c */ /* 0x004fe200000418ff */
[----:B------:R-:W-:-:S02]  /*77b0*/  LOP3.LUT R221, R221, 0xff00ff, RZ, 0xc0, !PT ;  /* 0x00ff00ffdddd7812 */ /* 0x000fc400078ec0ff */
[--C-:B------:R-:W-:Y:S01]  /*77c0*/  HSET2.LE.AND R10, R163, R172.reuse, PT ;  /* 0x000000aca30a7233 */ /* 0x100fe20003803000 */
[----:B------:R-:W-:Y:S01]  /*77d0*/  MUFU.EX2 R209, R209 ;  /* 0x000000d100d17308 */ /* 0x000fe20000000800 */
[--C-:B------:R-:W-:Y:S02]  /*77e0*/  HSET2.LE.AND R229, R229, R172.reuse, PT ;  /* 0x000000ace5e57233 */ /* 0x100fe40003803000 */
[----:B------:R-:W-:Y:S01]  /*77f0*/  PRMT R217, R232, 0x5410, R217 ;  /* 0x00005410e8d97816 */ /* 0x000fe200000000d9 */
[----:B------:R-:W-:Y:S01]  /*7800*/  HMMA.16816.F32.BF16 R76, R100, R112, RZ ;  /* 0x00000070644c723c */ /* 0x000fe200000418ff */
[----:B------:R-:W-:Y:S02]  /*7810*/  LOP3.LUT R163, R21, 0xff00ff, RZ, 0xc0, !PT ;  /* 0x00ff00ff15a37812 */ /* 0x000fe400078ec0ff */
[--C-:B------:R-:W-:Y:S02]  /*7820*/  HSET2.LE.AND R232, R23, R172.reuse, PT ;  /* 0x000000ac17e87233 */ /* 0x100fe40003803000 */
[----:B------:R-:W-:-:S02]  /*7830*/  HSET2.LE.AND R20, R221, R172, PT ;  /* 0x000000acdd147233 */ /* 0x000fc40003803000 */
[----:B------:R-:W-:Y:S02]  /*7840*/  LOP3.LUT R21, R158, R229, RZ, 0xc0, !PT ;  /* 0x000000e59e157212 */ /* 0x000fe400078ec0ff */
[--C-:B------:R-:W-:Y:S02]  /*7850*/  HSET2.LE.AND R9, R235, R172.reuse, PT ;  /* 0x000000aceb097233 */ /* 0x100fe40003803000 */
[--C-:B------:R-:W-:Y:S02]  /*7860*/  HSET2.LE.AND R82, R11, R172.reuse, PT ;  /* 0x000000ac0b527233 */ /* 0x100fe40003803000 */
[--C-:B------:R-:W-:Y:S02]  /*7870*/  HSET2.LE.AND R217, R217, R172.reuse, PT ;  /* 0x000000acd9d97233 */ /* 0x100fe40003803000 */
[----:B------:R-:W-:Y:S02]  /*7880*/  SHF.R.U32.HI R23, RZ, 0x10, R157 ;  /* 0x00000010ff177819 */ /* 0x000fe4000001169d */
[----:B------:R-:W-:-:S02]  /*7890*/  HSET2.LE.AND R158, R163, R172, PT ;  /* 0x000000aca39e7233 */ /* 0x000fc40003803000 */
[----:B------:R-:W-:Y:S02]  /*78a0*/  @P1 PRMT R56, R8, 0x5410, RZ ;  /* 0x0000541008381816 */ /* 0x000fe400000000ff */
[----:B---3--:R-:W-:Y:S01]  /*78b0*/  LOP3.LUT R22, R199, R232, RZ, 0xc0, !PT ;  /* 0x000000e8c7167212 */ /* 0x008fe200078ec0ff */
[----:B------:R-:W-:Y:S01]  /*78c0*/  IMAD.IADD R232, R133, 0x1, R222 ;  /* 0x0000000185e87824 */ /* 0x000fe200078e02de */
[----:B------:R-:W-:Y:S02]  /*78d0*/  LOP3.LUT R8, R81, R10, RZ, 0xc0, !PT ;  /* 0x0000000a51087212 */ /* 0x000fe400078ec0ff */
[----:B------:R-:W-:Y:S01]  /*78e0*/  LOP3.LUT R11, R213, R20, RZ, 0xc0, !PT ;  /* 0x00000014d50b7212 */ /* 0x000fe200078ec0ff */
[----:B------:R-:W-:Y:S01]  /*78f0*/  IMAD.IADD R249, R5, 0x1, R232 ;  /* 0x0000000105f97824 */ /* 0x000fe200078e02e8 */
[----:B------:R-:W-:Y:S02]  /*7900*/  LOP3.LUT R199, R23, 0xff, RZ, 0xc0, !PT ;  /* 0x000000ff17c77812 */ /* 0x000fe400078ec0ff */
[----:B------:R-:W-:-:S02]  /*7910*/  LOP3.LUT R9, R80, R9, RZ, 0xc0, !PT ;  /* 0x0000000950097212 */ /* 0x000fc400078ec0ff */
[----:B------:R-:W-:Y:S01]  /*7920*/  LOP3.LUT R10, R211, R82, RZ, 0xc0, !PT ;  /* 0x00000052d30a7212 */ /* 0x000fe200078ec0ff */
[----:B------:R-:W-:Y:S01]  /*7930*/  FADD.FTZ R211, R69, R92 ;  /* 0x0000005c45d37221 */ /* 0x000fe20000010000 */
[----:B------:R-:W-:Y:S01]  /*7940*/  LOP3.LUT R20, R104, R217, RZ, 0xc0, !PT ;  /* 0x000000d968147212 */ /* 0x000fe200078ec0ff */
[----:B------:R-:W-:Y:S01]  /*7950*/  HMMA.16816.F32.BF16 R80, R100, R114, RZ ;  /* 0x000000726450723c */ /* 0x000fe200000418ff */
[----:B------:R-:W-:Y:S01]  /*7960*/  LOP3.LUT R23, R201, R158, RZ, 0xc0, !PT ;  /* 0x0000009ec9177212 */ /* 0x000fe200078ec0ff */
[----:B------:R-:W2:Y:S01]  /*7970*/  LDSM.16.MT88.4 R104, [R222+0x6000] ;  /* 0x00600000de68783b */ /* 0x000ea20000004200 */
[C---:B------:R-:W-:Y:S01]  /*7980*/  PRMT R157, R171.reuse, 0x7632, R157 ;  /* 0x00007632ab9d7816 */ /* 0x040fe2000000009d */
[----:B------:R-:W-:Y:S01]  /*7990*/  FADD.FTZ R211, R68, R211 ;  /* 0x000000d344d37221 */ /* 0x000fe20000010000 */
[----:B------:R-:W-:Y:S02]  /*79a0*/  LOP3.LUT R201, R171, 0xff, RZ, 0xc0, !PT ;  /* 0x000000ffabc97812 */ /* 0x000fe400078ec0ff */
[----:B------:R-:W-:Y:S01]  /*79b0*/  LOP3.LUT R158, R157, 0xff, RZ, 0xc0, !PT ;  /* 0x000000ff9d9e7812 */ /* 0x000fe200078ec0ff */
[----:B-1----:R-:W-:Y:S01]  /*79c0*/  HMMA.16816.F32.BF16 R108, R8, R12, R108 ;  /* 0x0000000c086c723c */ /* 0x002fe2000004186c */
[----:B----4-:R-:W-:Y:S01]  /*79d0*/  F2FP.BF16.F32.PACK_AB R157, R154, R155 ;  /* 0x0000009b9a9d723e */ /* 0x010fe200000010ff */
[----:B------:R-:W-:Y:S01]  /*79e0*/  FADD.FTZ R220, R166, R211 ;  /* 0x000000d3a6dc7221 */ /* 0x000fe20000010000 */
[----:B------:R-:W-:-:S02]  /*79f0*/  ISETP.LE.U32.AND P1, PT, R158, UR12, PT ;  /* 0x0000000c9e007c0c */ /* 0x000fc4000bf23070 */
[----:B------:R-:W-:Y:S01]  /*7a00*/  PRMT R158, R157, 0x7632, R158 ;  /* 0x000076329d9e7816 */ /* 0x000fe2000000009e */
[----:B------:R-:W-:Y:S01]  /*7a10*/  @!P4 HFMA2.BF16_V2 R28, -RZ.H0_H0, RZ.H0_H0, -R157.H0_H0 ;  /* 0x200000ffff1cc231 */ /* 0x000fe2000034099d */
[----:B------:R-:W-:Y:S01]  /*7a20*/  PRMT R215, R228, 0x5410, R215 ;  /* 0x00005410e4d77816 */ /* 0x000fe200000000d7 */
[----:B------:R-:W-:Y:S01]  /*7a30*/  HMMA.16816.F32.BF16 R76, R20, R12, R76 ;  /* 0x0000000c144c723c */ /* 0x000fe2000004184c */
[----:B------:R-:W-:Y:S01]  /*7a40*/  FADD.FTZ R13, R164, R159 ;  /* 0x0000009fa40d7221 */ /* 0x000fe20000010000 */
[----:B------:R-:W-:Y:S01]  /*7a50*/  PRMT R12, R225, 0x7632, R12 ;  /* 0x00007632e10c7816 */ /* 0x000fe2000000000c */
[----:B------:R-:W1:Y:S01]  /*7a60*/  MUFU.EX2 R159, R161 ;  /* 0x000000a1009f7308 */ /* 0x000e620000000800 */
[----:B------:R-:W-:Y:S01]  /*7a70*/  @P5 HFMA2.BF16_V2 R19, -RZ.H0_H0, RZ.H0_H0, -R158.H0_H0 ;  /* 0x200000ffff135231 */ /* 0x000fe2000034099e */
[----:B------:R-:W-:Y:S01]  /*7a80*/  PRMT R217, R157, 0x5410, R158 ;  /* 0x000054109dd97816 */ /* 0x000fe2000000009e */
[----:B------:R-:W-:Y:S01]  /*7a90*/  FADD.FTZ R94, R94, R13 ;  /* 0x0000000d5e5e7221 */ /* 0x000fe20000010000 */
[----:B------:R3:W4:Y:S01]  /*7aa0*/  MUFU.EX2 R161, R219 ;  /* 0x000000db00a17308 */ /* 0x0007220000000800 */
[----:B------:R-:W-:Y:S01]  /*7ab0*/  HMMA.16816.F32.BF16 R112, R128, R114, RZ ;  /* 0x000000728070723c */ /* 0x000fe200000418ff */
[----:B------:R-:W-:Y:S01]  /*7ac0*/  LOP3.LUT R12, R12, 0xff, RZ, 0xc0, !PT ;  /* 0x000000ff0c0c7812 */ /* 0x000fe200078ec0ff */
[----:B------:R-:W-:Y:S01]  /*7ad0*/  FADD.FTZ R228, R70, R75 ;  /* 0x0000004b46e47221 */ /* 0x000fe20000010000 */
[----:B------:R-:W-:Y:S01]  /*7ae0*/  @P5 PRMT R158, R19, 0x5410, RZ ;  /* 0x00005410139e5816 */ /* 0x000fe200000000ff */
[----:B------:R-:W-:Y:S01]  /*7af0*/  FADD.FTZ R213, R71, R94 ;  /* 0x0000005e47d57221 */ /* 0x000fe20000010000 */
[----:B------:R-:W-:-:S02]  /*7b00*/  ISETP.LE.U32.AND P5, PT, R201, UR12, PT ;  /* 0x0000000cc9007c0c */ /* 0x000fc4000bfa3070 */
[----:B------:R-:W-:Y:S01]  /*7b10*/  @!P4 PRMT R157, R28, 0x5410, RZ ;  /* 0x000054101c9dc816 */ /* 0x000fe200000000ff */
[-C--:B------:R-:W-:Y:S01]  /*7b20*/  HMMA.16816.F32.BF16 R80, R20, R14.reuse, R80 ;  /* 0x0000000e1450723c */ /* 0x080fe20000041850 */
[----:B-1----:R-:W-:Y:S01]  /*7b30*/  F2FP.BF16.F32.PACK_AB R164, R159, R160 ;  /* 0x000000a09fa4723e */ /* 0x002fe200000010ff */
[----:B------:R-:W-:Y:S01]  /*7b40*/  FADD.FTZ R28, R72, R73 ;  /* 0x00000049481c7221 */ /* 0x000fe20000010000 */
[----:B------:R-:W-:Y:S02]  /*7b50*/  ISETP.LE.U32.AND P4, PT, R12, UR12, PT ;  /* 0x0000000c0c007c0c */ /* 0x000fe4000bf83070 */
[C---:B------:R-:W-:Y:S01]  /*7b60*/  PRMT R163, R164.reuse, 0x7632, R163 ;  /* 0x00007632a4a37816 */ /* 0x040fe200000000a3 */
[----:B------:R-:W-:Y:S01]  /*7b70*/  @P3 HFMA2.BF16_V2 R18, -RZ.H0_H0, RZ.H0_H0, -R164.H0_H0 ;  /* 0x200000ffff123231 */ /* 0x000fe200003409a4 */
[----:B------:R-:W-:Y:S01]  /*7b80*/  LOP3.LUT R200, R171, 0xffff, RZ, 0xc0, !PT ;  /* 0x0000ffffabc87812 */ /* 0x000fe200078ec0ff */
[----:B---3--:R-:W-:Y:S01]  /*7b90*/  FADD.FTZ R219, R167, R28 ;  /* 0x0000001ca7db7221 */ /* 0x008fe20000010000 */
[----:B------:R-:W-:Y:S01]  /*7ba0*/  PRMT R229, R164, 0x5410, R163 ;  /* 0x00005410a4e57816 */ /* 0x000fe200000000a3 */
[----:B------:R-:W-:Y:S01]  /*7bb0*/  @P2 HFMA2.BF16_V2 R17, -RZ.H0_H0, RZ.H0_H0, -R163.H0_H0 ;  /* 0x200000ffff112231 */ /* 0x000fe200003409a3 */
[----:B------:R-:W-:Y:S01]  /*7bc0*/  @P3 PRMT R164, R18, 0x5410, RZ ;  /* 0x0000541012a43816 */ /* 0x000fe200000000ff */
[----:B------:R-:W-:Y:S01]  /*7bd0*/  HMMA.16816.F32.BF16 R112, R8, R14, R112 ;  /* 0x0000000e0870723c */ /* 0x000fe20000041870 */
[----:B------:R-:W1:Y:S01]  /*7be0*/  LDSM.16.MT88.4 R12, [R222+0x6800] ;  /* 0x00680000de0c783b */ /* 0x000e620000004200 */
[----:B------:R-:W-:Y:S01]  /*7bf0*/  FADD.FTZ R18, R165, R228 ;  /* 0x000000e4a5127221 */ /* 0x000fe20000010000 */
[----:B----4-:R-:W-:Y:S01]  /*7c00*/  F2FP.BF16.F32.PACK_AB R165, R161, R162 ;  /* 0x000000a2a1a5723e */ /* 0x010fe200000010ff */
[----:B------:R-:W-:Y:S01]  /*7c10*/  FADD.FTZ R228, R168, R213 ;  /* 0x000000d5a8e47221 */ /* 0x000fe20000010000 */
[----:B------:R-:W-:Y:S01]  /*7c20*/  SHF.R.U32.HI R200, RZ, 0x8, R200 ;  /* 0x00000008ffc87819 */ /* 0x000fe200000116c8 */
[----:B------:R-:W-:Y:S01]  /*7c30*/  MUFU.EX2 R168, R210 ;  /* 0x000000d200a87308 */ /* 0x000fe20000000800 */
[C---:B------:R-:W-:Y:S01]  /*7c40*/  PRMT R166, R165.reuse, 0x7632, R166 ;  /* 0x00007632a5a67816 */ /* 0x040fe200000000a6 */
[----:B------:R-:W-:Y:S01]  /*7c50*/  @!P5 HFMA2.BF16_V2 R16, -RZ.H0_H0, RZ.H0_H0, -R165.H0_H0 ;  /* 0x200000ffff10d231 */ /* 0x000fe200003409a5 */
[----:B------:R-:W-:Y:S01]  /*7c60*/  LOP3.LUT R19, R200, 0xffff, RZ, 0xc0, !PT ;  /* 0x0000ffffc8137812 */ /* 0x000fe200078ec0ff */
[----:B------:R-:W3:Y:S01]  /*7c70*/  MUFU.EX2 R167, R182 ;  /* 0x000000b600a77308 */ /* 0x000ee20000000800 */
[----:B------:R-:W-:Y:S01]  /*7c80*/  PRMT R211, R165, 0x5410, R166 ;  /* 0x00005410a5d37816 */ /* 0x000fe200000000a6 */
[----:B--2---:R-:W-:Y:S01]  /*7c90*/  HMMA.16816.F32.BF16 R92, R128, R104, RZ ;  /* 0x00000068805c723c */ /* 0x004fe200000418ff */
[----:B------:R-:W-:Y:S01]  /*7ca0*/  @!P5 PRMT R165, R16, 0x5410, RZ ;  /* 0x0000541010a5d816 */ /* 0x000fe200000000ff */
[----:B------:R-:W-:Y:S01]  /*7cb0*/  FADD.FTZ R127, R127, R18 ;  /* 0x000000127f7f7221 */ /* 0x000fe20000010000 */
[----:B------:R-:W-:-:S02]  /*7cc0*/  HSET2.LE.AND R16, R181, R172, PT ;  /* 0x000000acb5107233 */ /* 0x000fc40003803000 */
[----:B------:R-:W-:Y:S01]  /*7cd0*/  ISETP.LE.U32.AND P3, PT, R19, UR12, PT ;  /* 0x0000000c13007c0c */ /* 0x000fe2000bf63070 */
[----:B------:R-:W2:Y:S01]  /*7ce0*/  MUFU.EX2 R181, R216 ;  /* 0x000000d800b57308 */ /* 0x000ea20000000800 */
[----:B------:R-:W-:Y:S01]  /*7cf0*/  @P2 PRMT R163, R17, 0x5410, RZ ;  /* 0x0000541011a32816 */ /* 0x000fe200000000ff */
[C---:B------:R-:W-:Y:S01]  /*7d00*/  HMMA.16816.F32.BF16 R68, R100.reuse, R104, RZ ;  /* 0x000000686444723c */ /* 0x040fe200000418ff */
[----:B------:R-:W-:Y:S01]  /*7d10*/  LOP3.LUT R29, R29, R16, RZ, 0xc0, !PT ;  /* 0x000000101d1d7212 */ /* 0x000fe200078ec0ff */
[----:B------:R-:W-:Y:S01]  /*7d20*/  FADD.FTZ R90, R90, R127 ;  /* 0x0000007f5a5a7221 */ /* 0x000fe20000010000 */
[----:B------:R-:W4:Y:S01]  /*7d30*/  LDSM.16.MT88.4 R16, [R223+0x7000] ;  /* 0x00700000df10783b */ /* 0x000f220000004200 */
[----:B------:R-:W-:Y:S02]  /*7d40*/  HSET2.LE.AND R169, R169, R172, PT ;  /* 0x000000aca9a97233 */ /* 0x000fe40003803000 */
[----:B------:R-:W-:Y:S01]  /*7d50*/  SHF.R.U32.HI R213, RZ, 0x18, R171 ;  /* 0x00000018ffd57819 */ /* 0x000fe200000116ab */
[----:B------:R-:W-:Y:S01]  /*7d60*/  FADD.FTZ R231, R89, R90 ;  /* 0x0000005a59e77221 */ /* 0x000fe20000010000 */
[----:B------:R-:W-:Y:S01]  /*7d70*/  HMMA.16816.F32.BF16 R72, R100, R106, RZ ;  /* 0x0000006a6448723c */ /* 0x000fe200000418ff */
[----:B------:R-:W-:Y:S01]  /*7d80*/  LOP3.LUT R30, R30, R169, RZ, 0xc0, !PT ;  /* 0x000000a91e1e7212 */ /* 0x000fe200078ec0ff */
[----:B------:R-:W-:Y:S01]  /*7d90*/  @!P3 HFMA2.BF16_V2 R87, -RZ.H0_H0, RZ.H0_H0, -R166.H0_H0 ;  /* 0x200000ffff57b231 */ /* 0x000fe200003409a6 */
[----:B---3--:R-:W-:Y:S01]  /*7da0*/  F2FP.BF16.F32.PACK_AB R169, R167, R168 ;  /* 0x000000a8a7a9723e */ /* 0x008fe200000010ff */
[----:B------:R-:W-:Y:S01]  /*7db0*/  FADD.FTZ R156, R156, R231 ;  /* 0x000000e79c9c7221 */ /* 0x000fe20000010000 */
[----:B------:R-:W-:-:S02]  /*7dc0*/  ISETP.LE.U32.AND P2, PT, R213, UR12, PT ;  /* 0x0000000cd5007c0c */ /* 0x000fc4000bf43070 */
[----:B------:R-:W-:Y:S01]  /*7dd0*/  LOP3.LUT R123, R123, 0xff00ff, RZ, 0xc0, !PT ;  /* 0x00ff00ff7b7b7812 */ /* 0x000fe200078ec0ff */
[----:B------:R-:W-:Y:S01]  /*7de0*/  HMMA.16816.F32.BF16 R104, R128, R106, RZ ;  /* 0x0000006a8068723c */ /* 0x000fe200000418ff */
[----:B------:R-:W-:Y:S01]  /*7df0*/  PRMT R199, R199, 0x5410, R234 ;  /* 0x00005410c7c77816 */ /* 0x000fe200000000ea */
[----:B------:R-:W-:Y:S01]  /*7e00*/  @!P1 HFMA2.BF16_V2 R31, -RZ.H0_H0, RZ.H0_H0, -R169.H0_H0 ;  /* 0x200000ffff1f9231 */ /* 0x000fe200003409a9 */
[----:B------:R-:W-:Y:S01]  /*7e10*/  PRMT R182, R169, 0x7632, R182 ;  /* 0x00007632a9b67816 */ /* 0x000fe200000000b6 */
[----:B------:R-:W-:Y:S01]  /*7e20*/  FADD.FTZ R143, R143, R156 ;  /* 0x0000009c8f8f7221 */ /* 0x000fe20000010000 */
[----:B------:R-:W-:Y:S02]  /*7e30*/  HSET2.LE.AND R123, R123, R172, PT ;  /* 0x000000ac7b7b7233 */ /* 0x000fe40003803000 */
[----:B------:R-:W-:Y:S01]  /*7e40*/  LOP3.LUT R234, R225, 0xffff, RZ, 0xc0, !PT ;  /* 0x0000ffffe1ea7812 */ /* 0x000fe200078ec0ff */
[----:B-1----:R-:W-:Y:S01]  /*7e50*/  HMMA.16816.F32.BF16 R92, R8, R12, R92 ;  /* 0x0000000c085c723c */ /* 0x002fe2000004185c */
[----:B------:R-:W-:Y:S01]  /*7e60*/  PRMT R221, R169, 0x5410, R182 ;  /* 0x00005410a9dd7816 */ /* 0x000fe200000000b6 */
[----:B------:R-:W-:Y:S01]  /*7e70*/  @!P2 HFMA2.BF16_V2 R86, -RZ.H0_H0, RZ.H0_H0, -R182.H0_H0 ;  /* 0x200000ffff56a231 */ /* 0x000fe200003409b6 */
[----:B------:R-:W-:Y:S01]  /*7e80*/  @!P1 PRMT R169, R31, 0x5410, RZ ;  /* 0x000054101fa99816 */ /* 0x000fe200000000ff */
[----:B------:R-:W-:Y:S01]  /*7e90*/  FADD.FTZ R143, R142, R143 ;  /* 0x0000008f8e8f7221 */ /* 0x000fe20000010000 */
[----:B------:R-:W-:-:S02]  /*7ea0*/  SHF.R.U32.HI R234, RZ, 0x8, R234 ;  /* 0x00000008ffea7819 */ /* 0x000fc400000116ea */
[----:B------:R-:W-:Y:S01]  /*7eb0*/  LOP3.LUT R31, R122, R123, RZ, 0xc0, !PT ;  /* 0x0000007b7a1f7212 */ /* 0x000fe200078ec0ff */
[-C--:B------:R-:W-:Y:S01]  /*7ec0*/  HMMA.16816.F32.BF16 R72, R20, R14.reuse, R72 ;  /* 0x0000000e1448723c */ /* 0x080fe20000041848 */
[----:B------:R-:W-:Y:S01]  /*7ed0*/  @!P2 PRMT R182, R86, 0x5410, RZ ;  /* 0x0000541056b6a816 */ /* 0x000fe200000000ff */
[----:B------:R-:W-:Y:S01]  /*7ee0*/  FADD.FTZ R160, R160, R143 ;  /* 0x0000008fa0a07221 */ /* 0x000fe20000010000 */
[--C-:B------:R-:W-:Y:S02]  /*7ef0*/  HSET2.LE.AND R183, R183, R172.reuse, PT ;  /* 0x000000acb7b77233 */ /* 0x100fe40003803000 */
[----:B------:R-:W-:Y:S01]  /*7f00*/  LOP3.LUT R233, R124, 0xff, RZ, 0xc0, !PT ;  /* 0x000000ff7ce97812 */ /* 0x000fe200078ec0ff */
[----:B------:R-:W-:Y:S01]  /*7f10*/  FADD.FTZ R124, R99, R220 ;  /* 0x000000dc637c7221 */ /* 0x000fe20000010000 */
[----:B------:R-:W-:Y:S01]  /*7f20*/  @!P3 PRMT R166, R87, 0x5410, RZ ;  /* 0x0000541057a6b816 */ /* 0x000fe200000000ff */
[----:B------:R-:W-:Y:S01]  /*7f30*/  HMMA.16816.F32.BF16 R104, R8, R14, R104 ;  /* 0x0000000e0868723c */ /* 0x000fe20000041868 */
[----:B------:R-:W-:Y:S01]  /*7f40*/  LOP3.LUT R15, R120, 0xff00ff, RZ, 0xc0, !PT ;  /* 0x00ff00ff780f7812 */ /* 0x000fe200078ec0ff */
[----:B------:R-:W-:Y:S01]  /*7f50*/  FADD.FTZ R237, R237, R124 ;  /* 0x0000007ceded7221 */ /* 0x000fe20000010000 */
[--C-:B------:R-:W-:Y:S01]  /*7f60*/  HSET2.LE.AND R14, R121, R172.reuse, PT ;  /* 0x000000ac790e7233 */ /* 0x100fe20003803000 */
[----:B------:R-:W-:Y:S01]  /*7f70*/  FADD.FTZ R160, R159, R160 ;  /* 0x000000a09fa07221 */ /* 0x000fe20000010000 */
[----:B------:R-:W1:Y:S01]  /*7f80*/  LDSM.16.MT88.4 R120, [R232+0x6000] ;  /* 0x00600000e878783b */ /* 0x000e620000004200 */
[----:B------:R-:W-:Y:S01]  /*7f90*/  HSET2.LE.AND R86, R15, R172, PT ;  /* 0x000000ac0f567233 */ /* 0x000fe20003803000 */
[----:B------:R-:W-:Y:S01]  /*7fa0*/  FADD.FTZ R176, R176, R237 ;  /* 0x000000edb0b07221 */ /* 0x000fe20000010000 */
[----:B------:R-:W-:Y:S01]  /*7fb0*/  HMMA.16816.F32.BF16 R68, R20, R12, R68 ;  /* 0x0000000c1444723c */ /* 0x000fe20000041844 */
[----:B------:R-:W-:-:S02]  /*7fc0*/  LOP3.LUT R12, R234, 0xffff, RZ, 0xc0, !PT ;  /* 0x0000ffffea0c7812 */ /* 0x000fc400078ec0ff */
[--C-:B------:R-:W-:Y:S01]  /*7fd0*/  HSET2.LE.AND R13, R199, R172.reuse, PT ;  /* 0x000000acc70d7233 */ /* 0x100fe20003803000 */
[----:B------:R-:W-:Y:S01]  /*7fe0*/  FADD.FTZ R145, R145, R176 ;  /* 0x000000b091917221 */ /* 0x000fe20000010000 */
[----:B------:R-:W-:Y:S02]  /*7ff0*/  ISETP.LE.U32.AND P5, PT, R12, UR12, PT ;  /* 0x0000000c0c007c0c */ /* 0x000fe4000bfa3070 */
[----:B------:R-:W-:Y:S01]  /*8000*/  HSET2.LE.AND R12, R215, R172, PT ;  /* 0x000000acd70c7233 */ /* 0x000fe20003803000 */
        /* <DEDUP_REMOVED lines=8> */
[-C--:B----4-:R-:W-:Y:S01]  /*8090*/  HMMA.16816.F32.BF16 R108, R28, R16.reuse, R108 ;  /* 0x000000101c6c723c */ /* 0x090fe2000004186c */
[----:B------:R-:W-:Y:S01]  /*80a0*/  LOP3.LUT R15, R229, R86, RZ, 0xc0, !PT ;  /* 0x00000056e50f7212 */ /* 0x000fe200078ec0ff */
[----:B------:R-:W-:Y:S01]  /*80b0*/  FADD.FTZ R229, R117, R228 ;  /* 0x000000e475e57221 */ /* 0x000fe20000010000 */
[----:B------:R-:W-:Y:S01]  /*80c0*/  ISETP.LE.U32.AND P3, PT, R233, UR12, PT ;  /* 0x0000000ce9007c0c */ /* 0x000fe2000bf63070 */
[----:B------:R-:W-:Y:S01]  /*80d0*/  FADD.FTZ R180, R180, R239 ;  /* 0x000000efb4b47221 */ /* 0x000fe20000010000 */
[----:B------:R-:W-:Y:S01]  /*80e0*/  ISETP.GT.U32.AND P2, PT, R224, UR12, PT ;  /* 0x0000000ce0007c0c */ /* 0x000fe2000bf44070 */
[----:B------:R-:W-:Y:S01]  /*80f0*/  FADD.FTZ R236, R236, R229 ;  /* 0x000000e5ecec7221 */ /* 0x000fe20000010000 */
[----:B------:R-:W-:Y:S01]  /*8100*/  ISETP.GT.U32.AND P1, PT, R97, UR12, PT ;  /* 0x0000000c61007c0c */ /* 0x000fe2000bf24070 */
[C---:B------:R-:W-:Y:S01]  /*8110*/  HMMA.16816.F32.BF16 R76, R12.reuse, R16, R76 ;  /* 0x000000100c4c723c */ /* 0x040fe2000004184c */
[----:B------:R-:W-:Y:S01]  /*8120*/  F2FP.BF16.F32.PACK_AB R210, R175, R170 ;  /* 0x000000aaafd2723e */ /* 0x000fe200000010ff */
[----:B------:R-:W-:Y:S01]  /*8130*/  FADD.FTZ R236, R179, R236 ;  /* 0x000000ecb3ec7221 */ /* 0x000fe20000010000 */
[----:B--2---:R-:W-:Y:S01]  /*8140*/  F2FP.BF16.F32.PACK_AB R199, R181, R194 ;  /* 0x000000c2b5c7723e */ /* 0x004fe200000010ff */
[----:B------:R-:W-:Y:S01]  /*8150*/  FADD.FTZ R153, R153, R180 ;  /* 0x000000b499997221 */ /* 0x000fe20000010000 */
[C---:B------:R-:W-:Y:S01]  /*8160*/  PRMT R183, R210.reuse, 0x7632, R183 ;  /* 0x00007632d2b77816 */ /* 0x040fe200000000b7 */
[----:B------:R-:W-:Y:S01]  /*8170*/  FADD.FTZ R149, R149, R236 ;  /* 0x000000ec95957221 */ /* 0x000fe20000010000 */
[----:B------:R-:W-:Y:S01]  /*8180*/  PRMT R216, R199, 0x7632, R216 ;  /* 0x00007632c7d87816 */ /* 0x000fe200000000d8 */
[-C--:B------:R-:W-:Y:S01]  /*8190*/  HMMA.16816.F32.BF16 R80, R12, R18.reuse, R80 ;  /* 0x000000120c50723c */ /* 0x080fe20000041850 */
[----:B------:R-:W-:Y:S01]  /*81a0*/  @!P3 HFMA2.BF16_V2 R85, -RZ.H0_H0, RZ.H0_H0, -R210.H0_H0 ;  /* 0x200000ffff55b231 */ /* 0x000fe200003409d2 */
[----:B------:R-:W-:Y:S01]  /*81b0*/  PRMT R238, R210, 0x5410, R183 ;  /* 0x00005410d2ee7816 */ /* 0x000fe200000000b7 */
[----:B------:R-:W-:Y:S01]  /*81c0*/  @P2 HFMA2.BF16_V2 R84, -RZ.H0_H0, RZ.H0_H0, -R183.H0_H0 ;  /* 0x200000ffff542231 */ /* 0x000fe200003409b7 */
[----:B------:R-:W-:Y:S01]  /*81d0*/  LOP3.LUT R245, R225, 0xff, RZ, 0xc0, !PT ;  /* 0x000000ffe1f57812 */ /* 0x000fe200078ec0ff */
[----:B------:R-:W-:Y:S01]  /*81e0*/  @P1 HFMA2.BF16_V2 R35, -RZ.H0_H0, RZ.H0_H0, -R199.H0_H0 ;  /* 0x200000ffff231231 */ /* 0x000fe200003409c7 */
[----:B------:R-:W-:Y:S01]  /*81f0*/  @!P3 PRMT R210, R85, 0x5410, RZ ;  /* 0x0000541055d2b816 */ /* 0x000fe200000000ff */
[----:B------:R-:W-:Y:S01]  /*8200*/  FADD.FTZ R148, R148, R149 ;  /* 0x0000009594947221 */ /* 0x000fe20000010000 */
[----:B------:R-:W-:Y:S01]  /*8210*/  HMMA.16816.F32.BF16 R112, R28, R18, R112 ;  /* 0x000000121c70723c */ /* 0x000fe20000041870 */
[----:B------:R-:W2:Y:S01]  /*8220*/  LDSM.16.MT88.4 R16, [R232+0x6800] ;  /* 0x00680000e810783b */ /* 0x000ea20000004200 */
[----:B------:R-:W-:Y:S01]  /*8230*/  @P2 PRMT R183, R84, 0x5410, RZ ;  /* 0x0000541054b72816 */ /* 0x000fe200000000ff */
[----:B------:R-:W-:Y:S01]  /*8240*/  FADD.FTZ R147, R147, R148 ;  /* 0x0000009493937221 */ /* 0x000fe20000010000 */
[----:B------:R-:W-:Y:S01]  /*8250*/  PRMT R244, R199, 0x5410, R216 ;  /* 0x00005410c7f47816 */ /* 0x000fe200000000d8 */
[----:B------:R-:W-:Y:S01]  /*8260*/  FADD.FTZ R152, R152, R153 ;  /* 0x0000009998987221 */ /* 0x000fe20000010000 */
[----:B------:R-:W-:Y:S01]  /*8270*/  @P1 PRMT R199, R35, 0x5410, RZ ;  /* 0x0000541023c71816 */ /* 0x000fe200000000ff */
[----:B------:R-:W-:Y:S01]  /*8280*/  FADD.FTZ R147, R146, R147 ;  /* 0x0000009392937221 */ /* 0x000fe20000010000 */
[-C--:B-1----:R-:W-:Y:S01]  /*8290*/  HMMA.16816.F32.BF16 R116, R128, R120.reuse, RZ ;  /* 0x000000788074723c */ /* 0x082fe200000418ff */
[----:B------:R-:W-:Y:S01]  /*82a0*/  ISETP.LE.U32.AND P1, PT, R245, UR12, PT ;  /* 0x0000000cf5007c0c */ /* 0x000fe2000bf23070 */
[----:B------:R-:W-:Y:S01]  /*82b0*/  FADD.FTZ R151, R151, R152 ;  /* 0x0000009897977221 */ /* 0x000fe20000010000 */
[----:B------:R-:W-:Y:S01]  /*82c0*/  ISETP.GT.U32.AND P2, PT, R96, UR12, PT ;  /* 0x0000000c60007c0c */ /* 0x000fe2000bf44070 */
[----:B------:R-:W-:Y:S01]  /*82d0*/  FADD.FTZ R154, R154, R155 ;  /* 0x0000009b9a9a7221 */ /* 0x000fe20000010000 */
[----:B------:R-:W-:Y:S01]  /*82e0*/  F2FP.BF16.F32.PACK_AB R215, R214, R191 ;  /* 0x000000bfd6d7723e */ /* 0x000fe200000010ff */
[----:B------:R-:W-:Y:S01]  /*82f0*/  FADD.FTZ R168, R168, R147 ;  /* 0x00000093a8a87221 */ /* 0x000fe20000010000 */
[----:B------:R-:W-:Y:S01]  /*8300*/  SHF.R.U32.HI R247, RZ, 0x18, R225 ;  /* 0x00000018fff77819 */ /* 0x000fe200000116e1 */
[C---:B------:R-:W-:Y:S01]  /*8310*/  HMMA.16816.F32.BF16 R84, R100.reuse, R120, RZ ;  /* 0x000000786454723c */ /* 0x040fe200000418ff */
[----:B------:R-:W-:Y:S01]  /*8320*/  PRMT R217, R215, 0x7632, R217 ;  /* 0x00007632d7d97816 */ /* 0x000fe200000000d9 */
[----:B------:R-:W-:Y:S01]  /*8330*/  FADD.FTZ R151, R150, R151 ;  /* 0x0000009796977221 */ /* 0x000fe20000010000 */
[----:B------:R-:W-:Y:S01]  /*8340*/  F2FP.BF16.F32.PACK_AB R219, R218, R209 ;  /* 0x000000d1dadb723e */ /* 0x000fe200000010ff */
[----:B------:R-:W-:Y:S01]  /*8350*/  FADD.FTZ R191, R191, R154 ;  /* 0x0000009abfbf7221 */ /* 0x000fe20000010000 */
[----:B------:R-:W-:Y:S01]  /*8360*/  PRMT R246, R215, 0x5410, R217 ;  /* 0x00005410d7f67816 */ /* 0x000fe200000000d9 */
[----:B------:R-:W-:Y:S01]  /*8370*/  @!P1 HFMA2.BF16_V2 R33, -RZ.H0_H0, RZ.H0_H0, -R215.H0_H0 ;  /* 0x200000ffff219231 */ /* 0x000fe200003409d7 */
[----:B------:R-:W-:Y:S01]  /*8380*/  PRMT R220, R219, 0x7632, R220 ;  /* 0x00007632dbdc7816 */ /* 0x000fe200000000dc */
[----:B------:R-:W-:Y:S01]  /*8390*/  @P2 HFMA2.BF16_V2 R34, -RZ.H0_H0, RZ.H0_H0, -R216.H0_H0 ;  /* 0x200000ffff222231 */ /* 0x000fe200003409d8 */
[-C--:B------:R-:W-:Y:S01]  /*83a0*/  HMMA.16816.F32.BF16 R88, R100, R122.reuse, RZ ;  /* 0x0000007a6458723c */ /* 0x080fe200000418ff */
[----:B------:R-:W-:Y:S01]  /*83b0*/  PRMT R241, R230, 0x7771, RZ ;  /* 0x00007771e6f17816 */ /* 0x000fe200000000ff */
[----:B------:R-:W-:Y:S01]  /*83c0*/  @!P5 HFMA2.BF16_V2 R32, -RZ.H0_H0, RZ.H0_H0, -R217.H0_H0 ;  /* 0x200000ffff20d231 */ /* 0x000fe200003409d9 */
[----:B------:R-:W-:Y:S01]  /*83d0*/  @!P1 PRMT R215, R33, 0x5410, RZ ;  /* 0x0000541021d79816 */ /* 0x000fe200000000ff */
[----:B------:R-:W-:Y:S01]  /*83e0*/  @!P4 HFMA2.BF16_V2 R27, -RZ.H0_H0, RZ.H0_H0, -R219.H0_H0 ;  /* 0x200000ffff1bc231 */ /* 0x000fe200003409db */
[----:B------:R-:W-:Y:S01]  /*83f0*/  ISETP.LE.U32.AND P1, PT, R247, UR12, PT ;  /* 0x0000000cf7007c0c */ /* 0x000fe2000bf23070 */
[----:B------:R-:W-:Y:S01]  /*8400*/  FADD.FTZ R167, R167, R168 ;  /* 0x000000a8a7a77221 */ /* 0x000fe20000010000 */
[----:B------:R-:W-:Y:S01]  /*8410*/  @P2 PRMT R216, R34, 0x5410, RZ ;  /* 0x0000541022d82816 */ /* 0x000fe200000000ff */
[----:B------:R-:W-:Y:S01]  /*8420*/  HMMA.16816.F32.BF16 R120, R128, R122, RZ ;  /* 0x0000007a8078723c */ /* 0x000fe200000418ff */
[----:B------:R-:W-:Y:S01]  /*8430*/  PRMT R248, R219, 0x5410, R220 ;  /* 0x00005410dbf87816 */ /* 0x000fe200000000dc */
[----:B------:R-:W-:Y:S01]  /*8440*/  FADD.FTZ R162, R162, R151 ;  /* 0x00000097a2a27221 */ /* 0x000fe20000010000 */
[----:B------:R-:W-:Y:S01]  /*8450*/  @!P5 PRMT R217, R32, 0x5410, RZ ;  /* 0x0000541020d9d816 */ /* 0x000fe200000000ff */
[----:B------:R-:W-:Y:S01]  /*8460*/  FADD.FTZ R209, R209, R160 ;  /* 0x000000a0d1d17221 */ /* 0x000fe20000010000 */
[----:B------:R-:W-:Y:S01]  /*8470*/  LDSM.16.MT88.4 R32, [R249+0x7000] ;  /* 0x00700000f920783b */ /* 0x000fe20000004200 */
[----:B------:R-:W-:Y:S01]  /*8480*/  @!P4 PRMT R219, R27, 0x5410, RZ ;  /* 0x000054101bdbc816 */ /* 0x000fe200000000ff */
[----:B------:R-:W-:Y:S01]  /*8490*/  FADD.FTZ R191, R214, R191 ;  /* 0x000000bfd6bf7221 */ /* 0x000fe20000010000 */
[-C--:B--2---:R-:W-:Y:S01]  /*84a0*/  HMMA.16816.F32.BF16 R116, R8, R16.reuse, R116 ;  /* 0x000000100874723c */ /* 0x084fe20000041874 */
[----:B------:R-:W-:Y:S01]  /*84b0*/  SHF.R.U32.HI R225, RZ, 0x10, R225 ;  /* 0x00000010ffe17819 */ /* 0x000fe200000116e1 */
[----:B------:R-:W-:Y:S01]  /*84c0*/  @!P1 HFMA2.BF16_V2 R26, -RZ.H0_H0, RZ.H0_H0, -R220.H0_H0 ;  /* 0x200000ffff1a9231 */ /* 0x000fe200003409dc */
[----:B------:R-:W-:Y:S01]  /*84d0*/  PRMT R245, R245, 0x5410, R234 ;  /* 0x00005410f5f57816 */ /* 0x000fe200000000ea */
[----:B------:R-:W-:Y:S01]  /*84e0*/  FADD.FTZ R162, R161, R162 ;  /* 0x000000a2a1a27221 */ /* 0x000fe20000010000 */
[----:B------:R-:W-:Y:S01]  /*84f0*/  PRMT R233, R233, 0x5410, R224 ;  /* 0x00005410e9e97816 */ /* 0x000fe200000000e0 */
[----:B------:R-:W-:Y:S01]  /*8500*/  FADD.FTZ R209, R218, R209 ;  /* 0x000000d1dad17221 */ /* 0x000fe20000010000 */
[----:B------:R-:W-:Y:S01]  /*8510*/  @!P1 PRMT R220, R26, 0x5410, RZ ;  /* 0x000054101adc9816 */ /* 0x000fe200000000ff */
[----:B------:R-:W-:Y:S01]  /*8520*/  HMMA.16816.F32.BF16 R84, R20, R16, R84 ;  /* 0x000000101454723c */ /* 0x000fe20000041854 */
[----:B------:R-:W-:Y:S01]  /*8530*/  PRMT R16, R230, 0x7770, RZ ;  /* 0x00007770e6107816 */ /* 0x000fe200000000ff */
[----:B------:R-:W-:Y:S01]  /*8540*/  FADD.FTZ R170, R170, R191 ;  /* 0x000000bfaaaa7221 */ /* 0x000fe20000010000 */
[----:B------:R-:W-:Y:S01]  /*8550*/  ISETP.GT.U32.AND P1, PT, R241, UR12, PT ;  /* 0x0000000cf1007c0c */ /* 0x000fe2000bf24070 */
[----:B------:R-:W-:Y:S01]  /*8560*/  FADD.FTZ R194, R194, R209 ;  /* 0x000000d1c2c27221 */ /* 0x000fe20000010000 */
[----:B------:R-:W-:-:S02]  /*8570*/  ISETP.LE.U32.AND P2, PT, R16, UR12, PT ;  /* 0x0000000c10007c0c */ /* 0x000fc4000bf43070 */
[----:B------:R-:W-:Y:S01]  /*8580*/  F2FP.BF16.F32.PACK_AB R16, R226, R227 ;  /* 0x000000e3e210723e */ /* 0x000fe200000010ff */
[-C--:B------:R-:W-:Y:S01]  /*8590*/  HMMA.16816.F32.BF16 R88, R20, R18.reuse, R88 ;  /* 0x000000121458723c */ /* 0x080fe20000041858 */
[--C-:B------:R-:W-:Y:S01]  /*85a0*/  HSET2.LE.AND R245, R245, R172.reuse, PT ;  /* 0x000000acf5f57233 */ /* 0x100fe20003803000 */
[----:B------:R-:W-:Y:S01]  /*85b0*/  FADD.FTZ R227, R227, R162 ;  /* 0x000000a2e3e37221 */ /* 0x000fe20000010000 */
[C---:B------:R-:W-:Y:S02]  /*85c0*/  PRMT R229, R16.reuse, 0x7610, R229 ;  /* 0x0000761010e57816 */ /* 0x040fe400000000e5 */
[----:B------:R-:W-:Y:S01]  /*85d0*/  PRMT R228, R16, 0x7632, R228 ;  /* 0x0000763210e47816 */ /* 0x000fe200000000e4 */
[----:B------:R-:W-:Y:S01]  /*85e0*/  IMAD.MOV.U32 R16, RZ, RZ, R230 ;  /* 0x000000ffff107224 */ /* 0x000fe200078e00e6 */
[----:B------:R-:W-:Y:S01]  /*85f0*/  HSET2.LE.AND R233, R233, R172, PT ;  /* 0x000000ace9e97233 */ /* 0x000fe20003803000 */
[----:B------:R-:W-:Y:S01]  /*8600*/  HMMA.16816.F32.BF16 R120, R8, R18, R120 ;  /* 0x000000120878723c */ /* 0x000fe20000041878 */
[----:B------:R-:W-:Y:S01]  /*8610*/  PRMT R240, R229, 0x5410, R228 ;  /* 0x00005410e5f07816 */ /* 0x000fe200000000e4 */
[----:B------:R-:W-:Y:S01]  /*8620*/  @P1 HFMA2.BF16_V2 R24, -RZ.H0_H0, RZ.H0_H0, -R228.H0_H0 ;  /* 0x200000ffff181231 */ /* 0x000fe200003409e4 */
[----:B------:R-:W-:Y:S01]  /*8630*/  LOP3.LUT R16, R16, 0xff, RZ, 0xc0, !PT ;  /* 0x000000ff10107812 */ /* 0x000fe200078ec0ff */
[----:B------:R-:W-:Y:S01]  /*8640*/  @!P2 HFMA2.BF16_V2 R25, -RZ.H0_H0, RZ.H0_H0, -R229.H0_H0 ;  /* 0x200000ffff19a231 */ /* 0x000fe200003409e5 */
[----:B------:R-:W-:-:S02]  /*8650*/  PRMT R235, R230, 0x7773, RZ ;  /* 0x00007773e6eb7816 */ /* 0x000fc400000000ff */
[----:B------:R-:W-:Y:S02]  /*8660*/  PRMT R241, R16, 0x5410, R241 ;  /* 0x0000541010f17816 */ /* 0x000fe400000000f1 */
[----:B------:R-:W1:Y:S01]  /*8670*/  LDSM.16.MT88.4 R16, [R249+0x6000] ;  /* 0x00600000f910783b */ /* 0x000e620000004200 */
[----:B------:R-:W-:Y:S02]  /*8680*/  @P1 PRMT R228, R24, 0x5410, RZ ;  /* 0x0000541018e41816 */ /* 0x000fe400000000ff */
[----:B------:R-:W-:Y:S02]  /*8690*/  PRMT R24, R97, 0x5410, R96 ;  /* 0x0000541061187816 */ /* 0x000fe40000000060 */
[----:B------:R-:W-:Y:S02]  /*86a0*/  @!P2 PRMT R229, R25, 0x5410, RZ ;  /* 0x0000541019e5a816 */ /* 0x000fe400000000ff */
[----:B------:R-:W-:Y:S02]  /*86b0*/  PRMT R230, R230, 0x7772, RZ ;  /* 0x00007772e6e67816 */ /* 0x000fe400000000ff */
[----:B------:R-:W-:Y:S01]  /*86c0*/  PRMT R201, R201, 0x5410, R200 ;  /* 0x00005410c9c97816 */ /* 0x000fe200000000c8 */
[----:B------:R-:W-:Y:S01]  /*86d0*/  IMAD.U32 R200, RZ, RZ, UR24 ;  /* 0x00000018ffc87e24 */ /* 0x000fe2000f8e00ff */
[----:B------:R-:W-:-:S02]  /*86e0*/  HSET2.LE.AND R241, R241, R172, PT ;  /* 0x000000acf1f17233 */ /* 0x000fc40003803000 */
[----:B------:R-:W-:Y:S02]  /*86f0*/  ISETP.GT.U32.AND P2, PT, R230, UR12, PT ;  /* 0x0000000ce6007c0c */ /* 0x000fe4000bf44070 */
[----:B------:R-:W-:Y:S01]  /*8700*/  ISETP.GT.U32.AND P1, PT, R235, UR12, PT ;  /* 0x0000000ceb007c0c */ /* 0x000fe2000bf24070 */
[-C--:B-1----:R-:W-:Y:S08]  /*8710*/  HMMA.16816.F32.BF16 R96, R100, R16.reuse, RZ ;  /* 0x000000106460723c */ /* 0x082ff000000418ff */
[----:B------:R-:W-:Y:S08]  /*8720*/  HMMA.16816.F32.BF16 R124, R128, R16, RZ ;  /* 0x00000010807c723c */ /* 0x000ff000000418ff */
[-C--:B------:R-:W-:Y:S08]  /*8730*/  HMMA.16816.F32.BF16 R100, R100, R18.reuse, RZ ;  /* 0x000000126464723c */ /* 0x080ff000000418ff */
[----:B------:R-:W-:Y:S01]  /*8740*/  HMMA.16816.F32.BF16 R128, R128, R18, RZ ;  /* 0x000000128080723c */ /* 0x000fe200000418ff */
[----:B------:R-:W1:Y:S07]  /*8750*/  LDSM.16.MT88.4 R16, [R249+0x6800] ;  /* 0x00680000f910783b */ /* 0x000e6e0000004200 */
[----:B-1----:R-:W-:-:S12]  /*8760*/  HMMA.16816.F32.BF16 R124, R8, R16, R124 ;  /* 0x00000010087c723c */ /* 0x002fd8000004187c */
[----:B------:R-:W-:Y:S01]  /*8770*/  HMMA.16816.F32.BF16 R128, R8, R18, R128 ;  /* 0x000000120880723c */ /* 0x000fe20000041880 */
[----:B------:R-:W1:Y:S07]  /*8780*/  LDSM.16.MT88.4 R8, [R222+0x7000] ;  /* 0x00700000de08783b */ /* 0x000e6e0000004200 */
[C---:B------:R-:W-:Y:S08]  /*8790*/  HMMA.16816.F32.BF16 R96, R20.reuse, R16, R96 ;  /* 0x000000101460723c */ /* 0x040ff00000041860 */
[----:B------:R-:W-:Y:S01]  /*87a0*/  HMMA.16816.F32.BF16 R100, R20, R18, R100 ;  /* 0x000000121464723c */ /* 0x000fe20000041864 */
[----:B------:R-:W-:Y:S04]  /*87b0*/  LDSM.16.MT88.4 R20, [R222+0x7800] ;  /* 0x00780000de14783b */ /* 0x000fe80000004200 */
[----:B------:R-:W-:Y:S03]  /*87c0*/  LDSM.16.MT88.4 R16, [R232+0x7800] ;  /* 0x00780000e810783b */ /* 0x000fe60000004200 */
[-C--:B------:R-:W-:Y:S08]  /*87d0*/  HMMA.16816.F32.BF16 R124, R28, R32.reuse, R124 ;  /* 0x000000201c7c723c */ /* 0x080ff0000004187c */
[----:B------:R-:W-:Y:S01]  /*87e0*/  HMMA.16816.F32.BF16 R96, R12, R32, R96 ;  /* 0x000000200c60723c */ /* 0x000fe20000041860 */
[----:B------:R-:W-:-:S07]  /*87f0*/  IMAD.U32 R33, RZ, RZ, UR24 ;  /* 0x00000018ff217e24 */ /* 0x000fce000f8e00ff */
[----:B------:R-:W-:Y:S08]  /*8800*/  HMMA.16816.F32.BF16 R100, R12, R34, R100 ;  /* 0x000000220c64723c */ /* 0x000ff00000041864 */
[-C--:B-1----:R-:W-:Y:S08]  /*8810*/  HMMA.16816.F32.BF16 R92, R28, R8.reuse, R92 ;  /* 0x000000081c5c723c */ /* 0x082ff0000004185c */
[C---:B------:R-:W-:Y:S08]  /*8820*/  HMMA.16816.F32.BF16 R68, R12.reuse, R8, R68 ;  /* 0x000000080c44723c */ /* 0x040ff00000041844 */
[-C--:B------:R-:W-:Y:S08]  /*8830*/  HMMA.16816.F32.BF16 R72, R12, R10.reuse, R72 ;  /* 0x0000000a0c48723c */ /* 0x080ff00000041848 */
[C---:B------:R-:W-:Y:S01]  /*8840*/  HMMA.16816.F32.BF16 R104, R28.reuse, R10, R104 ;  /* 0x0000000a1c68723c */ /* 0x040fe20000041868 */
[----:B------:R-:W1:Y:S07]  /*8850*/  LDSM.16.MT88.4 R8, [R232+0x7000] ;  /* 0x00700000e808783b */ /* 0x000e6e0000004200 */
[----:B------:R-:W-:Y:S08]  /*8860*/  HMMA.16816.F32.BF16 R128, R28, R34, R128 ;  /* 0x000000221c80723c */ /* 0x000ff00000041880 */
[-C--:B-1----:R-:W-:Y:S08]  /*8870*/  HMMA.16816.F32.BF16 R88, R12, R10.reuse, R88 ;  /* 0x0000000a0c58723c */ /* 0x082ff00000041858 */
[----:B------:R-:W-:Y:S01]  /*8880*/  HMMA.16816.F32.BF16 R120, R28, R10, R120 ;  /* 0x0000000a1c78723c */ /* 0x000fe20000041878 */
[----:B------:R-:W-:-:S02]  /*8890*/  LOP3.LUT R11, R24, 0xff00ff, RZ, 0xc0, !PT ;  /* 0x00ff00ff180b7812 */ /* 0x000fc400078ec0ff */
[----:B------:R-:W1:Y:S01]  /*88a0*/  LDSM.16.MT88.4 R24, [R223+0x7800] ;  /* 0x00780000df18783b */ /* 0x000e620000004200 */
[----:B------:R-:W-:Y:S02]  /*88b0*/  LOP3.LUT R10, R238, R233, RZ, 0xc0, !PT ;  /* 0x000000e9ee0a7212 */ /* 0x000fe400078ec0ff */
[----:B------:R-:W-:Y:S02]  /*88c0*/  HSET2.LE.AND R11, R11, R172, PT ;  /* 0x000000ac0b0b7233 */ /* 0x000fe40003803000 */
[----:B------:R-:W-:Y:S01]  /*88d0*/  HMMA.16816.F32.BF16 R84, R12, R8, R84 ;  /* 0x000000080c54723c */ /* 0x000fe20000041854 */
[----:B------:R-:W2:Y:S02]  /*88e0*/  LDSM.16.MT88.4 R12, [R249+0x7800] ;  /* 0x00780000f90c783b */ /* 0x000ea40000004200 */
[----:B------:R-:W-:-:S05]  /*88f0*/  LOP3.LUT R11, R244, R11, RZ, 0xc0, !PT ;  /* 0x0000000bf40b7212 */ /* 0x000fca00078ec0ff */
[----:B------:R-:W-:Y:S01]  /*8900*/  HMMA.16816.F32.BF16 R116, R28, R8, R116 ;  /* 0x000000081c74723c */ /* 0x000fe20000041874 */
[----:B------:R-:W-:Y:S01]  /*8910*/  LOP3.LUT R8, R225, 0xff, RZ, 0xc0, !PT ;  /* 0x000000ffe1087812 */ /* 0x000fe200078ec0ff */
[----:B------:R-:W-:Y:S01]  /*8920*/  IMAD.U32 R31, RZ, RZ, UR6 ;  /* 0x00000006ff1f7e24 */ /* 0x000fe2000f8e00ff */
[----:B------:R-:W-:Y:S02]  /*8930*/  UMOV UR6, 0xffffffff ;  /* 0xffffffff00067882 */ /* 0x000fe40000000000 */
[----:B------:R-:W-:Y:S02]  /*8940*/  PRMT R247, R8, 0x5410, R247 ;  /* 0x0000541008f77816 */ /* 0x000fe400000000f7 */
[----:B------:R-:W-:-:S03]  /*8950*/  LOP3.LUT R8, R246, R245, RZ, 0xc0, !PT ;  /* 0x000000f5f6087212 */ /* 0x000fc600078ec0ff */
[----:B------:R-:W-:-:S05]  /*8960*/  HSET2.LE.AND R9, R247, R172, PT ;  /* 0x000000acf7097233 */ /* 0x000fca0003803000 */
[----:B------:R-:W-:-:S07]  /*8970*/  LOP3.LUT R9, R248, R9, RZ, 0xc0, !PT ;  /* 0x00000009f8097212 */ /* 0x000fce00078ec0ff */
[C---:B------:R-:W-:Y:S08]  /*8980*/  HMMA.16816.F32.BF16 R68, R8.reuse, R20, R68 ;  /* 0x000000140844723c */ /* 0x040ff00000041844 */
[C---:B-1----:R-:W-:Y:S08]  /*8990*/  HMMA.16816.F32.BF16 R76, R8.reuse, R24, R76 ;  /* 0x00000018084c723c */ /* 0x042ff0000004184c */
[C---:B------:R-:W-:Y:S08]  /*89a0*/  HMMA.16816.F32.BF16 R80, R8.reuse, R26, R80 ;  /* 0x0000001a0850723c */ /* 0x040ff00000041850 */
[C---:B------:R-:W-:Y:S08]  /*89b0*/  HMMA.16816.F32.BF16 R72, R8.reuse, R22, R72 ;  /* 0x000000160848723c */ /* 0x040ff00000041848 */
[C---:B------:R-:W-:Y:S08]  /*89c0*/  HMMA.16816.F32.BF16 R84, R8.reuse, R16, R84 ;  /* 0x000000100854723c */ /* 0x040ff00000041854 */
[C---:B------:R-:W-:Y:S08]  /*89d0*/  HMMA.16816.F32.BF16 R88, R8.reuse, R18, R88 ;  /* 0x000000120858723c */ /* 0x040ff00000041858 */
[C---:B--2---:R-:W-:Y:S08]  /*89e0*/  HMMA.16816.F32.BF16 R96, R8.reuse, R12, R96 ;  /* 0x0000000c0860723c */ /* 0x044ff00000041860 */
[----:B------:R-:W-:Y:S01]  /*89f0*/  HMMA.16816.F32.BF16 R100, R8, R14, R100 ;  /* 0x0000000e0864723c */ /* 0x000fe20000041864 */
[----:B------:R-:W-:Y:S01]  /*8a00*/  SHF.R.U32.HI R8, RZ, 0x10, R171 ;  /* 0x00000010ff087819 */ /* 0x000fe200000116ab */
[----:B------:R-:W-:Y:S01]  /*8a10*/  IMAD.U32 R9, RZ, RZ, UR24 ;  /* 0x00000018ff097e24 */ /* 0x000fe2000f8e00ff */
[----:B------:R-:W-:-:S02]  /*8a20*/  PRMT R11, R230, 0x5410, R235 ;  /* 0x00005410e60b7816 */ /* 0x000fc400000000eb */
[----:B------:R-:W-:Y:S01]  /*8a30*/  LOP3.LUT R8, R8, 0xff, RZ, 0xc0, !PT ;  /* 0x000000ff08087812 */ /* 0x000fe200078ec0ff */
[----:B------:R-:W-:Y:S01]  /*8a40*/  IMAD.WIDE R242, R9, 0x70, R242 ;  /* 0x0000007009f27825 */ /* 0x000fe200078e02f2 */
[----:B------:R-:W-:-:S03]  /*8a50*/  F2FP.BF16.F32.PACK_AB R10, R177, R178 ;  /* 0x000000b2b10a723e */ /* 0x000fc600000010ff */
[----:B------:R-:W-:Y:S01]  /*8a60*/  FADD.FTZ R178, R178, R167 ;  /* 0x000000a7b2b27221 */ /* 0x000fe20000010000 */
[----:B------:R-:W-:Y:S02]  /*8a70*/  LOP3.LUT R11, R11, 0xff00ff, RZ, 0xc0, !PT ;  /* 0x00ff00ff0b0b7812 */ /* 0x000fe400078ec0ff */
[----:B------:R-:W-:Y:S01]  /*8a80*/  PRMT R213, R8, 0x5410, R213 ;  /* 0x0000541008d57816 */ /* 0x000fe200000000d5 */
[----:B------:R-:W-:Y:S01]  /*8a90*/  IMAD.WIDE R32, R33, -0x70, R242 ;  /* 0xffffff9021207825 */ /* 0x000fe200078e02f2 */
[C---:B------:R-:W-:Y:S01]  /*8aa0*/  PRMT R28, R10.reuse, 0x7632, R28 ;  /* 0x000076320a1c7816 */ /* 0x040fe2000000001c */
[----:B------:R-:W-:Y:S01]  /*8ab0*/  STG.E.U16 desc[UR26][R242.64], R174 ;  /* 0x000000aef2007986 */ /* 0x000fe2000c10151a */
[----:B------:R-:W-:Y:S01]  /*8ac0*/  PRMT R29, R10, 0x7610, R29 ;  /* 0x000076100a1d7816 */ /* 0x000fe2000000001d */
[----:B------:R-:W-:Y:S01]  /*8ad0*/  IMAD.WIDE R30, R31, 0x2, R242 ;  /* 0x000000021f1e7825 */ /* 0x000fe200078e02f2 */
[--C-:B------:R-:W-:Y:S01]  /*8ae0*/  HSET2.LE.AND R11, R11, R172.reuse, PT ;  /* 0x000000ac0b0b7233 */ /* 0x100fe20003803000 */
[----:B------:R-:W-:Y:S01]  /*8af0*/  STG.E.U16 desc[UR26][R242.64+0x2], R173 ;  /* 0x000002adf2007986 */ /* 0x000fe2000c10151a */
[--C-:B------:R-:W-:Y:S01]  /*8b00*/  HSET2.LE.AND R8, R201, R172.reuse, PT ;  /* 0x000000acc9087233 */ /* 0x100fe20003803000 */
[----:B------:R-:W-:Y:S01]  /*8b10*/  @P2 HFMA2.BF16_V2 R6, -RZ.H0_H0, RZ.H0_H0, -R29.H0_H0 ;  /* 0x200000ffff062231 */ /* 0x000fe2000034091d */
[----:B------:R-:W-:Y:S01]  /*8b20*/  HSET2.LE.AND R172, R213, R172, PT ;  /* 0x000000acd5ac7233 */ /* 0x000fe20003803000 */
[----:B------:R-:W-:Y:S01]  /*8b30*/  STG.E.U16 desc[UR26][R30.64], R54 ;  /* 0x000000361e007986 */ /* 0x000fe2000c10151a */
[----:B------:R-:W-:Y:S01]  /*8b40*/  PRMT R34, R29, 0x5410, R28 ;  /* 0x000054101d227816 */ /* 0x000fe2000000001c */
[----:B------:R-:W-:Y:S01]  /*8b50*/  @P1 HFMA2.BF16_V2 R36, -RZ.H0_H0, RZ.H0_H0, -R28.H0_H0 ;  /* 0x200000ffff241231 */ /* 0x000fe2000034091c */
[----:B------:R-:W-:Y:S01]  /*8b60*/  LOP3.LUT R8, R211, R8, RZ, 0xc0, !PT ;  /* 0x00000008d3087212 */ /* 0x000fe200078ec0ff */
[----:B------:R-:W-:Y:S01]  /*8b70*/  STG.E.U16 desc[UR26][R30.64+0x2], R53 ;  /* 0x000002351e007986 */ /* 0x000fe2000c10151a */
[----:B------:R-:W-:-:S02]  /*8b80*/  LOP3.LUT R9, R221, R172, RZ, 0xc0, !PT ;  /* 0x000000acdd097212 */ /* 0x000fc400078ec0ff */
[----:B------:R-:W-:Y:S01]  /*8b90*/  LOP3.LUT R10, R240, R241, RZ, 0xc0, !PT ;  /* 0x000000f1f00a7212 */ /* 0x000fe200078ec0ff */
[----:B------:R-:W-:Y:S01]  /*8ba0*/  STG.E.U16 desc[UR26][R202.64+0x10], R140 ;  /* 0x0000108cca007986 */ /* 0x000fe2000c10151a */
[----:B------:R-:W-:Y:S02]  /*8bb0*/  LOP3.LUT R11, R34, R11, RZ, 0xc0, !PT ;  /* 0x0000000b220b7212 */ /* 0x000fe400078ec0ff */
[----:B------:R-:W-:Y:S01]  /*8bc0*/  @P2 PRMT R29, R6, 0x5410, RZ ;  /* 0x00005410061d2816 */ /* 0x000fe200000000ff */
[----:B------:R-:W-:Y:S01]  /*8bd0*/  IMAD.U32 R6, RZ, RZ, UR24 ;  /* 0x00000018ff067e24 */ /* 0x000fe2000f8e00ff */
[----:B------:R-:W-:Y:S01]  /*8be0*/  STG.E.U16 desc[UR26][R202.64+0x12], R141 ;  /* 0x0000128dca007986 */ /* 0x000fe2000c10151a */
[----:B------:R-:W-:Y:S02]  /*8bf0*/  @P1 PRMT R28, R36, 0x5410, RZ ;  /* 0x00005410241c1816 */ /* 0x000fe400000000ff */
[C---:B------:R-:W-:Y:S01]  /*8c00*/  HMMA.16816.F32.BF16 R108, R8.reuse, R24, R108 ;  /* 0x00000018086c723c */ /* 0x040fe2000004186c */
[----:B------:R-:W-:Y:S04]  /*8c10*/  STG.E.U16 desc[UR26][R32.64+0x10], R139 ;  /* 0x0000108b20007986 */ /* 0x000fe8000c10151a */
[----:B------:R-:W-:Y:S03]  /*8c20*/  STG.E.U16 desc[UR26][R32.64+0x12], R138 ;  /* 0x0000128a20007986 */ /* 0x000fe6000c10151a */
[C---:B------:R-:W-:Y:S08]  /*8c30*/  HMMA.16816.F32.BF16 R112, R8.reuse, R26, R112 ;  /* 0x0000001a0870723c */ /* 0x040ff00000041870 */
[C---:B------:R-:W-:Y:S08]  /*8c40*/  HMMA.16816.F32.BF16 R92, R8.reuse, R20, R92 ;  /* 0x00000014085c723c */ /* 0x040ff0000004185c */
[C---:B------:R-:W-:Y:S08]  /*8c50*/  HMMA.16816.F32.BF16 R104, R8.reuse, R22, R104 ;  /* 0x000000160868723c */ /* 0x040ff00000041868 */
[C---:B------:R-:W-:Y:S08]  /*8c60*/  HMMA.16816.F32.BF16 R116, R8.reuse, R16, R116 ;  /* 0x000000100874723c */ /* 0x040ff00000041874 */
[C---:B------:R-:W-:Y:S08]  /*8c70*/  HMMA.16816.F32.BF16 R120, R8.reuse, R18, R120 ;  /* 0x000000120878723c */ /* 0x040ff00000041878 */
[C---:B------:R-:W-:Y:S08]  /*8c80*/  HMMA.16816.F32.BF16 R124, R8.reuse, R12, R124 ;  /* 0x0000000c087c723c */ /* 0x040ff0000004187c */
[----:B------:R-:W-:Y:S01]  /*8c90*/  HMMA.16816.F32.BF16 R128, R8, R14, R128 ;  /* 0x0000000e0880723c */ /* 0x000fe20000041880 */
[----:B------:R-:W-:-:S04]  /*8ca0*/  IMAD.U32 R9, RZ, RZ, UR24 ;  /* 0x00000018ff097e24 */ /* 0x000fc8000f8e00ff */
[----:B------:R-:W-:-:S05]  /*8cb0*/  IMAD.WIDE R8, R9, 0x70, R32 ;  /* 0x0000007009087825 */ /* 0x000fca00078e0220 */
[----:B------:R-:W-:Y:S01]  /*8cc0*/  STG.E.U16 desc[UR26][R8.64+0x10], R52 ;  /* 0x0000103408007986 */ /* 0x000fe2000c10151a */
[----:B------:R-:W-:-:S03]  /*8cd0*/  IMAD.WIDE R10, R6, -0x70, R8 ;  /* 0xffffff90060a7825 */ /* 0x000fc600078e0208 */
[----:B------:R1:W-:Y:S01]  /*8ce0*/  STG.E.U16 desc[UR26][R8.64+0x12], R51 ;  /* 0x0000123308007986 */ /* 0x0003e2000c10151a */
[----:B------:R-:W-:-:S03]  /*8cf0*/  IMAD.WIDE R12, R6, 0x70, R10 ;  /* 0x00000070060c7825 */ /* 0x000fc600078e020a */
[----:B------:R-:W-:Y:S04]  /*8d00*/  STG.E.U16 desc[UR26][R30.64+0x12], R49 ;  /* 0x000012311e007986 */ /* 0x000fe8000c10151a */
[----:B------:R-:W-:Y:S04]  /*8d10*/  STG.E.U16 desc[UR26][R30.64+0x10], R50 ;  /* 0x000010321e007986 */ /* 0x000fe8000c10151a */
[----:B------:R-:W-:Y:S04]  /*8d20*/  STG.E.U16 desc[UR26][R202.64+0x20], R137 ;  /* 0x00002089ca007986 */ /* 0x000fe8000c10151a */
[----:B------:R-:W-:Y:S04]  /*8d30*/  STG.E.U16 desc[UR26][R202.64+0x22], R135 ;  /* 0x00002287ca007986 */ /* 0x000fe8000c10151a */
[----:B------:R2:W-:Y:S04]  /*8d40*/  STG.E.U16 desc[UR26][R10.64+0x20], R136 ;  /* 0x000020880a007986 */ /* 0x0005e8000c10151a */
[----:B------:R3:W-:Y:S01]  /*8d50*/  STG.E.U16 desc[UR26][R10.64+0x22], R67 ;  /* 0x000022430a007986 */ /* 0x0007e2000c10151a */
[----:B-1----:R-:W-:-:S03]  /*8d60*/  IMAD.WIDE R8, R6, -0x70, R12 ;  /* 0xffffff9006087825 */ /* 0x002fc600078e020c */
[----:B------:R-:W-:Y:S04]  /*8d70*/  STG.E.U16 desc[UR26][R12.64+0x20], R48 ;  /* 0x000020300c007986 */ /* 0x000fe8000c10151a */
[----:B------:R1:W-:Y:S01]  /*8d80*/  STG.E.U16 desc[UR26][R12.64+0x22], R47 ;  /* 0x0000222f0c007986 */ /* 0x0003e2000c10151a */
[----:B------:R-:W-:-:S03]  /*8d90*/  IMAD.WIDE R14, R6, 0x70, R8 ;  /* 0x00000070060e7825 */ /* 0x000fc600078e0208 */
[----:B------:R-:W-:Y:S04]  /*8da0*/  STG.E.U16 desc[UR26][R30.64+0x20], R46 ;  /* 0x0000202e1e007986 */ /* 0x000fe8000c10151a */
[----:B------:R-:W-:Y:S04]  /*8db0*/  STG.E.U16 desc[UR26][R30.64+0x22], R45 ;  /* 0x0000222d1e007986 */ /* 0x000fe8000c10151a */
[----:B------:R-:W-:Y:S01]  /*8dc0*/  STG.E.U16 desc[UR26][R202.64+0x30], R66 ;  /* 0x00003042ca007986 */ /* 0x000fe2000c10151a */
[----:B--2---:R-:W-:-:S03]  /*8dd0*/  IADD3 R136, P1, PT, R202, -0x80, RZ ;  /* 0xffffff80ca887810 */ /* 0x004fc60007f3e0ff */
[----:B------:R-:W-:Y:S01]  /*8de0*/  STG.E.U16 desc[UR26][R202.64+0x32], R65 ;  /* 0x00003241ca007986 */ /* 0x000fe2000c10151a */
[----:B---3--:R-:W-:-:S03]  /*8df0*/  IMAD.WIDE R10, R6, -0x70, R14 ;  /* 0xffffff90060a7825 */ /* 0x008fc600078e020e */
[----:B------:R-:W-:Y:S01]  /*8e00*/  STG.E.U16 desc[UR26][R8.64+0x30], R64 ;  /* 0x0000304008007986 */ /* 0x000fe2000c10151a */
[----:B------:R-:W-:-:S03]  /*8e10*/  IADD3.X R138, PT, PT, R203, -0x1, RZ, P1, !PT ;  /* 0xffffffffcb8a7810 */ /* 0x000fc60000ffe4ff */
[----:B------:R2:W-:Y:S01]  /*8e20*/  STG.E.U16 desc[UR26][R8.64+0x32], R63 ;  /* 0x0000323f08007986 */ /* 0x0005e2000c10151a */
[----:B-1----:R-:W-:-:S03]  /*8e30*/  IMAD.WIDE R12, R6, 0x70, R10 ;  /* 0x00000070060c7825 */ /* 0x002fc600078e020a */
[----:B------:R-:W-:Y:S04]  /*8e40*/  STG.E.U16 desc[UR26][R14.64+0x30], R44 ;  /* 0x0000302c0e007986 */ /* 0x000fe8000c10151a */
[----:B------:R1:W-:Y:S04]  /*8e50*/  STG.E.U16 desc[UR26][R14.64+0x32], R43 ;  /* 0x0000322b0e007986 */ /* 0x0003e8000c10151a */
[----:B------:R-:W-:Y:S04]  /*8e60*/  STG.E.U16 desc[UR26][R30.64+0x30], R42 ;  /* 0x0000302a1e007986 */ /* 0x000fe8000c10151a */
[----:B------:R-:W-:Y:S04]  /*8e70*/  STG.E.U16 desc[UR26][R30.64+0x32], R41 ;  /* 0x000032291e007986 */ /* 0x000fe8000c10151a */
[----:B------:R-:W-:Y:S04]  /*8e80*/  STG.E.U16 desc[UR26][R202.64+0x40], R62 ;  /* 0x0000403eca007986 */ /* 0x000fe8000c10151a */
[----:B------:R-:W-:Y:S01]  /*8e90*/  STG.E.U16 desc[UR26][R202.64+0x42], R61 ;  /* 0x0000423dca007986 */ /* 0x000fe2000c10151a */
[----:B--2---:R-:W-:-:S03]  /*8ea0*/  IMAD.WIDE R8, R6, -0x70, R12 ;  /* 0xffffff9006087825 */ /* 0x004fc600078e020c */
[----:B------:R-:W-:Y:S04]  /*8eb0*/  STG.E.U16 desc[UR26][R10.64+0x40], R60 ;  /* 0x0000403c0a007986 */ /* 0x000fe8000c10151a */
[----:B------:R2:W-:Y:S01]  /*8ec0*/  STG.E.U16 desc[UR26][R10.64+0x42], R59 ;  /* 0x0000423b0a007986 */ /* 0x0005e2000c10151a */
[----:B-1----:R-:W-:-:S03]  /*8ed0*/  IMAD.WIDE R14, R6, 0x70, R8 ;  /* 0x00000070060e7825 */ /* 0x002fc600078e0208 */
[----:B------:R-:W-:Y:S04]  /*8ee0*/  STG.E.U16 desc[UR26][R12.64+0x40], R40 ;  /* 0x000040280c007986 */ /* 0x000fe8000c10151a */
[----:B------:R-:W-:Y:S01]  /*8ef0*/  STG.E.U16 desc[UR26][R12.64+0x42], R39 ;  /* 0x000042270c007986 */ /* 0x000fe2000c10151a */
[----:B------:R-:W-:-:S03]  /*8f00*/  IMAD.WIDE R16, R6, -0x70, R14 ;  /* 0xffffff9006107825 */ /* 0x000fc600078e020e */
[----:B------:R-:W-:Y:S01]  /*8f10*/  STG.E.U16 desc[UR26][R30.64+0x40], R38 ;  /* 0x000040261e007986 */ /* 0x000fe2000c10151a */
[----:B------:R-:W-:-:S03]  /*8f20*/  IMAD.WIDE R200, R200, 0x70, R16 ;  /* 0x00000070c8c87825 */ /* 0x000fc600078e0210 */
[----:B------:R-:W-:Y:S04]  /*8f30*/  STG.E.U16 desc[UR26][R30.64+0x42], R37 ;  /* 0x000042251e007986 */ /* 0x000fe8000c10151a */
[----:B------:R-:W-:Y:S04]  /*8f40*/  STG.E.U16 desc[UR26][R202.64+0x50], R58 ;  /* 0x0000503aca007986 */ /* 0x000fe8000c10151a */
[----:B------:R-:W-:Y:S01]  /*8f50*/  STG.E.U16 desc[UR26][R202.64+0x52], R57 ;  /* 0x00005239ca007986 */ /* 0x000fe2000c10151a */
[----:B--2---:R-:W-:-:S03]  /*8f60*/  IMAD.U32 R11, RZ, RZ, UR24 ;  /* 0x00000018ff0b7e24 */ /* 0x004fc6000f8e00ff */
[----:B------:R-:W-:Y:S04]  /*8f70*/  STG.E.U16 desc[UR26][R8.64+0x52], R55 ;  /* 0x0000523708007986 */ /* 0x000fe8000c10151a */
[----:B------:R1:W-:Y:S04]  /*8f80*/  STG.E.U16 desc[UR26][R8.64+0x50], R56 ;  /* 0x0000503808007986 */ /* 0x0003e8000c10151a */
[----:B------:R-:W-:Y:S04]  /*8f90*/  STG.E.U16 desc[UR26][R14.64+0x50], R157 ;  /* 0x0000509d0e007986 */ /* 0x000fe8000c10151a */
[----:B------:R-:W-:Y:S04]  /*8fa0*/  STG.E.U16 desc[UR26][R14.64+0x52], R158 ;  /* 0x0000529e0e007986 */ /* 0x000fe8000c10151a */
[----:B------:R-:W-:Y:S04]  /*8fb0*/  STG.E.U16 desc[UR26][R30.64+0x50], R164 ;  /* 0x000050a41e007986 */ /* 0x000fe8000c10151a */
[----:B------:R-:W-:Y:S04]  /*8fc0*/  STG.E.U16 desc[UR26][R30.64+0x52], R163 ;  /* 0x000052a31e007986 */ /* 0x000fe8000c10151a */
[----:B------:R-:W-:Y:S04]  /*8fd0*/  STG.E.U16 desc[UR26][R202.64+0x60], R165 ;  /* 0x000060a5ca007986 */ /* 0x000fe8000c10151a */
[----:B------:R-:W-:Y:S01]  /*8fe0*/  STG.E.U16 desc[UR26][R202.64+0x62], R166 ;  /* 0x000062a6ca007986 */ /* 0x000fe2000c10151a */
[----:B-1----:R-:W-:-:S03]  /*8ff0*/  IMAD.WIDE R8, R11, -0x70, R200 ;  /* 0xffffff900b087825 */ /* 0x002fc600078e02c8 */
[----:B------:R-:W-:Y:S04]  /*9000*/  STG.E.U16 desc[UR26][R16.64+0x60], R169 ;  /* 0x000060a910007986 */ /* 0x000fe8000c10151a */
[----:B------:R-:W-:Y:S01]  /*9010*/  STG.E.U16 desc[UR26][R16.64+0x62], R182 ;  /* 0x000062b610007986 */ /* 0x000fe2000c10151a */
[----:B------:R-:W-:-:S04]  /*9020*/  IMAD.WIDE R10, R6, 0x70, R8 ;  /* 0x00000070060a7825 */ /* 0x000fc800078e0208 */
[----:B------:R-:W-:Y:S01]  /*9030*/  FADD.FTZ R6, R177, R178 ;  /* 0x000000b2b1067221 */ /* 0x000fe20000010000 */
[----:B------:R-:W-:Y:S04]  /*9040*/  STG.E.U16 desc[UR26][R200.64+0x60], R215 ;  /* 0x000060d7c8007986 */ /* 0x000fe8000c10151a */
[----:B------:R-:W-:Y:S04]  /*9050*/  STG.E.U16 desc[UR26][R200.64+0x62], R217 ;  /* 0x000062d9c8007986 */ /* 0x000fe8000c10151a */
[----:B------:R-:W-:Y:S04]  /*9060*/  STG.E.U16 desc[UR26][R30.64+0x60], R219 ;  /* 0x000060db1e007986 */ /* 0x000fe8000c10151a */
[----:B------:R-:W-:Y:S04]  /*9070*/  STG.E.U16 desc[UR26][R30.64+0x62], R220 ;  /* 0x000062dc1e007986 */ /* 0x000fe8000c10151a */
[----:B------:R-:W-:Y:S04]  /*9080*/  STG.E.U16 desc[UR26][R202.64+0x70], R229 ;  /* 0x000070e5ca007986 */ /* 0x000fe8000c10151a */
[----:B------:R-:W-:Y:S04]  /*9090*/  STG.E.U16 desc[UR26][R202.64+0x72], R228 ;  /* 0x000072e4ca007986 */ /* 0x000fe8000c10151a */
[----:B------:R-:W-:Y:S04]  /*90a0*/  STG.E.U16 desc[UR26][R8.64+0x70], R29 ;  /* 0x0000701d08007986 */ /* 0x000fe8000c10151a */
[----:B------:R1:W-:Y:S04]  /*90b0*/  STG.E.U16 desc[UR26][R8.64+0x72], R28 ;  /* 0x0000721c08007986 */ /* 0x0003e8000c10151a */
[----:B------:R2:W-:Y:S04]  /*90c0*/  STL [R1+0x78], R6 ;  /* 0x0000780601007387 */ /* 0x0005e80000100800 */
[----:B------:R3:W-:Y:S04]  /*90d0*/  STG.E.U16 desc[UR26][R10.64+0x70], R210 ;  /* 0x000070d20a007986 */ /* 0x0007e8000c10151a */
[----:B------:R3:W-:Y:S04]  /*90e0*/  STG.E.U16 desc[UR26][R10.64+0x72], R183 ;  /* 0x000072b70a007986 */ /* 0x0007e8000c10151a */
[----:B------:R3:W-:Y:S04]  /*90f0*/  STG.E.U16 desc[UR26][R30.64+0x70], R199 ;  /* 0x000070c71e007986 */ /* 0x0007e8000c10151a */
[----:B------:R3:W-:Y:S01]  /*9100*/  STG.E.U16 desc[UR26][R30.64+0x72], R216 ;  /* 0x000072d81e007986 */ /* 0x0007e2000c10151a */
[----:B-1----:R-:W-:Y:S01]  /*9110*/  FADD.FTZ R9, R175, R170 ;  /* 0x000000aaaf097221 */ /* 0x002fe20000010000 */
[----:B------:R-:W-:Y:S01]  /*9120*/  FADD.FTZ R8, R226, R227 ;  /* 0x000000e3e2087221 */ /* 0x000fe20000010000 */
[----:B--2---:R-:W-:-:S03]  /*9130*/  FADD.FTZ R6, R181, R194 ;  /* 0x000000c2b5067221 */ /* 0x004fc60000010000 */
[----:B------:R3:W-:Y:S04]  /*9140*/  STL [R1+0x74], R9 ;  /* 0x0000740901007387 */ /* 0x0007e80000100800 */
[----:B------:R3:W-:Y:S04]  /*9150*/  STL [R1+0x7c], R8 ;  /* 0x00007c0801007387 */ /* 0x0007e80000100800 */
[----:B------:R3:W-:Y:S01]  /*9160*/  STL [R1+0x70], R6 ;  /* 0x0000700601007387 */ /* 0x0007e20000100800 */
[----:B------:R-:W-:Y:S05]  /*9170*/  BRA.U !UP2, `(.L_x_1112) ;  /* 0x000000c10af07547 */ /* 0x000fea000b800000 */
[----:B------:R-:W2:Y:S01]  /*9180*/  LDL R225, [R1+0x3c] ;  /* 0x00003c0001e17983 */ /* 0x000ea20000100800 */
[----:B------:R-:W1:Y:S03]  /*9190*/  LDCU UR7, c[0x0][0x440] ;  /* 0x00008800ff0777ac */ /* 0x000e660008000800 */
[----:B------:R-:W4:Y:S01]  /*91a0*/  LDL R234, [R1+0x38] ;  /* 0x0000380001ea7983 */ /* 0x000f220000100800 */
[----:B------:R-:W-:Y:S01]  /*91b0*/  SHF.R.U32.HI R197, RZ, 0x1, R195 ;  /* 0x00000001ffc57819 */ /* 0x000fe200000116c3 */
[----:B------:R-:W-:-:S04]  /*91c0*/  DEPBAR.LE SB0, 0x0 ;  /* 0x000080000000791a */ /* 0x000fc80000000000 */
[----:B------:R-:W-:Y:S01]  /*91d0*/  UIMAD.WIDE.U32 UR36, UR8, 0x20, URZ ;  /* 0x00000020082478a5 */ /* 0x000fe2000f8e00ff */
[----:B------:R-:W-:Y:S01]  /*91e0*/  IMAD.U32 R5, RZ, RZ, UR8 ;  /* 0x00000008ff057e24 */ /* 0x000fe2000f8e00ff */
[----:B---3--:R-:W-:Y:S01]  /*91f0*/  LOP3.LUT R11, R197, 0x8, RZ, 0xc0, !PT ;  /* 0x00000008c50b7812 */ /* 0x008fe200078ec0ff */
[----:B------:R-:W-:Y:S01]  /*9200*/  USHF.L.U32 UR35, UR9, 0x5, URZ ;  /* 0x0000000509237899 */ /* 0x000fe200080006ff */
[----:B------:R-:W-:Y:S01]  /*9210*/  IMAD.U32 R9, RZ, RZ, UR8 ;  /* 0x00000008ff097e24 */ /* 0x000fe2000f8e00ff */
[----:B------:R-:W-:Y:S01]  /*9220*/  LOP3.LUT R185, R7, 0x200, RZ, 0xc0, !PT ;  /* 0x0000020007b97812 */ /* 0x000fe200078ec0ff */
[----:B------:R-:W-:Y:S01]  /*9230*/  IMAD.U32 R10, RZ, RZ, UR9 ;  /* 0x00000009ff0a7e24 */ /* 0x000fe2000f8e00ff */
[----:B------:R-:W-:Y:S01]  /*9240*/  LOP3.LUT R184, R4, R11, RZ, 0x3c, !PT ;  /* 0x0000000b04b87212 */ /* 0x000fe200078e3cff */
[----:B------:R-:W-:Y:S01]  /*9250*/  IMAD.U32 R4, RZ, RZ, UR8 ;  /* 0x00000008ff047e24 */ /* 0x000fe2000f8e00ff */
[----:B------:R-:W-:Y:S01]  /*9260*/  BAR.SYNC.DEFER_BLOCKING 0x0 ;  /* 0x0000000000007b1d */ /* 0x000fe20000010000 */
[----:B-1----:R-:W-:Y:S01]  /*9270*/  ISETP.GE.AND P1, PT, R196, UR7, PT ;  /* 0x00000007c4007c0c */ /* 0x002fe2000bf26270 */
[----:B------:R-:W-:Y:S01]  /*9280*/  UIADD3 UR7, UPT, UPT, UR23, -0x2, URZ ;  /* 0xfffffffe17077890 */ /* 0x000fe2000fffe0ff */
[----:B------:R-:W-:Y:S01]  /*9290*/  IMAD.SHL.U32 R198, R195, 0x20, RZ ;  /* 0x00000020c3c67824 */ /* 0x000fe200078e00ff */
[----:B------:R-:W-:-:S02]  /*92a0*/  SEL R135, R190, 0xffffffe0, !P6 ;  /* 0xffffffe0be877807 */ /* 0x000fc40007000000 */
[----:B------:R-:W-:Y:S02]  /*92b0*/  UIMAD.WIDE.U32 UR38, UR7, UR8, URZ ;  /* 0x00000008072672a5 */ /* 0x000fe4000f8e00ff */
[----:B------:R-:W-:Y:S01]  /*92c0*/  LOP3.LUT R198, R198, 0x7c00, RZ, 0xc0, !PT ;  /* 0x00007c00c6c67812 */ /* 0x000fe200078ec0ff */
[----:B------:R-:W-:Y:S01]  /*92d0*/  IMAD.IADD R209, R212, 0x1, R135 ;  /* 0x00000001d4d17824 */ /* 0x000fe200078e0287 */
[----:B------:R-:W-:Y:S01]  /*92e0*/  UIMAD UR24, UR7, UR9, UR39 ;  /* 0x00000009071872a4 */ /* 0x000fe2000f8e0227 */
[----:B------:R-:W-:Y:S01]  /*92f0*/  IMAD.IADD R194, R135, 0x1, R208 ;  /* 0x0000000187c27824 */ /* 0x000fe200078e02d0 */
[----:B------:R-:W-:Y:S02]  /*9300*/  USHF.L.U32 UR20, UR38, 0x6, URZ ;  /* 0x0000000626147899 */ /* 0x000fe400080006ff */
[----:B------:R-:W-:Y:S01]  /*9310*/  VOTEU.ALL UP0, P1 ;  /* 0x0000000000ff7886 */ /* 0x000fe20000800000 */
[----:B------:R-:W-:-:S03]  /*9320*/  USHF.L.U64.HI UR24, UR38, 0x6, UR24 ;  /* 0x0000000626187899 */ /* 0x000fc60008010218 */
[----:B------:R-:W-:Y:S01]  /*9330*/  @!P1 LEA R5, P2, R5, UR20, 0x4 ;  /* 0x0000001405059c11 */ /* 0x000fe2000f8420ff */
[----:B------:R-:W-:Y:S01]  /*9340*/  @!UP0 UIADD3 UR36, UP1, UPT, UR20, UR36, URZ ;  /* 0x0000002414248290 */ /* 0x000fe2000ff3e0ff */
[----:B------:R-:W-:Y:S02]  /*9350*/  IMAD.U32 R18, RZ, RZ, UR20 ;  /* 0x00000014ff127e24 */ /* 0x000fe4000f8e00ff */
[----:B------:R-:W-:Y:S01]  /*9360*/  IMAD.U32 R19, RZ, RZ, UR24 ;  /* 0x00000018ff137e24 */ /* 0x000fe2000f8e00ff */
[----:B------:R-:W-:Y:S01]  /*9370*/  @!UP0 UIADD3.X UR35, UPT, UPT, UR24, UR37, UR35, UP1, !UPT ;  /* 0x0000002518238290 */ /* 0x000fe20008ffe423 */
[----:B------:R-:W-:Y:S01]  /*9380*/  IMAD.U32 R11, RZ, RZ, UR20 ;  /* 0x00000014ff0b7e24 */ /* 0x000fe2000f8e00ff */
[----:B------:R-:W-:Y:S01]  /*9390*/  @!P1 LEA.HI.X R10, R9, UR24, R10, 0x4, P2 ;  /* 0x00000018090a9c11 */ /* 0x000fe200090f240a */
[----:B------:R-:W-:Y:S01]  /*93a0*/  IMAD.U32 R9, RZ, RZ, UR36 ;  /* 0x00000024ff097e24 */ /* 0x000fe2000f8e00ff */
[----:B------:R-:W-:Y:S01]  /*93b0*/  @P1 STS.128 [R250+0x6000], RZ ;  /* 0x006000fffa001388 */ /* 0x000fe20000000c00 */
[----:B------:R-:W-:Y:S01]  /*93c0*/  @!P1 IMAD.WIDE.U32 R18, R4, 0x30, R18 ;  /* 0x0000003004129825 */ /* 0x000fe200078e0012 */
[----:B------:R-:W-:-:S03]  /*93d0*/  UISETP.GE.U32.AND UP0, UPT, UR23, 0x3, UPT ;  /* 0x000000031700788c */ /* 0x000fc6000bf06070 */
[----:B------:R-:W-:Y:S02]  /*93e0*/  IMAD.U32 R4, RZ, RZ, UR9 ;  /* 0x00000009ff047e24 */ /* 0x000fe4000f8e00ff */
[----:B------:R-:W-:Y:S02]  /*93f0*/  IMAD.U32 R8, RZ, RZ, UR24 ;  /* 0x00000018ff087e24 */ /* 0x000fe4000f8e00ff */
[----:B------:R-:W-:Y:S02]  /*9400*/  IMAD.U32 R6, RZ, RZ, UR35 ;  /* 0x00000023ff067e24 */ /* 0x000fe4000f8e00ff */
[----:B------:R-:W-:-:S04]  /*9410*/  @!P1 IMAD R4, R4, 0x30, RZ ;  /* 0x0000003004049824 */ /* 0x000fc800078e02ff */
[----:B------:R-:W-:Y:S01]  /*9420*/  @!P1 IMAD.IADD R4, R4, 0x1, R19 ;  /* 0x0000000104049824 */ /* 0x000fe200078e0213 */
[-C--:B--2---:R-:W-:Y:S02]  /*9430*/  @!P1 LEA R14, P3, R5, R225.reuse, 0x1 ;  /* 0x000000e1050e9211 */ /* 0x084fe400078608ff */
[-C--:B------:R-:W-:Y:S02]  /*9440*/  @!P1 LEA R16, P4, R11, R225.reuse, 0x1 ;  /* 0x000000e10b109211 */ /* 0x080fe400078808ff */
[----:B------:R-:W-:Y:S02]  /*9450*/  @!P1 LEA R12, P2, R9, R225, 0x1 ;  /* 0x000000e1090c9211 */ /* 0x000fe400078408ff */
[----:B----4-:R-:W-:Y:S02]  /*9460*/  @!P1 LEA.HI.X R15, R5, R234, R10, 0x1, P3 ;  /* 0x000000ea050f9211 */ /* 0x010fe400018f0c0a */
[----:B------:R-:W-:Y:S02]  /*9470*/  LOP3.LUT R5, R185, R198, RZ, 0xfc, !PT ;  /* 0x000000c6b9057212 */ /* 0x000fe400078efcff */
[----:B------:R-:W-:-:S02]  /*9480*/  @!P1 LEA.HI.X R17, R11, R234, R8, 0x1, P4 ;  /* 0x000000ea0b119211 */ /* 0x000fc400020f0c08 */
[----:B------:R-:W-:Y:S02]  /*9490*/  @!P1 LEA.HI.X R13, R9, R234, R6, 0x1, P2 ;  /* 0x000000ea090d9211 */ /* 0x000fe400010f0c06 */
[C---:B------:R-:W-:Y:S01]  /*94a0*/  @!P1 LEA R6, P2, R18.reuse, R225, 0x1 ;  /* 0x000000e112069211 */ /* 0x040fe200078408ff */
[----:B------:R-:W-:Y:S01]  /*94b0*/  @!PT LDS RZ, [RZ] ;  /* 0x00000000fffff984 */ /* 0x000fe20000000800 */
[----:B------:R-:W-:Y:S01]  /*94c0*/  @!PT LDS RZ, [RZ] ;  /* 0x00000000fffff984 */ /* 0x000fe20000000800 */
[----:B------:R-:W-:Y:S01]  /*94d0*/  @!PT LDS RZ, [RZ] ;  /* 0x00000000fffff984 */ /* 0x000fe20000000800 */
[----:B------:R-:W-:Y:S01]  /*94e0*/  @!P1 LDGSTS.E.BYPASS.LTC128B.128 [R250+0x6000], desc[UR26][R16.64] ;  /* 0x0600000010fa9fae */ /* 0x000fe2000b981a1a */
[----:B------:R-:W-:Y:S02]  /*94f0*/  LOP3.LUT R5, R5, R184, RZ, 0xfc, !PT ;  /* 0x000000b805057212 */ /* 0x000fe400078efcff */
[----:B------:R-:W-:Y:S01]  /*9500*/  @!P1 LEA.HI.X R7, R18, R234, R4, 0x1, P2 ;  /* 0x000000ea12079211 */ /* 0x000fe200010f0c04 */
[----:B------:R-:W-:Y:S01]  /*9510*/  @P1 STS.128 [R250+0x6800], RZ ;  /* 0x006800fffa001388 */ /* 0x000fe20000000c00 */
[----:B------:R-:W-:-:S03]  /*9520*/  LEA R210, R5, UR5, 0x1 ;  /* 0x0000000505d27c11 */ /* 0x000fc6000f8e08ff */
[----:B------:R-:W-:Y:S01]  /*9530*/  @!PT LDS RZ, [RZ] ;  /* 0x00000000fffff984 */ /* 0x000fe20000000800 */
[----:B------:R-:W-:Y:S01]  /*9540*/  @!PT LDS RZ, [RZ] ;  /* 0x00000000fffff984 */ /* 0x000fe20000000800 */
[----:B------:R-:W-:Y:S01]  /*9550*/  @!PT LDS RZ, [RZ] ;  /* 0x00000000fffff984 */ /* 0x000fe20000000800 */
[----:B------:R-:W-:Y:S02]  /*9560*/  @!P1 LDGSTS.E.BYPASS.LTC128B.128 [R250+0x6800], desc[UR26][R14.64] ;  /* 0x068000000efa9fae */ /* 0x000fe4000b981a1a */
[--C-:B------:R-:W-:Y:S02]  /*9570*/  IMAD.IADD R64, R135, 0x1, R210.reuse ;  /* 0x0000000187407824 */ /* 0x100fe400078e02d2 */
[----:B------:R-:W-:Y:S01]  /*9580*/  @P1 STS.128 [R250+0x7000], RZ ;  /* 0x007000fffa001388 */ /* 0x000fe20000000c00 */
[----:B------:R-:W-:-:S03]  /*9590*/  IMAD.IADD R199, R133, 0x1, R210 ;  /* 0x0000000185c77824 */ /* 0x000fc600078e02d2 */
        /* <DEDUP_REMOVED lines=9> */
[----:B------:R2:W-:Y:S04]  /*9630*/  @!P1 LDGSTS.E.BYPASS.LTC128B.128 [R250+0x7800], desc[UR26][R6.64] ;  /* 0x0780000006fa9fae */ /* 0x0005e8000b981a1a */
[----:B------:R-:W-:Y:S04]  /*9640*/  LDSM.16.M88.4 R56, [R210] ;  /* 0x00000000d238783b */ /* 0x000fe80000000200 */
[----:B------:R-:W3:Y:S04]  /*9650*/  LDSM.16.M88.4 R152, [R212+0x4000] ;  /* 0x00400000d498783b */ /* 0x000ee80000000200 */
[----:B------:R-:W4:Y:S04]  /*9660*/  LDSM.16.M88.4 R60, [R210+0x2000] ;  /* 0x00200000d23c783b */ /* 0x000f280000000200 */
[----:B------:R-:W5:Y:S04]  /*9670*/  LDSM.16.M88.4 R144, [R212+0x4800] ;  /* 0x00480000d490783b */ /* 0x000f680000000200 */
[----:B------:R-:W1:Y:S04]  /*9680*/  LDSM.16.M88.4 R136, [R212+0x5000] ;  /* 0x00500000d488783b */ /* 0x000e680000000200 */
[----:B------:R-:W2:Y:S04]  /*9690*/  LDSM.16.M88.4 R160, [R212+0x5800] ;  /* 0x00580000d4a0783b */ /* 0x000ea80000000200 */
[----:B------:R-:W-:Y:S04]  /*96a0*/  LDSM.16.M88.4 R48, [R209+0x4000] ;  /* 0x00400000d130783b */ /* 0x000fe80000000200 */
[----:B------:R-:W2:Y:S04]  /*96b0*/  LDSM.16.M88.4 R52, [R64+0x2000] ;  /* 0x002000004034783b */ /* 0x000ea80000000200 */
[----:B------:R-:W2:Y:S04]  /*96c0*/  LDSM.16.M88.4 R44, [R209+0x4800] ;  /* 0x00480000d12c783b */ /* 0x000ea80000000200 */
[----:B------:R-:W2:Y:S04]  /*96d0*/  LDSM.16.M88.4 R40, [R209+0x5000] ;  /* 0x00500000d128783b */ /* 0x000ea80000000200 */
[----:B------:R-:W2:Y:S04]  /*96e0*/  LDSM.16.M88.4 R36, [R209+0x5800] ;  /* 0x00580000d124783b */ /* 0x000ea80000000200 */
[----:B------:R2:W2:Y:S01]  /*96f0*/  LDSM.16.M88.4 R32, [R64] ;  /* 0x000000004020783b */ /* 0x0004a20000000200 */
[-C--:B---3--:R-:W-:Y:S03]  /*9700*/  HMMA.16816.F32.BF16 R156, R56, R152.reuse, RZ ;  /* 0x00000098389c723c */ /* 0x088fe600000418ff */
[----:B------:R-:W-:Y:S04]  /*9710*/  LDSM.16.M88.4 R176, [R199+0x2000] ;  /* 0x00200000c7b0783b */ /* 0x000fe80000000200 */
[----:B------:R-:W3:Y:S01]  /*9720*/  LDSM.16.M88.4 R172, [R208+0x4000] ;  /* 0x00400000d0ac783b */ /* 0x000ee20000000200 */
[C---:B----4-:R-:W-:Y:S03]  /*9730*/  HMMA.16816.F32.BF16 R28, R60.reuse, R152, RZ ;  /* 0x000000983c1c723c */ /* 0x050fe600000418ff */
[----:B------:R-:W4:Y:S04]  /*9740*/  LDSM.16.M88.4 R168, [R208+0x4800] ;  /* 0x00480000d0a8783b */ /* 0x000f280000000200 */
[----:B------:R-:W4:Y:S01]  /*9750*/  LDSM.16.M88.4 R164, [R208+0x5000] ;  /* 0x00500000d0a4783b */ /* 0x000f220000000200 */
[C---:B------:R-:W-:Y:S03]  /*9760*/  HMMA.16816.F32.BF16 R24, R60.reuse, R154, RZ ;  /* 0x0000009a3c18723c */ /* 0x040fe600000418ff */
[----:B------:R-:W-:Y:S04]  /*9770*/  LDSM.16.M88.4 R180, [R199] ;  /* 0x00000000c7b4783b */ /* 0x000fe80000000200 */
[----:B------:R-:W0:Y:S01]  /*9780*/  LDGDEPBAR ;  /* 0x00000000000079af */ /* 0x000e220000000000 */
[C---:B-----5:R-:W-:Y:S08]  /*9790*/  HMMA.16816.F32.BF16 R20, R60.reuse, R144, RZ ;  /* 0x000000903c14723c */ /* 0x060ff000000418ff */
[C---:B-1----:R-:W-:Y:S08]  /*97a0*/  HMMA.16816.F32.BF16 R12, R60.reuse, R136, RZ ;  /* 0x000000883c0c723c */ /* 0x042ff000000418ff */
[C---:B------:R-:W-:Y:S08]  /*97b0*/  HMMA.16816.F32.BF16 R16, R60.reuse, R146, RZ ;  /* 0x000000923c10723c */ /* 0x040ff000000418ff */
[----:B------:R-:W-:Y:S08]  /*97c0*/  HMMA.16816.F32.BF16 R8, R60, R138, RZ ;  /* 0x0000008a3c08723c */ /* 0x000ff000000418ff */
[C---:B------:R-:W-:Y:S08]  /*97d0*/  HMMA.16816.F32.BF16 R148, R56.reuse, R144, RZ ;  /* 0x000000903894723c */ /* 0x040ff000000418ff */
[C---:B------:R-:W-:Y:S08]  /*97e0*/  HMMA.16816.F32.BF16 R140, R56.reuse, R136, RZ ;  /* 0x00000088388c723c */ /* 0x040ff000000418ff */
[----:B------:R-:W-:Y:S08]  /*97f0*/  HMMA.16816.F32.BF16 R152, R56, R154, RZ ;  /* 0x0000009a3898723c */ /* 0x000ff000000418ff */
[----:B--2---:R-:W-:Y:S08]  /*9800*/  HMMA.16816.F32.BF16 R4, R60, R160, RZ ;  /* 0x000000a03c04723c */ /* 0x004ff000000418ff */
        /* <DEDUP_REMOVED lines=24> */
[----:B------:R-:W5:Y:S07]  /*9990*/  LDSM.16.M88.4 R40, [R194+0x4800] ;  /* 0x00480000c228783b */ /* 0x000f6e0000000200 */
[----:B------:R-:W-:Y:S01]  /*99a0*/  HMMA.16816.F32.BF16 R56, R32, R38, R56 ;  /* 0x000000262038723c */ /* 0x000fe20000041838 */
[----:B------:R-:W5:Y:S04]  /*99b0*/  LDSM.16.M88.4 R32, [R194+0x5800] ;  /* 0x00580000c220783b */ /* 0x000f680000000200 */
[----:B------:R-:W5:Y:S01]  /*99c0*/  LDSM.16.M88.4 R36, [R194+0x5000] ;  /* 0x00500000c224783b */ /* 0x000f620000000200 */
[----:B------:R-:W-:-:S04]  /*99d0*/  DEPBAR.LE SB0, 0x0 ;  /* 0x000080000000791a */ /* 0x000fc80000000000 */
[C---:B---3--:R-:W-:Y:S08]  /*99e0*/  HMMA.16816.F32.BF16 R28, R176.reuse, R172, R28 ;  /* 0x000000acb01c723c */ /* 0x048ff0000004181c */
[C---:B----4-:R-:W-:Y:S08]  /*99f0*/  HMMA.16816.F32.BF16 R20, R176.reuse, R168, R20 ;  /* 0x000000a8b014723c */ /* 0x050ff00000041814 */
        /* <DEDUP_REMOVED lines=32> */
[----:B------:R-:W-:Y:S01]  /*9c00*/  UIADD3 UR35, UPT, UPT, UR23, -0x3, URZ ;  /* 0xfffffffd17237890 */ /* 0x000fe2000fffe0ff */
[----:B------:R-:W-:Y:S01]  /*9c10*/  IMAD.U32 R37, RZ, RZ, UR10 ;  /* 0x0000000aff257e24 */ /* 0x000fe2000f8e00ff */
[----:B------:R1:W-:Y:S01]  /*9c20*/  @P1 STS.128 [R250+0x4000], RZ ;  /* 0x004000fffa001388 */ /* 0x0003e20000000c00 */
[----:B------:R-:W-:Y:S01]  /*9c30*/  IMAD.U32 R38, RZ, RZ, UR10 ;  /* 0x0000000aff267e24 */ /* 0x000fe2000f8e00ff */
[----:B------:R-:W-:Y:S01]  /*9c40*/  UIMAD.WIDE.U32 UR36, UR35, UR10, URZ ;  /* 0x0000000a232472a5 */ /* 0x000fe2000f8e00ff */
[----:B------:R-:W-:Y:S01]  /*9c50*/  IMAD.U32 R35, RZ, RZ, UR10 ;  /* 0x0000000aff237e24 */ /* 0x000fe2000f8e00ff */
[----:B------:R-:W-:Y:S01]  /*9c60*/  BSSY.RECONVERGENT B0, `(.L_x_1114) ;  /* 0x0000032000007945 */ /* 0x000fe20003800200 */
[----:B------:R-:W-:Y:S01]  /*9c70*/  IMAD.U32 R34, RZ, RZ, UR11 ;  /* 0x0000000bff227e24 */ /* 0x000fe2000f8e00ff */
[----:B------:R-:W-:Y:S01]  /*9c80*/  UIMAD UR35, UR35, UR11, UR37 ;  /* 0x0000000b232372a4 */ /* 0x000fe2000f8e0225 */
[----:B------:R-:W-:Y:S01]  /*9c90*/  IMAD.U32 R33, RZ, RZ, UR10 ;  /* 0x0000000aff217e24 */ /* 0x000fe2000f8e00ff */
[----:B------:R-:W-:Y:S01]  /*9ca0*/  USHF.L.U32 UR24, UR36, 0x6, URZ ;  /* 0x0000000624187899 */ /* 0x000fe200080006ff */
[----:B------:R-:W-:Y:S01]  /*9cb0*/  IMAD.U32 R32, RZ, RZ, UR11 ;  /* 0x0000000bff207e24 */ /* 0x000fe2000f8e00ff */
[----:B------:R-:W-:-:S04]  /*9cc0*/  USHF.L.U64.HI UR35, UR36, 0x6, UR35 ;  /* 0x0000000624237899 */ /* 0x000fc80008010223 */
[----:B------:R-:W-:Y:S01]  /*9cd0*/  @!P1 LEA R37, P3, R37, UR24, 0x4 ;  /* 0x0000001825259c11 */ /* 0x000fe2000f8620ff */
[----:B------:R-:W-:Y:S01]  /*9ce0*/  IMAD.U32 R36, RZ, RZ, UR24 ;  /* 0x00000018ff247e24 */ /* 0x000fe2000f8e00ff */
[----:B------:R-:W-:Y:S02]  /*9cf0*/  @!P1 LEA R38, P2, R38, UR24, 0x5 ;  /* 0x0000001826269c11 */ /* 0x000fe4000f8428ff */
[----:B------:R-:W-:Y:S01]  /*9d00*/  @!P1 LEA.HI.X R34, R35, UR35, R34, 0x4, P3 ;  /* 0x0000002323229c11 */ /* 0x000fe200098f2422 */
[----:B------:R-:W-:Y:S01]  /*9d10*/  IMAD.U32 R35, RZ, RZ, UR35 ;  /* 0x00000023ff237e24 */ /* 0x000fe2000f8e00ff */
[----:B------:R-:W-:Y:S01]  /*9d20*/  @!P1 LEA.HI.X R33, R33, UR35, R32, 0x5, P2 ;  /* 0x0000002321219c11 */ /* 0x000fe200090f2c20 */
[----:B------:R-:W-:Y:S01]  /*9d30*/  IMAD.U32 R32, RZ, RZ, UR24 ;  /* 0x00000018ff207e24 */ /* 0x000fe2000f8e00ff */
[-C--:B------:R-:W-:Y:S02]  /*9d40*/  @!P1 LEA R42, P4, R36, R252.reuse, 0x1 ;  /* 0x000000fc242a9211 */ /* 0x080fe400078808ff */
[----:B------:R-:W-:-:S02]  /*9d50*/  @!P1 LEA R40, P3, R37, R252, 0x1 ;  /* 0x000000fc25289211 */ /* 0x000fc400078608ff */
[----:B------:R-:W-:Y:S02]  /*9d60*/  @!P1 LEA R36, P2, R38, R252, 0x1 ;  /* 0x000000fc26249211 */ /* 0x000fe400078408ff */
        /* <DEDUP_REMOVED lines=25> */
[----:B------:R-:W-:-:S04]  /*9f00*/  MOV R33, UR36 ;  /* 0x0000002400217c02 */ /* 0x000fc80008000f00 */
[----:B------:R-:W-:Y:S01]  /*9f10*/  LEA R34, P2, R32, R252, 0x1 ;  /* 0x000000fc20227211 */ /* 0x000fe200078408ff */
[----:B------:R-:W-:-:S05]  /*9f20*/  IMAD.U32 R32, RZ, RZ, UR20 ;  /* 0x00000014ff207e24 */ /* 0x000fca000f8e00ff */
[----:B------:R-:W-:-:S05]  /*9f30*/  LEA.HI.X R35, R33, R251, R32, 0x1, P2 ;  /* 0x000000fb21237211 */ /* 0x000fca00010f0c20 */
[----:B------:R-:W-:Y:S01]  /*9f40*/  @!PT LDS RZ, [RZ] ;  /* 0x00000000fffff984 */ /* 0x000fe20000000800 */
[----:B------:R-:W-:Y:S01]  /*9f50*/  @!PT LDS RZ, [RZ] ;  /* 0x00000000fffff984 */ /* 0x000fe20000000800 */
[----:B------:R-:W-:Y:S01]  /*9f60*/  @!PT LDS RZ, [RZ] ;  /* 0x00000000fffff984 */ /* 0x000fe20000000800 */
[----:B------:R2:W-:Y:S02]  /*9f70*/  LDGSTS.E.BYPASS.LTC128B.128 [R250+0x5800], desc[UR26][R34.64] ;  /* 0x0580000022fa7fae */ /* 0x0005e4000b981a1a */
.L_x_1115:
[----:B------:R-:W-:Y:S05]  /*9f80*/  BSYNC.RECONVERGENT B0 ;  /* 0x0000000000007941 */ /* 0x000fea0003800200 */
.L_x_1114:
[----:B------:R-:W0:Y:S02]  /*9f90*/  LDGDEPBAR ;  /* 0x00000000000079af */ /* 0x000e240000000000 */
.L_x_1113:
[----:B------:R-:W-:Y:S04]  /*9fa0*/  STL.64 [R1+0xb0], R184 ;  /* 0x0000b0b801007387 */ /* 0x000fe80000100a00 */
[----:B------:R-:W-:Y:S04]  /*9fb0*/  STL [R1+0xac], R210 ;  /* 0x0000acd201007387 */ /* 0x000fe80000100800 */
[----:B------:R-:W-:Y:S04]  /*9fc0*/  STL [R1+0xa8], R191 ;  /* 0x0000a8bf01007387 */ /* 0x000fe80000100800 */
[----:B------:R3:W-:Y:S04]  /*9fd0*/  STL.64 [R1+0xa0], R208 ;  /* 0x0000a0d001007387 */ /* 0x0007e80000100a00 */
[----:B---3--:R-:W3:Y:S04]  /*9fe0*/  LDL.64 R208, [R1+0x60] ;  /* 0x0000600001d07983 */ /* 0x008ee80000100a00 */
[----:B------:R4:W-:Y:S04]  /*9ff0*/  STL.64 [R1+0x98], R198 ;  /* 0x000098c601007387 */ /* 0x0009e80000100a00 */
[----:B----4-:R-:W4:Y:S04]  /*a000*/  LDL.64 R198, [R1+0x58] ;  /* 0x0000580001c67983 */ /* 0x010f280000100a00 */
[----:B------:R1:W-:Y:S04]  /*a010*/  STL.64 [R1+0x90], R196 ;  /* 0x000090c401007387 */ /* 0x0003e80000100a00 */
[----:B-1----:R-:W2:Y:S04]  /*a020*/  LDL.64 R196, [R1+0x50] ;  /* 0x0000500001c47983 */ /* 0x002ea80000100a00 */
[----:B------:R1:W-:Y:S04]  /*a030*/  STL.64 [R1+0x88], R194 ;  /* 0x000088c201007387 */ /* 0x0003e80000100a00 */
[----:B-1----:R-:W3:Y:S01]  /*a040*/  LDL.64 R194, [R1+0x68] ;  /* 0x0000680001c27983 */ /* 0x002ee20000100a00 */
[----:B------:R-:W-:Y:S01]  /*a050*/  IMAD.U32 R167, RZ, RZ, UR23 ;  /* 0x00000017ffa77e24 */ /* 0x000fe2000f8e00ff */
[----:B------:R-:W-:Y:S01]  /*a060*/  USHF.L.U32 UR7, UR7, 0x1, URZ ;  /* 0x0000000107077899 */ /* 0x000fe200080006ff */
[----:B------:R-:W-:-:S02]  /*a070*/  IMAD.U32 R242, RZ, RZ, UR33 ;  /* 0x00000021fff27e24 */ /* 0x000fc4000f8e00ff */
[----:B------:R-:W-:-:S04]  /*a080*/  IMAD R167, R167, 0x40, R134 ;  /* 0x00000040a7a77824 */ /* 0x000fc800078e0286 */
[C---:B------:R-:W-:Y:S02]  /*a090*/  VIADD R166, R167.reuse, 0xffffff80 ;  /* 0xffffff80a7a67836 */ /* 0x040fe40000000000 */
[C---:B------:R-:W-:Y:S02]  /*a0a0*/  VIADD R164, R167.reuse, 0xffffff81 ;  /* 0xffffff81a7a47836 */ /* 0x040fe40000000000 */
[C---:B------:R-:W-:Y:S01]  /*a0b0*/  VIADD R135, R167.reuse, 0xffffff89 ;  /* 0xffffff89a7877836 */ /* 0x040fe20000000000 */
[CC--:B------:R-:W-:Y:S01]  /*a0c0*/  ISETP.GE.AND P3, PT, R166.reuse, R188.reuse, PT ;  /* 0x000000bca600720c */ /* 0x0c0fe20003f66270 */
[C---:B------:R-:W-:Y:S01]  /*a0d0*/  VIADD R163, R167.reuse, 0xffffff88 ;  /* 0xffffff88a7a37836 */ /* 0x040fe20000000000 */
[----:B------:R-:W-:Y:S01]  /*a0e0*/  ISETP.GE.AND P4, PT, R166, R189, PT ;  /* 0x000000bda600720c */ /* 0x000fe20003f86270 */
[C---:B------:R-:W-:Y:S01]  /*a0f0*/  VIADD R165, R167.reuse, 0xffffff90 ;  /* 0xffffff90a7a57836 */ /* 0x040fe20000000000 */
[----:B------:R-:W-:Y:S01]  /*a100*/  FSEL R162, R158, -INF , !P3 ;  /* 0xff8000009ea27808 */ /* 0x000fe20005800000 */
[----:B------:R-:W-:Y:S01]  /*a110*/  VIADD R174, R167, 0xffffff91 ;  /* 0xffffff91a7ae7836 */ /* 0x000fe20000000000 */
[----:B------:R-:W-:-:S02]  /*a120*/  ISETP.GE.AND P2, PT, R164, R188, PT ;  /* 0x000000bca400720c */ /* 0x000fc40003f46270 */
[-C--:B------:R-:W-:Y:S02]  /*a130*/  ISETP.GE.AND P3, PT, R135, R189.reuse, PT ;  /* 0x000000bd8700720c */ /* 0x080fe40003f66270 */
[----:B------:R-:W-:Y:S02]  /*a140*/  FSEL R181, R156, -INF , !P4 ;  /* 0xff8000009cb57808 */ /* 0x000fe40006000000 */
[----:B------:R-:W-:Y:S02]  /*a150*/  FSEL R214, R159, -INF , !P2 ;  /* 0xff8000009fd67808 */ /* 0x000fe40005000000 */
[----:B------:R-:W-:Y:S02]  /*a160*/  FSEL R211, R153, -INF , !P3 ;  /* 0xff80000099d37808 */ /* 0x000fe40005800000 */
[C---:B------:R-:W-:Y:S02]  /*a170*/  ISETP.GE.AND P4, PT, R163.reuse, R189, PT ;  /* 0x000000bda300720c */ /* 0x040fe40003f86270 */
[----:B------:R-:W-:-:S02]  /*a180*/  ISETP.GE.AND P2, PT, R163, R188, PT ;  /* 0x000000bca300720c */ /* 0x000fc40003f46270 */
[-C--:B------:R-:W-:Y:S02]  /*a190*/  ISETP.GE.AND P3, PT, R165, R189.reuse, PT ;  /* 0x000000bda500720c */ /* 0x080fe40003f66270 */
[----:B------:R-:W-:Y:S01]  /*a1a0*/  FSEL R170, R152, -INF , !P4 ;  /* 0xff80000098aa7808 */ /* 0x000fe20006000000 */
[C---:B------:R-:W-:Y:S01]  /*a1b0*/  VIADD R152, R167.reuse, 0xffffff98 ;  /* 0xffffff98a7987836 */ /* 0x040fe20000000000 */
[----:B------:R-:W-:Y:S01]  /*a1c0*/  FSEL R222, R154, -INF , !P2 ;  /* 0xff8000009ade7808 */ /* 0x000fe20005000000 */
[----:B------:R-:W-:Y:S01]  /*a1d0*/  VIADD R154, R167, 0xffffff99 ;  /* 0xffffff99a79a7836 */ /* 0x000fe20000000000 */
[----:B------:R-:W-:Y:S02]  /*a1e0*/  FSEL R161, R148, -INF , !P3 ;  /* 0xff80000094a17808 */ /* 0x000fe40005800000 */
[----:B------:R-:W-:Y:S02]  /*a1f0*/  ISETP.GE.AND P4, PT, R135, R188, PT ;  /* 0x000000bc8700720c */ /* 0x000fe40003f86270 */
[----:B------:R-:W-:-:S02]  /*a200*/  ISETP.GE.AND P2, PT, R174, R189, PT ;  /* 0x000000bdae00720c */ /* 0x000fc40003f46270 */
[-C--:B------:R-:W-:Y:S02]  /*a210*/  ISETP.GE.AND P3, PT, R174, R188.reuse, PT ;  /* 0x000000bcae00720c */ /* 0x080fe40003f66270 */
[----:B------:R-:W-:Y:S02]  /*a220*/  FSEL R183, R155, -INF , !P4 ;  /* 0xff8000009bb77808 */ /* 0x000fe40006000000 */
[----:B------:R-:W-:Y:S01]  /*a230*/  FSEL R182, R149, -INF , !P2 ;  /* 0xff80000095b67808 */ /* 0x000fe20005000000 */
[----:B------:R-:W-:Y:S01]  /*a240*/  VIADD R149, R167, 0xffffffa0 ;  /* 0xffffffa0a7957836 */ /* 0x000fe20000000000 */
[----:B------:R-:W-:Y:S02]  /*a250*/  FSEL R134, R151, -INF , !P3 ;  /* 0xff80000097867808 */ /* 0x000fe40005800000 */
[-C--:B------:R-:W-:Y:S02]  /*a260*/  ISETP.GE.AND P4, PT, R165, R188.reuse, PT ;  /* 0x000000bca500720c */ /* 0x080fe40003f86270 */
[----:B------:R-:W-:-:S02]  /*a270*/  ISETP.GE.AND P3, PT, R152, R188, PT ;  /* 0x000000bc9800720c */ /* 0x000fc40003f66270 */
[-C--:B------:R-:W-:Y:S02]  /*a280*/  ISETP.GE.AND P2, PT, R152, R189.reuse, PT ;  /* 0x000000bd9800720c */ /* 0x080fe40003f46270 */
[----:B------:R-:W-:Y:S02]  /*a290*/  FSEL R155, R150, -INF , !P4 ;  /* 0xff800000969b7808 */ /* 0x000fe40006000000 */
[----:B------:R-:W-:Y:S01]  /*a2a0*/  FSEL R153, R146, -INF , !P3 ;  /* 0xff80000092997808 */ /* 0x000fe20005800000 */
[----:B------:R-:W-:Y:S01]  /*a2b0*/  VIADD R146, R167, 0xffffffa1 ;  /* 0xffffffa1a7927836 */ /* 0x000fe20000000000 */
[-C--:B------:R-:W-:Y:S02]  /*a2c0*/  ISETP.GE.AND P4, PT, R154, R189.reuse, PT ;  /* 0x000000bd9a00720c */ /* 0x080fe40003f86270 */
[----:B------:R-:W-:Y:S02]  /*a2d0*/  ISETP.GE.AND P3, PT, R149, R189, PT ;  /* 0x000000bd9500720c */ /* 0x000fe40003f66270 */
[----:B------:R-:W-:Y:S01]  /*a2e0*/  FSEL R158, R144, -INF , !P2 ;  /* 0xff800000909e7808 */ /* 0x000fe20005000000 */
[----:B------:R-:W-:Y:S01]  /*a2f0*/  VIADD R144, R167, 0xffffffa9 ;  /* 0xffffffa9a7907836 */ /* 0x000fe20000000000 */
[----:B------:R-:W-:-:S02]  /*a300*/  ISETP.GE.AND P2, PT, R154, R188, PT ;  /* 0x000000bc9a00720c */ /* 0x000fc40003f46270 */
[----:B------:R-:W-:Y:S01]  /*a310*/  FSEL R159, R145, -INF , !P4 ;  /* 0xff800000919f7808 */ /* 0x000fe20006000000 */
[C---:B------:R-:W-:Y:S01]  /*a320*/  VIADD R145, R167.reuse, 0xffffffa8 ;  /* 0xffffffa8a7917836 */ /* 0x040fe20000000000 */
[----:B------:R-:W-:Y:S01]  /*a330*/  FSEL R172, R140, -INF , !P3 ;  /* 0xff8000008cac7808 */ /* 0x000fe20005800000 */
[----:B------:R-:W-:Y:S01]  /*a340*/  VIADD R140, R167, 0xffffffb8 ;  /* 0xffffffb8a78c7836 */ /* 0x000fe20000000000 */
[-C--:B------:R-:W-:Y:S02]  /*a350*/  ISETP.GE.AND P4, PT, R149, R188.reuse, PT ;  /* 0x000000bc9500720c */ /* 0x080fe40003f86270 */
[C---:B------:R-:W-:Y:S02]  /*a360*/  ISETP.GE.AND P3, PT, R146.reuse, R188, PT ;  /* 0x000000bc9200720c */ /* 0x040fe40003f66270 */
[----:B------:R-:W-:Y:S02]  /*a370*/  FSEL R156, R147, -INF , !P2 ;  /* 0xff800000939c7808 */ /* 0x000fe40005000000 */
[----:B------:R-:W-:-:S02]  /*a380*/  ISETP.GE.AND P2, PT, R146, R189, PT ;  /* 0x000000bd9200720c */ /* 0x000fc40003f46270 */
[----:B------:R-:W-:Y:S01]  /*a390*/  FSEL R160, R142, -INF , !P4 ;  /* 0xff8000008ea07808 */ /* 0x000fe20006000000 */
[----:B------:R-:W-:Y:S01]  /*a3a0*/  VIADD R142, R167, 0xffffffb1 ;  /* 0xffffffb1a78e7836 */ /* 0x000fe20000000000 */
[----:B------:R-:W-:Y:S01]  /*a3b0*/  FSEL R173, R143, -INF , !P3 ;  /* 0xff8000008fad7808 */ /* 0x000fe20005800000 */
[----:B------:R-:W-:Y:S01]  /*a3c0*/  VIADD R143, R167, 0xffffffb0 ;  /* 0xffffffb0a78f7836 */ /* 0x000fe20000000000 */
[-C--:B------:R-:W-:Y:S02]  /*a3d0*/  ISETP.GE.AND P4, PT, R144, R189.reuse, PT ;  /* 0x000000bd9000720c */ /* 0x080fe40003f86270 */
[-C--:B------:R-:W-:Y:S02]  /*a3e0*/  ISETP.GE.AND P5, PT, R164, R189.reuse, PT ;  /* 0x000000bda400720c */ /* 0x080fe40003fa6270 */
[----:B------:R-:W-:Y:S02]  /*a3f0*/  FSEL R141, R141, -INF , !P2 ;  /* 0xff8000008d8d7808 */ /* 0x000fe40005000000 */
[----:B------:R-:W-:-:S02]  /*a400*/  ISETP.GE.AND P2, PT, R145, R189, PT ;  /* 0x000000bd9100720c */ /* 0x000fc40003f46270 */
[----:B------:R-:W-:Y:S02]  /*a410*/  FSEL R171, R137, -INF , !P4 ;  /* 0xff80000089ab7808 */ /* 0x000fe40006000000 */
[----:B------:R-:W-:Y:S02]  /*a420*/  ISETP.GE.AND P4, PT, R143, R188, PT ;  /* 0x000000bc8f00720c */ /* 0x000fe40003f86270 */
[----:B------:R-:W-:Y:S02]  /*a430*/  FSEL R213, R157, -INF , !P5 ;  /* 0xff8000009dd57808 */ /* 0x000fe40006800000 */
[----:B------:R-:W-:Y:S02]  /*a440*/  FSEL R178, R136, -INF , !P2 ;  /* 0xff80000088b27808 */ /* 0x000fe40005000000 */
[----:B------:R-:W-:Y:S02]  /*a450*/  FSEL R136, R66, -INF , !P4 ;  /* 0xff80000042887808 */ /* 0x000fe40006000000 */
[----:B------:R-:W-:-:S02]  /*a460*/  FMNMX3.FTZ R66, R132, R181, R213, !PT ;  /* 0x000000b584427276 */ /* 0x000fc400078100d5 */
[----:B------:R-:W-:Y:S02]  /*a470*/  ISETP.GE.AND P3, PT, R145, R188, PT ;  /* 0x000000bc9100720c */ /* 0x000fe40003f66270 */
[----:B------:R-:W-:Y:S02]  /*a480*/  FMNMX3.FTZ R66, R66, R170, R211, !PT ;  /* 0x000000aa42427276 */ /* 0x000fe400078100d3 */
[----:B------:R-:W-:Y:S01]  /*a490*/  FSEL R169, R138, -INF , !P3 ;  /* 0xff8000008aa97808 */ /* 0x000fe20005800000 */
[----:B------:R-:W-:Y:S01]  /*a4a0*/  VIADD R138, R167, 0xffffffb9 ;  /* 0xffffffb9a78a7836 */ /* 0x000fe20000000000 */
[----:B------:R-:W-:Y:S02]  /*a4b0*/  FMNMX3.FTZ R66, R66, R161, R182, !PT ;  /* 0x000000a142427276 */ /* 0x000fe400078100b6 */
[----:B------:R-:W-:Y:S02]  /*a4c0*/  ISETP.GE.AND P2, PT, R144, R188, PT ;  /* 0x000000bc9000720c */ /* 0x000fe40003f46270 */
[----:B------:R-:W-:-:S02]  /*a4d0*/  ISETP.GE.AND P3, PT, R143, R189, PT ;  /* 0x000000bd8f00720c */ /* 0x000fc40003f66270 */
[----:B------:R-:W-:Y:S02]  /*a4e0*/  FMNMX3.FTZ R66, R66, R158, R159, !PT ;  /* 0x0000009e42427276 */ /* 0x000fe4000781009f */
[----:B------:R-:W-:Y:S02]  /*a4f0*/  FSEL R168, R139, -INF , !P2 ;  /* 0xff8000008ba87808 */ /* 0x000fe40005000000 */
[----:B------:R-:W-:Y:S02]  /*a500*/  FSEL R232, R64, -INF , !P3 ;  /* 0xff80000040e87808 */ /* 0x000fe40005800000 */
[C---:B------:R-:W-:Y:S02]  /*a510*/  ISETP.GE.AND P2, PT, R142.reuse, R189, PT ;  /* 0x000000bd8e00720c */ /* 0x040fe40003f46270 */
[----:B------:R-:W-:Y:S02]  /*a520*/  ISETP.GE.AND P3, PT, R142, R188, PT ;  /* 0x000000bc8e00720c */ /* 0x000fe40003f66270 */
[----:B------:R-:W-:-:S02]  /*a530*/  FMNMX3.FTZ R66, R66, R172, R141, !PT ;  /* 0x000000ac42427276 */ /* 0x000fc4000781008d */
[----:B------:R-:W-:Y:S02]  /*a540*/  FMNMX3.FTZ R139, R3, R162, R214, !PT ;  /* 0x000000a2038b7276 */ /* 0x000fe400078100d6 */
[----:B------:R-:W-:Y:S02]  /*a550*/  FSEL R179, R65, -INF , !P2 ;  /* 0xff80000041b37808 */ /* 0x000fe40005000000 */
[----:B------:R-:W-:Y:S02]  /*a560*/  FSEL R157, R67, -INF , !P3 ;  /* 0xff800000439d7808 */ /* 0x000fe40005800000 */
[-C--:B------:R-:W-:Y:S02]  /*a570*/  ISETP.GE.AND P2, PT, R140, R189.reuse, PT ;  /* 0x000000bd8c00720c */ /* 0x080fe40003f46270 */
[----:B------:R-:W-:Y:S02]  /*a580*/  ISETP.GE.AND P3, PT, R138, R189, PT ;  /* 0x000000bd8a00720c */ /* 0x000fe40003f66270 */
[----:B------:R-:W-:-:S02]  /*a590*/  FMNMX3.FTZ R66, R66, R178, R171, !PT ;  /* 0x000000b242427276 */ /* 0x000fc400078100ab */
[----:B------:R-:W-:Y:S02]  /*a5a0*/  FMNMX3.FTZ R139, R139, R222, R183, !PT ;  /* 0x000000de8b8b7276 */ /* 0x000fe400078100b7 */
[----:B------:R-:W-:Y:S02]  /*a5b0*/  FSEL R249, R56, -INF , !P2 ;  /* 0xff80000038f97808 */ /* 0x000fe40005000000 */
[----:B------:R-:W-:Y:S02]  /*a5c0*/  FSEL R236, R57, -INF , !P3 ;  /* 0xff80000039ec7808 */ /* 0x000fe40005800000 */
[----:B------:R-:W-:Y:S02]  /*a5d0*/  FMNMX3.FTZ R66, R66, R232, R179, !PT ;  /* 0x000000e842427276 */ /* 0x000fe400078100b3 */
[----:B------:R-:W-:Y:S02]  /*a5e0*/  FMNMX3.FTZ R139, R139, R155, R134, !PT ;  /* 0x0000009b8b8b7276 */ /* 0x000fe40007810086 */
[----:B------:R-:W-:-:S02]  /*a5f0*/  FMNMX3.FTZ R66, R66, R249, R236, !PT ;  /* 0x000000f942427276 */ /* 0x000fc400078100ec */
[----:B------:R-:W-:Y:S02]  /*a600*/  FMNMX3.FTZ R139, R139, R153, R156, !PT ;  /* 0x000000998b8b7276 */ /* 0x000fe4000781009c */
[----:B------:R-:W-:Y:S01]  /*a610*/  ISETP.GE.AND P4, PT, R140, R188, PT ;  /* 0x000000bc8c00720c */ /* 0x000fe20003f86270 */
[----:B------:R-:W1:Y:S01]  /*a620*/  SHFL.BFLY PT, R177, R66, 0x2, 0x1f ;  /* 0x0c401f0042b17f89 */ /* 0x000e6200000e0000 */
[----:B------:R-:W-:Y:S02]  /*a630*/  FMNMX3.FTZ R147, R139, R160, R173, !PT ;  /* 0x000000a08b937276 */ /* 0x000fe400078100ad */
[----:B------:R-:W-:Y:S02]  /*a640*/  ISETP.GE.AND P2, PT, R138, R188, PT ;  /* 0x000000bc8a00720c */ /* 0x000fe40003f46270 */
[----:B------:R-:W-:Y:S02]  /*a650*/  FMNMX3.FTZ R147, R147, R169, R168, !PT ;  /* 0x000000a993937276 */ /* 0x000fe400078100a8 */
[----:B------:R-:W-:-:S02]  /*a660*/  ISETP.GE.AND P3, PT, R166, R187, PT ;  /* 0x000000bba600720c */ /* 0x000fc40003f66270 */
[----:B------:R-:W-:Y:S02]  /*a670*/  ISETP.GE.AND P5, PT, R166, R186, PT ;  /* 0x000000baa600720c */ /* 0x000fe40003fa6270 */
[----:B------:R-:W-:Y:S02]  /*a680*/  FSEL R166, R58, -INF , !P4 ;  /* 0xff8000003aa67808 */ /* 0x000fe40006000000 */
[----:B------:R-:W-:Y:S02]  /*a690*/  FSEL R167, R59, -INF , !P2 ;  /* 0xff8000003ba77808 */ /* 0x000fe40005000000 */
[----:B------:R-:W-:Y:S02]  /*a6a0*/  FMNMX3.FTZ R147, R147, R136, R157, !PT ;  /* 0x0000008893937276 */ /* 0x000fe4000781009d */
[C---:B------:R-:W-:Y:S02]  /*a6b0*/  ISETP.GE.AND P4, PT, R164.reuse, R187, PT ;  /* 0x000000bba400720c */ /* 0x040fe40003f86270 */
[----:B------:R-:W-:-:S02]  /*a6c0*/  ISETP.GE.AND P2, PT, R164, R186, PT ;  /* 0x000000baa400720c */ /* 0x000fc40003f46270 */
[----:B------:R-:W-:Y:S02]  /*a6d0*/  FSEL R137, R28, -INF , !P3 ;  /* 0xff8000001c897808 */ /* 0x000fe40005800000 */
[----:B------:R-:W-:Y:S02]  /*a6e0*/  FSEL R65, R30, -INF , !P5 ;  /* 0xff8000001e417808 */ /* 0x000fe40006800000 */
[C---:B------:R-:W-:Y:S02]  /*a6f0*/  ISETP.GE.AND P3, PT, R163.reuse, R187, PT ;  /* 0x000000bba300720c */ /* 0x040fe40003f66270 */
[----:B------:R-:W-:Y:S02]  /*a700*/  ISETP.GE.AND P5, PT, R163, R186, PT ;  /* 0x000000baa300720c */ /* 0x000fe40003fa6270 */
[----:B------:R-:W-:Y:S02]  /*a710*/  FMNMX3.FTZ R147, R147, R166, R167, !PT ;  /* 0x000000a693937276 */ /* 0x000fe400078100a7 */
[----:B------:R-:W-:-:S02]  /*a720*/  FSEL R163, R29, -INF , !P4 ;  /* 0xff8000001da37808 */ /* 0x000fc40006000000 */
[----:B------:R-:W-:Y:S01]  /*a730*/  FSEL R67, R31, -INF , !P2 ;  /* 0xff8000001f437808 */ /* 0x000fe20005000000 */
[----:B------:R-:W-:Y:S01]  /*a740*/  SHFL.BFLY PT, R150, R147, 0x2, 0x1f ;  /* 0x0c401f0093967f89 */ /* 0x000fe200000e0000 */
        /* <DEDUP_REMOVED lines=8> */
[C---:B------:R-:W-:Y:S02]  /*a7d0*/  ISETP.GE.AND P4, PT, R174.reuse, R187, PT ;  /* 0x000000bbae00720c */ /* 0x040fe40003f86270 */
[----:B------:R-:W-:Y:S02]  /*a7e0*/  ISETP.GE.AND P2, PT, R174, R186, PT ;  /* 0x000000baae00720c */ /* 0x000fe40003f46270 */
[----:B------:R-:W-:-:S02]  /*a7f0*/  FSEL R174, R20, -INF , !P3 ;  /* 0xff80000014ae7808 */ /* 0x000fc40005800000 */
[----:B------:R-:W-:Y:S02]  /*a800*/  FSEL R139, R22, -INF , !P5 ;  /* 0xff800000168b7808 */ /* 0x000fe40006800000 */
[C---:B------:R-:W-:Y:S02]  /*a810*/  ISETP.GE.AND P3, PT, R152.reuse, R187, PT ;  /* 0x000000bb9800720c */ /* 0x040fe40003f66270 */
[----:B------:R-:W-:Y:S02]  /*a820*/  ISETP.GE.AND P5, PT, R152, R186, PT ;  /* 0x000000ba9800720c */ /* 0x000fe40003fa6270 */
[----:B-1----:R-:W-:Y:S02]  /*a830*/  FMNMX.FTZ R180, R66, R177, !PT ;  /* 0x000000b142b47209 */ /* 0x002fe40007810000 */
[----:B------:R-:W-:Y:S02]  /*a840*/  FSEL R217, R16, -INF , !P3 ;  /* 0xff80000010d97808 */ /* 0x000fe40005800000 */
[----:B------:R-:W-:-:S02]  /*a850*/  FSEL R151, R18, -INF , !P5 ;  /* 0xff80000012977808 */ /* 0x000fc40006800000 */
[C---:B------:R-:W-:Y:S02]  /*a860*/  ISETP.GE.AND P3, PT, R149.reuse, R187, PT ;  /* 0x000000bb9500720c */ /* 0x040fe40003f66270 */
[----:B------:R-:W-:Y:S02]  /*a870*/  ISETP.GE.AND P5, PT, R149, R186, PT ;  /* 0x000000ba9500720c */ /* 0x000fe40003fa6270 */
[----:B------:R-:W1:Y:S01]  /*a880*/  SHFL.BFLY PT, R149, R180, 0x1, 0x1f ;  /* 0x0c201f00b4957f89 */ /* 0x000e6200000e0000 */
[----:B------:R-:W-:Y:S02]  /*a890*/  FSEL R175, R21, -INF , !P4 ;  /* 0xff80000015af7808 */ /* 0x000fe40006000000 */
[----:B------:R-:W-:Y:S02]  /*a8a0*/  FSEL R152, R23, -INF , !P2 ;  /* 0xff80000017987808 */ /* 0x000fe40005000000 */
[----:B------:R-:W-:Y:S02]  /*a8b0*/  FSEL R228, R12, -INF , !P3 ;  /* 0xff8000000ce47808 */ /* 0x000fe40005800000 */
[----:B------:R-:W-:-:S02]  /*a8c0*/  FSEL R176, R14, -INF , !P5 ;  /* 0xff8000000eb07808 */ /* 0x000fc40006800000 */
[CC--:B------:R-:W-:Y:S02]  /*a8d0*/  ISETP.GE.AND P4, PT, R154.reuse, R187.reuse, PT ;  /* 0x000000bb9a00720c */ /* 0x0c0fe40003f86270 */
[-C--:B------:R-:W-:Y:S02]  /*a8e0*/  ISETP.GE.AND P2, PT, R154, R186.reuse, PT ;  /* 0x000000ba9a00720c */ /* 0x080fe40003f46270 */
[C---:B------:R-:W-:Y:S02]  /*a8f0*/  ISETP.GE.AND P3, PT, R145.reuse, R187, PT ;  /* 0x000000bb9100720c */ /* 0x040fe40003f66270 */
[----:B------:R-:W-:Y:S02]  /*a900*/  ISETP.GE.AND P5, PT, R145, R186, PT ;  /* 0x000000ba9100720c */ /* 0x000fe40003fa6270 */
[----:B------:R-:W-:Y:S02]  /*a910*/  FSEL R220, R17, -INF , !P4 ;  /* 0xff80000011dc7808 */ /* 0x000fe40006000000 */
[----:B------:R-:W-:-:S02]  /*a920*/  FSEL R154, R19, -INF , !P2 ;  /* 0xff800000139a7808 */ /* 0x000fc40005000000 */
[CC--:B------:R-:W-:Y:S02]  /*a930*/  ISETP.GE.AND P4, PT, R146.reuse, R187.reuse, PT ;  /* 0x000000bb9200720c */ /* 0x0c0fe40003f86270 */
[-C--:B------:R-:W-:Y:S02]  /*a940*/  ISETP.GE.AND P2, PT, R146, R186.reuse, PT ;  /* 0x000000ba9200720c */ /* 0x080fe40003f46270 */
[----:B------:R-:W-:Y:S02]  /*a950*/  FSEL R231, R13, -INF , !P4 ;  /* 0xff8000000de77808 */ /* 0x000fe40006000000 */
[----:B------:R-:W-:Y:S02]  /*a960*/  FSEL R177, R15, -INF , !P2 ;  /* 0xff8000000fb17808 */ /* 0x000fe40005000000 */
[C---:B------:R-:W-:Y:S02]  /*a970*/  ISETP.GE.AND P4, PT, R144.reuse, R187, PT ;  /* 0x000000bb9000720c */ /* 0x040fe40003f86270 */
[----:B------:R-:W-:-:S02]  /*a980*/  ISETP.GE.AND P2, PT, R144, R186, PT ;  /* 0x000000ba9000720c */ /* 0x000fc40003f46270 */
[----:B------:R-:W-:Y:S02]  /*a990*/  FSEL R240, R8, -INF , !P3 ;  /* 0xff80000008f07808 */ /* 0x000fe40005800000 */
[----:B-1----:R-:W-:Y:S02]  /*a9a0*/  FMNMX.FTZ R180, R180, R149, !PT ;  /* 0x00000095b4b47209 */ /* 0x002fe40007810000 */
[-C--:B------:R-:W-:Y:S02]  /*a9b0*/  ISETP.GE.AND P3, PT, R143, R187.reuse, PT ;  /* 0x000000bb8f00720c */ /* 0x080fe40003f66270 */
[----:B------:R-:W-:Y:S02]  /*a9c0*/  FSEL R244, R9, -INF , !P4 ;  /* 0xff80000009f47808 */ /* 0x000fe40006000000 */
[----:B------:R-:W-:Y:S02]  /*a9d0*/  FSEL R223, R11, -INF , !P2 ;  /* 0xff8000000bdf7808 */ /* 0x000fe40005000000 */
[----:B------:R-:W-:-:S02]  /*a9e0*/  ISETP.GE.AND P2, PT, R142, R187, PT ;  /* 0x000000bb8e00720c */ /* 0x000fc40003f46270 */
[-C--:B------:R-:W-:Y:S01]  /*a9f0*/  ISETP.GE.AND P4, PT, R142, R186.reuse, PT ;  /* 0x000000ba8e00720c */ /* 0x080fe20003f86270 */
[----:B------:R-:W-:Y:S01]  /*aa00*/  FMUL.FTZ R142, R180, UR34 ;  /* 0x00000022b48e7c20 */ /* 0x000fe20008410000 */
[----:B------:R-:W-:Y:S02]  /*aa10*/  FSEL R248, R4, -INF , !P3 ;  /* 0xff80000004f87808 */ /* 0x000fe40005800000 */
[----:B------:R-:W-:Y:S02]  /*aa20*/  FSETP.NEU.FTZ.AND P3, PT, R180, -INF , PT ;  /* 0xff800000b400780b */ /* 0x000fe40003f7d000 */
[----:B------:R-:W-:Y:S02]  /*aa30*/  FSEL R216, R10, -INF , !P5 ;  /* 0xff8000000ad87808 */ /* 0x000fe40006800000 */
[----:B------:R-:W-:Y:S02]  /*aa40*/  FSEL R191, R142, RZ, P3 ;  /* 0x000000ff8ebf7208 */ /* 0x000fe40001800000 */
[----:B------:R-:W-:-:S02]  /*aa50*/  ISETP.GE.AND P5, PT, R143, R186, PT ;  /* 0x000000ba8f00720c */ /* 0x000fc40003fa6270 */
[----:B------:R-:W-:Y:S01]  /*aa60*/  FSEL R252, R5, -INF , !P2 ;  /* 0xff80000005fc7808 */ /* 0x000fe20005000000 */
[--C-:B------:R-:W-:Y:S01]  /*aa70*/  FFMA.FTZ R215, R181, UR34, -R191.reuse ;  /* 0x00000022b5d77c23 */ /* 0x100fe200080108bf */
[-C--:B------:R-:W-:Y:S01]  /*aa80*/  ISETP.GE.AND P2, PT, R140, R186.reuse, PT ;  /* 0x000000ba8c00720c */ /* 0x080fe20003f46270 */
[----:B------:R-:W-:Y:S01]  /*aa90*/  FFMA.FTZ R149, R170, UR34, -R191 ;  /* 0x00000022aa957c23 */ /* 0x000fe200080108bf */
[----:B------:R-:W-:Y:S02]  /*aaa0*/  FSEL R218, R6, -INF , !P5 ;  /* 0xff80000006da7808 */ /* 0x000fe40006800000 */
[----:B------:R-:W-:Y:S01]  /*aab0*/  ISETP.GE.AND P5, PT, R140, R187, PT ;  /* 0x000000bb8c00720c */ /* 0x000fe20003fa6270 */
[----:B------:R-:W-:Y:S01]  /*aac0*/  MUFU.EX2 R215, R215 ;  /* 0x000000d700d77308 */ /* 0x000fe20000000800 */
[----:B------:R-:W-:Y:S02]  /*aad0*/  FSEL R226, R62, -INF , !P2 ;  /* 0xff8000003ee27808 */ /* 0x000fe40005000000 */
[----:B------:R-:W-:Y:S01]  /*aae0*/  ISETP.GE.AND P2, PT, R138, R186, PT ;  /* 0x000000ba8a00720c */ /* 0x000fe20003f46270 */
[----:B------:R-:W-:Y:S01]  /*aaf0*/  MUFU.EX2 R149, R149 ;  /* 0x0000009500957308 */ /* 0x000fe20000000800 */
[----:B---3--:R-:W-:-:S02]  /*ab00*/  LOP3.LUT R242, R242, UR7, R195, 0x96, !PT ;  /* 0x00000007f2f27c12 */ /* 0x008fc4000f8e96c3 */
[----:B------:R-:W-:-:S03]  /*ab10*/  FSEL R229, R63, -INF , !P2 ;  /* 0xff8000003fe57808 */ /* 0x000fc60005000000 */
[----:B------:R-:W-:-:S05]  /*ab20*/  IMAD.WIDE.U32 R242, R242, -0x326172a9, RZ ;  /* 0xcd9e8d57f2f27825 */ /* 0x000fca00078e00ff */
[----:B------:R-:W-:Y:S02]  /*ab30*/  LOP3.LUT R66, R206, UR30, R243, 0x96, !PT ;  /* 0x0000001ece427c12 */ /* 0x000fe4000f8e96f3 */
[C---:B------:R-:W-:Y:S02]  /*ab40*/  LOP3.LUT R246, R242.reuse, UR29, R205, 0x96, !PT ;  /* 0x0000001df2f67c12 */ /* 0x040fe4000f8e96cd */
[----:B--2---:R-:W-:Y:S01]  /*ab50*/  LOP3.LUT R242, R242, UR29, R197, 0x96, !PT ;  /* 0x0000001df2f27c12 */ /* 0x004fe2000f8e96c5 */
[----:B------:R-:W-:Y:S01]  /*ab60*/  IMAD.WIDE.U32 R234, R66, -0x2daee0ad, RZ ;  /* 0xd2511f5342ea7825 */ /* 0x000fe200078e00ff */
[----:B------:R-:W-:-:S03]  /*ab70*/  FMNMX.FTZ R66, R147, R150, !PT ;  /* 0x0000009693427209 */ /* 0x000fc60007810000 */
[----:B------:R-:W-:Y:S01]  /*ab80*/  IMAD.WIDE.U32 R246, R246, -0x2daee0ad, RZ ;  /* 0xd2511f53f6f67825 */ /* 0x000fe200078e00ff */
[----:B------:R-:W-:-:S04]  /*ab90*/  LOP3.LUT R145, R208, UR28, R235, 0x96, !PT ;  /* 0x0000001cd0917c12 */ /* 0x000fc8000f8e96eb */
[----:B------:R-:W-:Y:S01]  /*aba0*/  LOP3.LUT R234, R234, UR22, R247, 0x96, !PT ;  /* 0x00000016eaea7c12 */ /* 0x000fe2000f8e96f7 */
[----:B------:R-:W-:Y:S02]  /*abb0*/  IMAD.WIDE.U32 R224, R145, -0x326172a9, RZ ;  /* 0xcd9e8d5791e07825 */ /* 0x000fe400078e00ff */
[----:B------:R-:W1:Y:S02]  /*abc0*/  SHFL.BFLY PT, R145, R66, 0x1, 0x1f ;  /* 0x0c201f0042917f89 */ /* 0x000e6400000e0000 */
[----:B------:R-:W-:Y:S01]  /*abd0*/  IMAD.WIDE.U32 R234, R234, -0x326172a9, RZ ;  /* 0xcd9e8d57eaea7825 */ /* 0x000fe200078e00ff */
[----:B------:R-:W-:-:S04]  /*abe0*/  LOP3.LUT R144, R204, UR25, R225, 0x96, !PT ;  /* 0x00000019cc907c12 */ /* 0x000fc8000f8e96e1 */
[----:B------:R-:W-:Y:S01]  /*abf0*/  LOP3.LUT R224, R224, UR21, R235, 0x96, !PT ;  /* 0x00000015e0e07c12 */ /* 0x000fe2000f8e96eb */
[----:B------:R-:W-:-:S04]  /*ac00*/  IMAD.WIDE.U32 R238, R144, -0x2daee0ad, RZ ;  /* 0xd2511f5390ee7825 */ /* 0x000fc800078e00ff */
[----:B------:R-:W-:Y:S01]  /*ac10*/  FFMA.FTZ R144, R213, UR34, -R191 ;  /* 0x00000022d5907c23 */ /* 0x000fe200080108bf */
[----:B------:R-:W-:Y:S01]  /*ac20*/  IMAD.WIDE.U32 R224, R224, -0x2daee0ad, RZ ;  /* 0xd2511f53e0e07825 */ /* 0x000fe200078e00ff */
[----:B------:R-:W-:-:S04]  /*ac30*/  LOP3.LUT R246, R246, UR17, R239, 0x96, !PT ;  /* 0x00000011f6f67c12 */ /* 0x000fc8000f8e96ef */
[----:B------:R-:W2:Y:S01]  /*ac40*/  MUFU.EX2 R144, R144 ;  /* 0x0000009000907308 */ /* 0x000ea20000000800 */
[----:B------:R-:W-:Y:S01]  /*ac50*/  LOP3.LUT R238, R238, UR15, R225, 0x96, !PT ;  /* 0x0000000feeee7c12 */ /* 0x000fe2000f8e96e1 */
[----:B------:R-:W-:Y:S01]  /*ac60*/  IMAD.WIDE.U32 R246, R246, -0x326172a9, RZ ;  /* 0xcd9e8d57f6f67825 */ /* 0x000fe200078e00ff */
[----:B------:R-:W-:Y:S02]  /*ac70*/  FSEL R225, R7, -INF , !P4 ;  /* 0xff80000007e17808 */ /* 0x000fe40006000000 */
[----:B------:R-:W-:Y:S01]  /*ac80*/  ISETP.GE.AND P4, PT, R138, R187, PT ;  /* 0x000000bb8a00720c */ /* 0x000fe20003f86270 */
[----:B------:R-:W-:Y:S01]  /*ac90*/  IMAD.WIDE.U32 R238, R238, -0x326172a9, RZ ;  /* 0xcd9e8d57eeee7825 */ /* 0x000fe200078e00ff */
[----:B-1----:R-:W-:Y:S02]  /*aca0*/  FMNMX.FTZ R181, R66, R145, !PT ;  /* 0x0000009142b57209 */ /* 0x002fe40007810000 */
[----:B------:R-:W-:Y:S02]  /*acb0*/  FSEL R210, R61, -INF , !P4 ;  /* 0xff8000003dd27808 */ /* 0x000fe40006000000 */
[----:B------:R-:W-:Y:S01]  /*acc0*/  LOP3.LUT R150, R246, UR13, R239, 0x96, !PT ;  /* 0x0000000df6967c12 */ /* 0x000fe2000f8e96ef */
[----:B------:R-:W-:Y:S01]  /*acd0*/  FMUL.FTZ R140, R181, UR34 ;  /* 0x00000022b58c7c20 */ /* 0x000fe20008410000 */
[----:B------:R-:W-:-:S02]  /*ace0*/  FSEL R239, R60, -INF , !P5 ;  /* 0xff8000003cef7808 */ /* 0x000fc40006800000 */
[C---:B------:R-:W-:Y:S02]  /*acf0*/  LOP3.LUT R66, R150.reuse, 0xffff, RZ, 0xc0, !PT ;  /* 0x0000ffff96427812 */ /* 0x040fe400078ec0ff */
[----:B------:R-:W-:Y:S02]  /*ad00*/  LOP3.LUT R138, R150, 0xff, RZ, 0xc0, !PT ;  /* 0x000000ff968a7812 */ /* 0x000fe400078ec0ff */
[----:B------:R-:W-:Y:S02]  /*ad10*/  SHF.R.U32.HI R66, RZ, 0x8, R66 ;  /* 0x00000008ff427819 */ /* 0x000fe40000011642 */
[----:B------:R-:W-:Y:S02]  /*ad20*/  FSETP.NEU.FTZ.AND P5, PT, R181, -INF , PT ;  /* 0xff800000b500780b */ /* 0x000fe40003fbd000 */
[----:B------:R-:W-:Y:S02]  /*ad30*/  ISETP.LE.U32.AND P4, PT, R138, UR12, PT ;  /* 0x0000000c8a007c0c */ /* 0x000fe4000bf83070 */
[----:B------:R-:W-:-:S02]  /*ad40*/  LOP3.LUT R66, R66, 0xffff, RZ, 0xc0, !PT ;  /* 0x0000ffff42427812 */ /* 0x000fc400078ec0ff */
[----:B------:R-:W-:Y:S02]  /*ad50*/  FSEL R190, R140, RZ, P5 ;  /* 0x000000ff8cbe7208 */ /* 0x000fe40002800000 */
[----:B------:R-:W-:Y:S02]  /*ad60*/  ISETP.LE.U32.AND P2, PT, R66, UR12, PT ;  /* 0x0000000c42007c0c */ /* 0x000fe4000bf43070 */
[----:B------:R-:W-:Y:S01]  /*ad70*/  PRMT R66, R150, 0x7632, R66 ;  /* 0x0000763296427816 */ /* 0x000fe20000000042 */
[--C-:B------:R-:W-:Y:S01]  /*ad80*/  FFMA.FTZ R219, R162, UR34, -R190.reuse ;  /* 0x00000022a2db7c23 */ /* 0x100fe200080108be */
[--C-:B------:R-:W-:Y:S01]  /*ad90*/  FFMA.FTZ R146, R214, UR34, -R190.reuse ;  /* 0x00000022d6927c23 */ /* 0x100fe200080108be */
[----:B--2---:R-:W-:Y:S01]  /*ada0*/  F2FP.BF16.F32.PACK_AB R162, R144, R215 ;  /* 0x000000d790a2723e */ /* 0x004fe200000010ff */
[----:B------:R-:W-:Y:S01]  /*adb0*/  FFMA.FTZ R147, R222, UR34, -R190 ;  /* 0x00000022de937c23 */ /* 0x000fe200080108be */
[----:B------:R-:W-:Y:S01]  /*adc0*/  SHF.R.U32.HI R138, RZ, 0x18, R150 ;  /* 0x00000018ff8a7819 */ /* 0x000fe20000011696 */
[----:B------:R-:W-:Y:S01]  /*add0*/  FFMA.FTZ R140, R183, UR34, -R190 ;  /* 0x00000022b78c7c23 */ /* 0x000fe200080108be */
[----:B------:R-:W-:Y:S01]  /*ade0*/  PRMT R245, R162, 0x7632, R245 ;  /* 0x00007632a2f57816 */ /* 0x000fe200000000f5 */
[----:B------:R-:W-:Y:S01]  /*adf0*/  MUFU.EX2 R219, R219 ;  /* 0x000000db00db7308 */ /* 0x000fe20000000800 */
[----:B------:R-:W-:Y:S01]  /*ae00*/  @!P4 HFMA2.BF16_V2 R42, -RZ.H0_H0, RZ.H0_H0, -R162.H0_H0 ;  /* 0x200000ffff2ac231 */ /* 0x000fe200003409a2 */
[----:B------:R-:W-:-:S02]  /*ae10*/  LOP3.LUT R66, R66, 0xff, RZ, 0xc0, !PT ;  /* 0x000000ff42427812 */ /* 0x000fc400078ec0ff */
[----:B------:R-:W1:Y:S01]  /*ae20*/  MUFU.EX2 R146, R146 ;  /* 0x0000009200927308 */ /* 0x000e620000000800 */
[----:B------:R-:W-:Y:S01]  /*ae30*/  PRMT R235, R162, 0x5410, R245 ;  /* 0x00005410a2eb7816 */ /* 0x000fe200000000f5 */
[----:B------:R-:W-:Y:S01]  /*ae40*/  @!P2 HFMA2.BF16_V2 R41, -RZ.H0_H0, RZ.H0_H0, -R245.H0_H0 ;  /* 0x200000ffff29a231 */ /* 0x000fe200003409f5 */
[----:B------:R-:W-:Y:S01]  /*ae50*/  @!P4 PRMT R162, R42, 0x5410, RZ ;  /* 0x000054102aa2c816 */ /* 0x000fe200000000ff */
[----:B------:R-:W-:Y:S01]  /*ae60*/  MUFU.EX2 R147, R147 ;  /* 0x0000009300937308 */ /* 0x000fe20000000800 */
[----:B------:R-:W-:Y:S01]  /*ae70*/  LOP3.LUT R42, R192, UR30, R243, 0x96, !PT ;  /* 0x0000001ec02a7c12 */ /* 0x000fe2000f8e96f3 */
[----:B------:R-:W-:Y:S01]  /*ae80*/  IMAD.WIDE.U32 R242, R242, -0x2daee0ad, RZ ;  /* 0xd2511f53f2f27825 */ /* 0x000fe200078e00ff */
[----:B------:R-:W-:Y:S02]  /*ae90*/  @!P2 PRMT R245, R41, 0x5410, RZ ;  /* 0x0000541029f5a816 */ /* 0x000fe400000000ff */
[----:B------:R-:W-:Y:S01]  /*aea0*/  ISETP.LE.U32.AND P2, PT, R138, UR12, PT ;  /* 0x0000000c8a007c0c */ /* 0x000fe2000bf43070 */
[----:B------:R-:W-:Y:S01]  /*aeb0*/  IMAD.WIDE.U32 R142, R42, -0x2daee0ad, RZ ;  /* 0xd2511f532a8e7825 */ /* 0x000fe200078e00ff */
[----:B------:R-:W-:-:S02]  /*aec0*/  ISETP.LE.U32.AND P4, PT, R66, UR12, PT ;  /* 0x0000000c42007c0c */ /* 0x000fc4000bf83070 */
[----:B------:R-:W-:Y:S01]  /*aed0*/  LOP3.LUT R246, R234, UR16, R247, 0x96, !PT ;  /* 0x00000010eaf67c12 */ /* 0x000fe2000f8e96f7 */
[----:B------:R-:W-:Y:S01]  /*aee0*/  IMAD.MOV.U32 R138, RZ, RZ, R238 ;  /* 0x000000ffff8a7224 */ /* 0x000fe200078e00ee */
[----:B-1----:R-:W-:Y:S02]  /*aef0*/  F2FP.BF16.F32.PACK_AB R66, R146, R219 ;  /* 0x000000db9242723e */ /* 0x002fe400000010ff */
[----:B----4-:R-:W-:Y:S01]  /*af00*/  LOP3.LUT R42, R198, UR28, R143, 0x96, !PT ;  /* 0x0000001cc62a7c12 */ /* 0x010fe2000f8e968f */
[----:B------:R-:W-:Y:S01]  /*af10*/  MUFU.EX2 R140, R140 ;  /* 0x0000008c008c7308 */ /* 0x000fe20000000800 */
[----:B------:R-:W-:Y:S01]  /*af20*/  FMNMX3.FTZ R143, R2, R137, R163, !PT ;  /* 0x00000089028f7276 */ /* 0x000fe200078100a3 */
[----:B------:R-:W-:Y:S01]  /*af30*/  IMAD.WIDE.U32 R246, R246, -0x2daee0ad, RZ ;  /* 0xd2511f53f6f67825 */ /* 0x000fe200078e00ff */
[----:B------:R-:W-:Y:S02]  /*af40*/  PRMT R241, R66, 0x7632, R241 ;  /* 0x0000763242f17816 */ /* 0x000fe400000000f1 */
[----:B------:R-:W-:Y:S01]  /*af50*/  LOP3.LUT R41, R142, UR22, R243, 0x96, !PT ;  /* 0x000000168e297c12 */ /* 0x000fe2000f8e96f3 */
[----:B------:R-:W-:Y:S01]  /*af60*/  IMAD.WIDE.U32 R250, R42, -0x326172a9, RZ ;  /* 0xcd9e8d572afa7825 */ /* 0x000fe200078e00ff */
[----:B------:R-:W-:-:S03]  /*af70*/  FMNMX3.FTZ R143, R143, R164, R165, !PT ;  /* 0x000000a48f8f7276 */ /* 0x000fc600078100a5 */
[----:B------:R-:W-:Y:S01]  /*af80*/  @!P2 HFMA2.BF16_V2 R39, -RZ.H0_H0, RZ.H0_H0, -R241.H0_H0 ;  /* 0x200000ffff27a231 */ /* 0x000fe200003409f1 */
[----:B------:R-:W-:Y:S01]  /*af90*/  PRMT R214, R66, 0x5410, R241 ;  /* 0x0000541042d67816 */ /* 0x000fe200000000f1 */
[----:B------:R-:W-:Y:S01]  /*afa0*/  IMAD.WIDE.U32 R184, R41, -0x326172a9, RZ ;  /* 0xcd9e8d5729b87825 */ /* 0x000fe200078e00ff */
[----:B------:R-:W-:-:S03]  /*afb0*/  FMNMX3.FTZ R143, R143, R174, R175, !PT ;  /* 0x000000ae8f8f7276 */ /* 0x000fc600078100af */
[----:B------:R-:W-:Y:S01]  /*afc0*/  @!P4 HFMA2.BF16_V2 R40, -RZ.H0_H0, RZ.H0_H0, -R66.H0_H0 ;  /* 0x200000ffff28c231 */ /* 0x000fe20000340942 */
[----:B------:R-:W-:Y:S01]  /*afd0*/  @!P2 PRMT R241, R39, 0x5410, RZ ;  /* 0x0000541027f1a816 */ /* 0x000fe200000000ff */
[----:B------:R-:W-:Y:S01]  /*afe0*/  FFMA.FTZ R142, R211, UR34, -R191 ;  /* 0x00000022d38e7c23 */ /* 0x000fe200080108bf */
[----:B------:R-:W-:Y:S01]  /*aff0*/  LOP3.LUT R39, R196, UR25, R251, 0x96, !PT ;  /* 0x00000019c4277c12 */ /* 0x000fe2000f8e96fb */
[----:B------:R-:W-:Y:S01]  /*b000*/  IMAD.MOV.U32 R42, RZ, RZ, R246 ;  /* 0x000000ffff2a7224 */ /* 0x000fe200078e00f6 */
[----:B------:R-:W-:Y:S02]  /*b010*/  FMNMX3.FTZ R143, R143, R217, R220, !PT ;  /* 0x000000d98f8f7276 */ /* 0x000fe400078100dc */
[----:B------:R-:W-:Y:S01]  /*b020*/  LOP3.LUT R250, R250, UR21, R185, 0x96, !PT ;  /* 0x00000015fafa7c12 */ /* 0x000fe2000f8e96b9 */
[----:B------:R-:W1:Y:S01]  /*b030*/  MUFU.EX2 R142, R142 ;  /* 0x0000008e008e7308 */ /* 0x000e620000000800 */
[----:B------:R-:W-:Y:S01]  /*b040*/  @!P4 PRMT R66, R40, 0x5410, RZ ;  /* 0x000054102842c816 */ /* 0x000fe200000000ff */
[----:B------:R-:W-:Y:S01]  /*b050*/  IMAD.WIDE.U32 R40, R39, -0x2daee0ad, RZ ;  /* 0xd2511f5327287825 */ /* 0x000fe200078e00ff */
[----:B------:R-:W-:-:S02]  /*b060*/  FMNMX3.FTZ R143, R143, R228, R231, !PT ;  /* 0x000000e48f8f7276 */ /* 0x000fc400078100e7 */
[----:B------:R-:W-:Y:S01]  /*b070*/  PRMT R39, R238, 0x7771, RZ ;  /* 0x00007771ee277816 */ /* 0x000fe200000000ff */
[----:B------:R-:W-:Y:S01]  /*b080*/  IMAD.WIDE.U32 R250, R250, -0x2daee0ad, RZ ;  /* 0xd2511f53fafa7825 */ /* 0x000fe200078e00ff */
[----:B------:R-:W-:Y:S02]  /*b090*/  FMNMX3.FTZ R143, R143, R240, R244, !PT ;  /* 0x000000f08f8f7276 */ /* 0x000fe400078100f4 */
[----:B------:R-:W-:Y:S02]  /*b0a0*/  LOP3.LUT R41, R242, UR17, R41, 0x96, !PT ;  /* 0x00000011f2297c12 */ /* 0x000fe4000f8e9629 */
[----:B------:R-:W-:Y:S02]  /*b0b0*/  LOP3.LUT R242, R40, UR15, R251, 0x96, !PT ;  /* 0x0000000f28f27c12 */ /* 0x000fe4000f8e96fb */
[----:B------:R-:W-:Y:S02]  /*b0c0*/  FMNMX3.FTZ R40, R143, R248, R252, !PT ;  /* 0x000000f88f287276 */ /* 0x000fe400078100fc */
[----:B------:R-:W-:Y:S01]  /*b0d0*/  LOP3.LUT R138, R138, 0xff, RZ, 0xc0, !PT ;  /* 0x000000ff8a8a7812 */ /* 0x000fe200078ec0ff */
[----:B------:R-:W-:Y:S01]  /*b0e0*/  IMAD.WIDE.U32 R242, R242, -0x326172a9, RZ ;  /* 0xcd9e8d57f2f27825 */ /* 0x000fe200078e00ff */
[----:B------:R-:W-:-:S02]  /*b0f0*/  FMNMX3.FTZ R40, R40, R239, R210, !PT ;  /* 0x000000ef28287276 */ /* 0x000fc400078100d2 */
[----:B------:R-:W-:Y:S02]  /*b100*/  ISETP.GT.U32.AND P2, PT, R39, UR12, PT ;  /* 0x0000000c27007c0c */ /* 0x000fe4000bf44070 */
[----:B------:R-:W-:Y:S01]  /*b110*/  ISETP.LE.U32.AND P4, PT, R138, UR12, PT ;  /* 0x0000000c8a007c0c */ /* 0x000fe2000bf83070 */
[----:B------:R-:W2:Y:S01]  /*b120*/  SHFL.BFLY PT, R39, R40, 0x2, 0x1f ;  /* 0x0c401f0028277f89 */ /* 0x000ea200000e0000 */
[----:B-1----:R-:W-:Y:S01]  /*b130*/  F2FP.BF16.F32.PACK_AB R170, R142, R149 ;  /* 0x000000958eaa723e */ /* 0x002fe200000010ff */
[----:B------:R-:W-:Y:S01]  /*b140*/  FFMA.FTZ R145, R161, UR34, -R191 ;  /* 0x00000022a1917c23 */ /* 0x000fe200080108bf */
[----:B------:R-:W-:Y:S02]  /*b150*/  LOP3.LUT R221, R224, UR4, R247, 0x96, !PT ;  /* 0x00000004e0dd7c12 */ /* 0x000fe4000f8e96f7 */
[----:B------:R-:W-:Y:S02]  /*b160*/  PRMT R237, R170, 0x7632, R237 ;  /* 0x00007632aaed7816 */ /* 0x000fe400000000ed */
[----:B------:R-:W-:-:S02]  /*b170*/  LOP3.LUT R42, R42, 0xff, RZ, 0xc0, !PT ;  /* 0x000000ff2a2a7812 */ /* 0x000fc400078ec0ff */
[----:B------:R-:W-:Y:S01]  /*b180*/  PRMT R233, R170, 0x5410, R237 ;  /* 0x00005410aae97816 */ /* 0x000fe200000000ed */
[----:B------:R-:W-:Y:S02]  /*b190*/  @P2 HFMA2.BF16_V2 R32, -RZ.H0_H0, RZ.H0_H0, -R237.H0_H0 ;  /* 0x200000ffff202231 */ /* 0x000fe400003409ed */
[----:B------:R-:W-:-:S03]  /*b1a0*/  @!P4 HFMA2.BF16_V2 R33, -RZ.H0_H0, RZ.H0_H0, -R170.H0_H0 ;  /* 0x200000ffff21c231 */ /* 0x000fc600003409aa */
[----:B------:R-:W-:Y:S02]  /*b1b0*/  @P2 PRMT R237, R32, 0x5410, RZ ;  /* 0x0000541020ed2816 */ /* 0x000fe400000000ff */
[----:B------:R-:W-:Y:S01]  /*b1c0*/  @!P4 PRMT R170, R33, 0x5410, RZ ;  /* 0x0000541021aac816 */ /* 0x000fe200000000ff */
[----:B------:R-:W-:Y:S01]  /*b1d0*/  IMAD.WIDE.U32 R32, R41, -0x326172a9, RZ ;  /* 0xcd9e8d5729207825 */ /* 0x000fe200078e00ff */
[----:B--2---:R-:W-:Y:S02]  /*b1e0*/  FMNMX.FTZ R40, R40, R39, !PT ;  /* 0x0000002728287209 */ /* 0x004fe40007810000 */
[----:B------:R-:W-:Y:S02]  /*b1f0*/  LOP3.LUT R234, R32, UR13, R243, 0x96, !PT ;  /* 0x0000000d20ea7c12 */ /* 0x000fe4000f8e96f3 */
[----:B------:R-:W-:Y:S01]  /*b200*/  PRMT R32, R238, 0x7772, RZ ;  /* 0x00007772ee207816 */ /* 0x000fe200000000ff */
[----:B------:R-:W1:Y:S01]  /*b210*/  SHFL.BFLY PT, R183, R40, 0x1, 0x1f ;  /* 0x0c201f0028b77f89 */ /* 0x000e6200000e0000 */
[----:B------:R-:W-:-:S02]  /*b220*/  FSEL R41, R180, RZ, P3 ;  /* 0x000000ffb4297208 */ /* 0x000fc40001800000 */
[----:B------:R-:W-:Y:S02]  /*b230*/  ISETP.GT.U32.AND P2, PT, R32, UR12, PT ;  /* 0x0000000c20007c0c */ /* 0x000fe4000bf44070 */
[----:B------:R-:W-:Y:S02]  /*b240*/  PRMT R32, R238, 0x7773, RZ ;  /* 0x00007773ee207816 */ /* 0x000fe400000000ff */
[----:B------:R-:W-:Y:S02]  /*b250*/  LOP3.LUT R39, R234, 0xffff, RZ, 0xc0, !PT ;  /* 0x0000ffffea277812 */ /* 0x000fe400078ec0ff */
[----:B------:R-:W-:Y:S02]  /*b260*/  ISETP.GT.U32.AND P3, PT, R32, UR12, PT ;  /* 0x0000000c20007c0c */ /* 0x000fe4000bf64070 */
[----:B------:R-:W-:Y:S02]  /*b270*/  F2FP.BF16.F32.PACK_AB R32, R140, R147 ;  /* 0x000000938c20723e */ /* 0x000fe400000010ff */
[----:B------:R-:W-:-:S02]  /*b280*/  SHF.R.U32.HI R39, RZ, 0x8, R39 ;  /* 0x00000008ff277819 */ /* 0x000fc40000011627 */
[--C-:B------:R-:W-:Y:S01]  /*b290*/  LOP3.LUT R230, R184, UR16, R33.reuse, 0x96, !PT ;  /* 0x00000010b8e67c12 */ /* 0x100fe2000f8e9621 */
[----:B------:R-:W-:Y:S01]  /*b2a0*/  @P2 HFMA2.BF16_V2 R38, -RZ.H0_H0, RZ.H0_H0, -R32.H0_H0 ;  /* 0x200000ffff262231 */ /* 0x000fe20000340920 */
[----:B------:R-:W-:Y:S01]  /*b2b0*/  PRMT R33, R32, 0x7632, R33 ;  /* 0x0000763220217816 */ /* 0x000fe20000000021 */
[----:B------:R-:W-:Y:S01]  /*b2c0*/  FFMA.FTZ R138, R182, UR34, -R191 ;  /* 0x00000022b68a7c23 */ /* 0x000fe200080108bf */
[----:B------:R-:W-:Y:S01]  /*b2d0*/  LOP3.LUT R39, R39, 0xffff, RZ, 0xc0, !PT ;  /* 0x0000ffff27277812 */ /* 0x000fe200078ec0ff */
[----:B------:R-:W-:Y:S01]  /*b2e0*/  MUFU.EX2 R145, R145 ;  /* 0x0000009100917308 */ /* 0x000fe20000000800 */
[----:B------:R-:W-:Y:S02]  /*b2f0*/  PRMT R224, R32, 0x5410, R33 ;  /* 0x0000541020e07816 */ /* 0x000fe40000000021 */
[----:B------:R-:W-:Y:S01]  /*b300*/  ISETP.LE.U32.AND P4, PT, R42, UR12, PT ;  /* 0x0000000c2a007c0c */ /* 0x000fe2000bf83070 */
[--C-:B------:R-:W-:Y:S01]  /*b310*/  FFMA.FTZ R143, R158, UR34, -R191.reuse ;  /* 0x000000229e8f7c23 */ /* 0x100fe200080108bf */
[----:B------:R-:W-:Y:S01]  /*b320*/  @P2 PRMT R32, R38, 0x5410, RZ ;  /* 0x0000541026202816 */ /* 0x000fe200000000ff */
[----:B------:R-:W-:Y:S01]  /*b330*/  @P3 HFMA2.BF16_V2 R37, -RZ.H0_H0, RZ.H0_H0, -R33.H0_H0 ;  /* 0x200000ffff253231 */ /* 0x000fe20000340921 */
[----:B------:R-:W-:Y:S01]  /*b340*/  ISETP.LE.U32.AND P2, PT, R39, UR12, PT ;  /* 0x0000000c27007c0c */ /* 0x000fe2000bf43070 */
[----:B------:R-:W-:Y:S01]  /*b350*/  FFMA.FTZ R213, R172, UR34, -R191 ;  /* 0x00000022acd57c23 */ /* 0x000fe200080108bf */
[----:B------:R-:W-:Y:S01]  /*b360*/  FMNMX3.FTZ R39, R0, R65, R67, !PT ;  /* 0x0000004100277276 */ /* 0x000fe20007810043 */
[----:B------:R-:W2:Y:S01]  /*b370*/  MUFU.EX2 R138, R138 ;  /* 0x0000008a008a7308 */ /* 0x000ea20000000800 */
[----:B-1----:R-:W-:Y:S01]  /*b380*/  FMNMX.FTZ R183, R40, R183, !PT ;  /* 0x000000b728b77209 */ /* 0x002fe20007810000 */
[----:B------:R-:W-:Y:S01]  /*b390*/  FFMA.FTZ R134, R134, UR34, -R190 ;  /* 0x0000002286867c23 */ /* 0x000fe200080108be */
[----:B------:R-:W-:Y:S01]  /*b3a0*/  LOP3.LUT R38, R221, 0xff, RZ, 0xc0, !PT ;  /* 0x000000ffdd267812 */ /* 0x000fe200078ec0ff */
[--C-:B------:R-:W-:Y:S01]  /*b3b0*/  FFMA.FTZ R211, R141, UR34, -R191.reuse ;  /* 0x000000228dd37c23 */ /* 0x100fe200080108bf */
[----:B------:R-:W-:Y:S01]  /*b3c0*/  FMNMX3.FTZ R39, R39, R135, R148, !PT ;  /* 0x0000008727277276 */ /* 0x000fe20007810094 */
[--C-:B------:R-:W-:Y:S01]  /*b3d0*/  FFMA.FTZ R171, R171, UR34, -R191.reuse ;  /* 0x00000022abab7c23 */ /* 0x100fe200080108bf */
[----:B------:R-:W-:Y:S01]  /*b3e0*/  @P3 PRMT R33, R37, 0x5410, RZ ;  /* 0x0000541025213816 */ /* 0x000fe200000000ff */
[----:B------:R-:W-:Y:S01]  /*b3f0*/  FFMA.FTZ R161, R179, UR34, -R191 ;  /* 0x00000022b3a17c23 */ /* 0x000fe200080108bf */
[----:B------:R-:W-:Y:S01]  /*b400*/  FSEL R42, R181, RZ, P5 ;  /* 0x000000ffb52a7208 */ /* 0x000fe20002800000 */
[--C-:B------:R-:W-:Y:S01]  /*b410*/  FFMA.FTZ R243, R153, UR34, -R190.reuse ;  /* 0x0000002299f37c23 */ /* 0x100fe200080108be */
[----:B------:R-:W-:Y:S01]  /*b420*/  PRMT R37, R221, 0x7632, R37 ;  /* 0x00007632dd257816 */ /* 0x000fe20000000025 */
[----:B------:R-:W-:Y:S01]  /*b430*/  FMUL.FTZ R182, R183, UR34 ;  /* 0x00000022b7b67c20 */ /* 0x000fe20008410000 */
[----:B------:R-:W-:Y:S01]  /*b440*/  ISETP.LE.U32.AND P5, PT, R38, UR12, PT ;  /* 0x0000000c26007c0c */ /* 0x000fe2000bfa3070 */
[----:B------:R-:W-:Y:S01]  /*b450*/  FFMA.FTZ R173, R173, UR34, -R190 ;  /* 0x00000022adad7c23 */ /* 0x000fe200080108be */
[----:B------:R-:W-:Y:S01]  /*b460*/  FMNMX3.FTZ R38, R39, R139, R152, !PT ;  /* 0x0000008b27267276 */ /* 0x000fe20007810098 */
[--C-:B------:R-:W-:Y:S01]  /*b470*/  FFMA.FTZ R169, R169, UR34, -R190.reuse ;  /* 0x00000022a9a97c23 */ /* 0x100fe200080108be */
[----:B------:R-:W-:Y:S01]  /*b480*/  FSETP.NEU.FTZ.AND P3, PT, R183, -INF , PT ;  /* 0xff800000b700780b */ /* 0x000fe20003f7d000 */
[--C-:B------:R-:W-:Y:S01]  /*b490*/  FFMA.FTZ R168, R168, UR34, -R190.reuse ;  /* 0x00000022a8a87c23 */ /* 0x100fe200080108be */
[----:B------:R-:W-:Y:S01]  /*b4a0*/  LOP3.LUT R37, R37, 0xff, RZ, 0xc0, !PT ;  /* 0x000000ff25257812 */ /* 0x000fe200078ec0ff */
[----:B------:R-:W-:Y:S01]  /*b4b0*/  FFMA.FTZ R136, R136, UR34, -R190 ;  /* 0x0000002288887c23 */ /* 0x000fe200080108be */
[----:B------:R-:W-:Y:S01]  /*b4c0*/  FMNMX3.FTZ R38, R38, R151, R154, !PT ;  /* 0x0000009726267276 */ /* 0x000fe2000781009a */
[--C-:B------:R-:W-:Y:S01]  /*b4d0*/  FFMA.FTZ R157, R157, UR34, -R190.reuse ;  /* 0x000000229d9d7c23 */ /* 0x100fe200080108be */
[----:B------:R-:W-:Y:S01]  /*b4e0*/  FSEL R182, R182, RZ, P3 ;  /* 0x000000ffb6b67208 */ /* 0x000fe20001800000 */
[--C-:B------:R-:W-:Y:S01]  /*b4f0*/  FFMA.FTZ R167, R167, UR34, -R190.reuse ;  /* 0x00000022a7a77c23 */ /* 0x100fe200080108be */
[----:B------:R-:W-:Y:S01]  /*b500*/  FSEL R227, R183, RZ, P3 ;  /* 0x000000ffb7e37208 */ /* 0x000fe20001800000 */
[----:B------:R-:W3:Y:S01]  /*b510*/  LDL.LU.64 R184, [R1+0xb0] ;  /* 0x0000b00001b87983 */ /* 0x000ee20000300a00 */
[----:B------:R-:W-:Y:S01]  /*b520*/  ISETP.LE.U32.AND P3, PT, R37, UR12, PT ;  /* 0x0000000c25007c0c */ /* 0x000fe2000bf63070 */
[----:B------:R-:W-:Y:S01]  /*b530*/  FFMA.FTZ R172, R178, UR34, -R191 ;  /* 0x00000022b2ac7c23 */ /* 0x000fe200080108bf */
[----:B------:R-:W-:Y:S01]  /*b540*/  LOP3.LUT R37, R221, 0xffff, RZ, 0xc0, !PT ;  /* 0x0000ffffdd257812 */ /* 0x000fe200078ec0ff */
[----:B------:R-:W-:Y:S01]  /*b550*/  IMAD.MOV.U32 R178, RZ, RZ, R143 ;  /* 0x000000ffffb27224 */ /* 0x000fe200078e008f */
[----:B--2---:R-:W-:Y:S01]  /*b560*/  F2FP.BF16.F32.PACK_AB R40, R138, R145 ;  /* 0x000000918a28723e */ /* 0x004fe200000010ff */
[--C-:B------:R-:W-:Y:S01]  /*b570*/  FFMA.FTZ R143, R155, UR34, -R190.reuse ;  /* 0x000000229b8f7c23 */ /* 0x100fe200080108be */
[----:B------:R-:W-:Y:S01]  /*b580*/  FMNMX3.FTZ R38, R38, R176, R177, !PT ;  /* 0x000000b026267276 */ /* 0x000fe200078100b1 */
[----:B------:R-:W-:Y:S01]  /*b590*/  MUFU.EX2 R134, R134 ;  /* 0x0000008600867308 */ /* 0x000fe20000000800 */
[----:B------:R-:W-:Y:S01]  /*b5a0*/  SHF.R.U32.HI R37, RZ, 0x8, R37 ;  /* 0x00000008ff257819 */ /* 0x000fe20000011625 */
[----:B------:R-:W-:Y:S01]  /*b5b0*/  @!P5 HFMA2.BF16_V2 R36, -RZ.H0_H0, RZ.H0_H0, -R40.H0_H0 ;  /* 0x200000ffff24d231 */ /* 0x000fe20000340928 */
[----:B------:R-:W-:Y:S01]  /*b5c0*/  FMNMX3.FTZ R38, R38, R216, R223, !PT ;  /* 0x000000d826267276 */ /* 0x000fe200078100df */
[----:B------:R-:W-:Y:S01]  /*b5d0*/  MUFU.EX2 R143, R143 ;  /* 0x0000008f008f7308 */ /* 0x000fe20000000800 */
[----:B------:R-:W-:Y:S01]  /*b5e0*/  PRMT R39, R40, 0x7632, R39 ;  /* 0x0000763228277816 */ /* 0x000fe20000000027 */
[--C-:B------:R-:W-:Y:S01]  /*b5f0*/  FFMA.FTZ R158, R236, UR34, -R191.reuse ;  /* 0x00000022ec9e7c23 */ /* 0x100fe200080108bf */
[----:B------:R-:W-:Y:S01]  /*b600*/  LOP3.LUT R37, R37, 0xffff, RZ, 0xc0, !PT ;  /* 0x0000ffff25257812 */ /* 0x000fe200078ec0ff */
[----:B------:R-:W-:Y:S01]  /*b610*/  FFMA.FTZ R141, R232, UR34, -R191 ;  /* 0x00000022e88d7c23 */ /* 0x000fe200080108bf */
[----:B------:R-:W-:Y:S01]  /*b620*/  FMNMX3.FTZ R38, R38, R218, R225, !PT ;  /* 0x000000da26267276 */ /* 0x000fe200078100e1 */
[--C-:B------:R-:W-:Y:S01]  /*b630*/  FFMA.FTZ R236, R156, UR34, -R190.reuse ;  /* 0x000000229cec7c23 */ /* 0x100fe200080108be */
[----:B------:R-:W-:Y:S01]  /*b640*/  PRMT R222, R40, 0x5410, R39 ;  /* 0x0000541028de7816 */ /* 0x000fe20000000027 */
[----:B------:R-:W-:Y:S01]  /*b650*/  FFMA.FTZ R156, R166, UR34, -R190 ;  /* 0x00000022a69c7c23 */ /* 0x000fe200080108be */
[----:B------:R-:W-:Y:S01]  /*b660*/  @!P5 PRMT R40, R36, 0x5410, RZ ;  /* 0x000054102428d816 */ /* 0x000fe200000000ff */
[--C-:B------:R-:W-:Y:S01]  /*b670*/  FFMA.FTZ R36, R159, UR34, -R191.reuse ;  /* 0x000000229f247c23 */ /* 0x100fe200080108bf */
[----:B------:R-:W-:Y:S01]  /*b680*/  ISETP.LE.U32.AND P5, PT, R37, UR12, PT ;  /* 0x0000000c25007c0c */ /* 0x000fe2000bfa3070 */
[----:B------:R-:W-:Y:S01]  /*b690*/  FFMA.FTZ R159, R249, UR34, -R191 ;  /* 0x00000022f99f7c23 */ /* 0x000fe200080108bf */
[----:B------:R-:W-:Y:S01]  /*b6a0*/  FMNMX3.FTZ R37, R38, R226, R229, !PT ;  /* 0x000000e226257276 */ /* 0x000fe200078100e5 */
[----:B------:R-:W-:Y:S01]  /*b6b0*/  FFMA.FTZ R191, R137, UR34, -R182 ;  /* 0x0000002289bf7c23 */ /* 0x000fe200080108b6 */
[----:B------:R-:W-:Y:S01]  /*b6c0*/  MUFU.EX2 R166, R36 ;  /* 0x0000002400a67308 */ /* 0x000fe20000000800 */
[----:B------:R-:W-:Y:S01]  /*b6d0*/  FFMA.FTZ R179, R160, UR34, -R190 ;  /* 0x00000022a0b37c23 */ /* 0x000fe200080108be */
[----:B------:R-:W-:Y:S01]  /*b6e0*/  IMAD.MOV.U32 R160, RZ, RZ, R210 ;  /* 0x000000ffffa07224 */ /* 0x000fe200078e00d2 */
[----:B------:R-:W1:Y:S01]  /*b6f0*/  SHFL.BFLY PT, R38, R37, 0x2, 0x1f ;  /* 0x0c401f0025267f89 */ /* 0x000e6200000e0000 */
[----:B------:R2:W4:Y:S01]  /*b700*/  MUFU.EX2 R137, R178 ;  /* 0x000000b200897308 */ /* 0x0005220000000800 */
[--C-:B------:R-:W-:Y:S01]  /*b710*/  FFMA.FTZ R210, R163, UR34, -R182.reuse ;  /* 0x00000022a3d27c23 */ /* 0x100fe200080108b6 */
[--C-:B------:R-:W-:Y:S01]  /*b720*/  FFMA.FTZ R190, R164, UR34, -R182.reuse ;  /* 0x00000022a4be7c23 */ /* 0x100fe200080108b6 */
[--C-:B------:R-:W-:Y:S01]  /*b730*/  FFMA.FTZ R251, R165, UR34, -R182.reuse ;  /* 0x00000022a5fb7c23 */ /* 0x100fe200080108b6 */
[----:B------:R-:W-:Y:S01]  /*b740*/  FFMA.FTZ R247, R174, UR34, -R182 ;  /* 0x00000022aef77c23 */ /* 0x000fe200080108b6 */
[----:B------:R-:W-:-:S02]  /*b750*/  @!P5 HFMA2.BF16_V2 R34, -RZ.H0_H0, RZ.H0_H0, -R39.H0_H0 ;  /* 0x200000ffff22d231 */ /* 0x000fc40000340927 */
[--C-:B------:R-:W-:Y:S01]  /*b760*/  FFMA.FTZ R232, R175, UR34, -R182.reuse ;  /* 0x00000022afe87c23 */ /* 0x100fe200080108b6 */
[--C-:B------:R-:W-:Y:S01]  /*b770*/  FFMA.FTZ R217, R217, UR34, -R182.reuse ;  /* 0x00000022d9d97c23 */ /* 0x100fe200080108b6 */
[--C-:B------:R-:W-:Y:S01]  /*b780*/  FFMA.FTZ R175, R228, UR34, -R182.reuse ;  /* 0x00000022e4af7c23 */ /* 0x100fe200080108b6 */
[--C-:B------:R-:W-:Y:S01]  /*b790*/  FFMA.FTZ R174, R231, UR34, -R182.reuse ;  /* 0x00000022e7ae7c23 */ /* 0x100fe200080108b6 */
[----:B------:R-:W-:Y:S01]  /*b7a0*/  @!P5 PRMT R39, R34, 0x5410, RZ ;  /* 0x000054102227d816 */ /* 0x000fe200000000ff */
[--C-:B------:R-:W-:Y:S01]  /*b7b0*/  FFMA.FTZ R165, R240, UR34, -R182.reuse ;  /* 0x00000022f0a57c23 */ /* 0x100fe200080108b6 */
[--C-:B------:R-:W-:Y:S01]  /*b7c0*/  FFMA.FTZ R164, R244, UR34, -R182.reuse ;  /* 0x00000022f4a47c23 */ /* 0x100fe200080108b6 */
[--C-:B------:R-:W-:Y:S01]  /*b7d0*/  FFMA.FTZ R163, R248, UR34, -R182.reuse ;  /* 0x00000022f8a37c23 */ /* 0x100fe200080108b6 */
[--C-:B--2---:R-:W-:Y:S01]  /*b7e0*/  FFMA.FTZ R178, R220, UR34, -R182.reuse ;  /* 0x00000022dcb27c23 */ /* 0x104fe200080108b6 */
[--C-:B------:R-:W-:Y:S01]  /*b7f0*/  FFMA.FTZ R155, R252, UR34, -R182.reuse ;  /* 0x00000022fc9b7c23 */ /* 0x100fe200080108b6 */
[--C-:B------:R-:W-:Y:S01]  /*b800*/  FFMA.FTZ R153, R239, UR34, -R182.reuse ;  /* 0x00000022ef997c23 */ /* 0x100fe200080108b6 */
[----:B------:R-:W-:Y:S01]  /*b810*/  FFMA.FTZ R160, R160, UR34, -R182 ;  /* 0x00000022a0a07c23 */ /* 0x000fe200080108b6 */
[----:B----4-:R-:W-:Y:S01]  /*b820*/  F2FP.BF16.F32.PACK_AB R36, R166, R137 ;  /* 0x00000089a624723e */ /* 0x010fe200000010ff */
[----:B------:R-:W-:-:S02]  /*b830*/  IMAD.MOV.U32 R231, RZ, RZ, R190 ;  /* 0x000000ffffe77224 */ /* 0x000fc400078e00be */
[----:B------:R-:W-:Y:S01]  /*b840*/  FADD.FTZ R41, R132, -R41 ;  /* 0x8000002984297221 */ /* 0x000fe20000010000 */
[----:B------:R-:W-:Y:S01]  /*b850*/  IMAD.MOV.U32 R244, RZ, RZ, R191 ;  /* 0x000000fffff47224 */ /* 0x000fe200078e00bf */
[----:B-1----:R-:W-:Y:S01]  /*b860*/  FMNMX.FTZ R249, R37, R38, !PT ;  /* 0x0000002625f97209 */ /* 0x002fe20007810000 */
[----:B------:R-:W-:Y:S01]  /*b870*/  @!P4 HFMA2.BF16_V2 R30, -RZ.H0_H0, RZ.H0_H0, -R36.H0_H0 ;  /* 0x200000ffff1ec231 */ /* 0x000fe20000340924 */
[----:B------:R-:W-:Y:S02]  /*b880*/  SHF.R.U32.HI R37, RZ, 0x18, R221 ;  /* 0x00000018ff257819 */ /* 0x000fe400000116dd */
[----:B------:R-:W-:Y:S01]  /*b890*/  F2FP.BF16.F32.PACK_AB R38, R134, R143 ;  /* 0x0000008f8626723e */ /* 0x000fe200000010ff */
[----:B------:R-:W1:Y:S01]  /*b8a0*/  SHFL.BFLY PT, R34, R249, 0x1, 0x1f ;  /* 0x0c201f00f9227f89 */ /* 0x000e6200000e0000 */
[----:B------:R-:W-:Y:S02]  /*b8b0*/  ISETP.LE.U32.AND P5, PT, R37, UR12, PT ;  /* 0x0000000c25007c0c */ /* 0x000fe4000bfa3070 */
[----:B------:R-:W-:Y:S01]  /*b8c0*/  PRMT R37, R38, 0x7632, R37 ;  /* 0x0000763226257816 */ /* 0x000fe20000000025 */
[----:B------:R-:W-:-:S03]  /*b8d0*/  @!P3 HFMA2.BF16_V2 R31, -RZ.H0_H0, RZ.H0_H0, -R38.H0_H0 ;  /* 0x200000ffff1fb231 */ /* 0x000fc60000340926 */
[----:B------:R-:W-:Y:S02]  /*b8e0*/  PRMT R220, R38, 0x5410, R37 ;  /* 0x0000541026dc7816 */ /* 0x000fe40000000025 */
[----:B------:R-:W-:Y:S02]  /*b8f0*/  @!P3 PRMT R38, R31, 0x5410, RZ ;  /* 0x000054101f26b816 */ /* 0x000fe400000000ff */
[----:B------:R-:W-:-:S03]  /*b900*/  PRMT R31, R246, 0x7771, RZ ;  /* 0x00007771f61f7816 */ /* 0x000fc600000000ff */
[----:B------:R-:W-:Y:S01]  /*b910*/  @!P5 HFMA2.BF16_V2 R7, -RZ.H0_H0, RZ.H0_H0, -R37.H0_H0 ;  /* 0x200000ffff07d231 */ /* 0x000fe20000340925 */
[----:B------:R-:W-:Y:S02]  /*b920*/  ISETP.GT.U32.AND P3, PT, R31, UR12, PT ;  /* 0x0000000c1f007c0c */ /* 0x000fe4000bf64070 */
[----:B------:R-:W-:Y:S02]  /*b930*/  PRMT R31, R234, 0x7632, R31 ;  /* 0x00007632ea1f7816 */ /* 0x000fe4000000001f */
[----:B------:R-:W-:Y:S02]  /*b940*/  @!P5 PRMT R37, R7, 0x5410, RZ ;  /* 0x000054100725d816 */ /* 0x000fe400000000ff */
[----:B------:R-:W-:Y:S02]  /*b950*/  PRMT R7, R36, 0x7632, R7 ;  /* 0x0000763224077816 */ /* 0x000fe40000000007 */
[----:B------:R-:W-:Y:S02]  /*b960*/  LOP3.LUT R31, R31, 0xff, RZ, 0xc0, !PT ;  /* 0x000000ff1f1f7812 */ /* 0x000fe400078ec0ff */
[----:B-1----:R-:W-:-:S02]  /*b970*/  FMNMX.FTZ R182, R249, R34, !PT ;  /* 0x00000022f9b67209 */ /* 0x002fc40007810000 */
[----:B------:R-:W-:Y:S01]  /*b980*/  PRMT R34, R36, 0x5410, R7 ;  /* 0x0000541024227816 */ /* 0x000fe20000000007 */
[----:B------:R-:W-:Y:S01]  /*b990*/  @P3 HFMA2.BF16_V2 R35, -RZ.H0_H0, RZ.H0_H0, -R7.H0_H0 ;  /* 0x200000ffff233231 */ /* 0x000fe20000340907 */
[C---:B------:R-:W-:Y:S01]  /*b9a0*/  FSETP.NEU.FTZ.AND P5, PT, R182.reuse, -INF , PT ;  /* 0xff800000b600780b */ /* 0x040fe20003fbd000 */
[----:B------:R-:W-:Y:S01]  /*b9b0*/  FMUL.FTZ R228, R182, UR34 ;  /* 0x00000022b6e47c20 */ /* 0x000fe20008410000 */
[----:B------:R-:W-:Y:S02]  /*b9c0*/  @!P4 PRMT R36, R30, 0x5410, RZ ;  /* 0x000054101e24c816 */ /* 0x000fe400000000ff */
[----:B------:R-:W-:Y:S02]  /*b9d0*/  ISETP.LE.U32.AND P4, PT, R31, UR12, PT ;  /* 0x0000000c1f007c0c */ /* 0x000fe4000bf83070 */
[----:B------:R-:W-:-:S05]  /*b9e0*/  FSEL R228, R228, RZ, P5 ;  /* 0x000000ffe4e47208 */ /* 0x000fca0002800000 */
[--C-:B------:R-:W-:Y:S01]  /*b9f0*/  FFMA.FTZ R190, R148, UR34, -R228.reuse ;  /* 0x0000002294be7c23 */ /* 0x100fe200080108e4 */
[--C-:B------:R-:W-:Y:S01]  /*ba00*/  FFMA.FTZ R148, R216, UR34, -R228.reuse ;  /* 0x00000022d8947c23 */ /* 0x100fe200080108e4 */
[--C-:B------:R-:W-:Y:S01]  /*ba10*/  FFMA.FTZ R31, R218, UR34, -R228.reuse ;  /* 0x00000022da1f7c23 */ /* 0x100fe200080108e4 */
[----:B------:R-:W2:Y:S01]  /*ba20*/  LDL.LU R216, [R1+0x78] ;  /* 0x0000780001d87983 */ /* 0x000ea20000300800 */
[--C-:B------:R-:W-:Y:S01]  /*ba30*/  FFMA.FTZ R239, R67, UR34, -R228.reuse ;  /* 0x0000002243ef7c23 */ /* 0x100fe200080108e4 */
[--C-:B------:R-:W-:Y:S01]  /*ba40*/  FFMA.FTZ R67, R139, UR34, -R228.reuse ;  /* 0x000000228b437c23 */ /* 0x100fe200080108e4 */
[--C-:B------:R-:W-:Y:S01]  /*ba50*/  FFMA.FTZ R248, R176, UR34, -R228.reuse ;  /* 0x00000022b0f87c23 */ /* 0x100fe200080108e4 */
[----:B------:R-:W4:Y:S01]  /*ba60*/  LDL.LU R218, [R1+0x7c] ;  /* 0x00007c0001da7983 */ /* 0x000f220000300800 */
[----:B------:R-:W-:Y:S01]  /*ba70*/  MUFU.EX2 R139, R243 ;  /* 0x000000f3008b7308 */ /* 0x000fe20000000800 */
[----:B------:R-:W-:Y:S01]  /*ba80*/  @P3 PRMT R7, R35, 0x5410, RZ ;  /* 0x0000541023073816 */ /* 0x000fe200000000ff */
[--C-:B------:R-:W-:Y:S01]  /*ba90*/  FFMA.FTZ R30, R65, UR34, -R228.reuse ;  /* 0x00000022411e7c23 */ /* 0x100fe200080108e4 */
[----:B------:R-:W-:Y:S01]  /*baa0*/  PRMT R35, R246, 0x7772, RZ ;  /* 0x00007772f6237816 */ /* 0x000fe200000000ff */
[----:B------:R-:W1:Y:S01]  /*bab0*/  MUFU.EX2 R176, R236 ;  /* 0x000000ec00b07308 */ /* 0x000e620000000800 */
[--C-:B------:R-:W-:Y:S01]  /*bac0*/  FFMA.FTZ R65, R152, UR34, -R228.reuse ;  /* 0x0000002298417c23 */ /* 0x100fe200080108e4 */
[--C-:B------:R-:W-:Y:S01]  /*bad0*/  FFMA.FTZ R152, R229, UR34, -R228.reuse ;  /* 0x00000022e5987c23 */ /* 0x100fe200080108e4 */
[----:B------:R-:W-:Y:S01]  /*bae0*/  ISETP.GT.U32.AND P3, PT, R35, UR12, PT ;  /* 0x0000000c23007c0c */ /* 0x000fe2000bf64070 */
[----:B------:R-:W-:Y:S01]  /*baf0*/  FMUL.FTZ R229, R41, UR34 ;  /* 0x0000002229e57c20 */ /* 0x000fe20008410000 */
[----:B------:R-:W-:Y:S01]  /*bb00*/  FFMA.FTZ R252, R151, UR34, -R228 ;  /* 0x0000002297fc7c23 */ /* 0x000fe200080108e4 */
[----:B------:R-:W-:Y:S01]  /*bb10*/  PRMT R35, R246, 0x7773, RZ ;  /* 0x00007773f6237816 */ /* 0x000fe200000000ff */
[----:B------:R-:W-:-:S02]  /*bb20*/  IMAD.MOV.U32 R151, RZ, RZ, R244 ;  /* 0x000000ffff977224 */ /* 0x000fc400078e00f4 */
[--C-:B------:R-:W-:Y:S01]  /*bb30*/  FFMA.FTZ R244, R223, UR34, -R228.reuse ;  /* 0x00000022dff47c23 */ /* 0x100fe200080108e4 */
[----:B------:R-:W-:Y:S01]  /*bb40*/  FSEL R223, R182, RZ, P5 ;  /* 0x000000ffb6df7208 */ /* 0x000fe20002800000 */
[--C-:B------:R-:W-:Y:S01]  /*bb50*/  FFMA.FTZ R191, R135, UR34, -R228.reuse ;  /* 0x0000002287bf7c23 */ /* 0x100fe200080108e4 */
[--C-:B------:R-:W-:Y:S01]  /*bb60*/  FFMA.FTZ R249, R177, UR34, -R228.reuse ;  /* 0x00000022b1f97c23 */ /* 0x100fe200080108e4 */
[----:B------:R-:W-:Y:S01]  /*bb70*/  ISETP.GT.U32.AND P5, PT, R35, UR12, PT ;  /* 0x0000000c23007c0c */ /* 0x000fe2000bfa4070 */
[----:B------:R-:W-:Y:S01]  /*bb80*/  FFMA.FTZ R135, R154, UR34, -R228 ;  /* 0x000000229a877c23 */ /* 0x000fe200080108e4 */
[----:B------:R-:W-:Y:S01]  /*bb90*/  IMAD.MOV.U32 R177, RZ, RZ, R30 ;  /* 0x000000ffffb17224 */ /* 0x000fe200078e001e */
[----:B------:R-:W4:Y:S01]  /*bba0*/  MUFU.EX2 R229, R229 ;  /* 0x000000e500e57308 */ /* 0x000f220000000800 */
[--C-:B------:R-:W-:Y:S01]  /*bbb0*/  FFMA.FTZ R30, R225, UR34, -R228.reuse ;  /* 0x00000022e11e7c23 */ /* 0x100fe200080108e4 */
[----:B------:R-:W-:Y:S01]  /*bbc0*/  FFMA.FTZ R154, R226, UR34, -R228 ;  /* 0x00000022e29a7c23 */ /* 0x000fe200080108e4 */
[----:B------:R-:W-:Y:S01]  /*bbd0*/  FADD.FTZ R228, R3, -R42 ;  /* 0x8000002a03e47221 */ /* 0x000fe20000010000 */
[----:B-1----:R-:W-:Y:S01]  /*bbe0*/  F2FP.BF16.F32.PACK_AB R42, R176, R139 ;  /* 0x0000008bb02a723e */ /* 0x002fe200000010ff */
[----:B------:R-:W-:-:S03]  /*bbf0*/  IMAD.MOV.U32 R35, RZ, RZ, R242 ;  /* 0x000000ffff237224 */ /* 0x000fc600078e00f2 */
[----:B------:R-:W-:Y:S02]  /*bc00*/  PRMT R41, R42, 0x7632, R41 ;  /* 0x000076322a297816 */ /* 0x000fe40000000029 */
[----:B------:R-:W-:-:S03]  /*bc10*/  LOP3.LUT R132, R35, 0xff, RZ, 0xc0, !PT ;  /* 0x000000ff23847812 */ /* 0x000fc600078ec0ff */
[----:B------:R-:W-:Y:S01]  /*bc20*/  @P5 HFMA2.BF16_V2 R24, -RZ.H0_H0, RZ.H0_H0, -R41.H0_H0 ;  /* 0x200000ffff185231 */ /* 0x000fe20000340929 */
[----:B------:R-:W-:-:S04]  /*bc30*/  PRMT R35, R42, 0x5410, R41 ;  /* 0x000054102a237816 */ /* 0x000fc80000000029 */
[----:B------:R-:W-:Y:S02]  /*bc40*/  @P5 PRMT R41, R24, 0x5410, RZ ;  /* 0x0000541018295816 */ /* 0x000fe400000000ff */
[----:B------:R-:W-:-:S04]  /*bc50*/  LOP3.LUT R24, R234, 0xff, RZ, 0xc0, !PT ;  /* 0x000000ffea187812 */ /* 0x000fc800078ec0ff */
[----:B------:R-:W-:Y:S01]  /*bc60*/  ISETP.LE.U32.AND P5, PT, R24, UR12, PT ;  /* 0x0000000c18007c0c */ /* 0x000fe2000bfa3070 */
[----:B------:R-:W-:Y:S02]  /*bc70*/  @P3 HFMA2.BF16_V2 R64, -RZ.H0_H0, RZ.H0_H0, -R42.H0_H0 ;  /* 0x200000ffff403231 */ /* 0x000fe4000034092a */
[----:B------:R-:W-:Y:S02]  /*bc80*/  IMAD.MOV.U32 R225, RZ, RZ, R231 ;  /* 0x000000ffffe17224 */ /* 0x000fe400078e00e7 */
[----:B------:R-:W-:Y:S01]  /*bc90*/  IMAD.WIDE.U32 R230, R230, -0x2daee0ad, RZ ;  /* 0xd2511f53e6e67825 */ /* 0x000fe200078e00ff */
[----:B------:R-:W-:Y:S02]  /*bca0*/  @P3 PRMT R42, R64, 0x5410, RZ ;  /* 0x00005410402a3816 */ /* 0x000fe400000000ff */
[----:B------:R-:W-:Y:S02]  /*bcb0*/  MUFU.EX2 R64, R177 ;  /* 0x000000b100407308 */ /* 0x000fe40000000800 */
[----:B------:R-:W-:Y:S01]  /*bcc0*/  LOP3.LUT R24, R250, UR4, R231, 0x96, !PT ;  /* 0x00000004fa187c12 */ /* 0x000fe2000f8e96e7 */
[----:B----4-:R-:W-:-:S02]  /*bcd0*/  FFMA.FTZ R215, R218, R229, R215 ;  /* 0x000000e5dad77223 */ /* 0x010fc400000100d7 */
[----:B------:R-:W-:Y:S04]  /*bce0*/  MUFU.EX2 R218, R151 ;  /* 0x0000009700da7308 */ /* 0x000fe80000000800 */
[----:B------:R-:W1:Y:S02]  /*bcf0*/  MUFU.EX2 R151, R210 ;  /* 0x000000d200977308 */ /* 0x000e640000000800 */
[----:B-1----:R-:W-:Y:S01]  /*bd00*/  F2FP.BF16.F32.PACK_AB R240, R151, R218 ;  /* 0x000000da97f0723e */ /* 0x002fe200000010ff */
[----:B------:R1:W5:Y:S03]  /*bd10*/  LDL.LU R210, [R1+0xac] ;  /* 0x0000ac0001d27983 */ /* 0x0003660000300800 */
[C---:B------:R-:W-:Y:S01]  /*bd20*/  PRMT R243, R240.reuse, 0x7632, R243 ;  /* 0x00007632f0f37816 */ /* 0x040fe200000000f3 */
[----:B------:R-:W-:Y:S01]  /*bd30*/  @!P5 HFMA2.BF16_V2 R63, -RZ.H0_H0, RZ.H0_H0, -R240.H0_H0 ;  /* 0x200000ffff3fd231 */ /* 0x000fe200003409f0 */
[----:B------:R-:W4:Y:S02]  /*bd40*/  LDL.LU R250, [R1+0x70] ;  /* 0x0000700001fa7983 */ /* 0x000f240000300800 */
[----:B------:R-:W-:-:S02]  /*bd50*/  PRMT R177, R240, 0x5410, R243 ;  /* 0x00005410f0b17816 */ /* 0x000fc400000000f3 */
[----:B------:R-:W-:Y:S02]  /*bd60*/  @!P5 PRMT R240, R63, 0x5410, RZ ;  /* 0x000054103ff0d816 */ /* 0x000fe400000000ff */
[----:B------:R-:W3:Y:S01]  /*bd70*/  LDL.LU R63, [R1+0x74] ;  /* 0x00007400013f7983 */ /* 0x000ee20000300800 */
[----:B------:R-:W-:Y:S01]  /*bd80*/  FMUL.FTZ R228, R228, UR34 ;  /* 0x00000022e4e47c20 */ /* 0x000fe20008410000 */
[----:B------:R-:W-:-:S05]  /*bd90*/  ISETP.LE.U32.AND P3, PT, R132, UR12, PT ;  /* 0x0000000c84007c0c */ /* 0x000fca000bf63070 */
[----:B------:R-:W2:Y:S01]  /*bda0*/  MUFU.EX2 R228, R228 ;  /* 0x000000e400e47308 */ /* 0x000ea20000000800 */
[----:B------:R-:W-:-:S03]  /*bdb0*/  @!P2 HFMA2.BF16_V2 R62, -RZ.H0_H0, RZ.H0_H0, -R243.H0_H0 ;  /* 0x200000ffff3ea231 */ /* 0x000fc600003409f3 */
[----:B------:R-:W1:Y:S02]  /*bdc0*/  MUFU.EX2 R132, R239 ;  /* 0x000000ef00847308 */ /* 0x000e640000000800 */
[----:B------:R-:W-:Y:S02]  /*bdd0*/  @!P2 PRMT R243, R62, 0x5410, RZ ;  /* 0x000054103ef3a816 */ /* 0x000fe400000000ff */
[----:B------:R-:W-:Y:S01]  /*bde0*/  SHF.R.U32.HI R62, RZ, 0x18, R234 ;  /* 0x00000018ff3e7819 */ /* 0x000fe200000116ea */
[----:B------:R-:W-:Y:S01]  /*bdf0*/  FADD.FTZ R223, R0, -R223 ;  /* 0x800000df00df7221 */ /* 0x000fe20000010000 */
[----:B------:R-:W-:Y:S02]  /*be00*/  FADD.FTZ R227, R2, -R227 ;  /* 0x800000e302e37221 */ /* 0x000fe40000010000 */
[----:B------:R-:W-:Y:S01]  /*be10*/  ISETP.LE.U32.AND P2, PT, R62, UR12, PT ;  /* 0x0000000c3e007c0c */ /* 0x000fe2000bf43070 */
[----:B--2---:R-:W-:Y:S01]  /*be20*/  FFMA.FTZ R219, R216, R228, R219 ;  /* 0x000000e4d8db7223 */ /* 0x004fe200000100db */
[----:B------:R-:W-:Y:S01]  /*be30*/  LOP3.LUT R216, R24, 0xffff, RZ, 0xc0, !PT ;  /* 0x0000ffff18d87812 */ /* 0x000fe200078ec0ff */
[----:B------:R-:W-:Y:S01]  /*be40*/  FMUL.FTZ R226, R223, UR34 ;  /* 0x00000022dfe27c20 */ /* 0x000fe20008410000 */
[----:B------:R-:W-:Y:S01]  /*be50*/  FMUL.FTZ R227, R227, UR34 ;  /* 0x00000022e3e37c20 */ /* 0x000fe20008410000 */
[----:B-1----:R-:W-:-:S02]  /*be60*/  F2FP.BF16.F32.PACK_AB R236, R132, R64 ;  /* 0x0000004084ec723e */ /* 0x002fc400000010ff */
[----:B------:R-:W-:Y:S02]  /*be70*/  SHF.R.U32.HI R216, RZ, 0x8, R216 ;  /* 0x00000008ffd87819 */ /* 0x000fe400000116d8 */
[----:B------:R-:W-:Y:S01]  /*be80*/  PRMT R239, R236, 0x7632, R239 ;  /* 0x00007632ecef7816 */ /* 0x000fe200000000ef */
[----:B------:R-:W-:Y:S01]  /*be90*/  MUFU.EX2 R226, R226 ;  /* 0x000000e200e27308 */ /* 0x000fe20000000800 */
[----:B------:R-:W-:-:S03]  /*bea0*/  LOP3.LUT R216, R216, 0xffff, RZ, 0xc0, !PT ;  /* 0x0000ffffd8d87812 */ /* 0x000fc600078ec0ff */
[----:B------:R-:W-:Y:S01]  /*beb0*/  MUFU.EX2 R227, R227 ;  /* 0x000000e300e37308 */ /* 0x000fe20000000800 */
[----:B------:R-:W-:Y:S01]  /*bec0*/  ISETP.LE.U32.AND P5, PT, R216, UR12, PT ;  /* 0x0000000cd8007c0c */ /* 0x000fe2000bfa3070 */
[----:B------:R-:W-:Y:S02]  /*bed0*/  @!P2 HFMA2.BF16_V2 R28, -RZ.H0_H0, RZ.H0_H0, -R239.H0_H0 ;  /* 0x200000ffff1ca231 */ /* 0x000fe400003409ef */
[----:B------:R-:W-:Y:S01]  /*bee0*/  MUFU.EX2 R225, R225 ;  /* 0x000000e100e17308 */ /* 0x000fe20000000800 */
[----:B------:R-:W-:-:S03]  /*bef0*/  @!P4 HFMA2.BF16_V2 R29, -RZ.H0_H0, RZ.H0_H0, -R236.H0_H0 ;  /* 0x200000ffff1dc231 */ /* 0x000fc600003409ec */
[----:B------:R-:W-:Y:S01]  /*bf00*/  MUFU.EX2 R216, R251 ;  /* 0x000000fb00d87308 */ /* 0x000fe20000000800 */
[----:B------:R-:W-:Y:S02]  /*bf10*/  PRMT R231, R236, 0x5410, R239 ;  /* 0x00005410ece77816 */ /* 0x000fe400000000ef */
[----:B------:R-:W-:Y:S02]  /*bf20*/  @!P2 PRMT R239, R28, 0x5410, RZ ;  /* 0x000054101cefa816 */ /* 0x000fe400000000ff */
[----:B------:R-:W-:Y:S02]  /*bf30*/  PRMT R28, R242, 0x7771, RZ ;  /* 0x00007771f21c7816 */ /* 0x000fe400000000ff */
[----:B------:R-:W-:Y:S02]  /*bf40*/  @!P4 PRMT R236, R29, 0x5410, RZ ;  /* 0x000054101decc816 */ /* 0x000fe400000000ff */
[----:B------:R-:W-:Y:S02]  /*bf50*/  ISETP.GT.U32.AND P2, PT, R28, UR12, PT ;  /* 0x0000000c1c007c0c */ /* 0x000fe4000bf44070 */
[----:B------:R-:W-:-:S04]  /*bf60*/  PRMT R62, R24, 0x7632, R62 ;  /* 0x00007632183e7816 */ /* 0x000fc8000000003e */
[----:B------:R-:W-:Y:S01]  /*bf70*/  LOP3.LUT R62, R62, 0xff, RZ, 0xc0, !PT ;  /* 0x000000ff3e3e7812 */ /* 0x000fe200078ec0ff */
[----:B------:R-:W-:Y:S03]  /*bf80*/  MUFU.EX2 R67, R67 ;  /* 0x0000004300437308 */ /* 0x000fe60000000800 */
[----:B------:R-:W-:Y:S01]  /*bf90*/  ISETP.LE.U32.AND P4, PT, R62, UR12, PT ;  /* 0x0000000c3e007c0c */ /* 0x000fe2000bf83070 */
[----:B------:R-:W-:Y:S04]  /*bfa0*/  MUFU.EX2 R223, R247 ;  /* 0x000000f700df7308 */ /* 0x000fe80000000800 */
[----:B------:R-:W1:Y:S04]  /*bfb0*/  MUFU.EX2 R62, R65 ;  /* 0x00000041003e7308 */ /* 0x000e680000000800 */
[----:B------:R-:W-:Y:S04]  /*bfc0*/  MUFU.EX2 R252, R252 ;  /* 0x000000fc00fc7308 */ /* 0x000fe80000000800 */
[----:B------:R-:W-:Y:S01]  /*bfd0*/  MUFU.EX2 R217, R217 ;  /* 0x000000d900d97308 */ /* 0x000fe20000000800 */
[----:B-1----:R-:W-:-:S03]  /*bfe0*/  F2FP.BF16.F32.PACK_AB R65, R62, R67 ;  /* 0x000000433e41723e */ /* 0x002fc600000010ff */
[----:B------:R-:W-:Y:S04]  /*bff0*/  MUFU.EX2 R178, R178 ;  /* 0x000000b200b27308 */ /* 0x000fe80000000800 */
[----:B------:R-:W-:Y:S04]  /*c000*/  MUFU.EX2 R247, R135 ;  /* 0x0000008700f77308 */ /* 0x000fe80000000800 */
[----:B------:R-:W-:Y:S01]  /*c010*/  MUFU.EX2 R248, R248 ;  /* 0x000000f800f87308 */ /* 0x000fe20000000800 */
[----:B------:R-:W-:Y:S01]  /*c020*/  @!P4 HFMA2.BF16_V2 R57, -RZ.H0_H0, RZ.H0_H0, -R65.H0_H0 ;  /* 0x200000ffff39c231 */ /* 0x000fe20000340941 */
[----:B------:R-:W-:-:S02]  /*c030*/  UIADD3 UR7, UPT, UPT, UR31, -0x1, URZ ;  /* 0xffffffff1f077890 */ /* 0x000fc4000fffe0ff */
[----:B------:R-:W-:Y:S01]  /*c040*/  MUFU.EX2 R244, R244 ;  /* 0x000000f400f47308 */ /* 0x000fe20000000800 */
        /* <DEDUP_REMOVED lines=64> */
[----:B----4-:R-:W-:Y:S01]  /*c450*/  FFMA.FTZ R29, R250, R226, R64 ;  /* 0x000000e2fa1d7223 */ /* 0x010fe20000010040 */
[----:B---3--:R-:W-:-:S02]  /*c460*/  FFMA.FTZ R218, R63, R227, R218 ;  /* 0x000000e33fda7223 */ /* 0x008fc400000100da */
[----:B------:R-:W1:Y:S01]  /*c470*/  MUFU.EX2 R63, R191 ;  /* 0x000000bf003f7308 */ /* 0x000e620000000800 */
[----:B------:R-:W-:Y:S01]  /*c480*/  FADD.FTZ R132, R132, R29 ;  /* 0x0000001d84847221 */ /* 0x000fe20000010000 */
[----:B------:R-:W-:-:S04]  /*c490*/  F2FP.BF16.F32.PACK_AB R29, R216, R225 ;  /* 0x000000e1d81d723e */ /* 0x000fc800000010ff */
[----:B------:R-:W-:Y:S01]  /*c4a0*/  PRMT R28, R29, 0x7632, R28 ;  /* 0x000076321d1c7816 */ /* 0x000fe2000000001c */
[----:B------:R-:W2:Y:S04]  /*c4b0*/  MUFU.EX2 R250, R190 ;  /* 0x000000be00fa7308 */ /* 0x000ea80000000800 */
[----:B------:R-:W-:Y:S02]  /*c4c0*/  @P2 HFMA2.BF16_V2 R27, -RZ.H0_H0, RZ.H0_H0, -R28.H0_H0 ;  /* 0x200000ffff1b2231 */ /* 0x000fe4000034091c */
[----:B-1----:R-:W-:Y:S01]  /*c4d0*/  FADD.FTZ R251, R63, R132 ;  /* 0x000000843ffb7221 */ /* 0x002fe20000010000 */
[----:B------:R-:W-:Y:S01]  /*c4e0*/  MUFU.EX2 R157, R157 ;  /* 0x0000009d009d7308 */ /* 0x000fe20000000800 */
[----:B------:R1:W-:Y:S03]  /*c4f0*/  STG.E.U16 desc[UR26][R202.64+-0x80], R162 ;  /* 0xffff80a2ca007986 */ /* 0x0003e6000c10151a */
[----:B------:R3:W4:Y:S01]  /*c500*/  MUFU.EX2 R132, R232 ;  /* 0x000000e800847308 */ /* 0x0007220000000800 */
[----:B------:R-:W-:-:S02]  /*c510*/  @!P3 HFMA2.BF16_V2 R61, -RZ.H0_H0, RZ.H0_H0, -R29.H0_H0 ;  /* 0x200000ffff3db231 */ /* 0x000fc4000034091d */
[----:B--2---:R-:W-:Y:S01]  /*c520*/  FADD.FTZ R64, R250, R251 ;  /* 0x000000fbfa407221 */ /* 0x004fe20000010000 */
[----:B------:R-:W-:Y:S01]  /*c530*/  STG.E.U16 desc[UR26][R202.64+-0x7e], R245 ;  /* 0xffff82f5ca007986 */ /* 0x000fe2000c10151a */
[----:B------:R-:W-:Y:S03]  /*c540*/  MUFU.EX2 R161, R161 ;  /* 0x000000a100a17308 */ /* 0x000fe60000000800 */
[----:B------:R2:W5:Y:S01]  /*c550*/  LDL.LU R191, [R1+0xa8] ;  /* 0x0000a80001bf7983 */ /* 0x0005620000300800 */
[----:B---3--:R-:W-:Y:S02]  /*c560*/  PRMT R232, R29, 0x5410, R28 ;  /* 0x000054101de87816 */ /* 0x008fe4000000001c */
[----:B------:R-:W-:Y:S02]  /*c570*/  @P2 PRMT R28, R27, 0x5410, RZ ;  /* 0x000054101b1c2816 */ /* 0x000fe400000000ff */
[----:B------:R-:W-:-:S04]  /*c580*/  LOP3.LUT R27, R24, 0xff, RZ, 0xc0, !PT ;  /* 0x000000ff181b7812 */ /* 0x000fc800078ec0ff */
[----:B------:R-:W-:Y:S02]  /*c590*/  ISETP.LE.U32.AND P2, PT, R27, UR12, PT ;  /* 0x0000000c1b007c0c */ /* 0x000fe4000bf43070 */
[----:B------:R-:W-:Y:S02]  /*c5a0*/  SHF.R.U32.HI R27, RZ, 0x18, R24 ;  /* 0x00000018ff1b7819 */ /* 0x000fe40000011618 */
[----:B------:R-:W-:Y:S01]  /*c5b0*/  @!P3 PRMT R29, R61, 0x5410, RZ ;  /* 0x000054103d1db816 */ /* 0x000fe200000000ff */
[----:B------:R-:W-:Y:S01]  /*c5c0*/  FADD.FTZ R61, R67, R64 ;  /* 0x00000040433d7221 */ /* 0x000fe20000010000 */
[----:B----4-:R-:W-:Y:S02]  /*c5d0*/  F2FP.BF16.F32.PACK_AB R67, R132, R223 ;  /* 0x000000df8443723e */ /* 0x010fe400000010ff */
[----:B------:R-:W-:Y:S01]  /*c5e0*/  ISETP.LE.U32.AND P3, PT, R27, UR12, PT ;  /* 0x0000000c1b007c0c */ /* 0x000fe2000bf63070 */
[----:B------:R-:W-:Y:S01]  /*c5f0*/  IMAD.MOV.U32 R27, RZ, RZ, R230 ;  /* 0x000000ffff1b7224 */ /* 0x000fe200078e00e6 */
[----:B------:R-:W-:Y:S01]  /*c600*/  PRMT R64, R67, 0x7632, R64 ;  /* 0x0000763243407816 */ /* 0x000fe20000000040 */
[----:B------:R-:W-:-:S02]  /*c610*/  FADD.FTZ R61, R62, R61 ;  /* 0x0000003d3e3d7221 */ /* 0x000fc40000010000 */
[----:B------:R-:W-:Y:S01]  /*c620*/  @!P2 HFMA2.BF16_V2 R60, -RZ.H0_H0, RZ.H0_H0, -R67.H0_H0 ;  /* 0x200000ffff3ca231 */ /* 0x000fe20000340943 */
[----:B------:R-:W-:Y:S02]  /*c630*/  LOP3.LUT R62, R27, 0xff, RZ, 0xc0, !PT ;  /* 0x000000ff1b3e7812 */ /* 0x000fe400078ec0ff */
[----:B------:R-:W-:Y:S02]  /*c640*/  PRMT R27, R67, 0x5410, R64 ;  /* 0x00005410431b7816 */ /* 0x000fe40000000040 */
[----:B------:R-:W-:Y:S02]  /*c650*/  @!P2 PRMT R67, R60, 0x5410, RZ ;  /* 0x000054103c43a816 */ /* 0x000fe400000000ff */
[----:B------:R-:W-:Y:S02]  /*c660*/  ISETP.LE.U32.AND P2, PT, R62, UR12, PT ;  /* 0x0000000c3e007c0c */ /* 0x000fe4000bf43070 */
[----:B------:R-:W-:Y:S01]  /*c670*/  PRMT R62, R65, 0x7632, R62 ;  /* 0x00007632413e7816 */ /* 0x000fe2000000003e */
[----:B------:R-:W-:Y:S01]  /*c680*/  @!P5 HFMA2.BF16_V2 R26, -RZ.H0_H0, RZ.H0_H0, -R64.H0_H0 ;  /* 0x200000ffff1ad231 */ /* 0x000fe20000340940 */
[----:B------:R-:W-:Y:S01]  /*c690*/  F2FP.BF16.F32.PACK_AB R135, R250, R63 ;  /* 0x0000003ffa87723e */ /* 0x000fe200000010ff */
[----:B------:R-:W-:-:S02]  /*c6a0*/  FADD.FTZ R60, R252, R61 ;  /* 0x0000003dfc3c7221 */ /* 0x000fc40000010000 */
[----:B------:R-:W-:Y:S01]  /*c6b0*/  @!P3 HFMA2.BF16_V2 R25, -RZ.H0_H0, RZ.H0_H0, -R62.H0_H0 ;  /* 0x200000ffff19b231 */ /* 0x000fe2000034093e */
[----:B------:R-:W-:Y:S02]  /*c6c0*/  F2FP.BF16.F32.PACK_AB R63, R178, R217 ;  /* 0x000000d9b23f723e */ /* 0x000fe400000010ff */
[----:B------:R-:W-:Y:S02]  /*c6d0*/  @!P5 PRMT R64, R26, 0x5410, RZ ;  /* 0x000054101a40d816 */ /* 0x000fe400000000ff */
[----:B------:R-:W-:Y:S02]  /*c6e0*/  PRMT R26, R65, 0x5410, R62 ;  /* 0x00005410411a7816 */ /* 0x000fe4000000003e */
[----:B------:R-:W-:Y:S01]  /*c6f0*/  @!P3 PRMT R62, R25, 0x5410, RZ ;  /* 0x00005410193eb816 */ /* 0x000fe200000000ff */
[--C-:B------:R-:W-:Y:S01]  /*c700*/  FADD.FTZ R25, R247, R60.reuse ;  /* 0x0000003cf7197221 */ /* 0x100fe20000010000 */
[----:B------:R-:W-:Y:S01]  /*c710*/  PRMT R60, R63, 0x7632, R60 ;  /* 0x000076323f3c7816 */ /* 0x000fe2000000003c */
[----:B------:R-:W-:-:S02]  /*c720*/  @!P2 HFMA2.BF16_V2 R59, -RZ.H0_H0, RZ.H0_H0, -R63.H0_H0 ;  /* 0x200000ffff3ba231 */ /* 0x000fc4000034093f */
[----:B------:R-:W-:Y:S01]  /*c730*/  FADD.FTZ R250, R248, R25 ;  /* 0x00000019f8fa7221 */ /* 0x000fe20000010000 */
[----:B------:R-:W-:Y:S02]  /*c740*/  PRMT R25, R63, 0x5410, R60 ;  /* 0x000054103f197816 */ /* 0x000fe4000000003c */
[----:B------:R-:W-:Y:S01]  /*c750*/  @!P2 PRMT R63, R59, 0x5410, RZ ;  /* 0x000054103b3fa816 */ /* 0x000fe200000000ff */
[----:B------:R-:W-:Y:S01]  /*c760*/  IMAD.U32 R59, RZ, RZ, UR33 ;  /* 0x00000021ff3b7e24 */ /* 0x000fe2000f8e00ff */
[----:B------:R-:W-:Y:S02]  /*c770*/  @!P4 PRMT R65, R57, 0x5410, RZ ;  /* 0x000054103941c816 */ /* 0x000fe400000000ff */
[----:B------:R-:W-:Y:S02]  /*c780*/  PRMT R57, R230, 0x7771, RZ ;  /* 0x00007771e6397816 */ /* 0x000fe400000000ff */
[----:B------:R-:W-:Y:S02]  /*c790*/  LOP3.LUT R59, R59, UR7, R195, 0x96, !PT ;  /* 0x000000073b3b7c12 */ /* 0x000fe4000f8e96c3 */
[----:B------:R-:W-:-:S02]  /*c7a0*/  ISETP.GT.U32.AND P3, PT, R57, UR12, PT ;  /* 0x0000000c39007c0c */ /* 0x000fc4000bf64070 */
[----:B------:R-:W3:Y:S01]  /*c7b0*/  MUFU.EX2 R57, R249 ;  /* 0x000000f900397308 */ /* 0x000ee20000000800 */
[----:B------:R-:W-:Y:S01]  /*c7c0*/  F2FP.BF16.F32.PACK_AB R61, R247, R252 ;  /* 0x000000fcf73d723e */ /* 0x000fe200000010ff */
[----:B------:R-:W-:Y:S02]  /*c7d0*/  IMAD.WIDE.U32 R194, R59, -0x326172a9, RZ ;  /* 0xcd9e8d573bc27825 */ /* 0x000fe400078e00ff */
[----:B------:R-:W4:Y:S03]  /*c7e0*/  MUFU.EX2 R247, R148 ;  /* 0x0000009400f77308 */ /* 0x000f260000000800 */
[----:B------:R-:W-:-:S05]  /*c7f0*/  LOP3.LUT R59, R206, UR30, R195, 0x96, !PT ;  /* 0x0000001ece3b7c12 */ /* 0x000fca000f8e96c3 */
[----:B------:R-:W-:-:S04]  /*c800*/  IMAD.WIDE.U32 R226, R59, -0x2daee0ad, RZ ;  /* 0xd2511f533be27825 */ /* 0x000fc800078e00ff */
[----:B---3--:R-:W-:Y:S01]  /*c810*/  FADD.FTZ R250, R57, R250 ;  /* 0x000000fa39fa7221 */ /* 0x008fe20000010000 */
[----:B------:R-:W-:-:S03]  /*c820*/  LOP3.LUT R59, R208, UR28, R227, 0x96, !PT ;  /* 0x0000001cd03b7c12 */ /* 0x000fc6000f8e96e3 */
[----:B----4-:R-:W-:Y:S01]  /*c830*/  FADD.FTZ R249, R247, R250 ;  /* 0x000000faf7f97221 */ /* 0x010fe20000010000 */
[----:B------:R-:W-:Y:S01]  /*c840*/  FADD.FTZ R250, R144, R215 ;  /* 0x000000d790fa7221 */ /* 0x000fe20000010000 */
[----:B------:R-:W-:Y:S01]  /*c850*/  FADD.FTZ R144, R146, R219 ;  /* 0x000000db92907221 */ /* 0x000fe20000010000 */
[----:B------:R-:W-:Y:S01]  /*c860*/  F2FP.BF16.F32.PACK_AB R57, R57, R248 ;  /* 0x000000f83939723e */ /* 0x000fe200000010ff */
[----:B------:R-:W-:Y:S01]  /*c870*/  FADD.FTZ R148, R244, R249 ;  /* 0x000000f9f4947221 */ /* 0x000fe20000010000 */
[----:B------:R-:W-:Y:S01]  /*c880*/  LOP3.LUT R146, R194, UR29, R205, 0x96, !PT ;  /* 0x0000001dc2927c12 */ /* 0x000fe2000f8e96cd */
[----:B------:R-:W-:-:S04]  /*c890*/  IMAD.WIDE.U32 R248, R59, -0x326172a9, RZ ;  /* 0xcd9e8d573bf87825 */ /* 0x000fc800078e00ff */
[----:B------:R-:W-:Y:S01]  /*c8a0*/  IMAD.WIDE.U32 R228, R146, -0x2daee0ad, RZ ;  /* 0xd2511f5392e47825 */ /* 0x000fe200078e00ff */
[----:B------:R-:W-:-:S04]  /*c8b0*/  LOP3.LUT R59, R204, UR25, R249, 0x96, !PT ;  /* 0x00000019cc3b7c12 */ /* 0x000fc8000f8e96f9 */
[----:B------:R-:W-:Y:S01]  /*c8c0*/  LOP3.LUT R146, R226, UR22, R229, 0x96, !PT ;  /* 0x00000016e2927c12 */ /* 0x000fe2000f8e96e5 */
[----:B------:R-:W-:-:S05]  /*c8d0*/  IMAD.WIDE.U32 R226, R59, -0x2daee0ad, RZ ;  /* 0xd2511f533be27825 */ /* 0x000fca00078e00ff */
[----:B------:R-:W-:Y:S01]  /*c8e0*/  LOP3.LUT R59, R228, UR17, R227, 0x96, !PT ;  /* 0x00000011e43b7c12 */ /* 0x000fe2000f8e96e3 */
[----:B------:R-:W-:-:S05]  /*c8f0*/  IMAD.WIDE.U32 R228, R146, -0x326172a9, RZ ;  /* 0xcd9e8d5792e47825 */ /* 0x000fca00078e00ff */
[----:B------:R-:W-:Y:S01]  /*c900*/  LOP3.LUT R248, R248, UR21, R229, 0x96, !PT ;  /* 0x00000015f8f87c12 */ /* 0x000fe2000f8e96e5 */
[----:B------:R-:W-:-:S04]  /*c910*/  IMAD.WIDE.U32 R208, R59, -0x326172a9, RZ ;  /* 0xcd9e8d573bd07825 */ /* 0x000fc800078e00ff */
[----:B------:R-:W-:Y:S01]  /*c920*/  IMAD.WIDE.U32 R248, R248, -0x2daee0ad, RZ ;  /* 0xd2511f53f8f87825 */ /* 0x000fe200078e00ff */
[----:B------:R-:W-:-:S04]  /*c930*/  LOP3.LUT R59, R228, UR16, R209, 0x96, !PT ;  /* 0x00000010e43b7c12 */ /* 0x000fc8000f8e96d1 */
[----:B------:R-:W-:Y:S01]  /*c940*/  LOP3.LUT R226, R226, UR15, R249, 0x96, !PT ;  /* 0x0000000fe2e27c12 */ /* 0x000fe2000f8e96f9 */
[----:B------:R-:W-:-:S04]  /*c950*/  IMAD.MOV.U32 R228, RZ, RZ, R208 ;  /* 0x000000ffffe47224 */ /* 0x000fc800078e00d0 */
[----:B------:R-:W-:-:S05]  /*c960*/  IMAD.WIDE.U32 R226, R226, -0x326172a9, RZ ;  /* 0xcd9e8d57e2e27825 */ /* 0x000fca00078e00ff */
[----:B------:R-:W-:-:S04]  /*c970*/  LOP3.LUT R219, R228, UR13, R227, 0x96, !PT ;  /* 0x0000000de4db7c12 */ /* 0x000fc8000f8e96e3 */
[----:B------:R-:W-:-:S04]  /*c980*/  LOP3.LUT R146, R219, 0xff, RZ, 0xc0, !PT ;  /* 0x000000ffdb927812 */ /* 0x000fc800078ec0ff */
[----:B------:R-:W-:Y:S02]  /*c990*/  ISETP.LE.U32.AND P4, PT, R146, UR12, PT ;  /* 0x0000000c92007c0c */ /* 0x000fe4000bf83070 */
[----:B------:R-:W-:-:S04]  /*c9a0*/  LOP3.LUT R146, R219, 0xffff, RZ, 0xc0, !PT ;  /* 0x0000ffffdb927812 */ /* 0x000fc800078ec0ff */
[----:B------:R-:W-:-:S04]  /*c9b0*/  SHF.R.U32.HI R146, RZ, 0x8, R146 ;  /* 0x00000008ff927819 */ /* 0x000fc80000011692 */
[----:B------:R-:W-:-:S04]  /*c9c0*/  LOP3.LUT R146, R146, 0xffff, RZ, 0xc0, !PT ;  /* 0x0000ffff92927812 */ /* 0x000fc800078ec0ff */
[----:B------:R-:W-:Y:S02]  /*c9d0*/  ISETP.LE.U32.AND P2, PT, R146, UR12, PT ;  /* 0x0000000c92007c0c */ /* 0x000fe4000bf43070 */
[----:B------:R-:W-:Y:S01]  /*c9e0*/  PRMT R146, R219, 0x7632, R146 ;  /* 0x00007632db927816 */ /* 0x000fe20000000092 */
[----:B------:R-:W-:Y:S03]  /*c9f0*/  MUFU.EX2 R228, R213 ;  /* 0x000000d500e47308 */ /* 0x000fe60000000800 */
[----:B------:R-:W-:Y:S01]  /*ca00*/  LOP3.LUT R146, R146, 0xff, RZ, 0xc0, !PT ;  /* 0x000000ff92927812 */ /* 0x000fe200078ec0ff */
[----:B------:R-:W3:Y:S03]  /*ca10*/  MUFU.EX2 R249, R211 ;  /* 0x000000d300f97308 */ /* 0x000ee60000000800 */
[----:B------:R-:W-:Y:S01]  /*ca20*/  ISETP.LE.U32.AND P5, PT, R146, UR12, PT ;  /* 0x0000000c92007c0c */ /* 0x000fe2000bfa3070 */
[----:B------:R-:W-:-:S02]  /*ca30*/  IMAD.MOV.U32 R146, RZ, RZ, R226 ;  /* 0x000000ffff927224 */ /* 0x000fc400078e00e2 */
[----:B------:R-:W-:-:S03]  /*ca40*/  @P3 HFMA2.BF16_V2 R0, -RZ.H0_H0, RZ.H0_H0, -R60.H0_H0 ;  /* 0x200000ffff003231 */ /* 0x000fc6000034093c */
[----:B------:R-:W-:Y:S02]  /*ca50*/  LOP3.LUT R146, R146, 0xff, RZ, 0xc0, !PT ;  /* 0x000000ff92927812 */ /* 0x000fe400078ec0ff */
[----:B------:R-:W-:Y:S02]  /*ca60*/  @P3 PRMT R60, R0, 0x5410, RZ ;  /* 0x00005410003c3816 */ /* 0x000fe400000000ff */
[----:B------:R-:W-:Y:S02]  /*ca70*/  ISETP.LE.U32.AND P3, PT, R146, UR12, PT ;  /* 0x0000000c92007c0c */ /* 0x000fe4000bf63070 */
[----:B---3--:R-:W-:Y:S02]  /*ca80*/  F2FP.BF16.F32.PACK_AB R146, R249, R228 ;  /* 0x000000e4f992723e */ /* 0x008fe400000010ff */
[----:B------:R-:W-:Y:S01]  /*ca90*/  F2FP.BF16.F32.PACK_AB R0, R244, R247 ;  /* 0x000000f7f400723e */ /* 0x000fe200000010ff */
[----:B------:R-:W-:Y:S01]  /*caa0*/  FADD.FTZ R244, R151, R218 ;  /* 0x000000da97f47221 */ /* 0x000fe20000010000 */
[C---:B------:R-:W-:Y:S01]  /*cab0*/  PRMT R151, R146.reuse, 0x7632, R151 ;  /* 0x0000763292977816 */ /* 0x040fe20000000097 */
[----:B------:R-:W-:Y:S04]  /*cac0*/  MUFU.EX2 R252, R179 ;  /* 0x000000b300fc7308 */ /* 0x000fe80000000800 */
[----:B------:R-:W-:Y:S01]  /*cad0*/  @!P2 HFMA2.BF16_V2 R56, -RZ.H0_H0, RZ.H0_H0, -R151.H0_H0 ;  /* 0x200000ffff38a231 */ /* 0x000fe20000340997 */
[----:B------:R-:W3:Y:S01]  /*cae0*/  MUFU.EX2 R247, R173 ;  /* 0x000000ad00f77308 */ /* 0x000ee20000000800 */
[----:B------:R-:W-:Y:S01]  /*caf0*/  @!P4 HFMA2.BF16_V2 R58, -RZ.H0_H0, RZ.H0_H0, -R146.H0_H0 ;  /* 0x200000ffff3ac231 */ /* 0x000fe20000340992 */
[----:B------:R-:W-:-:S02]  /*cb00*/  PRMT R218, R146, 0x5410, R151 ;  /* 0x0000541092da7816 */ /* 0x000fc40000000097 */
[----:B------:R-:W-:Y:S02]  /*cb10*/  @!P2 PRMT R151, R56, 0x5410, RZ ;  /* 0x000054103897a816 */ /* 0x000fe400000000ff */
[----:B------:R-:W-:Y:S01]  /*cb20*/  SHF.R.U32.HI R56, RZ, 0x18, R219 ;  /* 0x00000018ff387819 */ /* 0x000fe200000116db */
[----:B------:R-:W-:Y:S01]  /*cb30*/  FADD.FTZ R149, R149, R250 ;  /* 0x000000fa95957221 */ /* 0x000fe20000010000 */
[----:B------:R-:W-:Y:S02]  /*cb40*/  @!P4 PRMT R146, R58, 0x5410, RZ ;  /* 0x000054103a92c816 */ /* 0x000fe400000000ff */
[----:B------:R-:W-:Y:S01]  /*cb50*/  ISETP.LE.U32.AND P4, PT, R56, UR12, PT ;  /* 0x0000000c38007c0c */ /* 0x000fe2000bf83070 */
[----:B------:R-:W-:Y:S01]  /*cb60*/  MUFU.EX2 R179, R172 ;  /* 0x000000ac00b37308 */ /* 0x000fe20000000800 */
[----:B------:R-:W-:-:S03]  /*cb70*/  FADD.FTZ R56, R142, R149 ;  /* 0x000000958e387221 */ /* 0x000fc60000010000 */
[----:B------:R-:W4:Y:S01]  /*cb80*/  MUFU.EX2 R58, R171 ;  /* 0x000000ab003a7308 */ /* 0x000f220000000800 */
[----:B---3--:R-:W-:Y:S01]  /*cb90*/  F2FP.BF16.F32.PACK_AB R149, R247, R252 ;  /* 0x000000fcf795723e */ /* 0x008fe200000010ff */
[--C-:B------:R-:W-:Y:S01]  /*cba0*/  FADD.FTZ R147, R147, R144.reuse ;  /* 0x0000009093937221 */ /* 0x100fe20000010000 */
[----:B------:R-:W-:Y:S02]  /*cbb0*/  PRMT R142, R226, 0x7771, RZ ;  /* 0x00007771e28e7816 */ /* 0x000fe400000000ff */
[----:B------:R-:W-:Y:S02]  /*cbc0*/  PRMT R144, R149, 0x7632, R144 ;  /* 0x0000763295907816 */ /* 0x000fe40000000090 */
[----:B------:R-:W-:-:S03]  /*cbd0*/  ISETP.GT.U32.AND P2, PT, R142, UR12, PT ;  /* 0x0000000c8e007c0c */ /* 0x000fc6000bf44070 */
[----:B------:R-:W-:Y:S01]  /*cbe0*/  @!P4 HFMA2.BF16_V2 R54, -RZ.H0_H0, RZ.H0_H0, -R144.H0_H0 ;  /* 0x200000ffff36c231 */ /* 0x000fe20000340990 */
[----:B------:R-:W-:Y:S02]  /*cbf0*/  PRMT R215, R149, 0x5410, R144 ;  /* 0x0000541095d77816 */ /* 0x000fe40000000090 */
[----:B----4-:R-:W-:Y:S02]  /*cc00*/  F2FP.BF16.F32.PACK_AB R142, R58, R179 ;  /* 0x000000b33a8e723e */ /* 0x010fe400000010ff */
[----:B------:R-:W-:Y:S01]  /*cc10*/  @!P4 PRMT R144, R54, 0x5410, RZ ;  /* 0x000054103690c816 */ /* 0x000fe200000000ff */
[--C-:B------:R-:W-:Y:S01]  /*cc20*/  FADD.FTZ R54, R140, R147.reuse ;  /* 0x000000938c367221 */ /* 0x100fe20000010000 */
[----:B------:R-:W-:Y:S01]  /*cc30*/  PRMT R147, R142, 0x7632, R147 ;  /* 0x000076328e937816 */ /* 0x000fe20000000093 */
[----:B------:R-:W-:-:S04]  /*cc40*/  @!P3 HFMA2.BF16_V2 R53, -RZ.H0_H0, RZ.H0_H0, -R142.H0_H0 ;  /* 0x200000ffff35b231 */ /* 0x000fc8000034098e */
[----:B------:R-:W-:Y:S01]  /*cc50*/  @P2 HFMA2.BF16_V2 R52, -RZ.H0_H0, RZ.H0_H0, -R147.H0_H0 ;  /* 0x200000ffff342231 */ /* 0x000fe20000340993 */
[----:B------:R-:W-:Y:S01]  /*cc60*/  PRMT R213, R142, 0x5410, R147 ;  /* 0x000054108ed57816 */ /* 0x000fe20000000093 */
[----:B------:R-:W-:Y:S01]  /*cc70*/  @!P5 HFMA2.BF16_V2 R55, -RZ.H0_H0, RZ.H0_H0, -R149.H0_H0 ;  /* 0x200000ffff37d231 */ /* 0x000fe20000340995 */
[----:B------:R-:W-:Y:S01]  /*cc80*/  @!P3 PRMT R142, R53, 0x5410, RZ ;  /* 0x00005410358eb816 */ /* 0x000fe200000000ff */
[----:B------:R-:W-:Y:S01]  /*cc90*/  MUFU.EX2 R250, R168 ;  /* 0x000000a800fa7308 */ /* 0x000fe20000000800 */
[----:B------:R-:W-:-:S03]  /*cca0*/  @P2 PRMT R147, R52, 0x5410, RZ ;  /* 0x0000541034932816 */ /* 0x000fc600000000ff */
[----:B------:R-:W3:Y:S01]  /*ccb0*/  MUFU.EX2 R53, R169 ;  /* 0x000000a900357308 */ /* 0x000ee20000000800 */
[----:B------:R-:W-:Y:S02]  /*ccc0*/  PRMT R52, R226, 0x7772, RZ ;  /* 0x00007772e2347816 */ /* 0x000fe400000000ff */
[----:B------:R-:W-:Y:S02]  /*ccd0*/  @!P5 PRMT R149, R55, 0x5410, RZ ;  /* 0x000054103795d816 */ /* 0x000fe400000000ff */
[----:B------:R-:W-:Y:S02]  /*cce0*/  ISETP.GT.U32.AND P5, PT, R52, UR12, PT ;  /* 0x0000000c34007c0c */ /* 0x000fe4000bfa4070 */
[----:B------:R-:W-:Y:S01]  /*ccf0*/  PRMT R52, R226, 0x7773, RZ ;  /* 0x00007773e2347816 */ /* 0x000fe200000000ff */
[----:B------:R-:W-:Y:S01]  /*cd00*/  FADD.FTZ R55, R145, R56 ;  /* 0x0000003891377221 */ /* 0x000fe20000010000 */
[----:B------:R-:W-:Y:S02]  /*cd10*/  IMAD.WIDE.U32 R172, R59, -0x2daee0ad, RZ ;  /* 0xd2511f533bac7825 */ /* 0x000fe400078e00ff */
[----:B------:R-:W-:-:S02]  /*cd20*/  ISETP.GT.U32.AND P2, PT, R52, UR12, PT ;  /* 0x0000000c34007c0c */ /* 0x000fc4000bf44070 */
[----:B---3--:R-:W-:Y:S02]  /*cd30*/  F2FP.BF16.F32.PACK_AB R145, R250, R53 ;  /* 0x00000035fa91723e */ /* 0x008fe400000010ff */
[----:B------:R-:W-:Y:S02]  /*cd40*/  LOP3.LUT R171, R248, UR4, R173, 0x96, !PT ;  /* 0x00000004f8ab7c12 */ /* 0x000fe4000f8e96ad */
[----:B------:R-:W-:Y:S01]  /*cd50*/  PRMT R140, R145, 0x7632, R140 ;  /* 0x00007632918c7816 */ /* 0x000fe2000000008c */
[----:B------:R-:W-:Y:S01]  /*cd60*/  @P5 HFMA2.BF16_V2 R51, -RZ.H0_H0, RZ.H0_H0, -R145.H0_H0 ;  /* 0x200000ffff335231 */ /* 0x000fe20000340991 */
[----:B------:R-:W-:Y:S01]  /*cd70*/  LOP3.LUT R52, R171, 0xffff, RZ, 0xc0, !PT ;  /* 0x0000ffffab347812 */ /* 0x000fe200078ec0ff */
[----:B------:R-:W3:Y:S01]  /*cd80*/  MUFU.EX2 R248, R136 ;  /* 0x0000008800f87308 */ /* 0x000ee20000000800 */
[----:B------:R-:W-:Y:S02]  /*cd90*/  PRMT R211, R145, 0x5410, R140 ;  /* 0x0000541091d37816 */ /* 0x000fe4000000008c */
[----:B------:R-:W-:-:S02]  /*cda0*/  @P5 PRMT R145, R51, 0x5410, RZ ;  /* 0x0000541033915816 */ /* 0x000fc400000000ff */
[----:B------:R-:W-:Y:S01]  /*cdb0*/  LOP3.LUT R51, R171, 0xff, RZ, 0xc0, !PT ;  /* 0x000000ffab337812 */ /* 0x000fe200078ec0ff */
[----:B------:R-:W-:Y:S01]  /*cdc0*/  FADD.FTZ R225, R225, R244 ;  /* 0x000000f4e1e17221 */ /* 0x000fe20000010000 */
[----:B------:R-:W-:Y:S01]  /*cdd0*/  SHF.R.U32.HI R52, RZ, 0x8, R52 ;  /* 0x00000008ff347819 */ /* 0x000fe20000011634 */
[----:B------:R-:W-:Y:S01]  /*cde0*/  @P2 HFMA2.BF16_V2 R50, -RZ.H0_H0, RZ.H0_H0, -R140.H0_H0 ;  /* 0x200000ffff322231 */ /* 0x000fe2000034098c */
[----:B------:R3:W4:Y:S01]  /*cdf0*/  MUFU.EX2 R244, R141 ;  /* 0x0000008d00f47308 */ /* 0x0007220000000800 */
[----:B------:R-:W-:Y:S02]  /*ce00*/  ISETP.LE.U32.AND P5, PT, R51, UR12, PT ;  /* 0x0000000c33007c0c */ /* 0x000fe4000bfa3070 */
[----:B------:R-:W-:Y:S02]  /*ce10*/  SHF.R.U32.HI R51, RZ, 0x18, R171 ;  /* 0x00000018ff337819 */ /* 0x000fe400000116ab */
[----:B------:R-:W-:Y:S02]  /*ce20*/  LOP3.LUT R52, R52, 0xffff, RZ, 0xc0, !PT ;  /* 0x0000ffff34347812 */ /* 0x000fe400078ec0ff */
[----:B------:R-:W-:-:S02]  /*ce30*/  @P2 PRMT R140, R50, 0x5410, RZ ;  /* 0x00005410328c2816 */ /* 0x000fc400000000ff */
[----:B------:R-:W-:Y:S02]  /*ce40*/  ISETP.LE.U32.AND P2, PT, R51, UR12, PT ;  /* 0x0000000c33007c0c */ /* 0x000fe4000bf43070 */
[----:B------:R-:W-:Y:S02]  /*ce50*/  ISETP.LE.U32.AND P4, PT, R52, UR12, PT ;  /* 0x0000000c34007c0c */ /* 0x000fe4000bf83070 */
[----:B------:R-:W-:Y:S02]  /*ce60*/  PRMT R52, R171, 0x7632, R52 ;  /* 0x00007632ab347816 */ /* 0x000fe40000000034 */
[----:B---3--:R-:W-:Y:S01]  /*ce70*/  F2FP.BF16.F32.PACK_AB R141, R157, R248 ;  /* 0x000000f89d8d723e */ /* 0x008fe200000010ff */
[----:B------:R-:W-:Y:S01]  /*ce80*/  FADD.FTZ R50, R138, R55 ;  /* 0x000000378a327221 */ /* 0x000fe20000010000 */
[----:B------:R-:W-:Y:S02]  /*ce90*/  LOP3.LUT R52, R52, 0xff, RZ, 0xc0, !PT ;  /* 0x000000ff34347812 */ /* 0x000fe400078ec0ff */
[----:B------:R-:W-:-:S02]  /*cea0*/  PRMT R136, R141, 0x7632, R136 ;  /* 0x000076328d887816 */ /* 0x000fc40000000088 */
[----:B----4-:R-:W-:Y:S01]  /*ceb0*/  F2FP.BF16.F32.PACK_AB R138, R161, R244 ;  /* 0x000000f4a18a723e */ /* 0x010fe200000010ff */
[----:B------:R-:W-:Y:S01]  /*cec0*/  IMAD.MOV.U32 R168, RZ, RZ, R198 ;  /* 0x000000ffffa87224 */ /* 0x000fe200078e00c6 */
[----:B------:R-:W-:Y:S01]  /*ced0*/  ISETP.LE.U32.AND P3, PT, R52, UR12, PT ;  /* 0x0000000c34007c0c */ /* 0x000fe2000bf63070 */
[----:B------:R-:W-:Y:S01]  /*cee0*/  FADD.FTZ R59, R143, R54 ;  /* 0x000000368f3b7221 */ /* 0x000fe20000010000 */
[----:B------:R-:W-:Y:S01]  /*cef0*/  PRMT R143, R138, 0x7632, R143 ;  /* 0x000076328a8f7816 */ /* 0x000fe2000000008f */
[----:B------:R-:W-:Y:S02]  /*cf00*/  @!P2 HFMA2.BF16_V2 R45, -RZ.H0_H0, RZ.H0_H0, -R136.H0_H0 ;  /* 0x200000ffff2da231 */ /* 0x000fe40000340988 */
[----:B------:R-:W-:Y:S01]  /*cf10*/  IMAD.MOV.U32 R54, RZ, RZ, R168 ;  /* 0x000000ffff367224 */ /* 0x000fe200078e00a8 */
[----:B------:R-:W-:Y:S01]  /*cf20*/  PRMT R168, R141, 0x5410, R136 ;  /* 0x000054108da87816 */ /* 0x000fe20000000088 */
[----:B------:R-:W-:Y:S02]  /*cf30*/  IMAD.MOV.U32 R169, RZ, RZ, R199 ;  /* 0x000000ffffa97224 */ /* 0x000fe400078e00c7 */
[----:B------:R-:W-:Y:S01]  /*cf40*/  @!P4 HFMA2.BF16_V2 R48, -RZ.H0_H0, RZ.H0_H0, -R143.H0_H0 ;  /* 0x200000ffff30c231 */ /* 0x000fe2000034098f */
[----:B------:R-:W-:-:S02]  /*cf50*/  @!P2 PRMT R136, R45, 0x5410, RZ ;  /* 0x000054102d88a816 */ /* 0x000fc400000000ff */
[----:B------:R-:W-:Y:S01]  /*cf60*/  PRMT R45, R172, 0x7771, RZ ;  /* 0x00007771ac2d7816 */ /* 0x000fe200000000ff */
[----:B------:R-:W-:Y:S01]  /*cf70*/  IMAD.MOV.U32 R55, RZ, RZ, R169 ;  /* 0x000000ffff377224 */ /* 0x000fe200078e00a9 */
[----:B------:R-:W-:Y:S01]  /*cf80*/  MUFU.EX2 R159, R159 ;  /* 0x0000009f009f7308 */ /* 0x000fe20000000800 */
[----:B------:R-:W-:-:S03]  /*cf90*/  PRMT R169, R138, 0x5410, R143 ;  /* 0x000054108aa97816 */ /* 0x000fc6000000008f */
[----:B------:R-:W3:Y:S01]  /*cfa0*/  MUFU.EX2 R158, R158 ;  /* 0x0000009e009e7308 */ /* 0x000ee20000000800 */
[----:B------:R-:W-:Y:S01]  /*cfb0*/  @!P4 PRMT R143, R48, 0x5410, RZ ;  /* 0x00005410308fc816 */ /* 0x000fe200000000ff */
[----:B------:R-:W-:Y:S01]  /*cfc0*/  @!P3 HFMA2.BF16_V2 R47, -RZ.H0_H0, RZ.H0_H0, -R141.H0_H0 ;  /* 0x200000ffff2fb231 */ /* 0x000fe2000034098d */
[----:B------:R-:W-:Y:S01]  /*cfd0*/  ISETP.GT.U32.AND P4, PT, R45, UR12, PT ;  /* 0x0000000c2d007c0c */ /* 0x000fe2000bf84070 */
[----:B------:R-:W-:Y:S01]  /*cfe0*/  MUFU.EX2 R156, R156 ;  /* 0x0000009c009c7308 */ /* 0x000fe20000000800 */
[----:B------:R-:W-:-:S03]  /*cff0*/  PRMT R48, R172, 0x7772, RZ ;  /* 0x00007772ac307816 */ /* 0x000fc600000000ff */
[----:B------:R-:W4:Y:S01]  /*d000*/  MUFU.EX2 R45, R167 ;  /* 0x000000a7002d7308 */ /* 0x000f220000000800 */
[----:B------:R-:W-:Y:S01]  /*d010*/  IMAD.MOV.U32 R51, RZ, RZ, R172 ;  /* 0x000000ffff337224 */ /* 0x000fe200078e00ac */
[----:B------:R-:W-:Y:S01]  /*d020*/  @!P3 PRMT R141, R47, 0x5410, RZ ;  /* 0x000054102f8db816 */ /* 0x000fe200000000ff */
[----:B------:R-:W-:Y:S01]  /*d030*/  FADD.FTZ R216, R216, R225 ;  /* 0x000000e1d8d87221 */ /* 0x000fe20000010000 */
[----:B------:R-:W-:Y:S01]  /*d040*/  FADD.FTZ R134, R134, R59 ;  /* 0x0000003b86867221 */ /* 0x000fe20000010000 */
[----:B------:R-:W-:Y:S01]  /*d050*/  ISETP.GT.U32.AND P3, PT, R48, UR12, PT ;  /* 0x0000000c30007c0c */ /* 0x000fe2000bf64070 */
[----:B------:R-:W-:Y:S01]  /*d060*/  @!P5 HFMA2.BF16_V2 R49, -RZ.H0_H0, RZ.H0_H0, -R138.H0_H0 ;  /* 0x200000ffff31d231 */ /* 0x000fe2000034098a */
[----:B------:R-:W-:Y:S01]  /*d070*/  PRMT R48, R172, 0x7773, RZ ;  /* 0x00007773ac307816 */ /* 0x000fe200000000ff */
[----:B------:R-:W-:Y:S01]  /*d080*/  FADD.FTZ R223, R223, R216 ;  /* 0x000000d8dfdf7221 */ /* 0x000fe20000010000 */
[----:B------:R-:W-:Y:S01]  /*d090*/  LOP3.LUT R51, R51, 0xff, RZ, 0xc0, !PT ;  /* 0x000000ff33337812 */ /* 0x000fe200078ec0ff */
[----:B------:R-:W-:Y:S01]  /*d0a0*/  FADD.FTZ R47, R139, R134 ;  /* 0x000000868b2f7221 */ /* 0x000fe20000010000 */
[----:B---3--:R-:W-:-:S02]  /*d0b0*/  F2FP.BF16.F32.PACK_AB R134, R158, R159 ;  /* 0x0000009f9e86723e */ /* 0x008fc400000010ff */
[----:B------:R-:W-:Y:S02]  /*d0c0*/  ISETP.GT.U32.AND P2, PT, R48, UR12, PT ;  /* 0x0000000c30007c0c */ /* 0x000fe4000bf44070 */
[----:B------:R-:W-:Y:S01]  /*d0d0*/  @!P5 PRMT R138, R49, 0x5410, RZ ;  /* 0x00005410318ad816 */ /* 0x000fe200000000ff */
[----:B------:R-:W-:Y:S01]  /*d0e0*/  FADD.FTZ R132, R132, R223 ;  /* 0x000000df84847221 */ /* 0x000fe20000010000 */
[----:B------:R-:W-:Y:S01]  /*d0f0*/  ISETP.LE.U32.AND P5, PT, R51, UR12, PT ;  /* 0x0000000c33007c0c */ /* 0x000fe2000bfa3070 */
[----:B------:R-:W-:Y:S01]  /*d100*/  FADD.FTZ R49, R137, R50 ;  /* 0x0000003289317221 */ /* 0x000fe20000010000 */
[----:B------:R-:W-:Y:S02]  /*d110*/  PRMT R139, R134, 0x7632, R139 ;  /* 0x00007632868b7816 */ /* 0x000fe4000000008b */
[----:B----4-:R-:W-:Y:S01]  /*d120*/  F2FP.BF16.F32.PACK_AB R137, R45, R156 ;  /* 0x0000009c2d89723e */ /* 0x010fe200000010ff */
[--C-:B------:R-:W-:Y:S02]  /*d130*/  FADD.FTZ R217, R217, R132.reuse ;  /* 0x00000084d9d97221 */ /* 0x100fe40000010000 */
[----:B------:R-:W-:Y:S01]  /*d140*/  @P4 HFMA2.BF16_V2 R44, -RZ.H0_H0, RZ.H0_H0, -R139.H0_H0 ;  /* 0x200000ffff2c4231 */ /* 0x000fe2000034098b */
[----:B------:R-:W-:-:S02]  /*d150*/  PRMT R132, R137, 0x7632, R132 ;  /* 0x0000763289847816 */ /* 0x000fc40000000084 */
[----:B------:R-:W-:Y:S02]  /*d160*/  PRMT R167, R134, 0x5410, R139 ;  /* 0x0000541086a77816 */ /* 0x000fe4000000008b */
[----:B------:R-:W-:Y:S01]  /*d170*/  @P4 PRMT R139, R44, 0x5410, RZ ;  /* 0x000054102c8b4816 */ /* 0x000fe200000000ff */
[----:B------:R-:W-:Y:S01]  /*d180*/  @P2 HFMA2.BF16_V2 R23, -RZ.H0_H0, RZ.H0_H0, -R132.H0_H0 ;  /* 0x200000ffff172231 */ /* 0x000fe20000340984 */
[----:B------:R-:W-:Y:S01]  /*d190*/  LOP3.LUT R44, R192, UR30, R195, 0x96, !PT ;  /* 0x0000001ec02c7c12 */ /* 0x000fe2000f8e96c3 */
[----:B------:R-:W-:Y:S02]  /*d1a0*/  @!P5 HFMA2.BF16_V2 R46, -RZ.H0_H0, RZ.H0_H0, -R134.H0_H0 ;  /* 0x200000ffff2ed231 */ /* 0x000fe40000340986 */
[----:B------:R-:W-:Y:S02]  /*d1b0*/  IMAD.MOV.U32 R51, RZ, RZ, R197 ;  /* 0x000000ffff337224 */ /* 0x000fe400078e00c5 */
[----:B------:R-:W-:Y:S01]  /*d1c0*/  FADD.FTZ R49, R166, R49 ;  /* 0x00000031a6317221 */ /* 0x000fe20000010000 */
[----:B------:R-:W-:Y:S01]  /*d1d0*/  PRMT R166, R137, 0x5410, R132 ;  /* 0x0000541089a67816 */ /* 0x000fe20000000084 */
[----:B------:R-:W-:Y:S01]  /*d1e0*/  @P3 HFMA2.BF16_V2 R43, -RZ.H0_H0, RZ.H0_H0, -R137.H0_H0 ;  /* 0x200000ffff2b3231 */ /* 0x000fe20000340989 */
[----:B------:R-:W-:Y:S01]  /*d1f0*/  @P2 PRMT R132, R23, 0x5410, RZ ;  /* 0x0000541017842816 */ /* 0x000fe200000000ff */
[----:B------:R-:W-:Y:S01]  /*d200*/  FADD.FTZ R23, R178, R217 ;  /* 0x000000d9b2177221 */ /* 0x000fe20000010000 */
[----:B------:R-:W-:Y:S01]  /*d210*/  @!P5 PRMT R134, R46, 0x5410, RZ ;  /* 0x000054102e86d816 */ /* 0x000fe200000000ff */
[----:B------:R-:W-:Y:S01]  /*d220*/  IMAD.WIDE.U32 R216, R44, -0x2daee0ad, RZ ;  /* 0xd2511f532cd87825 */ /* 0x000fe200078e00ff */
[----:B------:R-:W-:-:S02]  /*d230*/  LOP3.LUT R46, R194, UR29, R51, 0x96, !PT ;  /* 0x0000001dc22e7c12 */ /* 0x000fc4000f8e9633 */
[----:B------:R-:W-:Y:S02]  /*d240*/  @P3 PRMT R137, R43, 0x5410, RZ ;  /* 0x000054102b893816 */ /* 0x000fe400000000ff */
[----:B------:R-:W-:Y:S01]  /*d250*/  LOP3.LUT R43, R54, UR28, R217, 0x96, !PT ;  /* 0x0000001c362b7c12 */ /* 0x000fe2000f8e96d9 */
[----:B------:R-:W-:-:S04]  /*d260*/  IMAD.WIDE.U32 R54, R46, -0x2daee0ad, RZ ;  /* 0xd2511f532e367825 */ /* 0x000fc800078e00ff */
[----:B------:R-:W-:Y:S01]  /*d270*/  FADD.FTZ R48, R228, R49 ;  /* 0x00000031e4307221 */ /* 0x000fe20000010000 */
[----:B------:R-:W-:Y:S01]  /*d280*/  IMAD.MOV.U32 R50, RZ, RZ, R196 ;  /* 0x000000ffff327224 */ /* 0x000fe200078e00c4 */
[----:B------:R-:W-:Y:S01]  /*d290*/  LOP3.LUT R44, R216, UR22, R55, 0x96, !PT ;  /* 0x00000016d82c7c12 */ /* 0x000fe2000f8e9637 */
[----:B------:R-:W-:Y:S02]  /*d2a0*/  IMAD.MOV.U32 R229, RZ, RZ, R209 ;  /* 0x000000ffffe57224 */ /* 0x000fe400078e00d1 */
[----:B------:R-:W-:Y:S01]  /*d2b0*/  IMAD.MOV.U32 R228, RZ, RZ, R50 ;  /* 0x000000ffffe47224 */ /* 0x000fe200078e0032 */
[----:B------:R-:W3:Y:S01]  /*d2c0*/  MUFU.EX2 R59, R175 ;  /* 0x000000af003b7308 */ /* 0x000ee20000000800 */
[----:B------:R-:W-:-:S03]  /*d2d0*/  IMAD.MOV.U32 R229, RZ, RZ, R51 ;  /* 0x000000ffffe57224 */ /* 0x000fc600078e0033 */
[----:B------:R-:W4:Y:S01]  /*d2e0*/  MUFU.EX2 R174, R174 ;  /* 0x000000ae00ae7308 */ /* 0x000f220000000800 */
[----:B------:R-:W-:-:S03]  /*d2f0*/  IMAD.WIDE.U32 R50, R43, -0x326172a9, RZ ;  /* 0xcd9e8d572b327825 */ /* 0x000fc600078e00ff */
[----:B------:R-:W-:Y:S01]  /*d300*/  MUFU.EX2 R165, R165 ;  /* 0x000000a500a57308 */ /* 0x000fe20000000800 */
[----:B------:R-:W-:Y:S01]  /*d310*/  IMAD.WIDE.U32 R216, R44, -0x326172a9, RZ ;  /* 0xcd9e8d572cd87825 */ /* 0x000fe200078e00ff */
[----:B------:R-:W-:Y:S02]  /*d320*/  LOP3.LUT R43, R228, UR25, R51, 0x96, !PT ;  /* 0x00000019e42b7c12 */ /* 0x000fe4000f8e9633 */
[----:B------:R-:W1:Y:S01]  /*d330*/  MUFU.EX2 R164, R164 ;  /* 0x000000a400a47308 */ /* 0x000e620000000800 */
[----:B------:R-:W-:Y:S01]  /*d340*/  FADD.FTZ R47, R176, R47 ;  /* 0x0000002fb02f7221 */ /* 0x000fe20000010000 */
[----:B------:R-:W-:Y:S01]  /*d350*/  LOP3.LUT R50, R50, UR21, R217, 0x96, !PT ;  /* 0x0000001532327c12 */ /* 0x000fe2000f8e96d9 */
[----:B------:R-:W-:Y:S01]  /*d360*/  IMAD.WIDE.U32 R228, R43, -0x2daee0ad, RZ ;  /* 0xd2511f532be47825 */ /* 0x000fe200078e00ff */
[----:B------:R-:W-:Y:S04]  /*d370*/  MUFU.EX2 R155, R155 ;  /* 0x0000009b009b7308 */ /* 0x000fe80000000800 */
[----:B------:R-:W-:Y:S01]  /*d380*/  MUFU.EX2 R154, R154 ;  /* 0x0000009a009a7308 */ /* 0x000fe20000000800 */
[----:B------:R-:W-:Y:S01]  /*d390*/  IMAD.WIDE.U32 R50, R50, -0x2daee0ad, RZ ;  /* 0xd2511f5332327825 */ /* 0x000fe200078e00ff */
[----:B------:R-:W-:-:S02]  /*d3a0*/  LOP3.LUT R43, R54, UR17, R229, 0x96, !PT ;  /* 0x00000011362b7c12 */ /* 0x000fc4000f8e96e5 */
[----:B------:R-:W-:Y:S01]  /*d3b0*/  MUFU.EX2 R153, R153 ;  /* 0x0000009900997308 */ /* 0x000fe20000000800 */
[----:B------:R-:W-:Y:S01]  /*d3c0*/  USHF.L.U32 UR7, UR12, 0x10, URZ ;  /* 0x000000100c077899 */ /* 0x000fe200080006ff */
[----:B------:R-:W-:Y:S01]  /*d3d0*/  LOP3.LUT R228, R228, UR15, R51, 0x96, !PT ;  /* 0x0000000fe4e47c12 */ /* 0x000fe2000f8e9633 */
[----:B------:R-:W-:Y:S01]  /*d3e0*/  IMAD.WIDE.U32 R54, R43, -0x326172a9, RZ ;  /* 0xcd9e8d572b367825 */ /* 0x000fe200078e00ff */
[----:B------:R2:W5:Y:S03]  /*d3f0*/  LDL.LU.64 R208, [R1+0xa0] ;  /* 0x0000a00001d07983 */ /* 0x0005660000300a00 */
[----:B------:R-:W-:Y:S01]  /*d400*/  IMAD.WIDE.U32 R228, R228, -0x326172a9, RZ ;  /* 0xcd9e8d57e4e47825 */ /* 0x000fe200078e00ff */
[----:B------:R-:W-:-:S03]  /*d410*/  LOP3.LUT R216, R216, UR16, R55, 0x96, !PT ;  /* 0x00000010d8d87c12 */ /* 0x000fc6000f8e9637 */
[----:B---3--:R-:W-:Y:S01]  /*d420*/  FADD.FTZ R23, R59, R23 ;  /* 0x000000173b177221 */ /* 0x008fe20000010000 */
[----:B------:R-:W-:Y:S01]  /*d430*/  FADD.FTZ R252, R252, R47 ;  /* 0x0000002ffcfc7221 */ /* 0x000fe20000010000 */
[----:B------:R-:W-:Y:S01]  /*d440*/  FADD.FTZ R44, R249, R48 ;  /* 0x00000030f92c7221 */ /* 0x000fe20000010000 */
[----:B------:R-:W-:Y:S01]  /*d450*/  LOP3.LUT R227, R54, UR13, R229, 0x96, !PT ;  /* 0x0000000d36e37c12 */ /* 0x000fe2000f8e96e5 */
[----:B------:R-:W-:Y:S01]  /*d460*/  IMAD.WIDE.U32 R216, R216, -0x2daee0ad, RZ ;  /* 0xd2511f53d8d87825 */ /* 0x000fe200078e00ff */
[----:B----4-:R-:W-:Y:S01]  /*d470*/  F2FP.BF16.F32.PACK_AB R59, R174, R59 ;  /* 0x0000003bae3b723e */ /* 0x010fe200000010ff */
[----:B------:R-:W3:Y:S01]  /*d480*/  LDC R47, c[0x0][0x448] ;  /* 0x00011200ff2f7b82 */ /* 0x000ee20000000800 */
[----:B------:R-:W-:Y:S01]  /*d490*/  LOP3.LUT R43, R227, 0xffff, RZ, 0xc0, !PT ;  /* 0x0000ffffe32b7812 */ /* 0x000fe200078ec0ff */
[----:B------:R-:W-:Y:S01]  /*d4a0*/  IMAD.MOV.U32 R190, RZ, RZ, 0x20 ;  /* 0x00000020ffbe7424 */ /* 0x000fe200078e00ff */
[----:B------:R2:W5:Y:S02]  /*d4b0*/  LDL.LU.64 R198, [R1+0x98] ;  /* 0x0000980001c67983 */ /* 0x0005640000300a00 */
[----:B------:R-:W-:-:S02]  /*d4c0*/  SHF.R.U32.HI R43, RZ, 0x8, R43 ;  /* 0x00000008ff2b7819 */ /* 0x000fc4000001162b */
[----:B------:R-:W-:Y:S02]  /*d4d0*/  PRMT R54, R57, 0x7632, R54 ;  /* 0x0000763239367816 */ /* 0x000fe40000000036 */
[----:B-1----:R-:W-:Y:S01]  /*d4e0*/  F2FP.BF16.F32.PACK_AB R55, R164, R165 ;  /* 0x000000a5a437723e */ /* 0x002fe200000010ff */
[----:B------:R-:W-:Y:S01]  /*d4f0*/  FADD.FTZ R179, R179, R44 ;  /* 0x0000002cb3b37221 */ /* 0x000fe20000010000 */
[----:B------:R-:W-:Y:S01]  /*d500*/  LOP3.LUT R43, R43, 0xffff, RZ, 0xc0, !PT ;  /* 0x0000ffff2b2b7812 */ /* 0x000fe200078ec0ff */
[----:B------:R2:W5:Y:S03]  /*d510*/  LDL.LU.64 R196, [R1+0x90] ;  /* 0x0000900001c47983 */ /* 0x0005660000300a00 */
[----:B------:R-:W-:Y:S02]  /*d520*/  ISETP.LE.U32.AND P2, PT, R43, UR12, PT ;  /* 0x0000000c2b007c0c */ /* 0x000fe4000bf43070 */
[----:B------:R-:W-:-:S02]  /*d530*/  PRMT R225, R57, 0x5410, R54 ;  /* 0x0000541039e17816 */ /* 0x000fc40000000036 */
[----:B------:R-:W-:Y:S02]  /*d540*/  LOP3.LUT R176, R50, UR4, R217, 0x96, !PT ;  /* 0x0000000432b07c12 */ /* 0x000fe4000f8e96d9 */
[----:B------:R-:W-:Y:S02]  /*d550*/  PRMT R56, R59, 0x7632, R56 ;  /* 0x000076323b387816 */ /* 0x000fe40000000038 */
[----:B------:R-:W-:Y:S01]  /*d560*/  PRMT R52, R55, 0x7632, R52 ;  /* 0x0000763237347816 */ /* 0x000fe20000000034 */
[----:B------:R-:W-:Y:S01]  /*d570*/  MUFU.EX2 R44, R160 ;  /* 0x000000a0002c7308 */ /* 0x000fe20000000800 */
[----:B------:R-:W-:Y:S01]  /*d580*/  PRMT R43, R227, 0x7632, R43 ;  /* 0x00007632e32b7816 */ /* 0x000fe2000000002b */
[----:B------:R-:W-:Y:S01]  /*d590*/  FADD.FTZ R179, R58, R179 ;  /* 0x000000b33ab37221 */ /* 0x000fe20000010000 */
[----:B------:R-:W-:Y:S01]  /*d5a0*/  PRMT R229, R246, 0x7771, RZ ;  /* 0x00007771f6e57816 */ /* 0x000fe200000000ff */
[----:B------:R2:W5:Y:S01]  /*d5b0*/  LDL.LU.64 R194, [R1+0x88] ;  /* 0x0000880001c27983 */ /* 0x0005620000300a00 */
[----:B------:R-:W-:-:S04]  /*d5c0*/  LOP3.LUT R43, R43, 0xff, RZ, 0xc0, !PT ;  /* 0x000000ff2b2b7812 */ /* 0x000fc800078ec0ff */
[----:B------:R-:W-:Y:S02]  /*d5d0*/  ISETP.LE.U32.AND P4, PT, R43, UR12, PT ;  /* 0x0000000c2b007c0c */ /* 0x000fe4000bf83070 */
[----:B------:R-:W-:-:S04]  /*d5e0*/  LOP3.LUT R43, R227, 0xff, RZ, 0xc0, !PT ;  /* 0x000000ffe32b7812 */ /* 0x000fc800078ec0ff */
[----:B------:R-:W-:Y:S02]  /*d5f0*/  ISETP.LE.U32.AND P5, PT, R43, UR12, PT ;  /* 0x0000000c2b007c0c */ /* 0x000fe4000bfa3070 */
[----:B------:R-:W-:-:S04]  /*d600*/  SHF.R.U32.HI R43, RZ, 0x18, R227 ;  /* 0x00000018ff2b7819 */ /* 0x000fc800000116e3 */
[----:B------:R-:W-:Y:S01]  /*d610*/  ISETP.LE.U32.AND P3, PT, R43, UR12, PT ;  /* 0x0000000c2b007c0c */ /* 0x000fe2000bf63070 */
[----:B------:R-:W-:-:S05]  /*d620*/  @!P4 HFMA2.BF16_V2 R20, -RZ.H0_H0, RZ.H0_H0, -R57.H0_H0 ;  /* 0x200000ffff14c231 */ /* 0x000fca0000340939 */
[----:B------:R-:W-:Y:S02]  /*d630*/  @!P4 PRMT R57, R20, 0x5410, RZ ;  /* 0x000054101439c816 */ /* 0x000fe400000000ff */
[----:B------:R-:W-:-:S04]  /*d640*/  PRMT R20, R228, 0x7771, RZ ;  /* 0x00007771e4147816 */ /* 0x000fc800000000ff */
[----:B------:R-:W-:Y:S01]  /*d650*/  ISETP.GT.U32.AND P4, PT, R20, UR12, PT ;  /* 0x0000000c14007c0c */ /* 0x000fe2000bf84070 */
[----:B------:R-:W-:Y:S01]  /*d660*/  @!P3 HFMA2.BF16_V2 R19, -RZ.H0_H0, RZ.H0_H0, -R54.H0_H0 ;  /* 0x200000ffff13b231 */ /* 0x000fe20000340936 */
[----:B------:R-:W-:-:S04]  /*d670*/  LOP3.LUT R20, R176, 0xff, RZ, 0xc0, !PT ;  /* 0x000000ffb0147812 */ /* 0x000fc800078ec0ff */
[----:B------:R-:W-:Y:S02]  /*d680*/  @!P3 PRMT R54, R19, 0x5410, RZ ;  /* 0x000054101336b816 */ /* 0x000fe400000000ff */
[----:B------:R-:W-:Y:S02]  /*d690*/  ISETP.LE.U32.AND P3, PT, R20, UR12, PT ;  /* 0x0000000c14007c0c */ /* 0x000fe4000bf63070 */
[----:B------:R-:W1:Y:S01]  /*d6a0*/  MUFU.EX2 R20, R163 ;  /* 0x000000a300147308 */ /* 0x000e620000000800 */
[----:B------:R-:W-:Y:S02]  /*d6b0*/  @!P2 HFMA2.BF16_V2 R21, -RZ.H0_H0, RZ.H0_H0, -R56.H0_H0 ;  /* 0x200000ffff15a231 */ /* 0x000fe40000340938 */
[----:B------:R-:W-:Y:S01]  /*d6c0*/  @!P5 HFMA2.BF16_V2 R22, -RZ.H0_H0, RZ.H0_H0, -R59.H0_H0 ;  /* 0x200000ffff16d231 */ /* 0x000fe2000034093b */
[----:B------:R-:W-:Y:S01]  /*d6d0*/  PRMT R223, R59, 0x5410, R56 ;  /* 0x000054103bdf7816 */ /* 0x000fe20000000038 */
[----:B------:R-:W-:Y:S01]  /*d6e0*/  @P4 HFMA2.BF16_V2 R17, -RZ.H0_H0, RZ.H0_H0, -R52.H0_H0 ;  /* 0x200000ffff114231 */ /* 0x000fe20000340934 */
[----:B------:R-:W-:-:S02]  /*d6f0*/  @!P2 PRMT R56, R21, 0x5410, RZ ;  /* 0x000054101538a816 */ /* 0x000fc400000000ff */
[----:B------:R-:W-:Y:S01]  /*d700*/  @!P5 PRMT R59, R22, 0x5410, RZ ;  /* 0x00005410163bd816 */ /* 0x000fe200000000ff */
[----:B------:R-:W-:Y:S01]  /*d710*/  FADD.FTZ R22, R247, R252 ;  /* 0x000000fcf7167221 */ /* 0x000fe20000010000 */
[----:B------:R-:W-:Y:S02]  /*d720*/  LOP3.LUT R21, R176, 0xffff, RZ, 0xc0, !PT ;  /* 0x0000ffffb0157812 */ /* 0x000fe400078ec0ff */
[----:B------:R-:W-:Y:S02]  /*d730*/  PRMT R217, R55, 0x5410, R52 ;  /* 0x0000541037d97816 */ /* 0x000fe40000000034 */
[----:B------:R-:W-:Y:S02]  /*d740*/  SHF.R.U32.HI R21, RZ, 0x8, R21 ;  /* 0x00000008ff157819 */ /* 0x000fe40000011615 */
[----:B------:R-:W-:Y:S01]  /*d750*/  @P4 PRMT R52, R17, 0x5410, RZ ;  /* 0x0000541011344816 */ /* 0x000fe200000000ff */
[----:B------:R-:W-:Y:S01]  /*d760*/  FADD.FTZ R17, R53, R22 ;  /* 0x0000001635117221 */ /* 0x000fe20000010000 */
[----:B-1----:R-:W-:Y:S01]  /*d770*/  F2FP.BF16.F32.PACK_AB R53, R155, R20 ;  /* 0x000000149b35723e */ /* 0x002fe200000010ff */
[----:B------:R-:W-:Y:S01]  /*d780*/  IMAD.MOV.U32 R43, RZ, RZ, R228 ;  /* 0x000000ffff2b7224 */ /* 0x000fe200078e00e4 */
[----:B------:R-:W-:-:S02]  /*d790*/  LOP3.LUT R21, R21, 0xffff, RZ, 0xc0, !PT ;  /* 0x0000ffff15157812 */ /* 0x000fc400078ec0ff */
[----:B------:R-:W-:Y:S01]  /*d7a0*/  PRMT R50, R53, 0x7632, R50 ;  /* 0x0000763235327816 */ /* 0x000fe20000000032 */
[----:B------:R-:W-:Y:S01]  /*d7b0*/  @!P3 HFMA2.BF16_V2 R16, -RZ.H0_H0, RZ.H0_H0, -R53.H0_H0 ;  /* 0x200000ffff10b231 */ /* 0x000fe20000340935 */
[----:B------:R-:W-:Y:S02]  /*d7c0*/  LOP3.LUT R43, R43, 0xff, RZ, 0xc0, !PT ;  /* 0x000000ff2b2b7812 */ /* 0x000fe400078ec0ff */
[----:B------:R-:W-:Y:S02]  /*d7d0*/  ISETP.LE.U32.AND P2, PT, R21, UR12, PT ;  /* 0x0000000c15007c0c */ /* 0x000fe4000bf43070 */
[----:B------:R-:W-:Y:S02]  /*d7e0*/  PRMT R175, R53, 0x5410, R50 ;  /* 0x0000541035af7816 */ /* 0x000fe40000000032 */
[----:B------:R-:W-:Y:S02]  /*d7f0*/  ISETP.LE.U32.AND P5, PT, R43, UR12, PT ;  /* 0x0000000c2b007c0c */ /* 0x000fe4000bfa3070 */
[----:B------:R-:W-:-:S02]  /*d800*/  @!P3 PRMT R53, R16, 0x5410, RZ ;  /* 0x000054101035b816 */ /* 0x000fc400000000ff */
[----:B------:R-:W-:Y:S01]  /*d810*/  PRMT R16, R216, 0x7771, RZ ;  /* 0x00007771d8107816 */ /* 0x000fe200000000ff */
[----:B------:R-:W1:Y:S03]  /*d820*/  MUFU.EX2 R43, R152 ;  /* 0x00000098002b7308 */ /* 0x000e660000000800 */
[----:B------:R-:W-:Y:S02]  /*d830*/  ISETP.GT.U32.AND P4, PT, R16, UR12, PT ;  /* 0x0000000c10007c0c */ /* 0x000fe4000bf84070 */
[----:B------:R-:W-:Y:S01]  /*d840*/  PRMT R16, R216, 0x7772, RZ ;  /* 0x00007772d8107816 */ /* 0x000fe200000000ff */
[----:B------:R-:W-:Y:S02]  /*d850*/  @!P2 HFMA2.BF16_V2 R15, -RZ.H0_H0, RZ.H0_H0, -R50.H0_H0 ;  /* 0x200000ffff0fa231 */ /* 0x000fe40000340932 */
[----:B------:R-:W-:Y:S01]  /*d860*/  IMAD.MOV.U32 R21, RZ, RZ, R216 ;  /* 0x000000ffff157224 */ /* 0x000fe200078e00d8 */
[----:B------:R-:W-:-:S02]  /*d870*/  ISETP.GT.U32.AND P3, PT, R16, UR12, PT ;  /* 0x0000000c10007c0c */ /* 0x000fc4000bf64070 */
[----:B------:R-:W-:Y:S01]  /*d880*/  PRMT R16, R216, 0x7773, RZ ;  /* 0x00007773d8107816 */ /* 0x000fe200000000ff */
[----:B------:R-:W-:Y:S01]  /*d890*/  @!P5 HFMA2.BF16_V2 R18, -RZ.H0_H0, RZ.H0_H0, -R55.H0_H0 ;  /* 0x200000ffff12d231 */ /* 0x000fe20000340937 */
[----:B------:R-:W-:Y:S02]  /*d8a0*/  @!P2 PRMT R50, R15, 0x5410, RZ ;  /* 0x000054100f32a816 */ /* 0x000fe400000000ff */
[----:B------:R-:W-:Y:S02]  /*d8b0*/  LOP3.LUT R21, R21, 0xff, RZ, 0xc0, !PT ;  /* 0x000000ff15157812 */ /* 0x000fe400078ec0ff */
[----:B------:R-:W-:Y:S02]  /*d8c0*/  ISETP.GT.U32.AND P2, PT, R16, UR12, PT ;  /* 0x0000000c10007c0c */ /* 0x000fe4000bf44070 */
[----:B------:R-:W-:Y:S02]  /*d8d0*/  @!P5 PRMT R55, R18, 0x5410, RZ ;  /* 0x000054101237d816 */ /* 0x000fe400000000ff */
[----:B------:R-:W-:-:S02]  /*d8e0*/  ISETP.LE.U32.AND P5, PT, R21, UR12, PT ;  /* 0x0000000c15007c0c */ /* 0x000fc4000bfa3070 */
[----:B-1----:R-:W-:-:S04]  /*d8f0*/  F2FP.BF16.F32.PACK_AB R49, R43, R154 ;  /* 0x0000009a2b31723e */ /* 0x002fc800000010ff */
[----:B------:R-:W-:Y:S02]  /*d900*/  PRMT R46, R49, 0x7632, R46 ;  /* 0x00007632312e7816 */ /* 0x000fe4000000002e */
[----:B------:R-:W-:-:S03]  /*d910*/  F2FP.BF16.F32.PACK_AB R51, R44, R153 ;  /* 0x000000992c33723e */ /* 0x000fc600000010ff */
[----:B------:R-:W-:Y:S01]  /*d920*/  @P2 HFMA2.BF16_V2 R11, -RZ.H0_H0, RZ.H0_H0, -R46.H0_H0 ;  /* 0x200000ffff0b2231 */ /* 0x000fe2000034092e */
[----:B------:R-:W-:Y:S01]  /*d930*/  PRMT R48, R51, 0x7632, R48 ;  /* 0x0000763233307816 */ /* 0x000fe20000000030 */
[----:B------:R-:W-:Y:S01]  /*d940*/  @!P5 HFMA2.BF16_V2 R14, -RZ.H0_H0, RZ.H0_H0, -R51.H0_H0 ;  /* 0x200000ffff0ed231 */ /* 0x000fe20000340933 */
[----:B------:R-:W-:Y:S02]  /*d950*/  PRMT R173, R49, 0x5410, R46 ;  /* 0x0000541031ad7816 */ /* 0x000fe4000000002e */
[----:B------:R-:W-:Y:S01]  /*d960*/  @P2 PRMT R46, R11, 0x5410, RZ ;  /* 0x000054100b2e2816 */ /* 0x000fe200000000ff */
[----:B------:R-:W-:Y:S01]  /*d970*/  FADD.FTZ R19, R174, R23 ;  /* 0x00000017ae137221 */ /* 0x000fe20000010000 */
[----:B------:R-:W-:Y:S01]  /*d980*/  PRMT R11, R242, 0x7772, RZ ;  /* 0x00007772f20b7816 */ /* 0x000fe200000000ff */
[----:B------:R-:W-:Y:S01]  /*d990*/  FADD.FTZ R160, R244, R179 ;  /* 0x000000b3f4a07221 */ /* 0x000fe20000010000 */
[----:B------:R-:W-:Y:S01]  /*d9a0*/  PRMT R174, R51, 0x5410, R48 ;  /* 0x0000541033ae7816 */ /* 0x000fe20000000030 */
[----:B------:R-:W-:Y:S01]  /*d9b0*/  @P3 HFMA2.BF16_V2 R12, -RZ.H0_H0, RZ.H0_H0, -R49.H0_H0 ;  /* 0x200000ffff0c3231 */ /* 0x000fe20000340931 */
[----:B------:R-:W-:Y:S01]  /*d9c0*/  @!P5 PRMT R51, R14, 0x5410, RZ ;  /* 0x000054100e33d816 */ /* 0x000fe200000000ff */
[----:B---3--:R-:W-:Y:S01]  /*d9d0*/  IMAD.WIDE R178, R47, -0x70, R200 ;  /* 0xffffff902fb27825 */ /* 0x008fe200078e02c8 */
[----:B------:R-:W-:-:S02]  /*d9e0*/  ISETP.GT.U32.AND P5, PT, R11, UR12, PT ;  /* 0x0000000c0b007c0c */ /* 0x000fc4000bfa4070 */
[----:B------:R-:W-:Y:S01]  /*d9f0*/  PRMT R11, R242, 0x7773, RZ ;  /* 0x00007773f20b7816 */ /* 0x000fe200000000ff */
[----:B------:R-:W-:Y:S01]  /*da00*/  @P4 HFMA2.BF16_V2 R13, -RZ.H0_H0, RZ.H0_H0, -R48.H0_H0 ;  /* 0x200000ffff0d4231 */ /* 0x000fe20000340930 */
[----:B------:R-:W-:Y:S01]  /*da10*/  @P3 PRMT R49, R12, 0x5410, RZ ;  /* 0x000054100c313816 */ /* 0x000fe200000000ff */
[----:B------:R-:W-:Y:S01]  /*da20*/  IMAD.WIDE R178, R47, 0x70, R178 ;  /* 0x000000702fb27825 */ /* 0x000fe200078e02b2 */
[----:B------:R-:W-:-:S03]  /*da30*/  ISETP.GT.U32.AND P3, PT, R11, UR12, PT ;  /* 0x0000000c0b007c0c */ /* 0x000fc6000bf64070 */
[----:B------:R-:W-:Y:S01]  /*da40*/  FADD.FTZ R19, R165, R19 ;  /* 0x00000013a5137221 */ /* 0x000fe20000010000 */
[----:B------:R-:W-:Y:S01]  /*da50*/  PRMT R11, R230, 0x7772, RZ ;  /* 0x00007772e60b7816 */ /* 0x000fe200000000ff */
[----:B------:R-:W-:Y:S01]  /*da60*/  FADD.FTZ R15, R250, R17 ;  /* 0x00000011fa0f7221 */ /* 0x000fe20000010000 */
[----:B------:R-:W-:Y:S01]  /*da70*/  @P4 PRMT R48, R13, 0x5410, RZ ;  /* 0x000054100d304816 */ /* 0x000fe200000000ff */
[----:B------:R-:W-:Y:S02]  /*da80*/  IMAD.SHL.U32 R163, R47, 0x8, RZ ;  /* 0x000000082fa37824 */ /* 0x000fe400078e00ff */
[----:B------:R-:W-:Y:S01]  /*da90*/  FADD.FTZ R13, R164, R19 ;  /* 0x00000013a40d7221 */ /* 0x000fe20000010000 */
[----:B------:R-:W-:Y:S01]  /*daa0*/  ISETP.GT.U32.AND P4, PT, R11, UR12, PT ;  /* 0x0000000c0b007c0c */ /* 0x000fe2000bf84070 */
[----:B------:R-:W-:Y:S01]  /*dab0*/  IMAD.WIDE R164, R47, -0x70, R178 ;  /* 0xffffff902fa47825 */ /* 0x000fe200078e02b2 */
[----:B------:R-:W-:-:S03]  /*dac0*/  PRMT R11, R230, 0x7773, RZ ;  /* 0x00007773e60b7816 */ /* 0x000fc600000000ff */
[----:B------:R-:W-:Y:S01]  /*dad0*/  FADD.FTZ R152, R248, R15 ;  /* 0x0000000ff8987221 */ /* 0x000fe20000010000 */
[----:B------:R-:W-:Y:S01]  /*dae0*/  IMAD.WIDE R14, R163, 0x2, R202 ;  /* 0x00000002a30e7825 */ /* 0x000fe200078e02ca */
[----:B------:R-:W-:Y:S01]  /*daf0*/  ISETP.GT.U32.AND P2, PT, R11, UR12, PT ;  /* 0x0000000c0b007c0c */ /* 0x000fe2000bf44070 */
[----:B------:R1:W-:Y:S02]  /*db00*/  STG.E.U16 desc[UR26][R164.64+-0x80], R66 ;  /* 0xffff8042a4007986 */ /* 0x0003e4000c10151a */
[----:B------:R-:W-:Y:S01]  /*db10*/  IMAD.WIDE R14, R47, 0x70, R14 ;  /* 0x000000702f0e7825 */ /* 0x000fe200078e020e */
[----:B------:R-:W-:Y:S01]  /*db20*/  PRMT R58, R61, 0x7632, R58 ;  /* 0x000076323d3a7816 */ /* 0x000fe2000000003a */
[----:B------:R-:W-:Y:S02]  /*db30*/  STG.E.U16 desc[UR26][R164.64+-0x7e], R241 ;  /* 0xffff82f1a4007986 */ /* 0x000fe4000c10151a */
[----:B------:R-:W-:-:S06]  /*db40*/  IMAD.WIDE R162, R163, 0x2, R14 ;  /* 0x00000002a3a27825 */ /* 0x000fcc00078e020e */
[----:B------:R-:W-:Y:S01]  /*db50*/  @P2 HFMA2.BF16_V2 R5, -RZ.H0_H0, RZ.H0_H0, -R58.H0_H0 ;  /* 0x200000ffff052231 */ /* 0x000fe2000034093a */
[----:B------:R-:W-:Y:S01]  /*db60*/  STG.E.U16 desc[UR26][R178.64+-0x80], R240 ;  /* 0xffff80f0b2007986 */ /* 0x000fe2000c10151a */
[----:B-1----:R-:W-:-:S05]  /*db70*/  PRMT R66, R135, 0x7632, R66 ;  /* 0x0000763287427816 */ /* 0x002fca0000000042 */
[----:B------:R-:W-:Y:S01]  /*db80*/  @P3 HFMA2.BF16_V2 R9, -RZ.H0_H0, RZ.H0_H0, -R66.H0_H0 ;  /* 0x200000ffff093231 */ /* 0x000fe20000340942 */
[----:B------:R-:W-:Y:S01]  /*db90*/  PRMT R15, R135, 0x5410, R66 ;  /* 0x00005410870f7816 */ /* 0x000fe20000000042 */
[----:B------:R-:W-:Y:S03]  /*dba0*/  STG.E.U16 desc[UR26][R178.64+-0x7e], R243 ;  /* 0xffff82f3b2007986 */ /* 0x000fe6000c10151a */
[----:B------:R-:W-:Y:S02]  /*dbb0*/  @P3 PRMT R66, R9, 0x5410, RZ ;  /* 0x0000541009423816 */ /* 0x000fe400000000ff */
[----:B------:R-:W-:Y:S01]  /*dbc0*/  PRMT R9, R176, 0x7632, R9 ;  /* 0x00007632b0097816 */ /* 0x000fe20000000009 */
[----:B------:R-:W-:Y:S01]  /*dbd0*/  @P5 HFMA2.BF16_V2 R10, -RZ.H0_H0, RZ.H0_H0, -R135.H0_H0 ;  /* 0x200000ffff0a5231 */ /* 0x000fe20000340987 */
[----:B------:R1:W-:Y:S02]  /*dbe0*/  STG.E.U16 desc[UR26][R162.64+-0x7e], R239 ;  /* 0xffff82efa2007986 */ /* 0x0003e4000c10151a */
[----:B------:R-:W-:Y:S01]  /*dbf0*/  LOP3.LUT R9, R9, 0xff, RZ, 0xc0, !PT ;  /* 0x000000ff09097812 */ /* 0x000fe200078ec0ff */
[----:B------:R-:W-:Y:S01]  /*dc00*/  @P4 HFMA2.BF16_V2 R8, -RZ.H0_H0, RZ.H0_H0, -R61.H0_H0 ;  /* 0x200000ffff084231 */ /* 0x000fe2000034093d */
[----:B------:R-:W-:-:S02]  /*dc10*/  @P5 PRMT R135, R10, 0x5410, RZ ;  /* 0x000054100a875816 */ /* 0x000fc400000000ff */
[----:B------:R-:W-:Y:S02]  /*dc20*/  ISETP.LE.U32.AND P3, PT, R9, UR12, PT ;  /* 0x0000000c09007c0c */ /* 0x000fe4000bf63070 */
[C---:B------:R-:W-:Y:S02]  /*dc30*/  PRMT R9, R238.reuse, 0x7773, RZ ;  /* 0x00007773ee097816 */ /* 0x040fe400000000ff */
[C---:B------:R-:W-:Y:S02]  /*dc40*/  PRMT R10, R238.reuse, 0x7772, RZ ;  /* 0x00007772ee0a7816 */ /* 0x040fe400000000ff */
[----:B------:R-:W-:Y:S02]  /*dc50*/  PRMT R11, R238, 0x7771, RZ ;  /* 0x00007771ee0b7816 */ /* 0x000fe400000000ff */
[----:B------:R-:W-:Y:S01]  /*dc60*/  PRMT R10, R10, 0x5410, R9 ;  /* 0x000054100a0a7816 */ /* 0x000fe20000000009 */
[----:B------:R-:W-:Y:S01]  /*dc70*/  IMAD.MOV.U32 R9, RZ, RZ, R242 ;  /* 0x000000ffff097224 */ /* 0x000fe200078e00f2 */
[----:B------:R-:W-:-:S02]  /*dc80*/  PRMT R19, R246, 0x7772, RZ ;  /* 0x00007772f6137816 */ /* 0x000fc400000000ff */
[----:B-1----:R-:W-:Y:S02]  /*dc90*/  PRMT R239, R61, 0x5410, R58 ;  /* 0x000054103def7816 */ /* 0x002fe4000000003a */
[----:B------:R-:W-:Y:S01]  /*dca0*/  @P2 PRMT R58, R5, 0x5410, RZ ;  /* 0x00005410053a2816 */ /* 0x000fe200000000ff */
[----:B------:R-:W-:Y:S01]  /*dcb0*/  IMAD.MOV.U32 R5, RZ, RZ, R238 ;  /* 0x000000ffff057224 */ /* 0x000fe200078e00ee */
[----:B------:R-:W-:-:S04]  /*dcc0*/  @P4 PRMT R61, R8, 0x5410, RZ ;  /* 0x00005410083d4816 */ /* 0x000fc800000000ff */
[----:B------:R-:W-:Y:S02]  /*dcd0*/  LOP3.LUT R14, R5, 0xff, RZ, 0xc0, !PT ;  /* 0x000000ff050e7812 */ /* 0x000fe400078ec0ff */
[----:B------:R-:W-:Y:S02]  /*dce0*/  PRMT R8, R246, 0x7773, RZ ;  /* 0x00007773f6087816 */ /* 0x000fe400000000ff */
[C---:B------:R-:W-:Y:S02]  /*dcf0*/  PRMT R12, R242.reuse, 0x7773, RZ ;  /* 0x00007773f20c7816 */ /* 0x040fe400000000ff */
[----:B------:R-:W-:Y:S02]  /*dd00*/  PRMT R21, R242, 0x7772, RZ ;  /* 0x00007772f2157816 */ /* 0x000fe400000000ff */
[----:B------:R-:W-:Y:S01]  /*dd10*/  PRMT R11, R14, 0x5410, R11 ;  /* 0x000054100e0b7816 */ /* 0x000fe2000000000b */
[----:B------:R-:W-:Y:S01]  /*dd20*/  STG.E.U16 desc[UR26][R162.64+-0x80], R236 ;  /* 0xffff80eca2007986 */ /* 0x000fe2000c10151a */
[----:B------:R-:W-:-:S02]  /*dd30*/  LOP3.LUT R14, R150, 0xffff, RZ, 0xc0, !PT ;  /* 0x0000ffff960e7812 */ /* 0x000fc400078ec0ff */
[--C-:B------:R-:W-:Y:S01]  /*dd40*/  PRMT R5, R21, 0x5410, R12.reuse ;  /* 0x0000541015057816 */ /* 0x100fe2000000000c */
[----:B------:R1:W-:Y:S01]  /*dd50*/  STG.E.U16 desc[UR26][R202.64+-0x6e], R237 ;  /* 0xffff92edca007986 */ /* 0x0003e2000c10151a */
[----:B------:R-:W-:Y:S02]  /*dd60*/  LOP3.LUT R16, R9, 0xff, RZ, 0xc0, !PT ;  /* 0x000000ff09107812 */ /* 0x000fe400078ec0ff */
[C---:B------:R-:W-:Y:S02]  /*dd70*/  PRMT R12, R150.reuse, 0x7632, R12 ;  /* 0x00007632960c7816 */ /* 0x040fe4000000000c */
[----:B------:R-:W-:Y:S01]  /*dd80*/  SHF.R.U32.HI R9, RZ, 0x8, R14 ;  /* 0x00000008ff097819 */ /* 0x000fe2000001160e */
[----:B------:R3:W-:Y:S01]  /*dd90*/  STG.E.U16 desc[UR26][R202.64+-0x70], R170 ;  /* 0xffff90aaca007986 */ /* 0x0007e2000c10151a */
[----:B-1----:R-:W-:Y:S02]  /*dda0*/  PRMT R237, R19, 0x5410, R8 ;  /* 0x0000541013ed7816 */ /* 0x002fe40000000008 */
[----:B------:R-:W-:-:S02]  /*ddb0*/  LOP3.LUT R8, R150, 0xff, RZ, 0xc0, !PT ;  /* 0x000000ff96087812 */ /* 0x000fc400078ec0ff */
[----:B------:R-:W-:Y:S02]  /*ddc0*/  SHF.R.U32.HI R150, RZ, 0x18, R150 ;  /* 0x00000018ff967819 */ /* 0x000fe40000011696 */
[----:B------:R-:W-:Y:S02]  /*ddd0*/  LOP3.LUT R19, R12, 0xff, RZ, 0xc0, !PT ;  /* 0x000000ff0c137812 */ /* 0x000fe400078ec0ff */
[----:B------:R-:W-:Y:S02]  /*dde0*/  PRMT R9, R8, 0x5410, R9 ;  /* 0x0000541008097816 */ /* 0x000fe40000000009 */
[----:B------:R-:W-:Y:S02]  /*ddf0*/  PRMT R8, R228, 0x7772, RZ ;  /* 0x00007772e4087816 */ /* 0x000fe400000000ff */
[----:B------:R-:W-:Y:S01]  /*de00*/  PRMT R21, R19, 0x5410, R150 ;  /* 0x0000541013157816 */ /* 0x000fe20000000096 */
[----:B------:R-:W-:Y:S01]  /*de10*/  FADD.FTZ R150, R20, R13 ;  /* 0x0000000d14967221 */ /* 0x000fe20000010000 */
[----:B------:R-:W-:Y:S01]  /*de20*/  ISETP.GT.U32.AND P5, PT, R8, UR12, PT ;  /* 0x0000000c08007c0c */ /* 0x000fe2000bfa4070 */
[----:B------:R-:W-:Y:S01]  /*de30*/  IMAD.U32 R13, RZ, RZ, UR12 ;  /* 0x0000000cff0d7e24 */ /* 0x000fe2000f8e00ff */
[----:B------:R-:W-:Y:S01]  /*de40*/  PRMT R8, R228, 0x7773, RZ ;  /* 0x00007773e4087816 */ /* 0x000fe200000000ff */
[----:B---3--:R-:W-:Y:S01]  /*de50*/  IMAD.U32 R170, RZ, RZ, UR7 ;  /* 0x00000007ffaa7e24 */ /* 0x008fe2000f8e00ff */
[----:B------:R-:W-:-:S02]  /*de60*/  LOP3.LUT R19, R234, 0xffff, RZ, 0xc0, !PT ;  /* 0x0000ffffea137812 */ /* 0x000fc400078ec0ff */
[----:B------:R-:W-:Y:S02]  /*de70*/  ISETP.GT.U32.AND P4, PT, R8, UR12, PT ;  /* 0x0000000c08007c0c */ /* 0x000fe4000bf84070 */
[----:B------:R-:W-:Y:S02]  /*de80*/  LOP3.LUT R170, R13, 0xff0000, R170, 0xf8, !PT ;  /* 0x00ff00000daa7812 */ /* 0x000fe400078ef8aa */
[----:B------:R-:W-:Y:S02]  /*de90*/  SHF.R.U32.HI R19, RZ, 0x8, R19 ;  /* 0x00000008ff137819 */ /* 0x000fe40000011613 */
[----:B------:R-:W-:Y:S02]  /*dea0*/  LOP3.LUT R8, R234, 0xff, RZ, 0xc0, !PT ;  /* 0x000000ffea087812 */ /* 0x000fe400078ec0ff */
[----:B------:R-:W-:Y:S02]  /*deb0*/  HSET2.LE.AND R12, R9, R170, PT ;  /* 0x000000aa090c7233 */ /* 0x000fe40003803000 */
[----:B------:R-:W-:-:S02]  /*dec0*/  PRMT R19, R8, 0x5410, R19 ;  /* 0x0000541008137816 */ /* 0x000fc40000000013 */
[----:B------:R-:W-:Y:S02]  /*ded0*/  PRMT R8, R234, 0x7632, R8 ;  /* 0x00007632ea087816 */ /* 0x000fe40000000008 */
[----:B------:R-:W-:Y:S02]  /*dee0*/  HSET2.LE.AND R9, R21, R170, PT ;  /* 0x000000aa15097233 */ /* 0x000fe40003803000 */
[----:B------:R-:W-:Y:S02]  /*def0*/  SHF.R.U32.HI R13, RZ, 0x18, R234 ;  /* 0x00000018ff0d7819 */ /* 0x000fe400000116ea */
[----:B------:R-:W-:Y:S02]  /*df00*/  LOP3.LUT R8, R8, 0xff, RZ, 0xc0, !PT ;  /* 0x000000ff08087812 */ /* 0x000fe400078ec0ff */
[----:B------:R-:W-:Y:S02]  /*df10*/  PRMT R17, R242, 0x7771, RZ ;  /* 0x00007771f2117816 */ /* 0x000fe400000000ff */
[----:B------:R-:W-:-:S02]  /*df20*/  LOP3.LUT R5, R5, 0xff00ff, RZ, 0xc0, !PT ;  /* 0x00ff00ff05057812 */ /* 0x000fc400078ec0ff */
[----:B------:R-:W-:Y:S02]  /*df30*/  LOP3.LUT R9, R214, R9, RZ, 0xc0, !PT ;  /* 0x00000009d6097212 */ /* 0x000fe400078ec0ff */
[----:B------:R-:W-:Y:S02]  /*df40*/  LOP3.LUT R214, R184, R185, RZ, 0xfc, !PT ;  /* 0x000000b9b8d67212 */ /* 0x000fe400078efcff */
[----:B------:R-:W-:Y:S02]  /*df50*/  PRMT R13, R8, 0x5410, R13 ;  /* 0x00005410080d7816 */ /* 0x000fe4000000000d */
[----:B------:R-:W-:Y:S02]  /*df60*/  PRMT R17, R16, 0x5410, R17 ;  /* 0x0000541010117816 */ /* 0x000fe40000000011 */
[----:B------:R-:W-:Y:S02]  /*df70*/  LOP3.LUT R8, R235, R12, RZ, 0xc0, !PT ;  /* 0x0000000ceb087212 */ /* 0x000fe400078ec0ff */
[----:B------:R-:W-:-:S02]  /*df80*/  HSET2.LE.AND R12, R19, R170, PT ;  /* 0x000000aa130c7233 */ /* 0x000fc40003803000 */
[--C-:B------:R-:W-:Y:S02]  /*df90*/  HSET2.LE.AND R16, R5, R170.reuse, PT ;  /* 0x000000aa05107233 */ /* 0x100fe40003803000 */
[----:B------:R-:W-:Y:S02]  /*dfa0*/  LEA R214, R214, UR5, 0x1 ;  /* 0x00000005d6d67c11 */ /* 0x000fe4000f8e08ff */
[----:B------:R-:W-:Y:S02]  /*dfb0*/  SEL R5, R190, 0xffffffe0, !P6 ;  /* 0xffffffe0be057807 */ /* 0x000fe40007000000 */
[--C-:B------:R-:W-:Y:S02]  /*dfc0*/  HSET2.LE.AND R14, R13, R170.reuse, PT ;  /* 0x000000aa0d0e7233 */ /* 0x100fe40003803000 */
[----:B------:R-:W-:Y:S02]  /*dfd0*/  LOP3.LUT R21, R10, 0xff00ff, RZ, 0xc0, !PT ;  /* 0x00ff00ff0a157812 */ /* 0x000fe400078ec0ff */
[----:B------:R-:W-:Y:S01]  /*dfe0*/  LOP3.LUT R12, R177, R12, RZ, 0xc0, !PT ;  /* 0x0000000cb10c7212 */ /* 0x000fe200078ec0ff */
[----:B------:R-:W-:Y:S01]  /*dff0*/  IMAD.IADD R177, R5, 0x1, R214 ;  /* 0x0000000105b17824 */ /* 0x000fe200078e02d6 */
[----:B------:R-:W-:-:S02]  /*e000*/  HSET2.LE.AND R17, R17, R170, PT ;  /* 0x000000aa11117233 */ /* 0x000fc40003803000 */
[--C-:B------:R-:W-:Y:S02]  /*e010*/  HSET2.LE.AND R10, R11, R170.reuse, PT ;  /* 0x000000aa0b0a7233 */ /* 0x100fe40003803000 */
[----:B------:R-:W-:Y:S02]  /*e020*/  LOP3.LUT R13, R231, R14, RZ, 0xc0, !PT ;  /* 0x0000000ee70d7212 */ /* 0x000fe400078ec0ff */
[----:B------:R-:W-:Y:S02]  /*e030*/  HSET2.LE.AND R11, R21, R170, PT ;  /* 0x000000aa150b7233 */ /* 0x000fe40003803000 */
[----:B------:R-:W-:Y:S01]  /*e040*/  LOP3.LUT R14, R232, R17, RZ, 0xc0, !PT ;  /* 0x00000011e80e7212 */ /* 0x000fe200078ec0ff */
[----:B------:R-:W1:Y:S01]  /*e050*/  LDSM.16.MT88.4 R20, [R214+0x6000] ;  /* 0x00600000d614783b */ /* 0x000e620000004200 */
[----:B------:R-:W-:-:S03]  /*e060*/  LOP3.LUT R15, R15, R16, RZ, 0xc0, !PT ;  /* 0x000000100f0f7212 */ /* 0x000fc600078ec0ff */
[----:B------:R-:W3:Y:S01]  /*e070*/  LDSM.16.MT88.4 R16, [R177+0x6000] ;  /* 0x00600000b110783b */ /* 0x000ee20000004200 */
[----:B------:R-:W-:Y:S01]  /*e080*/  LOP3.LUT R11, R224, R11, RZ, 0xc0, !PT ;  /* 0x0000000be00b7212 */ /* 0x000fe200078ec0ff */
[----:B------:R-:W-:Y:S01]  /*e090*/  IMAD.IADD R224, R133, 0x1, R214 ;  /* 0x0000000185e07824 */ /* 0x000fe200078e02d6 */
[----:B------:R-:W-:-:S03]  /*e0a0*/  LOP3.LUT R10, R233, R10, RZ, 0xc0, !PT ;  /* 0x0000000ae90a7212 */ /* 0x000fc600078ec0ff */
[----:B------:R-:W-:-:S04]  /*e0b0*/  IMAD.IADD R133, R5, 0x1, R224 ;  /* 0x0000000105857824 */ /* 0x000fc800078e02e0 */
[-C--:B-1----:R-:W-:Y:S08]  /*e0c0*/  HMMA.16816.F32.BF16 R92, R8, R20.reuse, R92 ;  /* 0x00000014085c723c */ /* 0x082ff0000004185c */
        /* <DEDUP_REMOVED lines=8> */
[----:B------:R-:W3:Y:S07]  /*e150*/  LDSM.16.MT88.4 R16, [R133+0x6000] ;  /* 0x006000008510783b */ /* 0x000eee0000004200 */
[C---:B-1----:R-:W-:Y:S08]  /*e160*/  HMMA.16816.F32.BF16 R116, R8.reuse, R20, R116 ;  /* 0x000000140874723c */ /* 0x042ff00000041874 */
[----:B------:R-:W-:Y:S08]  /*e170*/  HMMA.16816.F32.BF16 R120, R8, R22, R120 ;  /* 0x000000160878723c */ /* 0x000ff00000041878 */
[C---:B------:R-:W-:Y:S08]  /*e180*/  HMMA.16816.F32.BF16 R84, R12.reuse, R20, R84 ;  /* 0x000000140c54723c */ /* 0x040ff00000041854 */
[----:B------:R-:W-:Y:S01]  /*e190*/  HMMA.16816.F32.BF16 R88, R12, R22, R88 ;  /* 0x000000160c58723c */ /* 0x000fe20000041858 */
[----:B------:R-:W1:Y:S07]  /*e1a0*/  LDSM.16.MT88.4 R20, [R177+0x6800] ;  /* 0x00680000b114783b */ /* 0x000e6e0000004200 */
[C---:B---3--:R-:W-:Y:S08]  /*e1b0*/  HMMA.16816.F32.BF16 R124, R8.reuse, R16, R124 ;  /* 0x00000010087c723c */ /* 0x048ff0000004187c */
[----:B------:R-:W-:Y:S01]  /*e1c0*/  HMMA.16816.F32.BF16 R128, R8, R18, R128 ;  /* 0x000000120880723c */ /* 0x000fe20000041880 */
[----:B------:R-:W-:-:S02]  /*e1d0*/  PRMT R9, R230, 0x7773, RZ ;  /* 0x00007773e6097816 */ /* 0x000fc400000000ff */
[----:B------:R-:W-:-:S05]  /*e1e0*/  PRMT R8, R230, 0x7772, RZ ;  /* 0x00007772e6087816 */ /* 0x000fca00000000ff */
[----:B------:R-:W-:Y:S01]  /*e1f0*/  HMMA.16816.F32.BF16 R96, R12, R16, R96 ;  /* 0x000000100c60723c */ /* 0x000fe20000041860 */
[----:B------:R-:W-:Y:S02]  /*e200*/  PRMT R9, R8, 0x5410, R9 ;  /* 0x0000541008097816 */ /* 0x000fe40000000009 */
[----:B------:R-:W-:-:S05]  /*e210*/  LOP3.LUT R8, R24, 0xff, RZ, 0xc0, !PT ;  /* 0x000000ff18087812 */ /* 0x000fca00078ec0ff */
[----:B------:R-:W-:Y:S01]  /*e220*/  HMMA.16816.F32.BF16 R100, R12, R18, R100 ;  /* 0x000000120c64723c */ /* 0x000fe20000041864 */
[----:B------:R-:W-:Y:S01]  /*e230*/  LOP3.LUT R13, R24, 0xffff, RZ, 0xc0, !PT ;  /* 0x0000ffff180d7812 */ /* 0x000fe200078ec0ff */
[----:B------:R-:W-:Y:S01]  /*e240*/  IMAD.MOV.U32 R10, RZ, RZ, R230 ;  /* 0x000000ffff0a7224 */ /* 0x000fe200078e00e6 */
[----:B------:R-:W-:Y:S01]  /*e250*/  PRMT R11, R230, 0x7771, RZ ;  /* 0x00007771e60b7816 */ /* 0x000fe200000000ff */
[----:B------:R-:W3:Y:S01]  /*e260*/  LDSM.16.MT88.4 R16, [R224+0x6800] ;  /* 0x00680000e010783b */ /* 0x000ee20000004200 */
[----:B------:R-:W-:-:S04]  /*e270*/  SHF.R.U32.HI R13, RZ, 0x8, R13 ;  /* 0x00000008ff0d7819 */ /* 0x000fc8000001160d */
[----:B------:R-:W-:Y:S02]  /*e280*/  PRMT R13, R8, 0x5410, R13 ;  /* 0x00005410080d7816 */ /* 0x000fe4000000000d */
[----:B------:R-:W-:Y:S02]  /*e290*/  PRMT R8, R24, 0x7632, R8 ;  /* 0x0000763218087816 */ /* 0x000fe40000000008 */
[----:B------:R-:W-:Y:S02]  /*e2a0*/  LOP3.LUT R10, R10, 0xff, RZ, 0xc0, !PT ;  /* 0x000000ff0a0a7812 */ /* 0x000fe400078ec0ff */
[----:B------:R-:W-:Y:S02]  /*e2b0*/  SHF.R.U32.HI R24, RZ, 0x18, R24 ;  /* 0x00000018ff187819 */ /* 0x000fe40000011618 */
[----:B------:R-:W-:Y:S02]  /*e2c0*/  LOP3.LUT R15, R8, 0xff, RZ, 0xc0, !PT ;  /* 0x000000ff080f7812 */ /* 0x000fe400078ec0ff */
[----:B------:R-:W-:-:S02]  /*e2d0*/  HSET2.LE.AND R8, R13, R170, PT ;  /* 0x000000aa0d087233 */ /* 0x000fc40003803000 */
[----:B------:R-:W-:Y:S02]  /*e2e0*/  PRMT R11, R10, 0x5410, R11 ;  /* 0x000054100a0b7816 */ /* 0x000fe4000000000b */
[----:B------:R-:W-:Y:S02]  /*e2f0*/  PRMT R15, R15, 0x5410, R24 ;  /* 0x000054100f0f7816 */ /* 0x000fe40000000018 */
[----:B------:R-:W-:Y:S02]  /*e300*/  LOP3.LUT R13, R9, 0xff00ff, RZ, 0xc0, !PT ;  /* 0x00ff00ff090d7812 */ /* 0x000fe400078ec0ff */
[--C-:B------:R-:W-:Y:S02]  /*e310*/  HSET2.LE.AND R10, R11, R170.reuse, PT ;  /* 0x000000aa0b0a7233 */ /* 0x100fe40003803000 */
[--C-:B------:R-:W-:Y:S02]  /*e320*/  HSET2.LE.AND R9, R15, R170.reuse, PT ;  /* 0x000000aa0f097233 */ /* 0x100fe40003803000 */
[----:B------:R-:W-:-:S02]  /*e330*/  HSET2.LE.AND R12, R13, R170, PT ;  /* 0x000000aa0d0c7233 */ /* 0x000fc40003803000 */
[----:B------:R-:W-:Y:S02]  /*e340*/  LOP3.LUT R8, R27, R8, RZ, 0xc0, !PT ;  /* 0x000000081b087212 */ /* 0x000fe400078ec0ff */
[----:B------:R-:W-:Y:S02]  /*e350*/  LOP3.LUT R9, R26, R9, RZ, 0xc0, !PT ;  /* 0x000000091a097212 */ /* 0x000fe400078ec0ff */
[----:B------:R-:W-:Y:S02]  /*e360*/  LOP3.LUT R10, R25, R10, RZ, 0xc0, !PT ;  /* 0x0000000a190a7212 */ /* 0x000fe400078ec0ff */
[----:B------:R-:W-:Y:S01]  /*e370*/  LOP3.LUT R11, R239, R12, RZ, 0xc0, !PT ;  /* 0x0000000cef0b7212 */ /* 0x000fe200078ec0ff */
[----:B------:R-:W4:Y:S04]  /*e380*/  LDSM.16.MT88.4 R24, [R214+0x6800] ;  /* 0x00680000d618783b */ /* 0x000f280000004200 */
[----:B------:R-:W2:Y:S02]  /*e390*/  LDSM.16.MT88.4 R12, [R133+0x6800] ;  /* 0x00680000850c783b */ /* 0x000ea40000004200 */
[C---:B-1----:R-:W-:Y:S08]  /*e3a0*/  HMMA.16816.F32.BF16 R76, R8.reuse, R20, R76 ;  /* 0x00000014084c723c */ /* 0x042ff0000004184c */
[C---:B------:R-:W-:Y:S08]  /*e3b0*/  HMMA.16816.F32.BF16 R80, R8.reuse, R22, R80 ;  /* 0x000000160850723c */ /* 0x040ff00000041850 */
[C---:B---3--:R-:W-:Y:S08]  /*e3c0*/  HMMA.16816.F32.BF16 R84, R8.reuse, R16, R84 ;  /* 0x000000100854723c */ /* 0x048ff00000041854 */
[----:B------:R-:W-:Y:S01]  /*e3d0*/  HMMA.16816.F32.BF16 R88, R8, R18, R88 ;  /* 0x000000120858723c */ /* 0x000fe20000041858 */
[----:B------:R-:W-:-:S07]  /*e3e0*/  IMAD.MOV.U32 R236, RZ, RZ, R246 ;  /* 0x000000ffffec7224 */ /* 0x000fce00078e00f6 */
[C---:B----4-:R-:W-:Y:S08]  /*e3f0*/  HMMA.16816.F32.BF16 R68, R8.reuse, R24, R68 ;  /* 0x000000180844723c */ /* 0x050ff00000041844 */
[C---:B------:R-:W-:Y:S08]  /*e400*/  HMMA.16816.F32.BF16 R72, R8.reuse, R26, R72 ;  /* 0x0000001a0848723c */ /* 0x040ff00000041848 */
[C---:B--2---:R-:W-:Y:S08]  /*e410*/  HMMA.16816.F32.BF16 R96, R8.reuse, R12, R96 ;  /* 0x0000000c0860723c */ /* 0x044ff00000041860 */
[----:B------:R-:W-:Y:S01]  /*e420*/  HMMA.16816.F32.BF16 R100, R8, R14, R100 ;  /* 0x0000000e0864723c */ /* 0x000fe20000041864 */
[----:B------:R-:W-:-:S02]  /*e430*/  LOP3.LUT R9, R221, 0xffff, RZ, 0xc0, !PT ;  /* 0x0000ffffdd097812 */ /* 0x000fc400078ec0ff */
[----:B------:R-:W-:Y:S02]  /*e440*/  LOP3.LUT R8, R221, 0xff, RZ, 0xc0, !PT ;  /* 0x000000ffdd087812 */ /* 0x000fe400078ec0ff */
        /* <DEDUP_REMOVED lines=10> */
[----:B------:R-:W-:Y:S02]  /*e4f0*/  LOP3.LUT R8, R222, R9, RZ, 0xc0, !PT ;  /* 0x00000009de087212 */ /* 0x000fe400078ec0ff */
[--C-:B------:R-:W-:Y:S02]  /*e500*/  HSET2.LE.AND R9, R221, R170.reuse, PT ;  /* 0x000000aadd097233 */ /* 0x100fe40003803000 */
[----:B------:R-:W-:-:S02]  /*e510*/  HSET2.LE.AND R229, R229, R170, PT ;  /* 0x000000aae5e57233 */ /* 0x000fc40003803000 */
[----:B------:R-:W-:Y:S02]  /*e520*/  HSET2.LE.AND R222, R237, R170, PT ;  /* 0x000000aaedde7233 */ /* 0x000fe40003803000 */
[----:B------:R-:W-:Y:S02]  /*e530*/  LOP3.LUT R9, R220, R9, RZ, 0xc0, !PT ;  /* 0x00000009dc097212 */ /* 0x000fe400078ec0ff */
[----:B------:R-:W-:Y:S02]  /*e540*/  LOP3.LUT R10, R34, R229, RZ, 0xc0, !PT ;  /* 0x000000e5220a7212 */ /* 0x000fe400078ec0ff */
[----:B------:R-:W-:-:S07]  /*e550*/  LOP3.LUT R11, R35, R222, RZ, 0xc0, !PT ;  /* 0x000000de230b7212 */ /* 0x000fce00078ec0ff */
[----:B------:R-:W-:Y:S01]  /*e560*/  HMMA.16816.F32.BF16 R92, R8, R24, R92 ;  /* 0x00000018085c723c */ /* 0x000fe2000004185c */
[----:B------:R-:W-:-:S07]  /*e570*/  PRMT R25, R228, 0x7772, RZ ;  /* 0x00007772e4197816 */ /* 0x000fce00000000ff */
[C---:B------:R-:W-:Y:S08]  /*e580*/  HMMA.16816.F32.BF16 R104, R8.reuse, R26, R104 ;  /* 0x0000001a0868723c */ /* 0x040ff00000041868 */
[C---:B------:R-:W-:Y:S08]  /*e590*/  HMMA.16816.F32.BF16 R108, R8.reuse, R20, R108 ;  /* 0x00000014086c723c */ /* 0x040ff0000004186c */
[C---:B------:R-:W-:Y:S08]  /*e5a0*/  HMMA.16816.F32.BF16 R112, R8.reuse, R22, R112 ;  /* 0x000000160870723c */ /* 0x040ff00000041870 */
[C---:B------:R-:W-:Y:S08]  /*e5b0*/  HMMA.16816.F32.BF16 R116, R8.reuse, R16, R116 ;  /* 0x000000100874723c */ /* 0x040ff00000041874 */
[C---:B------:R-:W-:Y:S08]  /*e5c0*/  HMMA.16816.F32.BF16 R120, R8.reuse, R18, R120 ;  /* 0x000000120878723c */ /* 0x040ff00000041878 */
[----:B------:R-:W-:Y:S01]  /*e5d0*/  HMMA.16816.F32.BF16 R124, R8, R12, R124 ;  /* 0x0000000c087c723c */ /* 0x000fe2000004187c */
[----:B------:R-:W-:-:S07]  /*e5e0*/  PRMT R12, R228, 0x7773, RZ ;  /* 0x00007773e40c7816 */ /* 0x000fce00000000ff */
[----:B------:R-:W-:Y:S01]  /*e5f0*/  HMMA.16816.F32.BF16 R128, R8, R14, R128 ;  /* 0x0000000e0880723c */ /* 0x000fe20000041880 */
[C---:B------:R-:W-:Y:S01]  /*e600*/  PRMT R8, R227.reuse, 0x7632, R8 ;  /* 0x00007632e3087816 */ /* 0x040fe20000000008 */
[----:B------:R-:W-:Y:S01]  /*e610*/  IMAD.MOV.U32 R24, RZ, RZ, R228 ;  /* 0x000000ffff187224 */ /* 0x000fe200078e00e4 */
[C---:B------:R-:W-:Y:S01]  /*e620*/  LOP3.LUT R9, R227.reuse, 0xffff, RZ, 0xc0, !PT ;  /* 0x0000ffffe3097812 */ /* 0x040fe200078ec0ff */
[----:B------:R-:W-:Y:S01]  /*e630*/  LDSM.16.MT88.4 R20, [R214+0x7000] ;  /* 0x00700000d614783b */ /* 0x000fe20000004200 */
[----:B------:R-:W-:Y:S02]  /*e640*/  LOP3.LUT R10, R227, 0xff, RZ, 0xc0, !PT ;  /* 0x000000ffe30a7812 */ /* 0x000fe400078ec0ff */
[----:B------:R-:W-:Y:S01]  /*e650*/  SHF.R.U32.HI R227, RZ, 0x18, R227 ;  /* 0x00000018ffe37819 */ /* 0x000fe200000116e3 */
[----:B------:R-:W-:Y:S01]  /*e660*/  STG.E.U16 desc[UR26][R164.64+-0x70], R32 ;  /* 0xffff9020a4007986 */ /* 0x000fe2000c10151a */
[----:B------:R-:W-:Y:S02]  /*e670*/  LOP3.LUT R8, R8, 0xff, RZ, 0xc0, !PT ;  /* 0x000000ff08087812 */ /* 0x000fe400078ec0ff */
[----:B------:R-:W-:Y:S01]  /*e680*/  PRMT R12, R25, 0x5410, R12 ;  /* 0x00005410190c7816 */ /* 0x000fe2000000000c */
[----:B------:R-:W-:Y:S01]  /*e690*/  STG.E.U16 desc[UR26][R164.64+-0x6e], R33 ;  /* 0xffff9221a4007986 */ /* 0x000fe2000c10151a */
[----:B------:R-:W-:-:S02]  /*e6a0*/  PRMT R227, R8, 0x5410, R227 ;  /* 0x0000541008e37816 */ /* 0x000fc400000000e3 */
[C---:B------:R-:W-:Y:S01]  /*e6b0*/  PRMT R221, R0.reuse, 0x7610, R221 ;  /* 0x0000761000dd7816 */ /* 0x040fe200000000dd */
[----:B------:R-:W-:Y:S01]  /*e6c0*/  LDSM.16.MT88.4 R16, [R177+0x7000] ;  /* 0x00700000b110783b */ /* 0x000fe20000004200 */
[----:B------:R-:W-:Y:S02]  /*e6d0*/  PRMT R220, R0, 0x7632, R220 ;  /* 0x0000763200dc7816 */ /* 0x000fe400000000dc */
[----:B------:R-:W-:Y:S01]  /*e6e0*/  LOP3.LUT R27, R12, 0xff00ff, RZ, 0xc0, !PT ;  /* 0x00ff00ff0c1b7812 */ /* 0x000fe200078ec0ff */
[----:B------:R-:W-:Y:S01]  /*e6f0*/  LDSM.16.MT88.4 R32, [R133+0x7000] ;  /* 0x007000008520783b */ /* 0x000fe20000004200 */
[----:B------:R-:W-:Y:S02]  /*e700*/  HSET2.LE.AND R0, R227, R170, PT ;  /* 0x000000aae3007233 */ /* 0x000fe40003803000 */
[----:B------:R-:W-:Y:S02]  /*e710*/  PRMT R13, R228, 0x7771, RZ ;  /* 0x00007771e40d7816 */ /* 0x000fe400000000ff */
[----:B------:R-:W-:-:S02]  /*e720*/  LOP3.LUT R24, R24, 0xff, RZ, 0xc0, !PT ;  /* 0x000000ff18187812 */ /* 0x000fc400078ec0ff */
[----:B------:R-:W-:Y:S02]  /*e730*/  HSET2.LE.AND R27, R27, R170, PT ;  /* 0x000000aa1b1b7233 */ /* 0x000fe40003803000 */
[----:B------:R-:W-:Y:S02]  /*e740*/  LOP3.LUT R25, R225, R0, RZ, 0xc0, !PT ;  /* 0x00000000e1197212 */ /* 0x000fe400078ec0ff */
[----:B------:R-:W-:Y:S02]  /*e750*/  PRMT R13, R24, 0x5410, R13 ;  /* 0x00005410180d7816 */ /* 0x000fe4000000000d */
[----:B------:R-:W-:Y:S02]  /*e760*/  PRMT R0, R221, 0x5410, R220 ;  /* 0x00005410dd007816 */ /* 0x000fe400000000dc */
[----:B------:R-:W-:Y:S02]  /*e770*/  PRMT R11, R226, 0x7773, RZ ;  /* 0x00007773e20b7816 */ /* 0x000fe400000000ff */
[----:B------:R-:W-:-:S02]  /*e780*/  LOP3.LUT R27, R0, R27, RZ, 0xc0, !PT ;  /* 0x0000001b001b7212 */ /* 0x000fc400078ec0ff */
[----:B------:R-:W-:Y:S02]  /*e790*/  HSET2.LE.AND R26, R13, R170, PT ;  /* 0x000000aa0d1a7233 */ /* 0x000fe40003803000 */
[----:B------:R-:W-:Y:S01]  /*e7a0*/  PRMT R0, R226, 0x7772, RZ ;  /* 0x00007772e2007816 */ /* 0x000fe200000000ff */
[----:B------:R-:W1:Y:S01]  /*e7b0*/  LDSM.16.MT88.4 R12, [R224+0x7000] ;  /* 0x00700000e00c783b */ /* 0x000e620000004200 */
[----:B------:R-:W-:Y:S02]  /*e7c0*/  SHF.R.U32.HI R9, RZ, 0x8, R9 ;  /* 0x00000008ff097819 */ /* 0x000fe40000011609 */
[----:B------:R-:W-:Y:S02]  /*e7d0*/  PRMT R0, R0, 0x5410, R11 ;  /* 0x0000541000007816 */ /* 0x000fe4000000000b */
[----:B------:R-:W-:Y:S02]  /*e7e0*/  LOP3.LUT R11, R219, 0xffff, RZ, 0xc0, !PT ;  /* 0x0000ffffdb0b7812 */ /* 0x000fe400078ec0ff */
[----:B------:R-:W-:-:S02]  /*e7f0*/  PRMT R9, R10, 0x5410, R9 ;  /* 0x000054100a097816 */ /* 0x000fc40000000009 */
[----:B------:R-:W-:Y:S02]  /*e800*/  SHF.R.U32.HI R11, RZ, 0x8, R11 ;  /* 0x00000008ff0b7819 */ /* 0x000fe4000001160b */
[C---:B------:R-:W-:Y:S02]  /*e810*/  LOP3.LUT R10, R219.reuse, 0xff, RZ, 0xc0, !PT ;  /* 0x000000ffdb0a7812 */ /* 0x040fe400078ec0ff */
[----:B------:R-:W-:Y:S01]  /*e820*/  HSET2.LE.AND R24, R9, R170, PT ;  /* 0x000000aa09187233 */ /* 0x000fe20003803000 */
[----:B------:R-:W-:Y:S01]  /*e830*/  IMAD.MOV.U32 R9, RZ, RZ, R226 ;  /* 0x000000ffff097224 */ /* 0x000fe200078e00e2 */
[----:B------:R-:W-:Y:S02]  /*e840*/  PRMT R11, R10, 0x5410, R11 ;  /* 0x000054100a0b7816 */ /* 0x000fe4000000000b */
[----:B------:R-:W-:Y:S02]  /*e850*/  PRMT R10, R219, 0x7632, R10 ;  /* 0x00007632db0a7816 */ /* 0x000fe4000000000a */
[----:B------:R-:W-:-:S02]  /*e860*/  PRMT R8, R226, 0x7771, RZ ;  /* 0x00007771e2087816 */ /* 0x000fc400000000ff */
[----:B------:R-:W-:Y:S02]  /*e870*/  LOP3.LUT R9, R9, 0xff, RZ, 0xc0, !PT ;  /* 0x000000ff09097812 */ /* 0x000fe400078ec0ff */
[----:B------:R-:W-:Y:S02]  /*e880*/  HSET2.LE.AND R11, R11, R170, PT ;  /* 0x000000aa0b0b7233 */ /* 0x000fe40003803000 */
[----:B------:R-:W-:Y:S02]  /*e890*/  SHF.R.U32.HI R219, RZ, 0x18, R219 ;  /* 0x00000018ffdb7819 */ /* 0x000fe400000116db */
[----:B------:R-:W-:Y:S02]  /*e8a0*/  LOP3.LUT R10, R10, 0xff, RZ, 0xc0, !PT ;  /* 0x000000ff0a0a7812 */ /* 0x000fe400078ec0ff */
[----:B------:R-:W-:Y:S02]  /*e8b0*/  PRMT R9, R9, 0x5410, R8 ;  /* 0x0000541009097816 */ /* 0x000fe40000000008 */
[----:B------:R-:W-:-:S02]  /*e8c0*/  LOP3.LUT R8, R218, R11, RZ, 0xc0, !PT ;  /* 0x0000000bda087212 */ /* 0x000fc400078ec0ff */
[----:B------:R-:W-:Y:S02]  /*e8d0*/  PRMT R219, R10, 0x5410, R219 ;  /* 0x000054100adb7816 */ /* 0x000fe400000000db */
[----:B------:R-:W-:Y:S02]  /*e8e0*/  LOP3.LUT R11, R0, 0xff00ff, RZ, 0xc0, !PT ;  /* 0x00ff00ff000b7812 */ /* 0x000fe400078ec0ff */
[--C-:B------:R-:W-:Y:S02]  /*e8f0*/  HSET2.LE.AND R10, R9, R170.reuse, PT ;  /* 0x000000aa090a7233 */ /* 0x100fe40003803000 */
[--C-:B------:R-:W-:Y:S02]  /*e900*/  HSET2.LE.AND R218, R219, R170.reuse, PT ;  /* 0x000000aadbda7233 */ /* 0x100fe40003803000 */
[----:B------:R-:W-:Y:S02]  /*e910*/  HSET2.LE.AND R0, R11, R170, PT ;  /* 0x000000aa0b007233 */ /* 0x000fe40003803000 */
[----:B------:R-:W-:-:S02]  /*e920*/  LOP3.LUT R24, R223, R24, RZ, 0xc0, !PT ;  /* 0x00000018df187212 */ /* 0x000fc400078ec0ff */
[----:B------:R-:W-:Y:S02]  /*e930*/  LOP3.LUT R26, R217, R26, RZ, 0xc0, !PT ;  /* 0x0000001ad91a7212 */ /* 0x000fe400078ec0ff */
[----:B------:R-:W-:Y:S02]  /*e940*/  LOP3.LUT R9, R215, R218, RZ, 0xc0, !PT ;  /* 0x000000dad7097212 */ /* 0x000fe400078ec0ff */
[----:B------:R-:W-:Y:S02]  /*e950*/  LOP3.LUT R10, R213, R10, RZ, 0xc0, !PT ;  /* 0x0000000ad50a7212 */ /* 0x000fe400078ec0ff */
[----:B------:R-:W-:Y:S01]  /*e960*/  LOP3.LUT R11, R211, R0, RZ, 0xc0, !PT ;  /* 0x00000000d30b7212 */ /* 0x000fe200078ec0ff */
[-C--:B-1----:R-:W-:Y:S01]  /*e970*/  HMMA.16816.F32.BF16 R84, R24, R12.reuse, R84 ;  /* 0x0000000c1854723c */ /* 0x082fe20000041854 */
[----:B------:R1:W-:Y:S04]  /*e980*/  MUFU.EX2 R213, R31 ;  /* 0x0000001f00d57308 */ /* 0x0003e80000000800 */
[----:B------:R-:W2:Y:S03]  /*e990*/  MUFU.EX2 R211, R30 ;  /* 0x0000001e00d37308 */ /* 0x000ea60000000800 */
[----:B------:R-:W-:Y:S01]  /*e9a0*/  HMMA.16816.F32.BF16 R116, R8, R12, R116 ;  /* 0x0000000c0874723c */ /* 0x000fe20000041874 */
[----:B------:R-:W-:Y:S01]  /*e9b0*/  IMAD.MOV.U32 R13, RZ, RZ, R216 ;  /* 0x000000ffff0d7224 */ /* 0x000fe200078e00d8 */
[----:B------:R-:W-:-:S06]  /*e9c0*/  PRMT R12, R216, 0x7772, RZ ;  /* 0x00007772d80c7816 */ /* 0x000fcc00000000ff */
[----:B------:R-:W-:Y:S01]  /*e9d0*/  HMMA.16816.F32.BF16 R68, R24, R20, R68 ;  /* 0x000000141844723c */ /* 0x000fe20000041844 */
[----:B------:R-:W-:-:S07]  /*e9e0*/  PRMT R0, R216, 0x7771, RZ ;  /* 0x00007771d8007816 */ /* 0x000fce00000000ff */
[----:B------:R-:W-:Y:S01]  /*e9f0*/  HMMA.16816.F32.BF16 R92, R8, R20, R92 ;  /* 0x00000014085c723c */ /* 0x000fe2000004185c */
[----:B------:R-:W-:Y:S02]  /*ea00*/  LOP3.LUT R20, R176, 0xffff, RZ, 0xc0, !PT ;  /* 0x0000ffffb0147812 */ /* 0x000fe400078ec0ff */
[----:B------:R-:W-:-:S05]  /*ea10*/  PRMT R215, R216, 0x7773, RZ ;  /* 0x00007773d8d77816 */ /* 0x000fca00000000ff */
[----:B------:R-:W-:Y:S01]  /*ea20*/  HMMA.16816.F32.BF16 R88, R24, R14, R88 ;  /* 0x0000000e1858723c */ /* 0x000fe20000041858 */
[----:B------:R-:W-:-:S07]  /*ea30*/  SHF.R.U32.HI R217, RZ, 0x10, R176 ;  /* 0x00000010ffd97819 */ /* 0x000fce00000116b0 */
[----:B------:R-:W-:Y:S01]  /*ea40*/  HMMA.16816.F32.BF16 R120, R8, R14, R120 ;  /* 0x0000000e0878723c */ /* 0x000fe20000041878 */
[----:B------:R-:W-:Y:S02]  /*ea50*/  LOP3.LUT R15, R13, 0xff, RZ, 0xc0, !PT ;  /* 0x000000ff0d0f7812 */ /* 0x000fe400078ec0ff */
[----:B------:R-:W-:Y:S02]  /*ea60*/  LOP3.LUT R13, R176, 0xff, RZ, 0xc0, !PT ;  /* 0x000000ffb00d7812 */ /* 0x000fe400078ec0ff */
[----:B------:R-:W-:-:S03]  /*ea70*/  SHF.R.U32.HI R14, RZ, 0x8, R20 ;  /* 0x00000008ff0e7819 */ /* 0x000fc60000011614 */
[----:B------:R-:W-:Y:S01]  /*ea80*/  HMMA.16816.F32.BF16 R72, R24, R22, R72 ;  /* 0x000000161848723c */ /* 0x000fe20000041848 */
[----:B------:R-:W-:Y:S02]  /*ea90*/  PRMT R215, R12, 0x5410, R215 ;  /* 0x000054100cd77816 */ /* 0x000fe400000000d7 */
[----:B-1----:R-:W-:-:S05]  /*eaa0*/  PRMT R31, R15, 0x5410, R0 ;  /* 0x000054100f1f7816 */ /* 0x002fca0000000000 */
[----:B------:R-:W-:Y:S01]  /*eab0*/  HMMA.16816.F32.BF16 R76, R24, R16, R76 ;  /* 0x00000010184c723c */ /* 0x000fe2000004184c */
[----:B------:R-:W-:Y:S02]  /*eac0*/  SHF.R.U32.HI R176, RZ, 0x18, R176 ;  /* 0x00000018ffb07819 */ /* 0x000fe400000116b0 */
[----:B------:R-:W-:-:S05]  /*ead0*/  LOP3.LUT R217, R217, 0xff, RZ, 0xc0, !PT ;  /* 0x000000ffd9d97812 */ /* 0x000fca00078ec0ff */
[----:B------:R-:W-:Y:S01]  /*eae0*/  HMMA.16816.F32.BF16 R80, R24, R18, R80 ;  /* 0x000000121850723c */ /* 0x000fe20000041850 */
[----:B--2---:R-:W-:-:S07]  /*eaf0*/  F2FP.BF16.F32.PACK_AB R0, R211, R213 ;  /* 0x000000d5d300723e */ /* 0x004fce00000010ff */
[C---:B------:R-:W-:Y:S01]  /*eb00*/  HMMA.16816.F32.BF16 R96, R24.reuse, R32, R96 ;  /* 0x000000201860723c */ /* 0x040fe20000041860 */
[----:B------:R-:W-:Y:S07]  /*eb10*/  STG.E.U16 desc[UR26][R178.64+-0x70], R29 ;  /* 0xffff901db2007986 */ /* 0x000fee000c10151a */
[----:B------:R-:W-:Y:S01]  /*eb20*/  HMMA.16816.F32.BF16 R100, R24, R34, R100 ;  /* 0x000000221864723c */ /* 0x000fe20000041864 */
[----:B------:R1:W-:Y:S01]  /*eb30*/  LDSM.16.MT88.4 R24, [R177+0x7800] ;  /* 0x00780000b118783b */ /* 0x0003e20000004200 */
[----:B------:R-:W-:-:S06]  /*eb40*/  LOP3.LUT R215, R215, 0xff00ff, RZ, 0xc0, !PT ;  /* 0x00ff00ffd7d77812 */ /* 0x000fcc00078ec0ff */
[----:B------:R-:W-:Y:S01]  /*eb50*/  HMMA.16816.F32.BF16 R104, R8, R22, R104 ;  /* 0x000000160868723c */ /* 0x000fe20000041868 */
[----:B------:R-:W-:Y:S01]  /*eb60*/  LDSM.16.MT88.4 R20, [R224+0x7800] ;  /* 0x00780000e014783b */ /* 0x000fe20000004200 */
[----:B------:R-:W-:-:S06]  /*eb70*/  HSET2.LE.AND R31, R31, R170, PT ;  /* 0x000000aa1f1f7233 */ /* 0x000fcc0003803000 */
[C---:B------:R-:W-:Y:S01]  /*eb80*/  HMMA.16816.F32.BF16 R108, R8.reuse, R16, R108 ;  /* 0x00000010086c723c */ /* 0x040fe2000004186c */
[----:B-1----:R-:W-:Y:S02]  /*eb90*/  PRMT R177, R13, 0x5410, R14 ;  /* 0x000054100db17816 */ /* 0x002fe4000000000e */
[----:B------:R-:W1:Y:S05]  /*eba0*/  LDSM.16.MT88.4 R12, [R133+0x7800] ;  /* 0x00780000850c783b */ /* 0x000e6a0000004200 */
[C---:B------:R-:W-:Y:S01]  /*ebb0*/  HMMA.16816.F32.BF16 R112, R8.reuse, R18, R112 ;  /* 0x000000120870723c */ /* 0x040fe20000041870 */
[----:B------:R-:W-:Y:S02]  /*ebc0*/  PRMT R29, R217, 0x5410, R176 ;  /* 0x00005410d91d7816 */ /* 0x000fe400000000b0 */
[----:B------:R-:W-:Y:S01]  /*ebd0*/  HSET2.LE.AND R30, R177, R170, PT ;  /* 0x000000aab11e7233 */ /* 0x000fe20003803000 */
[----:B------:R-:W2:Y:S04]  /*ebe0*/  LDSM.16.MT88.4 R16, [R214+0x7800] ;  /* 0x00780000d610783b */ /* 0x000ea80000004200 */
[----:B------:R-:W-:Y:S01]  /*ebf0*/  HMMA.16816.F32.BF16 R124, R8, R32, R124 ;  /* 0x00000020087c723c */ /* 0x000fe2000004187c */
[----:B------:R-:W-:-:S02]  /*ec00*/  PRMT R33, R0, 0x7610, R33 ;  /* 0x0000761000217816 */ /* 0x000fc40000000021 */
[----:B------:R-:W-:Y:S01]  /*ec10*/  PRMT R0, R0, 0x7632, R0 ;  /* 0x0000763200007816 */ /* 0x000fe20000000000 */
[----:B------:R3:W-:Y:S01]  /*ec20*/  STG.E.U16 desc[UR26][R178.64+-0x6e], R28 ;  /* 0xffff921cb2007986 */ /* 0x0007e2000c10151a */
[--C-:B------:R-:W-:Y:S02]  /*ec30*/  HSET2.LE.AND R29, R29, R170.reuse, PT ;  /* 0x000000aa1d1d7233 */ /* 0x100fe40003803000 */
[----:B------:R-:W-:Y:S01]  /*ec40*/  HSET2.LE.AND R32, R215, R170, PT ;  /* 0x000000aad7207233 */ /* 0x000fe20003803000 */
[----:B------:R-:W-:Y:S01]  /*ec50*/  HMMA.16816.F32.BF16 R128, R8, R34, R128 ;  /* 0x000000220880723c */ /* 0x000fe20000041880 */
[----:B------:R-:W-:Y:S01]  /*ec60*/  IMAD.MOV.U32 R10, RZ, RZ, R172 ;  /* 0x000000ffff0a7224 */ /* 0x000fe200078e00ac */
[C---:B------:R-:W-:Y:S02]  /*ec70*/  PRMT R8, R172.reuse, 0x7773, RZ ;  /* 0x00007773ac087816 */ /* 0x040fe400000000ff */
[----:B------:R-:W-:Y:S02]  /*ec80*/  PRMT R11, R172, 0x7772, RZ ;  /* 0x00007772ac0b7816 */ /* 0x000fe400000000ff */
[----:B------:R-:W-:-:S02]  /*ec90*/  LOP3.LUT R35, R171, 0xffff, RZ, 0xc0, !PT ;  /* 0x0000ffffab237812 */ /* 0x000fc400078ec0ff */
[----:B------:R-:W-:Y:S02]  /*eca0*/  PRMT R34, R171, 0x7632, R34 ;  /* 0x00007632ab227816 */ /* 0x000fe40000000022 */
[----:B------:R-:W-:Y:S02]  /*ecb0*/  ISETP.LE.U32.AND P2, PT, R176, UR12, PT ;  /* 0x0000000cb0007c0c */ /* 0x000fe4000bf43070 */
[----:B------:R-:W-:Y:S02]  /*ecc0*/  PRMT R9, R172, 0x7771, RZ ;  /* 0x00007771ac097816 */ /* 0x000fe400000000ff */
[----:B------:R-:W-:Y:S02]  /*ecd0*/  LOP3.LUT R10, R10, 0xff, RZ, 0xc0, !PT ;  /* 0x000000ff0a0a7812 */ /* 0x000fe400078ec0ff */
[----:B---3--:R-:W-:Y:S02]  /*ece0*/  LOP3.LUT R28, R175, R30, RZ, 0xc0, !PT ;  /* 0x0000001eaf1c7212 */ /* 0x008fe400078ec0ff */
[----:B------:R-:W-:-:S04]  /*ecf0*/  PRMT R30, R33, 0x5410, R0 ;  /* 0x00005410211e7816 */ /* 0x000fc80000000000 */
[----:B------:R-:W-:Y:S02]  /*ed00*/  LOP3.LUT R29, R30, R29, RZ, 0xc0, !PT ;  /* 0x0000001d1e1d7212 */ /* 0x000fe400078ec0ff */
[----:B------:R-:W-:Y:S02]  /*ed10*/  LOP3.LUT R30, R174, R31, RZ, 0xc0, !PT ;  /* 0x0000001fae1e7212 */ /* 0x000fe400078ec0ff */
[----:B------:R-:W-:Y:S02]  /*ed20*/  LOP3.LUT R31, R173, R32, RZ, 0xc0, !PT ;  /* 0x00000020ad1f7212 */ /* 0x000fe400078ec0ff */
[----:B------:R-:W-:Y:S02]  /*ed30*/  LOP3.LUT R32, R171, 0xff, RZ, 0xc0, !PT ;  /* 0x000000ffab207812 */ /* 0x000fe400078ec0ff */
[----:B------:R-:W-:Y:S02]  /*ed40*/  SHF.R.U32.HI R171, RZ, 0x18, R171 ;  /* 0x00000018ffab7819 */ /* 0x000fe400000116ab */
[----:B------:R-:W-:-:S02]  /*ed50*/  SHF.R.U32.HI R35, RZ, 0x8, R35 ;  /* 0x00000008ff237819 */ /* 0x000fc40000011623 */
[----:B------:R-:W-:Y:S02]  /*ed60*/  LOP3.LUT R34, R34, 0xff, RZ, 0xc0, !PT ;  /* 0x000000ff22227812 */ /* 0x000fe400078ec0ff */
[----:B------:R-:W-:Y:S02]  /*ed70*/  PRMT R8, R11, 0x5410, R8 ;  /* 0x000054100b087816 */ /* 0x000fe40000000008 */
[----:B------:R-:W-:Y:S02]  /*ed80*/  PRMT R9, R10, 0x5410, R9 ;  /* 0x000054100a097816 */ /* 0x000fe40000000009 */
[----:B------:R-:W-:Y:S02]  /*ed90*/  PRMT R35, R32, 0x5410, R35 ;  /* 0x0000541020237816 */ /* 0x000fe40000000023 */
[----:B------:R-:W-:Y:S02]  /*eda0*/  PRMT R171, R34, 0x5410, R171 ;  /* 0x0000541022ab7816 */ /* 0x000fe400000000ab */
[----:B------:R-:W-:Y:S01]  /*edb0*/  LOP3.LUT R11, R8, 0xff00ff, RZ, 0xc0, !PT ;  /* 0x00ff00ff080b7812 */ /* 0x000fe200078ec0ff */
[----:B------:R-:W-:Y:S01]  /*edc0*/  @!P3 HFMA2.BF16_V2 R3, -RZ.H0_H0, RZ.H0_H0, -R33.H0_H0 ;  /* 0x200000ffff03b231 */ /* 0x000fe20000340921 */
[----:B------:R-:W-:Y:S01]  /*edd0*/  HSET2.LE.AND R8, R35, R170, PT ;  /* 0x000000aa23087233 */ /* 0x000fe20003803000 */
[----:B------:R-:W-:Y:S01]  /*ede0*/  @!P2 HFMA2.BF16_V2 R2, -RZ.H0_H0, RZ.H0_H0, -R0.H0_H0 ;  /* 0x200000ffff02a231 */ /* 0x000fe20000340900 */
[----:B------:R-:W-:-:S02]  /*edf0*/  HSET2.LE.AND R171, R171, R170, PT ;  /* 0x000000aaabab7233 */ /* 0x000fc40003803000 */
[--C-:B------:R-:W-:Y:S02]  /*ee00*/  HSET2.LE.AND R10, R9, R170.reuse, PT ;  /* 0x000000aa090a7233 */ /* 0x100fe40003803000 */
[----:B------:R-:W-:Y:S02]  /*ee10*/  HSET2.LE.AND R11, R11, R170, PT ;  /* 0x000000aa0b0b7233 */ /* 0x000fe40003803000 */
[----:B------:R-:W-:Y:S02]  /*ee20*/  LOP3.LUT R8, R169, R8, RZ, 0xc0, !PT ;  /* 0x00000008a9087212 */ /* 0x000fe400078ec0ff */
[----:B------:R-:W-:Y:S02]  /*ee30*/  LOP3.LUT R9, R168, R171, RZ, 0xc0, !PT ;  /* 0x000000aba8097212 */ /* 0x000fe400078ec0ff */
[----:B------:R-:W-:Y:S02]  /*ee40*/  LOP3.LUT R10, R167, R10, RZ, 0xc0, !PT ;  /* 0x0000000aa70a7212 */ /* 0x000fe400078ec0ff */
[----:B------:R-:W-:-:S02]  /*ee50*/  LOP3.LUT R11, R166, R11, RZ, 0xc0, !PT ;  /* 0x0000000ba60b7212 */ /* 0x000fc400078ec0ff */
[----:B------:R-:W-:Y:S02]  /*ee60*/  @!P3 PRMT R33, R3, 0x5410, RZ ;  /* 0x000054100321b816 */ /* 0x000fe400000000ff */
[----:B------:R-:W-:Y:S01]  /*ee70*/  @!P2 PRMT R0, R2, 0x5410, RZ ;  /* 0x000054100200a816 */ /* 0x000fe200000000ff */
[C---:B------:R-:W-:Y:S01]  /*ee80*/  IMAD.WIDE R2, R47.reuse, 0x70, R164 ;  /* 0x000000702f027825 */ /* 0x040fe200078e02a4 */
[-C--:B-1----:R-:W-:Y:S08]  /*ee90*/  HMMA.16816.F32.BF16 R96, R28, R12.reuse, R96 ;  /* 0x0000000c1c60723c */ /* 0x082ff00000041860 */
[----:B------:R-:W-:Y:S01]  /*eea0*/  HMMA.16816.F32.BF16 R124, R8, R12, R124 ;  /* 0x0000000c087c723c */ /* 0x000fe2000004187c */
[----:B------:R-:W-:-:S07]  /*eeb0*/  IMAD.WIDE R12, R47, -0x70, R2 ;  /* 0xffffff902f0c7825 */ /* 0x000fce00078e0202 */
[C---:B------:R-:W-:Y:S08]  /*eec0*/  HMMA.16816.F32.BF16 R108, R8.reuse, R24, R108 ;  /* 0x00000018086c723c */ /* 0x040ff0000004186c */
[C---:B------:R-:W-:Y:S08]  /*eed0*/  HMMA.16816.F32.BF16 R112, R8.reuse, R26, R112 ;  /* 0x0000001a0870723c */ /* 0x040ff00000041870 */
[C---:B------:R-:W-:Y:S08]  /*eee0*/  HMMA.16816.F32.BF16 R116, R8.reuse, R20, R116 ;  /* 0x000000140874723c */ /* 0x040ff00000041874 */
[C---:B------:R-:W-:Y:S08]  /*eef0*/  HMMA.16816.F32.BF16 R120, R8.reuse, R22, R120 ;  /* 0x000000160878723c */ /* 0x040ff00000041878 */
[C---:B--2---:R-:W-:Y:S08]  /*ef00*/  HMMA.16816.F32.BF16 R92, R8.reuse, R16, R92 ;  /* 0x00000010085c723c */ /* 0x044ff0000004185c */
[C---:B------:R-:W-:Y:S08]  /*ef10*/  HMMA.16816.F32.BF16 R104, R8.reuse, R18, R104 ;  /* 0x000000120868723c */ /* 0x040ff00000041868 */
[----:B------:R-:W-:Y:S01]  /*ef20*/  HMMA.16816.F32.BF16 R128, R8, R14, R128 ;  /* 0x0000000e0880723c */ /* 0x000fe20000041880 */
[----:B------:R-:W-:-:S04]  /*ef30*/  IMAD.WIDE R8, R47, 0x70, R12 ;  /* 0x000000702f087825 */ /* 0x000fc800078e020c */
[----:B------:R-:W-:-:S03]  /*ef40*/  IMAD.WIDE R10, R47, -0x70, R8 ;  /* 0xffffff902f0a7825 */ /* 0x000fc600078e0208 */
[----:B------:R-:W-:Y:S01]  /*ef50*/  HMMA.16816.F32.BF16 R100, R28, R14, R100 ;  /* 0x0000000e1c64723c */ /* 0x000fe20000041864 */
[----:B------:R-:W-:Y:S01]  /*ef60*/  STG.E.U16 desc[UR26][R162.64+-0x70], R135 ;  /* 0xffff9087a2007986 */ /* 0x000fe2000c10151a */
[----:B------:R-:W-:-:S03]  /*ef70*/  IMAD.WIDE R14, R47, 0x70, R10 ;  /* 0x000000702f0e7825 */ /* 0x000fc600078e020a */
[----:B------:R-:W-:Y:S01]  /*ef80*/  STG.E.U16 desc[UR26][R162.64+-0x6e], R66 ;  /* 0xffff9242a2007986 */ /* 0x000fe2000c10151a */
[----:B------:R-:W-:-:S03]  /*ef90*/  @P5 HFMA2.BF16_V2 R6, -RZ.H0_H0, RZ.H0_H0, -R221.H0_H0 ;  /* 0x200000ffff065231 */ /* 0x000fc600003409dd */
[----:B------:R-:W-:Y:S04]  /*efa0*/  STG.E.U16 desc[UR26][R202.64+-0x60], R40 ;  /* 0xffffa028ca007986 */ /* 0x000fe8000c10151a */
[----:B------:R-:W-:Y:S04]  /*efb0*/  STG.E.U16 desc[UR26][R202.64+-0x5e], R39 ;  /* 0xffffa227ca007986 */ /* 0x000fe8000c10151a */
[----:B------:R-:W-:Y:S04]  /*efc0*/  STG.E.U16 desc[UR26][R164.64+-0x60], R38 ;  /* 0xffffa026a4007986 */ /* 0x000fe8000c10151a */
[----:B------:R-:W-:Y:S04]  /*efd0*/  STG.E.U16 desc[UR26][R164.64+-0x5e], R37 ;  /* 0xffffa225a4007986 */ /* 0x000fe8000c10151a */
[----:B------:R-:W-:Y:S04]  /*efe0*/  STG.E.U16 desc[UR26][R2.64+-0x60], R67 ;  /* 0xffffa04302007986 */ /* 0x000fe8000c10151a */
[----:B------:R1:W-:Y:S01]  /*eff0*/  STG.E.U16 desc[UR26][R2.64+-0x5e], R64 ;  /* 0xffffa24002007986 */ /* 0x0003e2000c10151a */
[----:B------:R-:W-:-:S03]  /*f000*/  @P5 PRMT R221, R6, 0x5410, RZ ;  /* 0x0000541006dd5816 */ /* 0x000fc600000000ff */
[----:B------:R-:W-:Y:S04]  /*f010*/  STG.E.U16 desc[UR26][R162.64+-0x60], R65 ;  /* 0xffffa041a2007986 */ /* 0x000fe8000c10151a */
[----:B------:R-:W-:Y:S04]  /*f020*/  STG.E.U16 desc[UR26][R162.64+-0x5e], R62 ;  /* 0xffffa23ea2007986 */ /* 0x000fe8000c10151a */
[----:B------:R2:W-:Y:S04]  /*f030*/  STG.E.U16 desc[UR26][R202.64+-0x4e], R7 ;  /* 0xffffb207ca007986 */ /* 0x0005e8000c10151a */
[----:B------:R-:W-:Y:S01]  /*f040*/  STG.E.U16 desc[UR26][R202.64+-0x50], R36 ;  /* 0xffffb024ca007986 */ /* 0x000fe2000c10151a */
[----:B-1----:R-:W-:-:S03]  /*f050*/  IMAD.WIDE R2, R47, -0x70, R14 ;  /* 0xffffff902f027825 */ /* 0x002fc600078e020e */
[----:B------:R-:W-:Y:S04]  /*f060*/  STG.E.U16 desc[UR26][R12.64+-0x50], R42 ;  /* 0xffffb02a0c007986 */ /* 0x000fe8000c10151a */
[----:B------:R-:W-:Y:S01]  /*f070*/  STG.E.U16 desc[UR26][R12.64+-0x4e], R41 ;  /* 0xffffb2290c007986 */ /* 0x000fe2000c10151a */
[----:B--2---:R-:W-:-:S03]  /*f080*/  IMAD.WIDE R6, R47, 0x70, R2 ;  /* 0x000000702f067825 */ /* 0x004fc600078e0202 */
[----:B------:R-:W-:Y:S04]  /*f090*/  STG.E.U16 desc[UR26][R8.64+-0x50], R63 ;  /* 0xffffb03f08007986 */ /* 0x000fe8000c10151a */
[----:B------:R1:W-:Y:S01]  /*f0a0*/  STG.E.U16 desc[UR26][R8.64+-0x4e], R60 ;  /* 0xffffb23c08007986 */ /* 0x0003e2000c10151a */
[----:B------:R-:W-:-:S03]  /*f0b0*/  @P4 HFMA2.BF16_V2 R4, -RZ.H0_H0, RZ.H0_H0, -R220.H0_H0 ;  /* 0x200000ffff044231 */ /* 0x000fc600003409dc */
[----:B------:R-:W-:Y:S04]  /*f0c0*/  STG.E.U16 desc[UR26][R162.64+-0x50], R61 ;  /* 0xffffb03da2007986 */ /* 0x000fe8000c10151a */
[----:B------:R-:W-:Y:S01]  /*f0d0*/  STG.E.U16 desc[UR26][R162.64+-0x4e], R58 ;  /* 0xffffb23aa2007986 */ /* 0x000fe2000c10151a */
[----:B------:R-:W-:-:S03]  /*f0e0*/  FADD.FTZ R148, R213, R148 ;  /* 0x00000094d5947221 */ /* 0x000fc60000010000 */
[----:B------:R-:W-:Y:S04]  /*f0f0*/  STG.E.U16 desc[UR26][R202.64+-0x40], R146 ;  /* 0xffffc092ca007986 */ /* 0x000fe8000c10151a */
[----:B------:R-:W-:Y:S01]  /*f100*/  STG.E.U16 desc[UR26][R202.64+-0x3e], R151 ;  /* 0xffffc297ca007986 */ /* 0x000fe2000c10151a */
[----:B------:R-:W-:-:S03]  /*f110*/  FADD.FTZ R160, R161, R160 ;  /* 0x000000a0a1a07221 */ /* 0x000fc60000010000 */
[----:B------:R-:W-:Y:S01]  /*f120*/  STG.E.U16 desc[UR26][R10.64+-0x40], R149 ;  /* 0xffffc0950a007986 */ /* 0x000fe2000c10151a */
[----:B-1----:R-:W-:-:S03]  /*f130*/  IMAD.WIDE R8, R47, -0x70, R6 ;  /* 0xffffff902f087825 */ /* 0x002fc600078e0206 */
[----:B------:R1:W-:Y:S01]  /*f140*/  STG.E.U16 desc[UR26][R10.64+-0x3e], R144 ;  /* 0xffffc2900a007986 */ /* 0x0003e2000c10151a */
[----:B------:R-:W-:Y:S01]  /*f150*/  FADD.FTZ R157, R157, R152 ;  /* 0x000000989d9d7221 */ /* 0x000fe20000010000 */
[----:B------:R-:W-:Y:S01]  /*f160*/  FADD.FTZ R150, R155, R150 ;  /* 0x000000969b967221 */ /* 0x000fe20000010000 */
[----:B------:R-:W-:Y:S01]  /*f170*/  @P4 PRMT R220, R4, 0x5410, RZ ;  /* 0x0000541004dc4816 */ /* 0x000fe200000000ff */
[----:B------:R-:W-:Y:S01]  /*f180*/  STG.E.U16 desc[UR26][R14.64+-0x40], R59 ;  /* 0xffffc03b0e007986 */ /* 0x000fe2000c10151a */
[----:B------:R-:W-:Y:S01]  /*f190*/  FADD.FTZ R211, R211, R148 ;  /* 0x00000094d3d37221 */ /* 0x000fe20000010000 */
[----:B------:R-:W-:Y:S02]  /*f1a0*/  FADD.FTZ R159, R159, R160 ;  /* 0x000000a09f9f7221 */ /* 0x000fe40000010000 */
[----:B------:R-:W-:Y:S01]  /*f1b0*/  STG.E.U16 desc[UR26][R14.64+-0x3e], R56 ;  /* 0xffffc2380e007986 */ /* 0x000fe2000c10151a */
[----:B------:R-:W-:Y:S01]  /*f1c0*/  FADD.FTZ R156, R156, R157 ;  /* 0x0000009d9c9c7221 */ /* 0x000fe20000010000 */
[----:B------:R-:W-:-:S02]  /*f1d0*/  FADD.FTZ R153, R153, R150 ;  /* 0x0000009699997221 */ /* 0x000fc40000010000 */
[----:B------:R-:W-:Y:S01]  /*f1e0*/  STG.E.U16 desc[UR26][R162.64+-0x40], R57 ;  /* 0xffffc039a2007986 */ /* 0x000fe2000c10151a */
[----:B------:R-:W-:-:S03]  /*f1f0*/  FADD.FTZ R154, R154, R211 ;  /* 0x000000d39a9a7221 */ /* 0x000fc60000010000 */
[----:B------:R-:W-:Y:S01]  /*f200*/  STG.E.U16 desc[UR26][R162.64+-0x3e], R54 ;  /* 0xffffc236a2007986 */ /* 0x000fe2000c10151a */
[----:B------:R-:W-:-:S03]  /*f210*/  FADD.FTZ R252, R158, R159 ;  /* 0x0000009f9efc7221 */ /* 0x000fc60000010000 */
[----:B------:R-:W-:Y:S01]  /*f220*/  STG.E.U16 desc[UR26][R202.64+-0x30], R142 ;  /* 0xffffd08eca007986 */ /* 0x000fe2000c10151a */
[----:B-1----:R-:W-:-:S03]  /*f230*/  IMAD.WIDE R10, R47, 0x70, R8 ;  /* 0x000000702f0a7825 */ /* 0x002fc600078e0208 */
[----:B------:R-:W-:Y:S01]  /*f240*/  STG.E.U16 desc[UR26][R202.64+-0x2e], R147 ;  /* 0xffffd293ca007986 */ /* 0x000fe2000c10151a */
[----:B------:R-:W-:-:S03]  /*f250*/  IMAD.WIDE R12, R47, -0x70, R10 ;  /* 0xffffff902f0c7825 */ /* 0x000fc600078e020a */
[----:B------:R-:W-:Y:S01]  /*f260*/  STG.E.U16 desc[UR26][R2.64+-0x30], R145 ;  /* 0xffffd09102007986 */ /* 0x000fe2000c10151a */
[----:B------:R-:W-:-:S03]  /*f270*/  FADD.FTZ R250, R45, R156 ;  /* 0x0000009c2dfa7221 */ /* 0x000fc60000010000 */
[----:B------:R1:W-:Y:S01]  /*f280*/  STG.E.U16 desc[UR26][R2.64+-0x2e], R140 ;  /* 0xffffd28c02007986 */ /* 0x0003e2000c10151a */
[----:B------:R-:W-:-:S03]  /*f290*/  FADD.FTZ R251, R44, R153 ;  /* 0x000000992cfb7221 */ /* 0x000fc60000010000 */
[----:B------:R-:W-:Y:S04]  /*f2a0*/  STG.E.U16 desc[UR26][R6.64+-0x30], R55 ;  /* 0xffffd03706007986 */ /* 0x000fe8000c10151a */
[----:B------:R-:W-:Y:S01]  /*f2b0*/  STG.E.U16 desc[UR26][R6.64+-0x2e], R52 ;  /* 0xffffd23406007986 */ /* 0x000fe2000c10151a */
[----:B------:R-:W-:-:S03]  /*f2c0*/  FADD.FTZ R249, R43, R154 ;  /* 0x0000009a2bf97221 */ /* 0x000fc60000010000 */
[----:B------:R-:W-:Y:S04]  /*f2d0*/  STG.E.U16 desc[UR26][R162.64+-0x30], R221 ;  /* 0xffffd0dda2007986 */ /* 0x000fe8000c10151a */
[----:B------:R-:W-:Y:S04]  /*f2e0*/  STG.E.U16 desc[UR26][R162.64+-0x2e], R220 ;  /* 0xffffd2dca2007986 */ /* 0x000fe8000c10151a */
[----:B------:R-:W-:Y:S04]  /*f2f0*/  STG.E.U16 desc[UR26][R202.64+-0x20], R138 ;  /* 0xffffe08aca007986 */ /* 0x000fe8000c10151a */
[----:B------:R-:W-:Y:S01]  /*f300*/  STG.E.U16 desc[UR26][R202.64+-0x1e], R143 ;  /* 0xffffe28fca007986 */ /* 0x000fe2000c10151a */
[----:B-1----:R-:W-:-:S03]  /*f310*/  IMAD.WIDE R2, R47, 0x70, R12 ;  /* 0x000000702f027825 */ /* 0x002fc600078e020c */
[----:B------:R-:W-:Y:S04]  /*f320*/  STG.E.U16 desc[UR26][R8.64+-0x20], R141 ;  /* 0xffffe08d08007986 */ /* 0x000fe8000c10151a */
[----:B------:R1:W-:Y:S04]  /*f330*/  STG.E.U16 desc[UR26][R8.64+-0x1e], R136 ;  /* 0xffffe28808007986 */ /* 0x0003e8000c10151a */
[----:B------:R-:W-:Y:S04]  /*f340*/  STG.E.U16 desc[UR26][R10.64+-0x20], R53 ;  /* 0xffffe0350a007986 */ /* 0x000fe8000c10151a */
[----:B------:R-:W-:Y:S04]  /*f350*/  STG.E.U16 desc[UR26][R10.64+-0x1e], R50 ;  /* 0xffffe2320a007986 */ /* 0x000fe8000c10151a */
[----:B------:R-:W-:Y:S04]  /*f360*/  STG.E.U16 desc[UR26][R162.64+-0x20], R33 ;  /* 0xffffe021a2007986 */ /* 0x000fe8000c10151a */
[----:B------:R2:W-:Y:S04]  /*f370*/  STG.E.U16 desc[UR26][R162.64+-0x1e], R0 ;  /* 0xffffe200a2007986 */ /* 0x0005e8000c10151a */
[----:B------:R-:W-:Y:S04]  /*f380*/  STG.E.U16 desc[UR26][R202.64+-0x10], R134 ;  /* 0xfffff086ca007986 */ /* 0x000fe8000c10151a */
[----:B------:R-:W-:Y:S04]  /*f390*/  STG.E.U16 desc[UR26][R202.64+-0xe], R139 ;  /* 0xfffff28bca007986 */ /* 0x000fe8000c10151a */
[----:B------:R-:W-:Y:S04]  /*f3a0*/  STL [R1+0x7c], R252 ;  /* 0x00007cfc01007387 */ /* 0x000fe80000100800 */
[----:B------:R-:W-:Y:S04]  /*f3b0*/  STG.E.U16 desc[UR26][R12.64+-0x10], R137 ;  /* 0xfffff0890c007986 */ /* 0x000fe8000c10151a */
[----:B------:R-:W-:Y:S04]  /*f3c0*/  STG.E.U16 desc[UR26][R12.64+-0xe], R132 ;  /* 0xfffff2840c007986 */ /* 0x000fe8000c10151a */
[----:B------:R-:W-:Y:S01]  /*f3d0*/  STL [R1+0x78], R250 ;  /* 0x000078fa01007387 */ /* 0x000fe20000100800 */
[C---:B------:R-:W-:Y:S03]  /*f3e0*/  HMMA.16816.F32.BF16 R68, R28.reuse, R16, R68 ;  /* 0x000000101c44723c */ /* 0x040fe60000041844 */
[----:B------:R-:W-:Y:S04]  /*f3f0*/  STG.E.U16 desc[UR26][R2.64+-0x10], R51 ;  /* 0xfffff03302007986 */ /* 0x000fe8000c10151a */
[----:B------:R3:W-:Y:S01]  /*f400*/  STG.E.U16 desc[UR26][R2.64+-0xe], R48 ;  /* 0xfffff23002007986 */ /* 0x0007e2000c10151a */
[C---:B------:R-:W-:Y:S03]  /*f410*/  HMMA.16816.F32.BF16 R72, R28.reuse, R18, R72 ;  /* 0x000000121c48723c */ /* 0x040fe60000041848 */
[----:B------:R4:W-:Y:S04]  /*f420*/  STL [R1+0x74], R251 ;  /* 0x000074fb01007387 */ /* 0x0009e80000100800 */
[----:B------:R4:W-:Y:S01]  /*f430*/  STG.E.U16 desc[UR26][R162.64+-0x10], R49 ;  /* 0xfffff031a2007986 */ /* 0x0009e2000c10151a */
[C---:B------:R-:W-:Y:S03]  /*f440*/  HMMA.16816.F32.BF16 R76, R28.reuse, R24, R76 ;  /* 0x000000181c4c723c */ /* 0x040fe6000004184c */
[----:B------:R4:W-:Y:S04]  /*f450*/  STG.E.U16 desc[UR26][R162.64+-0xe], R46 ;  /* 0xfffff22ea2007986 */ /* 0x0009e8000c10151a */
[----:B------:R4:W-:Y:S01]  /*f460*/  STL [R1+0x70], R249 ;  /* 0x000070f901007387 */ /* 0x0009e20000100800 */
[C---:B------:R-:W-:Y:S08]  /*f470*/  HMMA.16816.F32.BF16 R80, R28.reuse, R26, R80 ;  /* 0x0000001a1c50723c */ /* 0x040ff00000041850 */
[C---:B------:R-:W-:Y:S08]  /*f480*/  HMMA.16816.F32.BF16 R84, R28.reuse, R20, R84 ;  /* 0x000000141c54723c */ /* 0x040ff00000041854 */
[----:B------:R-:W-:Y:S01]  /*f490*/  HMMA.16816.F32.BF16 R88, R28, R22, R88 ;  /* 0x000000161c58723c */ /* 0x000fe20000041858 */
[----:B-1----:R-:W-:Y:S01]  /*f4a0*/  IADD3 R136, P2, PT, R202, -0x100, RZ ;  /* 0xffffff00ca887810 */ /* 0x002fe20007f5e0ff */
[----:B--2---:R-:W-:-:S02]  /*f4b0*/  IMAD.MOV.U32 R0, RZ, RZ, R182 ;  /* 0x000000ffff007224 */ /* 0x004fc400078e00b6 */
[----:B---3--:R-:W-:Y:S01]  /*f4c0*/  IMAD.MOV.U32 R2, RZ, RZ, R183 ;  /* 0x000000ffff027224 */ /* 0x008fe200078e00b7 */
[----:B------:R-:W-:Y:S01]  /*f4d0*/  IADD3.X R138, PT, PT, R203, -0x1, RZ, P2, !PT ;  /* 0xffffffffcb8a7810 */ /* 0x000fe200017fe4ff */
[----:B------:R-:W-:Y:S02]  /*f4e0*/  IMAD.MOV.U32 R3, RZ, RZ, R181 ;  /* 0x000000ffff037224 */ /* 0x000fe400078e00b5 */
[----:B------:R-:W-:Y:S01]  /*f4f0*/  IMAD.MOV.U32 R132, RZ, RZ, R180 ;  /* 0x000000ffff847224 */ /* 0x000fe200078e00b4 */
[----:B----4-:R-:W-:Y:S11]  /*f500*/  BRA.U !UP0, `(.L_x_1112) ;  /* 0x00000061080c7547 */ /* 0x010ff6000b800000 */
[----:B------:R-:W2:Y:S04]  /*f510*/  LDL R248, [R1+0x3c] ;  /* 0x00003c0001f87983 */ /* 0x000ea80000100800 */
[----:B------:R-:W3:Y:S04]  /*f520*/  LDL R245, [R1+0x38] ;  /* 0x0000380001f57983 */ /* 0x000ee80000100800 */
[----:B------:R-:W4:Y:S01]  /*f530*/  LDL R244, [R1+0x48] ;  /* 0x0000480001f47983 */ /* 0x000f220000100800 */
[----:B------:R-:W-:Y:S01]  /*f540*/  UIADD3 UR6, UPT, UPT, UR23, -0x3, URZ ;  /* 0xfffffffd17067890 */ /* 0x000fe2000fffe0ff */
[----:B------:R-:W-:-:S04]  /*f550*/  DEPBAR.LE SB0, 0x0 ;  /* 0x000080000000791a */ /* 0x000fc80000000000 */
[----:B------:R-:W-:Y:S01]  /*f560*/  UIMAD.WIDE.U32 UR36, UR6, UR8, URZ ;  /* 0x00000008062472a5 */ /* 0x000fe2000f8e00ff */
[----:B------:R-:W-:Y:S01]  /*f570*/  BAR.SYNC.DEFER_BLOCKING 0x0 ;  /* 0x0000000000007b1d */ /* 0x000fe20000010000 */
[----:B------:R-:W-:Y:S01]  /*f580*/  IMAD.U32 R8, RZ, RZ, UR8 ;  /* 0x00000008ff087e24 */ /* 0x000fe2000f8e00ff */
[----:B------:R-:W-:Y:S01]  /*f590*/  UISETP.NE.AND UP0, UPT, UR23, 0x3, UPT ;  /* 0x000000031700788c */ /* 0x000fe2000bf05270 */
[----:B------:R-:W-:Y:S01]  /*f5a0*/  IMAD.U32 R6, RZ, RZ, UR8 ;  /* 0x00000008ff067e24 */ /* 0x000fe2000f8e00ff */
[----:B------:R-:W-:Y:S01]  /*f5b0*/  UIMAD UR20, UR6, UR9, UR37 ;  /* 0x00000009061472a4 */ /* 0x000fe2000f8e0225 */
[----:B------:R-:W-:Y:S01]  /*f5c0*/  IMAD.U32 R3, RZ, RZ, UR8 ;  /* 0x00000008ff037e24 */ /* 0x000fe2000f8e00ff */
[----:B------:R-:W-:Y:S01]  /*f5d0*/  USHF.L.U32 UR7, UR36, 0x6, URZ ;  /* 0x0000000624077899 */ /* 0x000fe200080006ff */
[----:B------:R-:W-:Y:S01]  /*f5e0*/  IMAD.U32 R0, RZ, RZ, UR9 ;  /* 0x00000009ff007e24 */ /* 0x000fe2000f8e00ff */
[----:B------:R-:W-:Y:S01]  /*f5f0*/  USHF.L.U64.HI UR20, UR36, 0x6, UR20 ;  /* 0x0000000624147899 */ /* 0x000fe20008010214 */
[----:B------:R-:W-:-:S02]  /*f600*/  IMAD.U32 R7, RZ, RZ, UR8 ;  /* 0x00000008ff077e24 */ /* 0x000fc4000f8e00ff */
        /* <DEDUP_REMOVED lines=8> */
[----:B------:R-:W-:Y:S02]  /*f690*/  IMAD.U32 R2, RZ, RZ, UR8 ;  /* 0x00000008ff027e24 */ /* 0x000fe4000f8e00ff */
[----:B------:R-:W-:-:S02]  /*f6a0*/  IMAD.U32 R4, RZ, RZ, UR20 ;  /* 0x00000014ff047e24 */ /* 0x000fc4000f8e00ff */
[----:B------:R-:W-:Y:S01]  /*f6b0*/  @!P1 IMAD R0, R0, 0x30, RZ ;  /* 0x0000003000009824 */ /* 0x000fe200078e02ff */
[CC--:B--2---:R-:W-:Y:S02]  /*f6c0*/  @!P1 LEA R12, P2, R8.reuse, R248.reuse, 0x1 ;  /* 0x000000f8080c9211 */ /* 0x0c4fe400078408ff */
[CC--:B------:R-:W-:Y:S02]  /*f6d0*/  @!P1 LEA R10, P4, R9.reuse, R248.reuse, 0x1 ;  /* 0x000000f8090a9211 */ /* 0x0c0fe400078808ff */
[-C--:B---3--:R-:W-:Y:S01]  /*f6e0*/  @!P1 LEA.HI.X R13, R8, R245.reuse, R3, 0x1, P2 ;  /* 0x000000f5080d9211 */ /* 0x088fe200010f0c03 */
[----:B------:R-:W-:Y:S01]  /*f6f0*/  @!P1 IMAD.WIDE.U32 R2, R2, 0x30, R16 ;  /* 0x0000003002029825 */ /* 0x000fe200078e0010 */
[-C--:B------:R-:W-:Y:S02]  /*f700*/  @!P1 LEA R14, P3, R6, R248.reuse, 0x1 ;  /* 0x000000f8060e9211 */ /* 0x080fe400078608ff */
[-C--:B------:R-:W-:Y:S01]  /*f710*/  @!P1 LEA.HI.X R11, R9, R245.reuse, R4, 0x1, P4 ;  /* 0x000000f5090b9211 */ /* 0x080fe200020f0c04 */
[----:B------:R-:W-:Y:S01]  /*f720*/  @!P1 IMAD.IADD R0, R0, 0x1, R3 ;  /* 0x0000000100009824 */ /* 0x000fe200078e0203 */
[----:B------:R-:W-:Y:S01]  /*f730*/  @!P1 LEA.HI.X R15, R6, R245, R7, 0x1, P3 ;  /* 0x000000f5060f9211 */ /* 0x000fe200018f0c07 */
[----:B----4-:R-:W-:Y:S01]  /*f740*/  @P1 STS.128 [R244+0x6000], RZ ;  /* 0x006000fff4001388 */ /* 0x010fe20000000c00 */
[----:B------:R-:W-:Y:S01]  /*f750*/  @!P1 LEA R6, P2, R2, R248, 0x1 ;  /* 0x000000f802069211 */ /* 0x000fe200078408ff */
[----:B------:R-:W-:-:S02]  /*f760*/  IMAD.U32 R3, RZ, RZ, UR23 ;  /* 0x00000017ff037e24 */ /* 0x000fc4000f8e00ff */
[----:B------:R-:W-:Y:S01]  /*f770*/  @!PT LDS RZ, [RZ] ;  /* 0x00000000fffff984 */ /* 0x000fe20000000800 */
[----:B------:R-:W-:Y:S01]  /*f780*/  @!PT LDS RZ, [RZ] ;  /* 0x00000000fffff984 */ /* 0x000fe20000000800 */
[----:B------:R-:W-:Y:S01]  /*f790*/  @!PT LDS RZ, [RZ] ;  /* 0x00000000fffff984 */ /* 0x000fe20000000800 */
[----:B------:R-:W-:Y:S01]  /*f7a0*/  @!P1 LDGSTS.E.BYPASS.LTC128B.128 [R244+0x6000], desc[UR26][R10.64] ;  /* 0x060000000af49fae */ /* 0x000fe2000b981a1a */
[----:B------:R-:W-:Y:S01]  /*f7b0*/  @!P1 LEA.HI.X R7, R2, R245, R0, 0x1, P2 ;  /* 0x000000f502079211 */ /* 0x000fe200010f0c00 */
[----:B-----5:R-:W-:Y:S02]  /*f7c0*/  IMAD.IADD R0, R5, 0x1, R210 ;  /* 0x0000000105007824 */ /* 0x020fe400078e02d2 */
        /* <DEDUP_REMOVED lines=18> */
[----:B------:R-:W1:Y:S04]  /*f8f0*/  LDSM.16.M88.4 R140, [R212+0x4800] ;  /* 0x00480000d48c783b */ /* 0x000e680000000200 */
[----:B------:R-:W2:Y:S04]  /*f900*/  LDSM.16.M88.4 R132, [R212+0x5000] ;  /* 0x00500000d484783b */ /* 0x000ea80000000200 */
[----:B------:R-:W2:Y:S04]  /*f910*/  LDSM.16.M88.4 R52, [R212+0x5800] ;  /* 0x00580000d434783b */ /* 0x000ea80000000200 */
[----:B------:R-:W-:Y:S04]  /*f920*/  LDSM.16.M88.4 R168, [R209+0x4000] ;  /* 0x00400000d1a8783b */ /* 0x000fe80000000200 */
[----:B------:R-:W2:Y:S04]  /*f930*/  LDSM.16.M88.4 R172, [R0+0x2000] ;  /* 0x0020000000ac783b */ /* 0x000ea80000000200 */
[----:B------:R-:W2:Y:S04]  /*f940*/  LDSM.16.M88.4 R164, [R209+0x4800] ;  /* 0x00480000d1a4783b */ /* 0x000ea80000000200 */
[----:B------:R1:W2:Y:S04]  /*f950*/  LDSM.16.M88.4 R176, [R0] ;  /* 0x0000000000b0783b */ /* 0x0002a80000000200 */
[----:B------:R-:W2:Y:S01]  /*f960*/  LDSM.16.M88.4 R160, [R209+0x5000] ;  /* 0x00500000d1a0783b */ /* 0x000ea20000000200 */
[-C--:B---3--:R-:W-:Y:S03]  /*f970*/  HMMA.16816.F32.BF16 R152, R56, R148.reuse, RZ ;  /* 0x000000943898723c */ /* 0x088fe600000418ff */
[----:B------:R-:W-:Y:S04]  /*f980*/  LDSM.16.M88.4 R44, [R208+0x4000] ;  /* 0x00400000d02c783b */ /* 0x000fe80000000200 */
[----:B------:R-:W-:Y:S01]  /*f990*/  LDSM.16.M88.4 R156, [R209+0x5800] ;  /* 0x00580000d19c783b */ /* 0x000fe20000000200 */
[C---:B----4-:R-:W-:Y:S03]  /*f9a0*/  HMMA.16816.F32.BF16 R28, R60.reuse, R148, RZ ;  /* 0x000000943c1c723c */ /* 0x050fe600000418ff */
[----:B------:R-:W-:Y:S04]  /*f9b0*/  LDSM.16.M88.4 R40, [R208+0x4800] ;  /* 0x00480000d028783b */ /* 0x000fe80000000200 */
[----:B------:R-:W-:Y:S01]  /*f9c0*/  LDSM.16.M88.4 R48, [R199+0x2000] ;  /* 0x00200000c730783b */ /* 0x000fe20000000200 */
[----:B-1----:R-:W-:Y:S01]  /*f9d0*/  IMAD.SHL.U32 R0, R195, 0x2, RZ ;  /* 0x00000002c3007824 */ /* 0x002fe200078e00ff */
[----:B------:R-:W-:Y:S02]  /*f9e0*/  HMMA.16816.F32.BF16 R24, R60, R150, RZ ;  /* 0x000000963c18723c */ /* 0x000fe400000418ff */
[----:B------:R-:W-:Y:S02]  /*f9f0*/  LDSM.16.M88.4 R36, [R208+0x5000] ;  /* 0x00500000d024783b */ /* 0x000fe40000000200 */
[----:B------:R-:W-:-:S02]  /*fa00*/  LOP3.LUT R0, R0, 0x6, RZ, 0xc0, !PT ;  /* 0x0000000600007812 */ /* 0x000fc400078ec0ff */
[----:B------:R-:W-:Y:S02]  /*fa10*/  LDSM.16.M88.4 R32, [R208+0x5800] ;  /* 0x00580000d020783b */ /* 0x000fe40000000200 */
[C---:B------:R-:W-:Y:S01]  /*fa20*/  HMMA.16816.F32.BF16 R20, R60.reuse, R140, RZ ;  /* 0x0000008c3c14723c */ /* 0x040fe200000418ff */
[----:B------:R-:W-:Y:S01]  /*fa30*/  IMAD R3, R3, 0x40, R0 ;  /* 0x0000004003037824 */ /* 0x000fe200078e0200 */
[----:B------:R-:W0:Y:S06]  /*fa40*/  LDGDEPBAR ;  /* 0x00000000000079af */ /* 0x000e2c0000000000 */
[C---:B--2---:R-:W-:Y:S08]  /*fa50*/  HMMA.16816.F32.BF16 R12, R60.reuse, R132, RZ ;  /* 0x000000843c0c723c */ /* 0x044ff000000418ff */
        /* <DEDUP_REMOVED lines=11> */
[----:B------:R-:W1:Y:S07]  /*fb10*/  LDSM.16.M88.4 R52, [R199] ;  /* 0x00000000c734783b */ /* 0x000e6e0000000200 */
[C---:B------:R-:W-:Y:S08]  /*fb20*/  HMMA.16816.F32.BF16 R28, R172.reuse, R168, R28 ;  /* 0x000000a8ac1c723c */ /* 0x040ff0000004181c */
[C---:B------:R-:W-:Y:S08]  /*fb30*/  HMMA.16816.F32.BF16 R20, R172.reuse, R164, R20 ;  /* 0x000000a4ac14723c */ /* 0x040ff00000041814 */
[C---:B------:R-:W-:Y:S08]  /*fb40*/  HMMA.16816.F32.BF16 R24, R172.reuse, R170, R24 ;  /* 0x000000aaac18723c */ /* 0x040ff00000041818 */
[----:B------:R-:W-:Y:S08]  /*fb50*/  HMMA.16816.F32.BF16 R16, R172, R166, R16 ;  /* 0x000000a6ac10723c */ /* 0x000ff00000041810 */
[C---:B------:R-:W-:Y:S08]  /*fb60*/  HMMA.16816.F32.BF16 R152, R176.reuse, R168, R152 ;  /* 0x000000a8b098723c */ /* 0x040ff00000041898 */
[C---:B------:R-:W-:Y:S08]  /*fb70*/  HMMA.16816.F32.BF16 R144, R176.reuse, R164, R144 ;  /* 0x000000a4b090723c */ /* 0x040ff00000041890 */
[C---:B------:R-:W-:Y:S01]  /*fb80*/  HMMA.16816.F32.BF16 R148, R176.reuse, R170, R148 ;  /* 0x000000aab094723c */ /* 0x040fe20000041894 */
[----:B------:R-:W-:Y:S07]  /*fb90*/  LDSM.16.M88.4 R168, [R191] ;  /* 0x00000000bfa8783b */ /* 0x000fee0000000200 */
[----:B------:R-:W-:Y:S01]  /*fba0*/  HMMA.16816.F32.BF16 R140, R176, R166, R140 ;  /* 0x000000a6b08c723c */ /* 0x000fe2000004188c */
[----:B------:R-:W2:Y:S07]  /*fbb0*/  LDSM.16.M88.4 R164, [R194+0x4000] ;  /* 0x00400000c2a4783b */ /* 0x000eae0000000200 */
[C---:B------:R-:W-:Y:S08]  /*fbc0*/  HMMA.16816.F32.BF16 R12, R172.reuse, R160, R12 ;  /* 0x000000a0ac0c723c */ /* 0x040ff0000004180c */
[----:B------:R-:W-:Y:S08]  /*fbd0*/  HMMA.16816.F32.BF16 R8, R172, R162, R8 ;  /* 0x000000a2ac08723c */ /* 0x000ff00000041808 */
[C---:B------:R-:W-:Y:S08]  /*fbe0*/  HMMA.16816.F32.BF16 R136, R176.reuse, R160, R136 ;  /* 0x000000a0b088723c */ /* 0x040ff00000041888 */
[----:B------:R-:W-:Y:S01]  /*fbf0*/  HMMA.16816.F32.BF16 R132, R176, R162, R132 ;  /* 0x000000a2b084723c */ /* 0x000fe20000041884 */
[----:B------:R-:W3:Y:S07]  /*fc00*/  LDSM.16.M88.4 R160, [R194+0x4800] ;  /* 0x00480000c2a0783b */ /* 0x000eee0000000200 */
[----:B-1----:R-:W-:Y:S08]  /*fc10*/  HMMA.16816.F32.BF16 R152, R52, R44, R152 ;  /* 0x0000002c3498723c */ /* 0x002ff00000041898 */
[C---:B------:R-:W-:Y:S08]  /*fc20*/  HMMA.16816.F32.BF16 R4, R172.reuse, R156, R4 ;  /* 0x0000009cac04723c */ /* 0x040ff00000041804 */
[----:B------:R-:W-:Y:S01]  /*fc30*/  HMMA.16816.F32.BF16 R60, R172, R158, R60 ;  /* 0x0000009eac3c723c */ /* 0x000fe2000004183c */
[----:B------:R-:W-:Y:S07]  /*fc40*/  LDSM.16.M88.4 R172, [R194+0x5800] ;  /* 0x00580000c2ac783b */ /* 0x000fee0000000200 */
[C---:B------:R-:W-:Y:S08]  /*fc50*/  HMMA.16816.F32.BF16 R64, R176.reuse, R156, R64 ;  /* 0x0000009cb040723c */ /* 0x040ff00000041840 */
[----:B------:R-:W-:Y:S01]  /*fc60*/  HMMA.16816.F32.BF16 R56, R176, R158, R56 ;  /* 0x0000009eb038723c */ /* 0x000fe20000041838 */
[----:B------:R-:W1:Y:S07]  /*fc70*/  LDSM.16.M88.4 R156, [R194+0x5000] ;  /* 0x00500000c29c783b */ /* 0x000e6e0000000200 */
[C---:B------:R-:W-:Y:S08]  /*fc80*/  HMMA.16816.F32.BF16 R148, R52.reuse, R46, R148 ;  /* 0x0000002e3494723c */ /* 0x040ff00000041894 */
[C---:B------:R-:W-:Y:S08]  /*fc90*/  HMMA.16816.F32.BF16 R144, R52.reuse, R40, R144 ;  /* 0x000000283490723c */ /* 0x040ff00000041890 */
[----:B------:R-:W-:Y:S08]  /*fca0*/  HMMA.16816.F32.BF16 R140, R52, R42, R140 ;  /* 0x0000002a348c723c */ /* 0x000ff0000004188c */
[----:B--2---:R-:W-:Y:S08]  /*fcb0*/  HMMA.16816.F32.BF16 R152, R168, R164, R152 ;  /* 0x000000a4a898723c */ /* 0x004ff00000041898 */
[C---:B------:R-:W-:Y:S08]  /*fcc0*/  HMMA.16816.F32.BF16 R12, R48.reuse, R36, R12 ;  /* 0x00000024300c723c */ /* 0x040ff0000004180c */
[----:B------:R-:W-:Y:S08]  /*fcd0*/  HMMA.16816.F32.BF16 R8, R48, R38, R8 ;  /* 0x000000263008723c */ /* 0x000ff00000041808 */
[C---:B------:R-:W-:Y:S08]  /*fce0*/  HMMA.16816.F32.BF16 R136, R52.reuse, R36, R136 ;  /* 0x000000243488723c */ /* 0x040ff00000041888 */
[----:B------:R-:W-:Y:S01]  /*fcf0*/  HMMA.16816.F32.BF16 R132, R52, R38, R132 ;  /* 0x000000263484723c */ /* 0x000fe20000041884 */
[----:B------:R-:W2:Y:S01]  /*fd00*/  LDSM.16.M88.4 R36, [R191+0x2000] ;  /* 0x00200000bf24783b */ /* 0x000ea20000000200 */
[----:B------:R-:W-:-:S06]  /*fd10*/  DEPBAR.LE SB0, 0x0 ;  /* 0x000080000000791a */ /* 0x000fcc0000000000 */
[----:B------:R-:W-:Y:S08]  /*fd20*/  HMMA.16816.F32.BF16 R148, R168, R166, R148 ;  /* 0x000000a6a894723c */ /* 0x000ff00000041894 */
[-C--:B------:R-:W-:Y:S08]  /*fd30*/  HMMA.16816.F32.BF16 R4, R48, R32.reuse, R4 ;  /* 0x000000203004723c */ /* 0x080ff00000041804 */
[----:B------:R-:W-:Y:S01]  /*fd40*/  HMMA.16816.F32.BF16 R64, R52, R32, R64 ;  /* 0x000000203440723c */ /* 0x000fe20000041840 */
[----:B------:R-:W-:-:S02]  /*fd50*/  VIADD R32, R3, 0xffffff41 ;  /* 0xffffff4103207836 */ /* 0x000fc40000000000 */
[----:B------:R-:W-:-:S03]  /*fd60*/  VIADD R33, R3, 0xffffff40 ;  /* 0xffffff4003217836 */ /* 0x000fc60000000000 */
[CC--:B------:R-:W-:Y:S02]  /*fd70*/  ISETP.GE.AND P2, PT, R32.reuse, R188.reuse, PT ;  /* 0x000000bc2000720c */ /* 0x0c0fe40003f46270 */
[----:B---3--:R-:W-:Y:S01]  /*fd80*/  HMMA.16816.F32.BF16 R144, R168, R160, R144 ;  /* 0x000000a0a890723c */ /* 0x008fe20000041890 */
[----:B------:R-:W-:Y:S02]  /*fd90*/  ISETP.GE.AND P3, PT, R33, R188, PT ;  /* 0x000000bc2100720c */ /* 0x000fe40003f66270 */
[----:B------:R-:W-:Y:S02]  /*fda0*/  FSEL R155, R155, -INF , !P2 ;  /* 0xff8000009b9b7808 */ /* 0x000fe40005000000 */
[-C--:B------:R-:W-:Y:S02]  /*fdb0*/  ISETP.GE.AND P4, PT, R32, R189.reuse, PT ;  /* 0x000000bd2000720c */ /* 0x080fe40003f86270 */
[----:B------:R-:W-:Y:S01]  /*fdc0*/  ISETP.GE.AND P5, PT, R33, R189, PT ;  /* 0x000000bd2100720c */ /* 0x000fe20003fa6270 */
[----:B------:R-:W-:Y:S01]  /*fdd0*/  HMMA.16816.F32.BF16 R56, R52, R34, R56 ;  /* 0x000000223438723c */ /* 0x000fe20000041838 */
[----:B------:R-:W-:-:S02]  /*fde0*/  VIADD R54, R3, 0xffffff49 ;  /* 0xffffff4903367836 */ /* 0x000fc40000000000 */
[C---:B------:R-:W-:Y:S01]  /*fdf0*/  VIADD R55, R3.reuse, 0xffffff48 ;  /* 0xffffff4803377836 */ /* 0x040fe20000000000 */
[----:B------:R-:W-:Y:S01]  /*fe00*/  FSEL R152, R152, -INF , !P5 ;  /* 0xff80000098987808 */ /* 0x000fe20006800000 */
[C---:B------:R-:W-:Y:S01]  /*fe10*/  VIADD R53, R3.reuse, 0xffffff50 ;  /* 0xffffff5003357836 */ /* 0x040fe20000000000 */
[----:B------:R-:W-:Y:S01]  /*fe20*/  ISETP.GE.AND P2, PT, R54, R189, PT ;  /* 0x000000bd3600720c */ /* 0x000fe20003f46270 */
[----:B------:R-:W-:Y:S01]  /*fe30*/  VIADD R52, R3, 0xffffff58 ;  /* 0xffffff5803347836 */ /* 0x000fe20000000000 */
[----:B------:R-:W-:Y:S08]  /*fe40*/  HMMA.16816.F32.BF16 R140, R168, R162, R140 ;  /* 0x000000a2a88c723c */ /* 0x000ff0000004188c */
[----:B------:R-:W-:Y:S01]  /*fe50*/  HMMA.16816.F32.BF16 R20, R48, R40, R20 ;  /* 0x000000283014723c */ /* 0x000fe20000041814 */
[----:B------:R-:W-:-:S02]  /*fe60*/  FSEL R41, R154, -INF , !P3 ;  /* 0xff8000009a297808 */ /* 0x000fc40005800000 */
[-C--:B------:R-:W-:Y:S02]  /*fe70*/  ISETP.GE.AND P3, PT, R55, R189.reuse, PT ;  /* 0x000000bd3700720c */ /* 0x080fe40003f66270 */
[----:B------:R-:W-:Y:S02]  /*fe80*/  FSEL R40, R153, -INF , !P4 ;  /* 0xff80000099287808 */ /* 0x000fe40006000000 */
[----:B------:R-:W-:Y:S01]  /*fe90*/  FSEL R148, R148, -INF , !P3 ;  /* 0xff80000094947808 */ /* 0x000fe20005800000 */
[----:B------:R-:W-:Y:S01]  /*fea0*/  HMMA.16816.F32.BF16 R60, R48, R34, R60 ;  /* 0x00000022303c723c */ /* 0x000fe2000004183c */
[----:B------:R-:W-:Y:S02]  /*feb0*/  FSEL R34, R149, -INF , !P2 ;  /* 0xff80000095227808 */ /* 0x000fe40005000000 */
[----:B------:R-:W-:Y:S02]  /*fec0*/  ISETP.GE.AND P2, PT, R53, R189, PT ;  /* 0x000000bd3500720c */ /* 0x000fe40003f46270 */
[----:B------:R-:W-:-:S02]  /*fed0*/  ISETP.GE.AND P4, PT, R55, R188, PT ;  /* 0x000000bc3700720c */ /* 0x000fc40003f86270 */
[----:B------:R-:W-:Y:S01]  /*fee0*/  FSEL R144, R144, -INF , !P2 ;  /* 0xff80000090907808 */ /* 0x000fe20005000000 */
[C---:B------:R-:W-:Y:S01]  /*fef0*/  HMMA.16816.F32.BF16 R28, R48.reuse, R44, R28 ;  /* 0x0000002c301c723c */ /* 0x040fe2000004181c */
[-C--:B------:R-:W-:Y:S01]  /*ff00*/  ISETP.GE.AND P3, PT, R54, R188.reuse, PT ;  /* 0x000000bc3600720c */ /* 0x080fe20003f66270 */
[C---:B------:R-:W-:Y:S01]  /*ff10*/  VIADD R45, R3.reuse, 0xffffff69 ;  /* 0xffffff69032d7836 */ /* 0x040fe20000000000 */
[----:B------:R-:W-:Y:S01]  /*ff20*/  FSEL R150, R150, -INF , !P4 ;  /* 0xff80000096967808 */ /* 0x000fe20006000000 */
[----:B------:R-:W-:Y:S01]  /*ff30*/  VIADD R44, R3, 0xffffff70 ;  /* 0xffffff70032c7836 */ /* 0x000fe20000000000 */
[----:B------:R-:W-:Y:S02]  /*ff40*/  FSEL R151, R151, -INF , !P3 ;  /* 0xff80000097977808 */ /* 0x000fe40005800000 */
[----:B------:R-:W-:Y:S01]  /*ff50*/  ISETP.GE.AND P3, PT, R53, R188, PT ;  /* 0x000000bc3500720c */ /* 0x000fe20003f66270 */
[----:B------:R-:W-:Y:S01]  /*ff60*/  HMMA.16816.F32.BF16 R24, R48, R46, R24 ;  /* 0x0000002e3018723c */ /* 0x000fe20000041818 */
[----:B------:R-:W-:-:S02]  /*ff70*/  VIADD R47, R3, 0xffffff61 ;  /* 0xffffff61032f7836 */ /* 0x000fc40000000000 */
[----:B------:R-:W-:-:S03]  /*ff80*/  FSEL R146, R146, -INF , !P3 ;  /* 0xff80000092927808 */ /* 0x000fc60005800000 */
[-C--:B------:R-:W-:Y:S02]  /*ff90*/  ISETP.GE.AND P5, PT, R47, R189.reuse, PT ;  /* 0x000000bd2f00720c */ /* 0x080fe40003fa6270 */
[----:B------:R-:W-:Y:S01]  /*ffa0*/  HMMA.16816.F32.BF16 R16, R48, R42, R16 ;  /* 0x0000002a3010723c */ /* 0x000fe20000041810 */
[C---:B------:R-:W-:Y:S02]  /*ffb0*/  VIADD R51, R3.reuse, 0xffffff51 ;  /* 0xffffff5103337836 */ /* 0x040fe40000000000 */
[C---:B------:R-:W-:Y:S02]  /*ffc0*/  VIADD R50, R3.reuse, 0xffffff59 ;  /* 0xffffff5903327836 */ /* 0x040fe40000000000 */
[----:B------:R-:W-:Y:S01]  /*ffd0*/  VIADD R49, R3, 0xffffff60 ;  /* 0xffffff6003317836 */ /* 0x000fe20000000000 */
[----:B------:R-:W-:Y:S01]  /*ffe0*/  ISETP.GE.AND P2, PT, R51, R188, PT ;  /* 0x000000bc3300720c */ /* 0x000fe20003f46270 */
[----:B------:R-:W-:Y:S01]  /*fff0*/  VIADD R48, R3, 0xffffff68 ;  /* 0xffffff6803307836 */ /* 0x000fe20000000000 */
[C---:B-1----:R-:W-:Y:S01]  /*10000*/  HMMA.16816.F32.BF16 R136, R168.reuse, R156, R136 ;  /* 0x0000009ca888723c */ /* 0x042fe20000041888 */
[-C--:B------:R-:W-:Y:S01]  /*10010*/  ISETP.GE.AND P4, PT, R51, R189.reuse, PT ;  /* 0x000000bd3300720c */ /* 0x080fe20003f86270 */
[----:B------:R-:W-:Y:S01]  /*10020*/  VIADD R43, R3, 0xffffff71 ;  /* 0xffffff71032b7836 */ /* 0x000fe20000000000 */
[----:B------:R-:W-:Y:S01]  /*10030*/  FSEL R147, R147, -INF , !P2 ;  /* 0xff80000093937808 */ /* 0x000fe20005000000 */
[C---:B------:R-:W-:Y:S01]  /*10040*/  VIADD R42, R3.reuse, 0xffffff78 ;  /* 0xffffff78032a7836 */ /* 0x040fe20000000000 */
[----:B------:R-:W-:Y:S01]  /*10050*/  ISETP.GE.AND P2, PT, R50, R189, PT ;  /* 0x000000bd3200720c */ /* 0x000fe20003f46270 */
[----:B------:R-:W-:Y:S01]  /*10060*/  VIADD R3, R3, 0xffffff79 ;  /* 0xffffff7903037836 */ /* 0x000fe20000000000 */
[----:B------:R-:W-:Y:S01]  /*10070*/  FSEL R2, R145, -INF , !P4 ;  /* 0xff80000091027808 */ /* 0x000fe20006000000 */
[----:B------:R-:W-:Y:S01]  /*10080*/  HMMA.16816.F32.BF16 R132, R168, R158, R132 ;  /* 0x0000009ea884723c */ /* 0x000fe20000041884 */
[----:B------:R-:W-:-:S02]  /*10090*/  FSEL R0, R141, -INF , !P2 ;  /* 0xff8000008d007808 */ /* 0x000fc40005000000 */
[CC--:B------:R-:W-:Y:S02]  /*100a0*/  ISETP.GE.AND P4, PT, R52.reuse, R189.reuse, PT ;  /* 0x000000bd3400720c */ /* 0x0c0fe40003f86270 */
[----:B------:R-:W-:Y:S02]  /*100b0*/  ISETP.GE.AND P3, PT, R49, R189, PT ;  /* 0x000000bd3100720c */ /* 0x000fe40003f66270 */
[----:B------:R-:W-:Y:S01]  /*100c0*/  ISETP.GE.AND P2, PT, R52, R188, PT ;  /* 0x000000bc3400720c */ /* 0x000fe20003f46270 */
[----:B------:R-:W-:Y:S01]  /*100d0*/  HMMA.16816.F32.BF16 R64, R168, R172, R64 ;  /* 0x000000aca840723c */ /* 0x000fe20000041840 */
[----:B------:R-:W-:Y:S02]  /*100e0*/  FSEL R140, R140, -INF , !P4 ;  /* 0xff8000008c8c7808 */ /* 0x000fe40006000000 */
[----:B------:R-:W-:Y:S02]  /*100f0*/  FSEL R136, R136, -INF , !P3 ;  /* 0xff80000088887808 */ /* 0x000fe40005800000 */
[----:B------:R-:W-:-:S02]  /*10100*/  FSEL R142, R142, -INF , !P2 ;  /* 0xff8000008e8e7808 */ /* 0x000fc40005000000 */
[-C--:B------:R-:W-:Y:S01]  /*10110*/  ISETP.GE.AND P4, PT, R50, R188.reuse, PT ;  /* 0x000000bc3200720c */ /* 0x080fe20003f86270 */
[----:B------:R-:W-:Y:S01]  /*10120*/  HMMA.16816.F32.BF16 R56, R168, R174, R56 ;  /* 0x000000aea838723c */ /* 0x000fe20000041838 */
[-C--:B------:R-:W-:Y:S02]  /*10130*/  ISETP.GE.AND P3, PT, R49, R188.reuse, PT ;  /* 0x000000bc3100720c */ /* 0x080fe40003f66270 */
[----:B------:R-:W-:Y:S02]  /*10140*/  ISETP.GE.AND P2, PT, R47, R188, PT ;  /* 0x000000bc2f00720c */ /* 0x000fe40003f46270 */
[----:B------:R-:W-:Y:S02]  /*10150*/  FSEL R143, R143, -INF , !P4 ;  /* 0xff8000008f8f7808 */ /* 0x000fe40006000000 */
[----:B------:R-:W-:Y:S01]  /*10160*/  FSEL R138, R138, -INF , !P3 ;  /* 0xff8000008a8a7808 */ /* 0x000fe20005800000 */
[----:B--2---:R-:W-:Y:S01]  /*10170*/  HMMA.16816.F32.BF16 R28, R36, R164, R28 ;  /* 0x000000a4241c723c */ /* 0x004fe2000004181c */
[----:B------:R-:W-:-:S02]  /*10180*/  FSEL R139, R139, -INF , !P2 ;  /* 0xff8000008b8b7808 */ /* 0x000fc40005000000 */
[-C--:B------:R-:W-:Y:S02]  /*10190*/  ISETP.GE.AND P4, PT, R48, R189.reuse, PT ;  /* 0x000000bd3000720c */ /* 0x080fe40003f86270 */
[-C--:B------:R-:W-:Y:S02]  /*101a0*/  ISETP.GE.AND P3, PT, R45, R189.reuse, PT ;  /* 0x000000bd2d00720c */ /* 0x080fe40003f66270 */
[----:B------:R-:W-:Y:S01]  /*101b0*/  ISETP.GE.AND P2, PT, R44, R189, PT ;  /* 0x000000bd2c00720c */ /* 0x000fe20003f46270 */
[----:B------:R-:W-:Y:S01]  /*101c0*/  HMMA.16816.F32.BF16 R24, R36, R166, R24 ;  /* 0x000000a62418723c */ /* 0x000fe20000041818 */
[----:B------:R-:W-:Y:S02]  /*101d0*/  FSEL R46, R132, -INF , !P4 ;  /* 0xff800000842e7808 */ /* 0x000fe40006000000 */
[----:B------:R-:W-:Y:S02]  /*101e0*/  FSEL R133, R133, -INF , !P3 ;  /* 0xff80000085857808 */ /* 0x000fe40005800000 */
[----:B------:R-:W-:-:S02]  /*101f0*/  FSEL R64, R64, -INF , !P2 ;  /* 0xff80000040407808 */ /* 0x000fc40005000000 */
[-C--:B------:R-:W-:Y:S01]  /*10200*/  ISETP.GE.AND P4, PT, R43, R189.reuse, PT ;  /* 0x000000bd2b00720c */ /* 0x080fe20003f86270 */
[C---:B------:R-:W-:Y:S01]  /*10210*/  HMMA.16816.F32.BF16 R20, R36.reuse, R160, R20 ;  /* 0x000000a02414723c */ /* 0x040fe20000041814 */
[----:B------:R-:W-:Y:S02]  /*10220*/  ISETP.GE.AND P2, PT, R42, R189, PT ;  /* 0x000000bd2a00720c */ /* 0x000fe40003f46270 */
[----:B------:R-:W-:Y:S02]  /*10230*/  ISETP.GE.AND P3, PT, R45, R188, PT ;  /* 0x000000bc2d00720c */ /* 0x000fe40003f66270 */
[----:B------:R-:W-:Y:S02]  /*10240*/  FSEL R65, R65, -INF , !P4 ;  /* 0xff80000041417808 */ /* 0x000fe40006000000 */
[----:B------:R-:W-:Y:S01]  /*10250*/  FSEL R135, R135, -INF , !P3 ;  /* 0xff80000087877808 */ /* 0x000fe20005800000 */
[----:B------:R-:W-:Y:S01]  /*10260*/  HMMA.16816.F32.BF16 R16, R36, R162, R16 ;  /* 0x000000a22410723c */ /* 0x000fe20000041810 */
[----:B------:R-:W-:-:S02]  /*10270*/  FSEL R56, R56, -INF , !P2 ;  /* 0xff80000038387808 */ /* 0x000fc40005000000 */
[-C--:B------:R-:W-:Y:S02]  /*10280*/  ISETP.GE.AND P4, PT, R44, R188.reuse, PT ;  /* 0x000000bc2c00720c */ /* 0x080fe40003f86270 */
[----:B------:R-:W-:Y:S02]  /*10290*/  ISETP.GE.AND P2, PT, R43, R188, PT ;  /* 0x000000bc2b00720c */ /* 0x000fe40003f46270 */
[-C--:B------:R-:W-:Y:S01]  /*102a0*/  ISETP.GE.AND P3, PT, R33, R187.reuse, PT ;  /* 0x000000bb2100720c */ /* 0x080fe20003f66270 */
[C---:B------:R-:W-:Y:S01]  /*102b0*/  HMMA.16816.F32.BF16 R12, R36.reuse, R156, R12 ;  /* 0x0000009c240c723c */ /* 0x040fe2000004180c */
[----:B------:R-:W-:Y:S02]  /*102c0*/  FSEL R66, R66, -INF , !P4 ;  /* 0xff80000042427808 */ /* 0x000fe40006000000 */
[----:B------:R-:W-:Y:S02]  /*102d0*/  FSEL R35, R67, -INF , !P2 ;  /* 0xff80000043237808 */ /* 0x000fe40005000000 */
[----:B------:R-:W-:Y:S01]  /*102e0*/  FSEL R164, R28, -INF , !P3 ;  /* 0xff8000001ca47808 */ /* 0x000fe20005800000 */
[----:B------:R-:W-:Y:S01]  /*102f0*/  BAR.SYNC.DEFER_BLOCKING 0x0 ;  /* 0x0000000000007b1d */ /* 0x000fe20000010000 */
[----:B------:R-:W-:Y:S01]  /*10300*/  ISETP.GE.AND P4, PT, R33, R186, PT ;  /* 0x000000ba2100720c */ /* 0x000fe20003f86270 */
[----:B------:R-:W-:Y:S01]  /*10310*/  HMMA.16816.F32.BF16 R8, R36, R158, R8 ;  /* 0x0000009e2408723c */ /* 0x000fe20000041808 */
[----:B------:R-:W-:-:S02]  /*10320*/  ISETP.GE.AND P2, PT, R32, R187, PT ;  /* 0x000000bb2000720c */ /* 0x000fc40003f46270 */
[-C--:B------:R-:W-:Y:S02]  /*10330*/  ISETP.GE.AND P3, PT, R32, R186.reuse, PT ;  /* 0x000000ba2000720c */ /* 0x080fe40003f66270 */
[----:B------:R-:W-:Y:S02]  /*10340*/  FSEL R33, R30, -INF , !P4 ;  /* 0xff8000001e217808 */ /* 0x000fe40006000000 */
[----:B------:R-:W-:Y:S01]  /*10350*/  FSEL R32, R29, -INF , !P2 ;  /* 0xff8000001d207808 */ /* 0x000fe20005000000 */
[----:B------:R-:W-:Y:S01]  /*10360*/  HMMA.16816.F32.BF16 R4, R36, R172, R4 ;  /* 0x000000ac2404723c */ /* 0x000fe20000041804 */
[----:B------:R-:W-:Y:S02]  /*10370*/  FSEL R67, R31, -INF , !P3 ;  /* 0xff8000001f437808 */ /* 0x000fe40005800000 */
[C---:B------:R-:W-:Y:S02]  /*10380*/  ISETP.GE.AND P4, PT, R55.reuse, R187, PT ;  /* 0x000000bb3700720c */ /* 0x040fe40003f86270 */
[----:B------:R-:W-:-:S02]  /*10390*/  ISETP.GE.AND P2, PT, R55, R186, PT ;  /* 0x000000ba3700720c */ /* 0x000fc40003f46270 */
[-C--:B------:R-:W-:Y:S01]  /*103a0*/  ISETP.GE.AND P3, PT, R54, R187.reuse, PT ;  /* 0x000000bb3600720c */ /* 0x080fe20003f66270 */
[----:B------:R-:W-:Y:S01]  /*103b0*/  HMMA.16816.F32.BF16 R60, R36, R174, R60 ;  /* 0x000000ae243c723c */ /* 0x000fe2000004183c */
[----:B------:R-:W-:Y:S02]  /*103c0*/  FSEL R24, R24, -INF , !P4 ;  /* 0xff80000018187808 */ /* 0x000fe40006000000 */
[----:B------:R-:W-:Y:S02]  /*103d0*/  FSEL R26, R26, -INF , !P2 ;  /* 0xff8000001a1a7808 */ /* 0x000fe40005000000 */
[----:B------:R-:W-:Y:S02]  /*103e0*/  FSEL R25, R25, -INF , !P3 ;  /* 0xff80000019197808 */ /* 0x000fe40005800000 */
[----:B------:R-:W-:Y:S02]  /*103f0*/  ISETP.GE.AND P4, PT, R54, R186, PT ;  /* 0x000000ba3600720c */ /* 0x000fe40003f86270 */
        /* <DEDUP_REMOVED lines=45> */
[----:B------:R-:W-:Y:S02]  /*106d0*/  ISETP.GE.AND P3, PT, R42, R186, PT ;  /* 0x000000ba2a00720c */ /* 0x000fe40003f66270 */
[----:B------:R-:W-:Y:S02]  /*106e0*/  FSEL R134, R134, -INF , !P5 ;  /* 0xff80000086867808 */ /* 0x000fe40006800000 */
[----:B------:R-:W-:Y:S02]  /*106f0*/  FSEL R61, R61, -INF , !P4 ;  /* 0xff8000003d3d7808 */ /* 0x000fe40006000000 */
[----:B------:R-:W-:-:S02]  /*10700*/  FSEL R7, R7, -INF , !P2 ;  /* 0xff80000007077808 */ /* 0x000fc40005000000 */
[----:B------:R-:W-:Y:S02]  /*10710*/  FSEL R62, R62, -INF , !P3 ;  /* 0xff8000003e3e7808 */ /* 0x000fe40005800000 */
[C---:B------:R-:W-:Y:S02]  /*10720*/  ISETP.GE.AND P5, PT, R3.reuse, R189, PT ;  /* 0x000000bd0300720c */ /* 0x040fe40003fa6270 */
[----:B------:R-:W-:Y:S02]  /*10730*/  ISETP.GE.AND P4, PT, R42, R188, PT ;  /* 0x000000bc2a00720c */ /* 0x000fe40003f86270 */
[C---:B------:R-:W-:Y:S02]  /*10740*/  ISETP.GE.AND P2, PT, R3.reuse, R186, PT ;  /* 0x000000ba0300720c */ /* 0x040fe40003f46270 */
[----:B------:R-:W-:Y:S02]  /*10750*/  ISETP.GE.AND P3, PT, R3, R188, PT ;  /* 0x000000bc0300720c */ /* 0x000fe40003f66270 */
[----:B------:R-:W-:-:S02]  /*10760*/  FSEL R63, R63, -INF , !P2 ;  /* 0xff8000003f3f7808 */ /* 0x000fc40005000000 */
[----:B------:R-:W-:Y:S02]  /*10770*/  FSEL R4, R57, -INF , !P5 ;  /* 0xff80000039047808 */ /* 0x000fe40006800000 */
[----:B------:R-:W-:Y:S02]  /*10780*/  FSEL R245, R58, -INF , !P4 ;  /* 0xff8000003af57808 */ /* 0x000fe40006000000 */
[----:B------:R-:W-:Y:S01]  /*10790*/  FSEL R5, R59, -INF , !P3 ;  /* 0xff8000003b057808 */ /* 0x000fe20005800000 */
[----:B------:R-:W-:Y:S06]  /*107a0*/  BRA.U !UP0, `(.L_x_1116) ;  /* 0x0000000108e87547 */ /* 0x000fec000b800000 */
[----:B------:R-:W2:Y:S04]  /*107b0*/  LDL R241, [R1+0x44] ;  /* 0x0000440001f17983 */ /* 0x000ea80000100800 */
[----:B------:R-:W3:Y:S01]  /*107c0*/  LDL R248, [R1+0x40] ;  /* 0x0000400001f87983 */ /* 0x000ee20000100800 */
[----:B------:R-:W-:Y:S01]  /*107d0*/  UIADD3 UR9, UPT, UPT, UR23, -0x4, URZ ;  /* 0xfffffffc17097890 */ /* 0x000fe2000fffe0ff */
[----:B------:R-:W-:Y:S01]  /*107e0*/  IMAD.U32 R36, RZ, RZ, UR10 ;  /* 0x0000000aff247e24 */ /* 0x000fe2000f8e00ff */
[----:B------:R-:W-:Y:S01]  /*107f0*/  BSSY.RECONVERGENT B0, `(.L_x_1117) ;  /* 0x0000034000007945 */ /* 0x000fe20003800200 */
[----:B------:R-:W-:Y:S01]  /*10800*/  IMAD.U32 R37, RZ, RZ, UR10 ;  /* 0x0000000aff257e24 */ /* 0x000fe2000f8e00ff */
[----:B------:R-:W-:Y:S01]  /*10810*/  UIMAD.WIDE.U32 UR36, UR9, UR10, URZ ;  /* 0x0000000a092472a5 */ /* 0x000fe2000f8e00ff */
[----:B------:R-:W-:Y:S01]  /*10820*/  IMAD.U32 R30, RZ, RZ, UR10 ;  /* 0x0000000aff1e7e24 */ /* 0x000fe2000f8e00ff */
[----:B------:R1:W-:Y:S01]  /*10830*/  @P1 STS.128 [R244+0x4000], RZ ;  /* 0x004000fff4001388 */ /* 0x0003e20000000c00 */
        /* <DEDUP_REMOVED lines=13> */
[-C--:B--2---:R-:W-:Y:S02]  /*10910*/  @!P1 LEA R44, P4, R31, R241.reuse, 0x1 ;  /* 0x000000f11f2c9211 */ /* 0x084fe400078808ff */
[----:B------:R-:W-:-:S02]  /*10920*/  @!P1 LEA R42, P3, R36, R241, 0x1 ;  /* 0x000000f1242a9211 */ /* 0x000fc400078608ff */
[----:B------:R-:W-:Y:S02]  /*10930*/  @!P1 LEA R38, P2, R37, R241, 0x1 ;  /* 0x000000f125269211 */ /* 0x000fe400078408ff */
[-C--:B---3--:R-:W-:Y:S02]  /*10940*/  @!P1 LEA.HI.X R45, R3, R248.reuse, R30, 0x1, P4 ;  /* 0x000000f8032d9211 */ /* 0x088fe400020f0c1e */
        /* <DEDUP_REMOVED lines=18> */
[----:B------:R-:W-:Y:S02]  /*10a70*/  UIMAD.WIDE.U32 UR36, UR10, 0x30, UR8 ;  /* 0x000000300a2478a5 */ /* 0x000fe4000f8e0008 */
[----:B------:R-:W-:-:S04]  /*10a80*/  UIMAD UR7, UR11, 0x30, URZ ;  /* 0x000000300b0778a4 */ /* 0x000fc8000f8e02ff */
[----:B------:R-:W-:Y:S01]  /*10a90*/  UIADD3 UR7, UPT, UPT, UR7, UR37, URZ ;  /* 0x0000002507077290 */ /* 0x000fe2000fffe0ff */
        /* <DEDUP_REMOVED lines=9> */
.L_x_1118:
[----:B------:R-:W-:Y:S05]  /*10b30*/  BSYNC.RECONVERGENT B0 ;  /* 0x0000000000007941 */ /* 0x000fea0003800200 */
.L_x_1117:
[----:B------:R-:W0:Y:S02]  /*10b40*/  LDGDEPBAR ;  /* 0x00000000000079af */ /* 0x000e240000000000 */
.L_x_1116:
[----:B------:R-:W3:Y:S04]  /*10b50*/  LDL.64 R156, [R1+0x68] ;  /* 0x00006800019c7983 */ /* 0x000ee80000100a00 */
[----:B------:R-:W4:Y:S01]  /*10b60*/  LDL.64 R160, [R1+0x60] ;  /* 0x0000600001a07983 */ /* 0x000f220000100a00 */
[----:B------:R-:W-:Y:S01]  /*10b70*/  FMNMX3.FTZ R3, R180, R152, R40, !PT ;  /* 0x00000098b4037276 */ /* 0x000fe20007810028 */
[----:B------:R-:W-:Y:S01]  /*10b80*/  USHF.L.U32 UR6, UR6, 0x1, URZ ;  /* 0x0000000106067899 */ /* 0x000fe200080006ff */
[----:B-1----:R-:W-:Y:S01]  /*10b90*/  FMNMX3.FTZ R44, R181, R41, R155, !PT ;  /* 0x00000029b52c7276 */ /* 0x002fe2000781009b */
[----:B------:R-:W-:Y:S01]  /*10ba0*/  IMAD.U32 R230, RZ, RZ, UR33 ;  /* 0x00000021ffe67e24 */ /* 0x000fe2000f8e00ff */
[----:B------:R-:W-:Y:S01]  /*10bb0*/  FMNMX3.FTZ R3, R3, R148, R34, !PT ;  /* 0x0000009403037276 */ /* 0x000fe20007810022 */
[----:B------:R-:W-:Y:S01]  /*10bc0*/  UIADD3 UR31, UPT, UPT, UR31, -0x3, URZ ;  /* 0xfffffffd1f1f7890 */ /* 0x000fe2000fffe0ff */
[----:B------:R-:W-:Y:S01]  /*10bd0*/  FMNMX3.FTZ R44, R44, R150, R151, !PT ;  /* 0x000000962c2c7276 */ /* 0x000fe20007810097 */
[----:B------:R-:W-:Y:S01]  /*10be0*/  IMAD.U32 R226, RZ, RZ, UR33 ;  /* 0x00000021ffe27e24 */ /* 0x000fe2000f8e00ff */
[----:B------:R-:W-:Y:S01]  /*10bf0*/  FMNMX3.FTZ R3, R3, R144, R2, !PT ;  /* 0x0000009003037276 */ /* 0x000fe20007810002 */
[----:B------:R1:W-:Y:S01]  /*10c00*/  STL.64 [R1+0x90], R196 ;  /* 0x000090c401007387 */ /* 0x0003e20000100a00 */
[----:B------:R-:W-:-:S02]  /*10c10*/  FMNMX3.FTZ R44, R44, R146, R147, !PT ;  /* 0x000000922c2c7276 */ /* 0x000fc40007810093 */
[----:B------:R-:W-:Y:S01]  /*10c20*/  FMNMX3.FTZ R3, R3, R140, R0, !PT ;  /* 0x0000008c03037276 */ /* 0x000fe20007810000 */
[----:B------:R2:W-:Y:S01]  /*10c30*/  STL.64 [R1+0x88], R184 ;  /* 0x000088b801007387 */ /* 0x0005e20000100a00 */
        /* <DEDUP_REMOVED lines=8> */
[----:B------:R-:W-:-:S03]  /*10cc0*/  FMNMX3.FTZ R43, R44, R245, R5, !PT ;  /* 0x000000f52c2b7276 */ /* 0x000fc60007810005 */
[----:B------:R-:W2:Y:S04]  /*10cd0*/  SHFL.BFLY PT, R47, R48, 0x2, 0x1f ;  /* 0x0c401f00302f7f89 */ /* 0x000ea800000e0000 */
[----:B------:R-:W2:Y:S04]  /*10ce0*/  SHFL.BFLY PT, R44, R43, 0x2, 0x1f ;  /* 0x0c401f002b2c7f89 */ /* 0x000ea800000e0000 */
[----:B-1----:R-:W4:Y:S04]  /*10cf0*/  LDL.64 R196, [R1+0x58] ;  /* 0x0000580001c47983 */ /* 0x002f280000100a00 */
[----:B--2---:R-:W2:Y:S01]  /*10d00*/  LDL.64 R184, [R1+0x50] ;  /* 0x0000500001b87983 */ /* 0x004ea20000100a00 */
[----:B------:R-:W-:-:S02]  /*10d10*/  FMNMX.FTZ R47, R48, R47, !PT ;  /* 0x0000002f302f7209 */ /* 0x000fc40007810000 */
[----:B------:R-:W-:-:S03]  /*10d20*/  FMNMX.FTZ R44, R43, R44, !PT ;  /* 0x0000002c2b2c7209 */ /* 0x000fc60007810000 */
[----:B------:R-:W1:Y:S02]  /*10d30*/  SHFL.BFLY PT, R132, R47, 0x1, 0x1f ;  /* 0x0c201f002f847f89 */ /* 0x000e6400000e0000 */
[----:B-1----:R-:W-:-:S04]  /*10d40*/  FMNMX.FTZ R132, R47, R132, !PT ;  /* 0x000000842f847209 */ /* 0x002fc80007810000 */
[----:B------:R-:W-:-:S04]  /*10d50*/  FSETP.NEU.FTZ.AND P3, PT, R132, -INF , PT ;  /* 0xff8000008400780b */ /* 0x000fc80003f7d000 */
[----:B------:R-:W-:-:S05]  /*10d60*/  FSEL R175, R132, RZ, P3 ;  /* 0x000000ff84af7208 */ /* 0x000fca0001800000 */
[----:B------:R-:W-:-:S04]  /*10d70*/  FADD.FTZ R175, R180, -R175 ;  /* 0x800000afb4af7221 */ /* 0x000fc80000010000 */
[----:B------:R-:W-:-:S04]  /*10d80*/  FMUL.FTZ R175, R175, UR34 ;  /* 0x00000022afaf7c20 */ /* 0x000fc80008410000 */
[----:B------:R-:W-:Y:S01]  /*10d90*/  MUFU.EX2 R248, R175 ;  /* 0x000000af00f87308 */ /* 0x000fe20000000800 */
[--C-:B---3--:R-:W-:Y:S02]  /*10da0*/  LOP3.LUT R230, R230, UR6, R157.reuse, 0x96, !PT ;  /* 0x00000006e6e67c12 */ /* 0x108fe4000f8e969d */
[----:B------:R-:W-:-:S03]  /*10db0*/  LOP3.LUT R226, R226, UR31, R157, 0x96, !PT ;  /* 0x0000001fe2e27c12 */ /* 0x000fc6000f8e969d */
[----:B------:R-:W-:-:S04]  /*10dc0*/  IMAD.WIDE.U32 R230, R230, -0x326172a9, RZ ;  /* 0xcd9e8d57e6e67825 */ /* 0x000fc800078e00ff */
[----:B------:R-:W-:Y:S01]  /*10dd0*/  IMAD.WIDE.U32 R226, R226, -0x326172a9, RZ ;  /* 0xcd9e8d57e2e27825 */ /* 0x000fe200078e00ff */
[----:B------:R-:W-:Y:S02]  /*10de0*/  LOP3.LUT R3, R206, UR30, R231, 0x96, !PT ;  /* 0x0000001ece037c12 */ /* 0x000fe4000f8e96e7 */
[----:B------:R-:W-:Y:S02]  /*10df0*/  LOP3.LUT R58, R230, UR29, R205, 0x96, !PT ;  /* 0x0000001de63a7c12 */ /* 0x000fe4000f8e96cd */
[----:B------:R-:W-:Y:S01]  /*10e00*/  LOP3.LUT R43, R206, UR30, R227, 0x96, !PT ;  /* 0x0000001ece2b7c12 */ /* 0x000fe2000f8e96e3 */
[----:B------:R-:W-:Y:S01]  /*10e10*/  IMAD.WIDE.U32 R232, R3, -0x2daee0ad, RZ ;  /* 0xd2511f5303e87825 */ /* 0x000fe200078e00ff */
[----:B------:R-:W-:-:S03]  /*10e20*/  LOP3.LUT R158, R226, UR29, R205, 0x96, !PT ;  /* 0x0000001de29e7c12 */ /* 0x000fc6000f8e96cd */
[----:B------:R-:W-:Y:S01]  /*10e30*/  IMAD.WIDE.U32 R58, R58, -0x2daee0ad, RZ ;  /* 0xd2511f533a3a7825 */ /* 0x000fe200078e00ff */
[----:B----4-:R-:W-:-:S03]  /*10e40*/  LOP3.LUT R3, R160, UR28, R233, 0x96, !PT ;  /* 0x0000001ca0037c12 */ /* 0x010fc6000f8e96e9 */
[----:B------:R-:W-:Y:S01]  /*10e50*/  IMAD.WIDE.U32 R172, R43, -0x2daee0ad, RZ ;  /* 0xd2511f532bac7825 */ /* 0x000fe200078e00ff */
[----:B------:R-:W-:-:S03]  /*10e60*/  LOP3.LUT R232, R232, UR22, R59, 0x96, !PT ;  /* 0x00000016e8e87c12 */ /* 0x000fc6000f8e963b */
[----:B------:R-:W-:Y:S01]  /*10e70*/  FMUL.FTZ R59, R132, UR34 ;  /* 0x00000022843b7c20 */ /* 0x000fe20008410000 */
[----:B------:R-:W-:Y:S01]  /*10e80*/  IMAD.WIDE.U32 R156, R3, -0x326172a9, RZ ;  /* 0xcd9e8d57039c7825 */ /* 0x000fe200078e00ff */
[----:B------:R-:W-:Y:S01]  /*10e90*/  LOP3.LUT R43, R160, UR28, R173, 0x96, !PT ;  /* 0x0000001ca02b7c12 */ /* 0x000fe2000f8e96ad */
[----:B------:R-:W1:Y:S02]  /*10ea0*/  SHFL.BFLY PT, R3, R44, 0x1, 0x1f ;  /* 0x0c201f002c037f89 */ /* 0x000e6400000e0000 */
[----:B------:R-:W-:Y:S01]  /*10eb0*/  FSEL R59, R59, RZ, P3 ;  /* 0x000000ff3b3b7208 */ /* 0x000fe20001800000 */
[----:B------:R-:W-:Y:S01]  /*10ec0*/  IMAD.WIDE.U32 R232, R232, -0x326172a9, RZ ;  /* 0xcd9e8d57e8e87825 */ /* 0x000fe200078e00ff */
[----:B------:R-:W-:-:S03]  /*10ed0*/  LOP3.LUT R45, R204, UR25, R157, 0x96, !PT ;  /* 0x00000019cc2d7c12 */ /* 0x000fc6000f8e969d */
[----:B------:R-:W-:Y:S01]  /*10ee0*/  FFMA.FTZ R53, R152, UR34, -R59 ;  /* 0x0000002298357c23 */ /* 0x000fe2000801083b */
[----:B------:R-:W-:Y:S01]  /*10ef0*/  LOP3.LUT R156, R156, UR21, R233, 0x96, !PT ;  /* 0x000000159c9c7c12 */ /* 0x000fe2000f8e96e9 */
[----:B------:R-:W-:-:S04]  /*10f00*/  IMAD.WIDE.U32 R220, R45, -0x2daee0ad, RZ ;  /* 0xd2511f532ddc7825 */ /* 0x000fc800078e00ff */
[--C-:B------:R-:W-:Y:S01]  /*10f10*/  FFMA.FTZ R246, R40, UR34, -R59.reuse ;  /* 0x0000002228f67c23 */ /* 0x100fe2000801083b */
[--C-:B------:R-:W-:Y:S01]  /*10f20*/  FFMA.FTZ R154, R34, UR34, -R59.reuse ;  /* 0x00000022229a7c23 */ /* 0x100fe2000801083b */
[----:B------:R-:W-:Y:S01]  /*10f30*/  FFMA.FTZ R149, R2, UR34, -R59 ;  /* 0x0000002202957c23 */ /* 0x000fe2000801083b */
[----:B------:R-:W-:Y:S01]  /*10f40*/  IMAD.WIDE.U32 R156, R156, -0x2daee0ad, RZ ;  /* 0xd2511f539c9c7825 */ /* 0x000fe200078e00ff */
[----:B------:R-:W-:Y:S01]  /*10f50*/  LOP3.LUT R153, R58, UR17, R221, 0x96, !PT ;  /* 0x000000113a997c12 */ /* 0x000fe2000f8e96dd */
[----:B------:R-:W-:Y:S02]  /*10f60*/  MUFU.EX2 R53, R53 ;  /* 0x0000003500357308 */ /* 0x000fe40000000800 */
[----:B------:R-:W-:Y:S01]  /*10f70*/  FFMA.FTZ R238, R0, UR34, -R59 ;  /* 0x0000002200ee7c23 */ /* 0x000fe2000801083b */
[----:B------:R-:W-:Y:S01]  /*10f80*/  IMAD.WIDE.U32 R158, R158, -0x2daee0ad, RZ ;  /* 0xd2511f539e9e7825 */ /* 0x000fe200078e00ff */
[----:B------:R-:W-:Y:S01]  /*10f90*/  LOP3.LUT R220, R220, UR15, R157, 0x96, !PT ;  /* 0x0000000fdcdc7c12 */ /* 0x000fe2000f8e969d */
[----:B------:R-:W3:Y:S02]  /*10fa0*/  MUFU.EX2 R246, R246 ;  /* 0x000000f600f67308 */ /* 0x000ee40000000800 */
[----:B------:R-:W-:Y:S01]  /*10fb0*/  FFMA.FTZ R237, R136, UR34, -R59 ;  /* 0x0000002288ed7c23 */ /* 0x000fe2000801083b */
[----:B------:R-:W-:Y:S01]  /*10fc0*/  IMAD.WIDE.U32 R152, R153, -0x326172a9, RZ ;  /* 0xcd9e8d5799987825 */ /* 0x000fe200078e00ff */
[----:B------:R-:W-:-:S03]  /*10fd0*/  LOP3.LUT R172, R172, UR22, R159, 0x96, !PT ;  /* 0x00000016acac7c12 */ /* 0x000fc6000f8e969f */
[----:B------:R-:W-:Y:S01]  /*10fe0*/  FFMA.FTZ R159, R148, UR34, -R59 ;  /* 0x00000022949f7c23 */ /* 0x000fe2000801083b */
[----:B------:R-:W-:Y:S01]  /*10ff0*/  MUFU.EX2 R154, R154 ;  /* 0x0000009a009a7308 */ /* 0x000fe20000000800 */
[----:B------:R-:W-:Y:S01]  /*11000*/  IMAD.WIDE.U32 R220, R220, -0x326172a9, RZ ;  /* 0xcd9e8d57dcdc7825 */ /* 0x000fe200078e00ff */
[----:B-1----:R-:W-:-:S03]  /*11010*/  FMNMX.FTZ R3, R44, R3, !PT ;  /* 0x000000032c037209 */ /* 0x002fc60007810000 */
[----:B------:R-:W-:Y:S01]  /*11020*/  FFMA.FTZ R208, R137, UR34, -R59 ;  /* 0x0000002289d07c23 */ /* 0x000fe2000801083b */
[----:B------:R-:W-:Y:S01]  /*11030*/  LOP3.LUT R232, R232, UR16, R153, 0x96, !PT ;  /* 0x00000010e8e87c12 */ /* 0x000fe2000f8e9699 */
[----:B------:R-:W-:Y:S01]  /*11040*/  IMAD.WIDE.U32 R170, R43, -0x326172a9, RZ ;  /* 0xcd9e8d572baa7825 */ /* 0x000fe200078e00ff */
[----:B------:R-:W-:-:S03]  /*11050*/  LOP3.LUT R174, R152, UR13, R221, 0x96, !PT ;  /* 0x0000000d98ae7c12 */ /* 0x000fc6000f8e96dd */
[C---:B------:R-:W-:Y:S01]  /*11060*/  FMUL.FTZ R244, R3.reuse, UR34 ;  /* 0x0000002203f47c20 */ /* 0x040fe20008410000 */
[----:B------:R-:W-:Y:S01]  /*11070*/  FSETP.NEU.FTZ.AND P2, PT, R3, -INF , PT ;  /* 0xff8000000300780b */ /* 0x000fe20003f5d000 */
[----:B------:R-:W-:Y:S01]  /*11080*/  IMAD.WIDE.U32 R172, R172, -0x326172a9, RZ ;  /* 0xcd9e8d57acac7825 */ /* 0x000fe200078e00ff */
[C---:B------:R-:W-:Y:S01]  /*11090*/  LOP3.LUT R43, R174.reuse, 0xff, RZ, 0xc0, !PT ;  /* 0x000000ffae2b7812 */ /* 0x040fe200078ec0ff */
[----:B------:R-:W-:Y:S01]  /*110a0*/  MUFU.EX2 R159, R159 ;  /* 0x0000009f009f7308 */ /* 0x000fe20000000800 */
[----:B------:R-:W-:Y:S01]  /*110b0*/  LOP3.LUT R44, R174, 0xffff, RZ, 0xc0, !PT ;  /* 0x0000ffffae2c7812 */ /* 0x000fe200078ec0ff */
[----:B------:R-:W-:Y:S01]  /*110c0*/  IMAD.WIDE.U32 R232, R232, -0x2daee0ad, RZ ;  /* 0xd2511f53e8e87825 */ /* 0x000fe200078e00ff */
[----:B------:R-:W-:Y:S01]  /*110d0*/  ISETP.LE.U32.AND P1, PT, R43, UR12, PT ;  /* 0x0000000c2b007c0c */ /* 0x000fe2000bf23070 */
[----:B------:R-:W-:Y:S01]  /*110e0*/  MUFU.EX2 R149, R149 ;  /* 0x0000009500957308 */ /* 0x000fe20000000800 */
[----:B------:R-:W-:Y:S01]  /*110f0*/  FSEL R244, R244, RZ, P2 ;  /* 0x000000fff4f47208 */ /* 0x000fe20001000000 */
[----:B------:R-:W-:Y:S01]  /*11100*/  FFMA.FTZ R178, R46, UR34, -R59 ;  /* 0x000000222eb27c23 */ /* 0x000fe2000801083b */
[----:B------:R-:W-:Y:S01]  /*11110*/  LOP3.LUT R204, R204, UR25, R171, 0x96, !PT ;  /* 0x00000019cccc7c12 */ /* 0x000fe2000f8e96ab */
[----:B------:R-:W-:Y:S01]  /*11120*/  MUFU.EX2 R238, R238 ;  /* 0x000000ee00ee7308 */ /* 0x000fe20000000800 */
[----:B------:R-:W-:Y:S01]  /*11130*/  SHF.R.U32.HI R44, RZ, 0x8, R44 ;  /* 0x00000008ff2c7819 */ /* 0x000fe2000001162c */
[--C-:B------:R-:W-:Y:S01]  /*11140*/  FFMA.FTZ R165, R41, UR34, -R244.reuse ;  /* 0x0000002229a57c23 */ /* 0x100fe200080108f4 */
[----:B------:R-:W-:Y:S01]  /*11150*/  FFMA.FTZ R160, R155, UR34, -R244 ;  /* 0x000000229ba07c23 */ /* 0x000fe200080108f4 */
[----:B------:R-:W-:Y:S01]  /*11160*/  LOP3.LUT R170, R170, UR21, R173, 0x96, !PT ;  /* 0x00000015aaaa7c12 */ /* 0x000fe2000f8e96ad */
[----:B------:R-:W-:Y:S01]  /*11170*/  IMAD.WIDE.U32 R204, R204, -0x2daee0ad, RZ ;  /* 0xd2511f53cccc7825 */ /* 0x000fe200078e00ff */
[----:B------:R-:W-:-:S03]  /*11180*/  LOP3.LUT R44, R44, 0xffff, RZ, 0xc0, !PT ;  /* 0x0000ffff2c2c7812 */ /* 0x000fc600078ec0ff */
[----:B------:R-:W-:Y:S01]  /*11190*/  FFMA.FTZ R157, R151, UR34, -R244 ;  /* 0x00000022979d7c23 */ /* 0x000fe200080108f4 */
[----:B---3--:R-:W-:Y:S01]  /*111a0*/  F2FP.BF16.F32.PACK_AB R199, R246, R53 ;  /* 0x00000035f6c7723e */ /* 0x008fe200000010ff */
[----:B------:R-:W-:Y:S01]  /*111b0*/  IMAD.WIDE.U32 R170, R170, -0x2daee0ad, RZ ;  /* 0xd2511f53aaaa7825 */ /* 0x000fe200078e00ff */
[----:B------:R-:W-:Y:S01]  /*111c0*/  ISETP.LE.U32.AND P4, PT, R44, UR12, PT ;  /* 0x0000000c2c007c0c */ /* 0x000fe2000bf83070 */
[----:B------:R-:W-:Y:S01]  /*111d0*/  MUFU.EX2 R165, R165 ;  /* 0x000000a500a57308 */ /* 0x000fe20000000800 */
[----:B------:R-:W-:Y:S01]  /*111e0*/  PRMT R44, R174, 0x7632, R44 ;  /* 0x00007632ae2c7816 */ /* 0x000fe2000000002c */
[----:B------:R-:W-:Y:S01]  /*111f0*/  @!P1 HFMA2.BF16_V2 R42, -RZ.H0_H0, RZ.H0_H0, -R199.H0_H0 ;  /* 0x200000ffff2a9231 */ /* 0x000fe200003409c7 */
[--C-:B------:R-:W-:Y:S01]  /*11200*/  LOP3.LUT R43, R158, UR17, R205.reuse, 0x96, !PT ;  /* 0x000000119e2b7c12 */ /* 0x100fe2000f8e96cd */
[----:B------:R-:W1:Y:S01]  /*11210*/  MUFU.EX2 R160, R160 ;  /* 0x000000a000a07308 */ /* 0x000e620000000800 */
[C---:B------:R-:W-:Y:S01]  /*11220*/  PRMT R205, R199.reuse, 0x7632, R205 ;  /* 0x00007632c7cd7816 */ /* 0x040fe200000000cd */
[----:B------:R-:W-:Y:S01]  /*11230*/  FFMA.FTZ R158, R150, UR34, -R244 ;  /* 0x00000022969e7c23 */ /* 0x000fe200080108f4 */
[----:B------:R-:W-:Y:S01]  /*11240*/  LOP3.LUT R44, R44, 0xff, RZ, 0xc0, !PT ;  /* 0x000000ff2c2c7812 */ /* 0x000fe200078ec0ff */
[----:B------:R-:W-:Y:S01]  /*11250*/  MUFU.EX2 R157, R157 ;  /* 0x0000009d009d7308 */ /* 0x000fe20000000800 */
[----:B------:R-:W-:Y:S01]  /*11260*/  LOP3.LUT R212, R204, UR15, R171, 0x96, !PT ;  /* 0x0000000fccd47c12 */ /* 0x000fe2000f8e96ab */
[----:B------:R-:W-:Y:S01]  /*11270*/  FFMA.FTZ R150, R144, UR34, -R59 ;  /* 0x0000002290967c23 */ /* 0x000fe2000801083b */
[----:B------:R-:W-:Y:S01]  /*11280*/  SHF.R.U32.HI R45, RZ, 0x18, R174 ;  /* 0x00000018ff2d7819 */ /* 0x000fe200000116ae */
[----:B------:R-:W-:Y:S01]  /*11290*/  @!P4 HFMA2.BF16_V2 R41, -RZ.H0_H0, RZ.H0_H0, -R205.H0_H0 ;  /* 0x200000ffff29c231 */ /* 0x000fe200003409cd */
[----:B------:R-:W-:Y:S01]  /*112a0*/  PRMT R204, R199, 0x5410, R205 ;  /* 0x00005410c7cc7816 */ /* 0x000fe200000000cd */
[----:B------:R-:W-:Y:S01]  /*112b0*/  IMAD.WIDE.U32 R212, R212, -0x326172a9, RZ ;  /* 0xcd9e8d57d4d47825 */ /* 0x000fe200078e00ff */
[----:B------:R-:W-:Y:S01]  /*112c0*/  @!P1 PRMT R199, R42, 0x5410, RZ ;  /* 0x000054102ac79816 */ /* 0x000fe200000000ff */
[----:B------:R-:W3:Y:S01]  /*112d0*/  MUFU.EX2 R158, R158 ;  /* 0x0000009e009e7308 */ /* 0x000ee20000000800 */
[----:B------:R-:W-:Y:S01]  /*112e0*/  ISETP.LE.U32.AND P1, PT, R44, UR12, PT ;  /* 0x0000000c2c007c0c */ /* 0x000fe2000bf23070 */
[----:B------:R-:W-:Y:S01]  /*112f0*/  IMAD.MOV.U32 R42, RZ, RZ, R220 ;  /* 0x000000ffff2a7224 */ /* 0x000fe200078e00dc */
[----:B------:R-:W-:Y:S01]  /*11300*/  ISETP.LE.U32.AND P5, PT, R45, UR12, PT ;  /* 0x0000000c2d007c0c */ /* 0x000fe2000bfa3070 */
[----:B------:R-:W-:Y:S01]  /*11310*/  IMAD.WIDE.U32 R44, R43, -0x326172a9, RZ ;  /* 0xcd9e8d572b2c7825 */ /* 0x000fe200078e00ff */
[----:B-1----:R-:W-:Y:S01]  /*11320*/  F2FP.BF16.F32.PACK_AB R228, R160, R165 ;  /* 0x000000a5a0e4723e */ /* 0x002fe200000010ff */
[----:B------:R-:W1:Y:S01]  /*11330*/  MUFU.EX2 R150, R150 ;  /* 0x0000009600967308 */ /* 0x000e620000000800 */
[----:B------:R-:W-:Y:S01]  /*11340*/  LOP3.LUT R42, R42, 0xff, RZ, 0xc0, !PT ;  /* 0x000000ff2a2a7812 */ /* 0x000fe200078ec0ff */
[--C-:B------:R-:W-:Y:S01]  /*11350*/  FFMA.FTZ R153, R146, UR34, -R244.reuse ;  /* 0x0000002292997c23 */ /* 0x100fe200080108f4 */
[----:B------:R-:W-:Y:S01]  /*11360*/  PRMT R225, R228, 0x7632, R225 ;  /* 0x00007632e4e17816 */ /* 0x000fe200000000e1 */
[--C-:B------:R-:W-:Y:S01]  /*11370*/  FFMA.FTZ R222, R147, UR34, -R244.reuse ;  /* 0x0000002293de7c23 */ /* 0x100fe200080108f4 */
[----:B------:R-:W-:Y:S01]  /*11380*/  @!P4 PRMT R205, R41, 0x5410, RZ ;  /* 0x0000541029cdc816 */ /* 0x000fe200000000ff */
[----:B------:R-:W-:Y:S01]  /*11390*/  FFMA.FTZ R147, R140, UR34, -R59 ;  /* 0x000000228c937c23 */ /* 0x000fe2000801083b */
[----:B------:R-:W-:Y:S01]  /*113a0*/  ISETP.LE.U32.AND P4, PT, R42, UR12, PT ;  /* 0x0000000c2a007c0c */ /* 0x000fe2000bf83070 */
[----:B------:R-:W-:Y:S01]  /*113b0*/  @!P1 HFMA2.BF16_V2 R40, -RZ.H0_H0, RZ.H0_H0, -R228.H0_H0 ;  /* 0x200000ffff289231 */ /* 0x000fe200003409e4 */
[----:B------:R-:W-:Y:S01]  /*113c0*/  PRMT R191, R228, 0x5410, R225 ;  /* 0x00005410e4bf7816 */ /* 0x000fe200000000e1 */
[----:B------:R-:W-:Y:S01]  /*113d0*/  @!P5 HFMA2.BF16_V2 R39, -RZ.H0_H0, RZ.H0_H0, -R225.H0_H0 ;  /* 0x200000ffff27d231 */ /* 0x000fe200003409e1 */
[----:B------:R-:W-:Y:S01]  /*113e0*/  LOP3.LUT R187, R44, UR13, R213, 0x96, !PT ;  /* 0x0000000d2cbb7c12 */ /* 0x000fe2000f8e96d5 */
[----:B------:R-:W-:Y:S01]  /*113f0*/  MUFU.EX2 R153, R153 ;  /* 0x0000009900997308 */ /* 0x000fe20000000800 */
[----:B------:R-:W-:Y:S01]  /*11400*/  @!P1 PRMT R228, R40, 0x5410, RZ ;  /* 0x0000541028e49816 */ /* 0x000fe200000000ff */
[----:B------:R-:W-:Y:S01]  /*11410*/  FFMA.FTZ R216, R142, UR34, -R244 ;  /* 0x000000228ed87c23 */ /* 0x000fe200080108f4 */
[----:B------:R-:W-:Y:S01]  /*11420*/  F2FP.BF16.F32.PACK_AB R44, R154, R159 ;  /* 0x0000009f9a2c723e */ /* 0x000fe200000010ff */
[----:B------:R-:W4:Y:S01]  /*11430*/  MUFU.EX2 R222, R222 ;  /* 0x000000de00de7308 */ /* 0x000f220000000800 */
[----:B------:R-:W-:Y:S01]  /*11440*/  FMNMX3.FTZ R40, R183, R164, R32, !PT ;  /* 0x000000a4b7287276 */ /* 0x000fe20007810020 */
[--C-:B------:R-:W-:Y:S01]  /*11450*/  FFMA.FTZ R145, R143, UR34, -R244.reuse ;  /* 0x000000228f917c23 */ /* 0x100fe200080108f4 */
[----:B------:R-:W-:Y:S01]  /*11460*/  @!P5 PRMT R225, R39, 0x5410, RZ ;  /* 0x0000541027e1d816 */ /* 0x000fe200000000ff */
[----:B------:R-:W-:Y:S01]  /*11470*/  @!P4 HFMA2.BF16_V2 R31, -RZ.H0_H0, RZ.H0_H0, -R44.H0_H0 ;  /* 0x200000ffff1fc231 */ /* 0x000fe2000034092c */
[----:B------:R-:W-:Y:S01]  /*11480*/  PRMT R39, R220, 0x7772, RZ ;  /* 0x00007772dc277816 */ /* 0x000fe200000000ff */
[----:B------:R-:W2:Y:S01]  /*11490*/  MUFU.EX2 R147, R147 ;  /* 0x0000009300937308 */ /* 0x000ea20000000800 */
[----:B------:R-:W-:Y:S01]  /*114a0*/  FMNMX3.FTZ R40, R40, R24, R25, !PT ;  /* 0x0000001828287276 */ /* 0x000fe20007810019 */
[--C-:B------:R-:W-:Y:S01]  /*114b0*/  FFMA.FTZ R57, R35, UR34, -R244.reuse ;  /* 0x0000002223397c23 */ /* 0x100fe200080108f4 */
[----:B------:R-:W-:Y:S01]  /*114c0*/  PRMT R41, R220, 0x7771, RZ ;  /* 0x00007771dc297816 */ /* 0x000fe200000000ff */
[----:B------:R-:W-:Y:S01]  /*114d0*/  MUFU.EX2 R216, R216 ;  /* 0x000000d800d87308 */ /* 0x000fe20000000800 */
[----:B------:R-:W-:Y:S01]  /*114e0*/  PRMT R47, R44, 0x7632, R47 ;  /* 0x000076322c2f7816 */ /* 0x000fe2000000002f */
[--C-:B------:R-:W-:Y:S01]  /*114f0*/  FFMA.FTZ R236, R138, UR34, -R244.reuse ;  /* 0x000000228aec7c23 */ /* 0x100fe200080108f4 */
[----:B------:R-:W-:Y:S01]  /*11500*/  ISETP.GT.U32.AND P5, PT, R39, UR12, PT ;  /* 0x0000000c27007c0c */ /* 0x000fe2000bfa4070 */
[----:B------:R-:W-:Y:S01]  /*11510*/  MUFU.EX2 R145, R145 ;  /* 0x0000009100917308 */ /* 0x000fe20000000800 */
[----:B------:R-:W-:Y:S01]  /*11520*/  PRMT R39, R220, 0x7773, RZ ;  /* 0x00007773dc277816 */ /* 0x000fe200000000ff */
[--C-:B------:R-:W-:Y:S01]  /*11530*/  FFMA.FTZ R235, R139, UR34, -R244.reuse ;  /* 0x000000228beb7c23 */ /* 0x100fe200080108f4 */
[----:B------:R-:W-:Y:S01]  /*11540*/  FMNMX3.FTZ R40, R40, R20, R21, !PT ;  /* 0x0000001428287276 */ /* 0x000fe20007810015 */
[----:B------:R-:W-:Y:S01]  /*11550*/  MUFU.EX2 R237, R237 ;  /* 0x000000ed00ed7308 */ /* 0x000fe20000000800 */
[----:B------:R-:W-:Y:S01]  /*11560*/  ISETP.GT.U32.AND P1, PT, R41, UR12, PT ;  /* 0x0000000c29007c0c */ /* 0x000fe2000bf24070 */
[----:B------:R-:W-:Y:S01]  /*11570*/  FFMA.FTZ R179, R133, UR34, -R59 ;  /* 0x0000002285b37c23 */ /* 0x000fe2000801083b */
[----:B------:R-:W-:Y:S01]  /*11580*/  PRMT R189, R44, 0x5410, R47 ;  /* 0x000054102cbd7816 */ /* 0x000fe2000000002f */
[----:B------:R-:W-:Y:S01]  /*11590*/  MUFU.EX2 R208, R208 ;  /* 0x000000d000d07308 */ /* 0x000fe20000000800 */
[----:B------:R-:W-:Y:S01]  /*115a0*/  @!P4 PRMT R44, R31, 0x5410, RZ ;  /* 0x000054101f2cc816 */ /* 0x000fe200000000ff */
[--C-:B------:R-:W-:Y:S01]  /*115b0*/  FFMA.FTZ R209, R134, UR34, -R244.reuse ;  /* 0x0000002286d17c23 */ /* 0x100fe200080108f4 */
[----:B------:R-:W-:Y:S01]  /*115c0*/  ISETP.GT.U32.AND P4, PT, R39, UR12, PT ;  /* 0x0000000c27007c0c */ /* 0x000fe2000bf84070 */
[----:B------:R-:W-:Y:S01]  /*115d0*/  MUFU.EX2 R236, R236 ;  /* 0x000000ec00ec7308 */ /* 0x000fe20000000800 */
[----:B------:R-:W-:Y:S01]  /*115e0*/  FMNMX3.FTZ R39, R40, R16, R17, !PT ;  /* 0x0000001028277276 */ /* 0x000fe20007810011 */
[----:B------:R-:W-:Y:S01]  /*115f0*/  FFMA.FTZ R188, R135, UR34, -R244 ;  /* 0x0000002287bc7c23 */ /* 0x000fe200080108f4 */
[----:B------:R-:W-:Y:S01]  /*11600*/  LOP3.LUT R172, R172, UR16, R45, 0x96, !PT ;  /* 0x00000010acac7c12 */ /* 0x000fe2000f8e962d */
[----:B------:R-:W-:Y:S01]  /*11610*/  MUFU.EX2 R235, R235 ;  /* 0x000000eb00eb7308 */ /* 0x000fe20000000800 */
[----:B------:R-:W-:Y:S01]  /*11620*/  FMNMX3.FTZ R39, R39, R12, R13, !PT ;  /* 0x0000000c27277276 */ /* 0x000fe2000781000d */
[----:B------:R-:W-:Y:S01]  /*11630*/  @P1 HFMA2.BF16_V2 R38, -RZ.H0_H0, RZ.H0_H0, -R47.H0_H0 ;  /* 0x200000ffff261231 */ /* 0x000fe2000034092f */
[----:B---3--:R-:W-:Y:S01]  /*11640*/  F2FP.BF16.F32.PACK_AB R45, R157, R158 ;  /* 0x0000009e9d2d723e */ /* 0x008fe200000010ff */
[----:B------:R-:W-:Y:S01]  /*11650*/  IMAD.WIDE.U32 R172, R172, -0x2daee0ad, RZ ;  /* 0xd2511f53acac7825 */ /* 0x000fe200078e00ff */
[----:B------:R-:W-:Y:S01]  /*11660*/  FMNMX3.FTZ R39, R39, R8, R9, !PT ;  /* 0x0000000827277276 */ /* 0x000fe20007810009 */
[----:B------:R-:W-:Y:S01]  /*11670*/  MUFU.EX2 R178, R178 ;  /* 0x000000b200b27308 */ /* 0x000fe20000000800 */
[----:B------:R-:W-:Y:S01]  /*11680*/  PRMT R42, R45, 0x7632, R42 ;  /* 0x000076322d2a7816 */ /* 0x000fe2000000002a */
[----:B------:R-:W-:Y:S01]  /*11690*/  @P5 HFMA2.BF16_V2 R37, -RZ.H0_H0, RZ.H0_H0, -R45.H0_H0 ;  /* 0x200000ffff255231 */ /* 0x000fe2000034092d */
[----:B------:R-:W-:Y:S01]  /*116a0*/  FMNMX3.FTZ R39, R39, R217, R168, !PT ;  /* 0x000000d927277276 */ /* 0x000fe200078100a8 */
[----:B------:R-:W-:Y:S01]  /*116b0*/  MUFU.EX2 R179, R179 ;  /* 0x000000b300b37308 */ /* 0x000fe20000000800 */
[----:B------:R-:W-:Y:S01]  /*116c0*/  @P1 PRMT R47, R38, 0x5410, RZ ;  /* 0x00005410262f1816 */ /* 0x000fe200000000ff */
[----:B------:R-:W-:Y:S01]  /*116d0*/  @P4 HFMA2.BF16_V2 R36, -RZ.H0_H0, RZ.H0_H0, -R42.H0_H0 ;  /* 0x200000ffff244231 */ /* 0x000fe2000034092a */
[----:B------:R-:W-:Y:S01]  /*116e0*/  FMNMX3.FTZ R38, R39, R60, R61, !PT ;  /* 0x0000003c27267276 */ /* 0x000fe2000781003d */
[----:B------:R-:W-:Y:S01]  /*116f0*/  IMAD.MOV.U32 R39, RZ, RZ, R212 ;  /* 0x000000ffff277224 */ /* 0x000fe200078e00d4 */
[----:B------:R-:W-:Y:S01]  /*11700*/  LOP3.LUT R31, R156, UR4, R233, 0x96, !PT ;  /* 0x000000049c1f7c12 */ /* 0x000fe2000f8e96e9 */
[--C-:B------:R-:W-:Y:S01]  /*11710*/  FFMA.FTZ R229, R64, UR34, -R59.reuse ;  /* 0x0000002240e57c23 */ /* 0x100fe2000801083b */
[----:B------:R-:W-:Y:S01]  /*11720*/  PRMT R177, R45, 0x5410, R42 ;  /* 0x000054102db17816 */ /* 0x000fe2000000002a */
[----:B------:R-:W-:Y:S01]  /*11730*/  FFMA.FTZ R133, R65, UR34, -R59 ;  /* 0x0000002241857c23 */ /* 0x000fe2000801083b */
[----:B------:R-:W-:Y:S01]  /*11740*/  @P5 PRMT R45, R37, 0x5410, RZ ;  /* 0x00005410252d5816 */ /* 0x000fe200000000ff */
[----:B------:R-:W-:Y:S01]  /*11750*/  MUFU.EX2 R209, R209 ;  /* 0x000000d100d17308 */ /* 0x000fe20000000800 */
[C---:B------:R-:W-:Y:S01]  /*11760*/  LOP3.LUT R40, R31.reuse, 0xffff, RZ, 0xc0, !PT ;  /* 0x0000ffff1f287812 */ /* 0x040fe200078ec0ff */
[----:B------:R-:W3:Y:S01]  /*11770*/  SHFL.BFLY PT, R37, R38, 0x2, 0x1f ;  /* 0x0c401f0026257f89 */ /* 0x000ee200000e0000 */
[----:B------:R-:W-:Y:S01]  /*11780*/  LOP3.LUT R41, R31, 0xff, RZ, 0xc0, !PT ;  /* 0x000000ff1f297812 */ /* 0x000fe200078ec0ff */
[----:B------:R-:W-:Y:S01]  /*11790*/  MUFU.EX2 R188, R188 ;  /* 0x000000bc00bc7308 */ /* 0x000fe20000000800 */
[----:B------:R-:W-:Y:S01]  /*117a0*/  SHF.R.U32.HI R40, RZ, 0x8, R40 ;  /* 0x00000008ff287819 */ /* 0x000fe20000011628 */
[--C-:B------:R-:W-:Y:S01]  /*117b0*/  FFMA.FTZ R58, R66, UR34, -R244.reuse ;  /* 0x00000022423a7c23 */ /* 0x100fe200080108f4 */
[----:B------:R-:W-:Y:S01]  /*117c0*/  @P4 PRMT R42, R36, 0x5410, RZ ;  /* 0x00005410242a4816 */ /* 0x000fe200000000ff */
[--C-:B------:R-:W-:Y:S01]  /*117d0*/  FFMA.FTZ R245, R245, UR34, -R244.reuse ;  /* 0x00000022f5f57c23 */ /* 0x100fe200080108f4 */
[----:B------:R-:W-:Y:S01]  /*117e0*/  ISETP.LE.U32.AND P1, PT, R41, UR12, PT ;  /* 0x0000000c29007c0c */ /* 0x000fe2000bf23070 */
[----:B------:R-:W-:Y:S01]  /*117f0*/  FFMA.FTZ R244, R5, UR34, -R244 ;  /* 0x0000002205f47c23 */ /* 0x000fe200080108f4 */
[----:B------:R-:W-:-:S02]  /*11800*/  FMNMX3.FTZ R36, R182, R33, R67, !PT ;  /* 0x00000021b6247276 */ /* 0x000fc40007810043 */
[----:B------:R-:W-:Y:S02]  /*11810*/  LOP3.LUT R40, R40, 0xffff, RZ, 0xc0, !PT ;  /* 0x0000ffff28287812 */ /* 0x000fe400078ec0ff */
[----:B------:R-:W-:Y:S02]  /*11820*/  FMNMX3.FTZ R36, R36, R26, R27, !PT ;  /* 0x0000001a24247276 */ /* 0x000fe4000781001b */
[----:B------:R-:W-:Y:S02]  /*11830*/  ISETP.LE.U32.AND P5, PT, R40, UR12, PT ;  /* 0x0000000c28007c0c */ /* 0x000fe4000bfa3070 */
[----:B-1----:R-:W-:Y:S02]  /*11840*/  F2FP.BF16.F32.PACK_AB R40, R149, R150 ;  /* 0x000000969528723e */ /* 0x002fe400000010ff */
[----:B------:R-:W-:Y:S02]  /*11850*/  FMNMX3.FTZ R36, R36, R22, R23, !PT ;  /* 0x0000001624247276 */ /* 0x000fe40007810017 */
[----:B------:R-:W-:Y:S01]  /*11860*/  LOP3.LUT R39, R39, 0xff, RZ, 0xc0, !PT ;  /* 0x000000ff27277812 */ /* 0x000fe200078ec0ff */
[----:B------:R-:W-:Y:S01]  /*11870*/  @!P1 HFMA2.BF16_V2 R34, -RZ.H0_H0, RZ.H0_H0, -R40.H0_H0 ;  /* 0x200000ffff229231 */ /* 0x000fe20000340928 */
[----:B------:R-:W-:-:S02]  /*11880*/  FMNMX3.FTZ R36, R36, R18, R19, !PT ;  /* 0x0000001224247276 */ /* 0x000fc40007810013 */
[----:B------:R-:W-:Y:S02]  /*11890*/  PRMT R43, R40, 0x7632, R43 ;  /* 0x00007632282b7816 */ /* 0x000fe4000000002b */
[----:B------:R-:W-:Y:S02]  /*118a0*/  ISETP.LE.U32.AND P4, PT, R39, UR12, PT ;  /* 0x0000000c27007c0c */ /* 0x000fe4000bf83070 */
[----:B------:R-:W-:Y:S01]  /*118b0*/  PRMT R39, R31, 0x7632, R39 ;  /* 0x000076321f277816 */ /* 0x000fe20000000027 */
[----:B------:R-:W-:Y:S01]  /*118c0*/  @!P5 HFMA2.BF16_V2 R30, -RZ.H0_H0, RZ.H0_H0, -R43.H0_H0 ;  /* 0x200000ffff1ed231 */ /* 0x000fe2000034092b */
[----:B------:R-:W-:Y:S02]  /*118d0*/  FMNMX3.FTZ R36, R36, R14, R15, !PT ;  /* 0x0000000e24247276 */ /* 0x000fe4000781000f */
[----:B------:R-:W-:Y:S02]  /*118e0*/  PRMT R213, R40, 0x5410, R43 ;  /* 0x0000541028d57816 */ /* 0x000fe4000000002b */
[----:B------:R-:W-:-:S02]  /*118f0*/  @!P1 PRMT R40, R34, 0x5410, RZ ;  /* 0x0000541022289816 */ /* 0x000fc400000000ff */
[----:B---3--:R-:W-:Y:S02]  /*11900*/  FMNMX.FTZ R34, R38, R37, !PT ;  /* 0x0000002526227209 */ /* 0x008fe40007810000 */
[----:B------:R-:W-:Y:S02]  /*11910*/  LOP3.LUT R39, R39, 0xff, RZ, 0xc0, !PT ;  /* 0x000000ff27277812 */ /* 0x000fe400078ec0ff */
[----:B------:R-:W-:Y:S02]  /*11920*/  FMNMX3.FTZ R37, R36, R10, R11, !PT ;  /* 0x0000000a24257276 */ /* 0x000fe4000781000b */
[----:B------:R-:W-:Y:S02]  /*11930*/  ISETP.LE.U32.AND P1, PT, R39, UR12, PT ;  /* 0x0000000c27007c0c */ /* 0x000fe4000bf23070 */
[----:B------:R-:W-:Y:S01]  /*11940*/  FMNMX3.FTZ R37, R37, R6, R7, !PT ;  /* 0x0000000625257276 */ /* 0x000fe20007810007 */
[----:B------:R-:W1:Y:S01]  /*11950*/  SHFL.BFLY PT, R39, R34, 0x1, 0x1f ;  /* 0x0c201f0022277f89 */ /* 0x000e6200000e0000 */
[----:B------:R-:W-:-:S02]  /*11960*/  @!P5 PRMT R43, R30, 0x5410, RZ ;  /* 0x000054101e2bd816 */ /* 0x000fc400000000ff */
[----:B------:R-:W-:Y:S02]  /*11970*/  FMNMX3.FTZ R37, R37, R62, R63, !PT ;  /* 0x0000003e25257276 */ /* 0x000fe4000781003f */
[----:B------:R-:W-:Y:S02]  /*11980*/  SHF.R.U32.HI R30, RZ, 0x18, R31 ;  /* 0x00000018ff1e7819 */ /* 0x000fe4000001161f */
[----:B----4-:R-:W-:Y:S01]  /*11990*/  F2FP.BF16.F32.PACK_AB R41, R222, R153 ;  /* 0x00000099de29723e */ /* 0x010fe200000010ff */
[----:B------:R-:W3:Y:S01]  /*119a0*/  SHFL.BFLY PT, R48, R37, 0x2, 0x1f ;  /* 0x0c401f0025307f89 */ /* 0x000ee200000e0000 */
[----:B------:R-:W-:Y:S01]  /*119b0*/  ISETP.LE.U32.AND P5, PT, R30, UR12, PT ;  /* 0x0000000c1e007c0c */ /* 0x000fe2000bfa3070 */
[----:B------:R-:W-:Y:S01]  /*119c0*/  IMAD.MOV.U32 R30, RZ, RZ, R232 ;  /* 0x000000ffff1e7224 */ /* 0x000fe200078e00e8 */
[----:B------:R-:W-:Y:S01]  /*119d0*/  PRMT R38, R41, 0x7632, R38 ;  /* 0x0000763229267816 */ /* 0x000fe20000000026 */
[----:B------:R-:W-:Y:S01]  /*119e0*/  @!P1 HFMA2.BF16_V2 R29, -RZ.H0_H0, RZ.H0_H0, -R41.H0_H0 ;  /* 0x200000ffff1d9231 */ /* 0x000fe20000340929 */
[----:B------:R-:W-:-:S02]  /*119f0*/  FSEL R54, R3, RZ, P2 ;  /* 0x000000ff03367208 */ /* 0x000fc40001000000 */
[----:B------:R-:W-:Y:S02]  /*11a00*/  LOP3.LUT R36, R30, 0xff, RZ, 0xc0, !PT ;  /* 0x000000ff1e247812 */ /* 0x000fe400078ec0ff */
[----:B------:R-:W-:Y:S01]  /*11a10*/  PRMT R30, R41, 0x5410, R38 ;  /* 0x00005410291e7816 */ /* 0x000fe20000000026 */
[----:B------:R-:W-:Y:S01]  /*11a20*/  FADD.FTZ R54, R181, -R54 ;  /* 0x80000036b5367221 */ /* 0x000fe20000010000 */
[----:B------:R-:W-:Y:S02]  /*11a30*/  @!P1 PRMT R41, R29, 0x5410, RZ ;  /* 0x000054101d299816 */ /* 0x000fe400000000ff */
[----:B------:R-:W-:Y:S01]  /*11a40*/  ISETP.LE.U32.AND P1, PT, R36, UR12, PT ;  /* 0x0000000c24007c0c */ /* 0x000fe2000bf23070 */
[----:B------:R-:W-:Y:S01]  /*11a50*/  @!P5 HFMA2.BF16_V2 R2, -RZ.H0_H0, RZ.H0_H0, -R38.H0_H0 ;  /* 0x200000ffff02d231 */ /* 0x000fe20000340926 */
[----:B--2---:R-:W-:Y:S01]  /*11a60*/  F2FP.BF16.F32.PACK_AB R36, R238, R147 ;  /* 0x00000093ee24723e */ /* 0x004fe200000010ff */
[----:B------:R-:W-:-:S03]  /*11a70*/  FMUL.FTZ R243, R54, UR34 ;  /* 0x0000002236f37c20 */ /* 0x000fc60008410000 */
[----:B------:R-:W-:Y:S02]  /*11a80*/  @!P5 PRMT R38, R2, 0x5410, RZ ;  /* 0x000054100226d816 */ /* 0x000fe400000000ff */
[----:B-1----:R-:W-:Y:S01]  /*11a90*/  FMNMX.FTZ R2, R34, R39, !PT ;  /* 0x0000002722027209 */ /* 0x002fe20007810000 */
[----:B------:R-:W1:Y:S01]  /*11aa0*/  MUFU.EX2 R243, R243 ;  /* 0x000000f300f37308 */ /* 0x000e620000000800 */
[----:B------:R-:W-:Y:S02]  /*11ab0*/  PRMT R39, R36, 0x7632, R39 ;  /* 0x0000763224277816 */ /* 0x000fe40000000027 */
[----:B---3--:R-:W-:Y:S01]  /*11ac0*/  FMNMX.FTZ R34, R37, R48, !PT ;  /* 0x0000003025227209 */ /* 0x008fe20007810000 */
[----:B------:R-:W-:Y:S01]  /*11ad0*/  @!P1 HFMA2.BF16_V2 R28, -RZ.H0_H0, RZ.H0_H0, -R36.H0_H0 ;  /* 0x200000ffff1c9231 */ /* 0x000fe20000340924 */
[----:B------:R-:W-:Y:S01]  /*11ae0*/  PRMT R48, R232, 0x7771, RZ ;  /* 0x00007771e8307816 */ /* 0x000fe200000000ff */
[----:B------:R-:W-:Y:S01]  /*11af0*/  FMUL.FTZ R37, R2, UR34 ;  /* 0x0000002202257c20 */ /* 0x000fe20008410000 */
[----:B------:R-:W-:Y:S01]  /*11b00*/  PRMT R29, R36, 0x5410, R39 ;  /* 0x00005410241d7816 */ /* 0x000fe20000000027 */
[----:B------:R-:W2:Y:S01]  /*11b10*/  SHFL.BFLY PT, R163, R34, 0x1, 0x1f ;  /* 0x0c201f0022a37f89 */ /* 0x000ea200000e0000 */
[----:B------:R-:W-:-:S02]  /*11b20*/  @!P1 PRMT R36, R28, 0x5410, RZ ;  /* 0x000054101c249816 */ /* 0x000fc400000000ff */
[----:B------:R-:W-:Y:S02]  /*11b30*/  ISETP.GT.U32.AND P1, PT, R48, UR12, PT ;  /* 0x0000000c30007c0c */ /* 0x000fe4000bf24070 */
[----:B------:R-:W-:Y:S01]  /*11b40*/  FSETP.NEU.FTZ.AND P5, PT, R2, -INF , PT ;  /* 0xff8000000200780b */ /* 0x000fe20003fbd000 */
[----:B-1----:R-:W-:Y:S01]  /*11b50*/  FFMA.FTZ R165, R250, R243, R165 ;  /* 0x000000f3faa57223 */ /* 0x002fe200000100a5 */
[----:B------:R-:W-:Y:S02]  /*11b60*/  LOP3.LUT R48, R187, 0xffff, RZ, 0xc0, !PT ;  /* 0x0000ffffbb307812 */ /* 0x000fe400078ec0ff */
[----:B------:R-:W-:Y:S02]  /*11b70*/  FSEL R37, R37, RZ, P5 ;  /* 0x000000ff25257208 */ /* 0x000fe40002800000 */
[----:B------:R-:W-:-:S03]  /*11b80*/  SHF.R.U32.HI R48, RZ, 0x8, R48 ;  /* 0x00000008ff307819 */ /* 0x000fc60000011630 */
[--C-:B------:R-:W-:Y:S01]  /*11b90*/  FFMA.FTZ R164, R164, UR34, -R37.reuse ;  /* 0x00000022a4a47c23 */ /* 0x100fe20008010825 */
[--C-:B------:R-:W-:Y:S01]  /*11ba0*/  FFMA.FTZ R162, R32, UR34, -R37.reuse ;  /* 0x0000002220a27c23 */ /* 0x100fe20008010825 */
[----:B------:R-:W-:Y:S02]  /*11bb0*/  @P1 HFMA2.BF16_V2 R0, -RZ.H0_H0, RZ.H0_H0, -R39.H0_H0 ;  /* 0x200000ffff001231 */ /* 0x000fe40000340927 */
[--C-:B------:R-:W-:Y:S01]  /*11bc0*/  FFMA.FTZ R242, R24, UR34, -R37.reuse ;  /* 0x0000002218f27c23 */ /* 0x100fe20008010825 */
[--C-:B------:R-:W-:Y:S01]  /*11bd0*/  FFMA.FTZ R161, R25, UR34, -R37.reuse ;  /* 0x0000002219a17c23 */ /* 0x100fe20008010825 */
[--C-:B------:R-:W-:Y:S01]  /*11be0*/  FFMA.FTZ R156, R20, UR34, -R37.reuse ;  /* 0x00000022149c7c23 */ /* 0x100fe20008010825 */
[--C-:B------:R-:W-:Y:S01]  /*11bf0*/  FFMA.FTZ R155, R21, UR34, -R37.reuse ;  /* 0x00000022159b7c23 */ /* 0x100fe20008010825 */
[----:B------:R-:W-:Y:S01]  /*11c00*/  @P1 PRMT R39, R0, 0x5410, RZ ;  /* 0x0000541000271816 */ /* 0x000fe200000000ff */
[--C-:B------:R-:W-:Y:S01]  /*11c10*/  FFMA.FTZ R152, R16, UR34, -R37.reuse ;  /* 0x0000002210987c23 */ /* 0x100fe20008010825 */
[----:B------:R-:W-:Y:S01]  /*11c20*/  PRMT R0, R232, 0x7772, RZ ;  /* 0x00007772e8007816 */ /* 0x000fe200000000ff */
[--C-:B------:R-:W-:Y:S01]  /*11c30*/  FFMA.FTZ R151, R17, UR34, -R37.reuse ;  /* 0x0000002211977c23 */ /* 0x100fe20008010825 */
[--C-:B------:R-:W-:Y:S01]  /*11c40*/  FFMA.FTZ R148, R12, UR34, -R37.reuse ;  /* 0x000000220c947c23 */ /* 0x100fe20008010825 */
[--C-:B------:R-:W-:Y:S01]  /*11c50*/  FFMA.FTZ R146, R13, UR34, -R37.reuse ;  /* 0x000000220d927c23 */ /* 0x100fe20008010825 */
[----:B------:R-:W-:Y:S01]  /*11c60*/  ISETP.GT.U32.AND P2, PT, R0, UR12, PT ;  /* 0x0000000c00007c0c */ /* 0x000fe2000bf44070 */
[--C-:B------:R-:W-:Y:S01]  /*11c70*/  FFMA.FTZ R240, R8, UR34, -R37.reuse ;  /* 0x0000002208f07c23 */ /* 0x100fe20008010825 */
[----:B------:R-:W-:Y:S01]  /*11c80*/  PRMT R0, R232, 0x7773, RZ ;  /* 0x00007773e8007816 */ /* 0x000fe200000000ff */
[--C-:B------:R-:W-:Y:S01]  /*11c90*/  FFMA.FTZ R221, R9, UR34, -R37.reuse ;  /* 0x0000002209dd7c23 */ /* 0x100fe20008010825 */
[--C-:B------:R-:W-:Y:S01]  /*11ca0*/  FFMA.FTZ R217, R217, UR34, -R37.reuse ;  /* 0x00000022d9d97c23 */ /* 0x100fe20008010825 */
[--C-:B------:R-:W-:Y:S01]  /*11cb0*/  FFMA.FTZ R168, R168, UR34, -R37.reuse ;  /* 0x00000022a8a87c23 */ /* 0x100fe20008010825 */
[----:B------:R-:W-:Y:S01]  /*11cc0*/  ISETP.GT.U32.AND P1, PT, R0, UR12, PT ;  /* 0x0000000c00007c0c */ /* 0x000fe2000bf24070 */
[--C-:B------:R-:W-:Y:S01]  /*11cd0*/  FFMA.FTZ R171, R60, UR34, -R37.reuse ;  /* 0x000000223cab7c23 */ /* 0x100fe20008010825 */
[----:B------:R-:W-:Y:S01]  /*11ce0*/  FFMA.FTZ R210, R61, UR34, -R37 ;  /* 0x000000223dd27c23 */ /* 0x000fe20008010825 */
[----:B------:R-:W-:-:S02]  /*11cf0*/  F2FP.BF16.F32.PACK_AB R37, R145, R216 ;  /* 0x000000d89125723e */ /* 0x000fc400000010ff */
[----:B--2---:R-:W-:Y:S02]  /*11d00*/  FMNMX.FTZ R0, R34, R163, !PT ;  /* 0x000000a322007209 */ /* 0x004fe40007810000 */
[C---:B------:R-:W-:Y:S01]  /*11d10*/  PRMT R34, R37.reuse, 0x7632, R34 ;  /* 0x0000763225227816 */ /* 0x040fe20000000022 */
[----:B------:R-:W-:Y:S01]  /*11d20*/  @P2 HFMA2.BF16_V2 R35, -RZ.H0_H0, RZ.H0_H0, -R37.H0_H0 ;  /* 0x200000ffff232231 */ /* 0x000fe20000340925 */
[----:B------:R-:W-:Y:S01]  /*11d30*/  LOP3.LUT R48, R48, 0xffff, RZ, 0xc0, !PT ;  /* 0x0000ffff30307812 */ /* 0x000fe200078ec0ff */
[----:B------:R-:W-:Y:S01]  /*11d40*/  FMUL.FTZ R194, R0, UR34 ;  /* 0x0000002200c27c20 */ /* 0x000fe20008410000 */
[----:B------:R-:W-:Y:S02]  /*11d50*/  PRMT R28, R37, 0x5410, R34 ;  /* 0x00005410251c7816 */ /* 0x000fe40000000022 */
[----:B------:R-:W-:Y:S01]  /*11d60*/  @P1 HFMA2.BF16_V2 R32, -RZ.H0_H0, RZ.H0_H0, -R34.H0_H0 ;  /* 0x200000ffff201231 */ /* 0x000fe20000340922 */
[----:B------:R-:W-:Y:S02]  /*11d70*/  @P2 PRMT R37, R35, 0x5410, RZ ;  /* 0x0000541023252816 */ /* 0x000fe400000000ff */
[----:B------:R-:W-:-:S02]  /*11d80*/  ISETP.LE.U32.AND P2, PT, R48, UR12, PT ;  /* 0x0000000c30007c0c */ /* 0x000fc4000bf43070 */
[----:B------:R-:W-:Y:S02]  /*11d90*/  @P1 PRMT R34, R32, 0x5410, RZ ;  /* 0x0000541020221816 */ /* 0x000fe400000000ff */
[----:B------:R-:W-:Y:S02]  /*11da0*/  LOP3.LUT R32, R187, 0xff, RZ, 0xc0, !PT ;  /* 0x000000ffbb207812 */ /* 0x000fe400078ec0ff */
[----:B------:R-:W-:Y:S02]  /*11db0*/  FSETP.NEU.FTZ.AND P3, PT, R0, -INF , PT ;  /* 0xff8000000000780b */ /* 0x000fe40003f7d000 */
[----:B------:R-:W-:Y:S02]  /*11dc0*/  ISETP.LE.U32.AND P1, PT, R32, UR12, PT ;  /* 0x0000000c20007c0c */ /* 0x000fe4000bf23070 */
[----:B------:R-:W-:Y:S02]  /*11dd0*/  F2FP.BF16.F32.PACK_AB R32, R208, R237 ;  /* 0x000000edd020723e */ /* 0x000fe400000010ff */
[----:B------:R-:W-:-:S02]  /*11de0*/  FSEL R194, R194, RZ, P3 ;  /* 0x000000ffc2c27208 */ /* 0x000fc40001800000 */
[----:B------:R-:W-:Y:S02]  /*11df0*/  PRMT R35, R32, 0x7632, R35 ;  /* 0x0000763220237816 */ /* 0x000fe40000000023 */
[----:B------:R-:W-:Y:S01]  /*11e00*/  PRMT R48, R187, 0x7632, R48 ;  /* 0x00007632bb307816 */ /* 0x000fe20000000030 */
[--C-:B------:R-:W-:Y:S01]  /*11e10*/  FFMA.FTZ R163, R33, UR34, -R194.reuse ;  /* 0x0000002221a37c23 */ /* 0x100fe200080108c2 */
[--C-:B------:R-:W-:Y:S01]  /*11e20*/  FFMA.FTZ R169, R6, UR34, -R194.reuse ;  /* 0x0000002206a97c23 */ /* 0x100fe200080108c2 */
[----:B------:R-:W-:Y:S01]  /*11e30*/  @!P2 HFMA2.BF16_V2 R6, -RZ.H0_H0, RZ.H0_H0, -R35.H0_H0 ;  /* 0x200000ffff06a231 */ /* 0x000fe20000340923 */
[----:B------:R-:W-:Y:S01]  /*11e40*/  LOP3.LUT R48, R48, 0xff, RZ, 0xc0, !PT ;  /* 0x000000ff30307812 */ /* 0x000fe200078ec0ff */
[----:B------:R-:W-:Y:S01]  /*11e50*/  @!P1 HFMA2.BF16_V2 R33, -RZ.H0_H0, RZ.H0_H0, -R32.H0_H0 ;  /* 0x200000ffff219231 */ /* 0x000fe20000340920 */
[----:B------:R-:W-:Y:S01]  /*11e60*/  PRMT R186, R32, 0x5410, R35 ;  /* 0x0000541020ba7816 */ /* 0x000fe20000000023 */
[--C-:B------:R-:W-:Y:S01]  /*11e70*/  FFMA.FTZ R166, R7, UR34, -R194.reuse ;  /* 0x0000002207a67c23 */ /* 0x100fe200080108c2 */
[----:B------:R-:W-:Y:S01]  /*11e80*/  @!P2 PRMT R35, R6, 0x5410, RZ ;  /* 0x000054100623a816 */ /* 0x000fe200000000ff */
[--C-:B------:R-:W-:Y:S01]  /*11e90*/  FFMA.FTZ R67, R67, UR34, -R194.reuse ;  /* 0x0000002243437c23 */ /* 0x100fe200080108c2 */
[----:B------:R-:W-:Y:S01]  /*11ea0*/  @!P1 PRMT R32, R33, 0x5410, RZ ;  /* 0x0000541021209816 */ /* 0x000fe200000000ff */
[--C-:B------:R-:W-:Y:S01]  /*11eb0*/  FFMA.FTZ R241, R26, UR34, -R194.reuse ;  /* 0x000000221af17c23 */ /* 0x100fe200080108c2 */
[----:B------:R-:W-:Y:S01]  /*11ec0*/  ISETP.LE.U32.AND P1, PT, R48, UR12, PT ;  /* 0x0000000c30007c0c */ /* 0x000fe2000bf23070 */
[--C-:B------:R-:W-:Y:S01]  /*11ed0*/  FFMA.FTZ R239, R27, UR34, -R194.reuse ;  /* 0x000000221bef7c23 */ /* 0x100fe200080108c2 */
[----:B------:R-:W-:Y:S01]  /*11ee0*/  SHF.R.U32.HI R6, RZ, 0x18, R187 ;  /* 0x00000018ff067819 */ /* 0x000fe200000116bb */
[--C-:B------:R-:W-:Y:S01]  /*11ef0*/  FFMA.FTZ R234, R22, UR34, -R194.reuse ;  /* 0x0000002216ea7c23 */ /* 0x100fe200080108c2 */
[----:B------:R-:W-:Y:S01]  /*11f00*/  F2FP.BF16.F32.PACK_AB R33, R235, R236 ;  /* 0x000000eceb21723e */ /* 0x000fe200000010ff */
[--C-:B------:R-:W-:Y:S01]  /*11f10*/  FFMA.FTZ R233, R23, UR34, -R194.reuse ;  /* 0x0000002217e97c23 */ /* 0x100fe200080108c2 */
[----:B------:R-:W-:Y:S01]  /*11f20*/  ISETP.LE.U32.AND P2, PT, R6, UR12, PT ;  /* 0x0000000c06007c0c */ /* 0x000fe2000bf43070 */
[----:B------:R-:W-:Y:S01]  /*11f30*/  FFMA.FTZ R224, R18, UR34, -R194 ;  /* 0x0000002212e07c23 */ /* 0x000fe200080108c2 */
[----:B------:R-:W-:Y:S01]  /*11f40*/  PRMT R6, R33, 0x7632, R6 ;  /* 0x0000763221067816 */ /* 0x000fe20000000006 */
[--C-:B------:R-:W-:Y:S01]  /*11f50*/  FFMA.FTZ R223, R19, UR34, -R194.reuse ;  /* 0x0000002213df7c23 */ /* 0x100fe200080108c2 */
[--C-:B------:R-:W-:Y:S01]  /*11f60*/  FFMA.FTZ R219, R14, UR34, -R194.reuse ;  /* 0x000000220edb7c23 */ /* 0x100fe200080108c2 */
[--C-:B------:R-:W-:Y:S01]  /*11f70*/  FFMA.FTZ R218, R15, UR34, -R194.reuse ;  /* 0x000000220fda7c23 */ /* 0x100fe200080108c2 */
[--C-:B------:R-:W-:Y:S01]  /*11f80*/  FFMA.FTZ R215, R10, UR34, -R194.reuse ;  /* 0x000000220ad77c23 */ /* 0x100fe200080108c2 */
[--C-:B------:R-:W-:Y:S01]  /*11f90*/  FFMA.FTZ R211, R11, UR34, -R194.reuse ;  /* 0x000000220bd37c23 */ /* 0x100fe200080108c2 */
[----:B------:R-:W-:Y:S01]  /*11fa0*/  FFMA.FTZ R167, R62, UR34, -R194 ;  /* 0x000000223ea77c23 */ /* 0x000fe200080108c2 */
[----:B------:R-:W-:-:S02]  /*11fb0*/  @!P1 HFMA2.BF16_V2 R7, -RZ.H0_H0, RZ.H0_H0, -R33.H0_H0 ;  /* 0x200000ffff079231 */ /* 0x000fc40000340921 */
[----:B------:R-:W-:Y:S01]  /*11fc0*/  FFMA.FTZ R194, R63, UR34, -R194 ;  /* 0x000000223fc27c23 */ /* 0x000fe200080108c2 */
[----:B------:R-:W-:Y:S01]  /*11fd0*/  LOP3.LUT R48, R170, UR4, R173, 0x96, !PT ;  /* 0x00000004aa307c12 */ /* 0x000fe2000f8e96ad */
[--C-:B------:R-:W-:Y:S01]  /*11fe0*/  FFMA.FTZ R63, R56, UR34, -R59.reuse ;  /* 0x00000022383f7c23 */ /* 0x100fe2000801083b */
[----:B------:R-:W-:Y:S01]  /*11ff0*/  PRMT R170, R212, 0x7771, RZ ;  /* 0x00007771d4aa7816 */ /* 0x000fe200000000ff */
[----:B------:R-:W-:Y:S01]  /*12000*/  FFMA.FTZ R56, R4, UR34, -R59 ;  /* 0x0000002204387c23 */ /* 0x000fe2000801083b */
[----:B------:R-:W-:Y:S01]  /*12010*/  @!P2 HFMA2.BF16_V2 R4, -RZ.H0_H0, RZ.H0_H0, -R6.H0_H0 ;  /* 0x200000ffff04a231 */ /* 0x000fe20000340906 */
[----:B------:R-:W-:Y:S01]  /*12020*/  PRMT R176, R33, 0x5410, R6 ;  /* 0x0000541021b07816 */ /* 0x000fe20000000006 */
[----:B------:R-:W-:Y:S01]  /*12030*/  IMAD.MOV.U32 R59, RZ, RZ, R172 ;  /* 0x000000ffff3b7224 */ /* 0x000fe200078e00ac */
[----:B------:R-:W-:Y:S01]  /*12040*/  @!P1 PRMT R33, R7, 0x5410, RZ ;  /* 0x0000541007219816 */ /* 0x000fe200000000ff */
[----:B------:R-:W-:Y:S01]  /*12050*/  FFMA.FTZ R173, R252, R248, R53 ;  /* 0x000000f8fcad7223 */ /* 0x000fe20000010035 */
[----:B------:R-:W-:-:S02]  /*12060*/  ISETP.GT.U32.AND P1, PT, R170, UR12, PT ;  /* 0x0000000caa007c0c */ /* 0x000fc4000bf24070 */
[----:B------:R-:W-:Y:S02]  /*12070*/  @!P2 PRMT R6, R4, 0x5410, RZ ;  /* 0x000054100406a816 */ /* 0x000fe400000000ff */
[----:B------:R-:W-:Y:S02]  /*12080*/  F2FP.BF16.F32.PACK_AB R4, R179, R178 ;  /* 0x000000b2b304723e */ /* 0x000fe400000010ff */
[----:B------:R-:W-:Y:S02]  /*12090*/  LOP3.LUT R59, R59, 0xff, RZ, 0xc0, !PT ;  /* 0x000000ff3b3b7812 */ /* 0x000fe400078ec0ff */
[C---:B------:R-:W-:Y:S01]  /*120a0*/  PRMT R7, R4.reuse, 0x7632, R7 ;  /* 0x0000763204077816 */ /* 0x040fe20000000007 */
[----:B------:R-:W-:Y:S01]  /*120b0*/  @!P4 HFMA2.BF16_V2 R51, -RZ.H0_H0, RZ.H0_H0, -R4.H0_H0 ;  /* 0x200000ffff33c231 */ /* 0x000fe20000340904 */
[----:B------:R-:W-:Y:S02]  /*120c0*/  ISETP.LE.U32.AND P2, PT, R59, UR12, PT ;  /* 0x0000000c3b007c0c */ /* 0x000fe4000bf43070 */
[----:B------:R-:W-:Y:S01]  /*120d0*/  PRMT R180, R4, 0x5410, R7 ;  /* 0x0000541004b47816 */ /* 0x000fe20000000007 */
[----:B------:R-:W-:Y:S01]  /*120e0*/  @P1 HFMA2.BF16_V2 R50, -RZ.H0_H0, RZ.H0_H0, -R7.H0_H0 ;  /* 0x200000ffff321231 */ /* 0x000fe20000340907 */
[----:B------:R-:W-:-:S02]  /*120f0*/  FSEL R59, R0, RZ, P3 ;  /* 0x000000ff003b7208 */ /* 0x000fc40001800000 */
[----:B------:R-:W-:Y:S02]  /*12100*/  PRMT R54, R48, 0x7632, R54 ;  /* 0x0000763230367816 */ /* 0x000fe40000000036 */
[----:B------:R-:W-:Y:S02]  /*12110*/  @P1 PRMT R7, R50, 0x5410, RZ ;  /* 0x0000541032071816 */ /* 0x000fe400000000ff */
[----:B------:R-:W-:Y:S02]  /*12120*/  PRMT R50, R212, 0x7772, RZ ;  /* 0x00007772d4327816 */ /* 0x000fe400000000ff */
[----:B------:R-:W-:Y:S02]  /*12130*/  LOP3.LUT R54, R54, 0xff, RZ, 0xc0, !PT ;  /* 0x000000ff36367812 */ /* 0x000fe400078ec0ff */
[----:B------:R-:W-:Y:S02]  /*12140*/  ISETP.GT.U32.AND P3, PT, R50, UR12, PT ;  /* 0x0000000c32007c0c */ /* 0x000fe4000bf64070 */
[----:B------:R-:W-:-:S02]  /*12150*/  PRMT R50, R212, 0x7773, RZ ;  /* 0x00007773d4327816 */ /* 0x000fc400000000ff */
[----:B------:R-:W-:Y:S02]  /*12160*/  @!P4 PRMT R4, R51, 0x5410, RZ ;  /* 0x000054103304c816 */ /* 0x000fe400000000ff */
[----:B------:R-:W-:Y:S02]  /*12170*/  ISETP.GT.U32.AND P1, PT, R50, UR12, PT ;  /* 0x0000000c32007c0c */ /* 0x000fe4000bf24070 */
[----:B------:R-:W-:Y:S01]  /*12180*/  F2FP.BF16.F32.PACK_AB R51, R188, R209 ;  /* 0x000000d1bc33723e */ /* 0x000fe200000010ff */
[----:B------:R-:W-:Y:S01]  /*12190*/  MUFU.EX2 R53, R133 ;  /* 0x0000008500357308 */ /* 0x000fe20000000800 */
[----:B------:R-:W-:Y:S02]  /*121a0*/  ISETP.LE.U32.AND P4, PT, R54, UR12, PT ;  /* 0x0000000c36007c0c */ /* 0x000fe4000bf83070 */
[----:B------:R-:W-:Y:S01]  /*121b0*/  PRMT R50, R51, 0x7632, R50 ;  /* 0x0000763233327816 */ /* 0x000fe20000000032 */
[----:B------:R-:W1:Y:S01]  /*121c0*/  MUFU.EX2 R54, R229 ;  /* 0x000000e500367308 */ /* 0x000e620000000800 */
[----:B------:R-:W-:Y:S01]  /*121d0*/  @P3 HFMA2.BF16_V2 R52, -RZ.H0_H0, RZ.H0_H0, -R51.H0_H0 ;  /* 0x200000ffff343231 */ /* 0x000fe20000340933 */
[----:B------:R-:W-:-:S02]  /*121e0*/  LOP3.LUT R181, R48, 0xff, RZ, 0xc0, !PT ;  /* 0x000000ff30b57812 */ /* 0x000fc400078ec0ff */
[----:B------:R-:W-:Y:S02]  /*121f0*/  LOP3.LUT R170, R48, 0xffff, RZ, 0xc0, !PT ;  /* 0x0000ffff30aa7812 */ /* 0x000fe400078ec0ff */
[----:B------:R-:W-:Y:S02]  /*12200*/  PRMT R175, R51, 0x5410, R50 ;  /* 0x0000541033af7816 */ /* 0x000fe40000000032 */
[----:B------:R-:W-:Y:S02]  /*12210*/  @P3 PRMT R51, R52, 0x5410, RZ ;  /* 0x0000541034333816 */ /* 0x000fe400000000ff */
[----:B------:R-:W-:Y:S01]  /*12220*/  ISETP.LE.U32.AND P3, PT, R181, UR12, PT ;  /* 0x0000000cb5007c0c */ /* 0x000fe2000bf63070 */
[----:B------:R-:W-:Y:S01]  /*12230*/  @P1 HFMA2.BF16_V2 R49, -RZ.H0_H0, RZ.H0_H0, -R50.H0_H0 ;  /* 0x200000ffff311231 */ /* 0x000fe20000340932 */
[----:B------:R-:W-:-:S04]  /*12240*/  SHF.R.U32.HI R170, RZ, 0x8, R170 ;  /* 0x00000008ffaa7819 */ /* 0x000fc800000116aa */
[----:B------:R-:W-:Y:S02]  /*12250*/  LOP3.LUT R170, R170, 0xffff, RZ, 0xc0, !PT ;  /* 0x0000ffffaaaa7812 */ /* 0x000fe400078ec0ff */
[----:B------:R-:W-:Y:S02]  /*12260*/  @P1 PRMT R50, R49, 0x5410, RZ ;  /* 0x0000541031321816 */ /* 0x000fe400000000ff */
[----:B-1----:R-:W-:Y:S02]  /*12270*/  F2FP.BF16.F32.PACK_AB R49, R53, R54 ;  /* 0x000000363531723e */ /* 0x002fe400000010ff */
[----:B------:R-:W-:Y:S01]  /*12280*/  ISETP.LE.U32.AND P1, PT, R170, UR12, PT ;  /* 0x0000000caa007c0c */ /* 0x000fe2000bf23070 */
[--C-:B------:R-:W-:Y:S01]  /*12290*/  FADD.FTZ R133, R182, -R59.reuse ;  /* 0x8000003bb6857221 */ /* 0x100fe20000010000 */
[C---:B------:R-:W-:Y:S01]  /*122a0*/  PRMT R59, R49.reuse, 0x7632, R59 ;  /* 0x00007632313b7816 */ /* 0x040fe2000000003b */
[----:B------:R-:W-:Y:S01]  /*122b0*/  @!P3 HFMA2.BF16_V2 R46, -RZ.H0_H0, RZ.H0_H0, -R49.H0_H0 ;  /* 0x200000ffff2eb231 */ /* 0x000fe20000340931 */
[----:B------:R-:W-:Y:S02]  /*122c0*/  MUFU.EX2 R63, R63 ;  /* 0x0000003f003f7308 */ /* 0x000fe40000000800 */
[----:B------:R-:W-:-:S02]  /*122d0*/  PRMT R170, R49, 0x5410, R59 ;  /* 0x0000541031aa7816 */ /* 0x000fc4000000003b */
[----:B------:R-:W-:Y:S02]  /*122e0*/  @!P3 PRMT R49, R46, 0x5410, RZ ;  /* 0x000054102e31b816 */ /* 0x000fe400000000ff */
[----:B------:R-:W1:Y:S04]  /*122f0*/  MUFU.EX2 R46, R56 ;  /* 0x00000038002e7308 */ /* 0x000e680000000800 */
[----:B------:R-:W-:Y:S01]  /*12300*/  MUFU.EX2 R181, R58 ;  /* 0x0000003a00b57308 */ /* 0x000fe20000000800 */
[----:B------:R-:W-:-:S03]  /*12310*/  @!P1 HFMA2.BF16_V2 R55, -RZ.H0_H0, RZ.H0_H0, -R59.H0_H0 ;  /* 0x200000ffff379231 */ /* 0x000fc6000034093b */
[----:B------:R2:W3:Y:S01]  /*12320*/  MUFU.EX2 R52, R57 ;  /* 0x0000003900347308 */ /* 0x0004e20000000800 */
[----:B------:R-:W-:Y:S02]  /*12330*/  SHF.R.U32.HI R182, RZ, 0x18, R48 ;  /* 0x00000018ffb67819 */ /* 0x000fe40000011630 */
[----:B------:R-:W-:Y:S02]  /*12340*/  @!P1 PRMT R59, R55, 0x5410, RZ ;  /* 0x00005410373b9816 */ /* 0x000fe400000000ff */
[----:B------:R-:W-:Y:S02]  /*12350*/  ISETP.LE.U32.AND P3, PT, R182, UR12, PT ;  /* 0x0000000cb6007c0c */ /* 0x000fe4000bf63070 */
[----:B--2---:R-:W-:-:S04]  /*12360*/  PRMT R57, R172, 0x7771, RZ ;  /* 0x00007771ac397816 */ /* 0x004fc800000000ff */
[----:B------:R-:W-:Y:S02]  /*12370*/  ISETP.GT.U32.AND P1, PT, R57, UR12, PT ;  /* 0x0000000c39007c0c */ /* 0x000fe4000bf24070 */
[----:B-1----:R-:W-:Y:S02]  /*12380*/  F2FP.BF16.F32.PACK_AB R56, R46, R63 ;  /* 0x0000003f2e38723e */ /* 0x002fe400000010ff */
[----:B---3--:R-:W-:Y:S02]  /*12390*/  F2FP.BF16.F32.PACK_AB R58, R52, R181 ;  /* 0x000000b5343a723e */ /* 0x008fe400000010ff */
[----:B------:R-:W-:Y:S02]  /*123a0*/  PRMT R55, R56, 0x7632, R55 ;  /* 0x0000763238377816 */ /* 0x000fe40000000037 */
[----:B------:R-:W-:Y:S01]  /*123b0*/  PRMT R57, R58, 0x7632, R57 ;  /* 0x000076323a397816 */ /* 0x000fe20000000039 */
[----:B------:R-:W-:Y:S02]  /*123c0*/  @!P2 HFMA2.BF16_V2 R64, -RZ.H0_H0, RZ.H0_H0, -R56.H0_H0 ;  /* 0x200000ffff40a231 */ /* 0x000fe40000340938 */
[----:B------:R-:W-:-:S02]  /*123d0*/  FMUL.FTZ R133, R133, UR34 ;  /* 0x0000002285857c20 */ /* 0x000fc40008410000 */
[----:B------:R-:W-:Y:S01]  /*123e0*/  @P1 HFMA2.BF16_V2 R61, -RZ.H0_H0, RZ.H0_H0, -R55.H0_H0 ;  /* 0x200000ffff3d1231 */ /* 0x000fe20000340937 */
[----:B------:R1:W-:Y:S01]  /*123f0*/  MUFU.EX2 R247, R67 ;  /* 0x0000004300f77308 */ /* 0x0003e20000000800 */
[----:B------:R-:W-:Y:S02]  /*12400*/  @!P3 HFMA2.BF16_V2 R65, -RZ.H0_H0, RZ.H0_H0, -R57.H0_H0 ;  /* 0x200000ffff41b231 */ /* 0x000fe40000340939 */
[----:B------:R-:W-:Y:S01]  /*12410*/  @!P4 HFMA2.BF16_V2 R66, -RZ.H0_H0, RZ.H0_H0, -R58.H0_H0 ;  /* 0x200000ffff42c231 */ /* 0x000fe2000034093a */
[----:B------:R2:W-:Y:S01]  /*12420*/  MUFU.EX2 R229, R133 ;  /* 0x0000008500e57308 */ /* 0x0005e20000000800 */
[----:B-1----:R-:W-:Y:S02]  /*12430*/  PRMT R67, R56, 0x5410, R55 ;  /* 0x0000541038437816 */ /* 0x002fe40000000037 */
[----:B------:R-:W-:Y:S02]  /*12440*/  @!P2 PRMT R56, R64, 0x5410, RZ ;  /* 0x000054104038a816 */ /* 0x000fe400000000ff */
[----:B------:R-:W-:Y:S01]  /*12450*/  @P1 PRMT R55, R61, 0x5410, RZ ;  /* 0x000054103d371816 */ /* 0x000fe200000000ff */
[----:B------:R-:W-:Y:S01]  /*12460*/  MUFU.EX2 R64, R245 ;  /* 0x000000f500407308 */ /* 0x000fe20000000800 */
[----:B--2---:R-:W-:-:S02]  /*12470*/  PRMT R133, R58, 0x5410, R57 ;  /* 0x000054103a857816 */ /* 0x004fc40000000039 */
[----:B------:R-:W-:Y:S01]  /*12480*/  @!P3 PRMT R57, R65, 0x5410, RZ ;  /* 0x000054104139b816 */ /* 0x000fe200000000ff */
[----:B------:R-:W1:Y:S01]  /*12490*/  MUFU.EX2 R61, R244 ;  /* 0x000000f4003d7308 */ /* 0x000e620000000800 */
[----:B------:R-:W-:Y:S02]  /*124a0*/  PRMT R65, R172, 0x7772, RZ ;  /* 0x00007772ac417816 */ /* 0x000fe400000000ff */
[----:B------:R-:W-:Y:S02]  /*124b0*/  @!P4 PRMT R58, R66, 0x5410, RZ ;  /* 0x00005410423ac816 */ /* 0x000fe400000000ff */
[----:B------:R-:W-:Y:S02]  /*124c0*/  FSEL R66, R2, RZ, P5 ;  /* 0x000000ff02427208 */ /* 0x000fe40002800000 */
[----:B------:R-:W-:Y:S01]  /*124d0*/  ISETP.GT.U32.AND P2, PT, R65, UR12, PT ;  /* 0x0000000c41007c0c */ /* 0x000fe2000bf44070 */
[----:B------:R-:W-:Y:S01]  /*124e0*/  FADD.FTZ R246, R246, R173 ;  /* 0x000000adf6f67221 */ /* 0x000fe20000010000 */
[----:B------:R-:W-:Y:S01]  /*124f0*/  PRMT R65, R172, 0x7773, RZ ;  /* 0x00007773ac417816 */ /* 0x000fe200000000ff */
[----:B------:R-:W-:Y:S01]  /*12500*/  FADD.FTZ R173, R183, -R66 ;  /* 0x80000042b7ad7221 */ /* 0x000fe20000010000 */
[----:B------:R-:W-:Y:S01]  /*12510*/  LOP3.LUT R183, R192, UR30, R231, 0x96, !PT ;  /* 0x0000001ec0b77c12 */ /* 0x000fe2000f8e96e7 */
[----:B------:R-:W2:Y:S01]  /*12520*/  MUFU.EX2 R250, R163 ;  /* 0x000000a300fa7308 */ /* 0x000ea20000000800 */
[----:B------:R-:W-:Y:S01]  /*12530*/  ISETP.GT.U32.AND P1, PT, R65, UR12, PT ;  /* 0x0000000c41007c0c */ /* 0x000fe2000bf24070 */
[----:B------:R-:W-:Y:S01]  /*12540*/  FMUL.FTZ R231, R173, UR34 ;  /* 0x00000022ade77c20 */ /* 0x000fe20008410000 */
[----:B-1----:R-:W-:Y:S01]  /*12550*/  F2FP.BF16.F32.PACK_AB R66, R61, R64 ;  /* 0x000000403d42723e */ /* 0x002fe200000010ff */
[----:B------:R-:W-:Y:S01]  /*12560*/  MUFU.EX2 R164, R164 ;  /* 0x000000a400a47308 */ /* 0x000fe20000000800 */
[----:B------:R-:W-:-:S02]  /*12570*/  IMAD.WIDE.U32 R244, R183, -0x2daee0ad, RZ ;  /* 0xd2511f53b7f47825 */ /* 0x000fc400078e00ff */
[C---:B------:R-:W-:Y:S02]  /*12580*/  PRMT R65, R66.reuse, 0x7632, R65 ;  /* 0x0000763242417816 */ /* 0x040fe40000000041 */
[----:B------:R-:W-:Y:S01]  /*12590*/  @P2 HFMA2.BF16_V2 R136, -RZ.H0_H0, RZ.H0_H0, -R66.H0_H0 ;  /* 0x200000ffff882231 */ /* 0x000fe20000340942 */
[----:B------:R-:W1:Y:S01]  /*125a0*/  MUFU.EX2 R231, R231 ;  /* 0x000000e700e77308 */ /* 0x000e620000000800 */
[----:B------:R-:W-:-:S03]  /*125b0*/  PRMT R173, R66, 0x5410, R65 ;  /* 0x0000541042ad7816 */ /* 0x000fc60000000041 */
[----:B------:R-:W-:Y:S02]  /*125c0*/  @P2 PRMT R66, R136, 0x5410, RZ ;  /* 0x0000541088422816 */ /* 0x000fe400000000ff */
[----:B------:R-:W-:Y:S01]  /*125d0*/  LOP3.LUT R136, R196, UR28, R245, 0x96, !PT ;  /* 0x0000001cc4887c12 */ /* 0x000fe2000f8e96f5 */
[----:B------:R-:W-:Y:S02]  /*125e0*/  @P1 HFMA2.BF16_V2 R135, -RZ.H0_H0, RZ.H0_H0, -R65.H0_H0 ;  /* 0x200000ffff871231 */ /* 0x000fe40000340941 */
[----:B--2---:R-:W-:Y:S01]  /*125f0*/  FFMA.FTZ R182, R249, R229, R250 ;  /* 0x000000e5f9b67223 */ /* 0x004fe200000100fa */
[----:B------:R-:W-:Y:S01]  /*12600*/  LOP3.LUT R230, R230, UR29, R185, 0x96, !PT ;  /* 0x0000001de6e67c12 */ /* 0x000fe2000f8e96b9 */
        /* <DEDUP_REMOVED lines=16> */
[----:B------:R-:W-:Y:S01]  /*12710*/  IMAD.WIDE.U32 R248, R136, -0x326172a9, RZ ;  /* 0xcd9e8d5788f87825 */ /* 0x000fe200078e00ff */
[----:B------:R-:W-:-:S03]  /*12720*/  @P1 PRMT R65, R135, 0x5410, RZ ;  /* 0x0000541087411816 */ /* 0x000fc600000000ff */
[-C--:B-1----:R-:W-:Y:S01]  /*12730*/  FFMA.FTZ R135, R251, R231.reuse, R164 ;  /* 0x000000e7fb877223 */ /* 0x082fe200000100a4 */
        /* <DEDUP_REMOVED lines=17> */
[----:B------:R-:W-:-:S04]  /*12850*/  LOP3.LUT R136, R184, UR25, R249, 0x96, !PT ;  /* 0x00000019b8887c12 */ /* 0x000fc8000f8e96f9 */
[----:B------:R-:W-:Y:S01]  /*12860*/  LOP3.LUT R183, R244, UR22, R231, 0x96, !PT ;  /* 0x00000016f4b77c12 */ /* 0x000fe2000f8e96e7 */
[----:B------:R-:W-:-:S05]  /*12870*/  IMAD.WIDE.U32 R244, R136, -0x2daee0ad, RZ ;  /* 0xd2511f5388f47825 */ /* 0x000fca00078e00ff */
[----:B------:R-:W-:Y:S01]  /*12880*/  LOP3.LUT R136, R230, UR17, R245, 0x96, !PT ;  /* 0x00000011e6887c12 */ /* 0x000fe2000f8e96f5 */
[----:B------:R-:W-:-:S05]  /*12890*/  IMAD.WIDE.U32 R230, R183, -0x326172a9, RZ ;  /* 0xcd9e8d57b7e67825 */ /* 0x000fca00078e00ff */
[----:B------:R-:W-:-:S05]  /*128a0*/  LOP3.LUT R248, R248, UR21, R231, 0x96, !PT ;  /* 0x00000015f8f87c12 */ /* 0x000fca000f8e96e7 */
[----:B------:R-:W-:Y:S01]  /*128b0*/  IMAD.WIDE.U32 R248, R248, -0x2daee0ad, RZ ;  /* 0xd2511f53f8f87825 */ /* 0x000fe200078e00ff */
[----:B------:R-:W-:-:S04]  /*128c0*/  F2FP.BF16.F32.PACK_AB R163, R247, R250 ;  /* 0x000000faf7a3723e */ /* 0x000fc800000010ff */
[----:B------:R-:W-:Y:S01]  /*128d0*/  LOP3.LUT R244, R244, UR15, R249, 0x96, !PT ;  /* 0x0000000ff4f47c12 */ /* 0x000fe2000f8e96f9 */
[----:B------:R-:W-:-:S04]  /*128e0*/  IMAD.WIDE.U32 R250, R136, -0x326172a9, RZ ;  /* 0xcd9e8d5788fa7825 */ /* 0x000fc800078e00ff */
        /* <DEDUP_REMOVED lines=8> */
[----:B------:R-:W-:Y:S02]  /*12970*/  PRMT R136, R183, 0x7632, R136 ;  /* 0x00007632b7887816 */ /* 0x000fe40000000088 */
[----:B------:R-:W-:Y:S02]  /*12980*/  LOP3.LUT R230, R230, UR16, R251, 0x96, !PT ;  /* 0x00000010e6e67c12 */ /* 0x000fe4000f8e96fb */
[----:B------:R-:W-:Y:S01]  /*12990*/  LOP3.LUT R136, R136, 0xff, RZ, 0xc0, !PT ;  /* 0x000000ff88887812 */ /* 0x000fe200078ec0ff */
[----:B------:R-:W1:Y:S03]  /*129a0*/  MUFU.EX2 R162, R162 ;  /* 0x000000a200a27308 */ /* 0x000e660000000800 */
[----:B------:R-:W-:Y:S01]  /*129b0*/  ISETP.LE.U32.AND P3, PT, R136, UR12, PT ;  /* 0x0000000c88007c0c */ /* 0x000fe2000bf63070 */
[----:B------:R-:W-:-:S02]  /*129c0*/  IMAD.MOV.U32 R136, RZ, RZ, R244 ;  /* 0x000000ffff887224 */ /* 0x000fc400078e00f4 */
[----:B------:R-:W-:-:S04]  /*129d0*/  IMAD.WIDE.U32 R230, R230, -0x2daee0ad, RZ ;  /* 0xd2511f53e6e67825 */ /* 0x000fc800078e00ff */
        /* <DEDUP_REMOVED lines=16> */
[----:B------:R-:W-:-:S02]  /*12ae0*/  LOP3.LUT R136, R136, 0xff, RZ, 0xc0, !PT ;  /* 0x000000ff88887812 */ /* 0x000fc400078ec0ff */
[----:B------:R-:W-:Y:S02]  /*12af0*/  LOP3.LUT R229, R248, UR4, R231, 0x96, !PT ;  /* 0x00000004f8e57c12 */ /* 0x000fe4000f8e96e7 */
[----:B------:R-:W-:Y:S02]  /*12b00*/  ISETP.LE.U32.AND P2, PT, R136, UR12, PT ;  /* 0x0000000c88007c0c */ /* 0x000fe4000bf43070 */
[----:B------:R-:W-:Y:S02]  /*12b10*/  LOP3.LUT R136, R229, 0xffff, RZ, 0xc0, !PT ;  /* 0x0000ffffe5887812 */ /* 0x000fe400078ec0ff */
[----:B-1----:R-:W-:Y:S01]  /*12b20*/  F2FP.BF16.F32.PACK_AB R164, R162, R164 ;  /* 0x000000a4a2a4723e */ /* 0x002fe200000010ff */
[--C-:B------:R-:W-:Y:S01]  /*12b30*/  FADD.FTZ R245, R160, R165.reuse ;  /* 0x000000a5a0f57221 */ /* 0x100fe20000010000 */
[----:B------:R-:W-:Y:S02]  /*12b40*/  SHF.R.U32.HI R136, RZ, 0x8, R136 ;  /* 0x00000008ff887819 */ /* 0x000fe40000011688 */
[----:B------:R-:W-:-:S02]  /*12b50*/  PRMT R165, R164, 0x7632, R165 ;  /* 0x00007632a4a57816 */ /* 0x000fc400000000a5 */
[----:B------:R-:W-:-:S03]  /*12b60*/  LOP3.LUT R136, R136, 0xffff, RZ, 0xc0, !PT ;  /* 0x0000ffff88887812 */ /* 0x000fc600078ec0ff */
[----:B------:R-:W-:Y:S01]  /*12b70*/  @!P1 HFMA2.BF16_V2 R143, -RZ.H0_H0, RZ.H0_H0, -R165.H0_H0 ;  /* 0x200000ffff8f9231 */ /* 0x000fe200003409a5 */
[----:B------:R-:W-:Y:S01]  /*12b80*/  ISETP.LE.U32.AND P4, PT, R136, UR12, PT ;  /* 0x0000000c88007c0c */ /* 0x000fe2000bf83070 */
[-C--:B------:R-:W-:Y:S01]  /*12b90*/  FMUL.FTZ R94, R94, R243.reuse ;  /* 0x000000f35e5e7220 */ /* 0x080fe20000410000 */
[----:B------:R-:W-:Y:S01]  /*12ba0*/  PRMT R136, R244, 0x7771, RZ ;  /* 0x00007771f4887816 */ /* 0x000fe200000000ff */
        /* <DEDUP_REMOVED lines=15> */
[----:B------:R-:W-:Y:S01]  /*12ca0*/  PRMT R243, R164, 0x5410, R165 ;  /* 0x00005410a4f37816 */ /* 0x000fe200000000a5 */
[----:B------:R-:W-:Y:S01]  /*12cb0*/  @!P5 HFMA2.BF16_V2 R144, -RZ.H0_H0, RZ.H0_H0, -R164.H0_H0 ;  /* 0x200000ffff90d231 */ /* 0x000fe200003409a4 */
[----:B------:R-:W-:-:S02]  /*12cc0*/  @!P1 PRMT R165, R143, 0x5410, RZ ;  /* 0x000054108fa59816 */ /* 0x000fc400000000ff */
[----:B------:R-:W-:Y:S02]  /*12cd0*/  ISETP.GT.U32.AND P1, PT, R136, UR12, PT ;  /* 0x0000000c88007c0c */ /* 0x000fe4000bf24070 */
[----:B------:R-:W-:Y:S01]  /*12ce0*/  SHF.R.U32.HI R136, RZ, 0x18, R183 ;  /* 0x00000018ff887819 */ /* 0x000fe200000116b7 */
[----:B------:R-:W1:Y:S01]  /*12cf0*/  MUFU.EX2 R160, R242 ;  /* 0x000000f200a07308 */ /* 0x000e620000000800 */
[----:B------:R-:W-:Y:S02]  /*12d00*/  @!P5 PRMT R164, R144, 0x5410, RZ ;  /* 0x0000541090a4d816 */ /* 0x000fe400000000ff */
[----:B------:R-:W-:Y:S02]  /*12d10*/  ISETP.LE.U32.AND P5, PT, R136, UR12, PT ;  /* 0x0000000c88007c0c */ /* 0x000fe4000bfa3070 */
[----:B------:R-:W2:Y:S01]  /*12d20*/  MUFU.EX2 R136, R161 ;  /* 0x000000a100887308 */ /* 0x000ea20000000800 */
[----:B------:R-:W-:Y:S01]  /*12d30*/  FADD.FTZ R135, R162, R135 ;  /* 0x00000087a2877221 */ /* 0x000fe20000010000 */
[----:B------:R-:W-:Y:S01]  /*12d40*/  PRMT R143, R229, 0x7632, R143 ;  /* 0x00007632e58f7816 */ /* 0x000fe2000000008f */
[----:B------:R-:W-:Y:S01]  /*12d50*/  @!P3 HFMA2.BF16_V2 R142, -RZ.H0_H0, RZ.H0_H0, -R163.H0_H0 ;  /* 0x200000ffff8eb231 */ /* 0x000fe200003409a3 */
[----:B------:R-:W-:-:S02]  /*12d60*/  PRMT R162, R163, 0x7632, R162 ;  /* 0x00007632a3a27816 */ /* 0x000fc400000000a2 */
[----:B------:R-:W-:Y:S01]  /*12d70*/  LOP3.LUT R143, R143, 0xff, RZ, 0xc0, !PT ;  /* 0x000000ff8f8f7812 */ /* 0x000fe200078ec0ff */
[----:B-1----:R-:W-:Y:S01]  /*12d80*/  FADD.FTZ R231, R160, R135 ;  /* 0x00000087a0e77221 */ /* 0x002fe20000010000 */
[----:B------:R-:W-:Y:S02]  /*12d90*/  PRMT R242, R163, 0x5410, R162 ;  /* 0x00005410a3f27816 */ /* 0x000fe400000000a2 */
[----:B--2---:R-:W-:Y:S02]  /*12da0*/  F2FP.BF16.F32.PACK_AB R160, R136, R160 ;  /* 0x000000a088a0723e */ /* 0x004fe400000010ff */
[----:B------:R-:W-:Y:S02]  /*12db0*/  @!P3 PRMT R163, R142, 0x5410, RZ ;  /* 0x000054108ea3b816 */ /* 0x000fe400000000ff */
[----:B------:R-:W-:Y:S02]  /*12dc0*/  PRMT R161, R160, 0x7632, R161 ;  /* 0x00007632a0a17816 */ /* 0x000fe400000000a1 */
[----:B------:R-:W-:Y:S01]  /*12dd0*/  ISETP.LE.U32.AND P3, PT, R143, UR12, PT ;  /* 0x0000000c8f007c0c */ /* 0x000fe2000bf63070 */
[----:B------:R-:W-:Y:S01]  /*12de0*/  FADD.FTZ R143, R159, R246 ;  /* 0x000000f69f8f7221 */ /* 0x000fe20000010000 */
[----:B------:R-:W-:Y:S01]  /*12df0*/  MUFU.EX2 R239, R239 ;  /* 0x000000ef00ef7308 */ /* 0x000fe20000000800 */
[----:B------:R-:W-:-:S03]  /*12e00*/  @P1 HFMA2.BF16_V2 R139, -RZ.H0_H0, RZ.H0_H0, -R161.H0_H0 ;  /* 0x200000ffff8b1231 */ /* 0x000fc600003409a1 */
[----:B------:R1:W2:Y:S01]  /*12e10*/  MUFU.EX2 R159, R241 ;  /* 0x000000f1009f7308 */ /* 0x0002a20000000800 */
[----:B------:R-:W-:Y:S01]  /*12e20*/  PRMT R135, R244, 0x7772, RZ ;  /* 0x00007772f4877816 */ /* 0x000fe200000000ff */
[----:B------:R-:W-:Y:S02]  /*12e30*/  @!P2 HFMA2.BF16_V2 R140, -RZ.H0_H0, RZ.H0_H0, -R160.H0_H0 ;  /* 0x200000ffff8ca231 */ /* 0x000fe400003409a0 */
[----:B------:R-:W-:Y:S01]  /*12e40*/  FADD.FTZ R182, R247, R182 ;  /* 0x000000b6f7b67221 */ /* 0x000fe20000010000 */
[----:B------:R-:W-:Y:S01]  /*12e50*/  @!P5 HFMA2.BF16_V2 R141, -RZ.H0_H0, RZ.H0_H0, -R162.H0_H0 ;  /* 0x200000ffff8dd231 */ /* 0x000fe200003409a2 */
[----:B-1----:R-:W-:Y:S02]  /*12e60*/  PRMT R241, R160, 0x5410, R161 ;  /* 0x00005410a0f17816 */ /* 0x002fe400000000a1 */
[----:B------:R-:W-:Y:S02]  /*12e70*/  @P1 PRMT R161, R139, 0x5410, RZ ;  /* 0x000054108ba11816 */ /* 0x000fe400000000ff */
[----:B------:R-:W-:-:S02]  /*12e80*/  ISETP.GT.U32.AND P1, PT, R135, UR12, PT ;  /* 0x0000000c87007c0c */ /* 0x000fc4000bf24070 */
[----:B------:R-:W-:Y:S01]  /*12e90*/  PRMT R135, R244, 0x7773, RZ ;  /* 0x00007773f4877816 */ /* 0x000fe200000000ff */
[----:B--2---:R-:W-:Y:S01]  /*12ea0*/  FADD.FTZ R182, R159, R182 ;  /* 0x000000b69fb67221 */ /* 0x004fe20000010000 */
[----:B------:R-:W-:Y:S01]  /*12eb0*/  @!P2 PRMT R160, R140, 0x5410, RZ ;  /* 0x000054108ca0a816 */ /* 0x000fe200000000ff */
[----:B------:R-:W-:Y:S01]  /*12ec0*/  FADD.FTZ R158, R158, R245 ;  /* 0x000000f59e9e7221 */ /* 0x000fe20000010000 */
[----:B------:R-:W-:Y:S01]  /*12ed0*/  ISETP.GT.U32.AND P2, PT, R135, UR12, PT ;  /* 0x0000000c87007c0c */ /* 0x000fe2000bf44070 */
[----:B------:R-:W-:Y:S01]  /*12ee0*/  IMAD.MOV.U32 R139, RZ, RZ, R230 ;  /* 0x000000ffff8b7224 */ /* 0x000fe200078e00e6 */
[----:B------:R-:W-:Y:S02]  /*12ef0*/  F2FP.BF16.F32.PACK_AB R159, R239, R159 ;  /* 0x0000009fef9f723e */ /* 0x000fe400000010ff */
[----:B------:R-:W-:Y:S01]  /*12f00*/  LOP3.LUT R135, R229, 0xff, RZ, 0xc0, !PT ;  /* 0x000000ffe5877812 */ /* 0x000fe200078ec0ff */
[--C-:B------:R-:W-:Y:S01]  /*12f10*/  FADD.FTZ R140, R157, R158.reuse ;  /* 0x0000009e9d8c7221 */ /* 0x100fe20000010000 */
[----:B------:R-:W-:Y:S01]  /*12f20*/  @!P5 PRMT R162, R141, 0x5410, RZ ;  /* 0x000054108da2d816 */ /* 0x000fe200000000ff */
[----:B------:R-:W-:Y:S01]  /*12f30*/  @P1 HFMA2.BF16_V2 R138, -RZ.H0_H0, RZ.H0_H0, -R159.H0_H0 ;  /* 0x200000ffff8a1231 */ /* 0x000fe2000034099f */
[----:B------:R-:W-:Y:S01]  /*12f40*/  PRMT R158, R159, 0x7632, R158 ;  /* 0x000076329f9e7816 */ /* 0x000fe2000000009e */
[----:B------:R-:W-:Y:S01]  /*12f50*/  MUFU.EX2 R142, R156 ;  /* 0x0000009c008e7308 */ /* 0x000fe20000000800 */
[----:B------:R-:W-:-:S02]  /*12f60*/  ISETP.LE.U32.AND P5, PT, R135, UR12, PT ;  /* 0x0000000c87007c0c */ /* 0x000fc4000bfa3070 */
[----:B------:R-:W-:Y:S01]  /*12f70*/  LOP3.LUT R139, R139, 0xff, RZ, 0xc0, !PT ;  /* 0x000000ff8b8b7812 */ /* 0x000fe200078ec0ff */
[----:B------:R-:W1:Y:S01]  /*12f80*/  MUFU.EX2 R135, R155 ;  /* 0x0000009b00877308 */ /* 0x000e620000000800 */
[----:B------:R-:W-:Y:S01]  /*12f90*/  PRMT R246, R159, 0x5410, R158 ;  /* 0x000054109ff67816 */ /* 0x000fe2000000009e */
[----:B------:R-:W-:Y:S01]  /*12fa0*/  FADD.FTZ R231, R136, R231 ;  /* 0x000000e788e77221 */ /* 0x000fe20000010000 */
[----:B------:R-:W-:Y:S01]  /*12fb0*/  @P1 PRMT R159, R138, 0x5410, RZ ;  /* 0x000054108a9f1816 */ /* 0x000fe200000000ff */
[----:B------:R-:W-:Y:S01]  /*12fc0*/  @P2 HFMA2.BF16_V2 R137, -RZ.H0_H0, RZ.H0_H0, -R158.H0_H0 ;  /* 0x200000ffff892231 */ /* 0x000fe2000034099e */
[----:B------:R-:W-:Y:S01]  /*12fd0*/  ISETP.LE.U32.AND P1, PT, R139, UR12, PT ;  /* 0x0000000c8b007c0c */ /* 0x000fe2000bf23070 */
[----:B------:R-:W-:Y:S04]  /*12fe0*/  MUFU.EX2 R136, R233 ;  /* 0x000000e900887308 */ /* 0x000fe80000000800 */
[----:B------:R-:W2:Y:S01]  /*12ff0*/  MUFU.EX2 R139, R234 ;  /* 0x000000ea008b7308 */ /* 0x000ea20000000800 */
[----:B------:R-:W-:-:S02]  /*13000*/  @P2 PRMT R158, R137, 0x5410, RZ ;  /* 0x00005410899e2816 */ /* 0x000fc400000000ff */
[----:B------:R-:W-:Y:S02]  /*13010*/  SHF.R.U32.HI R137, RZ, 0x18, R229 ;  /* 0x00000018ff897819 */ /* 0x000fe400000116e5 */
[----:B-1----:R-:W-:Y:S02]  /*13020*/  F2FP.BF16.F32.PACK_AB R157, R135, R142 ;  /* 0x0000008e879d723e */ /* 0x002fe400000010ff */
[----:B------:R-:W-:Y:S02]  /*13030*/  ISETP.LE.U32.AND P2, PT, R137, UR12, PT ;  /* 0x0000000c89007c0c */ /* 0x000fe4000bf43070 */
[----:B------:R-:W-:Y:S01]  /*13040*/  PRMT R156, R157, 0x7632, R156 ;  /* 0x000076329d9c7816 */ /* 0x000fe2000000009c */
[----:B------:R-:W-:Y:S01]  /*13050*/  FADD.FTZ R143, R154, R143 ;  /* 0x0000008f9a8f7221 */ /* 0x000fe20000010000 */
[----:B--2---:R-:W-:-:S03]  /*13060*/  F2FP.BF16.F32.PACK_AB R155, R136, R139 ;  /* 0x0000008b889b723e */ /* 0x004fc600000010ff */
[----:B------:R-:W-:Y:S01]  /*13070*/  @!P4 HFMA2.BF16_V2 R62, -RZ.H0_H0, RZ.H0_H0, -R156.H0_H0 ;  /* 0x200000ffff3ec231 */ /* 0x000fe2000034099c */
[----:B------:R-:W-:Y:S02]  /*13080*/  PRMT R154, R155, 0x7632, R154 ;  /* 0x000076329b9a7816 */ /* 0x000fe4000000009a */
[----:B------:R-:W-:Y:S01]  /*13090*/  PRMT R233, R157, 0x5410, R156 ;  /* 0x000054109de97816 */ /* 0x000fe2000000009c */
[----:B------:R-:W-:Y:S01]  /*130a0*/  MUFU.EX2 R137, R152 ;  /* 0x0000009800897308 */ /* 0x000fe20000000800 */
[----:B------:R-:W-:Y:S01]  /*130b0*/  @!P4 PRMT R156, R62, 0x5410, RZ ;  /* 0x000054103e9cc816 */ /* 0x000fe200000000ff */
[----:B------:R-:W-:Y:S02]  /*130c0*/  @!P2 HFMA2.BF16_V2 R27, -RZ.H0_H0, RZ.H0_H0, -R154.H0_H0 ;  /* 0x200000ffff1ba231 */ /* 0x000fe4000034099a */
[----:B------:R-:W1:Y:S01]  /*130d0*/  MUFU.EX2 R62, R151 ;  /* 0x00000097003e7308 */ /* 0x000e620000000800 */
[----:B------:R-:W-:Y:S02]  /*130e0*/  PRMT R234, R155, 0x5410, R154 ;  /* 0x000054109bea7816 */ /* 0x000fe4000000009a */
[----:B------:R-:W-:-:S02]  /*130f0*/  @!P2 PRMT R154, R27, 0x5410, RZ ;  /* 0x000054101b9aa816 */ /* 0x000fc400000000ff */
[----:B------:R-:W-:Y:S01]  /*13100*/  PRMT R27, R230, 0x7771, RZ ;  /* 0x00007771e61b7816 */ /* 0x000fe200000000ff */
[----:B------:R-:W-:Y:S02]  /*13110*/  @!P3 HFMA2.BF16_V2 R60, -RZ.H0_H0, RZ.H0_H0, -R155.H0_H0 ;  /* 0x200000ffff3cb231 */ /* 0x000fe4000034099b */
[----:B------:R-:W-:Y:S01]  /*13120*/  @!P5 HFMA2.BF16_V2 R134, -RZ.H0_H0, RZ.H0_H0, -R157.H0_H0 ;  /* 0x200000ffff86d231 */ /* 0x000fe2000034099d */
[----:B------:R-:W-:Y:S01]  /*13130*/  ISETP.GT.U32.AND P4, PT, R27, UR12, PT ;  /* 0x0000000c1b007c0c */ /* 0x000fe2000bf84070 */
[----:B------:R-:W-:Y:S01]  /*13140*/  FADD.FTZ R141, R153, R140 ;  /* 0x0000008c998d7221 */ /* 0x000fe20000010000 */
[----:B------:R-:W-:Y:S01]  /*13150*/  @!P3 PRMT R155, R60, 0x5410, RZ ;  /* 0x000054103c9bb816 */ /* 0x000fe200000000ff */
[----:B------:R-:W-:Y:S01]  /*13160*/  MUFU.EX2 R27, R223 ;  /* 0x000000df001b7308 */ /* 0x000fe20000000800 */
[----:B------:R-:W-:Y:S02]  /*13170*/  @!P5 PRMT R157, R134, 0x5410, RZ ;  /* 0x00005410869dd816 */ /* 0x000fe400000000ff */
[----:B-1----:R-:W-:Y:S01]  /*13180*/  F2FP.BF16.F32.PACK_AB R153, R62, R137 ;  /* 0x000000893e99723e */ /* 0x002fe200000010ff */
[----:B------:R-:W1:Y:S01]  /*13190*/  MUFU.EX2 R60, R224 ;  /* 0x000000e0003c7308 */ /* 0x000e620000000800 */
[----:B------:R-:W-:-:S02]  /*131a0*/  PRMT R134, R230, 0x7772, RZ ;  /* 0x00007772e6867816 */ /* 0x000fc400000000ff */
[----:B------:R-:W-:Y:S02]  /*131b0*/  PRMT R152, R153, 0x7632, R152 ;  /* 0x0000763299987816 */ /* 0x000fe40000000098 */
[----:B------:R-:W-:Y:S02]  /*131c0*/  ISETP.GT.U32.AND P3, PT, R134, UR12, PT ;  /* 0x0000000c86007c0c */ /* 0x000fe4000bf64070 */
[----:B------:R-:W-:Y:S01]  /*131d0*/  PRMT R134, R230, 0x7773, RZ ;  /* 0x00007773e6867816 */ /* 0x000fe200000000ff */
[----:B------:R-:W-:Y:S02]  /*131e0*/  @P4 HFMA2.BF16_V2 R25, -RZ.H0_H0, RZ.H0_H0, -R152.H0_H0 ;  /* 0x200000ffff194231 */ /* 0x000fe40000340998 */
[----:B------:R-:W-:Y:S01]  /*131f0*/  FADD.FTZ R138, R239, R182 ;  /* 0x000000b6ef8a7221 */ /* 0x000fe20000010000 */
[----:B------:R-:W-:Y:S01]  /*13200*/  @!P1 HFMA2.BF16_V2 R26, -RZ.H0_H0, RZ.H0_H0, -R153.H0_H0 ;  /* 0x200000ffff1a9231 */ /* 0x000fe20000340999 */
[----:B------:R-:W-:Y:S02]  /*13210*/  ISETP.GT.U32.AND P2, PT, R134, UR12, PT ;  /* 0x0000000c86007c0c */ /* 0x000fe4000bf44070 */
[----:B------:R-:W-:-:S02]  /*13220*/  PRMT R239, R153, 0x5410, R152 ;  /* 0x0000541099ef7816 */ /* 0x000fc40000000098 */
[----:B------:R-:W-:Y:S02]  /*13230*/  @P4 PRMT R152, R25, 0x5410, RZ ;  /* 0x0000541019984816 */ /* 0x000fe400000000ff */
[----:B-1----:R-:W-:Y:S02]  /*13240*/  F2FP.BF16.F32.PACK_AB R151, R27, R60 ;  /* 0x0000003c1b97723e */ /* 0x002fe400000010ff */
[----:B------:R-:W-:Y:S02]  /*13250*/  LOP3.LUT R25, R192, UR30, R227, 0x96, !PT ;  /* 0x0000001ec0197c12 */ /* 0x000fe4000f8e96e3 */
[----:B------:R-:W-:Y:S01]  /*13260*/  @!P1 PRMT R153, R26, 0x5410, RZ ;  /* 0x000054101a999816 */ /* 0x000fe200000000ff */
[----:B------:R-:W-:Y:S01]  /*13270*/  FADD.FTZ R26, R150, R143 ;  /* 0x0000008f961a7221 */ /* 0x000fe20000010000 */
[----:B------:R-:W-:Y:S01]  /*13280*/  PRMT R150, R151, 0x7632, R150 ;  /* 0x0000763297967816 */ /* 0x000fe20000000096 */
[----:B------:R-:W-:Y:S02]  /*13290*/  @P3 HFMA2.BF16_V2 R24, -RZ.H0_H0, RZ.H0_H0, -R151.H0_H0 ;  /* 0x200000ffff183231 */ /* 0x000fe40000340997 */
[----:B------:R-:W-:Y:S01]  /*132a0*/  FADD.FTZ R141, R222, R141 ;  /* 0x0000008dde8d7221 */ /* 0x000fe20000010000 */
[----:B------:R-:W-:-:S02]  /*132b0*/  IMAD.MOV.U32 R250, RZ, RZ, R196 ;  /* 0x000000fffffa7224 */ /* 0x000fc400078e00c4 */
[----:B------:R-:W-:-:S04]  /*132c0*/  IMAD.WIDE.U32 R222, R25, -0x2daee0ad, RZ ;  /* 0xd2511f5319de7825 */ /* 0x000fc800078e00ff */
[----:B------:R-:W-:Y:S01]  /*132d0*/  FADD.FTZ R142, R142, R231 ;  /* 0x000000e78e8e7221 */ /* 0x000fe20000010000 */
[----:B------:R-:W-:Y:S01]  /*132e0*/  @P2 HFMA2.BF16_V2 R23, -RZ.H0_H0, RZ.H0_H0, -R150.H0_H0 ;  /* 0x200000ffff172231 */ /* 0x000fe20000340996 */
[----:B------:R-:W-:Y:S01]  /*132f0*/  PRMT R231, R151, 0x5410, R150 ;  /* 0x0000541097e77816 */ /* 0x000fe20000000096 */
[----:B------:R-:W-:Y:S01]  /*13300*/  FADD.FTZ R139, R139, R138 ;  /* 0x0000008a8b8b7221 */ /* 0x000fe20000010000 */
[----:B------:R-:W-:Y:S02]  /*13310*/  @P3 PRMT R151, R24, 0x5410, RZ ;  /* 0x0000541018973816 */ /* 0x000fe400000000ff */
[----:B------:R-:W-:Y:S02]  /*13320*/  LOP3.LUT R24, R250, UR28, R223, 0x96, !PT ;  /* 0x0000001cfa187c12 */ /* 0x000fe4000f8e96df */
[----:B------:R-:W-:Y:S01]  /*13330*/  @P2 PRMT R150, R23, 0x5410, RZ ;  /* 0x0000541017962816 */ /* 0x000fe200000000ff */
[----:B------:R-:W-:Y:S01]  /*13340*/  FADD.FTZ R23, R136, R139 ;  /* 0x0000008b88177221 */ /* 0x000fe20000010000 */
[----:B------:R-:W-:Y:S01]  /*13350*/  LOP3.LUT R226, R226, UR29, R185, 0x96, !PT ;  /* 0x0000001de2e27c12 */ /* 0x000fe2000f8e96b9 */
[----:B------:R-:W-:-:S04]  /*13360*/  IMAD.WIDE.U32 R138, R24, -0x326172a9, RZ ;  /* 0xcd9e8d57188a7825 */ /* 0x000fc800078e00ff */
[----:B------:R-:W-:Y:S01]  /*13370*/  FADD.FTZ R142, R135, R142 ;  /* 0x0000008e878e7221 */ /* 0x000fe20000010000 */
[----:B------:R-:W-:Y:S01]  /*13380*/  IMAD.WIDE.U32 R134, R226, -0x2daee0ad, RZ ;  /* 0xd2511f53e2867825 */ /* 0x000fe200078e00ff */
[----:B------:R-:W-:-:S04]  /*13390*/  LOP3.LUT R24, R184, UR25, R139, 0x96, !PT ;  /* 0x00000019b8187c12 */ /* 0x000fc8000f8e968b */
[----:B------:R-:W-:Y:S01]  /*133a0*/  LOP3.LUT R25, R222, UR22, R135, 0x96, !PT ;  /* 0x00000016de197c12 */ /* 0x000fe2000f8e9687 */
[----:B------:R-:W-:-:S05]  /*133b0*/  IMAD.WIDE.U32 R226, R24, -0x2daee0ad, RZ ;  /* 0xd2511f5318e27825 */ /* 0x000fca00078e00ff */
[----:B------:R-:W-:Y:S01]  /*133c0*/  LOP3.LUT R24, R134, UR17, R227, 0x96, !PT ;  /* 0x0000001186187c12 */ /* 0x000fe2000f8e96e3 */
[----:B------:R-:W-:-:S05]  /*133d0*/  IMAD.WIDE.U32 R134, R25, -0x326172a9, RZ ;  /* 0xcd9e8d5719867825 */ /* 0x000fca00078e00ff */
[----:B------:R-:W-:-:S05]  /*133e0*/  LOP3.LUT R138, R138, UR21, R135, 0x96, !PT ;  /* 0x000000158a8a7c12 */ /* 0x000fca000f8e9687 */
[----:B------:R-:W-:-:S05]  /*133f0*/  IMAD.WIDE.U32 R138, R138, -0x2daee0ad, RZ ;  /* 0xd2511f538a8a7825 */ /* 0x000fca00078e00ff */
        /* <DEDUP_REMOVED lines=8> */
[----:B------:R-:W-:Y:S02]  /*13480*/  LOP3.LUT R24, R24, 0xffff, RZ, 0xc0, !PT ;  /* 0x0000ffff18187812 */ /* 0x000fe400078ec0ff */
[----:B------:R-:W-:Y:S02]  /*13490*/  LOP3.LUT R134, R134, UR16, R25, 0x96, !PT ;  /* 0x0000001086867c12 */ /* 0x000fe4000f8e9619 */
[----:B------:R-:W-:Y:S01]  /*134a0*/  ISETP.LE.U32.AND P3, PT, R24, UR12, PT ;  /* 0x0000000c18007c0c */ /* 0x000fe2000bf63070 */
[----:B------:R-:W-:Y:S04]  /*134b0*/  MUFU.EX2 R25, R148 ;  /* 0x0000009400197308 */ /* 0x000fe80000000800 */
[----:B------:R-:W1:Y:S01]  /*134c0*/  MUFU.EX2 R24, R146 ;  /* 0x0000009200187308 */ /* 0x000e620000000800 */
[--C-:B------:R-:W-:Y:S01]  /*134d0*/  FADD.FTZ R136, R149, R26.reuse ;  /* 0x0000001a95887221 */ /* 0x100fe20000010000 */
[----:B------:R-:W-:-:S04]  /*134e0*/  PRMT R26, R224, 0x7632, R26 ;  /* 0x00007632e01a7816 */ /* 0x000fc8000000001a */
[----:B------:R-:W-:-:S04]  /*134f0*/  LOP3.LUT R26, R26, 0xff, RZ, 0xc0, !PT ;  /* 0x000000ff1a1a7812 */ /* 0x000fc800078ec0ff */
[----:B------:R-:W-:Y:S01]  /*13500*/  ISETP.LE.U32.AND P2, PT, R26, UR12, PT ;  /* 0x0000000c1a007c0c */ /* 0x000fe2000bf43070 */
[----:B------:R-:W-:Y:S01]  /*13510*/  FADD.FTZ R26, R60, R23 ;  /* 0x000000173c1a7221 */ /* 0x000fe20000010000 */
[----:B-1----:R-:W-:Y:S01]  /*13520*/  F2FP.BF16.F32.PACK_AB R149, R24, R25 ;  /* 0x000000191895723e */ /* 0x002fe200000010ff */
[----:B------:R-:W-:Y:S04]  /*13530*/  MUFU.EX2 R60, R219 ;  /* 0x000000db003c7308 */ /* 0x000fe80000000800 */
[----:B------:R-:W1:Y:S01]  /*13540*/  MUFU.EX2 R23, R218 ;  /* 0x000000da00177308 */ /* 0x000e620000000800 */
[----:B------:R-:W-:Y:S02]  /*13550*/  PRMT R148, R149, 0x7632, R148 ;  /* 0x0000763295947816 */ /* 0x000fe40000000094 */
[----:B------:R-:W-:-:S03]  /*13560*/  SHF.R.U32.HI R135, RZ, 0x18, R224 ;  /* 0x00000018ff877819 */ /* 0x000fc600000116e0 */
[----:B------:R-:W-:Y:S01]  /*13570*/  @!P3 HFMA2.BF16_V2 R21, -RZ.H0_H0, RZ.H0_H0, -R148.H0_H0 ;  /* 0x200000ffff15b231 */ /* 0x000fe20000340994 */
[----:B------:R-:W-:Y:S02]  /*13580*/  ISETP.LE.U32.AND P1, PT, R135, UR12, PT ;  /* 0x0000000c87007c0c */ /* 0x000fe4000bf23070 */
[----:B------:R-:W-:Y:S02]  /*13590*/  PRMT R223, R149, 0x5410, R148 ;  /* 0x0000541095df7816 */ /* 0x000fe40000000094 */
[----:B------:R-:W-:Y:S01]  /*135a0*/  @!P3 PRMT R148, R21, 0x5410, RZ ;  /* 0x000054101594b816 */ /* 0x000fe200000000ff */
[----:B------:R-:W-:Y:S01]  /*135b0*/  FADD.FTZ R21, R147, R136 ;  /* 0x0000008893157221 */ /* 0x000fe20000010000 */
[----:B-1----:R-:W-:-:S04]  /*135c0*/  F2FP.BF16.F32.PACK_AB R147, R23, R60 ;  /* 0x0000003c1793723e */ /* 0x002fc800000010ff */
[----:B------:R-:W-:Y:S01]  /*135d0*/  PRMT R146, R147, 0x7632, R146 ;  /* 0x0000763293927816 */ /* 0x000fe20000000092 */
[----:B------:R-:W-:Y:S01]  /*135e0*/  FADD.FTZ R216, R216, R141 ;  /* 0x0000008dd8d87221 */ /* 0x000fe20000010000 */
[----:B------:R-:W-:-:S04]  /*135f0*/  IMAD.WIDE.U32 R218, R134, -0x2daee0ad, RZ ;  /* 0xd2511f5386da7825 */ /* 0x000fc800078e00ff */
[----:B------:R-:W-:Y:S01]  /*13600*/  @!P1 HFMA2.BF16_V2 R19, -RZ.H0_H0, RZ.H0_H0, -R146.H0_H0 ;  /* 0x200000ffff139231 */ /* 0x000fe20000340992 */
[----:B------:R-:W-:Y:S01]  /*13610*/  PRMT R222, R147, 0x5410, R146 ;  /* 0x0000541093de7816 */ /* 0x000fe20000000092 */
[----:B------:R-:W-:Y:S01]  /*13620*/  FADD.FTZ R135, R145, R216 ;  /* 0x000000d891877221 */ /* 0x000fe20000010000 */
[----:B------:R-:W-:Y:S02]  /*13630*/  LOP3.LUT R216, R138, UR4, R219, 0x96, !PT ;  /* 0x000000048ad87c12 */ /* 0x000fe4000f8e96db */
[----:B------:R-:W-:Y:S02]  /*13640*/  @!P1 PRMT R146, R19, 0x5410, RZ ;  /* 0x0000541013929816 */ /* 0x000fe400000000ff */
[----:B------:R-:W-:-:S04]  /*13650*/  PRMT R19, R226, 0x7771, RZ ;  /* 0x00007771e2137816 */ /* 0x000fc800000000ff */
[----:B------:R-:W-:Y:S02]  /*13660*/  ISETP.GT.U32.AND P3, PT, R19, UR12, PT ;  /* 0x0000000c13007c0c */ /* 0x000fe4000bf64070 */
[----:B------:R-:W-:Y:S01]  /*13670*/  LOP3.LUT R19, R216, 0xffff, RZ, 0xc0, !PT ;  /* 0x0000ffffd8137812 */ /* 0x000fe200078ec0ff */
[----:B------:R-:W-:-:S03]  /*13680*/  @!P4 HFMA2.BF16_V2 R22, -RZ.H0_H0, RZ.H0_H0, -R149.H0_H0 ;  /* 0x200000ffff16c231 */ /* 0x000fc60000340995 */
[----:B------:R-:W-:Y:S01]  /*13690*/  SHF.R.U32.HI R19, RZ, 0x8, R19 ;  /* 0x00000008ff137819 */ /* 0x000fe20000011613 */
[----:B------:R-:W-:Y:S01]  /*136a0*/  @!P2 HFMA2.BF16_V2 R20, -RZ.H0_H0, RZ.H0_H0, -R147.H0_H0 ;  /* 0x200000ffff14a231 */ /* 0x000fe20000340993 */
[----:B------:R-:W-:Y:S02]  /*136b0*/  @!P4 PRMT R149, R22, 0x5410, RZ ;  /* 0x000054101695c816 */ /* 0x000fe400000000ff */
[----:B------:R-:W-:Y:S01]  /*136c0*/  LOP3.LUT R19, R19, 0xffff, RZ, 0xc0, !PT ;  /* 0x0000ffff13137812 */ /* 0x000fe200078ec0ff */
[----:B------:R-:W-:Y:S01]  /*136d0*/  IMAD.MOV.U32 R22, RZ, RZ, R226 ;  /* 0x000000ffff167224 */ /* 0x000fe200078e00e2 */
[----:B------:R-:W-:Y:S01]  /*136e0*/  @!P2 PRMT R147, R20, 0x5410, RZ ;  /* 0x000054101493a816 */ /* 0x000fe200000000ff */
[----:B------:R-:W-:Y:S01]  /*136f0*/  MUFU.EX2 R240, R240 ;  /* 0x000000f000f07308 */ /* 0x000fe20000000800 */
[----:B------:R-:W-:Y:S01]  /*13700*/  ISETP.LE.U32.AND P2, PT, R19, UR12, PT ;  /* 0x0000000c13007c0c */ /* 0x000fe2000bf43070 */
[----:B------:R-:W-:Y:S02]  /*13710*/  IMAD.MOV.U32 R19, RZ, RZ, R218 ;  /* 0x000000ffff137224 */ /* 0x000fe400078e00da */
[----:B------:R-:W-:Y:S01]  /*13720*/  FADD.FTZ R137, R137, R142 ;  /* 0x0000008e89897221 */ /* 0x000fe20000010000 */
[----:B------:R-:W1:Y:S01]  /*13730*/  MUFU.EX2 R245, R221 ;  /* 0x000000dd00f57308 */ /* 0x000e620000000800 */
[----:B------:R-:W-:-:S02]  /*13740*/  LOP3.LUT R22, R22, 0xff, RZ, 0xc0, !PT ;  /* 0x000000ff16167812 */ /* 0x000fc400078ec0ff */
[----:B------:R-:W-:Y:S01]  /*13750*/  FADD.FTZ R62, R62, R137 ;  /* 0x000000893e3e7221 */ /* 0x000fe20000010000 */
[----:B------:R-:W-:Y:S02]  /*13760*/  LOP3.LUT R19, R19, 0xff, RZ, 0xc0, !PT ;  /* 0x000000ff13137812 */ /* 0x000fe400078ec0ff */
[----:B------:R-:W-:Y:S02]  /*13770*/  ISETP.LE.U32.AND P4, PT, R22, UR12, PT ;  /* 0x0000000c16007c0c */ /* 0x000fe4000bf83070 */
[----:B------:R-:W-:Y:S01]  /*13780*/  ISETP.LE.U32.AND P1, PT, R19, UR12, PT ;  /* 0x0000000c13007c0c */ /* 0x000fe2000bf23070 */
[----:B------:R-:W-:Y:S01]  /*13790*/  FADD.FTZ R19, R25, R62 ;  /* 0x0000003e19137221 */ /* 0x000fe20000010000 */
[----:B------:R-:W-:Y:S01]  /*137a0*/  FADD.FTZ R238, R238, R21 ;  /* 0x00000015eeee7221 */ /* 0x000fe20000010000 */
[----:B------:R-:W-:Y:S04]  /*137b0*/  MUFU.EX2 R171, R171 ;  /* 0x000000ab00ab7308 */ /* 0x000fe80000000800 */
[----:B------:R-:W2:Y:S01]  /*137c0*/  MUFU.EX2 R62, R210 ;  /* 0x000000d2003e7308 */ /* 0x000ea20000000800 */
[----:B-1----:R-:W-:Y:S01]  /*137d0*/  F2FP.BF16.F32.PACK_AB R145, R245, R240 ;  /* 0x000000f0f591723e */ /* 0x002fe200000010ff */
[----:B------:R-:W-:Y:S01]  /*137e0*/  FADD.FTZ R247, R237, R238 ;  /* 0x000000eeedf77221 */ /* 0x000fe20000010000 */
[----:B------:R-:W-:Y:S01]  /*137f0*/  PRMT R21, R226, 0x7772, RZ ;  /* 0x00007772e2157816 */ /* 0x000fe200000000ff */
[----:B------:R-:W-:Y:S01]  /*13800*/  MUFU.EX2 R237, R217 ;  /* 0x000000d900ed7308 */ /* 0x000fe20000000800 */
[----:B------:R-:W-:-:S03]  /*13810*/  PRMT R144, R145, 0x7632, R144 ;  /* 0x0000763291907816 */ /* 0x000fc60000000090 */
[----:B------:R-:W1:Y:S01]  /*13820*/  MUFU.EX2 R168, R168 ;  /* 0x000000a800a87308 */ /* 0x000e620000000800 */
[----:B------:R-:W-:Y:S01]  /*13830*/  @!P4 HFMA2.BF16_V2 R18, -RZ.H0_H0, RZ.H0_H0, -R145.H0_H0 ;  /* 0x200000ffff12c231 */ /* 0x000fe20000340991 */
[----:B------:R-:W-:Y:S02]  /*13840*/  ISETP.GT.U32.AND P5, PT, R21, UR12, PT ;  /* 0x0000000c15007c0c */ /* 0x000fe4000bfa4070 */
[----:B------:R-:W-:Y:S01]  /*13850*/  PRMT R21, R226, 0x7773, RZ ;  /* 0x00007773e2157816 */ /* 0x000fe200000000ff */
[----:B------:R-:W-:Y:S01]  /*13860*/  @P3 HFMA2.BF16_V2 R17, -RZ.H0_H0, RZ.H0_H0, -R144.H0_H0 ;  /* 0x200000ffff113231 */ /* 0x000fe20000340990 */
[----:B------:R-:W-:Y:S02]  /*13870*/  PRMT R221, R145, 0x5410, R144 ;  /* 0x0000541091dd7816 */ /* 0x000fe40000000090 */
[----:B------:R-:W-:Y:S02]  /*13880*/  @!P4 PRMT R145, R18, 0x5410, RZ ;  /* 0x000054101291c816 */ /* 0x000fe400000000ff */
[----:B------:R-:W-:-:S02]  /*13890*/  ISETP.GT.U32.AND P4, PT, R21, UR12, PT ;  /* 0x0000000c15007c0c */ /* 0x000fc4000bf84070 */
[----:B--2---:R-:W-:Y:S02]  /*138a0*/  F2FP.BF16.F32.PACK_AB R137, R62, R171 ;  /* 0x000000ab3e89723e */ /* 0x004fe400000010ff */
[----:B------:R-:W-:Y:S01]  /*138b0*/  LOP3.LUT R21, R216, 0xff, RZ, 0xc0, !PT ;  /* 0x000000ffd8157812 */ /* 0x000fe200078ec0ff */
[----:B------:R-:W-:Y:S01]  /*138c0*/  FADD.FTZ R27, R27, R26 ;  /* 0x0000001a1b1b7221 */ /* 0x000fe20000010000 */
[----:B------:R-:W-:Y:S01]  /*138d0*/  @P3 PRMT R144, R17, 0x5410, RZ ;  /* 0x0000541011903816 */ /* 0x000fe200000000ff */
[----:B------:R-:W-:Y:S01]  /*138e0*/  @!P1 HFMA2.BF16_V2 R12, -RZ.H0_H0, RZ.H0_H0, -R137.H0_H0 ;  /* 0x200000ffff0c9231 */ /* 0x000fe20000340989 */
[----:B------:R-:W-:Y:S02]  /*138f0*/  ISETP.LE.U32.AND P3, PT, R21, UR12, PT ;  /* 0x0000000c15007c0c */ /* 0x000fe4000bf63070 */
[----:B-1----:R-:W-:Y:S02]  /*13900*/  F2FP.BF16.F32.PACK_AB R141, R168, R237 ;  /* 0x000000eda88d723e */ /* 0x002fe400000010ff */
[----:B------:R-:W-:Y:S01]  /*13910*/  PRMT R136, R137, 0x7632, R136 ;  /* 0x0000763289887816 */ /* 0x000fe20000000088 */
[----:B------:R-:W-:Y:S01]  /*13920*/  FADD.FTZ R20, R60, R27 ;  /* 0x0000001b3c147221 */ /* 0x000fe20000010000 */
[----:B------:R-:W-:Y:S01]  /*13930*/  PRMT R140, R141, 0x7632, R140 ;  /* 0x000076328d8c7816 */ /* 0x000fe2000000008c */
[----:B------:R1:W-:Y:S01]  /*13940*/  MUFU.EX2 R60, R194 ;  /* 0x000000c2003c7308 */ /* 0x0003e20000000800 */
[----:B------:R-:W-:-:S03]  /*13950*/  FADD.FTZ R18, R236, R135 ;  /* 0x00000087ec127221 */ /* 0x000fc60000010000 */
[----:B------:R-:W-:Y:S01]  /*13960*/  MUFU.EX2 R17, R215 ;  /* 0x000000d700117308 */ /* 0x000fe20000000800 */
[----:B------:R-:W-:-:S03]  /*13970*/  @!P2 HFMA2.BF16_V2 R13, -RZ.H0_H0, RZ.H0_H0, -R140.H0_H0 ;  /* 0x200000ffff0da231 */ /* 0x000fc6000034098c */
[----:B------:R-:W2:Y:S01]  /*13980*/  MUFU.EX2 R236, R211 ;  /* 0x000000d300ec7308 */ /* 0x000ea20000000800 */
[----:B-1----:R-:W-:Y:S02]  /*13990*/  PRMT R194, R137, 0x5410, R136 ;  /* 0x0000541089c27816 */ /* 0x002fe40000000088 */
[----:B------:R-:W-:Y:S02]  /*139a0*/  @!P1 PRMT R137, R12, 0x5410, RZ ;  /* 0x000054100c899816 */ /* 0x000fe400000000ff */
[----:B------:R-:W-:Y:S01]  /*139b0*/  PRMT R12, R216, 0x7632, R12 ;  /* 0x00007632d80c7816 */ /* 0x000fe2000000000c */
[----:B------:R-:W-:Y:S04]  /*139c0*/  MUFU.EX2 R169, R169 ;  /* 0x000000a900a97308 */ /* 0x000fe80000000800 */
[----:B------:R-:W1:Y:S01]  /*139d0*/  MUFU.EX2 R166, R166 ;  /* 0x000000a600a67308 */ /* 0x000e620000000800 */
[----:B------:R-:W-:-:S03]  /*139e0*/  LOP3.LUT R12, R12, 0xff, RZ, 0xc0, !PT ;  /* 0x000000ff0c0c7812 */ /* 0x000fc600078ec0ff */
[----:B------:R-:W3:Y:S01]  /*139f0*/  MUFU.EX2 R167, R167 ;  /* 0x000000a700a77308 */ /* 0x000ee20000000800 */
[----:B------:R-:W-:Y:S01]  /*13a00*/  @!P3 HFMA2.BF16_V2 R14, -RZ.H0_H0, RZ.H0_H0, -R141.H0_H0 ;  /* 0x200000ffff0eb231 */ /* 0x000fe2000034098d */
[----:B------:R-:W-:Y:S02]  /*13a10*/  PRMT R210, R141, 0x5410, R140 ;  /* 0x000054108dd27816 */ /* 0x000fe4000000008c */
[----:B------:R-:W-:Y:S02]  /*13a20*/  @!P2 PRMT R140, R13, 0x5410, RZ ;  /* 0x000054100d8ca816 */ /* 0x000fe400000000ff */
[----:B------:R-:W-:Y:S02]  /*13a30*/  ISETP.LE.U32.AND P1, PT, R12, UR12, PT ;  /* 0x0000000c0c007c0c */ /* 0x000fe4000bf23070 */
[----:B------:R-:W-:Y:S02]  /*13a40*/  PRMT R13, R218, 0x7773, RZ ;  /* 0x00007773da0d7816 */ /* 0x000fe400000000ff */
[----:B------:R-:W-:-:S02]  /*13a50*/  @!P3 PRMT R141, R14, 0x5410, RZ ;  /* 0x000054100e8db816 */ /* 0x000fc400000000ff */
[----:B------:R-:W-:Y:S02]  /*13a60*/  PRMT R14, R218, 0x7772, RZ ;  /* 0x00007772da0e7816 */ /* 0x000fe400000000ff */
[----:B------:R-:W-:Y:S02]  /*13a70*/  ISETP.GT.U32.AND P2, PT, R13, UR12, PT ;  /* 0x0000000c0d007c0c */ /* 0x000fe4000bf44070 */
[----:B--2---:R-:W-:Y:S02]  /*13a80*/  F2FP.BF16.F32.PACK_AB R143, R236, R17 ;  /* 0x00000011ec8f723e */ /* 0x004fe400000010ff */
[----:B-1----:R-:W-:Y:S02]  /*13a90*/  F2FP.BF16.F32.PACK_AB R139, R166, R169 ;  /* 0x000000a9a68b723e */ /* 0x002fe400000010ff */
[----:B------:R-:W-:Y:S02]  /*13aa0*/  ISETP.GT.U32.AND P3, PT, R14, UR12, PT ;  /* 0x0000000c0e007c0c */ /* 0x000fe4000bf64070 */
[----:B---3--:R-:W-:Y:S01]  /*13ab0*/  F2FP.BF16.F32.PACK_AB R135, R60, R167 ;  /* 0x000000a73c87723e */ /* 0x008fe200000010ff */
[----:B------:R-:W-:Y:S01]  /*13ac0*/  @!P1 HFMA2.BF16_V2 R8, -RZ.H0_H0, RZ.H0_H0, -R139.H0_H0 ;  /* 0x200000ffff089231 */ /* 0x000fe2000034098b */
[----:B------:R-:W-:-:S02]  /*13ad0*/  PRMT R142, R143, 0x7632, R142 ;  /* 0x000076328f8e7816 */ /* 0x000fc4000000008e */
[----:B------:R-:W-:Y:S02]  /*13ae0*/  PRMT R134, R135, 0x7632, R134 ;  /* 0x0000763287867816 */ /* 0x000fe40000000086 */
[----:B------:R-:W-:Y:S01]  /*13af0*/  PRMT R138, R139, 0x7632, R138 ;  /* 0x000076328b8a7816 */ /* 0x000fe2000000008a */
[----:B------:R-:W-:Y:S01]  /*13b00*/  FADD.FTZ R19, R24, R19 ;  /* 0x0000001318137221 */ /* 0x000fe20000010000 */
[----:B------:R1:W-:Y:S01]  /*13b10*/  STG.E.U16 desc[UR26][R202.64+-0x100], R199 ;  /* 0xffff00c7ca007986 */ /* 0x0003e2000c10151a */
[----:B------:R-:W-:Y:S02]  /*13b20*/  @P4 HFMA2.BF16_V2 R15, -RZ.H0_H0, RZ.H0_H0, -R142.H0_H0 ;  /* 0x200000ffff0f4231 */ /* 0x000fe4000034098e */
[----:B------:R-:W-:Y:S01]  /*13b30*/  FADD.FTZ R247, R208, R247 ;  /* 0x000000f7d0f77221 */ /* 0x000fe20000010000 */
[----:B------:R-:W-:Y:S02]  /*13b40*/  @P2 HFMA2.BF16_V2 R9, -RZ.H0_H0, RZ.H0_H0, -R134.H0_H0 ;  /* 0x200000ffff092231 */ /* 0x000fe40000340986 */
[----:B------:R-:W-:Y:S01]  /*13b50*/  FADD.FTZ R208, R240, R19 ;  /* 0x00000013f0d07221 */ /* 0x000fe20000010000 */
[----:B------:R-:W-:-:S02]  /*13b60*/  PRMT R12, R232, 0x7773, RZ ;  /* 0x00007773e80c7816 */ /* 0x000fc400000000ff */
[----:B------:R-:W-:Y:S01]  /*13b70*/  PRMT R19, R232, 0x7772, RZ ;  /* 0x00007772e8137816 */ /* 0x000fe200000000ff */
[----:B------:R-:W-:Y:S01]  /*13b80*/  FADD.FTZ R18, R235, R18 ;  /* 0x00000012eb127221 */ /* 0x000fe20000010000 */
[----:B------:R-:W-:Y:S01]  /*13b90*/  PRMT R215, R143, 0x5410, R142 ;  /* 0x000054108fd77816 */ /* 0x000fe2000000008e */
[----:B------:R-:W-:Y:S01]  /*13ba0*/  @P3 HFMA2.BF16_V2 R10, -RZ.H0_H0, RZ.H0_H0, -R135.H0_H0 ;  /* 0x200000ffff0a3231 */ /* 0x000fe20000340987 */
[----:B------:R-:W-:Y:S01]  /*13bb0*/  @P4 PRMT R142, R15, 0x5410, RZ ;  /* 0x000054100f8e4816 */ /* 0x000fe200000000ff */
[----:B------:R-:W-:Y:S01]  /*13bc0*/  IMAD.MOV.U32 R235, RZ, RZ, R232 ;  /* 0x000000ffffeb7224 */ /* 0x000fe200078e00e8 */
[----:B------:R-:W-:Y:S02]  /*13bd0*/  PRMT R182, R135, 0x5410, R134 ;  /* 0x0000541087b67816 */ /* 0x000fe40000000086 */
[----:B------:R-:W-:Y:S02]  /*13be0*/  PRMT R15, R218, 0x7771, RZ ;  /* 0x00007771da0f7816 */ /* 0x000fe400000000ff */
[----:B------:R-:W-:-:S02]  /*13bf0*/  @P2 PRMT R134, R9, 0x5410, RZ ;  /* 0x0000541009862816 */ /* 0x000fc400000000ff */
[----:B------:R-:W-:Y:S02]  /*13c00*/  PRMT R227, R232, 0x7771, RZ ;  /* 0x00007771e8e37816 */ /* 0x000fe400000000ff */
[----:B-1----:R-:W-:Y:S02]  /*13c10*/  PRMT R199, R139, 0x5410, R138 ;  /* 0x000054108bc77816 */ /* 0x002fe4000000008a */
[----:B------:R-:W-:Y:S01]  /*13c20*/  @!P1 PRMT R139, R8, 0x5410, RZ ;  /* 0x00005410088b9816 */ /* 0x000fe200000000ff */
[----:B------:R-:W-:Y:S01]  /*13c30*/  IMAD.MOV.U32 R8, RZ, RZ, R220 ;  /* 0x000000ffff087224 */ /* 0x000fe200078e00dc */
[----:B------:R-:W-:Y:S02]  /*13c40*/  SHF.R.U32.HI R211, RZ, 0x18, R216 ;  /* 0x00000018ffd37819 */ /* 0x000fe400000116d8 */
[----:B------:R-:W-:Y:S02]  /*13c50*/  PRMT R9, R220, 0x7771, RZ ;  /* 0x00007771dc097816 */ /* 0x000fe400000000ff */
[----:B------:R-:W-:-:S02]  /*13c60*/  LOP3.LUT R8, R8, 0xff, RZ, 0xc0, !PT ;  /* 0x000000ff08087812 */ /* 0x000fc400078ec0ff */
[----:B------:R-:W-:Y:S02]  /*13c70*/  PRMT R232, R19, 0x5410, R12 ;  /* 0x0000541013e87816 */ /* 0x000fe4000000000c */
[----:B------:R-:W-:Y:S02]  /*13c80*/  LOP3.LUT R19, R174, 0xffff, RZ, 0xc0, !PT ;  /* 0x0000ffffae137812 */ /* 0x000fe400078ec0ff */
[----:B------:R-:W-:Y:S02]  /*13c90*/  ISETP.GT.U32.AND P4, PT, R15, UR12, PT ;  /* 0x0000000c0f007c0c */ /* 0x000fe4000bf84070 */
[----:B------:R-:W-:Y:S02]  /*13ca0*/  @P3 PRMT R135, R10, 0x5410, RZ ;  /* 0x000054100a873816 */ /* 0x000fe400000000ff */
[----:B------:R-:W-:Y:S02]  /*13cb0*/  ISETP.LE.U32.AND P3, PT, R211, UR12, PT ;  /* 0x0000000cd3007c0c */ /* 0x000fe4000bf63070 */
[----:B------:R-:W-:-:S02]  /*13cc0*/  PRMT R15, R8, 0x5410, R9 ;  /* 0x00005410080f7816 */ /* 0x000fc40000000009 */
[----:B------:R-:W-:Y:S02]  /*13cd0*/  SHF.R.U32.HI R19, RZ, 0x8, R19 ;  /* 0x00000008ff137819 */ /* 0x000fe40000011613 */
[----:B------:R-:W-:-:S04]  /*13ce0*/  LOP3.LUT R8, R174, 0xff, RZ, 0xc0, !PT ;  /* 0x000000ffae087812 */ /* 0x000fc800078ec0ff */
[----:B------:R-:W-:Y:S02]  /*13cf0*/  PRMT R19, R8, 0x5410, R19 ;  /* 0x0000541008137816 */ /* 0x000fe40000000013 */
[----:B------:R-:W-:Y:S01]  /*13d00*/  PRMT R8, R174, 0x7632, R8 ;  /* 0x00007632ae087816 */ /* 0x000fe20000000008 */
[----:B------:R-:W-:Y:S01]  /*13d10*/  USHF.L.U32 UR4, UR12, 0x10, URZ ;  /* 0x000000100c047899 */ /* 0x000fe200080006ff */
[----:B------:R-:W-:Y:S02]  /*13d20*/  SHF.R.U32.HI R9, RZ, 0x18, R174 ;  /* 0x00000018ff097819 */ /* 0x000fe400000116ae */
[----:B------:R-:W-:Y:S01]  /*13d30*/  LOP3.LUT R8, R8, 0xff, RZ, 0xc0, !PT ;  /* 0x000000ff08087812 */ /* 0x000fe200078ec0ff */
[----:B------:R-:W-:Y:S01]  /*13d40*/  FADD.FTZ R20, R23, R20 ;  /* 0x0000001417147221 */ /* 0x000fe20000010000 */
[----:B------:R-:W-:Y:S01]  /*13d50*/  LOP3.LUT R21, R183, 0xffff, RZ, 0xc0, !PT ;  /* 0x0000ffffb7157812 */ /* 0x000fe200078ec0ff */
[----:B------:R-:W-:Y:S01]  /*13d60*/  @!P3 HFMA2.BF16_V2 R5, -RZ.H0_H0, RZ.H0_H0, -R138.H0_H0 ;  /* 0x200000ffff05b231 */ /* 0x000fe2000034098a */
[----:B------:R-:W-:Y:S01]  /*13d70*/  PRMT R9, R8, 0x5410, R9 ;  /* 0x0000541008097816 */ /* 0x000fe20000000009 */
[----:B------:R1:W-:Y:S01]  /*13d80*/  STG.E.U16 desc[UR26][R202.64+-0xfe], R205 ;  /* 0xffff02cdca007986 */ /* 0x0003e2000c10151a */
[----:B------:R-:W-:-:S02]  /*13d90*/  SHF.R.U32.HI R21, RZ, 0x8, R21 ;  /* 0x00000008ff157819 */ /* 0x000fc40000011615 */
[----:B------:R-:W-:Y:S01]  /*13da0*/  LOP3.LUT R8, R183, 0xff, RZ, 0xc0, !PT ;  /* 0x000000ffb7087812 */ /* 0x000fe200078ec0ff */
[----:B------:R-:W-:Y:S02]  /*13db0*/  IMAD.U32 R174, RZ, RZ, UR12 ;  /* 0x0000000cffae7e24 */ /* 0x000fe4000f8e00ff */
[----:B------:R-:W-:Y:S01]  /*13dc0*/  @P4 HFMA2.BF16_V2 R11, -RZ.H0_H0, RZ.H0_H0, -R136.H0_H0 ;  /* 0x200000ffff0b4231 */ /* 0x000fe20000340988 */
[----:B------:R-:W-:Y:S02]  /*13dd0*/  @!P3 PRMT R138, R5, 0x5410, RZ ;  /* 0x00005410058ab816 */ /* 0x000fe400000000ff */
[C---:B------:R-:W-:Y:S02]  /*13de0*/  PRMT R10, R220.reuse, 0x7773, RZ ;  /* 0x00007773dc0a7816 */ /* 0x040fe400000000ff */
[----:B------:R-:W-:Y:S02]  /*13df0*/  PRMT R5, R220, 0x7772, RZ ;  /* 0x00007772dc057816 */ /* 0x000fe400000000ff */
[----:B------:R-:W-:-:S02]  /*13e00*/  PRMT R21, R8, 0x5410, R21 ;  /* 0x0000541008157816 */ /* 0x000fc40000000015 */
[----:B------:R-:W-:Y:S02]  /*13e10*/  PRMT R8, R183, 0x7632, R8 ;  /* 0x00007632b7087816 */ /* 0x000fe40000000008 */
[----:B------:R-:W-:Y:S01]  /*13e20*/  @P4 PRMT R136, R11, 0x5410, RZ ;  /* 0x000054100b884816 */ /* 0x000fe200000000ff */
[----:B------:R-:W-:Y:S01]  /*13e30*/  IMAD.MOV.U32 R11, RZ, RZ, R244 ;  /* 0x000000ffff0b7224 */ /* 0x000fe200078e00f4 */
[----:B------:R-:W-:Y:S01]  /*13e40*/  PRMT R5, R5, 0x5410, R10 ;  /* 0x0000541005057816 */ /* 0x000fe2000000000a */
[----:B-1----:R-:W-:Y:S01]  /*13e50*/  FADD.FTZ R205, R17, R20 ;  /* 0x0000001411cd7221 */ /* 0x002fe20000010000 */
[----:B------:R-:W-:Y:S01]  /*13e60*/  IMAD.U32 R17, RZ, RZ, UR4 ;  /* 0x00000004ff117e24 */ /* 0x000fe2000f8e00ff */
[----:B------:R-:W-:Y:S02]  /*13e70*/  SHF.R.U32.HI R183, RZ, 0x18, R183 ;  /* 0x00000018ffb77819 */ /* 0x000fe400000116b7 */
[----:B------:R-:W-:Y:S02]  /*13e80*/  LOP3.LUT R8, R8, 0xff, RZ, 0xc0, !PT ;  /* 0x000000ff08087812 */ /* 0x000fe400078ec0ff */
[----:B------:R-:W-:-:S02]  /*13e90*/  LOP3.LUT R174, R174, 0xff0000, R17, 0xf8, !PT ;  /* 0x00ff0000aeae7812 */ /* 0x000fc400078ef811 */
[C---:B------:R-:W-:Y:S02]  /*13ea0*/  PRMT R13, R244.reuse, 0x7773, RZ ;  /* 0x00007773f40d7816 */ /* 0x040fe400000000ff */
[----:B------:R-:W-:Y:S02]  /*13eb0*/  PRMT R14, R244, 0x7772, RZ ;  /* 0x00007772f40e7816 */ /* 0x000fe400000000ff */
[----:B------:R-:W-:Y:S02]  /*13ec0*/  HSET2.LE.AND R23, R19, R174, PT ;  /* 0x000000ae13177233 */ /* 0x000fe40003803000 */
[----:B------:R-:W-:Y:S02]  /*13ed0*/  LOP3.LUT R5, R5, 0xff00ff, RZ, 0xc0, !PT ;  /* 0x00ff00ff05057812 */ /* 0x000fe400078ec0ff */
[----:B------:R-:W-:Y:S02]  /*13ee0*/  PRMT R19, R8, 0x5410, R183 ;  /* 0x0000541008137816 */ /* 0x000fe400000000b7 */
[----:B------:R-:W-:-:S02]  /*13ef0*/  PRMT R10, R244, 0x7771, RZ ;  /* 0x00007771f40a7816 */ /* 0x000fc400000000ff */
[----:B------:R-:W-:Y:S02]  /*13f00*/  LOP3.LUT R11, R11, 0xff, RZ, 0xc0, !PT ;  /* 0x000000ff0b0b7812 */ /* 0x000fe400078ec0ff */
[----:B------:R-:W-:Y:S01]  /*13f10*/  PRMT R13, R14, 0x5410, R13 ;  /* 0x000054100e0d7816 */ /* 0x000fe2000000000d */
[----:B------:R-:W-:Y:S01]  /*13f20*/  @P5 HFMA2.BF16_V2 R16, -RZ.H0_H0, RZ.H0_H0, -R143.H0_H0 ;  /* 0x200000ffff105231 */ /* 0x000fe2000034098f */
[--C-:B------:R-:W-:Y:S02]  /*13f30*/  HSET2.LE.AND R14, R5, R174.reuse, PT ;  /* 0x000000ae050e7233 */ /* 0x100fe40003803000 */
[----:B------:R-:W-:Y:S02]  /*13f40*/  PRMT R17, R11, 0x5410, R10 ;  /* 0x000054100b117816 */ /* 0x000fe4000000000a */
[----:B------:R-:W-:Y:S01]  /*13f50*/  HSET2.LE.AND R19, R19, R174, PT ;  /* 0x000000ae13137233 */ /* 0x000fe20003803000 */
[----:B------:R-:W-:Y:S01]  /*13f60*/  FADD.FTZ R209, R209, R18 ;  /* 0x00000012d1d17221 */ /* 0x000fe20000010000 */
[----:B------:R-:W-:-:S02]  /*13f70*/  LOP3.LUT R11, R177, R14, RZ, 0xc0, !PT ;  /* 0x0000000eb10b7212 */ /* 0x000fc400078ec0ff */
[----:B------:R-:W-:Y:S01]  /*13f80*/  LOP3.LUT R5, R13, 0xff00ff, RZ, 0xc0, !PT ;  /* 0x00ff00ff0d057812 */ /* 0x000fe200078ec0ff */
[----:B------:R-:W-:Y:S01]  /*13f90*/  VIADD R220, R214, 0x6040 ;  /* 0x00006040d6dc7836 */ /* 0x000fe20000000000 */
[----:B------:R-:W-:Y:S01]  /*13fa0*/  @P5 PRMT R143, R16, 0x5410, RZ ;  /* 0x00005410108f5816 */ /* 0x000fe200000000ff */
[----:B------:R-:W1:Y:S01]  /*13fb0*/  LDC R177, c[0x0][0x448] ;  /* 0x00011200ffb17b82 */ /* 0x000e620000000800 */
[--C-:B------:R-:W-:Y:S02]  /*13fc0*/  HSET2.LE.AND R14, R17, R174.reuse, PT ;  /* 0x000000ae110e7233 */ /* 0x100fe40003803000 */
[----:B------:R-:W-:Y:S02]  /*13fd0*/  LOP3.LUT R13, R242, R19, RZ, 0xc0, !PT ;  /* 0x00000013f20d7212 */ /* 0x000fe400078ec0ff */
[----:B------:R-:W2:Y:S01]  /*13fe0*/  LDSM.16.MT88.4 R16, [R214+0x6000] ;  /* 0x00600000d610783b */ /* 0x000ea20000004200 */
[--C-:B------:R-:W-:Y:S02]  /*13ff0*/  HSET2.LE.AND R10, R9, R174.reuse, PT ;  /* 0x000000ae090a7233 */ /* 0x100fe40003803000 */
[----:B------:R-:W-:-:S03]  /*14000*/  HSET2.LE.AND R12, R21, R174, PT ;  /* 0x000000ae150c7233 */ /* 0x000fc60003803000 */
[----:B------:R-:W-:Y:S02]  /*14010*/  LOP3.LUT R9, R191, R10, RZ, 0xc0, !PT ;  /* 0x0000000abf097212 */ /* 0x000fe400078ec0ff */
[--C-:B------:R-:W-:Y:S02]  /*14020*/  HSET2.LE.AND R10, R15, R174.reuse, PT ;  /* 0x000000ae0f0a7233 */ /* 0x100fe40003803000 */
[----:B------:R-:W-:Y:S02]  /*14030*/  HSET2.LE.AND R15, R5, R174, PT ;  /* 0x000000ae050f7233 */ /* 0x000fe40003803000 */
[----:B------:R-:W-:Y:S02]  /*14040*/  LOP3.LUT R8, R204, R23, RZ, 0xc0, !PT ;  /* 0x00000017cc087212 */ /* 0x000fe400078ec0ff */
[----:B------:R-:W-:Y:S02]  /*14050*/  LOP3.LUT R10, R189, R10, RZ, 0xc0, !PT ;  /* 0x0000000abd0a7212 */ /* 0x000fe400078ec0ff */
[----:B------:R-:W-:-:S02]  /*14060*/  LOP3.LUT R12, R243, R12, RZ, 0xc0, !PT ;  /* 0x0000000cf30c7212 */ /* 0x000fc400078ec0ff */
[----:B------:R-:W-:Y:S02]  /*14070*/  LOP3.LUT R14, R241, R14, RZ, 0xc0, !PT ;  /* 0x0000000ef10e7212 */ /* 0x000fe400078ec0ff */
[----:B------:R-:W-:Y:S02]  /*14080*/  LOP3.LUT R15, R246, R15, RZ, 0xc0, !PT ;  /* 0x0000000ff60f7212 */ /* 0x000fe400078ec0ff */
[----:B------:R-:W-:-:S05]  /*14090*/  SEL R5, R190, 0xffffffe0, !P6 ;  /* 0xffffffe0be057807 */ /* 0x000fca0007000000 */
[----:B------:R-:W-:-:S05]  /*140a0*/  IMAD.IADD R217, R5, 0x1, R214 ;  /* 0x0000000105d97824 */ /* 0x000fca00078e02d6 */
[----:B------:R-:W3:Y:S01]  /*140b0*/  LDSM.16.MT88.4 R24, [R217+0x6000] ;  /* 0x00600000d918783b */ /* 0x000ee20000004200 */
[-C--:B--2---:R-:W-:Y:S08]  /*140c0*/  HMMA.16816.F32.BF16 R92, R8, R16.reuse, R92 ;  /* 0x00000010085c723c */ /* 0x084ff0000004185c */
[----:B------:R-:W-:Y:S01]  /*140d0*/  HMMA.16816.F32.BF16 R68, R12, R16, R68 ;  /* 0x000000100c44723c */ /* 0x000fe20000041844 */
[----:B------:R-:W-:-:S04]  /*140e0*/  VIADD R16, R214, 0x6000 ;  /* 0x00006000d6107836 */ /* 0x000fc80000000000 */
[----:B------:R-:W-:-:S04]  /*140f0*/  @P0 VIADD R220, R16, 0xffffffc0 ;  /* 0xffffffc010dc0836 */ /* 0x000fc80000000000 */
[----:B------:R-:W-:Y:S01]  /*14100*/  IMAD.IADD R219, R5, 0x1, R220 ;  /* 0x0000000105db7824 */ /* 0x000fe200078e02dc */
[-C--:B------:R-:W-:Y:S04]  /*14110*/  HMMA.16816.F32.BF16 R72, R12, R18.reuse, R72 ;  /* 0x000000120c48723c */ /* 0x080fe80000041848 */
[----:B------:R-:W2:Y:S04]  /*14120*/  LDSM.16.MT88.4 R20, [R219] ;  /* 0x00000000db14783b */ /* 0x000ea80000004200 */
[----:B------:R-:W-:Y:S01]  /*14130*/  HMMA.16816.F32.BF16 R104, R8, R18, R104 ;  /* 0x000000120868723c */ /* 0x000fe20000041868 */
[----:B------:R-:W4:Y:S07]  /*14140*/  LDSM.16.MT88.4 R16, [R220] ;  /* 0x00000000dc10783b */ /* 0x000f2e0000004200 */
[C---:B---3--:R-:W-:Y:S08]  /*14150*/  HMMA.16816.F32.BF16 R76, R12.reuse, R24, R76 ;  /* 0x000000180c4c723c */ /* 0x048ff0000004184c */
[----:B------:R-:W-:Y:S08]  /*14160*/  HMMA.16816.F32.BF16 R80, R12, R26, R80 ;  /* 0x0000001a0c50723c */ /* 0x000ff00000041850 */
[C---:B------:R-:W-:Y:S08]  /*14170*/  HMMA.16816.F32.BF16 R108, R8.reuse, R24, R108 ;  /* 0x00000018086c723c */ /* 0x040ff0000004186c */
[----:B------:R-:W-:Y:S01]  /*14180*/  HMMA.16816.F32.BF16 R112, R8, R26, R112 ;  /* 0x0000001a0870723c */ /* 0x000fe20000041870 */
[----:B-1----:R-:W-:-:S02]  /*14190*/  IMAD.SHL.U32 R189, R177, 0x8, RZ ;  /* 0x00000008b1bd7824 */ /* 0x002fc400078e00ff */
[----:B------:R-:W-:Y:S01]  /*141a0*/  FADD.FTZ R188, R188, R209 ;  /* 0x000000d1bcbc7221 */ /* 0x000fe20000010000 */
[----:B------:R-:W1:Y:S04]  /*141b0*/  LDSM.16.MT88.4 R24, [R214+0x6800] ;  /* 0x00680000d618783b */ /* 0x000e680000004200 */
[C---:B--2---:R-:W-:Y:S08]  /*141c0*/  HMMA.16816.F32.BF16 R96, R12.reuse, R20, R96 ;  /* 0x000000140c60723c */ /* 0x044ff00000041860 */
[C---:B----4-:R-:W-:Y:S08]  /*141d0*/  HMMA.16816.F32.BF16 R84, R12.reuse, R16, R84 ;  /* 0x000000100c54723c */ /* 0x050ff00000041854 */
[C---:B------:R-:W-:Y:S08]  /*141e0*/  HMMA.16816.F32.BF16 R88, R12.reuse, R18, R88 ;  /* 0x000000120c58723c */ /* 0x040ff00000041858 */
[----:B------:R-:W-:Y:S01]  /*141f0*/  HMMA.16816.F32.BF16 R100, R12, R22, R100 ;  /* 0x000000160c64723c */ /* 0x000fe20000041864 */
[----:B------:R-:W-:-:S07]  /*14200*/  FADD.FTZ R12, R178, R247 ;  /* 0x000000f7b20c7221 */ /* 0x000fce0000010000 */
[----:B------:R-:W-:Y:S01]  /*14210*/  HMMA.16816.F32.BF16 R116, R8, R16, R116 ;  /* 0x000000100874723c */ /* 0x000fe20000041874 */
[----:B------:R-:W-:Y:S01]  /*14220*/  FADD.FTZ R183, R179, R12 ;  /* 0x0000000cb3b77221 */ /* 0x000fe20000010000 */
[----:B------:R-:W-:-:S06]  /*14230*/  LOP3.LUT R12, R229, 0xffff, RZ, 0xc0, !PT ;  /* 0x0000ffffe50c7812 */ /* 0x000fcc00078ec0ff */
[C---:B------:R-:W-:Y:S08]  /*14240*/  HMMA.16816.F32.BF16 R120, R8.reuse, R18, R120 ;  /* 0x000000120878723c */ /* 0x040ff00000041878 */
[C---:B------:R-:W-:Y:S08]  /*14250*/  HMMA.16816.F32.BF16 R124, R8.reuse, R20, R124 ;  /* 0x00000014087c723c */ /* 0x040ff0000004187c */
[----:B------:R-:W-:Y:S01]  /*14260*/  HMMA.16816.F32.BF16 R128, R8, R22, R128 ;  /* 0x000000160880723c */ /* 0x000fe20000041880 */
[C---:B------:R-:W-:Y:S01]  /*14270*/  PRMT R10, R230.reuse, 0x7773, RZ ;  /* 0x00007773e60a7816 */ /* 0x040fe200000000ff */
[----:B------:R-:W-:Y:S01]  /*14280*/  IMAD.MOV.U32 R8, RZ, RZ, R230 ;  /* 0x000000ffff087224 */ /* 0x000fe200078e00e6 */
[----:B------:R-:W-:-:S02]  /*14290*/  PRMT R11, R230, 0x7772, RZ ;  /* 0x00007772e60b7816 */ /* 0x000fc400000000ff */
[----:B------:R-:W-:Y:S01]  /*142a0*/  LOP3.LUT R13, R229, 0xff, RZ, 0xc0, !PT ;  /* 0x000000ffe50d7812 */ /* 0x000fe200078ec0ff */
[----:B------:R-:W-:Y:S01]  /*142b0*/  IMAD.WIDE R14, R189, 0x2, R202 ;  /* 0x00000002bd0e7825 */ /* 0x000fe200078e02ca */
[----:B------:R-:W-:-:S03]  /*142c0*/  PRMT R11, R11, 0x5410, R10 ;  /* 0x000054100b0b7816 */ /* 0x000fc6000000000a */
[----:B------:R-:W-:Y:S01]  /*142d0*/  FADD.FTZ R181, R181, R188 ;  /* 0x000000bcb5b57221 */ /* 0x000fe20000010000 */
[----:B------:R-:W-:Y:S01]  /*142e0*/  PRMT R10, R229, 0x7632, R10 ;  /* 0x00007632e50a7816 */ /* 0x000fe2000000000a */
[----:B------:R-:W2:Y:S01]  /*142f0*/  LDSM.16.MT88.4 R20, [R217+0x6800] ;  /* 0x00680000d914783b */ /* 0x000ea20000004200 */
[----:B------:R-:W-:Y:S02]  /*14300*/  SHF.R.U32.HI R12, RZ, 0x8, R12 ;  /* 0x00000008ff0c7819 */ /* 0x000fe4000001160c */
[----:B------:R-:W-:Y:S01]  /*14310*/  SHF.R.U32.HI R229, RZ, 0x18, R229 ;  /* 0x00000018ffe57819 */ /* 0x000fe200000116e5 */
[----:B------:R-:W3:Y:S01]  /*14320*/  LDSM.16.MT88.4 R16, [R220+0x800] ;  /* 0x00080000dc10783b */ /* 0x000ee20000004200 */
[----:B------:R-:W-:Y:S02]  /*14330*/  LOP3.LUT R10, R10, 0xff, RZ, 0xc0, !PT ;  /* 0x000000ff0a0a7812 */ /* 0x000fe400078ec0ff */
[----:B------:R-:W-:Y:S02]  /*14340*/  PRMT R9, R230, 0x7771, RZ ;  /* 0x00007771e6097816 */ /* 0x000fe400000000ff */
[----:B------:R-:W-:-:S02]  /*14350*/  LOP3.LUT R8, R8, 0xff, RZ, 0xc0, !PT ;  /* 0x000000ff08087812 */ /* 0x000fc400078ec0ff */
[----:B------:R-:W-:Y:S02]  /*14360*/  PRMT R13, R13, 0x5410, R12 ;  /* 0x000054100d0d7816 */ /* 0x000fe4000000000c */
[----:B------:R-:W-:Y:S01]  /*14370*/  PRMT R229, R10, 0x5410, R229 ;  /* 0x000054100ae57816 */ /* 0x000fe200000000e5 */
[----:B------:R-:W-:Y:S01]  /*14380*/  IMAD.WIDE R14, R177, 0x70, R14 ;  /* 0x00000070b10e7825 */ /* 0x000fe200078e020e */
[----:B------:R-:W-:Y:S02]  /*14390*/  PRMT R9, R8, 0x5410, R9 ;  /* 0x0000541008097816 */ /* 0x000fe40000000009 */
[--C-:B------:R-:W-:Y:S02]  /*143a0*/  HSET2.LE.AND R8, R13, R174.reuse, PT ;  /* 0x000000ae0d087233 */ /* 0x100fe40003803000 */
[--C-:B------:R-:W-:Y:S01]  /*143b0*/  HSET2.LE.AND R13, R229, R174.reuse, PT ;  /* 0x000000aee50d7233 */ /* 0x100fe20003803000 */
[----:B------:R-:W-:Y:S01]  /*143c0*/  IMAD.WIDE R188, R189, 0x2, R14 ;  /* 0x00000002bdbc7825 */ /* 0x000fe200078e020e */
[----:B------:R-:W-:-:S03]  /*143d0*/  HSET2.LE.AND R10, R9, R174, PT ;  /* 0x000000ae090a7233 */ /* 0x000fc60003803000 */
[----:B------:R-:W-:Y:S02]  /*143e0*/  LOP3.LUT R9, R234, R13, RZ, 0xc0, !PT ;  /* 0x0000000dea097212 */ /* 0x000fe400078ec0ff */
[----:B------:R-:W4:Y:S01]  /*143f0*/  LDSM.16.MT88.4 R12, [R219+0x800] ;  /* 0x00080000db0c783b */ /* 0x000f220000004200 */
[----:B------:R-:W-:-:S04]  /*14400*/  FADD.FTZ R208, R245, R208 ;  /* 0x000000d0f5d07221 */ /* 0x000fc80000010000 */
[----:B------:R-:W-:Y:S01]  /*14410*/  FADD.FTZ R179, R237, R208 ;  /* 0x000000d0edb37221 */ /* 0x000fe20000010000 */
[----:B------:R-:W-:-:S04]  /*14420*/  IMAD.WIDE R208, R177, -0x70, R200 ;  /* 0xffffff90b1d07825 */ /* 0x000fc800078e02c8 */
[----:B------:R-:W-:Y:S01]  /*14430*/  FADD.FTZ R178, R236, R205 ;  /* 0x000000cdecb27221 */ /* 0x000fe20000010000 */
[----:B------:R-:W-:Y:S01]  /*14440*/  IMAD.WIDE R204, R177, 0x70, R208 ;  /* 0x00000070b1cc7825 */ /* 0x000fe200078e02d0 */
[----:B------:R-:W-:-:S03]  /*14450*/  LOP3.LUT R11, R11, 0xff00ff, RZ, 0xc0, !PT ;  /* 0x00ff00ff0b0b7812 */ /* 0x000fc600078ec0ff */
[----:B------:R-:W-:-:S05]  /*14460*/  IMAD.WIDE R190, R177, -0x70, R204 ;  /* 0xffffff90b1be7825 */ /* 0x000fca00078e02cc */
[----:B------:R1:W-:Y:S01]  /*14470*/  STG.E.U16 desc[UR26][R190.64+-0x100], R228 ;  /* 0xffff00e4be007986 */ /* 0x0003e2000c10151a */
[----:B------:R-:W-:Y:S02]  /*14480*/  LOP3.LUT R8, R233, R8, RZ, 0xc0, !PT ;  /* 0x00000008e9087212 */ /* 0x000fe400078ec0ff */
[----:B------:R-:W-:Y:S02]  /*14490*/  LOP3.LUT R10, R239, R10, RZ, 0xc0, !PT ;  /* 0x0000000aef0a7212 */ /* 0x000fe400078ec0ff */
[----:B-1----:R-:W-:-:S05]  /*144a0*/  HSET2.LE.AND R228, R11, R174, PT ;  /* 0x000000ae0be47233 */ /* 0x002fca0003803000 */
[----:B------:R-:W-:-:S07]  /*144b0*/  LOP3.LUT R11, R231, R228, RZ, 0xc0, !PT ;  /* 0x000000e4e70b7212 */ /* 0x000fce00078ec0ff */
[C---:B------:R-:W-:Y:S08]  /*144c0*/  HMMA.16816.F32.BF16 R68, R8.reuse, R24, R68 ;  /* 0x000000180844723c */ /* 0x040ff00000041844 */
[C---:B------:R-:W-:Y:S08]  /*144d0*/  HMMA.16816.F32.BF16 R72, R8.reuse, R26, R72 ;  /* 0x0000001a0848723c */ /* 0x040ff00000041848 */
[C---:B--2---:R-:W-:Y:S08]  /*144e0*/  HMMA.16816.F32.BF16 R76, R8.reuse, R20, R76 ;  /* 0x00000014084c723c */ /* 0x044ff0000004184c */
[C---:B------:R-:W-:Y:S08]  /*144f0*/  HMMA.16816.F32.BF16 R80, R8.reuse, R22, R80 ;  /* 0x000000160850723c */ /* 0x040ff00000041850 */
[C---:B---3--:R-:W-:Y:S08]  /*14500*/  HMMA.16816.F32.BF16 R84, R8.reuse, R16, R84 ;  /* 0x000000100854723c */ /* 0x048ff00000041854 */
[C---:B------:R-:W-:Y:S08]  /*14510*/  HMMA.16816.F32.BF16 R88, R8.reuse, R18, R88 ;  /* 0x000000120858723c */ /* 0x040ff00000041858 */
[C---:B----4-:R-:W-:Y:S08]  /*14520*/  HMMA.16816.F32.BF16 R96, R8.reuse, R12, R96 ;  /* 0x0000000c0860723c */ /* 0x050ff00000041860 */
        /* <DEDUP_REMOVED lines=9> */
[----:B------:R-:W-:-:S02]  /*145c0*/  PRMT R227, R10, 0x5410, R227 ;  /* 0x000054100ae37816 */ /* 0x000fc400000000e3 */
[----:B------:R-:W-:Y:S02]  /*145d0*/  PRMT R31, R8, 0x5410, R31 ;  /* 0x00005410081f7816 */ /* 0x000fe4000000001f */
[----:B------:R-:W-:Y:S02]  /*145e0*/  LOP3.LUT R11, R232, 0xff00ff, RZ, 0xc0, !PT ;  /* 0x00ff00ffe80b7812 */ /* 0x000fe400078ec0ff */
[--C-:B------:R-:W-:Y:S02]  /*145f0*/  HSET2.LE.AND R228, R9, R174.reuse, PT ;  /* 0x000000ae09e47233 */ /* 0x100fe40003803000 */
[--C-:B------:R-:W-:Y:S02]  /*14600*/  HSET2.LE.AND R9, R31, R174.reuse, PT ;  /* 0x000000ae1f097233 */ /* 0x100fe40003803000 */
[--C-:B------:R-:W-:Y:S02]  /*14610*/  HSET2.LE.AND R10, R227, R174.reuse, PT ;  /* 0x000000aee30a7233 */ /* 0x100fe40003803000 */
[----:B------:R-:W-:-:S02]  /*14620*/  HSET2.LE.AND R11, R11, R174, PT ;  /* 0x000000ae0b0b7233 */ /* 0x000fc40003803000 */
[----:B------:R-:W-:Y:S02]  /*14630*/  LOP3.LUT R8, R213, R228, RZ, 0xc0, !PT ;  /* 0x000000e4d5087212 */ /* 0x000fe400078ec0ff */
[----:B------:R-:W-:Y:S02]  /*14640*/  LOP3.LUT R9, R30, R9, RZ, 0xc0, !PT ;  /* 0x000000091e097212 */ /* 0x000fe400078ec0ff */
[----:B------:R-:W-:Y:S02]  /*14650*/  LOP3.LUT R10, R29, R10, RZ, 0xc0, !PT ;  /* 0x0000000a1d0a7212 */ /* 0x000fe400078ec0ff */
[----:B------:R-:W-:Y:S02]  /*14660*/  LOP3.LUT R11, R28, R11, RZ, 0xc0, !PT ;  /* 0x0000000b1c0b7212 */ /* 0x000fe400078ec0ff */
[----:B------:R-:W-:Y:S05]  /*14670*/  LDSM.16.MT88.4 R28, [R219+0x1000] ;  /* 0x00100000db1c783b */ /* 0x000fea0000004200 */
[----:B------:R-:W-:Y:S01]  /*14680*/  HMMA.16816.F32.BF16 R124, R8, R12, R124 ;  /* 0x0000000c087c723c */ /* 0x000fe2000004187c */
[----:B------:R-:W-:-:S07]  /*14690*/  IMAD.MOV.U32 R12, RZ, RZ, R226 ;  /* 0x000000ffff0c7224 */ /* 0x000fce00078e00e2 */
[----:B------:R-:W-:Y:S01]  /*146a0*/  HMMA.16816.F32.BF16 R92, R8, R24, R92 ;  /* 0x00000018085c723c */ /* 0x000fe2000004185c */
[----:B------:R-:W-:Y:S02]  /*146b0*/  LOP3.LUT R12, R12, 0xff, RZ, 0xc0, !PT ;  /* 0x000000ff0c0c7812 */ /* 0x000fe400078ec0ff */
[----:B------:R-:W-:-:S05]  /*146c0*/  SHF.R.U32.HI R25, RZ, 0x18, R224 ;  /* 0x00000018ff197819 */ /* 0x000fca00000116e0 */
[----:B------:R-:W-:Y:S01]  /*146d0*/  HMMA.16816.F32.BF16 R104, R8, R26, R104 ;  /* 0x0000001a0868723c */ /* 0x000fe20000041868 */
[----:B------:R-:W-:-:S07]  /*146e0*/  LOP3.LUT R27, R224, 0xff, RZ, 0xc0, !PT ;  /* 0x000000ffe01b7812 */ /* 0x000fce00078ec0ff */
[C---:B------:R-:W-:Y:S08]  /*146f0*/  HMMA.16816.F32.BF16 R108, R8.reuse, R20, R108 ;  /* 0x00000014086c723c */ /* 0x040ff0000004186c */
[C---:B------:R-:W-:Y:S01]  /*14700*/  HMMA.16816.F32.BF16 R112, R8.reuse, R22, R112 ;  /* 0x000000160870723c */ /* 0x040fe20000041870 */
[----:B------:R-:W1:Y:S07]  /*14710*/  LDSM.16.MT88.4 R20, [R214+0x7000] ;  /* 0x00700000d614783b */ /* 0x000e6e0000004200 */
[C---:B------:R-:W-:Y:S08]  /*14720*/  HMMA.16816.F32.BF16 R116, R8.reuse, R16, R116 ;  /* 0x000000100874723c */ /* 0x040ff00000041874 */
[C---:B------:R-:W-:Y:S01]  /*14730*/  HMMA.16816.F32.BF16 R120, R8.reuse, R18, R120 ;  /* 0x000000120878723c */ /* 0x040fe20000041878 */
[----:B------:R-:W2:Y:S07]  /*14740*/  LDSM.16.MT88.4 R16, [R217+0x7000] ;  /* 0x00700000d910783b */ /* 0x000eae0000004200 */
[----:B------:R-:W-:Y:S01]  /*14750*/  HMMA.16816.F32.BF16 R128, R8, R14, R128 ;  /* 0x0000000e0880723c */ /* 0x000fe20000041880 */
[----:B------:R-:W-:-:S02]  /*14760*/  PRMT R8, R226, 0x7773, RZ ;  /* 0x00007773e2087816 */ /* 0x000fc400000000ff */
[----:B------:R-:W-:Y:S02]  /*14770*/  PRMT R9, R226, 0x7772, RZ ;  /* 0x00007772e2097816 */ /* 0x000fe400000000ff */
[C---:B------:R-:W-:Y:S02]  /*14780*/  LOP3.LUT R14, R224.reuse, 0xffff, RZ, 0xc0, !PT ;  /* 0x0000ffffe00e7812 */ /* 0x040fe400078ec0ff */
[----:B------:R-:W-:Y:S02]  /*14790*/  PRMT R10, R224, 0x7632, R10 ;  /* 0x00007632e00a7816 */ /* 0x000fe4000000000a */
[----:B------:R-:W-:Y:S02]  /*147a0*/  SHF.R.U32.HI R14, RZ, 0x8, R14 ;  /* 0x00000008ff0e7819 */ /* 0x000fe4000001160e */
[----:B------:R-:W-:Y:S02]  /*147b0*/  LOP3.LUT R10, R10, 0xff, RZ, 0xc0, !PT ;  /* 0x000000ff0a0a7812 */ /* 0x000fe400078ec0ff */
[----:B------:R-:W-:-:S02]  /*147c0*/  PRMT R8, R9, 0x5410, R8 ;  /* 0x0000541009087816 */ /* 0x000fc40000000008 */
[----:B------:R-:W-:Y:S02]  /*147d0*/  PRMT R11, R226, 0x7771, RZ ;  /* 0x00007771e20b7816 */ /* 0x000fe400000000ff */
[----:B------:R-:W-:Y:S02]  /*147e0*/  PRMT R25, R10, 0x5410, R25 ;  /* 0x000054100a197816 */ /* 0x000fe40000000019 */
[----:B------:R-:W-:Y:S02]  /*147f0*/  LOP3.LUT R9, R8, 0xff00ff, RZ, 0xc0, !PT ;  /* 0x00ff00ff08097812 */ /* 0x000fe400078ec0ff */
[----:B------:R-:W-:Y:S02]  /*14800*/  PRMT R11, R12, 0x5410, R11 ;  /* 0x000054100c0b7816 */ /* 0x000fe4000000000b */
[----:B------:R-:W-:Y:S02]  /*14810*/  PRMT R27, R27, 0x5410, R14 ;  /* 0x000054101b1b7816 */ /* 0x000fe4000000000e */
[----:B------:R-:W3:Y:S01]  /*14820*/  LDSM.16.MT88.4 R12, [R220+0x1000] ;  /* 0x00100000dc0c783b */ /* 0x000ee20000004200 */
[----:B------:R-:W-:-:S02]  /*14830*/  HSET2.LE.AND R25, R25, R174, PT ;  /* 0x000000ae19197233 */ /* 0x000fc40003803000 */
[--C-:B------:R-:W-:Y:S02]  /*14840*/  HSET2.LE.AND R8, R9, R174.reuse, PT ;  /* 0x000000ae09087233 */ /* 0x100fe40003803000 */
[--C-:B------:R-:W-:Y:S02]  /*14850*/  HSET2.LE.AND R26, R11, R174.reuse, PT ;  /* 0x000000ae0b1a7233 */ /* 0x100fe40003803000 */
[----:B------:R-:W-:Y:S02]  /*14860*/  LOP3.LUT R11, R187, 0xffff, RZ, 0xc0, !PT ;  /* 0x0000ffffbb0b7812 */ /* 0x000fe400078ec0ff */
[----:B------:R-:W-:Y:S01]  /*14870*/  HSET2.LE.AND R24, R27, R174, PT ;  /* 0x000000ae1b187233 */ /* 0x000fe20003803000 */
[----:B------:R-:W-:Y:S01]  /*14880*/  IMAD.MOV.U32 R10, RZ, RZ, R212 ;  /* 0x000000ffff0a7224 */ /* 0x000fe200078e00d4 */
[----:B------:R-:W-:Y:S02]  /*14890*/  LOP3.LUT R25, R222, R25, RZ, 0xc0, !PT ;  /* 0x00000019de197212 */ /* 0x000fe400078ec0ff */
[----:B------:R-:W-:-:S02]  /*148a0*/  LOP3.LUT R27, R215, R8, RZ, 0xc0, !PT ;  /* 0x00000008d71b7212 */ /* 0x000fc400078ec0ff */
[C---:B------:R-:W-:Y:S02]  /*148b0*/  PRMT R222, R212.reuse, 0x7773, RZ ;  /* 0x00007773d4de7816 */ /* 0x040fe400000000ff */
[C---:B------:R-:W-:Y:S02]  /*148c0*/  PRMT R9, R212.reuse, 0x7772, RZ ;  /* 0x00007772d4097816 */ /* 0x040fe400000000ff */
[----:B------:R-:W-:Y:S02]  /*148d0*/  PRMT R8, R212, 0x7771, RZ ;  /* 0x00007771d4087816 */ /* 0x000fe400000000ff */
[----:B------:R-:W-:Y:S02]  /*148e0*/  SHF.R.U32.HI R11, RZ, 0x8, R11 ;  /* 0x00000008ff0b7819 */ /* 0x000fe4000001160b */
[----:B------:R-:W-:-:S04]  /*148f0*/  LOP3.LUT R212, R187, 0xff, RZ, 0xc0, !PT ;  /* 0x000000ffbbd47812 */ /* 0x000fc800078ec0ff */
[----:B------:R-:W-:Y:S02]  /*14900*/  PRMT R11, R212, 0x5410, R11 ;  /* 0x00005410d40b7816 */ /* 0x000fe4000000000b */
[----:B------:R-:W-:Y:S02]  /*14910*/  PRMT R212, R187, 0x7632, R212 ;  /* 0x00007632bbd47816 */ /* 0x000fe400000000d4 */
[----:B------:R-:W-:Y:S02]  /*14920*/  LOP3.LUT R213, R10, 0xff, RZ, 0xc0, !PT ;  /* 0x000000ff0ad57812 */ /* 0x000fe400078ec0ff */
[----:B------:R-:W-:Y:S02]  /*14930*/  PRMT R9, R9, 0x5410, R222 ;  /* 0x0000541009097816 */ /* 0x000fe400000000de */
[----:B------:R-:W-:Y:S02]  /*14940*/  SHF.R.U32.HI R187, RZ, 0x18, R187 ;  /* 0x00000018ffbb7819 */ /* 0x000fe400000116bb */
[----:B------:R-:W-:-:S02]  /*14950*/  LOP3.LUT R10, R212, 0xff, RZ, 0xc0, !PT ;  /* 0x000000ffd40a7812 */ /* 0x000fc400078ec0ff */
[--C-:B------:R-:W-:Y:S02]  /*14960*/  HSET2.LE.AND R11, R11, R174.reuse, PT ;  /* 0x000000ae0b0b7233 */ /* 0x100fe40003803000 */
[----:B------:R-:W-:Y:S02]  /*14970*/  PRMT R213, R213, 0x5410, R8 ;  /* 0x00005410d5d57816 */ /* 0x000fe40000000008 */
[----:B------:R-:W-:Y:S02]  /*14980*/  PRMT R187, R10, 0x5410, R187 ;  /* 0x000054100abb7816 */ /* 0x000fe400000000bb */
[----:B------:R-:W-:Y:S02]  /*14990*/  LOP3.LUT R9, R9, 0xff00ff, RZ, 0xc0, !PT ;  /* 0x00ff00ff09097812 */ /* 0x000fe400078ec0ff */
[----:B------:R-:W-:Y:S02]  /*149a0*/  LOP3.LUT R8, R186, R11, RZ, 0xc0, !PT ;  /* 0x0000000bba087212 */ /* 0x000fe400078ec0ff */
[----:B------:R-:W-:-:S02]  /*149b0*/  HSET2.LE.AND R187, R187, R174, PT ;  /* 0x000000aebbbb7233 */ /* 0x000fc40003803000 */
[--C-:B------:R-:W-:Y:S02]  /*149c0*/  HSET2.LE.AND R213, R213, R174.reuse, PT ;  /* 0x000000aed5d57233 */ /* 0x100fe40003803000 */
[----:B------:R-:W-:Y:S02]  /*149d0*/  HSET2.LE.AND R186, R9, R174, PT ;  /* 0x000000ae09ba7233 */ /* 0x000fe40003803000 */
[----:B------:R-:W-:Y:S02]  /*149e0*/  LOP3.LUT R24, R223, R24, RZ, 0xc0, !PT ;  /* 0x00000018df187212 */ /* 0x000fe400078ec0ff */
[----:B------:R-:W-:Y:S02]  /*149f0*/  LOP3.LUT R26, R221, R26, RZ, 0xc0, !PT ;  /* 0x0000001add1a7212 */ /* 0x000fe400078ec0ff */
[----:B------:R-:W-:Y:S02]  /*14a00*/  LOP3.LUT R9, R176, R187, RZ, 0xc0, !PT ;  /* 0x000000bbb0097212 */ /* 0x000fe400078ec0ff */
[----:B------:R-:W-:-:S02]  /*14a10*/  LOP3.LUT R10, R180, R213, RZ, 0xc0, !PT ;  /* 0x000000d5b40a7212 */ /* 0x000fc400078ec0ff */
[----:B------:R-:W-:Y:S01]  /*14a20*/  LOP3.LUT R11, R175, R186, RZ, 0xc0, !PT ;  /* 0x000000baaf0b7212 */ /* 0x000fe200078ec0ff */
[C---:B-1----:R-:W-:Y:S01]  /*14a30*/  HMMA.16816.F32.BF16 R68, R24.reuse, R20, R68 ;  /* 0x000000141844723c */ /* 0x042fe20000041844 */
[----:B------:R-:W1:Y:S07]  /*14a40*/  LDSM.16.MT88.4 R212, [R214+0x7800] ;  /* 0x00780000d6d4783b */ /* 0x000e6e0000004200 */
[C---:B------:R-:W-:Y:S08]  /*14a50*/  HMMA.16816.F32.BF16 R72, R24.reuse, R22, R72 ;  /* 0x000000161848723c */ /* 0x040ff00000041848 */
[C---:B--2---:R-:W-:Y:S08]  /*14a60*/  HMMA.16816.F32.BF16 R76, R24.reuse, R16, R76 ;  /* 0x00000010184c723c */ /* 0x044ff0000004184c */
[C---:B------:R-:W-:Y:S08]  /*14a70*/  HMMA.16816.F32.BF16 R80, R24.reuse, R18, R80 ;  /* 0x000000121850723c */ /* 0x040ff00000041850 */
[C---:B---3--:R-:W-:Y:S08]  /*14a80*/  HMMA.16816.F32.BF16 R84, R24.reuse, R12, R84 ;  /* 0x0000000c1854723c */ /* 0x048ff00000041854 */
[C---:B------:R-:W-:Y:S08]  /*14a90*/  HMMA.16816.F32.BF16 R88, R24.reuse, R14, R88 ;  /* 0x0000000e1858723c */ /* 0x040ff00000041858 */
[C---:B------:R-:W-:Y:S08]  /*14aa0*/  HMMA.16816.F32.BF16 R96, R24.reuse, R28, R96 ;  /* 0x0000001c1860723c */ /* 0x040ff00000041860 */
[----:B------:R-:W-:Y:S01]  /*14ab0*/  HMMA.16816.F32.BF16 R100, R24, R30, R100 ;  /* 0x0000001e1864723c */ /* 0x000fe20000041864 */
[----:B------:R-:W-:Y:S01]  /*14ac0*/  IMAD.MOV.U32 R24, RZ, RZ, R218 ;  /* 0x000000ffff187224 */ /* 0x000fe200078e00da */
[----:B------:R-:W-:-:S06]  /*14ad0*/  PRMT R25, R218, 0x7772, RZ ;  /* 0x00007772da197816 */ /* 0x000fcc00000000ff */
[----:B------:R-:W-:Y:S01]  /*14ae0*/  HMMA.16816.F32.BF16 R120, R8, R14, R120 ;  /* 0x0000000e0878723c */ /* 0x000fe20000041878 */
[----:B------:R-:W-:Y:S02]  /*14af0*/  SHF.R.U32.HI R14, RZ, 0x10, R216 ;  /* 0x00000010ff0e7819 */ /* 0x000fe400000116d8 */
[----:B------:R-:W-:Y:S02]  /*14b00*/  LOP3.LUT R24, R24, 0xff, RZ, 0xc0, !PT ;  /* 0x000000ff18187812 */ /* 0x000fe400078ec0ff */
[----:B------:R-:W-:-:S03]  /*14b10*/  LOP3.LUT R14, R14, 0xff, RZ, 0xc0, !PT ;  /* 0x000000ff0e0e7812 */ /* 0x000fc600078ec0ff */
[C---:B------:R-:W-:Y:S01]  /*14b20*/  HMMA.16816.F32.BF16 R116, R8.reuse, R12, R116 ;  /* 0x0000000c0874723c */ /* 0x040fe20000041874 */
[C---:B------:R-:W-:Y:S02]  /*14b30*/  PRMT R13, R218.reuse, 0x7771, RZ ;  /* 0x00007771da0d7816 */ /* 0x040fe400000000ff */
[----:B------:R-:W-:Y:S02]  /*14b40*/  PRMT R12, R218, 0x7773, RZ ;  /* 0x00007773da0c7816 */ /* 0x000fe400000000ff */
[----:B------:R-:W-:Y:S02]  /*14b50*/  PRMT R27, R24, 0x5410, R13 ;  /* 0x00005410181b7816 */ /* 0x000fe4000000000d */
[----:B------:R-:W-:Y:S01]  /*14b60*/  PRMT R25, R25, 0x5410, R12 ;  /* 0x0000541019197816 */ /* 0x000fe2000000000c */
[C---:B------:R-:W-:Y:S01]  /*14b70*/  HMMA.16816.F32.BF16 R92, R8.reuse, R20, R92 ;  /* 0x00000014085c723c */ /* 0x040fe2000004185c */
[----:B------:R-:W-:Y:S02]  /*14b80*/  PRMT R211, R14, 0x5410, R211 ;  /* 0x000054100ed37816 */ /* 0x000fe400000000d3 */
[----:B------:R-:W-:Y:S05]  /*14b90*/  LDSM.16.MT88.4 R12, [R219+0x1800] ;  /* 0x00180000db0c783b */ /* 0x000fea0000004200 */
[C---:B------:R-:W-:Y:S01]  /*14ba0*/  HMMA.16816.F32.BF16 R104, R8.reuse, R22, R104 ;  /* 0x000000160868723c */ /* 0x040fe20000041868 */
[----:B------:R-:W2:Y:S07]  /*14bb0*/  LDSM.16.MT88.4 R20, [R217+0x7800] ;  /* 0x00780000d914783b */ /* 0x000eae0000004200 */
[----:B------:R-:W-:Y:S01]  /*14bc0*/  HMMA.16816.F32.BF16 R108, R8, R16, R108 ;  /* 0x00000010086c723c */ /* 0x000fe2000004186c */
[----:B------:R-:W-:-:S07]  /*14bd0*/  LOP3.LUT R25, R25, 0xff00ff, RZ, 0xc0, !PT ;  /* 0x00ff00ff19197812 */ /* 0x000fce00078ec0ff */
[----:B------:R-:W-:Y:S01]  /*14be0*/  HMMA.16816.F32.BF16 R112, R8, R18, R112 ;  /* 0x000000120870723c */ /* 0x000fe20000041870 */
[----:B------:R-:W3:Y:S01]  /*14bf0*/  LDSM.16.MT88.4 R16, [R220+0x1800] ;  /* 0x00180000dc10783b */ /* 0x000ee20000004200 */
[----:B------:R-:W-:-:S06]  /*14c00*/  HSET2.LE.AND R26, R211, R174, PT ;  /* 0x000000aed31a7233 */ /* 0x000fcc0003803000 */
[C---:B------:R-:W-:Y:S01]  /*14c10*/  HMMA.16816.F32.BF16 R124, R8.reuse, R28, R124 ;  /* 0x0000001c087c723c */ /* 0x040fe2000004187c */
[--C-:B------:R-:W-:Y:S02]  /*14c20*/  HSET2.LE.AND R29, R27, R174.reuse, PT ;  /* 0x000000ae1b1d7233 */ /* 0x100fe40003803000 */
[----:B------:R-:W-:Y:S02]  /*14c30*/  HSET2.LE.AND R27, R25, R174, PT ;  /* 0x000000ae191b7233 */ /* 0x000fe40003803000 */
[----:B------:R-:W-:Y:S02]  /*14c40*/  LOP3.LUT R25, R199, R26, RZ, 0xc0, !PT ;  /* 0x0000001ac7197212 */ /* 0x000fe400078ec0ff */
[----:B------:R-:W-:Y:S01]  /*14c50*/  LOP3.LUT R26, R194, R29, RZ, 0xc0, !PT ;  /* 0x0000001dc21a7212 */ /* 0x000fe200078ec0ff */
[----:B------:R-:W-:Y:S01]  /*14c60*/  HMMA.16816.F32.BF16 R128, R8, R30, R128 ;  /* 0x0000001e0880723c */ /* 0x000fe20000041880 */
[----:B------:R-:W-:Y:S01]  /*14c70*/  IMAD.MOV.U32 R10, RZ, RZ, R172 ;  /* 0x000000ffff0a7224 */ /* 0x000fe200078e00ac */
[----:B------:R-:W-:-:S02]  /*14c80*/  LOP3.LUT R175, R216, 0xffff, RZ, 0xc0, !PT ;  /* 0x0000ffffd8af7812 */ /* 0x000fc400078ec0ff */
[C---:B------:R-:W-:Y:S02]  /*14c90*/  LOP3.LUT R31, R48.reuse, 0xffff, RZ, 0xc0, !PT ;  /* 0x0000ffff301f7812 */ /* 0x040fe400078ec0ff */
[----:B------:R-:W-:Y:S02]  /*14ca0*/  PRMT R29, R48, 0x7632, R29 ;  /* 0x00007632301d7816 */ /* 0x000fe4000000001d */
[C---:B------:R-:W-:Y:S02]  /*14cb0*/  PRMT R8, R172.reuse, 0x7773, RZ ;  /* 0x00007773ac087816 */ /* 0x040fe400000000ff */
[----:B------:R-:W-:Y:S02]  /*14cc0*/  PRMT R11, R172, 0x7772, RZ ;  /* 0x00007772ac0b7816 */ /* 0x000fe400000000ff */
[----:B------:R-:W-:Y:S02]  /*14cd0*/  LOP3.LUT R28, R48, 0xff, RZ, 0xc0, !PT ;  /* 0x000000ff301c7812 */ /* 0x000fe400078ec0ff */
[----:B------:R-:W-:-:S02]  /*14ce0*/  LOP3.LUT R216, R216, 0xff, RZ, 0xc0, !PT ;  /* 0x000000ffd8d87812 */ /* 0x000fc400078ec0ff */
[----:B------:R-:W-:Y:S02]  /*14cf0*/  SHF.R.U32.HI R175, RZ, 0x8, R175 ;  /* 0x00000008ffaf7819 */ /* 0x000fe400000116af */
[----:B------:R-:W-:Y:S02]  /*14d00*/  PRMT R9, R172, 0x7771, RZ ;  /* 0x00007771ac097816 */ /* 0x000fe400000000ff */
[----:B------:R-:W-:Y:S02]  /*14d10*/  LOP3.LUT R10, R10, 0xff, RZ, 0xc0, !PT ;  /* 0x000000ff0a0a7812 */ /* 0x000fe400078ec0ff */
[----:B------:R-:W-:Y:S02]  /*14d20*/  SHF.R.U32.HI R48, RZ, 0x18, R48 ;  /* 0x00000018ff307819 */ /* 0x000fe40000011630 */
[----:B------:R-:W-:Y:S02]  /*14d30*/  SHF.R.U32.HI R31, RZ, 0x8, R31 ;  /* 0x00000008ff1f7819 */ /* 0x000fe4000001161f */
[----:B------:R-:W-:-:S02]  /*14d40*/  LOP3.LUT R29, R29, 0xff, RZ, 0xc0, !PT ;  /* 0x000000ff1d1d7812 */ /* 0x000fc400078ec0ff */
[----:B------:R-:W-:Y:S02]  /*14d50*/  PRMT R8, R11, 0x5410, R8 ;  /* 0x000054100b087816 */ /* 0x000fe40000000008 */
[----:B------:R-:W-:Y:S02]  /*14d60*/  PRMT R175, R216, 0x5410, R175 ;  /* 0x00005410d8af7816 */ /* 0x000fe400000000af */
[----:B------:R-:W-:Y:S02]  /*14d70*/  PRMT R9, R10, 0x5410, R9 ;  /* 0x000054100a097816 */ /* 0x000fe40000000009 */
[----:B------:R-:W-:Y:S02]  /*14d80*/  PRMT R11, R28, 0x5410, R31 ;  /* 0x000054101c0b7816 */ /* 0x000fe4000000001f */
[----:B------:R-:W-:Y:S02]  /*14d90*/  PRMT R29, R29, 0x5410, R48 ;  /* 0x000054101d1d7816 */ /* 0x000fe40000000030 */
[----:B------:R-:W-:-:S02]  /*14da0*/  LOP3.LUT R31, R8, 0xff00ff, RZ, 0xc0, !PT ;  /* 0x00ff00ff081f7812 */ /* 0x000fc400078ec0ff */
[--C-:B------:R-:W-:Y:S02]  /*14db0*/  HSET2.LE.AND R175, R175, R174.reuse, PT ;  /* 0x000000aeafaf7233 */ /* 0x100fe40003803000 */
[--C-:B------:R-:W-:Y:S02]  /*14dc0*/  HSET2.LE.AND R11, R11, R174.reuse, PT ;  /* 0x000000ae0b0b7233 */ /* 0x100fe40003803000 */
[--C-:B------:R-:W-:Y:S02]  /*14dd0*/  HSET2.LE.AND R28, R29, R174.reuse, PT ;  /* 0x000000ae1d1c7233 */ /* 0x100fe40003803000 */
[--C-:B------:R-:W-:Y:S02]  /*14de0*/  HSET2.LE.AND R10, R9, R174.reuse, PT ;  /* 0x000000ae090a7233 */ /* 0x100fe40003803000 */
[----:B------:R-:W-:Y:S02]  /*14df0*/  HSET2.LE.AND R174, R31, R174, PT ;  /* 0x000000ae1fae7233 */ /* 0x000fe40003803000 */
[----:B------:R-:W-:-:S02]  /*14e00*/  LOP3.LUT R8, R170, R11, RZ, 0xc0, !PT ;  /* 0x0000000baa087212 */ /* 0x000fc400078ec0ff */
[----:B------:R-:W-:Y:S02]  /*14e10*/  LOP3.LUT R9, R133, R28, RZ, 0xc0, !PT ;  /* 0x0000001c85097212 */ /* 0x000fe400078ec0ff */
[----:B------:R-:W-:Y:S02]  /*14e20*/  LOP3.LUT R10, R67, R10, RZ, 0xc0, !PT ;  /* 0x0000000a430a7212 */ /* 0x000fe400078ec0ff */
[----:B------:R-:W-:Y:S02]  /*14e30*/  LOP3.LUT R11, R173, R174, RZ, 0xc0, !PT ;  /* 0x000000aead0b7212 */ /* 0x000fe400078ec0ff */
[----:B------:R-:W-:-:S05]  /*14e40*/  LOP3.LUT R24, R210, R175, RZ, 0xc0, !PT ;  /* 0x000000afd2187212 */ /* 0x000fca00078ec0ff */
[----:B-1----:R-:W-:Y:S01]  /*14e50*/  HMMA.16816.F32.BF16 R92, R8, R212, R92 ;  /* 0x000000d4085c723c */ /* 0x002fe2000004185c */
[----:B------:R-:W-:-:S07]  /*14e60*/  LOP3.LUT R27, R182, R27, RZ, 0xc0, !PT ;  /* 0x0000001bb61b7212 */ /* 0x000fce00078ec0ff */
[C---:B------:R-:W-:Y:S08]  /*14e70*/  HMMA.16816.F32.BF16 R104, R8.reuse, R214, R104 ;  /* 0x000000d60868723c */ /* 0x040ff00000041868 */
[C---:B--2---:R-:W-:Y:S08]  /*14e80*/  HMMA.16816.F32.BF16 R108, R8.reuse, R20, R108 ;  /* 0x00000014086c723c */ /* 0x044ff0000004186c */
[C---:B------:R-:W-:Y:S08]  /*14e90*/  HMMA.16816.F32.BF16 R112, R8.reuse, R22, R112 ;  /* 0x000000160870723c */ /* 0x040ff00000041870 */
[C---:B---3--:R-:W-:Y:S08]  /*14ea0*/  HMMA.16816.F32.BF16 R116, R8.reuse, R16, R116 ;  /* 0x000000100874723c */ /* 0x048ff00000041874 */
[C---:B------:R-:W-:Y:S08]  /*14eb0*/  HMMA.16816.F32.BF16 R120, R8.reuse, R18, R120 ;  /* 0x000000120878723c */ /* 0x040ff00000041878 */
[C---:B------:R-:W-:Y:S08]  /*14ec0*/  HMMA.16816.F32.BF16 R124, R8.reuse, R12, R124 ;  /* 0x0000000c087c723c */ /* 0x040ff0000004187c */
[----:B------:R-:W-:Y:S01]  /*14ed0*/  HMMA.16816.F32.BF16 R128, R8, R14, R128 ;  /* 0x0000000e0880723c */ /* 0x000fe20000041880 */
[----:B------:R-:W-:-:S04]  /*14ee0*/  IMAD.WIDE R8, R177, 0x70, R190 ;  /* 0x00000070b1087825 */ /* 0x000fc800078e02be */
[----:B------:R-:W-:-:S03]  /*14ef0*/  IMAD.WIDE R10, R177, -0x70, R8 ;  /* 0xffffff90b10a7825 */ /* 0x000fc600078e0208 */
[----:B------:R-:W-:Y:S01]  /*14f00*/  HMMA.16816.F32.BF16 R96, R24, R12, R96 ;  /* 0x0000000c1860723c */ /* 0x000fe20000041860 */
[----:B------:R-:W-:Y:S01]  /*14f10*/  STG.E.U16 desc[UR26][R190.64+-0xfe], R225 ;  /* 0xffff02e1be007986 */ /* 0x000fe2000c10151a */
[----:B------:R-:W-:-:S03]  /*14f20*/  IMAD.WIDE R12, R177, 0x70, R10 ;  /* 0x00000070b10c7825 */ /* 0x000fc600078e020a */
[----:B------:R-:W-:Y:S03]  /*14f30*/  STG.E.U16 desc[UR26][R204.64+-0x100], R164 ;  /* 0xffff00a4cc007986 */ /* 0x000fe6000c10151a */
[----:B------:R-:W-:Y:S01]  /*14f40*/  HMMA.16816.F32.BF16 R100, R24, R14, R100 ;  /* 0x0000000e1864723c */ /* 0x000fe20000041864 */
[----:B------:R-:W-:Y:S01]  /*14f50*/  STG.E.U16 desc[UR26][R200.64+-0xfe], R165 ;  /* 0xffff02a5c8007986 */ /* 0x000fe2000c10151a */
[----:B------:R-:W-:-:S03]  /*14f60*/  IMAD.WIDE R14, R177, -0x70, R12 ;  /* 0xffffff90b10e7825 */ /* 0x000fc600078e020c */
[----:B------:R-:W-:Y:S04]  /*14f70*/  STG.E.U16 desc[UR26][R188.64+-0x100], R163 ;  /* 0xffff00a3bc007986 */ /* 0x000fe8000c10151a */
[----:B------:R-:W-:Y:S04]  /*14f80*/  STG.E.U16 desc[UR26][R188.64+-0xfe], R162 ;  /* 0xffff02a2bc007986 */ /* 0x000fe8000c10151a */
[----:B------:R-:W-:Y:S04]  /*14f90*/  STG.E.U16 desc[UR26][R202.64+-0xf0], R44 ;  /* 0xffff102cca007986 */ /* 0x000fe8000c10151a */
[----:B------:R-:W-:Y:S01]  /*14fa0*/  STG.E.U16 desc[UR26][R202.64+-0xee], R47 ;  /* 0xffff122fca007986 */ /* 0x000fe2000c10151a */
[----:B------:R-:W-:Y:S03]  /*14fb0*/  HMMA.16816.F32.BF16 R84, R24, R16, R84 ;  /* 0x000000101854723c */ /* 0x000fe60000041854 */
[----:B------:R-:W-:Y:S04]  /*14fc0*/  STG.E.U16 desc[UR26][R190.64+-0xf0], R45 ;  /* 0xffff102dbe007986 */ /* 0x000fe8000c10151a */
[----:B------:R-:W-:Y:S01]  /*14fd0*/  STG.E.U16 desc[UR26][R190.64+-0xee], R42 ;  /* 0xffff122abe007986 */ /* 0x000fe2000c10151a */
[----:B------:R-:W-:-:S03]  /*14fe0*/  IMAD.WIDE R16, R177, 0x70, R14 ;  /* 0x00000070b1107825 */ /* 0x000fc600078e020e */
[----:B------:R-:W-:Y:S04]  /*14ff0*/  STG.E.U16 desc[UR26][R200.64+-0xf0], R160 ;  /* 0xffff10a0c8007986 */ /* 0x000fe8000c10151a */
        /* <DEDUP_REMOVED lines=26> */
[----:B------:R-:W-:-:S03]  /*151a0*/  FADD.FTZ R54, R54, R183 ;  /* 0x000000b736367221 */ /* 0x000fc60000010000 */
[----:B------:R-:W-:Y:S04]  /*151b0*/  STG.E.U16 desc[UR26][R12.64+-0xc0], R149 ;  /* 0xffff40950c007986 */ /* 0x000fe8000c10151a */
[----:B------:R-:W-:Y:S01]  /*151c0*/  STG.E.U16 desc[UR26][R12.64+-0xbe], R148 ;  /* 0xffff42940c007986 */ /* 0x000fe2000c10151a */
[----:B------:R-:W-:-:S03]  /*151d0*/  FADD.FTZ R168, R168, R179 ;  /* 0x000000b3a8a87221 */ /* 0x000fc60000010000 */
[----:B------:R-:W-:Y:S01]  /*151e0*/  STG.E.U16 desc[UR26][R188.64+-0xc0], R147 ;  /* 0xffff4093bc007986 */ /* 0x000fe2000c10151a */
[----:B------:R-:W-:-:S03]  /*151f0*/  FADD.FTZ R64, R64, R181 ;  /* 0x000000b540407221 */ /* 0x000fc60000010000 */
[----:B------:R-:W-:Y:S01]  /*15200*/  STG.E.U16 desc[UR26][R188.64+-0xbe], R146 ;  /* 0xffff4292bc007986 */ /* 0x000fe2000c10151a */
[----:B------:R-:W-:-:S03]  /*15210*/  FADD.FTZ R166, R166, R169 ;  /* 0x000000a9a6a67221 */ /* 0x000fc60000010000 */
[----:B------:R-:W-:Y:S04]  /*15220*/  STG.E.U16 desc[UR26][R202.64+-0xb0], R4 ;  /* 0xffff5004ca007986 */ /* 0x000fe8000c10151a */
[----:B------:R2:W-:Y:S01]  /*15230*/  STG.E.U16 desc[UR26][R202.64+-0xae], R7 ;  /* 0xffff5207ca007986 */ /* 0x0005e2000c10151a */
[----:B-1----:R-:W-:-:S03]  /*15240*/  IMAD.WIDE R10, R177, 0x70, R8 ;  /* 0x00000070b10a7825 */ /* 0x002fc600078e0208 */
[----:B------:R-:W-:Y:S01]  /*15250*/  STG.E.U16 desc[UR26][R14.64+-0xb0], R51 ;  /* 0xffff50330e007986 */ /* 0x000fe2000c10151a */
[----:B------:R-:W-:-:S03]  /*15260*/  FADD.FTZ R54, R53, R54 ;  /* 0x0000003635367221 */ /* 0x000fc60000010000 */
[----:B------:R-:W-:Y:S04]  /*15270*/  STG.E.U16 desc[UR26][R14.64+-0xae], R50 ;  /* 0xffff52320e007986 */ /* 0x000fe8000c10151a */
[----:B------:R-:W-:Y:S04]  /*15280*/  STG.E.U16 desc[UR26][R16.64+-0xb0], R145 ;  /* 0xffff509110007986 */ /* 0x000fe8000c10151a */
[----:B------:R-:W-:Y:S01]  /*15290*/  STG.E.U16 desc[UR26][R16.64+-0xae], R144 ;  /* 0xffff529010007986 */ /* 0x000fe2000c10151a */
[----:B------:R-:W-:-:S03]  /*152a0*/  FADD.FTZ R171, R171, R168 ;  /* 0x000000a8abab7221 */ /* 0x000fc60000010000 */
[----:B------:R-:W-:Y:S04]  /*152b0*/  STG.E.U16 desc[UR26][R188.64+-0xb0], R143 ;  /* 0xffff508fbc007986 */ /* 0x000fe8000c10151a */
[----:B------:R-:W-:Y:S01]  /*152c0*/  STG.E.U16 desc[UR26][R188.64+-0xae], R142 ;  /* 0xffff528ebc007986 */ /* 0x000fe2000c10151a */
[----:B--2---:R-:W-:-:S03]  /*152d0*/  IMAD.WIDE R6, R177, -0x70, R10 ;  /* 0xffffff90b1067825 */ /* 0x004fc600078e020a */
[----:B------:R-:W-:Y:S01]  /*152e0*/  STG.E.U16 desc[UR26][R202.64+-0xa0], R49 ;  /* 0xffff6031ca007986 */ /* 0x000fe2000c10151a */
[----:B------:R-:W-:-:S03]  /*152f0*/  FADD.FTZ R4, R61, R64 ;  /* 0x000000403d047221 */ /* 0x000fc60000010000 */
[----:B------:R-:W-:Y:S01]  /*15300*/  STG.E.U16 desc[UR26][R202.64+-0x9e], R59 ;  /* 0xffff623bca007986 */ /* 0x000fe2000c10151a */
[----:B------:R-:W-:-:S03]  /*15310*/  FADD.FTZ R167, R167, R166 ;  /* 0x000000a6a7a77221 */ /* 0x000fc60000010000 */
[----:B------:R-:W-:Y:S01]  /*15320*/  STG.E.U16 desc[UR26][R8.64+-0xa0], R58 ;  /* 0xffff603a08007986 */ /* 0x000fe2000c10151a */
[----:B------:R-:W-:-:S03]  /*15330*/  IMAD.MOV.U32 R251, RZ, RZ, R197 ;  /* 0x000000fffffb7224 */ /* 0x000fc600078e00c5 */
[----:B------:R-:W-:Y:S01]  /*15340*/  STG.E.U16 desc[UR26][R8.64+-0x9e], R57 ;  /* 0xffff623908007986 */ /* 0x000fe2000c10151a */
[----:B------:R-:W-:-:S03]  /*15350*/  FADD.FTZ R63, R63, R54 ;  /* 0x000000363f3f7221 */ /* 0x000fc60000010000 */
[----:B------:R-:W-:Y:S01]  /*15360*/  STG.E.U16 desc[UR26][R10.64+-0xa0], R141 ;  /* 0xffff608d0a007986 */ /* 0x000fe2000c10151a */
[----:B------:R-:W-:-:S03]  /*15370*/  IMAD.WIDE R12, R177, 0x70, R6 ;  /* 0x00000070b10c7825 */ /* 0x000fc600078e0206 */
[----:B------:R-:W-:Y:S04]  /*15380*/  STG.E.U16 desc[UR26][R10.64+-0x9e], R140 ;  /* 0xffff628c0a007986 */ /* 0x000fe8000c10151a */
[----:B------:R-:W-:Y:S04]  /*15390*/  STG.E.U16 desc[UR26][R188.64+-0xa0], R139 ;  /* 0xffff608bbc007986 */ /* 0x000fe8000c10151a */
[----:B------:R-:W-:Y:S04]  /*153a0*/  STG.E.U16 desc[UR26][R188.64+-0x9e], R138 ;  /* 0xffff628abc007986 */ /* 0x000fe8000c10151a */
[----:B------:R-:W-:Y:S04]  /*153b0*/  STG.E.U16 desc[UR26][R202.64+-0x90], R56 ;  /* 0xffff7038ca007986 */ /* 0x000fe8000c10151a */
[----:B------:R-:W-:Y:S04]  /*153c0*/  STG.E.U16 desc[UR26][R202.64+-0x8e], R55 ;  /* 0xffff7237ca007986 */ /* 0x000fe8000c10151a */
[----:B------:R1:W5:Y:S04]  /*153d0*/  LDL.LU.64 R196, [R1+0x90] ;  /* 0x0000900001c47983 */ /* 0x0003680000300a00 */
[----:B------:R-:W-:Y:S04]  /*153e0*/  STG.E.U16 desc[UR26][R6.64+-0x90], R66 ;  /* 0xffff704206007986 */ /* 0x000fe8000c10151a */
[----:B------:R2:W-:Y:S04]  /*153f0*/  STG.E.U16 desc[UR26][R6.64+-0x8e], R65 ;  /* 0xffff724106007986 */ /* 0x0005e8000c10151a */
[----:B------:R1:W5:Y:S04]  /*15400*/  LDL.LU.64 R184, [R1+0x88] ;  /* 0x0000880001b87983 */ /* 0x0003680000300a00 */
[----:B------:R3:W-:Y:S01]  /*15410*/  STL [R1+0x78], R4 ;  /* 0x0000780401007387 */ /* 0x0007e20000100800 */
[C---:B------:R-:W-:Y:S03]  /*15420*/  HMMA.16816.F32.BF16 R68, R24.reuse, R212, R68 ;  /* 0x000000d41844723c */ /* 0x040fe60000041844 */
[----:B------:R-:W-:Y:S04]  /*15430*/  STG.E.U16 desc[UR26][R12.64+-0x90], R137 ;  /* 0xffff70890c007986 */ /* 0x000fe8000c10151a */
[----:B------:R4:W-:Y:S01]  /*15440*/  STG.E.U16 desc[UR26][R12.64+-0x8e], R136 ;  /* 0xffff72880c007986 */ /* 0x0009e2000c10151a */
[----:B------:R-:W-:Y:S03]  /*15450*/  HMMA.16816.F32.BF16 R72, R24, R214, R72 ;  /* 0x000000d61848723c */ /* 0x000fe60000041848 */
[----:B------:R1:W-:Y:S01]  /*15460*/  STG.E.U16 desc[UR26][R188.64+-0x90], R135 ;  /* 0xffff7087bc007986 */ /* 0x0003e2000c10151a */
[----:B--2---:R-:W-:Y:S01]  /*15470*/  FADD.FTZ R7, R62, R171 ;  /* 0x000000ab3e077221 */ /* 0x004fe20000010000 */
[----:B------:R-:W-:Y:S01]  /*15480*/  FADD.FTZ R6, R60, R167 ;  /* 0x000000a73c067221 */ /* 0x000fe20000010000 */
[----:B---3--:R-:W-:-:S03]  /*15490*/  FADD.FTZ R4, R46, R63 ;  /* 0x0000003f2e047221 */ /* 0x008fc60000010000 */
[----:B------:R1:W-:Y:S01]  /*154a0*/  STL [R1+0x74], R7 ;  /* 0x0000740701007387 */ /* 0x0003e20000100800 */
[C---:B------:R-:W-:Y:S03]  /*154b0*/  HMMA.16816.F32.BF16 R76, R24.reuse, R20, R76 ;  /* 0x00000014184c723c */ /* 0x040fe6000004184c */
[----:B------:R1:W-:Y:S04]  /*154c0*/  STL [R1+0x70], R6 ;  /* 0x0000700601007387 */ /* 0x0003e80000100800 */
[----:B------:R1:W-:Y:S01]  /*154d0*/  STG.E.U16 desc[UR26][R188.64+-0x8e], R134 ;  /* 0xffff7286bc007986 */ /* 0x0003e2000c10151a */
[C---:B------:R-:W-:Y:S03]  /*154e0*/  HMMA.16816.F32.BF16 R80, R24.reuse, R22, R80 ;  /* 0x000000161850723c */ /* 0x040fe60000041850 */
[----:B------:R1:W-:Y:S05]  /*154f0*/  STL [R1+0x7c], R4 ;  /* 0x00007c0401007387 */ /* 0x0003ea0000100800 */
[----:B------:R-:W-:Y:S01]  /*15500*/  HMMA.16816.F32.BF16 R88, R24, R18, R88 ;  /* 0x000000121858723c */ /* 0x000fe20000041858 */
[----:B----4-:R-:W-:Y:S01]  /*15510*/  IADD3 R136, P1, PT, R202, -0x180, RZ ;  /* 0xfffffe80ca887810 */ /* 0x010fe20007f3e0ff */
[----:B------:R-:W-:-:S03]  /*15520*/  UIADD3 UR6, UPT, UPT, UR23, -0x4, URZ ;  /* 0xfffffffc17067890 */ /* 0x000fc6000fffe0ff */
[----:B------:R-:W-:-:S15]  /*15530*/  IADD3.X R138, PT, PT, R203, -0x1, RZ, P1, !PT ;  /* 0xffffffffcb8a7810 */ /* 0x000fde0000ffe4ff */
.L_x_1112:
[----:B------:R-:W-:-:S09]  /*15540*/  UISETP.GE.AND UP0, UPT, UR6, URZ, UPT ;  /* 0x000000ff0600728c */ /* 0x000fd2000bf06270 */
[----:B------:R-:W-:Y:S05]  /*15550*/  BRA.U !UP0, `(.L_x_1119) ;  /* 0x0000006508547547 */ /* 0x000fea000b800000 */
[----:B-----5:R-:W2:Y:S01]  /*15560*/  S2R R195, SR_TID.X ;  /* 0x0000000000c37919 */ /* 0x020ea20000002100 */
[----:B------:R-:W-:Y:S01]  /*15570*/  LOP3.LUT R194, R184, R185, RZ, 0xfc, !PT ;  /* 0x000000b9b8c27212 */ /* 0x000fe200078efcff */
[----:B-1----:R-:W-:Y:S01]  /*15580*/  IMAD.MOV.U32 R135, RZ, RZ, R0 ;  /* 0x000000ffff877224 */ /* 0x002fe200078e0000 */
[----:B---3--:R-:W-:Y:S01]  /*15590*/  LOP3.LUT R6, R206, UR30, RZ, 0x3c, !PT ;  /* 0x0000001ece067c12 */ /* 0x008fe2000f8e3cff */
[----:B------:R-:W1:Y:S01]  /*155a0*/  S2UR UR8, SR_CgaCtaId ;  /* 0x00000000000879c3 */ /* 0x000e620000008800 */
[----:B------:R-:W-:Y:S01]  /*155b0*/  LEA R194, R194, UR5, 0x1 ;  /* 0x00000005c2c27c11 */ /* 0x000fe2000f8e08ff */
[----:B------:R-:W3:Y:S01]  /*155c0*/  LDCU UR9, c[0x0][0x440] ;  /* 0x00008800ff0977ac */ /* 0x000ee20008000800 */
[----:B------:R-:W-:Y:S01]  /*155d0*/  LOP3.LUT R4, R192, UR30, RZ, 0x3c, !PT ;  /* 0x0000001ec0047c12 */ /* 0x000fe2000f8e3cff */
[----:B------:R4:W-:Y:S01]  /*155e0*/  STL [R1+0x34], R6 ;  /* 0x0000340601007387 */ /* 0x0009e20000100800 */
[----:B------:R-:W-:Y:S01]  /*155f0*/  IMAD.MOV.U32 R188, RZ, RZ, 0x20 ;  /* 0x00000020ffbc7424 */ /* 0x000fe200078e00ff */
[----:B------:R-:W-:Y:S01]  /*15600*/  UMOV UR10, 0x400 ;  /* 0x00000400000a7882 */ /* 0x000fe20000000000 */
[----:B------:R-:W-:Y:S01]  /*15610*/  VIADD R0, R194, 0x6000 ;  /* 0x00006000c2007836 */ /* 0x000fe20000000000 */
[----:B------:R4:W-:Y:S01]  /*15620*/  STL [R1+0x30], R4 ;  /* 0x0000300401007387 */ /* 0x0009e20000100800 */
[----:B------:R-:W4:Y:S01]  /*15630*/  LDC.64 R200, c[0x0][0x3c0] ;  /* 0x0000f000ffc87b82 */ /* 0x000f220000000a00 */
[----:B------:R-:W-:Y:S01]  /*15640*/  IMAD.MOV.U32 R133, RZ, RZ, R2 ;  /* 0x000000ffff857224 */ /* 0x000fe200078e0002 */
[----:B------:R-:W4:Y:S01]  /*15650*/  LDCU UR21, c[0x0][0x440] ;  /* 0x00008800ff1577ac */ /* 0x000f220008000800 */
[----:B------:R4:W-:Y:S01]  /*15660*/  STL [R1+0x4c], R0 ;  /* 0x00004c0001007387 */ /* 0x0009e20000100800 */
[----:B------:R-:W-:-:S02]  /*15670*/  IMAD.MOV.U32 R134, RZ, RZ, R3 ;  /* 0x000000ffff867224 */ /* 0x000fc400078e0003 */
[----:B------:R-:W-:Y:S01]  /*15680*/  IMAD.MOV.U32 R137, RZ, RZ, R132 ;  /* 0x000000ffff897224 */ /* 0x000fe200078e0084 */
[----:B------:R-:W4:Y:S01]  /*15690*/  LDCU UR4, c[0x0][0x45c] ;  /* 0x00008b80ff0477ac */ /* 0x000f220008000800 */
[----:B------:R-:W-:Y:S02]  /*156a0*/  IMAD.MOV.U32 R192, RZ, RZ, 0x40 ;  /* 0x00000040ffc07424 */ /* 0x000fe400078e00ff */
[----:B------:R-:W-:Y:S01]  /*156b0*/  IMAD.IADD R193, R5, 0x1, R194 ;  /* 0x0000000105c17824 */ /* 0x000fe200078e02c2 */
[----:B---3--:R-:W-:Y:S01]  /*156c0*/  ISETP.GE.AND P1, PT, R196, UR9, PT ;  /* 0x00000009c4007c0c */ /* 0x008fe2000bf26270 */
[----:B------:R-:W-:Y:S02]  /*156d0*/  USHF.L.U32 UR7, UR12, 0x10, URZ ;  /* 0x000000100c077899 */ /* 0x000fe400080006ff */
[----:B-1----:R-:W-:Y:S01]  /*156e0*/  ULEA UR5, UR8, UR10, 0x18 ;  /* 0x0000000a08057291 */ /* 0x002fe2000f8ec0ff */
[C---:B--2---:R-:W-:Y:S01]  /*156f0*/  IMAD.SHL.U32 R191, R195.reuse, 0x40, RZ ;  /* 0x00000040c3bf7824 */ /* 0x044fe200078e00ff */
[----:B------:R-:W-:-:S02]  /*15700*/  LOP3.LUT P0, RZ, R195, 0x2, RZ, 0xc0, !PT ;  /* 0x00000002c3ff7812 */ /* 0x000fc4000780c0ff */
[----:B------:R-:W-:Y:S02]  /*15710*/  LOP3.LUT R190, R195, 0x8, RZ, 0xc0, !PT ;  /* 0x00000008c3be7812 */ /* 0x000fe400078ec0ff */
[----:B------:R-:W-:Y:S02]  /*15720*/  SEL R188, R188, 0xffffffe0, !P0 ;  /* 0xffffffe0bcbc7807 */ /* 0x000fe40004000000 */
[----:B------:R-:W-:Y:S01]  /*15730*/  LOP3.LUT R189, R191, 0x400, RZ, 0xc0, !PT ;  /* 0x00000400bfbd7812 */ /* 0x000fe200078ec0ff */
[----:B------:R-:W-:Y:S06]  /*15740*/  BRA `(.L_x_1120) ;  /* 0x0000000000c07947 */ /* 0x000fec0003800000 */
.L_x_1122:
        /* <DEDUP_REMOVED lines=8> */
[C---:B------:R-:W-:Y:S03]  /*157d0*/  IMAD.SHL.U32 R148, R140.reuse, 0x40, RZ ;  /* 0x000000408c947824 */ /* 0x040fe600078e00ff */
[----:B------:R-:W-:Y:S01]  /*157e0*/  SHF.L.U64.HI R149, R140, 0x6, R0 ;  /* 0x000000068c957819 */ /* 0x000fe20000010200 */
[----:B------:R-:W-:Y:S01]  /*157f0*/  @!P2 IMAD R0, R3, 0x30, RZ ;  /* 0x000000300300a824 */ /* 0x000fe200078e02ff */
[CC--:B------:R-:W-:Y:S02]  /*15800*/  @!P2 LEA R140, P4, R2.reuse, R148.reuse, 0x4 ;  /* 0x00000094028ca211 */ /* 0x0c0fe400078820ff */
[C---:B------:R-:W-:Y:S01]  /*15810*/  @!P2 LEA R141, P3, R2.reuse, R148, 0x5 ;  /* 0x00000094028da211 */ /* 0x040fe200078628ff */
[C---:B------:R-:W-:Y:S01]  /*15820*/  @!P2 IMAD.WIDE.U32 R144, R2.reuse, 0x30, R148 ;  /* 0x000000300290a825 */ /* 0x040fe200078e0094 */
[CCC-:B------:R-:W-:Y:S02]  /*15830*/  @!P2 LEA.HI.X R139, R2.reuse, R149.reuse, R3.reuse, 0x4, P4 ;  /* 0x00000095028ba211 */ /* 0x1c0fe400020f2403 */
[----:B------:R-:W-:Y:S01]  /*15840*/  @!P2 LEA.HI.X R142, R2, R149, R3, 0x5, P3 ;  /* 0x00000095028ea211 */ /* 0x000fe200018f2c03 */
[----:B------:R-:W-:Y:S01]  /*15850*/  @!P2 IMAD.IADD R0, R0, 0x1, R145 ;  /* 0x000000010000a824 */ /* 0x000fe200078e0291 */
[-C--:B--2---:R-:W-:Y:S02]  /*15860*/  @!P1 LEA R132, P5, R148, R150.reuse, 0x1 ;  /* 0x0000009694849211 */ /* 0x084fe400078a08ff */
[-C--:B------:R-:W-:Y:S02]  /*15870*/  @!P2 LEA R146, P4, R140, R150.reuse, 0x1 ;  /* 0x000000968c92a211 */ /* 0x080fe400078808ff */
[-C--:B---3--:R-:W-:Y:S01]  /*15880*/  @!P1 LEA.HI.X R3, R148, R143.reuse, R149, 0x1, P5 ;  /* 0x0000008f94039211 */ /* 0x088fe200028f0c95 */
[----:B------:R-:W-:Y:S01]  /*15890*/  @!P1 IMAD.MOV.U32 R2, RZ, RZ, R132 ;  /* 0x000000ffff029224 */ /* 0x000fe200078e0084 */
[-C--:B------:R-:W-:Y:S02]  /*158a0*/  @!P2 LEA.HI.X R147, R140, R143.reuse, R139, 0x1, P4 ;  /* 0x0000008f8c93a211 */ /* 0x080fe400020f0c8b */
[CC--:B------:R-:W-:Y:S02]  /*158b0*/  @!P2 LEA R148, P3, R141.reuse, R150.reuse, 0x1 ;  /* 0x000000968d94a211 */ /* 0x0c0fe400078608ff */
[----:B------:R-:W-:Y:S01]  /*158c0*/  @!PT LDS RZ, [RZ] ;  /* 0x00000000fffff984 */ /* 0x000fe20000000800 */
[----:B------:R-:W-:Y:S01]  /*158d0*/  @!PT LDS RZ, [RZ] ;  /* 0x00000000fffff984 */ /* 0x000fe20000000800 */
[----:B------:R-:W-:Y:S01]  /*158e0*/  @!PT LDS RZ, [RZ] ;  /* 0x00000000fffff984 */ /* 0x000fe20000000800 */
[----:B----4-:R1:W-:Y:S01]  /*158f0*/  @!P1 LDGSTS.E.BYPASS.LTC128B.128 [R155+0x4000], desc[UR26][R2.64] ;  /* 0x04000000029b9fae */ /* 0x0103e2000b981a1a */
[C---:B------:R-:W-:Y:S02]  /*15900*/  @!P2 LEA R140, P4, R144.reuse, R150, 0x1 ;  /* 0x00000096908ca211 */ /* 0x040fe400078808ff */
[-C--:B------:R-:W-:Y:S01]  /*15910*/  @!P2 LEA.HI.X R149, R141, R143.reuse, R142, 0x1, P3 ;  /* 0x0000008f8d95a211 */ /* 0x080fe200018f0c8e */
[----:B------:R1:W-:Y:S01]  /*15920*/  @P1 STS.128 [R155+0x4000], RZ ;  /* 0x004000ff9b001388 */ /* 0x0003e20000000c00 */
        /* <DEDUP_REMOVED lines=18> */
.L_x_1120:
[----:B------:R-:W2:Y:S01]  /*15a50*/  LDL R5, [R1+0x3c] ;  /* 0x00003c0001057983 */ /* 0x000ea20000100800 */
[----:B------:R-:W-:Y:S05]  /*15a60*/  DEPBAR.LE SB0, 0x0 ;  /* 0x000080000000791a */ /* 0x000fea0000000000 */
[----:B----4-:R-:W3:Y:S01]  /*15a70*/  LDL R4, [R1+0x38] ;  /* 0x0000380001047983 */ /* 0x010ee20000100800 */
[----:B-----5:R-:W-:Y:S01]  /*15a80*/  IMAD.WIDE.U32 R186, R200, UR6, RZ ;  /* 0x00000006c8ba7c25 */ /* 0x020fe2000f8e00ff */
[----:B------:R-:W-:Y:S01]  /*15a90*/  ISETP.GE.AND P2, PT, R196, UR21, PT ;  /* 0x00000015c4007c0c */ /* 0x000fe2000bf46270 */
[----:B------:R-:W-:Y:S03]  /*15aa0*/  UIADD3 UR8, UPT, UPT, UR32, 0x3c6ef372, URZ ;  /* 0x3c6ef37220087890 */ /* 0x000fe6000fffe0ff */
[----:B------:R-:W4:Y:S01]  /*15ab0*/  LDL R2, [R1+0x48] ;  /* 0x0000480001027983 */ /* 0x000f220000100800 */
[C---:B------:R-:W-:Y:S01]  /*15ac0*/  IMAD.SHL.U32 R10, R186.reuse, 0x40, RZ ;  /* 0x00000040ba0a7824 */ /* 0x040fe200078e00ff */
[----:B------:R-:W-:Y:S01]  /*15ad0*/  SHF.R.U32.HI R197, RZ, 0x1, R195 ;  /* 0x00000001ffc57819 */ /* 0x000fe200000116c3 */
[----:B------:R-:W-:Y:S01]  /*15ae0*/  IMAD R184, R201, UR6, R187 ;  /* 0x00000006c9b87c24 */ /* 0x000fe2000f8e02bb */
[----:B------:R-:W-:Y:S01]  /*15af0*/  BAR.SYNC.DEFER_BLOCKING 0x0 ;  /* 0x0000000000007b1d */ /* 0x000fe20000010000 */
[C---:B------:R-:W-:Y:S01]  /*15b00*/  IMAD.SHL.U32 R0, R195.reuse, 0x20, RZ ;  /* 0x00000020c3007824 */ /* 0x040fe200078e00ff */
[----:B------:R-:W-:Y:S02]  /*15b10*/  USHF.L.U32 UR22, UR6, 0x1, URZ ;  /* 0x0000000106167899 */ /* 0x000fe400080006ff */
[----:B------:R-:W-:Y:S01]  /*15b20*/  SHF.L.U64.HI R11, R186, 0x6, R184 ;  /* 0x00000006ba0b7819 */ /* 0x000fe200000102b8 */
[----:B------:R-:W-:Y:S01]  /*15b30*/  UIADD3 UR9, UPT, UPT, UR33, -0x4498517b, URZ ;  /* 0xbb67ae8521097890 */ /* 0x000fe2000fffe0ff */
[----:B------:R-:W-:Y:S01]  /*15b40*/  LOP3.LUT R198, R0, 0x7c00, RZ, 0xc0, !PT ;  /* 0x00007c0000c67812 */ /* 0x000fe200078ec0ff */
[----:B------:R-:W-:Y:S01]  /*15b50*/  IMAD.SHL.U32 R0, R195, 0x8, RZ ;  /* 0x00000008c3007824 */ /* 0x000fe200078e00ff */
[CC--:B------:R-:W-:Y:S01]  /*15b60*/  @!P2 LEA R185, P3, R200.reuse, R10.reuse, 0x4 ;  /* 0x0000000ac8b9a211 */ /* 0x0c0fe200078620ff */
[----:B------:R-:W-:Y:S01]  /*15b70*/  UISETP.NE.AND UP0, UPT, UR6, URZ, UPT ;  /* 0x000000ff0600728c */ /* 0x000fe2000bf05270 */
[C---:B------:R-:W-:Y:S01]  /*15b80*/  @!P2 LEA R187, P0, R200.reuse, R10, 0x5 ;  /* 0x0000000ac8bba211 */ /* 0x040fe200078028ff */
[----:B------:R-:W-:Y:S01]  /*15b90*/  UIADD3 UR20, UPT, UPT, UR33, 0x76cf5d0a, URZ ;  /* 0x76cf5d0a21147890 */ /* 0x000fe2000fffe0ff */
[CCC-:B------:R-:W-:Y:S01]  /*15ba0*/  @!P2 LEA.HI.X R184, R200.reuse, R11.reuse, R201.reuse, 0x4, P3 ;  /* 0x0000000bc8b8a211 */ /* 0x1c0fe200018f24c9 */
[----:B------:R-:W-:Y:S01]  /*15bb0*/  UIADD3 UR17, UPT, UPT, UR33, 0x32370b8f, URZ ;  /* 0x32370b8f21117890 */ /* 0x000fe2000fffe0ff */
[----:B------:R-:W-:Y:S02]  /*15bc0*/  @!P2 LEA.HI.X R186, R200, R11, R201, 0x5, P0 ;  /* 0x0000000bc8baa211 */ /* 0x000fe400000f2cc9 */
[----:B------:R-:W-:Y:S02]  /*15bd0*/  LOP3.LUT R196, R0, 0x38, RZ, 0xc0, !PT ;  /* 0x0000003800c47812 */ /* 0x000fe400078ec0ff */
[--C-:B------:R-:W-:Y:S02]  /*15be0*/  LOP3.LUT R3, R198, 0x200, R191.reuse, 0xf8, !PT ;  /* 0x00000200c6037812 */ /* 0x100fe400078ef8bf */
[----:B------:R-:W-:Y:S02]  /*15bf0*/  LOP3.LUT R0, R197, 0x8, RZ, 0xc0, !PT ;  /* 0x00000008c5007812 */ /* 0x000fe400078ec0ff */
[----:B------:R-:W-:Y:S04]  /*15c00*/  LOP3.LUT R139, R196, 0x1c0, R191, 0xf8, !PT ;  /* 0x000001c0c48b7812 */ /* 0x000fe800078ef8bf */
[----:B------:R-:W-:Y:S02]  /*15c10*/  LOP3.LUT R3, R3, R139, R0, 0xf6, !PT ;  /* 0x0000008b03037212 */ /* 0x000fe400078ef600 */
[----:B------:R-:W-:Y:S02]  /*15c20*/  LOP3.LUT R0, R139, R190, RZ, 0x3c, !PT ;  /* 0x000000be8b007212 */ /* 0x000fe400078e3cff */
[----:B------:R-:W-:Y:S03]  /*15c30*/  LEA R3, R3, UR5, 0x1 ;  /* 0x0000000503037c11 */ /* 0x000fe6000f8e08ff */
[----:B------:R-:W-:Y:S04]  /*15c40*/  IMAD R132, R0, 0x2, R189 ;  /* 0x0000000200847824 */ /* 0x000fe800078e02bd */
[----:B------:R-:W-:Y:S04]  /*15c50*/  VIADD R139, R132, UR5 ;  /* 0x00000005848b7c36 */ /* 0x000fe80008000000 */
[----:B------:R-:W-:Y:S01]  /*15c60*/  IMAD.IADD R0, R139, 0x1, R188 ;  /* 0x000000018b007824 */ /* 0x000fe200078e02bc */
[CC--:B--2---:R-:W-:Y:S02]  /*15c70*/  @!P1 LEA R182, P4, R10.reuse, R5.reuse, 0x1 ;  /* 0x000000050ab69211 */ /* 0x0c4fe400078808ff */
[-C--:B------:R-:W-:Y:S02]  /*15c80*/  @!P2 LEA R14, P3, R185, R5.reuse, 0x1 ;  /* 0x00000005b90ea211 */ /* 0x080fe400078608ff */
[-C--:B------:R-:W-:Y:S02]  /*15c90*/  @!P2 LEA R180, P0, R187, R5.reuse, 0x1 ;  /* 0x00000005bbb4a211 */ /* 0x080fe400078008ff */
[-CC-:B---3--:R-:W-:Y:S01]  /*15ca0*/  @!P1 LEA.HI.X R183, R10, R4.reuse, R11.reuse, 0x1, P4 ;  /* 0x000000040ab79211 */ /* 0x188fe200020f0c0b */
[----:B------:R-:W-:Y:S01]  /*15cb0*/  @!P2 IMAD.WIDE.U32 R10, R200, 0x30, R10 ;  /* 0x00000030c80aa825 */ /* 0x000fe200078e000a */
[-C--:B------:R-:W-:Y:S02]  /*15cc0*/  @!P2 LEA.HI.X R15, R185, R4.reuse, R184, 0x1, P3 ;  /* 0x00000004b90fa211 */ /* 0x080fe400018f0cb8 */
[-C--:B------:R-:W-:Y:S01]  /*15cd0*/  @!P2 LEA.HI.X R181, R187, R4.reuse, R186, 0x1, P0 ;  /* 0x00000004bbb5a211 */ /* 0x080fe200000f0cba */
[----:B------:R-:W-:Y:S01]  /*15ce0*/  @!PT LDS RZ, [RZ] ;  /* 0x00000000fffff984 */ /* 0x000fe20000000800 */
[----:B------:R-:W-:Y:S01]  /*15cf0*/  @!PT LDS RZ, [RZ] ;  /* 0x00000000fffff984 */ /* 0x000fe20000000800 */
[----:B------:R-:W-:Y:S01]  /*15d00*/  @!PT LDS RZ, [RZ] ;  /* 0x00000000fffff984 */ /* 0x000fe20000000800 */
[----:B----4-:R-:W-:Y:S01]  /*15d10*/  @!P1 LDGSTS.E.BYPASS.LTC128B.128 [R2+0x6000], desc[UR26][R182.64] ;  /* 0x06000000b6029fae */ /* 0x010fe2000b981a1a */
[----:B------:R-:W-:Y:S05]  /*15d20*/  @!P2 IMAD R184, R201, 0x30, RZ ;  /* 0x00000030c9b8a824 */ /* 0x000fea00078e02ff */
[----:B------:R-:W-:Y:S01]  /*15d30*/  @P1 STS.128 [R2+0x6000], RZ ;  /* 0x006000ff02001388 */ /* 0x000fe20000000c00 */
[----:B------:R-:W-:Y:S01]  /*15d40*/  @!P2 IMAD.IADD R185, R184, 0x1, R11 ;  /* 0x00000001b8b9a824 */ /* 0x000fe200078e020b */
[C---:B------:R-:W-:Y:S04]  /*15d50*/  @!P2 LEA R184, P0, R10.reuse, R5, 0x1 ;  /* 0x000000050ab8a211 */ /* 0x040fe800078008ff */
[----:B------:R-:W-:Y:S01]  /*15d60*/  @P2 STS.128 [R2+0x6800], RZ ;  /* 0x006800ff02002388 */ /* 0x000fe20000000c00 */
[----:B------:R-:W-:Y:S05]  /*15d70*/  @!P2 LEA.HI.X R185, R10, R4, R185, 0x1, P0 ;  /* 0x000000040ab9a211 */ /* 0x000fea00000f0cb9 */
[----:B------:R-:W-:Y:S01]  /*15d80*/  @!PT LDS RZ, [RZ] ;  /* 0x00000000fffff984 */ /* 0x000fe20000000800 */
[----:B------:R-:W-:Y:S01]  /*15d90*/  @!PT LDS RZ, [RZ] ;  /* 0x00000000fffff984 */ /* 0x000fe20000000800 */
[----:B------:R-:W-:Y:S01]  /*15da0*/  @!PT LDS RZ, [RZ] ;  /* 0x00000000fffff984 */ /* 0x000fe20000000800 */
[----:B------:R-:W-:Y:S01]  /*15db0*/  @!P2 LDGSTS.E.BYPASS.LTC128B.128 [R2+0x6800], desc[UR26][R14.64] ;  /* 0x068000000e02afae */ /* 0x000fe2000b981a1a */
[----:B------:R-:W-:Y:S05]  /*15dc0*/  LOP3.LUT P0, RZ, R195, 0x4, RZ, 0xc0, !PT ;  /* 0x00000004c3ff7812 */ /* 0x000fea000780c0ff */
[----:B------:R-:W-:Y:S06]  /*15dd0*/  @P2 STS.128 [R2+0x7000], RZ ;  /* 0x007000ff02002388 */ /* 0x000fec0000000c00 */
[----:B------:R-:W-:Y:S01]  /*15de0*/  @!PT LDS RZ, [RZ] ;  /* 0x00000000fffff984 */ /* 0x000fe20000000800 */
[----:B------:R-:W-:Y:S01]  /*15df0*/  @!PT LDS RZ, [RZ] ;  /* 0x00000000fffff984 */ /* 0x000fe20000000800 */
[----:B------:R-:W-:Y:S01]  /*15e00*/  @!PT LDS RZ, [RZ] ;  /* 0x00000000fffff984 */ /* 0x000fe20000000800 */
[----:B------:R-:W-:Y:S06]  /*15e10*/  @!P2 LDGSTS.E.BYPASS.LTC128B.128 [R2+0x7000], desc[UR26][R180.64] ;  /* 0x07000000b402afae */ /* 0x000fec000b981a1a */
[----:B------:R1:W-:Y:S06]  /*15e20*/  @P2 STS.128 [R2+0x7800], RZ ;  /* 0x007800ff02002388 */ /* 0x0003ec0000000c00 */
[----:B------:R-:W-:Y:S01]  /*15e30*/  @!PT LDS RZ, [RZ] ;  /* 0x00000000fffff984 */ /* 0x000fe20000000800 */
[----:B------:R-:W-:Y:S01]  /*15e40*/  @!PT LDS RZ, [RZ] ;  /* 0x00000000fffff984 */ /* 0x000fe20000000800 */
[----:B------:R-:W-:Y:S01]  /*15e50*/  @!PT LDS RZ, [RZ] ;  /* 0x00000000fffff984 */ /* 0x000fe20000000800 */
[----:B------:R1:W-:Y:S06]  /*15e60*/  @!P2 LDGSTS.E.BYPASS.LTC128B.128 [R2+0x7800], desc[UR26][R184.64] ;  /* 0x07800000b802afae */ /* 0x0003ec000b981a1a */
[----:B------:R-:W-:Y:S06]  /*15e70*/  LDSM.16.M88.4 R140, [R3] ;  /* 0x00000000038c783b */ /* 0x000fec0000000200 */
[----:B------:R-:W2:Y:S06]  /*15e80*/  LDSM.16.M88.4 R144, [R132+UR5+0x4000] ;  /* 0x004000058490783b */ /* 0x000eac0008000200 */
[----:B------:R-:W3:Y:S06]  /*15e90*/  LDSM.16.M88.4 R148, [R3+0x2000] ;  /* 0x002000000394783b */ /* 0x000eec0000000200 */
[----:B------:R-:W4:Y:S01]  /*15ea0*/  LDSM.16.M88.4 R152, [R132+UR5+0x4800] ;  /* 0x004800058498783b */ /* 0x000f220008000200 */
[--C-:B-1----:R-:W-:Y:S05]  /*15eb0*/  IMAD.IADD R2, R188, 0x1, R3.reuse ;  /* 0x00000001bc027824 */ /* 0x102fea00078e0203 */
[----:B------:R-:W0:Y:S06]  /*15ec0*/  LDGDEPBAR ;  /* 0x00000000000079af */ /* 0x000e2c0000000000 */
[----:B------:R-:W1:Y:S06]  /*15ed0*/  LDSM.16.M88.4 R156, [R132+UR5+0x5000] ;  /* 0x00500005849c783b */ /* 0x000e6c0008000200 */
[----:B------:R-:W5:Y:S06]  /*15ee0*/  LDSM.16.M88.4 R160, [R132+UR5+0x5800] ;  /* 0x0058000584a0783b */ /* 0x000f6c0008000200 */
[----:B------:R-:W-:Y:S01]  /*15ef0*/  LDSM.16.M88.4 R164, [R2] ;  /* 0x0000000002a4783b */ /* 0x000fe20000000200 */
[-C--:B--2---:R-:W-:Y:S05]  /*15f00*/  HMMA.16816.F32.BF16 R4, R140, R144.reuse, RZ ;  /* 0x000000908c04723c */ /* 0x084fea00000418ff */
[----:B------:R-:W2:Y:S06]  /*15f10*/  LDSM.16.M88.4 R168, [R0+0x4000] ;  /* 0x0040000000a8783b */ /* 0x000eac0000000200 */
[----:B------:R4:W2:Y:S01]  /*15f20*/  LDSM.16.M88.4 R172, [R2+0x2000] ;  /* 0x0020000002ac783b */ /* 0x0008a20000000200 */
[C---:B---3--:R-:W-:Y:S05]  /*15f30*/  HMMA.16816.F32.BF16 R8, R148.reuse, R144, RZ ;  /* 0x000000909408723c */ /* 0x048fea00000418ff */
[----:B------:R-:W3:Y:S03]  /*15f40*/  LDSM.16.M88.4 R176, [R0+0x4800] ;  /* 0x0048000000b0783b */ /* 0x000ee60000000200 */
[-C--:B------:R-:W-:Y:S08]  /*15f50*/  HMMA.16816.F32.BF16 R12, R148, R146.reuse, RZ ;  /* 0x00000092940c723c */ /* 0x080ff000000418ff */
[C---:B------:R-:W-:Y:S01]  /*15f60*/  HMMA.16816.F32.BF16 R16, R140.reuse, R146, RZ ;  /* 0x000000928c10723c */ /* 0x040fe200000418ff */
[----:B------:R-:W-:Y:S01]  /*15f70*/  LDSM.16.M88.4 R144, [R0+0x5800] ;  /* 0x005800000090783b */ /* 0x000fe20000000200 */
[----:B----4-:R-:W-:Y:S06]  /*15f80*/  SEL R2, R192, 0xffffffc0, !P0 ;  /* 0xffffffc0c0027807 */ /* 0x010fec0004000000 */
[-C--:B------:R-:W-:Y:S01]  /*15f90*/  HMMA.16816.F32.BF16 R20, R140, R152.reuse, RZ ;  /* 0x000000988c14723c */ /* 0x080fe200000418ff */
[----:B------:R-:W-:Y:S02]  /*15fa0*/  IMAD.IADD R3, R2, 0x1, R3 ;  /* 0x0000000102037824 */ /* 0x000fe400078e0203 */
[----:B------:R-:W-:Y:S02]  /*15fb0*/  IMAD.IADD R139, R139, 0x1, R2 ;  /* 0x000000018b8b7824 */ /* 0x000fe400078e0202 */
[C---:B------:R-:W-:Y:S03]  /*15fc0*/  IMAD.IADD R2, R188.reuse, 0x1, R3 ;  /* 0x00000001bc027824 */ /* 0x040fe600078e0203 */
[C---:B------:R-:W-:Y:S08]  /*15fd0*/  HMMA.16816.F32.BF16 R24, R148.reuse, R152, RZ ;  /* 0x000000989418723c */ /* 0x040ff000000418ff */
[-C--:B------:R-:W-:Y:S08]  /*15fe0*/  HMMA.16816.F32.BF16 R28, R148, R154.reuse, RZ ;  /* 0x0000009a941c723c */ /* 0x080ff000000418ff */
[C---:B------:R-:W-:Y:S01]  /*15ff0*/  HMMA.16816.F32.BF16 R32, R140.reuse, R154, RZ ;  /* 0x0000009a8c20723c */ /* 0x040fe200000418ff */
[----:B------:R-:W-:Y:S07]  /*16000*/  LDSM.16.M88.4 R152, [R139+0x4000] ;  /* 0x004000008b98783b */ /* 0x000fee0000000200 */
[-C--:B-1----:R-:W-:Y:S08]  /*16010*/  HMMA.16816.F32.BF16 R36, R140, R156.reuse, RZ ;  /* 0x0000009c8c24723c */ /* 0x082ff000000418ff */
        /* <DEDUP_REMOVED lines=9> */
[----:B------:R1:W4:Y:S06]  /*160b0*/  LDSM.16.M88.4 R140, [R0+0x5000] ;  /* 0x00500000008c783b */ /* 0x00032c0000000200 */
[----:B------:R-:W-:Y:S01]  /*160c0*/  LDSM.16.M88.4 R160, [R139+0x5000] ;  /* 0x005000008ba0783b */ /* 0x000fe20000000200 */
[-C--:B--2---:R-:W-:Y:S08]  /*160d0*/  HMMA.16816.F32.BF16 R4, R164, R168.reuse, R4 ;  /* 0x000000a8a404723c */ /* 0x084ff00000041804 */
[C---:B------:R-:W-:Y:S08]  /*160e0*/  HMMA.16816.F32.BF16 R8, R172.reuse, R168, R8 ;  /* 0x000000a8ac08723c */ /* 0x040ff00000041808 */
[-C--:B------:R-:W-:Y:S03]  /*160f0*/  HMMA.16816.F32.BF16 R12, R172, R170.reuse, R12 ;  /* 0x000000aaac0c723c */ /* 0x080fe6000004180c */
[----:B-1----:R-:W-:Y:S05]  /*16100*/  IMAD.IADD R0, R188, 0x1, R139 ;  /* 0x00000001bc007824 */ /* 0x002fea00078e028b */
[C---:B------:R-:W-:Y:S01]  /*16110*/  HMMA.16816.F32.BF16 R16, R164.reuse, R170, R16 ;  /* 0x000000aaa410723c */ /* 0x040fe20000041810 */
[----:B------:R-:W-:Y:S06]  /*16120*/  LDSM.16.M88.4 R168, [R139+0x5800] ;  /* 0x005800008ba8783b */ /* 0x000fec0000000200 */
[----:B------:R-:W-:Y:S01]  /*16130*/  LDSM.16.M88.4 R180, [R0+0x5000] ;  /* 0x0050000000b4783b */ /* 0x000fe20000000200 */
[-C--:B---3--:R-:W-:Y:S05]  /*16140*/  HMMA.16816.F32.BF16 R20, R164, R176.reuse, R20 ;  /* 0x000000b0a414723c */ /* 0x088fea0000041814 */
[----:B------:R-:W-:Y:S03]  /*16150*/  LDSM.16.M88.4 R184, [R0+0x5800] ;  /* 0x0058000000b8783b */ /* 0x000fe60000000200 */
        /* <DEDUP_REMOVED lines=8> */
[----:B------:R-:W1:Y:S07]  /*161e0*/  LDSM.16.M88.4 R140, [R139+0x4800] ;  /* 0x004800008b8c783b */ /* 0x000e6e0000000200 */
[-C--:B------:R-:W-:Y:S08]  /*161f0*/  HMMA.16816.F32.BF16 R52, R164, R144.reuse, R52 ;  /* 0x00000090a434723c */ /* 0x080ff00000041834 */
[C---:B------:R-:W-:Y:S08]  /*16200*/  HMMA.16816.F32.BF16 R56, R172.reuse, R144, R56 ;  /* 0x00000090ac38723c */ /* 0x040ff00000041838 */
[-C--:B------:R-:W-:Y:S01]  /*16210*/  HMMA.16816.F32.BF16 R60, R172, R146.reuse, R60 ;  /* 0x00000092ac3c723c */ /* 0x080fe2000004183c */
[----:B------:R-:W-:Y:S07]  /*16220*/  LDSM.16.M88.4 R172, [R2+0x2000] ;  /* 0x0020000002ac783b */ /* 0x000fee0000000200 */
[----:B------:R-:W-:Y:S01]  /*16230*/  HMMA.16816.F32.BF16 R64, R164, R146, R64 ;  /* 0x00000092a440723c */ /* 0x000fe20000041840 */
[----:B------:R2:W-:Y:S06]  /*16240*/  LDSM.16.M88.4 R144, [R2] ;  /* 0x000000000290783b */ /* 0x0005ec0000000200 */
[----:B------:R-:W3:Y:S01]  /*16250*/  LDSM.16.M88.4 R164, [R0+0x4000] ;  /* 0x0040000000a4783b */ /* 0x000ee20000000200 */
[-C--:B------:R-:W-:Y:S01]  /*16260*/  HMMA.16816.F32.BF16 R4, R148, R152.reuse, R4 ;  /* 0x000000989404723c */ /* 0x080fe20000041804 */
[----:B------:R-:W-:Y:S04]  /*16270*/  DEPBAR.LE SB0, 0x0 ;  /* 0x000080000000791a */ /* 0x000fe80000000000 */
[----:B------:R-:W-:Y:S03]  /*16280*/  BAR.SYNC.DEFER_BLOCKING 0x0 ;  /* 0x0000000000007b1d */ /* 0x000fe60000010000 */
[C---:B------:R-:W-:Y:S08]  /*16290*/  HMMA.16816.F32.BF16 R8, R156.reuse, R152, R8 ;  /* 0x000000989c08723c */ /* 0x040ff00000041808 */
[-C--:B------:R-:W-:Y:S08]  /*162a0*/  HMMA.16816.F32.BF16 R12, R156, R154.reuse, R12 ;  /* 0x0000009a9c0c723c */ /* 0x080ff0000004180c */
[C---:B------:R-:W-:Y:S08]  /*162b0*/  HMMA.16816.F32.BF16 R16, R148.reuse, R154, R16 ;  /* 0x0000009a9410723c */ /* 0x040ff00000041810 */
[-C--:B-1----:R-:W-:Y:S01]  /*162c0*/  HMMA.16816.F32.BF16 R20, R148, R140.reuse, R20 ;  /* 0x0000008c9414723c */ /* 0x082fe20000041814 */
[----:B------:R-:W4:Y:S06]  /*162d0*/  LDL.64 R152, [R1+0x50] ;  /* 0x0000500001987983 */ /* 0x000f2c0000100a00 */
[----:B--2---:R-:W2:Y:S01]  /*162e0*/  LDL.64 R2, [R1+0x60] ;  /* 0x0000600001027983 */ /* 0x004ea20000100a00 */
        /* <DEDUP_REMOVED lines=9> */
[-C--:B------:R-:W-:Y:S01]  /*16380*/  HMMA.16816.F32.BF16 R60, R156, R170.reuse, R60 ;  /* 0x000000aa9c3c723c */ /* 0x080fe2000004183c */
[----:B------:R-:W5:Y:S07]  /*16390*/  LDL R159, [R1+0x30] ;  /* 0x00003000019f7983 */ /* 0x000f6e0000100800 */
[----:B------:R-:W-:Y:S08]  /*163a0*/  HMMA.16816.F32.BF16 R64, R148, R170, R64 ;  /* 0x000000aa9440723c */ /* 0x000ff00000041840 */
[-C--:B---3--:R-:W-:Y:S08]  /*163b0*/  HMMA.16816.F32.BF16 R4, R144, R164.reuse, R4 ;  /* 0x000000a49004723c */ /* 0x088ff00000041804 */
[C---:B------:R-:W-:Y:S08]  /*163c0*/  HMMA.16816.F32.BF16 R8, R172.reuse, R164, R8 ;  /* 0x000000a4ac08723c */ /* 0x040ff00000041808 */
[-C--:B------:R-:W-:Y:S08]  /*163d0*/  HMMA.16816.F32.BF16 R12, R172, R166.reuse, R12 ;  /* 0x000000a6ac0c723c */ /* 0x080ff0000004180c */
[C---:B------:R-:W-:Y:S08]  /*163e0*/  HMMA.16816.F32.BF16 R16, R144.reuse, R166, R16 ;  /* 0x000000a69010723c */ /* 0x040ff00000041810 */
[-C--:B------:R-:W-:Y:S08]  /*163f0*/  HMMA.16816.F32.BF16 R20, R144, R176.reuse, R20 ;  /* 0x000000b09014723c */ /* 0x080ff00000041814 */
[C---:B------:R-:W-:Y:S01]  /*16400*/  HMMA.16816.F32.BF16 R24, R172.reuse, R176, R24 ;  /* 0x000000b0ac18723c */ /* 0x040fe20000041818 */
[----:B------:R-:W3:Y:S07]  /*16410*/  LDL R176, [R1+0x34] ;  /* 0x0000340001b07983 */ /* 0x000eee0000100800 */
        /* <DEDUP_REMOVED lines=8> */
[----:B------:R-:W-:Y:S03]  /*164a0*/  IMAD.U32 R185, RZ, RZ, UR33 ;  /* 0x00000021ffb97e24 */ /* 0x000fe6000f8e00ff */
[----:B------:R-:W-:Y:S04]  /*164b0*/  FMNMX3.FTZ R184, R137, R4, R5, !PT ;  /* 0x0000000489b87276 */ /* 0x000fe80007810005 */
[----:B------:R-:W-:Y:S01]  /*164c0*/  FMNMX3.FTZ R182, R184, R16, R17, !PT ;  /* 0x00000010b8b67276 */ /* 0x000fe20007810011 */
[-C--:B------:R-:W-:Y:S01]  /*164d0*/  HMMA.16816.F32.BF16 R60, R172, R186.reuse, R60 ;  /* 0x000000baac3c723c */ /* 0x080fe2000004183c */
[----:B------:R-:W2:Y:S07]  /*164e0*/  LDL.64 R174, [R1+0x68] ;  /* 0x0000680001ae7983 */ /* 0x000eae0000100a00 */
[----:B------:R-:W-:Y:S04]  /*164f0*/  HMMA.16816.F32.BF16 R64, R144, R186, R64 ;  /* 0x000000ba9040723c */ /* 0x000fe80000041840 */
[----:B----4-:R-:W-:Y:S05]  /*16500*/  LOP3.LUT R0, R153, UR8, RZ, 0x3c, !PT ;  /* 0x0000000899007c12 */ /* 0x010fea000f8e3cff */
[----:B------:R1:W-:Y:S01]  /*16510*/  STL [R1+0x80], R0 ;  /* 0x0000800001007387 */ /* 0x0003e20000100800 */
[----:B--2---:R-:W-:Y:S02]  /*16520*/  LOP3.LUT R184, R175, UR22, R185, 0x96, !PT ;  /* 0x00000016afb87c12 */ /* 0x004fe4000f8e96b9 */
[----:B------:R-:W-:Y:S02]  /*16530*/  FMNMX3.FTZ R185, R182, R20, R21, !PT ;  /* 0x00000014b6b97276 */ /* 0x000fe40007810015 */
[----:B------:R-:W-:Y:S01]  /*16540*/  LOP3.LUT R181, R174, UR9, R3, 0x96, !PT ;  /* 0x00000009aeb57c12 */ /* 0x000fe2000f8e9603 */
[----:B------:R-:W-:Y:S01]  /*16550*/  IMAD.WIDE.U32 R182, R184, -0x326172a9, RZ ;  /* 0xcd9e8d57b8b67825 */ /* 0x000fe200078e00ff */
[----:B------:R-:W-:Y:S03]  /*16560*/  FMNMX3.FTZ R185, R185, R32, R33, !PT ;  /* 0x00000020b9b97276 */ /* 0x000fe60007810021 */
[----:B------:R-:W-:Y:S01]  /*16570*/  IMAD.WIDE.U32 R172, R181, -0x326172a9, RZ ;  /* 0xcd9e8d57b5ac7825 */ /* 0x000fe200078e00ff */
[----:B------:R-:W-:Y:S02]  /*16580*/  FMNMX3.FTZ R184, R185, R36, R37, !PT ;  /* 0x00000024b9b87276 */ /* 0x000fe40007810025 */
[----:B-----5:R-:W-:Y:S02]  /*16590*/  LOP3.LUT R181, R183, R159, RZ, 0x3c, !PT ;  /* 0x0000009fb7b57212 */ /* 0x020fe400078e3cff */
[----:B------:R-:W-:Y:S02]  /*165a0*/  FMNMX3.FTZ R184, R184, R48, R49, !PT ;  /* 0x00000030b8b87276 */ /* 0x000fe40007810031 */
[----:B------:R-:W-:Y:S02]  /*165b0*/  LOP3.LUT R169, R173, UR8, RZ, 0x3c, !PT ;  /* 0x00000008ada97c12 */ /* 0x000fe4000f8e3cff */
[----:B------:R-:W-:Y:S02]  /*165c0*/  FMNMX3.FTZ R184, R184, R52, R53, !PT ;  /* 0x00000034b8b87276 */ /* 0x000fe40007810035 */
[C---:B------:R-:W-:Y:S02]  /*165d0*/  LOP3.LUT R187, R182.reuse, R0, RZ, 0x3c, !PT ;  /* 0x00000000b6bb7212 */ /* 0x040fe400078e3cff */
[----:B---3--:R-:W-:Y:S02]  /*165e0*/  LOP3.LUT R186, R183, R176, RZ, 0x3c, !PT ;  /* 0x000000b0b7ba7212 */ /* 0x008fe400078e3cff */
[----:B------:R-:W-:Y:S02]  /*165f0*/  LOP3.LUT R185, R182, R169, RZ, 0x3c, !PT ;  /* 0x000000a9b6b97212 */ /* 0x000fe400078e3cff */
[----:B------:R-:W-:Y:S01]  /*16600*/  FMNMX3.FTZ R184, R184, R64, R65, !PT ;  /* 0x00000040b8b87276 */ /* 0x000fe20007810041 */
[----:B-1----:R-:W-:Y:S06]  /*16610*/  BRA.U.ANY UP0, `(.L_x_1122) ;  /* 0xfffffff1004c7547 */ /* 0x002fec000b93ffff */
.L_x_1121:
[----:B-1----:R-:W-:Y:S01]  /*16620*/  FMNMX3.FTZ R3, R133, R8, R9, !PT ;  /* 0x0000000885037276 */ /* 0x002fe20007810009 */
[----:B------:R1:W-:Y:S01]  /*16630*/  STL.64 [R1+0xc8], R226 ;  /* 0x0000c8e201007387 */ /* 0x0003e20000100a00 */
[----:B------:R-:W-:Y:S01]  /*16640*/  FMNMX3.FTZ R132, R134, R6, R7, !PT ;  /* 0x0000000686847276 */ /* 0x000fe20007810007 */
[----:B------:R-:W2:Y:S01]  /*16650*/  LDC R177, c[0x0][0x448] ;  /* 0x00011200ffb17b82 */ /* 0x000ea20000000800 */
[----:B------:R-:W-:Y:S01]  /*16660*/  FMNMX3.FTZ R2, R135, R10, R11, !PT ;  /* 0x0000000a87027276 */ /* 0x000fe2000781000b */
[----:B------:R-:W-:Y:S01]  /*16670*/  IMAD.WIDE.U32 R154, R181, -0x2daee0ad, RZ ;  /* 0xd2511f53b59a7825 */ /* 0x000fe200078e00ff */
[----:B------:R-:W-:Y:S01]  /*16680*/  FMNMX3.FTZ R3, R3, R12, R13, !PT ;  /* 0x0000000c03037276 */ /* 0x000fe2000781000d */
[----:B------:R-:W3:Y:S01]  /*16690*/  SHFL.BFLY PT, R141, R184, 0x2, 0x1f ;  /* 0x0c401f00b88d7f89 */ /* 0x000ee200000e0000 */
[----:B------:R-:W-:Y:S01]  /*166a0*/  FMNMX3.FTZ R132, R132, R18, R19, !PT ;  /* 0x0000001284847276 */ /* 0x000fe20007810013 */
[----:B------:R-:W-:Y:S01]  /*166b0*/  UIADD3 UR11, UPT, UPT, UR32, -0x255992d5, URZ ;  /* 0xdaa66d2b200b7890 */ /* 0x000fe2000fffe0ff */
[----:B------:R-:W-:Y:S01]  /*166c0*/  FMNMX3.FTZ R2, R2, R14, R15, !PT ;  /* 0x0000000e02027276 */ /* 0x000fe2000781000f */
[----:B------:R-:W-:Y:S01]  /*166d0*/  UIADD3 UR16, UPT, UPT, UR33, -0x126145ec, URZ ;  /* 0xed9eba1421107890 */ /* 0x000fe2000fffe0ff */
[----:B------:R-:W-:Y:S01]  /*166e0*/  FMNMX3.FTZ R3, R3, R24, R25, !PT ;  /* 0x0000001803037276 */ /* 0x000fe20007810019 */
[----:B------:R-:W-:Y:S01]  /*166f0*/  UIADD3 UR8, UPT, UPT, UR32, -0x4ab325aa, URZ ;  /* 0xb54cda5620087890 */ /* 0x000fe2000fffe0ff */
[----:B------:R-:W-:Y:S01]  /*16700*/  FMNMX3.FTZ R132, R132, R22, R23, !PT ;  /* 0x0000001684847276 */ /* 0x000fe20007810017 */
[----:B------:R-:W-:Y:S01]  /*16710*/  UIADD3 UR13, UPT, UPT, UR33, 0x646e171e, URZ ;  /* 0x646e171e210d7890 */ /* 0x000fe2000fffe0ff */
[----:B------:R-:W-:Y:S01]  /*16720*/  FMNMX3.FTZ R2, R2, R26, R27, !PT ;  /* 0x0000001a02027276 */ /* 0x000fe2000781001b */
[----:B------:R-:W-:Y:S01]  /*16730*/  IMAD.MOV.U32 R183, RZ, RZ, R175 ;  /* 0x000000ffffb77224 */ /* 0x000fe200078e00af */
[----:B------:R-:W-:Y:S01]  /*16740*/  FMNMX3.FTZ R3, R3, R28, R29, !PT ;  /* 0x0000001c03037276 */ /* 0x000fe2000781001d */
[----:B------:R-:W-:Y:S01]  /*16750*/  IMAD.WIDE.U32 R148, R187, -0x2daee0ad, RZ ;  /* 0xd2511f53bb947825 */ /* 0x000fe200078e00ff */
[----:B------:R-:W-:Y:S01]  /*16760*/  FMNMX3.FTZ R132, R132, R34, R35, !PT ;  /* 0x0000002284847276 */ /* 0x000fe20007810023 */
[----:B------:R-:W-:Y:S01]  /*16770*/  UIADD3 UR10, UPT, UPT, UR32, 0x78dde6e4, URZ ;  /* 0x78dde6e4200a7890 */ /* 0x000fe2000fffe0ff */
[----:B------:R-:W-:Y:S01]  /*16780*/  FMNMX3.FTZ R2, R2, R30, R31, !PT ;  /* 0x0000001e02027276 */ /* 0x000fe2000781001f */
[----:B------:R-:W-:Y:S01]  /*16790*/  IMAD.WIDE.U32 R186, R186, -0x2daee0ad, RZ ;  /* 0xd2511f53baba7825 */ /* 0x000fe200078e00ff */
[----:B------:R-:W-:Y:S01]  /*167a0*/  FMNMX3.FTZ R3, R3, R40, R41, !PT ;  /* 0x0000002803037276 */ /* 0x000fe20007810029 */
[----:B------:R-:W-:Y:S01]  /*167b0*/  UIADD3 UR15, UPT, UPT, UR33, -0x56f99767, URZ ;  /* 0xa9066899210f7890 */ /* 0x000fe2000fffe0ff */
[----:B------:R-:W-:Y:S01]  /*167c0*/  FMNMX3.FTZ R132, R132, R38, R39, !PT ;  /* 0x0000002684847276 */ /* 0x000fe20007810027 */
[----:B------:R-:W-:Y:S01]  /*167d0*/  IMAD.WIDE.U32 R150, R185, -0x2daee0ad, RZ ;  /* 0xd2511f53b9967825 */ /* 0x000fe200078e00ff */
[----:B------:R-:W-:Y:S01]  /*167e0*/  FMNMX3.FTZ R2, R2, R42, R43, !PT ;  /* 0x0000002a02027276 */ /* 0x000fe2000781002b */
[----:B-1----:R-:W4:Y:S01]  /*167f0*/  LDL.64 R226, [R1+0x60] ;  /* 0x0000600001e27983 */ /* 0x002f220000100a00 */
[----:B------:R-:W-:Y:S01]  /*16800*/  FMNMX3.FTZ R3, R3, R44, R45, !PT ;  /* 0x0000002c03037276 */ /* 0x000fe2000781002d */
[----:B------:R-:W-:Y:S01]  /*16810*/  UIADD3 UR9, UPT, UPT, UR32, 0x1715609d, URZ ;  /* 0x1715609d20097890 */ /* 0x000fe2000fffe0ff */
[----:B------:R-:W-:Y:S01]  /*16820*/  FMNMX3.FTZ R132, R132, R50, R51, !PT ;  /* 0x0000003284847276 */ /* 0x000fe20007810033 */
[----:B------:R-:W-:Y:S01]  /*16830*/  IMAD.MOV.U32 R182, RZ, RZ, R174 ;  /* 0x000000ffffb67224 */ /* 0x000fe200078e00ae */
[----:B------:R-:W-:Y:S01]  /*16840*/  FMNMX3.FTZ R2, R2, R46, R47, !PT ;  /* 0x0000002e02027276 */ /* 0x000fe2000781002f */
[----:B------:R1:W-:Y:S01]  /*16850*/  STL [R1+0xc0], R245 ;  /* 0x0000c0f501007387 */ /* 0x0003e20000100800 */
[----:B------:R-:W-:Y:S01]  /*16860*/  FMNMX3.FTZ R3, R3, R56, R57, !PT ;  /* 0x0000003803037276 */ /* 0x000fe20007810039 */
[----:B------:R-:W-:Y:S01]  /*16870*/  IMAD.MOV.U32 R190, RZ, RZ, R159 ;  /* 0x000000ffffbe7224 */ /* 0x000fe200078e009f */
[----:B------:R-:W-:Y:S01]  /*16880*/  LOP3.LUT R154, R154, UR17, R149, 0x96, !PT ;  /* 0x000000119a9a7c12 */ /* 0x000fe2000f8e9695 */
[----:B------:R-:W-:Y:S01]  /*16890*/  STL [R1+0xbc], R238 ;  /* 0x0000bcee01007387 */ /* 0x000fe20000100800 */
[----:B------:R-:W-:Y:S01]  /*168a0*/  FMNMX3.FTZ R132, R132, R54, R55, !PT ;  /* 0x0000003684847276 */ /* 0x000fe20007810037 */
[----:B------:R-:W-:Y:S01]  /*168b0*/  UIADD3 UR22, UPT, UPT, UR22, 0x1, URZ ;  /* 0x0000000116167890 */ /* 0x000fe2000fffe0ff */
[----:B---3--:R-:W-:Y:S01]  /*168c0*/  FMNMX.FTZ R141, R184, R141, !PT ;  /* 0x0000008db88d7209 */ /* 0x008fe20007810000 */
[----:B------:R-:W-:Y:S01]  /*168d0*/  STL [R1+0xb8], R242 ;  /* 0x0000b8f201007387 */ /* 0x000fe20000100800 */
[----:B------:R-:W-:Y:S01]  /*168e0*/  FMNMX3.FTZ R2, R2, R58, R59, !PT ;  /* 0x0000003a02027276 */ /* 0x000fe2000781003b */
[----:B--2---:R-:W-:Y:S01]  /*168f0*/  IMAD.SHL.U32 R177, R177, 0x8, RZ ;  /* 0x00000008b1b17824 */ /* 0x004fe200078e00ff */
[----:B------:R-:W-:Y:S01]  /*16900*/  FMNMX3.FTZ R139, R3, R60, R61, !PT ;  /* 0x0000003c038b7276 */ /* 0x000fe2000781003d */
[----:B------:R-:W-:Y:S01]  /*16910*/  STL [R1+0xb4], R237 ;  /* 0x0000b4ed01007387 */ /* 0x000fe20000100800 */
[----:B------:R-:W-:Y:S01]  /*16920*/  LOP3.LUT R166, R186, UR17, R151, 0x96, !PT ;  /* 0x00000011baa67c12 */ /* 0x000fe2000f8e9697 */
[----:B------:R-:W-:Y:S01]  /*16930*/  UISETP.NE.AND UP0, UPT, UR6, URZ, UPT ;  /* 0x000000ff0600728c */ /* 0x000fe2000bf05270 */
[----:B------:R-:W-:Y:S01]  /*16940*/  FMNMX3.FTZ R143, R132, R66, R67, !PT ;  /* 0x00000042848f7276 */ /* 0x000fe20007810043 */
[----:B------:R-:W-:Y:S01]  /*16950*/  STL [R1+0xb0], R204 ;  /* 0x0000b0cc01007387 */ /* 0x000fe20000100800 */
[----:B------:R-:W-:Y:S01]  /*16960*/  FMNMX3.FTZ R3, R2, R62, R63, !PT ;  /* 0x0000003e02037276 */ /* 0x000fe2000781003f */
[----:B------:R-:W-:Y:S01]  /*16970*/  IMAD.WIDE.U32 R166, R166, -0x326172a9, RZ ;  /* 0xcd9e8d57a6a67825 */ /* 0x000fe200078e00ff */
[----:B------:R-:W-:Y:S01]  /*16980*/  UIADD3 UR6, UPT, UPT, UR6, -0x1, URZ ;  /* 0xffffffff06067890 */ /* 0x000fe2000fffe0ff */
[----:B------:R-:W-:Y:S02]  /*16990*/  STL.64 [R1+0xa8], R246 ;  /* 0x0000a8f601007387 */ /* 0x000fe40000100a00 */
[----:B-1----:R-:W-:Y:S04]  /*169a0*/  IMAD.MOV.U32 R245, RZ, RZ, R176 ;  /* 0x000000fffff57224 */ /* 0x002fe800078e00b0 */
[----:B------:R-:W-:Y:S04]  /*169b0*/  STL [R1+0xa0], R198 ;  /* 0x0000a0c601007387 */ /* 0x000fe80000100800 */
[----:B------:R1:W-:Y:S06]  /*169c0*/  STL.64 [R1+0x98], R240 ;  /* 0x000098f001007387 */ /* 0x0003ec0000100a00 */
[----:B------:R-:W2:Y:S08]  /*169d0*/  SHFL.BFLY PT, R132, R141, 0x1, 0x1f ;  /* 0x0c201f008d847f89 */ /* 0x000eb000000e0000 */
[----:B------:R-:W-:Y:S08]  /*169e0*/  SHFL.BFLY PT, R2, R139, 0x2, 0x1f ;  /* 0x0c401f008b027f89 */ /* 0x000ff000000e0000 */
[----:B------:R-:W3:Y:S08]  /*169f0*/  SHFL.BFLY PT, R140, R143, 0x2, 0x1f ;  /* 0x0c401f008f8c7f89 */ /* 0x000ef000000e0000 */
[----:B-1----:R-:W4:Y:S01]  /*16a00*/  LDL.64 R240, [R1+0x58] ;  /* 0x0000580001f07983 */ /* 0x002f220000100a00 */
[----:B--2---:R-:W-:Y:S05]  /*16a10*/  FMNMX.FTZ R132, R141, R132, !PT ;  /* 0x000000848d847209 */ /* 0x004fea0007810000 */
[----:B------:R1:W-:Y:S01]  /*16a20*/  STL.64 [R1+0x90], R200 ;  /* 0x000090c801007387 */ /* 0x0003e20000100a00 */
[----:B------:R-:W-:Y:S02]  /*16a30*/  FSETP.NEU.FTZ.AND P2, PT, R132, -INF , PT ;  /* 0xff8000008400780b */ /* 0x000fe40003f5d000 */
[----:B---3--:R-:W-:Y:S03]  /*16a40*/  FMNMX.FTZ R140, R143, R140, !PT ;  /* 0x0000008c8f8c7209 */ /* 0x008fe60007810000 */
[----:B------:R-:W-:Y:S01]  /*16a50*/  STL.64 [R1+0x88], R196 ;  /* 0x000088c401007387 */ /* 0x000fe20000100a00 */
[----:B-1----:R-:W-:Y:S02]  /*16a60*/  IMAD.MOV.U32 R200, RZ, RZ, R152 ;  /* 0x000000ffffc87224 */ /* 0x002fe400078e0098 */
[----:B------:R-:W-:Y:S01]  /*16a70*/  IMAD.MOV.U32 R201, RZ, RZ, R153 ;  /* 0x000000ffffc97224 */ /* 0x000fe200078e0099 */
[----:B----4-:R-:W-:Y:S05]  /*16a80*/  LOP3.LUT R146, R226, UR20, R187, 0x96, !PT ;  /* 0x00000014e2927c12 */ /* 0x010fea000f8e96bb */
[----:B------:R-:W-:Y:S05]  /*16a90*/  IMAD.WIDE.U32 R146, R146, -0x326172a9, RZ ;  /* 0xcd9e8d5792927825 */ /* 0x000fea00078e00ff */
[----:B------:R-:W-:Y:S02]  /*16aa0*/  LOP3.LUT R0, R172, UR11, R147, 0x96, !PT ;  /* 0x0000000bac007c12 */ /* 0x000fe4000f8e9693 */
[----:B------:R-:W-:Y:S03]  /*16ab0*/  LOP3.LUT R146, R146, UR10, R167, 0x96, !PT ;  /* 0x0000000a92927c12 */ /* 0x000fe6000f8e96a7 */
[----:B------:R-:W-:Y:S02]  /*16ac0*/  IMAD.WIDE.U32 R152, R0, -0x2daee0ad, RZ ;  /* 0xd2511f5300987825 */ /* 0x000fe400078e00ff */
[----:B------:R-:W1:Y:S02]  /*16ad0*/  SHFL.BFLY PT, R0, R3, 0x2, 0x1f ;  /* 0x0c401f0003007f89 */ /* 0x000e6400000e0000 */
[----:B------:R-:W-:Y:S01]  /*16ae0*/  IMAD.WIDE.U32 R146, R146, -0x2daee0ad, RZ ;  /* 0xd2511f5392927825 */ /* 0x000fe200078e00ff */
[----:B------:R-:W-:Y:S02]  /*16af0*/  LOP3.LUT R149, R150, UR16, R153, 0x96, !PT ;  /* 0x0000001096957c12 */ /* 0x000fe4000f8e9699 */
[----:B-1----:R-:W-:Y:S03]  /*16b00*/  FMNMX.FTZ R0, R3, R0, !PT ;  /* 0x0000000003007209 */ /* 0x002fe60007810000 */
[----:B------:R-:W1:Y:S08]  /*16b10*/  SHFL.BFLY PT, R3, R140, 0x1, 0x1f ;  /* 0x0c201f008c037f89 */ /* 0x000e7000000e0000 */
[----:B------:R-:W2:Y:S01]  /*16b20*/  SHFL.BFLY PT, R143, R0, 0x1, 0x1f ;  /* 0x0c201f00008f7f89 */ /* 0x000ea200000e0000 */
[----:B------:R-:W-:Y:S01]  /*16b30*/  LOP3.LUT R144, R240, UR20, R155, 0x96, !PT ;  /* 0x00000014f0907c12 */ /* 0x000fe2000f8e969b */
[----:B------:R-:W-:Y:S01]  /*16b40*/  IMAD.WIDE.U32 R154, R154, -0x326172a9, RZ ;  /* 0xcd9e8d579a9a7825 */ /* 0x000fe200078e00ff */
[----:B-1----:R-:W-:Y:S03]  /*16b50*/  FMNMX.FTZ R3, R140, R3, !PT ;  /* 0x000000038c037209 */ /* 0x002fe60007810000 */
[----:B------:R-:W-:Y:S01]  /*16b60*/  IMAD.WIDE.U32 R144, R144, -0x326172a9, RZ ;  /* 0xcd9e8d5790907825 */ /* 0x000fe200078e00ff */
[----:B------:R-:W-:Y:S04]  /*16b70*/  FSETP.NEU.FTZ.AND P4, PT, R3, -INF , PT ;  /* 0xff8000000300780b */ /* 0x000fe80003f9d000 */
[----:B------:R-:W-:Y:S02]  /*16b80*/  LOP3.LUT R142, R200, UR11, R145, 0x96, !PT ;  /* 0x0000000bc88e7c12 */ /* 0x000fe4000f8e9691 */
[----:B------:R-:W-:Y:S02]  /*16b90*/  LOP3.LUT R144, R144, UR10, R155, 0x96, !PT ;  /* 0x0000000a90907c12 */ /* 0x000fe4000f8e969b */
[----:B--2---:R-:W-:Y:S01]  /*16ba0*/  FMNMX.FTZ R0, R0, R143, !PT ;  /* 0x0000008f00007209 */ /* 0x004fe20007810000 */
[----:B------:R-:W-:Y:S01]  /*16bb0*/  IMAD.WIDE.U32 R156, R142, -0x2daee0ad, RZ ;  /* 0xd2511f538e9c7825 */ /* 0x000fe200078e00ff */
[----:B------:R-:W-:Y:S02]  /*16bc0*/  LOP3.LUT R142, R152, UR15, R147, 0x96, !PT ;  /* 0x0000000f988e7c12 */ /* 0x000fe4000f8e9693 */
[----:B------:R-:W-:Y:S01]  /*16bd0*/  FMNMX.FTZ R147, R139, R2, !PT ;  /* 0x000000028b937209 */ /* 0x000fe20007810000 */
[----:B------:R-:W-:Y:S01]  /*16be0*/  IMAD.WIDE.U32 R144, R144, -0x2daee0ad, RZ ;  /* 0xd2511f5390907825 */ /* 0x000fe200078e00ff */
[----:B------:R-:W-:Y:S03]  /*16bf0*/  LOP3.LUT R148, R148, UR16, R157, 0x96, !PT ;  /* 0x0000001094947c12 */ /* 0x000fe6000f8e969d */
[----:B------:R-:W-:Y:S01]  /*16c00*/  IMAD.WIDE.U32 R196, R142, -0x326172a9, RZ ;  /* 0xcd9e8d578ec47825 */ /* 0x000fe200078e00ff */
[----:B------:R-:W-:Y:S01]  /*16c10*/  LOP3.LUT R150, R156, UR15, R145, 0x96, !PT ;  /* 0x0000000f9c967c12 */ /* 0x000fe2000f8e9691 */
[----:B------:R-:W1:Y:S02]  /*16c20*/  SHFL.BFLY PT, R2, R147, 0x1, 0x1f ;  /* 0x0c201f0093027f89 */ /* 0x000e6400000e0000 */
[----:B------:R-:W-:Y:S04]  /*16c30*/  IMAD.WIDE.U32 R152, R149, -0x326172a9, RZ ;  /* 0xcd9e8d5795987825 */ /* 0x000fe800078e00ff */
[----:B------:R-:W-:Y:S01]  /*16c40*/  IMAD.WIDE.U32 R148, R148, -0x326172a9, RZ ;  /* 0xcd9e8d5794947825 */ /* 0x000fe200078e00ff */
[----:B------:R-:W-:Y:S02]  /*16c50*/  LOP3.LUT R141, R152, UR8, R197, 0x96, !PT ;  /* 0x00000008988d7c12 */ /* 0x000fe4000f8e96c5 */
[----:B------:R-:W-:Y:S01]  /*16c60*/  LOP3.LUT R166, R166, UR9, R153, 0x96, !PT ;  /* 0x00000009a6a67c12 */ /* 0x000fe2000f8e9699 */
[----:B------:R-:W-:Y:S01]  /*16c70*/  IMAD.WIDE.U32 R150, R150, -0x326172a9, RZ ;  /* 0xcd9e8d5796967825 */ /* 0x000fe200078e00ff */
[----:B------:R-:W-:Y:S02]  /*16c80*/  LOP3.LUT R142, R154, UR9, R149, 0x96, !PT ;  /* 0x000000099a8e7c12 */ /* 0x000fe4000f8e9695 */
[C---:B------:R-:W-:Y:S01]  /*16c90*/  LOP3.LUT R181, R141.reuse, 0xffff, RZ, 0xc0, !PT ;  /* 0x0000ffff8db57812 */ /* 0x040fe200078ec0ff */
[----:B------:R-:W-:Y:S01]  /*16ca0*/  IMAD.MOV.U32 R145, RZ, RZ, R138 ;  /* 0x000000ffff917224 */ /* 0x000fe200078e008a */
[----:B------:R-:W-:Y:S01]  /*16cb0*/  LOP3.LUT R168, R148, UR8, R151, 0x96, !PT ;  /* 0x0000000894a87c12 */ /* 0x000fe2000f8e9697 */
[----:B------:R-:W-:Y:S01]  /*16cc0*/  FMUL.FTZ R151, R132, UR4 ;  /* 0x0000000484977c20 */ /* 0x000fe20008410000 */
[----:B------:R-:W-:Y:S01]  /*16cd0*/  SHF.R.U32.HI R181, RZ, 0x8, R181 ;  /* 0x00000008ffb57819 */ /* 0x000fe200000116b5 */
[----:B------:R-:W2:Y:S01]  /*16ce0*/  LDC R148, c[0x0][0x448] ;  /* 0x00011200ff947b82 */ /* 0x000ea20000000800 */
[----:B------:R-:W-:Y:S01]  /*16cf0*/  LOP3.LUT R184, R141, 0xff, RZ, 0xc0, !PT ;  /* 0x000000ff8db87812 */ /* 0x000fe200078ec0ff */
[----:B------:R-:W-:Y:S01]  /*16d00*/  IMAD.WIDE.U32 R156, R142, -0x2daee0ad, RZ ;  /* 0xd2511f538e9c7825 */ /* 0x000fe200078e00ff */
[----:B------:R-:W-:Y:S02]  /*16d10*/  FSEL R151, R151, RZ, P2 ;  /* 0x000000ff97977208 */ /* 0x000fe40001000000 */
[----:B------:R-:W-:Y:S01]  /*16d20*/  ISETP.LE.U32.AND P6, PT, R184, UR12, PT ;  /* 0x0000000cb8007c0c */ /* 0x000fe2000bfc3070 */
[----:B------:R-:W-:Y:S01]  /*16d30*/  IMAD.WIDE.U32 R166, R166, -0x2daee0ad, RZ ;  /* 0xd2511f53a6a67825 */ /* 0x000fe200078e00ff */
[----:B------:R-:W-:Y:S02]  /*16d40*/  LOP3.LUT R163, R144, UR13, R157, 0x96, !PT ;  /* 0x0000000d90a37c12 */ /* 0x000fe4000f8e969d */
[----:B-1----:R-:W-:Y:S01]  /*16d50*/  FMNMX.FTZ R2, R147, R2, !PT ;  /* 0x0000000293027209 */ /* 0x002fe20007810000 */
[----:B------:R-:W-:Y:S01]  /*16d60*/  IMAD.MOV.U32 R144, RZ, RZ, R136 ;  /* 0x000000ffff907224 */ /* 0x000fe200078e0088 */
[----:B------:R-:W-:Y:S01]  /*16d70*/  LOP3.LUT R167, R146, UR13, R167, 0x96, !PT ;  /* 0x0000000d92a77c12 */ /* 0x000fe2000f8e96a7 */
[--C-:B------:R-:W-:Y:S01]  /*16d80*/  FFMA.FTZ R171, R4, UR4, -R151.reuse ;  /* 0x0000000404ab7c23 */ /* 0x100fe20008010897 */
[----:B------:R-:W-:Y:S01]  /*16d90*/  LOP3.LUT R4, R181, 0xffff, RZ, 0xc0, !PT ;  /* 0x0000ffffb5047812 */ /* 0x000fe200078ec0ff */
[--C-:B------:R-:W-:Y:S01]  /*16da0*/  FFMA.FTZ R242, R17, UR4, -R151.reuse ;  /* 0x0000000411f27c23 */ /* 0x100fe20008010897 */
[----:B------:R-:W-:Y:S01]  /*16db0*/  LEA R246, P3, R177, R144, 0x1 ;  /* 0x00000090b1f67211 */ /* 0x000fe200078608ff */
[--C-:B------:R-:W-:Y:S01]  /*16dc0*/  FFMA.FTZ R139, R5, UR4, -R151.reuse ;  /* 0x00000004058b7c23 */ /* 0x100fe20008010897 */
[----:B------:R-:W-:Y:S01]  /*16dd0*/  ISETP.LE.U32.AND P5, PT, R4, UR12, PT ;  /* 0x0000000c04007c0c */ /* 0x000fe2000bfa3070 */
[----:B------:R-:W-:Y:S01]  /*16de0*/  FFMA.FTZ R155, R64, UR4, -R151 ;  /* 0x00000004409b7c23 */ /* 0x000fe20008010897 */
[----:B------:R-:W-:Y:S01]  /*16df0*/  LEA.HI.X.SX32 R247, R177, R145, 0x1, P3 ;  /* 0x00000091b1f77211 */ /* 0x000fe200018f0eff */
[----:B------:R-:W-:Y:S01]  /*16e00*/  MUFU.EX2 R171, R171 ;  /* 0x000000ab00ab7308 */ /* 0x000fe20000000800 */
[----:B------:R-:W-:Y:S01]  /*16e10*/  LOP3.LUT R4, R168, 0xffff, RZ, 0xc0, !PT ;  /* 0x0000ffffa8047812 */ /* 0x000fe200078ec0ff */
[----:B------:R-:W-:Y:S01]  /*16e20*/  FMUL.FTZ R153, R2, UR4 ;  /* 0x0000000402997c20 */ /* 0x000fe20008410000 */
[----:B------:R-:W-:Y:S07]  /*16e30*/  LOP3.LUT R161, R163, 0xffff, RZ, 0xc0, !PT ;  /* 0x0000ffffa3a17812 */ /* 0x000fee00078ec0ff */
[----:B------:R-:W1:Y:S01]  /*16e40*/  MUFU.EX2 R191, R139 ;  /* 0x0000008b00bf7308 */ /* 0x000e620000000800 */
[----:B------:R-:W-:Y:S01]  /*16e50*/  SHF.R.U32.HI R170, RZ, 0x8, R4 ;  /* 0x00000008ffaa7819 */ /* 0x000fe20000011604 */
[----:B--2---:R-:W-:Y:S01]  /*16e60*/  IMAD.WIDE R164, R148, 0x70, R246 ;  /* 0x0000007094a47825 */ /* 0x004fe200078e02f6 */
[----:B------:R-:W-:Y:S02]  /*16e70*/  SHF.R.U32.HI R161, RZ, 0x8, R161 ;  /* 0x00000008ffa17819 */ /* 0x000fe400000116a1 */
[----:B------:R-:W-:Y:S01]  /*16e80*/  LOP3.LUT R4, R170, 0xffff, RZ, 0xc0, !PT ;  /* 0x0000ffffaa047812 */ /* 0x000fe200078ec0ff */
[----:B------:R-:W-:Y:S01]  /*16e90*/  FMUL.FTZ R149, R3, UR4 ;  /* 0x0000000403957c20 */ /* 0x000fe20008410000 */
[----:B------:R-:W-:Y:S01]  /*16ea0*/  LEA R146, P3, R177, R164, 0x1 ;  /* 0x000000a4b1927211 */ /* 0x000fe200078608ff */
[--C-:B------:R-:W-:Y:S01]  /*16eb0*/  FFMA.FTZ R178, R48, UR4, -R151.reuse ;  /* 0x0000000430b27c23 */ /* 0x100fe20008010897 */
[----:B------:R-:W-:Y:S01]  /*16ec0*/  LOP3.LUT R162, R167, 0xffff, RZ, 0xc0, !PT ;  /* 0x0000ffffa7a27812 */ /* 0x000fe200078ec0ff */
[----:B------:R-:W-:Y:S01]  /*16ed0*/  IMAD.MOV.U32 R48, RZ, RZ, R172 ;  /* 0x000000ffff307224 */ /* 0x000fe200078e00ac */
[----:B------:R-:W-:Y:S01]  /*16ee0*/  LEA.HI.X.SX32 R147, R177, R165, 0x1, P3 ;  /* 0x000000a5b1937211 */ /* 0x000fe200018f0eff */
[--C-:B------:R-:W-:Y:S01]  /*16ef0*/  FFMA.FTZ R177, R49, UR4, -R151.reuse ;  /* 0x0000000431b17c23 */ /* 0x100fe20008010897 */
[----:B------:R-:W-:Y:S01]  /*16f00*/  FSETP.NEU.FTZ.AND P3, PT, R2, -INF , PT ;  /* 0xff8000000200780b */ /* 0x000fe20003f7d000 */
[--C-:B------:R-:W-:Y:S01]  /*16f10*/  FFMA.FTZ R172, R52, UR4, -R151.reuse ;  /* 0x0000000434ac7c23 */ /* 0x100fe20008010897 */
[----:B-1----:R-:W-:Y:S01]  /*16f20*/  F2FP.BF16.F32.PACK_AB R139, R191, R171 ;  /* 0x000000abbf8b723e */ /* 0x002fe200000010ff */
[----:B------:R-:W-:Y:S01]  /*16f30*/  FFMA.FTZ R185, R37, UR4, -R151 ;  /* 0x0000000425b97c23 */ /* 0x000fe20008010897 */
[----:B------:R-:W-:Y:S01]  /*16f40*/  FSEL R153, R153, RZ, P3 ;  /* 0x000000ff99997208 */ /* 0x000fe20001800000 */
[----:B------:R-:W-:Y:S01]  /*16f50*/  MUFU.EX2 R177, R177 ;  /* 0x000000b100b17308 */ /* 0x000fe20000000800 */
[----:B------:R-:W-:Y:S01]  /*16f60*/  PRMT R138, R139, 0x7632, R138 ;  /* 0x000076328b8a7816 */ /* 0x000fe2000000008a */
[----:B------:R-:W-:Y:S01]  /*16f70*/  @!P6 HFMA2.BF16_V2 R199, -RZ.H0_H0, RZ.H0_H0, -R139.H0_H0 ;  /* 0x200000ffffc7e231 */ /* 0x000fe2000034098b */
[----:B------:R-:W-:Y:S01]  /*16f80*/  ISETP.LE.U32.AND P3, PT, R4, UR12, PT ;  /* 0x0000000c04007c0c */ /* 0x000fe2000bf63070 */
[--C-:B------:R-:W-:Y:S01]  /*16f90*/  FFMA.FTZ R204, R28, UR4, -R153.reuse ;  /* 0x000000041ccc7c23 */ /* 0x100fe20008010899 */
[----:B------:R-:W-:Y:S01]  /*16fa0*/  FSEL R149, R149, RZ, P4 ;  /* 0x000000ff95957208 */ /* 0x000fe20002000000 */
[----:B------:R-:W-:Y:S01]  /*16fb0*/  FFMA.FTZ R237, R29, UR4, -R153 ;  /* 0x000000041ded7c23 */ /* 0x000fe20008010899 */
[----:B------:R-:W-:Y:S01]  /*16fc0*/  LOP3.LUT R4, R161, 0xffff, RZ, 0xc0, !PT ;  /* 0x0000ffffa1047812 */ /* 0x000fe200078ec0ff */
[----:B------:R-:W-:Y:S01]  /*16fd0*/  @!P5 HFMA2.BF16_V2 R202, -RZ.H0_H0, RZ.H0_H0, -R138.H0_H0 ;  /* 0x200000ffffcad231 */ /* 0x000fe2000034098a */
[----:B------:R-:W-:Y:S01]  /*16fe0*/  PRMT R136, R139, 0x5410, R138 ;  /* 0x000054108b887816 */ /* 0x000fe2000000008a */
[--C-:B------:R-:W-:Y:S01]  /*16ff0*/  FFMA.FTZ R198, R22, UR4, -R149.reuse ;  /* 0x0000000416c67c23 */ /* 0x100fe20008010895 */
[----:B------:R-:W-:Y:S01]  /*17000*/  @!P6 PRMT R139, R199, 0x5410, RZ ;  /* 0x00005410c78be816 */ /* 0x000fe200000000ff */
[--C-:B------:R-:W-:Y:S01]  /*17010*/  FFMA.FTZ R148, R23, UR4, -R149.reuse ;  /* 0x0000000417947c23 */ /* 0x100fe20008010895 */
[----:B------:R-:W-:Y:S01]  /*17020*/  ISETP.LE.U32.AND P6, PT, R4, UR12, PT ;  /* 0x0000000c04007c0c */ /* 0x000fe2000bfc3070 */
[--C-:B------:R-:W-:Y:S01]  /*17030*/  FFMA.FTZ R6, R6, UR4, -R149.reuse ;  /* 0x0000000406067c23 */ /* 0x100fe20008010895 */
[----:B------:R-:W-:Y:S01]  /*17040*/  PRMT R52, R141, 0x7632, R52 ;  /* 0x000076328d347816 */ /* 0x000fe20000000034 */
[--C-:B------:R-:W-:Y:S01]  /*17050*/  FFMA.FTZ R4, R7, UR4, -R149.reuse ;  /* 0x0000000407047c23 */ /* 0x100fe20008010895 */
[----:B------:R-:W-:Y:S01]  /*17060*/  @!P5 PRMT R138, R202, 0x5410, RZ ;  /* 0x00005410ca8ad816 */ /* 0x000fe200000000ff */
[----:B------:R-:W-:Y:S01]  /*17070*/  MUFU.EX2 R7, R6 ;  /* 0x0000000600077308 */ /* 0x000fe20000000800 */
[----:B------:R-:W-:Y:S01]  /*17080*/  LOP3.LUT R52, R52, 0xff, RZ, 0xc0, !PT ;  /* 0x000000ff34347812 */ /* 0x000fe200078ec0ff */
[----:B------:R-:W-:Y:S01]  /*17090*/  STG.E.U16 desc[UR26][R144.64], R139 ;  /* 0x0000008b90007986 */ /* 0x000fe2000c10151a */
[----:B------:R-:W-:Y:S07]  /*170a0*/  PRMT R5, R196, 0x7770, RZ ;  /* 0x00007770c4057816 */ /* 0x000fee00000000ff */
[----:B------:R-:W1:Y:S01]  /*170b0*/  MUFU.EX2 R170, R4 ;  /* 0x0000000400aa7308 */ /* 0x000e620000000800 */
[----:B------:R-:W-:Y:S01]  /*170c0*/  ISETP.LE.U32.AND P5, PT, R52, UR12, PT ;  /* 0x0000000c34007c0c */ /* 0x000fe2000bfa3070 */
[----:B------:R-:W-:Y:S01]  /*170d0*/  STG.E.U16 desc[UR26][R144.64+0x2], R138 ;  /* 0x0000028a90007986 */ /* 0x000fe2000c10151a */
[----:B------:R-:W-:Y:S01]  /*170e0*/  SHF.R.U32.HI R162, RZ, 0x8, R162 ;  /* 0x00000008ffa27819 */ /* 0x000fe200000116a2 */
[----:B------:R-:W-:Y:S01]  /*170f0*/  FFMA.FTZ R175, R54, UR4, -R149 ;  /* 0x0000000436af7c23 */ /* 0x000fe20008010895 */
[----:B------:R-:W-:Y:S01]  /*17100*/  ISETP.LE.U32.AND P2, PT, R5, UR12, PT ;  /* 0x0000000c05007c0c */ /* 0x000fe2000bf43070 */
[--C-:B------:R-:W-:Y:S01]  /*17110*/  FFMA.FTZ R40, R40, UR4, -R153.reuse ;  /* 0x0000000428287c23 */ /* 0x100fe20008010899 */
[----:B------:R-:W-:Y:S01]  /*17120*/  FSETP.NEU.FTZ.AND P4, PT, R0, -INF , PT ;  /* 0xff8000000000780b */ /* 0x000fe20003f9d000 */
[----:B------:R-:W-:Y:S01]  /*17130*/  IMAD.MOV.U32 R28, RZ, RZ, R48 ;  /* 0x000000ffff1c7224 */ /* 0x000fe200078e0030 */
[----:B------:R-:W-:Y:S01]  /*17140*/  LOP3.LUT R5, R162, 0xffff, RZ, 0xc0, !PT ;  /* 0x0000ffffa2057812 */ /* 0x000fe200078ec0ff */
[----:B------:R-:W-:Y:S01]  /*17150*/  MUFU.EX2 R172, R172 ;  /* 0x000000ac00ac7308 */ /* 0x000fe20000000800 */
[----:B------:R-:W-:Y:S01]  /*17160*/  PRMT R186, R150, 0x7771, RZ ;  /* 0x0000777196ba7816 */ /* 0x000fe200000000ff */
[----:B------:R-:W-:Y:S01]  /*17170*/  FMUL.FTZ R152, R0, UR4 ;  /* 0x0000000400987c20 */ /* 0x000fe20008410000 */
[----:B------:R-:W-:Y:S01]  /*17180*/  PRMT R187, R150, 0x7772, RZ ;  /* 0x0000777296bb7816 */ /* 0x000fe200000000ff */
[----:B------:R-:W-:Y:S01]  /*17190*/  FFMA.FTZ R9, R9, UR4, -R153 ;  /* 0x0000000409097c23 */ /* 0x000fe20008010899 */
[----:B-1----:R-:W-:Y:S01]  /*171a0*/  F2FP.BF16.F32.PACK_AB R140, R170, R7 ;  /* 0x00000007aa8c723e */ /* 0x002fe200000010ff */
[----:B------:R-:W-:Y:S01]  /*171b0*/  FFMA.FTZ R20, R20, UR4, -R151 ;  /* 0x0000000414147c23 */ /* 0x000fe20008010897 */
[----:B------:R-:W-:Y:S03]  /*171c0*/  FSEL R152, R152, RZ, P4 ;  /* 0x000000ff98987208 */ /* 0x000fe60002000000 */
[----:B------:R-:W1:Y:S01]  /*171d0*/  MUFU.EX2 R22, R9 ;  /* 0x0000000900167308 */ /* 0x000e620000000800 */
[C---:B------:R-:W-:Y:S01]  /*171e0*/  PRMT R143, R140.reuse, 0x7632, R143 ;  /* 0x000076328c8f7816 */ /* 0x040fe2000000008f */
[----:B------:R-:W-:Y:S01]  /*171f0*/  @!P5 HFMA2.BF16_V2 R203, -RZ.H0_H0, RZ.H0_H0, -R140.H0_H0 ;  /* 0x200000ffffcbd231 */ /* 0x000fe2000034098c */
[----:B------:R-:W-:Y:S01]  /*17200*/  ISETP.LE.U32.AND P4, PT, R5, UR12, PT ;  /* 0x0000000c05007c0c */ /* 0x000fe2000bf83070 */
[----:B------:R-:W-:Y:S01]  /*17210*/  IMAD.MOV.U32 R37, RZ, RZ, R20 ;  /* 0x000000ffff257224 */ /* 0x000fe200078e0014 */
[----:B------:R-:W-:Y:S01]  /*17220*/  SHF.R.U32.HI R20, RZ, 0x18, R141 ;  /* 0x00000018ff147819 */ /* 0x000fe2000001168d */
[----:B------:R-:W-:Y:S01]  /*17230*/  FFMA.FTZ R238, R31, UR4, -R152 ;  /* 0x000000041fee7c23 */ /* 0x000fe20008010898 */
[----:B------:R-:W-:Y:S01]  /*17240*/  PRMT R141, R140, 0x5410, R143 ;  /* 0x000054108c8d7816 */ /* 0x000fe2000000008f */
[----:B------:R-:W-:Y:S01]  /*17250*/  FFMA.FTZ R174, R55, UR4, -R149 ;  /* 0x0000000437ae7c23 */ /* 0x000fe20008010895 */
[----:B------:R-:W-:Y:S01]  /*17260*/  @!P5 PRMT R140, R203, 0x5410, RZ ;  /* 0x00005410cb8cd816 */ /* 0x000fe200000000ff */
[----:B------:R-:W-:Y:S01]  /*17270*/  FFMA.FTZ R8, R8, UR4, -R153 ;  /* 0x0000000408087c23 */ /* 0x000fe20008010899 */
[----:B------:R-:W-:Y:S01]  /*17280*/  ISETP.LE.U32.AND P5, PT, R20, UR12, PT ;  /* 0x0000000c14007c0c */ /* 0x000fe2000bfa3070 */
[----:B------:R-:W-:Y:S01]  /*17290*/  FFMA.FTZ R159, R16, UR4, -R151 ;  /* 0x00000004109f7c23 */ /* 0x000fe20008010897 */
[----:B------:R-:W-:Y:S01]  /*172a0*/  LOP3.LUT R5, R168, 0xff, RZ, 0xc0, !PT ;  /* 0x000000ffa8057812 */ /* 0x000fe200078ec0ff */
[----:B------:R-:W-:Y:S01]  /*172b0*/  IMAD.MOV.U32 R55, RZ, RZ, R157 ;  /* 0x000000ffff377224 */ /* 0x000fe200078e009d */
[----:B------:R-:W-:Y:S01]  /*172c0*/  PRMT R158, R150, 0x7773, RZ ;  /* 0x00007773969e7816 */ /* 0x000fe200000000ff */
[----:B------:R-:W-:Y:S01]  /*172d0*/  FFMA.FTZ R157, R57, UR4, -R153 ;  /* 0x00000004399d7c23 */ /* 0x000fe20008010899 */
[----:B------:R-:W-:Y:S01]  /*172e0*/  PRMT R184, R184, 0x5410, R181 ;  /* 0x00005410b8b87816 */ /* 0x000fe200000000b5 */
[----:B------:R2:W3:Y:S01]  /*172f0*/  MUFU.EX2 R57, R8 ;  /* 0x0000000800397308 */ /* 0x0004e20000000800 */
[----:B-1----:R-:W-:Y:S01]  /*17300*/  IMAD.MOV.U32 R31, RZ, RZ, R22 ;  /* 0x000000ffff1f7224 */ /* 0x002fe200078e0016 */
[----:B------:R-:W-:Y:S01]  /*17310*/  STG.E.U16 desc[UR26][R246.64], R140 ;  /* 0x0000008cf6007986 */ /* 0x000fe2000c10151a */
[----:B------:R-:W-:Y:S01]  /*17320*/  FFMA.FTZ R16, R34, UR4, -R149 ;  /* 0x0000000422107c23 */ /* 0x000fe20008010895 */
[--C-:B------:R-:W-:Y:S01]  /*17330*/  FFMA.FTZ R34, R14, UR4, -R152.reuse ;  /* 0x000000040e227c23 */ /* 0x100fe20008010898 */
[--C-:B------:R-:W-:Y:S01]  /*17340*/  FFMA.FTZ R9, R42, UR4, -R152.reuse ;  /* 0x000000042a097c23 */ /* 0x100fe20008010898 */
[----:B------:R-:W-:Y:S04]  /*17350*/  @!P5 HFMA2.BF16_V2 R249, -RZ.H0_H0, RZ.H0_H0, -R143.H0_H0 ;  /* 0x200000fffff9d231 */ /* 0x000fe8000034098f */
[----:B------:R-:W-:Y:S01]  /*17360*/  MUFU.EX2 R174, R174 ;  /* 0x000000ae00ae7308 */ /* 0x000fe20000000800 */
[----:B------:R-:W-:Y:S02]  /*17370*/  IMAD.MOV.U32 R49, RZ, RZ, R173 ;  /* 0x000000ffff317224 */ /* 0x000fe400078e00ad */
[--C-:B------:R-:W-:Y:S01]  /*17380*/  FFMA.FTZ R21, R21, UR4, -R151.reuse ;  /* 0x0000000415157c23 */ /* 0x100fe20008010897 */
[----:B------:R-:W-:Y:S01]  /*17390*/  FFMA.FTZ R32, R32, UR4, -R151 ;  /* 0x0000000420207c23 */ /* 0x000fe20008010897 */
[----:B------:R-:W-:Y:S01]  /*173a0*/  @!P5 PRMT R143, R249, 0x5410, RZ ;  /* 0x00005410f98fd816 */ /* 0x000fe200000000ff */
[----:B------:R-:W-:Y:S01]  /*173b0*/  IMAD.MOV.U32 R29, RZ, RZ, R49 ;  /* 0x000000ffff1d7224 */ /* 0x000fe200078e0031 */
[----:B------:R-:W-:Y:S01]  /*173c0*/  ISETP.LE.U32.AND P5, PT, R5, UR12, PT ;  /* 0x0000000c05007c0c */ /* 0x000fe2000bfa3070 */
[----:B--2---:R-:W-:Y:S01]  /*173d0*/  FFMA.FTZ R8, R43, UR4, -R152 ;  /* 0x000000042b087c23 */ /* 0x004fe20008010898 */
[----:B---3--:R-:W-:Y:S01]  /*173e0*/  F2FP.BF16.F32.PACK_AB R142, R31, R57 ;  /* 0x000000391f8e723e */ /* 0x008fe200000010ff */
[----:B------:R2:W3:Y:S01]  /*173f0*/  LDL.S16 R5, [R1+0x8] ;  /* 0x0000080001057983 */ /* 0x0004e20000100600 */
[----:B------:R-:W-:Y:S02]  /*17400*/  IMAD.MOV.U32 R4, RZ, RZ, R190 ;  /* 0x000000ffff047224 */ /* 0x000fe400078e00be */
[----:B------:R-:W-:Y:S01]  /*17410*/  FFMA.FTZ R173, R53, UR4, -R151 ;  /* 0x0000000435ad7c23 */ /* 0x000fe20008010897 */
[----:B------:R-:W-:Y:S02]  /*17420*/  IMAD.MOV.U32 R6, RZ, RZ, R191 ;  /* 0x000000ffff067224 */ /* 0x000fe400078e00bf */
[----:B------:R-:W-:Y:S01]  /*17430*/  FFMA.FTZ R154, R33, UR4, -R151 ;  /* 0x00000004219a7c23 */ /* 0x000fe20008010897 */
[----:B------:R-:W-:Y:S02]  /*17440*/  IMAD.MOV.U32 R22, RZ, RZ, R4 ;  /* 0x000000ffff167224 */ /* 0x000fe400078e0004 */
[--C-:B------:R-:W-:Y:S01]  /*17450*/  FADD.FTZ R4, -R132, R137.reuse ;  /* 0x0000008984047221 */ /* 0x100fe20000010100 */
[----:B------:R-:W-:Y:S01]  /*17460*/  PRMT R137, R142, 0x7632, R137 ;  /* 0x000076328e897816 */ /* 0x000fe20000000089 */
[----:B------:R-:W-:Y:S02]  /*17470*/  IMAD.MOV.U32 R23, RZ, RZ, R6 ;  /* 0x000000ffff177224 */ /* 0x000fe400078e0006 */
[----:B------:R-:W-:Y:S01]  /*17480*/  FFMA.FTZ R36, R36, UR4, -R151 ;  /* 0x0000000424247c23 */ /* 0x000fe20008010897 */
[----:B------:R-:W-:Y:S01]  /*17490*/  FMUL.FTZ R6, R4, UR4 ;  /* 0x0000000404067c20 */ /* 0x000fe20008410000 */
[----:B------:R-:W-:Y:S01]  /*174a0*/  FADD.FTZ R4, -R3, R134 ;  /* 0x0000008603047221 */ /* 0x000fe20000010100 */
[----:B------:R-:W-:Y:S01]  /*174b0*/  PRMT R134, R142, 0x5410, R137 ;  /* 0x000054108e867816 */ /* 0x000fe20000000089 */
[----:B------:R-:W-:Y:S01]  /*174c0*/  FFMA.FTZ R151, R65, UR4, -R151 ;  /* 0x0000000441977c23 */ /* 0x000fe20008010897 */
[----:B------:R-:W-:Y:S02]  /*174d0*/  IMAD.MOV.U32 R160, RZ, RZ, R150 ;  /* 0x000000ffffa07224 */ /* 0x000fe400078e0096 */
[--C-:B------:R-:W-:Y:S01]  /*174e0*/  FFMA.FTZ R65, R19, UR4, -R149.reuse ;  /* 0x0000000413417c23 */ /* 0x100fe20008010895 */
        /* <DEDUP_REMOVED lines=9> */
[----:B------:R-:W-:Y:S02]  /*17580*/  IMAD.MOV.U32 R19, RZ, RZ, R183 ;  /* 0x000000ffff137224 */ /* 0x000fe400078e00b7 */
[----:B------:R-:W-:Y:S01]  /*17590*/  FMUL.FTZ R67, R4, UR4 ;  /* 0x0000000404437c20 */ /* 0x000fe20008410000 */
[----:B------:R-:W-:Y:S02]  /*175a0*/  IMAD.MOV.U32 R18, RZ, RZ, R182 ;  /* 0x000000ffff127224 */ /* 0x000fe400078e00b6 */
[--C-:B------:R-:W-:Y:S01]  /*175b0*/  FFMA.FTZ R192, R25, UR4, -R153.reuse ;  /* 0x0000000419c07c23 */ /* 0x100fe20008010899 */
[----:B------:R-:W-:Y:S02]  /*175c0*/  IMAD.MOV.U32 R53, RZ, RZ, R32 ;  /* 0x000000ffff357224 */ /* 0x000fe400078e0020 */
[----:B------:R-:W-:Y:S01]  /*175d0*/  FFMA.FTZ R195, R24, UR4, -R153 ;  /* 0x0000000418c37c23 */ /* 0x000fe20008010899 */
[----:B------:R-:W-:Y:S02]  /*175e0*/  IMAD.MOV.U32 R25, RZ, RZ, R19 ;  /* 0x000000ffff197224 */ /* 0x000fe400078e0013 */
[--C-:B------:R-:W-:Y:S01]  /*175f0*/  FFMA.FTZ R12, R12, UR4, -R153.reuse ;  /* 0x000000040c0c7c23 */ /* 0x100fe20008010899 */
[----:B------:R-:W-:Y:S02]  /*17600*/  IMAD.MOV.U32 R54, RZ, RZ, R156 ;  /* 0x000000ffff367224 */ /* 0x000fe400078e009c */
[----:B------:R-:W-:Y:S01]  /*17610*/  FFMA.FTZ R156, R60, UR4, -R153 ;  /* 0x000000043c9c7c23 */ /* 0x000fe20008010899 */
[----:B------:R-:W-:Y:S02]  /*17620*/  IMAD.MOV.U32 R24, RZ, RZ, R18 ;  /* 0x000000ffff187224 */ /* 0x000fe400078e0012 */
[----:B------:R-:W-:Y:S01]  /*17630*/  FFMA.FTZ R60, R10, UR4, -R152 ;  /* 0x000000040a3c7c23 */ /* 0x000fe20008010898 */
[----:B------:R-:W-:Y:S01]  /*17640*/  IMAD.MOV.U32 R17, RZ, RZ, R158 ;  /* 0x000000ffff117224 */ /* 0x000fe200078e009e */
[----:B------:R-:W4:Y:S01]  /*17650*/  MUFU.EX2 R67, R67 ;  /* 0x0000004300437308 */ /* 0x000f220000000800 */
[----:B------:R-:W-:Y:S02]  /*17660*/  IMAD.MOV.U32 R18, RZ, RZ, R53 ;  /* 0x000000ffff127224 */ /* 0x000fe400078e0035 */
[----:B------:R-:W-:Y:S01]  /*17670*/  FFMA.FTZ R191, R26, UR4, -R152 ;  /* 0x000000041abf7c23 */ /* 0x000fe20008010898 */
        /* <DEDUP_REMOVED lines=21> */
[C---:B-1----:R-:W-:Y:S01]  /*177d0*/  FMUL.FTZ R17, R6.reuse, R105 ;  /* 0x0000006906117220 */ /* 0x042fe20000410000 */
[----:B------:R-:W-:Y:S02]  /*177e0*/  IMAD.MOV.U32 R12, RZ, RZ, R55 ;  /* 0x000000ffff0c7224 */ /* 0x000fe400078e0037 */
[C---:B------:R-:W-:Y:S01]  /*177f0*/  FMUL.FTZ R53, R6.reuse, R125 ;  /* 0x0000007d06357220 */ /* 0x040fe20000410000 */
        /* <DEDUP_REMOVED lines=11> */
[----:B------:R-:W-:Y:S01]  /*178b0*/  FFMA.FTZ R190, R27, UR4, -R152 ;  /* 0x000000041bbe7c23 */ /* 0x000fe20008010898 */
[----:B------:R-:W-:Y:S02]  /*178c0*/  IMAD.MOV.U32 R24, RZ, RZ, R37 ;  /* 0x000000ffff187224 */ /* 0x000fe400078e0025 */
[----:B------:R-:W-:Y:S01]  /*178d0*/  FMUL.FTZ R37, R6, R117 ;  /* 0x0000007506257220 */ /* 0x000fe20000410000 */
[----:B------:R-:W-:Y:S01]  /*178e0*/  IMAD.MOV.U32 R44, RZ, RZ, R32 ;  /* 0x000000ffff2c7224 */ /* 0x000fe200078e0020 */
[----:B------:R-:W-:Y:S01]  /*178f0*/  PRMT R105, R46, 0x7773, RZ ;  /* 0x000077732e697816 */ /* 0x000fe200000000ff */
        /* <DEDUP_REMOVED lines=10> */
[----:B------:R-:W-:Y:S01]  /*179a0*/  FMUL.FTZ R65, R6, R129 ;  /* 0x0000008106417220 */ /* 0x000fe20000410000 */
[----:B------:R-:W-:Y:S01]  /*179b0*/  IMAD.U32 R108, RZ, RZ, UR22 ;  /* 0x00000016ff6c7e24 */ /* 0x000fe2000f8e00ff */
[----:B------:R-:W-:Y:S01]  /*179c0*/  STG.E.U16 desc[UR26][R246.64+0x2], R143 ;  /* 0x0000028ff6007986 */ /* 0x000fe2000c10151a */
[----:B------:R-:W-:Y:S01]  /*179d0*/  IMAD.MOV.U32 R51, RZ, RZ, R176 ;  /* 0x000000ffff337224 */ /* 0x000fe200078e00b0 */
[----:B------:R-:W-:Y:S01]  /*179e0*/  MUFU.EX2 R179, R179 ;  /* 0x000000b300b37308 */ /* 0x000fe20000000800 */
[----:B------:R-:W-:Y:S01]  /*179f0*/  IMAD.MOV.U32 R117, RZ, RZ, R12 ;  /* 0x000000ffff757224 */ /* 0x000fe200078e000c */
[----:B------:R-:W-:Y:S01]  /*17a00*/  LOP3.LUT R108, R43, UR33, R108, 0x96, !PT ;  /* 0x000000212b6c7c12 */ /* 0x000fe2000f8e966c */
[----:B------:R-:W-:Y:S02]  /*17a10*/  IMAD.MOV.U32 R121, RZ, RZ, R18 ;  /* 0x000000ffff797224 */ /* 0x000fe400078e0012 */
[--C-:B------:R-:W-:Y:S01]  /*17a20*/  FFMA.FTZ R11, R11, UR4, -R152.reuse ;  /* 0x000000040b0b7c23 */ /* 0x100fe20008010898 */
[--C-:B------:R-:W-:Y:S01]  /*17a30*/  FFMA.FTZ R154, R62, UR4, -R152.reuse ;  /* 0x000000043e9a7c23 */ /* 0x100fe20008010898 */
[--C-:B------:R-:W-:Y:S01]  /*17a40*/  FFMA.FTZ R160, R58, UR4, -R152.reuse ;  /* 0x000000043aa07c23 */ /* 0x100fe20008010898 */
[--C-:B------:R-:W-:Y:S01]  /*17a50*/  FFMA.FTZ R159, R59, UR4, -R152.reuse ;  /* 0x000000043b9f7c23 */ /* 0x100fe20008010898 */
[----:B------:R-:W-:Y:S01]  /*17a60*/  FFMA.FTZ R152, R63, UR4, -R152 ;  /* 0x000000043f987c23 */ /* 0x000fe20008010898 */
[----:B------:R-:W-:Y:S02]  /*17a70*/  IMAD.MOV.U32 R42, RZ, RZ, R50 ;  /* 0x000000ffff2a7224 */ /* 0x000fe400078e0032 */
[C---:B----4-:R-:W-:Y:S01]  /*17a80*/  FMUL.FTZ R18, R67.reuse, R106 ;  /* 0x0000006a43127220 */ /* 0x050fe20000410000 */
[----:B------:R-:W-:Y:S02]  /*17a90*/  IMAD.MOV.U32 R59, RZ, RZ, R23 ;  /* 0x000000ffff3b7224 */ /* 0x000fe400078e0017 */
[C---:B------:R-:W-:Y:S01]  /*17aa0*/  FMUL.FTZ R23, R67.reuse, R111 ;  /* 0x0000006f43177220 */ /* 0x040fe20000410000 */
[----:B------:R-:W-:Y:S02]  /*17ab0*/  IMAD.MOV.U32 R63, RZ, RZ, R19 ;  /* 0x000000ffff3f7224 */ /* 0x000fe400078e0013 */
[C---:B------:R-:W-:Y:S01]  /*17ac0*/  FMUL.FTZ R19, R67.reuse, R107 ;  /* 0x0000006b43137220 */ /* 0x040fe20000410000 */
[----:B------:R-:W-:Y:S01]  /*17ad0*/  FADD.FTZ R92, -R0, R135 ;  /* 0x00000087005c7221 */ /* 0x000fe20000010100 */
[C---:B------:R-:W-:Y:S01]  /*17ae0*/  FMUL.FTZ R50, R67.reuse, R122 ;  /* 0x0000007a43327220 */ /* 0x040fe20000410000 */
[----:B------:R-:W-:Y:S01]  /*17af0*/  IMAD.MOV.U32 R128, RZ, RZ, R121 ;  /* 0x000000ffff807224 */ /* 0x000fe200078e0079 */
[----:B------:R-:W1:Y:S01]  /*17b00*/  MUFU.EX2 R173, R173 ;  /* 0x000000ad00ad7308 */ /* 0x000e620000000800 */
[----:B------:R-:W-:Y:S02]  /*17b10*/  IMAD.MOV.U32 R129, RZ, RZ, R117 ;  /* 0x000000ffff817224 */ /* 0x000fe400078e0075 */
[----:B------:R-:W-:Y:S01]  /*17b20*/  FMUL.FTZ R92, R92, UR4 ;  /* 0x000000045c5c7c20 */ /* 0x000fe20008410000 */
[----:B------:R-:W-:Y:S06]  /*17b30*/  IMAD.MOV.U32 R106, RZ, RZ, R61 ;  /* 0x000000ffff6a7224 */ /* 0x000fec00078e003d */
[----:B------:R-:W-:Y:S01]  /*17b40*/  MUFU.EX2 R151, R151 ;  /* 0x0000009700977308 */ /* 0x000fe20000000800 */
[----:B------:R-:W-:Y:S02]  /*17b50*/  IMAD.MOV.U32 R117, RZ, RZ, R56 ;  /* 0x000000ffff757224 */ /* 0x000fe400078e0038 */
[----:B------:R-:W-:Y:S07]  /*17b60*/  IMAD.MOV.U32 R135, RZ, RZ, R45 ;  /* 0x000000ffff877224 */ /* 0x000fee00078e002d */
[----:B------:R-:W-:Y:S01]  /*17b70*/  MUFU.EX2 R92, R92 ;  /* 0x0000005c005c7308 */ /* 0x000fe20000000800 */
[----:B------:R-:W-:Y:S02]  /*17b80*/  IMAD.MOV.U32 R107, RZ, RZ, R44 ;  /* 0x000000ffff6b7224 */ /* 0x000fe400078e002c */
[----:B------:R-:W-:Y:S07]  /*17b90*/  IMAD.MOV.U32 R122, RZ, RZ, R25 ;  /* 0x000000ffff7a7224 */ /* 0x000fee00078e0019 */
[----:B------:R-:W-:Y:S01]  /*17ba0*/  MUFU.EX2 R149, R149 ;  /* 0x0000009500957308 */ /* 0x000fe20000000800 */
[----:B------:R-:W-:Y:S02]  /*17bb0*/  IMAD.MOV.U32 R124, RZ, RZ, R40 ;  /* 0x000000ffff7c7224 */ /* 0x000fe400078e0028 */
[----:B------:R-:W-:Y:S07]  /*17bc0*/  IMAD.MOV.U32 R121, RZ, RZ, R8 ;  /* 0x000000ffff797224 */ /* 0x000fee00078e0008 */
[----:B------:R-:W-:Y:S01]  /*17bd0*/  MUFU.EX2 R182, R182 ;  /* 0x000000b600b67308 */ /* 0x000fe20000000800 */
[----:B------:R-:W-:Y:S09]  /*17be0*/  IMAD.WIDE.U32 R108, R108, -0x326172a9, RZ ;  /* 0xcd9e8d576c6c7825 */ /* 0x000ff200078e00ff */
[----:B------:R-:W-:Y:S01]  /*17bf0*/  MUFU.EX2 R124, R124 ;  /* 0x0000007c007c7308 */ /* 0x000fe20000000800 */
[----:B------:R-:W-:Y:S01]  /*17c00*/  IMAD.MOV.U32 R176, RZ, RZ, R46 ;  /* 0x000000ffffb07224 */ /* 0x000fe200078e002e */
[----:B------:R-:W-:Y:S01]  /*17c10*/  LOP3.LUT R169, R108, R169, RZ, 0x3c, !PT ;  /* 0x000000a96ca97212 */ /* 0x000fe200078e3cff */
[----:B------:R-:W-:Y:S02]  /*17c20*/  IMAD.MOV.U32 R62, RZ, RZ, R22 ;  /* 0x000000ffff3e7224 */ /* 0x000fe400078e0016 */
[C---:B------:R-:W-:Y:S01]  /*17c30*/  FMUL.FTZ R22, R67.reuse, R110 ;  /* 0x0000006e43167220 */ /* 0x040fe20000410000 */
[----:B------:R-:W-:Y:S01]  /*17c40*/  IMAD.MOV.U32 R47, RZ, RZ, R35 ;  /* 0x000000ffff2f7224 */ /* 0x000fe200078e0023 */
[----:B------:R-:W-:Y:S01]  /*17c50*/  LOP3.LUT R176, R176, 0xff, RZ, 0xc0, !PT ;  /* 0x000000ffb0b07812 */ /* 0x000fe200078ec0ff */
[----:B------:R-:W-:Y:S02]  /*17c60*/  IMAD.MOV.U32 R58, RZ, RZ, R34 ;  /* 0x000000ffff3a7224 */ /* 0x000fe400078e0022 */
[C---:B------:R-:W-:Y:S01]  /*17c70*/  FMUL.FTZ R34, R67.reuse, R114 ;  /* 0x0000007243227220 */ /* 0x040fe20000410000 */
[----:B------:R-:W-:Y:S01]  /*17c80*/  FMUL.FTZ R35, R67, R115 ;  /* 0x0000007343237220 */ /* 0x000fe20000410000 */
[----:B-1----:R-:W-:Y:S01]  /*17c90*/  F2FP.BF16.F32.PACK_AB R115, R173, R172 ;  /* 0x000000acad73723e */ /* 0x002fe200000010ff */
[----:B------:R-:W-:Y:S01]  /*17ca0*/  MUFU.EX2 R154, R154 ;  /* 0x0000009a009a7308 */ /* 0x000fe20000000800 */
[----:B---3--:R-:W-:Y:S05]  /*17cb0*/  @!P5 HFMA2.BF16_V2 R5, -RZ.H0_H0, RZ.H0_H0, -R142.H0_H0 ;  /* 0x200000ffff05d231 */ /* 0x008fea000034098e */
[----:B------:R-:W-:Y:S01]  /*17cc0*/  PRMT R10, R5, 0x7610, R10 ;  /* 0x00007610050a7816 */ /* 0x000fe2000000000a */
[----:B------:R1:W-:Y:S03]  /*17cd0*/  @!P5 STL.S16 [R1+0x8], R5 ;  /* 0x000008050100d387 */ /* 0x0003e60000100600 */
[----:B------:R-:W-:Y:S01]  /*17ce0*/  @!P5 PRMT R142, R10, 0x5410, RZ ;  /* 0x000054100a8ed816 */ /* 0x000fe200000000ff */
[----:B------:R-:W3:Y:S01]  /*17cf0*/  LDL.LU R14, [R1+0x7c] ;  /* 0x00007c00010e7983 */ /* 0x000ee20000300800 */
[----:B------:R-:W-:Y:S02]  /*17d00*/  IMAD.MOV.U32 R10, RZ, RZ, R36 ;  /* 0x000000ffff0a7224 */ /* 0x000fe400078e0024 */
[----:B------:R-:W-:Y:S01]  /*17d10*/  FMUL.FTZ R36, R6, R116 ;  /* 0x0000007406247220 */ /* 0x000fe20000410000 */
[----:B------:R-:W4:Y:S01]  /*17d20*/  LDL.LU R30, [R1+0x78] ;  /* 0x00007800011e7983 */ /* 0x000f220000300800 */
[----:B------:R-:W-:Y:S03]  /*17d30*/  IMAD.MOV.U32 R27, RZ, RZ, R10 ;  /* 0x000000ffff1b7224 */ /* 0x000fe600078e000a */
[----:B------:R-:W-:Y:S01]  /*17d40*/  STG.E.U16 desc[UR26][R164.64], R142 ;  /* 0x0000008ea4007986 */ /* 0x000fe2000c10151a */
[----:B-1----:R-:W-:Y:S04]  /*17d50*/  PRMT R5, R166, 0x7770, RZ ;  /* 0x00007770a6057816 */ /* 0x002fe800000000ff */
[----:B------:R-:W-:Y:S01]  /*17d60*/  ISETP.LE.U32.AND P5, PT, R5, UR12, PT ;  /* 0x0000000c05007c0c */ /* 0x000fe2000bfa3070 */
[C---:B------:R-:W-:Y:S01]  /*17d70*/  FMUL.FTZ R5, R6.reuse, R93 ;  /* 0x0000005d06057220 */ /* 0x040fe20000410000 */
[----:B---3--:R-:W-:Y:S01]  /*17d80*/  FFMA.FTZ R93, R6, R14, R171 ;  /* 0x0000000e065d7223 */ /* 0x008fe200000100ab */
[----:B------:R-:W-:Y:S01]  /*17d90*/  PRMT R171, R46, 0x7771, RZ ;  /* 0x000077712eab7816 */ /* 0x000fe200000000ff */
[----:B------:R-:W-:Y:S02]  /*17da0*/  IMAD.MOV.U32 R14, RZ, RZ, R66 ;  /* 0x000000ffff0e7224 */ /* 0x000fe400078e0042 */
[----:B------:R-:W-:Y:S01]  /*17db0*/  FADD.FTZ R6, -R2, R133 ;  /* 0x0000008502067221 */ /* 0x000fe20000010100 */
[----:B------:R-:W-:Y:S02]  /*17dc0*/  IMAD.MOV.U32 R66, RZ, RZ, R54 ;  /* 0x000000ffff427224 */ /* 0x000fe400078e0036 */
[C---:B----4-:R-:W-:Y:S01]  /*17dd0*/  FFMA.FTZ R112, R67.reuse, R30, R7 ;  /* 0x0000001e43707223 */ /* 0x050fe20000010007 */
[----:B------:R-:W-:Y:S02]  /*17de0*/  IMAD.MOV.U32 R113, RZ, RZ, R14 ;  /* 0x000000ffff717224 */ /* 0x000fe400078e000e */
[----:B------:R-:W-:Y:S01]  /*17df0*/  FMUL.FTZ R10, R6, UR4 ;  /* 0x00000004060a7c20 */ /* 0x000fe20008410000 */
[----:B------:R-:W-:Y:S02]  /*17e00*/  IMAD.MOV.U32 R14, RZ, RZ, R55 ;  /* 0x000000ffff0e7224 */ /* 0x000fe400078e0037 */
[----:B------:R-:W-:Y:S01]  /*17e10*/  FMUL.FTZ R55, R67, R127 ;  /* 0x0000007f43377220 */ /* 0x000fe20000410000 */
[----:B------:R-:W-:Y:S01]  /*17e20*/  IMAD.MOV.U32 R54, RZ, RZ, R39 ;  /* 0x000000ffff367224 */ /* 0x000fe200078e0027 */
[----:B------:R-:W3:Y:S01]  /*17e30*/  LDL.LU R127, [R1+0x74] ;  /* 0x00007400017f7983 */ /* 0x000ee20000300800 */
[----:B------:R-:W-:Y:S01]  /*17e40*/  IMAD.MOV.U32 R39, RZ, RZ, R170 ;  /* 0x000000ffff277224 */ /* 0x000fe200078e00aa */
[----:B------:R-:W-:Y:S01]  /*17e50*/  LOP3.LUT R14, R109, R14, RZ, 0x3c, !PT ;  /* 0x0000000e6d0e7212 */ /* 0x000fe200078e3cff */
[----:B------:R-:W1:Y:S01]  /*17e60*/  MUFU.EX2 R10, R10 ;  /* 0x0000000a000a7308 */ /* 0x000e620000000800 */
        /* <DEDUP_REMOVED lines=12> */
[----:B------:R-:W-:Y:S02]  /*17f30*/  IMAD.MOV.U32 R15, RZ, RZ, R51 ;  /* 0x000000ffff0f7224 */ /* 0x000fe400078e0033 */
[C---:B------:R-:W-:Y:S01]  /*17f40*/  FMUL.FTZ R51, R67.reuse, R123 ;  /* 0x0000007b43337220 */ /* 0x040fe20000410000 */
[----:B------:R-:W-:Y:S02]  /*17f50*/  IMAD.MOV.U32 R95, RZ, RZ, R30 ;  /* 0x000000ffff5f7224 */ /* 0x000fe400078e001e */
[----:B-1----:R-:W-:Y:S01]  /*17f60*/  FMUL.FTZ R8, R10, R68 ;  /* 0x000000440a087220 */ /* 0x002fe20000410000 */
[----:B------:R-:W-:Y:S01]  /*17f70*/  PRMT R68, R168, 0x7632, R68 ;  /* 0x00007632a8447816 */ /* 0x000fe20000000044 */
[----:B------:R-:W-:Y:S02]  /*17f80*/  IMAD.MOV.U32 R119, RZ, RZ, R9 ;  /* 0x000000ffff777224 */ /* 0x000fe400078e0009 */
[----:B------:R-:W-:Y:S01]  /*17f90*/  FMUL.FTZ R9, R10, R69 ;  /* 0x000000450a097220 */ /* 0x000fe20000410000 */
[----:B------:R-:W-:Y:S01]  /*17fa0*/  IMAD.MOV.U32 R125, RZ, RZ, R113 ;  /* 0x000000ffff7d7224 */ /* 0x000fe200078e0071 */
[----:B------:R-:W-:Y:S01]  /*17fb0*/  LOP3.LUT R68, R68, 0xff, RZ, 0xc0, !PT ;  /* 0x000000ff44447812 */ /* 0x000fe200078ec0ff */
        /* <DEDUP_REMOVED lines=18> */
[C---:B------:R-:W-:Y:S01]  /*180e0*/  FMUL.FTZ R45, R10.reuse, R89 ;  /* 0x000000590a2d7220 */ /* 0x040fe20000410000 */
[C---:B------:R-:W-:Y:S01]  /*180f0*/  FMUL.FTZ R56, R10.reuse, R96 ;  /* 0x000000600a387220 */ /* 0x040fe20000410000 */
[C---:B------:R-:W-:Y:S01]  /*18100*/  FMUL.FTZ R57, R10.reuse, R97 ;  /* 0x000000610a397220 */ /* 0x040fe20000410000 */
[C---:B------:R-:W-:Y:S01]  /*18110*/  FMUL.FTZ R60, R10.reuse, R100 ;  /* 0x000000640a3c7220 */ /* 0x040fe20000410000 */
[----:B------:R-:W-:Y:S01]  /*18120*/  FMUL.FTZ R61, R10, R101 ;  /* 0x000000650a3d7220 */ /* 0x000fe20000410000 */
[----:B------:R-:W-:Y:S04]  /*18130*/  IMAD.WIDE.U32 R80, R14, -0x2daee0ad, RZ ;  /* 0xd2511f530e507825 */ /* 0x000fe800078e00ff */
[C---:B------:R-:W-:Y:S01]  /*18140*/  FMUL.FTZ R14, R92.reuse, R74 ;  /* 0x0000004a5c0e7220 */ /* 0x040fe20000410000 */
[----:B------:R1:W-:Y:S01]  /*18150*/  MUFU.EX2 R77, R126 ;  /* 0x0000007e004d7308 */ /* 0x0003e20000000800 */
[----:B------:R-:W-:Y:S02]  /*18160*/  IMAD.MOV.U32 R46, RZ, RZ, R38 ;  /* 0x000000ffff2e7224 */ /* 0x000fe400078e0026 */
[C---:B------:R-:W-:Y:S07]  /*18170*/  FMUL.FTZ R38, R67.reuse, R118 ;  /* 0x0000007643267220 */ /* 0x040fee0000410000 */
[----:B------:R-:W4:Y:S01]  /*18180*/  MUFU.EX2 R73, R11 ;  /* 0x0000000b00497308 */ /* 0x000f220000000800 */
[----:B------:R-:W-:Y:S02]  /*18190*/  IMAD.MOV.U32 R85, RZ, RZ, R122 ;  /* 0x000000ffff557224 */ /* 0x000fe400078e007a */
[----:B------:R-:W-:Y:S01]  /*181a0*/  FMUL.FTZ R67, R67, R131 ;  /* 0x0000008343437220 */ /* 0x000fe20000410000 */
[----:B------:R-:W-:Y:S06]  /*181b0*/  IMAD.MOV.U32 R72, RZ, RZ, R133 ;  /* 0x000000ffff487224 */ /* 0x000fec00078e0085 */
[----:B------:R-:W-:Y:S01]  /*181c0*/  MUFU.EX2 R94, R94 ;  /* 0x0000005e005e7308 */ /* 0x000fe20000000800 */
[----:B------:R-:W-:Y:S02]  /*181d0*/  IMAD.MOV.U32 R122, RZ, RZ, R111 ;  /* 0x000000ffff7a7224 */ /* 0x000fe400078e006f */
[----:B------:R-:W-:Y:S02]  /*181e0*/  IMAD.MOV.U32 R97, RZ, RZ, R59 ;  /* 0x000000ffff617224 */ /* 0x000fe400078e003b */
[C---:B------:R-:W-:Y:S01]  /*181f0*/  FMUL.FTZ R59, R92.reuse, R99 ;  /* 0x000000635c3b7220 */ /* 0x040fe20000410000 */
[----:B------:R-:W-:Y:S02]  /*18200*/  IMAD.MOV.U32 R84, RZ, RZ, R63 ;  /* 0x000000ffff547224 */ /* 0x000fe400078e003f */
[C---:B------:R-:W-:Y:S01]  /*18210*/  FMUL.FTZ R63, R92.reuse, R103 ;  /* 0x000000675c3f7220 */ /* 0x040fe20000410000 */
[----:B-1----:R-:W-:Y:S01]  /*18220*/  IMAD.MOV.U32 R126, RZ, RZ, R106 ;  /* 0x000000ffff7e7224 */ /* 0x002fe200078e006a */
[----:B------:R-:W-:Y:S01]  /*18230*/  MUFU.EX2 R113, R113 ;  /* 0x0000007100717308 */ /* 0x000fe20000000800 */
[----:B------:R-:W-:Y:S01]  /*18240*/  IMAD.MOV.U32 R106, RZ, RZ, R62 ;  /* 0x000000ffff6a7224 */ /* 0x000fe200078e003e */
[C---:B----4-:R-:W-:Y:S01]  /*18250*/  F2FP.BF16.F32.PACK_AB R104, R73.reuse, R77 ;  /* 0x0000004d4968723e */ /* 0x050fe200000010ff */
[C---:B------:R-:W-:Y:S01]  /*18260*/  FMUL.FTZ R11, R92.reuse, R71 ;  /* 0x000000475c0b7220 */ /* 0x040fe20000410000 */
[----:B------:R-:W-:Y:S02]  /*18270*/  IMAD.MOV.U32 R133, RZ, RZ, R42 ;  /* 0x000000ffff857224 */ /* 0x000fe400078e002a */
[----:B------:R-:W-:Y:S01]  /*18280*/  FMUL.FTZ R42, R92, R86 ;  /* 0x000000565c2a7220 */ /* 0x000fe20000410000 */
[----:B------:R-:W-:Y:S01]  /*18290*/  PRMT R103, R104, 0x7632, R103 ;  /* 0x0000763268677816 */ /* 0x000fe20000000067 */
        /* <DEDUP_REMOVED lines=13> */
[----:B------:R-:W-:Y:S02]  /*18370*/  IMAD.MOV.U32 R79, RZ, RZ, R71 ;  /* 0x000000ffff4f7224 */ /* 0x000fe400078e0047 */
[----:B------:R-:W-:Y:S01]  /*18380*/  IMAD.MOV.U32 R86, RZ, RZ, R125 ;  /* 0x000000ffff567224 */ /* 0x000fe200078e007d */
[----:B------:R-:W-:Y:S01]  /*18390*/  LOP3.LUT R125, R168, 0xffff, RZ, 0xc0, !PT ;  /* 0x0000ffffa87d7812 */ /* 0x000fe200078ec0ff */
[----:B------:R-:W-:Y:S02]  /*183a0*/  IMAD.MOV.U32 R90, RZ, RZ, R111 ;  /* 0x000000ffff5a7224 */ /* 0x000fe400078e006f */
[----:B------:R-:W-:Y:S01]  /*183b0*/  IMAD.MOV.U32 R111, RZ, RZ, R238 ;  /* 0x000000ffff6f7224 */ /* 0x000fe200078e00ee */
[----:B------:R-:W-:Y:S01]  /*183c0*/  SHF.R.U32.HI R125, RZ, 0x8, R125 ;  /* 0x00000008ff7d7819 */ /* 0x000fe2000001167d */
[----:B---3--:R-:W-:Y:S01]  /*183d0*/  FFMA.FTZ R69, R10, R127, R130 ;  /* 0x0000007f0a457223 */ /* 0x008fe20000010082 */
[----:B------:R-:W-:Y:S01]  /*183e0*/  IMAD.MOV.U32 R127, RZ, RZ, R128 ;  /* 0x000000ffff7f7224 */ /* 0x000fe200078e0080 */
[----:B------:R2:W3:Y:S01]  /*183f0*/  LDL.S16 R10, [R1+0x2c] ;  /* 0x00002c00010a7983 */ /* 0x0004e20000100600 */
[----:B------:R-:W-:Y:S02]  /*18400*/  IMAD.MOV.U32 R128, RZ, RZ, R30 ;  /* 0x000000ffff807224 */ /* 0x000fe400078e001e */
[C---:B------:R-:W-:Y:S01]  /*18410*/  FMUL.FTZ R30, R92.reuse, R82 ;  /* 0x000000525c1e7220 */ /* 0x040fe20000410000 */
[----:B------:R-:W-:Y:S02]  /*18420*/  IMAD.MOV.U32 R130, RZ, RZ, R47 ;  /* 0x000000ffff827224 */ /* 0x000fe400078e002f */
[----:B------:R-:W-:Y:S01]  /*18430*/  FMUL.FTZ R47, R92, R91 ;  /* 0x0000005b5c2f7220 */ /* 0x000fe20000410000 */
[----:B------:R-:W-:Y:S02]  /*18440*/  IMAD.MOV.U32 R91, RZ, RZ, R86 ;  /* 0x000000ffff5b7224 */ /* 0x000fe400078e0056 */
[----:B------:R-:W-:Y:S01]  /*18450*/  FADD.FTZ R76, R76, R69 ;  /* 0x000000454c4c7221 */ /* 0x000fe20000010000 */
[----:B------:R-:W-:Y:S01]  /*18460*/  SHF.R.U32.HI R69, RZ, 0x18, R168 ;  /* 0x00000018ff457819 */ /* 0x000fe200000116a8 */
[----:B---3--:R-:W-:Y:S05]  /*18470*/  @!P3 HFMA2.BF16_V2 R10, -RZ.H0_H0, RZ.H0_H0, -R137.H0_H0 ;  /* 0x200000ffff0ab231 */ /* 0x008fea0000340989 */
[----:B------:R-:W-:Y:S01]  /*18480*/  PRMT R100, R10, 0x7610, R100 ;  /* 0x000076100a647816 */ /* 0x000fe20000000064 */
[----:B------:R1:W-:Y:S03]  /*18490*/  @!P3 STL.S16 [R1+0x2c], R10 ;  /* 0x00002c0a0100b387 */ /* 0x0003e60000100600 */
[----:B------:R-:W-:Y:S01]  /*184a0*/  @!P3 PRMT R137, R100, 0x5410, RZ ;  /* 0x000054106489b816 */ /* 0x000fe200000000ff */
[----:B------:R-:W3:Y:S01]  /*184b0*/  LDL.LU R74, [R1+0x70] ;  /* 0x00007000014a7983 */ /* 0x000ee20000300800 */
[----:B------:R-:W-:Y:S01]  /*184c0*/  ISETP.LE.U32.AND P3, PT, R68, UR12, PT ;  /* 0x0000000c44007c0c */ /* 0x000fe2000bf63070 */
[----:B------:R-:W-:Y:S02]  /*184d0*/  IMAD.MOV.U32 R100, RZ, RZ, R97 ;  /* 0x000000ffff647224 */ /* 0x000fe400078e0061 */
[----:B------:R-:W-:Y:S01]  /*184e0*/  IMAD.MOV.U32 R97, RZ, RZ, R89 ;  /* 0x000000ffff617224 */ /* 0x000fe200078e0059 */
[----:B------:R-:W-:Y:S01]  /*184f0*/  STG.E.U16 desc[UR26][R164.64+0x2], R137 ;  /* 0x00000289a4007986 */ /* 0x000fe2000c10151a */
[----:B------:R-:W-:Y:S02]  /*18500*/  IMAD.MOV.U32 R89, RZ, RZ, R85 ;  /* 0x000000ffff597224 */ /* 0x000fe400078e0055 */
[----:B------:R-:W-:Y:S01]  /*18510*/  FADD.FTZ R71, R100, R93 ;  /* 0x0000005d64477221 */ /* 0x000fe20000010000 */
[----:B------:R-:W-:Y:S02]  /*18520*/  IMAD.MOV.U32 R85, RZ, RZ, R107 ;  /* 0x000000ffff557224 */ /* 0x000fe400078e006b */
[----:B------:R-:W-:Y:S02]  /*18530*/  IMAD.MOV.U32 R107, RZ, RZ, R135 ;  /* 0x000000ffff6b7224 */ /* 0x000fe400078e0087 */
[----:B------:R-:W-:Y:S02]  /*18540*/  IMAD.MOV.U32 R135, RZ, RZ, R117 ;  /* 0x000000ffff877224 */ /* 0x000fe400078e0075 */
[----:B------:R-:W-:Y:S02]  /*18550*/  IMAD.MOV.U32 R117, RZ, RZ, R245 ;  /* 0x000000ffff757224 */ /* 0x000fe400078e00f5 */
[----:B------:R-:W-:Y:S02]  /*18560*/  IMAD.MOV.U32 R100, RZ, RZ, R97 ;  /* 0x000000ffff647224 */ /* 0x000fe400078e0061 */
[----:B------:R-:W-:Y:S02]  /*18570*/  IMAD.MOV.U32 R97, RZ, RZ, R89 ;  /* 0x000000ffff617224 */ /* 0x000fe400078e0059 */
[----:B------:R-:W-:Y:S02]  /*18580*/  IMAD.MOV.U32 R89, RZ, RZ, R85 ;  /* 0x000000ffff597224 */ /* 0x000fe400078e0055 */
[C---:B-1----:R-:W-:Y:S01]  /*18590*/  FMUL.FTZ R10, R92.reuse, R70 ;  /* 0x000000465c0a7220 */ /* 0x042fe20000410000 */
[----:B------:R-:W-:Y:S02]  /*185a0*/  IMAD.MOV.U32 R70, RZ, RZ, R26 ;  /* 0x000000ffff467224 */ /* 0x000fe400078e001a */
[----:B------:R-:W-:Y:S01]  /*185b0*/  FMUL.FTZ R26, R92, R78 ;  /* 0x0000004e5c1a7220 */ /* 0x000fe20000410000 */
[----:B------:R-:W-:Y:S02]  /*185c0*/  IMAD.MOV.U32 R85, RZ, RZ, R106 ;  /* 0x000000ffff557224 */ /* 0x000fe400078e006a */
[----:B------:R-:W-:Y:S01]  /*185d0*/  FADD.FTZ R112, R100, R112 ;  /* 0x0000007064707221 */ /* 0x000fe20000010000 */
[----:B------:R-:W-:Y:S01]  /*185e0*/  IMAD.MOV.U32 R78, RZ, RZ, R70 ;  /* 0x000000ffff4e7224 */ /* 0x000fe200078e0046 */
[----:B------:R-:W-:Y:S01]  /*185f0*/  MUFU.EX2 R117, R117 ;  /* 0x0000007500757308 */ /* 0x000fe20000000800 */
[----:B------:R-:W-:Y:S02]  /*18600*/  IMAD.MOV.U32 R100, RZ, RZ, R97 ;  /* 0x000000ffff647224 */ /* 0x000fe400078e0061 */
[----:B------:R-:W-:Y:S02]  /*18610*/  IMAD.MOV.U32 R97, RZ, RZ, R89 ;  /* 0x000000ffff617224 */ /* 0x000fe400078e0059 */
[----:B------:R-:W-:Y:S01]  /*18620*/  IMAD.MOV.U32 R89, RZ, RZ, R131 ;  /* 0x000000ffff597224 */ /* 0x000fe200078e0083 */
[----:B------:R-:W-:Y:S01]  /*18630*/  LOP3.LUT R131, R168, 0xff, RZ, 0xc0, !PT ;  /* 0x000000ffa8837812 */ /* 0x000fe200078ec0ff */
[----:B---3--:R-:W-:Y:S01]  /*18640*/  FFMA.FTZ R92, R92, R74, R77 ;  /* 0x0000004a5c5c7223 */ /* 0x008fe2000001004d */
[----:B------:R-:W-:Y:S02]  /*18650*/  LOP3.LUT R74, R226, UR20, R81, 0x96, !PT ;  /* 0x00000014e24a7c12 */ /* 0x000fe4000f8e9651 */
[----:B------:R2:W3:Y:S01]  /*18660*/  LDL.LU.64 R226, [R1+0xc8] ;  /* 0x0000c80001e27983 */ /* 0x0004e20000300a00 */
[----:B------:R1:W-:Y:S01]  /*18670*/  MUFU.EX2 R81, R91 ;  /* 0x0000005b00517308 */ /* 0x0003e20000000800 */
[----:B------:R-:W-:Y:S01]  /*18680*/  FADD.FTZ R92, R73, R92 ;  /* 0x0000005c495c7221 */ /* 0x000fe20000010000 */
[----:B------:R-:W-:Y:S01]  /*18690*/  LOP3.LUT R73, R129, 0xff, RZ, 0xc0, !PT ;  /* 0x000000ff81497812 */ /* 0x000fe200078ec0ff */
[----:B------:R-:W-:Y:S02]  /*186a0*/  IMAD.WIDE.U32 R74, R74, -0x326172a9, RZ ;  /* 0xcd9e8d574a4a7825 */ /* 0x000fe400078e00ff */
[----:B------:R2:W4:Y:S03]  /*186b0*/  LDL.LU R245, [R1+0xc0] ;  /* 0x0000c00001f57983 */ /* 0x0005260000300800 */
[----:B------:R-:W-:Y:S01]  /*186c0*/  LOP3.LUT R70, R78, UR11, R75, 0x96, !PT ;  /* 0x0000000b4e467c12 */ /* 0x000fe2000f8e964b */
[----:B------:R-:W2:Y:S01]  /*186d0*/  LDL.LU R106, [R1+0x80] ;  /* 0x00008000016a7983 */ /* 0x000ea20000300800 */
[----:B------:R-:W-:Y:S03]  /*186e0*/  IMAD.WIDE.U32 R78, R169, -0x2daee0ad, RZ ;  /* 0xd2511f53a94e7825 */ /* 0x000fe600078e00ff */
[----:B------:R2:W3:Y:S01]  /*186f0*/  LDL.S16 R77, [R1+0x28] ;  /* 0x00002800014d7983 */ /* 0x0004e20000100600 */
[----:B------:R-:W-:Y:S01]  /*18700*/  IMAD.WIDE.U32 R82, R70, -0x2daee0ad, RZ ;  /* 0xd2511f5346527825 */ /* 0x000fe200078e00ff */
[----:B------:R-:W-:Y:S03]  /*18710*/  LOP3.LUT R80, R80, UR17, R79, 0x96, !PT ;  /* 0x0000001150507c12 */ /* 0x000fe6000f8e964f */
[----:B-1----:R-:W-:Y:S01]  /*18720*/  IMAD.MOV.U32 R91, RZ, RZ, R90 ;  /* 0x000000ffff5b7224 */ /* 0x002fe200078e005a */
[----:B------:R-:W-:Y:S01]  /*18730*/  LOP3.LUT R70, R78, UR16, R83, 0x96, !PT ;  /* 0x000000104e467c12 */ /* 0x000fe2000f8e9653 */
[----:B------:R-:W-:Y:S01]  /*18740*/  IMAD.MOV.U32 R90, RZ, RZ, R72 ;  /* 0x000000ffff5a7224 */ /* 0x000fe200078e0048 */
[----:B------:R-:W1:Y:S01]  /*18750*/  MUFU.EX2 R78, R242 ;  /* 0x000000f2004e7308 */ /* 0x000e620000000800 */
[----:B------:R-:W-:Y:S02]  /*18760*/  IMAD.MOV.U32 R98, RZ, RZ, R91 ;  /* 0x000000ffff627224 */ /* 0x000fe400078e005b */
[----:B------:R-:W-:Y:S02]  /*18770*/  IMAD.MOV.U32 R91, RZ, RZ, R90 ;  /* 0x000000ffff5b7224 */ /* 0x000fe400078e005a */
[----:B------:R-:W-:Y:S02]  /*18780*/  IMAD.MOV.U32 R90, RZ, RZ, R100 ;  /* 0x000000ffff5a7224 */ /* 0x000fe400078e0064 */
[----:B------:R-:W-:Y:S02]  /*18790*/  IMAD.MOV.U32 R100, RZ, RZ, R96 ;  /* 0x000000ffff647224 */ /* 0x000fe400078e0060 */
[----:B------:R-:W-:Y:S02]  /*187a0*/  IMAD.MOV.U32 R96, RZ, RZ, R89 ;  /* 0x000000ffff607224 */ /* 0x000fe400078e0059 */
[----:B------:R-:W-:Y:S02]  /*187b0*/  IMAD.MOV.U32 R89, RZ, RZ, R85 ;  /* 0x000000ffff597224 */ /* 0x000fe400078e0055 */
[----:B------:R-:W-:Y:S01]  /*187c0*/  IMAD.MOV.U32 R85, RZ, RZ, R237 ;  /* 0x000000ffff557224 */ /* 0x000fe200078e00ed */
[----:B-1----:R-:W-:Y:S01]  /*187d0*/  F2FP.BF16.F32.PACK_AB R118, R78, R81 ;  /* 0x000000514e76723e */ /* 0x002fe200000010ff */
[----:B------:R-:W-:Y:S02]  /*187e0*/  IMAD.MOV.U32 R75, RZ, RZ, R90 ;  /* 0x000000ffff4b7224 */ /* 0x000fe400078e005a */
[----:B------:R-:W-:Y:S01]  /*187f0*/  FADD.FTZ R81, R81, R71 ;  /* 0x0000004751517221 */ /* 0x000fe20000010000 */
[----:B------:R-:W-:Y:S01]  /*18800*/  IMAD.MOV.U32 R90, RZ, RZ, R89 ;  /* 0x000000ffff5a7224 */ /* 0x000fe200078e0059 */
[----:B------:R-:W-:Y:S01]  /*18810*/  PRMT R93, R118, 0x7632, R93 ;  /* 0x00007632765d7816 */ /* 0x000fe2000000005d */
[----:B------:R-:W-:Y:S02]  /*18820*/  IMAD.MOV.U32 R89, RZ, RZ, R131 ;  /* 0x000000ffff597224 */ /* 0x000fe400078e0083 */
[----:B------:R-:W-:Y:S01]  /*18830*/  FADD.FTZ R81, R78, R81 ;  /* 0x000000514e517221 */ /* 0x000fe20000010000 */
[----:B------:R-:W-:Y:S02]  /*18840*/  IMAD.MOV.U32 R131, RZ, RZ, R204 ;  /* 0x000000ffff837224 */ /* 0x000fe400078e00cc */
[----:B------:R-:W-:Y:S02]  /*18850*/  IMAD.MOV.U32 R79, RZ, RZ, R91 ;  /* 0x000000ffff4f7224 */ /* 0x000fe400078e005b */
[----:B------:R-:W-:Y:S02]  /*18860*/  IMAD.MOV.U32 R91, RZ, RZ, R96 ;  /* 0x000000ffff5b7224 */ /* 0x000fe400078e0060 */
[----:B------:R-:W-:Y:S02]  /*18870*/  IMAD.MOV.U32 R96, RZ, RZ, R85 ;  /* 0x000000ffff607224 */ /* 0x000fe400078e0055 */
[----:B------:R-:W-:Y:S10]  /*18880*/  MUFU.EX2 R79, R79 ;  /* 0x0000004f004f7308 */ /* 0x000ff40000000800 */
[----:B------:R-:W-:Y:S01]  /*18890*/  MUFU.EX2 R96, R96 ;  /* 0x0000006000607308 */ /* 0x000fe20000000800 */
[----:B--2---:R-:W-:Y:S01]  /*188a0*/  LOP3.LUT R106, R108, R106, RZ, 0x3c, !PT ;  /* 0x0000006a6c6a7212 */ /* 0x004fe200078e3cff */
[----:B---3--:R-:W-:Y:S05]  /*188b0*/  @!P3 HFMA2.BF16_V2 R77, -RZ.H0_H0, RZ.H0_H0, -R104.H0_H0 ;  /* 0x200000ffff4db231 */ /* 0x008fea0000340968 */
[----:B------:R-:W-:Y:S01]  /*188c0*/  PRMT R87, R77, 0x7610, R87 ;  /* 0x000076104d577816 */ /* 0x000fe20000000057 */
[----:B------:R1:W-:Y:S04]  /*188d0*/  @!P3 STL.S16 [R1+0x28], R77 ;  /* 0x0000284d0100b387 */ /* 0x0003e80000100600 */
[----:B------:R2:W3:Y:S04]  /*188e0*/  LDL.LU R238, [R1+0xbc] ;  /* 0x0000bc0001ee7983 */ /* 0x0004e80000300800 */
[----:B------:R2:W2:Y:S04]  /*188f0*/  LDL.LU R242, [R1+0xb8] ;  /* 0x0000b80001f27983 */ /* 0x0004a80000300800 */
[----:B------:R2:W4:Y:S01]  /*18900*/  LDL.S16 R72, [R1+0x1c] ;  /* 0x00001c0001487983 */ /* 0x0005220000100600 */
[----:B-1----:R-:W-:Y:S02]  /*18910*/  PRMT R77, R104, 0x5410, R103 ;  /* 0x00005410684d7816 */ /* 0x002fe40000000067 */
[----:B------:R-:W-:Y:S01]  /*18920*/  @!P3 PRMT R104, R87, 0x5410, RZ ;  /* 0x000054105768b816 */ /* 0x000fe200000000ff */
[----:B------:R-:W-:Y:S01]  /*18930*/  IMAD.WIDE.U32 R86, R80, -0x326172a9, RZ ;  /* 0xcd9e8d5750567825 */ /* 0x000fe200078e00ff */
[----:B------:R-:W-:Y:S01]  /*18940*/  ISETP.LE.U32.AND P3, PT, R69, UR12, PT ;  /* 0x0000000c45007c0c */ /* 0x000fe2000bf63070 */
[----:B------:R1:W1:Y:S02]  /*18950*/  MUFU.EX2 R80, R98 ;  /* 0x0000006200507308 */ /* 0x0002640000000800 */
[----:B------:R-:W-:Y:S01]  /*18960*/  STG.E.U16 desc[UR26][R146.64], R104 ;  /* 0x0000006892007986 */ /* 0x000fe2000c10151a */
[----:B------:R-:W-:Y:S05]  /*18970*/  LOP3.LUT R168, R74, UR10, R87, 0x96, !PT ;  /* 0x0000000a4aa87c12 */ /* 0x000fea000f8e9657 */
[----:B------:R-:W-:Y:S05]  /*18980*/  IMAD.WIDE.U32 R168, R168, -0x2daee0ad, RZ ;  /* 0xd2511f53a8a87825 */ /* 0x000fea00078e00ff */
[--C-:B------:R-:W-:Y:S01]  /*18990*/  LOP3.LUT R82, R82, UR15, R169.reuse, 0x96, !PT ;  /* 0x0000000f52527c12 */ /* 0x100fe2000f8e96a9 */
[----:B-1----:R-:W-:Y:S01]  /*189a0*/  IMAD.MOV.U32 R98, RZ, RZ, R100 ;  /* 0x000000ffff627224 */ /* 0x002fe200078e0064 */
[----:B------:R-:W-:Y:S01]  /*189b0*/  F2FP.BF16.F32.PACK_AB R116, R79, R80 ;  /* 0x000000504f74723e */ /* 0x000fe200000010ff */
[----:B------:R-:W-:Y:S01]  /*189c0*/  IMAD.MOV.U32 R100, RZ, RZ, R84 ;  /* 0x000000ffff647224 */ /* 0x000fe200078e0054 */
[----:B------:R-:W-:Y:S01]  /*189d0*/  PRMT R169, R167, 0x7632, R169 ;  /* 0x00007632a7a97816 */ /* 0x000fe200000000a9 */
[----:B------:R-:W-:Y:S01]  /*189e0*/  IMAD.WIDE.U32 R84, R70, -0x326172a9, RZ ;  /* 0xcd9e8d5746547825 */ /* 0x000fe200078e00ff */
[----:B------:R-:W-:Y:S02]  /*189f0*/  PRMT R99, R116, 0x7632, R99 ;  /* 0x0000763274637816 */ /* 0x000fe40000000063 */
[----:B------:R-:W-:Y:S01]  /*18a00*/  LOP3.LUT R169, R169, 0xff, RZ, 0xc0, !PT ;  /* 0x000000ffa9a97812 */ /* 0x000fe200078ec0ff */
[----:B------:R-:W-:Y:S02]  /*18a10*/  IMAD.MOV.U32 R138, RZ, RZ, R98 ;  /* 0x000000ffff8a7224 */ /* 0x000fe400078e0062 */
[----:B------:R-:W-:Y:S01]  /*18a20*/  FADD.FTZ R112, R80, R112 ;  /* 0x0000007050707221 */ /* 0x000fe20000010000 */
[----:B------:R-:W-:Y:S02]  /*18a30*/  IMAD.MOV.U32 R98, RZ, RZ, R90 ;  /* 0x000000ffff627224 */ /* 0x000fe400078e005a */
[----:B------:R-:W-:Y:S02]  /*18a40*/  IMAD.MOV.U32 R90, RZ, RZ, R131 ;  /* 0x000000ffff5a7224 */ /* 0x000fe400078e0083 */
[----:B------:R-:W-:Y:S01]  /*18a50*/  IMAD.MOV.U32 R131, RZ, RZ, R127 ;  /* 0x000000ffff837224 */ /* 0x000fe200078e007f */
[----:B------:R-:W-:Y:S05]  /*18a60*/  LOP3.LUT R108, R109, R98, RZ, 0x3c, !PT ;  /* 0x000000626d6c7212 */ /* 0x000fea00078e3cff */
[----:B------:R-:W-:Y:S04]  /*18a70*/  IMAD.WIDE.U32 R108, R108, -0x2daee0ad, RZ ;  /* 0xd2511f536c6c7825 */ /* 0x000fe800078e00ff */
[----:B----4-:R-:W-:Y:S05]  /*18a80*/  @!P3 HFMA2.BF16_V2 R72, -RZ.H0_H0, RZ.H0_H0, -R103.H0_H0 ;  /* 0x200000ffff48b231 */ /* 0x010fea0000340967 */
[----:B------:R-:W-:Y:S01]  /*18a90*/  PRMT R74, R72, 0x7610, R74 ;  /* 0x00007610484a7816 */ /* 0x000fe2000000004a */
[----:B------:R1:W-:Y:S03]  /*18aa0*/  @!P3 STL.S16 [R1+0x1c], R72 ;  /* 0x00001c480100b387 */ /* 0x0003e60000100600 */
[----:B------:R-:W-:Y:S01]  /*18ab0*/  @!P3 PRMT R103, R74, 0x5410, RZ ;  /* 0x000054104a67b816 */ /* 0x000fe200000000ff */
[----:B------:R4:W4:Y:S01]  /*18ac0*/  LDL.LU R237, [R1+0xb4] ;  /* 0x0000b40001ed7983 */ /* 0x0009220000300800 */
[----:B------:R-:W-:Y:S02]  /*18ad0*/  IMAD.MOV.U32 R74, RZ, RZ, R75 ;  /* 0x000000ffff4a7224 */ /* 0x000fe400078e004b */
[----:B------:R-:W-:Y:S01]  /*18ae0*/  IMAD.MOV.U32 R75, RZ, RZ, R97 ;  /* 0x000000ffff4b7224 */ /* 0x000fe200078e0061 */
[----:B------:R2:W4:Y:S01]  /*18af0*/  LDL.LU R204, [R1+0xb0] ;  /* 0x0000b00001cc7983 */ /* 0x0005220000300800 */
[----:B------:R-:W-:Y:S01]  /*18b00*/  IMAD.MOV.U32 R97, RZ, RZ, R135 ;  /* 0x000000ffff617224 */ /* 0x000fe200078e0087 */
[----:B------:R-:W-:Y:S01]  /*18b10*/  LOP3.LUT R135, R86, UR9, R85, 0x96, !PT ;  /* 0x0000000956877c12 */ /* 0x000fe2000f8e9655 */
[----:B------:R-:W-:Y:S01]  /*18b20*/  IMAD.MOV.U32 R139, RZ, RZ, R75 ;  /* 0x000000ffff8b7224 */ /* 0x000fe200078e004b */
[C---:B------:R-:W-:Y:S01]  /*18b30*/  PRMT R75, R196.reuse, 0x7773, RZ ;  /* 0x00007773c44b7816 */ /* 0x040fe200000000ff */
[----:B------:R2:W3:Y:S01]  /*18b40*/  LDL.S16 R70, [R1+0x24] ;  /* 0x0000240001467983 */ /* 0x0004e20000100600 */
[----:B------:R-:W-:Y:S01]  /*18b50*/  IMAD.MOV.U32 R83, RZ, RZ, R74 ;  /* 0x000000ffff537224 */ /* 0x000fe200078e004a */
[C---:B------:R-:W-:Y:S01]  /*18b60*/  PRMT R74, R196.reuse, 0x7772, RZ ;  /* 0x00007772c44a7816 */ /* 0x040fe200000000ff */
[----:B------:R-:W-:Y:S01]  /*18b70*/  IMAD.MOV.U32 R140, RZ, RZ, R139 ;  /* 0x000000ffff8c7224 */ /* 0x000fe200078e008b */
[----:B------:R-:W-:Y:S01]  /*18b80*/  STG.E.U16 desc[UR26][R146.64+0x2], R103 ;  /* 0x0000026792007986 */ /* 0x000fe2000c10151a */
[----:B------:R-:W-:Y:S02]  /*18b90*/  IMAD.MOV.U32 R139, RZ, RZ, R91 ;  /* 0x000000ffff8b7224 */ /* 0x000fe400078e005b */
[----:B------:R-:W-:Y:S01]  /*18ba0*/  IMAD.MOV.U32 R91, RZ, RZ, R100 ;  /* 0x000000ffff5b7224 */ /* 0x000fe200078e0064 */
[----:B------:R-:W2:Y:S01]  /*18bb0*/  MUFU.EX2 R83, R83 ;  /* 0x0000005300537308 */ /* 0x000ea20000000800 */
[----:B------:R-:W-:Y:S02]  /*18bc0*/  IMAD.MOV.U32 R100, RZ, RZ, R89 ;  /* 0x000000ffff647224 */ /* 0x000fe400078e0059 */
[----:B------:R-:W-:Y:S01]  /*18bd0*/  IMAD.MOV.U32 R89, RZ, RZ, R126 ;  /* 0x000000ffff597224 */ /* 0x000fe200078e007e */
[----:B-1----:R-:W-:Y:S01]  /*18be0*/  PRMT R72, R196, 0x7771, RZ ;  /* 0x00007771c4487816 */ /* 0x002fe200000000ff */
[----:B------:R-:W-:Y:S05]  /*18bf0*/  IMAD.WIDE.U32 R126, R82, -0x326172a9, RZ ;  /* 0xcd9e8d57527e7825 */ /* 0x000fea00078e00ff */
[----:B------:R1:W1:Y:S01]  /*18c00*/  MUFU.EX2 R82, R140 ;  /* 0x0000008c00527308 */ /* 0x0002620000000800 */
[----:B------:R-:W-:Y:S01]  /*18c10*/  ISETP.GT.U32.AND P3, PT, R72, UR12, PT ;  /* 0x0000000c48007c0c */ /* 0x000fe2000bf64070 */
[----:B--2---:R-:W-:Y:S01]  /*18c20*/  FADD.FTZ R85, R83, R76 ;  /* 0x0000004c53557221 */ /* 0x004fe20000010000 */
[----:B------:R-:W-:Y:S01]  /*18c30*/  FADD.FTZ R76, R79, R112 ;  /* 0x000000704f4c7221 */ /* 0x000fe20000010000 */
[----:B-1----:R-:W-:Y:S02]  /*18c40*/  LOP3.LUT R140, R84, UR8, R127, 0x96, !PT ;  /* 0x00000008548c7c12 */ /* 0x002fe4000f8e967f */
[C---:B------:R-:W-:Y:S01]  /*18c50*/  F2FP.BF16.F32.PACK_AB R114, R82.reuse, R83 ;  /* 0x000000535272723e */ /* 0x040fe200000010ff */
[----:B------:R-:W-:Y:S01]  /*18c60*/  FADD.FTZ R82, R82, R85 ;  /* 0x0000005552527221 */ /* 0x000fe20000010000 */
[----:B------:R-:W-:Y:S02]  /*18c70*/  LOP3.LUT R129, R140, 0xffff, RZ, 0xc0, !PT ;  /* 0x0000ffff8c817812 */ /* 0x000fe400078ec0ff */
[----:B------:R1:W-:Y:S01]  /*18c80*/  MUFU.EX2 R83, R107 ;  /* 0x0000006b00537308 */ /* 0x0003e20000000800 */
[----:B------:R-:W-:Y:S02]  /*18c90*/  PRMT R101, R114, 0x7632, R101 ;  /* 0x0000763272657816 */ /* 0x000fe40000000065 */
[----:B------:R-:W-:Y:S04]  /*18ca0*/  SHF.R.U32.HI R129, RZ, 0x8, R129 ;  /* 0x00000008ff817819 */ /* 0x000fe80000011681 */
[----:B------:R-:W-:Y:S01]  /*18cb0*/  LOP3.LUT R78, R129, 0xffff, RZ, 0xc0, !PT ;  /* 0x0000ffff814e7812 */ /* 0x000fe200078ec0ff */
[----:B-1----:R-:W-:Y:S05]  /*18cc0*/  IMAD.WIDE.U32 R106, R106, -0x2daee0ad, RZ ;  /* 0xd2511f536a6a7825 */ /* 0x002fea00078e00ff */
[----:B------:R-:W-:Y:S01]  /*18cd0*/  LOP3.LUT R108, R108, UR17, R107, 0x96, !PT ;  /* 0x000000116c6c7c12 */ /* 0x000fe2000f8e966b */
[----:B---3--:R-:W-:Y:S05]  /*18ce0*/  @!P2 HFMA2.BF16_V2 R70, -RZ.H0_H0, RZ.H0_H0, -R118.H0_H0 ;  /* 0x200000ffff46a231 */ /* 0x008fea0000340976 */
[----:B------:R-:W-:Y:S01]  /*18cf0*/  PRMT R87, R70, 0x7610, R87 ;  /* 0x0000761046577816 */ /* 0x000fe20000000057 */
[----:B------:R1:W-:Y:S04]  /*18d00*/  @!P2 STL.S16 [R1+0x24], R70 ;  /* 0x000024460100a387 */ /* 0x0003e80000100600 */
[----:B-1----:R2:W3:Y:S02]  /*18d10*/  LDL.S16 R70, [R1+0x20] ;  /* 0x0000200001467983 */ /* 0x0024e40000100600 */
[----:B---3--:R-:W-:Y:S05]  /*18d20*/  @P3 HFMA2.BF16_V2 R70, -RZ.H0_H0, RZ.H0_H0, -R93.H0_H0 ;  /* 0x200000ffff463231 */ /* 0x008fea000034095d */
[----:B------:R-:W-:Y:S01]  /*18d30*/  PRMT R86, R70, 0x7610, R86 ;  /* 0x0000761046567816 */ /* 0x000fe20000000056 */
[----:B------:R1:W-:Y:S04]  /*18d40*/  @P3 STL.S16 [R1+0x20], R70 ;  /* 0x0000204601003387 */ /* 0x0003e80000100600 */
[----:B------:R2:W3:Y:S06]  /*18d50*/  LDL.LU.64 R246, [R1+0xa8] ;  /* 0x0000a80001f67983 */ /* 0x0004ec0000300a00 */
[----:B------:R2:W4:Y:S01]  /*18d60*/  LDL.S16 R71, [R1+0xc] ;  /* 0x00000c0001477983 */ /* 0x0005220000100600 */
[----:B-1----:R-:W-:Y:S02]  /*18d70*/  PRMT R70, R118, 0x5410, R93 ;  /* 0x0000541076467816 */ /* 0x002fe4000000005d */
[----:B------:R-:W-:Y:S02]  /*18d80*/  @!P2 PRMT R118, R87, 0x5410, RZ ;  /* 0x000054105776a816 */ /* 0x000fe400000000ff */
[----:B------:R-:W-:Y:S01]  /*18d90*/  ISETP.GT.U32.AND P2, PT, R75, UR12, PT ;  /* 0x0000000c4b007c0c */ /* 0x000fe2000bf44070 */
[----:B------:R1:W-:Y:S01]  /*18da0*/  MUFU.EX2 R87, R138 ;  /* 0x0000008a00577308 */ /* 0x0003e20000000800 */
[----:B------:R-:W-:Y:S01]  /*18db0*/  @P3 PRMT R93, R86, 0x5410, RZ ;  /* 0x00005410565d3816 */ /* 0x000fe200000000ff */
[----:B------:R-:W-:Y:S01]  /*18dc0*/  STG.E.U16 desc[UR26][R144.64+0x10], R118 ;  /* 0x0000107690007986 */ /* 0x000fe2000c10151a */
[C---:B------:R-:W-:Y:S07]  /*18dd0*/  ISETP.GT.U32.AND P3, PT, R74.reuse, UR12, PT ;  /* 0x0000000c4a007c0c */ /* 0x040fee000bf64070 */
[----:B------:R-:W2:Y:S01]  /*18de0*/  MUFU.EX2 R86, R91 ;  /* 0x0000005b00567308 */ /* 0x000ea20000000800 */
[----:B------:R-:W-:Y:S01]  /*18df0*/  PRMT R74, R74, 0x5410, R75 ;  /* 0x000054104a4a7816 */ /* 0x000fe2000000004b */
[----:B------:R-:W-:Y:S01]  /*18e00*/  STG.E.U16 desc[UR26][R144.64+0x12], R93 ;  /* 0x0000125d90007986 */ /* 0x000fe2000c10151a */
[----:B-1----:R-:W-:Y:S01]  /*18e10*/  LOP3.LUT R138, R240, UR20, R109, 0x96, !PT ;  /* 0x00000014f08a7c12 */ /* 0x002fe2000f8e966d */
[----:B------:R-:W-:Y:S01]  /*18e20*/  IMAD.WIDE.U32 R108, R108, -0x326172a9, RZ ;  /* 0xcd9e8d576c6c7825 */ /* 0x000fe200078e00ff */
[----:B--2---:R-:W-:Y:S03]  /*18e30*/  F2FP.BF16.F32.PACK_AB R85, R83, R86 ;  /* 0x000000565355723e */ /* 0x004fe600000010ff */
[----:B------:R-:W-:Y:S02]  /*18e40*/  IMAD.MOV.U32 R91, RZ, RZ, R90 ;  /* 0x000000ffff5b7224 */ /* 0x000fe400078e005a */
[----:B------:R-:W-:Y:S02]  /*18e50*/  IMAD.MOV.U32 R90, RZ, RZ, R97 ;  /* 0x000000ffff5a7224 */ /* 0x000fe400078e0061 */
[----:B------:R-:W-:Y:S01]  /*18e60*/  MUFU.EX2 R97, R198 ;  /* 0x000000c600617308 */ /* 0x000fe20000000800 */
[----:B------:R-:W-:Y:S02]  /*18e70*/  IMAD.MOV.U32 R98, RZ, RZ, R91 ;  /* 0x000000ffff627224 */ /* 0x000fe400078e005b */
[----:B------:R-:W-:Y:S07]  /*18e80*/  IMAD.MOV.U32 R91, RZ, RZ, R89 ;  /* 0x000000ffff5b7224 */ /* 0x000fee00078e0059 */
[----:B------:R1:W-:Y:S01]  /*18e90*/  MUFU.EX2 R89, R195 ;  /* 0x000000c300597308 */ /* 0x0003e20000000800 */
[----:B------:R-:W-:Y:S01]  /*18ea0*/  IMAD.MOV.U32 R143, RZ, RZ, R90 ;  /* 0x000000ffff8f7224 */ /* 0x000fe200078e005a */
[----:B-1----:R-:W1:Y:S01]  /*18eb0*/  S2R R195, SR_TID.X ;  /* 0x0000000000c37919 */ /* 0x002e620000002100 */
[----:B----4-:R-:W-:Y:S05]  /*18ec0*/  @P2 HFMA2.BF16_V2 R71, -RZ.H0_H0, RZ.H0_H0, -R99.H0_H0 ;  /* 0x200000ffff472231 */ /* 0x010fea0000340963 */
[----:B------:R-:W-:Y:S01]  /*18ed0*/  PRMT R84, R71, 0x7610, R84 ;  /* 0x0000761047547816 */ /* 0x000fe20000000054 */
[----:B------:R2:W-:Y:S04]  /*18ee0*/  @P2 STL.S16 [R1+0xc], R71 ;  /* 0x00000c4701002387 */ /* 0x0005e80000100600 */
[----:B--2---:R2:W4:Y:S02]  /*18ef0*/  LDL.S16 R71, [R1+0x10] ;  /* 0x0000100001477983 */ /* 0x0045240000100600 */
[----:B----4-:R-:W-:Y:S05]  /*18f00*/  @P3 HFMA2.BF16_V2 R71, -RZ.H0_H0, RZ.H0_H0, -R116.H0_H0 ;  /* 0x200000ffff473231 */ /* 0x010fea0000340974 */
[----:B------:R-:W-:Y:S01]  /*18f10*/  PRMT R80, R71, 0x7610, R80 ;  /* 0x0000761047507816 */ /* 0x000fe20000000050 */
[----:B------:R4:W-:Y:S02]  /*18f20*/  @P3 STL.S16 [R1+0x10], R71 ;  /* 0x0000104701003387 */ /* 0x0009e40000100600 */
[----:B----4-:R-:W-:Y:S02]  /*18f30*/  PRMT R71, R116, 0x5410, R99 ;  /* 0x0000541074477816 */ /* 0x010fe40000000063 */
[----:B------:R-:W-:Y:S02]  /*18f40*/  @P3 PRMT R116, R80, 0x5410, RZ ;  /* 0x0000541050743816 */ /* 0x000fe400000000ff */
[----:B------:R-:W-:Y:S01]  /*18f50*/  @P2 PRMT R99, R84, 0x5410, RZ ;  /* 0x0000541054632816 */ /* 0x000fe200000000ff */
[----:B------:R2:W4:Y:S01]  /*18f60*/  LDL.S16 R80, [R1+0x4] ;  /* 0x0000040001507983 */ /* 0x0005220000100600 */
[----:B------:R-:W-:Y:S01]  /*18f70*/  ISETP.LE.U32.AND P2, PT, R73, UR12, PT ;  /* 0x0000000c49007c0c */ /* 0x000fe2000bf43070 */
[----:B------:R1:W-:Y:S01]  /*18f80*/  MUFU.EX2 R84, R148 ;  /* 0x0000009400547308 */ /* 0x0003e20000000800 */
[----:B------:R-:W-:Y:S02]  /*18f90*/  ISETP.LE.U32.AND P3, PT, R78, UR12, PT ;  /* 0x0000000c4e007c0c */ /* 0x000fe4000bf63070 */
[----:B------:R-:W-:Y:S01]  /*18fa0*/  PRMT R78, R114, 0x5410, R101 ;  /* 0x00005410724e7816 */ /* 0x000fe20000000065 */
[----:B-1----:R-:W1:Y:S02]  /*18fb0*/  LDC R148, c[0x0][0x448] ;  /* 0x00011200ff947b82 */ /* 0x002e640000000800 */
[C---:B-1----:R-:W-:Y:S05]  /*18fc0*/  IMAD.WIDE R164, R148.reuse, -0x70, R164 ;  /* 0xffffff9094a47825 */ /* 0x042fea00078e02a4 */
[----:B------:R-:W-:Y:S04]  /*18fd0*/  STG.E.U16 desc[UR26][R164.64+0x12], R99 ;  /* 0x00001263a4007986 */ /* 0x000fe8000c10151a */
[----:B------:R1:W-:Y:S02]  /*18fe0*/  STG.E.U16 desc[UR26][R164.64+0x10], R116 ;  /* 0x00001074a4007986 */ /* 0x0003e4000c10151a */
[----:B-1----:R-:W-:Y:S04]  /*18ff0*/  IMAD.WIDE R164, R148, 0x70, R164 ;  /* 0x0000007094a47825 */ /* 0x002fe800078e02a4 */
[----:B----4-:R-:W-:Y:S05]  /*19000*/  @!P2 HFMA2.BF16_V2 R80, -RZ.H0_H0, RZ.H0_H0, -R114.H0_H0 ;  /* 0x200000ffff50a231 */ /* 0x010fea0000340972 */
[----:B------:R-:W-:Y:S01]  /*19010*/  PRMT R79, R80, 0x7610, R79 ;  /* 0x00007610504f7816 */ /* 0x000fe2000000004f */
[----:B------:R1:W-:Y:S03]  /*19020*/  @!P2 STL.S16 [R1+0x4], R80 ;  /* 0x000004500100a387 */ /* 0x0003e60000100600 */
[----:B------:R-:W-:Y:S01]  /*19030*/  @!P2 PRMT R114, R79, 0x5410, RZ ;  /* 0x000054104f72a816 */ /* 0x000fe200000000ff */
[----:B------:R2:W5:Y:S01]  /*19040*/  LDL.LU R198, [R1+0xa0] ;  /* 0x0000a00001c67983 */ /* 0x0005620000300800 */
[----:B------:R-:W-:Y:S01]  /*19050*/  ISETP.GT.U32.AND P2, PT, R186, UR12, PT ;  /* 0x0000000cba007c0c */ /* 0x000fe2000bf44070 */
[----:B------:R-:W-:Y:S01]  /*19060*/  FADD.FTZ R79, R87, R92 ;  /* 0x0000005c574f7221 */ /* 0x000fe20000010000 */
[----:B------:R-:W-:Y:S01]  /*19070*/  PRMT R186, R73, 0x5410, R186 ;  /* 0x0000541049ba7816 */ /* 0x000fe200000000ba */
[----:B------:R2:W4:Y:S01]  /*19080*/  LDL.LU.64 R240, [R1+0x98] ;  /* 0x0000980001f07983 */ /* 0x0005220000300a00 */
[----:B------:R3:W-:Y:S05]  /*19090*/  MUFU.EX2 R92, R192 ;  /* 0x000000c0005c7308 */ /* 0x0007ea0000000800 */
[----:B------:R2:W-:Y:S01]  /*190a0*/  STG.E.U16 desc[UR26][R164.64+0x10], R114 ;  /* 0x00001072a4007986 */ /* 0x0005e2000c10151a */
[----:B---3--:R-:W-:Y:S04]  /*190b0*/  IMAD.MOV.U32 R192, RZ, RZ, 0x40 ;  /* 0x00000040ffc07424 */ /* 0x008fe800078e00ff */
[----:B-1----:R-:W1:Y:S02]  /*190c0*/  MUFU.EX2 R80, R139 ;  /* 0x0000008b00507308 */ /* 0x002e640000000800 */
[C---:B-1----:R-:W-:Y:S01]  /*190d0*/  F2FP.BF16.F32.PACK_AB R87, R80.reuse, R87 ;  /* 0x000000575057723e */ /* 0x042fe200000010ff */
[----:B------:R-:W-:Y:S01]  /*190e0*/  FADD.FTZ R79, R80, R79 ;  /* 0x0000004f504f7221 */ /* 0x000fe20000010000 */
[----:B--2---:R-:W-:Y:S01]  /*190f0*/  LOP3.LUT R114, R140, 0xff, RZ, 0xc0, !PT ;  /* 0x000000ff8c727812 */ /* 0x004fe200078ec0ff */
[----:B------:R2:W3:Y:S01]  /*19100*/  LDL.S16 R80, [R1] ;  /* 0x0000000001507983 */ /* 0x0004e20000100600 */
[----:B------:R-:W-:Y:S05]  /*19110*/  IMAD.WIDE.U32 R138, R138, -0x326172a9, RZ ;  /* 0xcd9e8d578a8a7825 */ /* 0x000fea00078e00ff */
[----:B------:R-:W-:Y:S02]  /*19120*/  LOP3.LUT R90, R200, UR11, R139, 0x96, !PT ;  /* 0x0000000bc85a7c12 */ /* 0x000fe4000f8e968b */
[----:B------:R-:W-:Y:S02]  /*19130*/  LOP3.LUT R138, R138, UR10, R109, 0x96, !PT ;  /* 0x0000000a8a8a7c12 */ /* 0x000fe4000f8e966d */
[----:B------:R-:W-:Y:S03]  /*19140*/  MUFU.EX2 R109, R123 ;  /* 0x0000007b006d7308 */ /* 0x000fe60000000800 */
[----:B------:R-:W-:Y:S07]  /*19150*/  IMAD.WIDE.U32 R138, R138, -0x2daee0ad, RZ ;  /* 0xd2511f538a8a7825 */ /* 0x000fee00078e00ff */
[----:B------:R-:W-:Y:S10]  /*19160*/  MUFU.EX2 R123, R119 ;  /* 0x00000077007b7308 */ /* 0x000ff40000000800 */
[----:B------:R-:W-:Y:S01]  /*19170*/  MUFU.EX2 R119, R183 ;  /* 0x000000b700777308 */ /* 0x000fe20000000800 */
[----:B---3--:R-:W-:Y:S05]  /*19180*/  @P2 HFMA2.BF16_V2 R80, -RZ.H0_H0, RZ.H0_H0, -R101.H0_H0 ;  /* 0x200000ffff502231 */ /* 0x008fea0000340965 */
[----:B------:R-:W-:Y:S01]  /*19190*/  PRMT R88, R80, 0x7610, R88 ;  /* 0x0000761050587816 */ /* 0x000fe20000000058 */
[----:B------:R1:W-:Y:S03]  /*191a0*/  @P2 STL.S16 [R1], R80 ;  /* 0x0000005001002387 */ /* 0x0003e60000100600 */
[----:B------:R-:W-:Y:S01]  /*191b0*/  @P2 PRMT R101, R88, 0x5410, RZ ;  /* 0x0000541058652816 */ /* 0x000fe200000000ff */
[----:B------:R2:W5:Y:S01]  /*191c0*/  LDL.LU.64 R200, [R1+0x90] ;  /* 0x0000900001c87983 */ /* 0x0005620000300a00 */
[----:B------:R-:W-:Y:S01]  /*191d0*/  ISETP.GT.U32.AND P2, PT, R187, UR12, PT ;  /* 0x0000000cbb007c0c */ /* 0x000fe2000bf44070 */
[----:B------:R3:W-:Y:S04]  /*191e0*/  MUFU.EX2 R88, R190 ;  /* 0x000000be00587308 */ /* 0x0007e80000000800 */
[----:B------:R4:W-:Y:S08]  /*191f0*/  STG.E.U16 desc[UR26][R164.64+0x12], R101 ;  /* 0x00001265a4007986 */ /* 0x0009f0000c10151a */
[----:B------:R-:W-:Y:S01]  /*19200*/  @P2 HFMA2.BF16_V2 R252, -RZ.H0_H0, RZ.H0_H0, -R87.H0_H0 ;  /* 0x200000fffffc2231 */ /* 0x000fe20000340957 */
[----:B---3--:R-:W-:Y:S01]  /*19210*/  LOP3.LUT R190, R195, 0x8, RZ, 0xc0, !PT ;  /* 0x00000008c3be7812 */ /* 0x008fe200078ec0ff */
[----:B-1----:R-:W-:Y:S01]  /*19220*/  FADD.FTZ R80, R86, R81 ;  /* 0x0000005156507221 */ /* 0x002fe20000010000 */
[----:B------:R-:W-:Y:S01]  /*19230*/  PRMT R86, R87, 0x7632, R86 ;  /* 0x0000763257567816 */ /* 0x000fe20000000056 */
[----:B------:R-:W-:Y:S01]  /*19240*/  FADD.FTZ R81, R97, R76 ;  /* 0x0000004c61517221 */ /* 0x000fe20000010000 */
[C---:B------:R-:W-:Y:S01]  /*19250*/  F2FP.BF16.F32.PACK_AB R97, R84.reuse, R97 ;  /* 0x000000615461723e */ /* 0x040fe200000010ff */
[----:B------:R-:W-:Y:S01]  /*19260*/  FADD.FTZ R80, R83, R80 ;  /* 0x0000005053507221 */ /* 0x000fe20000010000 */
[----:B------:R-:W-:Y:S02]  /*19270*/  IMAD.MOV.U32 R83, RZ, RZ, R95 ;  /* 0x000000ffff537224 */ /* 0x000fe400078e005f */
[----:B------:R-:W-:Y:S01]  /*19280*/  FADD.FTZ R76, R84, R81 ;  /* 0x00000051544c7221 */ /* 0x000fe20000010000 */
[----:B------:R-:W1:Y:S01]  /*19290*/  MUFU.EX2 R95, R191 ;  /* 0x000000bf005f7308 */ /* 0x000e620000000800 */
[----:B------:R-:W-:Y:S01]  /*192a0*/  FADD.FTZ R81, R89, R82 ;  /* 0x0000005259517221 */ /* 0x000fe20000010000 */
[C---:B------:R-:W-:Y:S01]  /*192b0*/  F2FP.BF16.F32.PACK_AB R89, R92.reuse, R89 ;  /* 0x000000595c59723e */ /* 0x040fe200000010ff */
[----:B------:R-:W-:Y:S02]  /*192c0*/  IMAD.MOV.U32 R84, RZ, RZ, R91 ;  /* 0x000000ffff547224 */ /* 0x000fe400078e005b */
[----:B------:R-:W-:Y:S01]  /*192d0*/  FADD.FTZ R92, R92, R81 ;  /* 0x000000515c5c7221 */ /* 0x000fe20000010000 */
[----:B------:R-:W-:Y:S02]  /*192e0*/  IMAD.MOV.U32 R81, RZ, RZ, R83 ;  /* 0x000000ffff517224 */ /* 0x000fe400078e0053 */
[----:B------:R-:W-:Y:S02]  /*192f0*/  IMAD.MOV.U32 R107, RZ, RZ, R84 ;  /* 0x000000ffff6b7224 */ /* 0x000fe400078e0054 */
[----:B------:R-:W3:Y:S01]  /*19300*/  MUFU.EX2 R83, R131 ;  /* 0x0000008300537308 */ /* 0x000ee20000000800 */
[----:B------:R-:W-:Y:S01]  /*19310*/  IMAD.MOV.U32 R82, RZ, RZ, R196 ;  /* 0x000000ffff527224 */ /* 0x000fe200078e00c4 */
[----:B------:R-:W-:Y:S01]  /*19320*/  PRMT R187, R187, 0x5410, R81 ;  /* 0x00005410bbbb7816 */ /* 0x000fe20000000051 */
[----:B------:R-:W-:Y:S01]  /*19330*/  IMAD.WIDE.U32 R90, R90, -0x2daee0ad, RZ ;  /* 0xd2511f535a5a7825 */ /* 0x000fe200078e00ff */
[----:B------:R2:W5:Y:S02]  /*19340*/  LDL.LU.64 R196, [R1+0x88] ;  /* 0x0000880001c47983 */ /* 0x0005640000300a00 */
[----:B------:R-:W-:Y:S01]  /*19350*/  LOP3.LUT R73, R82, 0xff, RZ, 0xc0, !PT ;  /* 0x000000ff52497812 */ /* 0x000fe200078ec0ff */
[----:B-1----:R-:W-:Y:S01]  /*19360*/  FADD.FTZ R79, R95, R79 ;  /* 0x0000004f5f4f7221 */ /* 0x002fe20000010000 */
[----:B------:R-:W-:Y:S01]  /*19370*/  F2FP.BF16.F32.PACK_AB R95, R88, R95 ;  /* 0x0000005f585f723e */ /* 0x000fe200000010ff */
[----:B----4-:R-:W-:Y:S01]  /*19380*/  IMAD.WIDE R164, R148, -0x70, R164 ;  /* 0xffffff9094a47825 */ /* 0x010fe200078e02a4 */
[----:B------:R-:W-:Y:S02]  /*19390*/  LOP3.LUT R106, R106, UR16, R91, 0x96, !PT ;  /* 0x000000106a6a7c12 */ /* 0x000fe4000f8e965b */
[----:B------:R-:W-:Y:S01]  /*193a0*/  LOP3.LUT R91, R90, UR15, R139, 0x96, !PT ;  /* 0x0000000f5a5b7c12 */ /* 0x000fe2000f8e968b */
[----:B------:R-:W-:Y:S01]  /*193b0*/  FADD.FTZ R88, R88, R79 ;  /* 0x0000004f58587221 */ /* 0x000fe20000010000 */
[----:B------:R-:W-:Y:S01]  /*193c0*/  PRMT R79, R87, 0x5410, R86 ;  /* 0x00005410574f7816 */ /* 0x000fe20000000056 */
[----:B---3--:R-:W-:Y:S01]  /*193d0*/  FADD.FTZ R75, R83, R80 ;  /* 0x00000050534b7221 */ /* 0x008fe20000010000 */
[----:B------:R-:W-:Y:S01]  /*193e0*/  @P2 PRMT R87, R252, 0x5410, RZ ;  /* 0x00005410fc572816 */ /* 0x000fe200000000ff */
[----:B------:R-:W-:Y:S01]  /*193f0*/  MUFU.EX2 R90, R189 ;  /* 0x000000bd005a7308 */ /* 0x000fe20000000800 */
[----:B------:R-:W-:Y:S01]  /*19400*/  ISETP.GT.U32.AND P2, PT, R81, UR12, PT ;  /* 0x0000000c51007c0c */ /* 0x000fe2000bf44070 */
[----:B------:R-:W-:Y:S01]  /*19410*/  IMAD.MOV.U32 R131, RZ, RZ, R125 ;  /* 0x000000ffff837224 */ /* 0x000fe200078e007d */
[C---:B------:R-:W-:Y:S07]  /*19420*/  F2FP.BF16.F32.PACK_AB R110, R94.reuse, R83 ;  /* 0x000000535e6e723e */ /* 0x040fee00000010ff */
[----:B------:R-:W1:Y:S01]  /*19430*/  MUFU.EX2 R81, R107 ;  /* 0x0000006b00517308 */ /* 0x000e620000000800 */
[----:B------:R-:W-:Y:S01]  /*19440*/  IMAD.U32 R84, RZ, RZ, UR12 ;  /* 0x0000000cff547e24 */ /* 0x000fe2000f8e00ff */
[----:B------:R-:W-:Y:S01]  /*19450*/  STG.E.U16 desc[UR26][R146.64+0x10], R87 ;  /* 0x0000105792007986 */ /* 0x000fe2000c10151a */
[----:B------:R-:W-:Y:S02]  /*19460*/  IMAD.MOV.U32 R82, RZ, RZ, R131 ;  /* 0x000000ffff527224 */ /* 0x000fe400078e0083 */
[----:B------:R-:W-:Y:S01]  /*19470*/  FADD.FTZ R94, R94, R75 ;  /* 0x0000004b5e5e7221 */ /* 0x000fe20000010000 */
[----:B------:R-:W-:Y:S02]  /*19480*/  IMAD.U32 R125, RZ, RZ, UR7 ;  /* 0x00000007ff7d7e24 */ /* 0x000fe4000f8e00ff */
[----:B------:R-:W-:Y:S02]  /*19490*/  @!P5 HFMA2.BF16_V2 R210, -RZ.H0_H0, RZ.H0_H0, -R110.H0_H0 ;  /* 0x200000ffffd2d231 */ /* 0x000fe4000034096e */
[----:B------:R-:W-:Y:S01]  /*194a0*/  IMAD.MOV.U32 R80, RZ, RZ, R100 ;  /* 0x000000ffff507224 */ /* 0x000fe200078e0064 */
[----:B------:R-:W-:Y:S01]  /*194b0*/  PRMT R100, R73, 0x5410, R72 ;  /* 0x0000541049647816 */ /* 0x000fe20000000048 */
[----:B------:R-:W-:Y:S01]  /*194c0*/  IMAD.MOV.U32 R139, RZ, RZ, R143 ;  /* 0x000000ffff8b7224 */ /* 0x000fe200078e008f */
[----:B------:R-:W-:Y:S01]  /*194d0*/  LOP3.LUT R125, R84, 0xff0000, R125, 0xf8, !PT ;  /* 0x00ff0000547d7812 */ /* 0x000fe200078ef87d */
[----:B------:R-:W-:Y:S01]  /*194e0*/  @P2 HFMA2.BF16_V2 R250, -RZ.H0_H0, RZ.H0_H0, -R86.H0_H0 ;  /* 0x200000fffffa2231 */ /* 0x000fe20000340956 */
[----:B------:R-:W-:Y:S01]  /*194f0*/  PRMT R82, R80, 0x5410, R82 ;  /* 0x0000541050527816 */ /* 0x000fe20000000052 */
[----:B------:R-:W-:Y:S01]  /*19500*/  IMAD.SHL.U32 R191, R195, 0x40, RZ ;  /* 0x00000040c3bf7824 */ /* 0x000fe200078e00ff */
[----:B-1----:R-:W-:Y:S01]  /*19510*/  F2FP.BF16.F32.PACK_AB R102, R90, R81 ;  /* 0x000000515a66723e */ /* 0x002fe200000010ff */
[----:B------:R-:W-:Y:S01]  /*19520*/  IMAD.WIDE.U32 R106, R106, -0x326172a9, RZ ;  /* 0xcd9e8d576a6a7825 */ /* 0x000fe200078e00ff */
[----:B------:R-:W-:Y:S02]  /*19530*/  PRMT R80, R130, 0x5410, R139 ;  /* 0x0000541082507816 */ /* 0x000fe4000000008b */
[--C-:B------:R-:W-:Y:S01]  /*19540*/  HSET2.LE.AND R83, R82, R125.reuse, PT ;  /* 0x0000007d52537233 */ /* 0x100fe20003803000 */
[----:B------:R-:W-:Y:S01]  /*19550*/  FADD.FTZ R73, R81, R76 ;  /* 0x0000004c51497221 */ /* 0x000fe20000010000 */
[----:B------:R-:W-:Y:S02]  /*19560*/  LOP3.LUT R131, R108, UR9, R107, 0x96, !PT ;  /* 0x000000096c837c12 */ /* 0x000fe4000f8e966b */
[--C-:B------:R-:W-:Y:S01]  /*19570*/  HSET2.LE.AND R81, R100, R125.reuse, PT ;  /* 0x0000007d64517233 */ /* 0x100fe20003803000 */
[----:B------:R-:W1:Y:S01]  /*19580*/  MUFU.EX2 R108, R111 ;  /* 0x0000006f006c7308 */ /* 0x000e620000000800 */
[----:B------:R-:W-:Y:S01]  /*19590*/  LOP3.LUT R76, R74, 0xff00ff, RZ, 0xc0, !PT ;  /* 0x00ff00ff4a4c7812 */ /* 0x000fe200078ec0ff */
[----:B------:R-:W-:Y:S01]  /*195a0*/  FADD.FTZ R90, R90, R73 ;  /* 0x000000495a5a7221 */ /* 0x000fe20000010000 */
[--C-:B------:R-:W-:Y:S07]  /*195b0*/  HSET2.LE.AND R80, R80, R125.reuse, PT ;  /* 0x0000007d50507233 */ /* 0x100fee0003803000 */
[----:B------:R3:W-:Y:S01]  /*195c0*/  MUFU.EX2 R111, R128 ;  /* 0x00000080006f7308 */ /* 0x0007e20000000800 */
[----:B------:R-:W-:Y:S01]  /*195d0*/  LOP3.LUT R70, R70, R81, RZ, 0xc0, !PT ;  /* 0x0000005146467212 */ /* 0x000fe200078ec0ff */
[----:B------:R-:W4:Y:S01]  /*195e0*/  LDSM.16.MT88.4 R72, [R194+0x6000] ;  /* 0x00600000c248783b */ /* 0x000f220000004200 */
[--C-:B------:R-:W-:Y:S07]  /*195f0*/  HSET2.LE.AND R81, R186, R125.reuse, PT ;  /* 0x0000007dba517233 */ /* 0x100fee0003803000 */
[----:B------:R2:W2:Y:S01]  /*19600*/  MUFU.EX2 R107, R98 ;  /* 0x00000062006b7308 */ /* 0x0004a20000000800 */
[--C-:B------:R-:W-:Y:S01]  /*19610*/  HSET2.LE.AND R76, R76, R125.reuse, PT ;  /* 0x0000007d4c4c7233 */ /* 0x100fe20003803000 */
[----:B------:R-:W-:Y:S01]  /*19620*/  IMAD.MOV.U32 R186, RZ, RZ, R126 ;  /* 0x000000ffffba7224 */ /* 0x000fe200078e007e */
[----:B------:R-:W-:Y:S07]  /*19630*/  LOP3.LUT R143, R167, 0xff, RZ, 0xc0, !PT ;  /* 0x000000ffa78f7812 */ /* 0x000fee00078ec0ff */
[----:B------:R-:W-:Y:S01]  /*19640*/  MUFU.EX2 R100, R122 ;  /* 0x0000007a00647308 */ /* 0x000fe20000000800 */
[----:B------:R-:W-:Y:S02]  /*19650*/  LOP3.LUT R78, R78, R81, RZ, 0xc0, !PT ;  /* 0x000000514e4e7212 */ /* 0x000fe400078ec0ff */
[----:B-1----:R-:W-:Y:S07]  /*19660*/  F2FP.BF16.F32.PACK_AB R112, R108, R113 ;  /* 0x000000716c70723e */ /* 0x002fee00000010ff */
[----:B------:R-:W-:Y:S01]  /*19670*/  MUFU.EX2 R122, R178 ;  /* 0x000000b2007a7308 */ /* 0x000fe20000000800 */
[----:B------:R-:W-:Y:S01]  /*19680*/  @P2 PRMT R86, R250, 0x5410, RZ ;  /* 0x00005410fa562816 */ /* 0x000fe200000000ff */
[----:B---3--:R-:W-:Y:S01]  /*19690*/  IMAD.MOV.U32 R128, RZ, RZ, R121 ;  /* 0x000000ffff807224 */ /* 0x008fe200078e0079 */
[----:B------:R-:W-:Y:S01]  /*196a0*/  LOP3.LUT R71, R71, R76, RZ, 0xc0, !PT ;  /* 0x0000004c47477212 */ /* 0x000fe200078ec0ff */
[----:B------:R-:W-:Y:S01]  /*196b0*/  IMAD.MOV.U32 R121, RZ, RZ, R120 ;  /* 0x000000ffff797224 */ /* 0x000fe200078e0078 */
[----:B------:R-:W-:Y:S05]  /*196c0*/  ISETP.LE.U32.AND P2, PT, R143, UR12, PT ;  /* 0x0000000c8f007c0c */ /* 0x000fea000bf43070 */
[----:B------:R-:W1:Y:S01]  /*196d0*/  MUFU.EX2 R120, R185 ;  /* 0x000000b900787308 */ /* 0x000e620000000800 */
[----:B--2---:R-:W-:Y:S01]  /*196e0*/  PRMT R98, R68, 0x5410, R69 ;  /* 0x0000541044627816 */ /* 0x004fe20000000045 */
[----:B------:R-:W-:Y:S01]  /*196f0*/  STG.E.U16 desc[UR26][R146.64+0x12], R86 ;  /* 0x0000125692007986 */ /* 0x000fe2000c10151a */
[--C-:B------:R-:W-:Y:S01]  /*19700*/  HSET2.LE.AND R69, R184, R125.reuse, PT ;  /* 0x0000007db8457233 */ /* 0x100fe20003803000 */
[----:B------:R-:W-:Y:S01]  /*19710*/  FADD.FTZ R81, R107, R92 ;  /* 0x0000005c6b517221 */ /* 0x000fe20000010000 */
[----:B------:R-:W-:Y:S05]  /*19720*/  LOP3.LUT R76, R134, R83, RZ, 0xc0, !PT ;  /* 0x00000053864c7212 */ /* 0x000fea00078ec0ff */
[----:B------:R-:W-:Y:S01]  /*19730*/  MUFU.EX2 R130, R121 ;  /* 0x0000007900827308 */ /* 0x000fe20000000800 */
[--C-:B------:R-:W-:Y:S01]  /*19740*/  HSET2.LE.AND R82, R98, R125.reuse, PT ;  /* 0x0000007d62527233 */ /* 0x100fe20003803000 */
[C---:B------:R-:W-:Y:S01]  /*19750*/  FADD.FTZ R81, R96.reuse, R81 ;  /* 0x0000005160517221 */ /* 0x040fe20000010000 */
[----:B------:R-:W-:Y:S01]  /*19760*/  F2FP.BF16.F32.PACK_AB R98, R96, R107 ;  /* 0x0000006b6062723e */ /* 0x000fe200000010ff */
[----:B------:R-:W-:Y:S01]  /*19770*/  FADD.FTZ R107, R113, R88 ;  /* 0x00000058716b7221 */ /* 0x000fe20000010000 */
[----:B------:R-:W-:Y:S05]  /*19780*/  LOP3.LUT R68, R136, R69, RZ, 0xc0, !PT ;  /* 0x0000004588447212 */ /* 0x000fea00078ec0ff */
[----:B------:R-:W2:Y:S01]  /*19790*/  MUFU.EX2 R83, R133 ;  /* 0x0000008500537308 */ /* 0x000ea20000000800 */
[----:B------:R-:W-:Y:S01]  /*197a0*/  LOP3.LUT R77, R77, R82, RZ, 0xc0, !PT ;  /* 0x000000524d4d7212 */ /* 0x000fe200078ec0ff */
[----:B------:R-:W-:Y:S01]  /*197b0*/  FADD.FTZ R82, R108, R107 ;  /* 0x0000006b6c527221 */ /* 0x000fe20000010000 */
[C---:B-1----:R-:W-:Y:S01]  /*197c0*/  F2FP.BF16.F32.PACK_AB R108, R120.reuse, R111 ;  /* 0x0000006f786c723e */ /* 0x042fe200000010ff */
[----:B------:R-:W-:Y:S01]  /*197d0*/  FADD.FTZ R107, R111, R94 ;  /* 0x0000005e6f6b7221 */ /* 0x000fe20000010000 */
[----:B------:R-:W-:Y:S01]  /*197e0*/  LOP3.LUT R69, R141, R80, RZ, 0xc0, !PT ;  /* 0x000000508d457212 */ /* 0x000fe200078ec0ff */
[----:B------:R-:W3:Y:S01]  /*197f0*/  LDL R111, [R1+0x4c] ;  /* 0x00004c00016f7983 */ /* 0x000ee20000100800 */
[----:B------:R-:W-:Y:S03]  /*19800*/  LOP3.LUT R80, R187, 0xff00ff, RZ, 0xc0, !PT ;  /* 0x00ff00ffbb507812 */ /* 0x000fe600078ec0ff */
[----:B------:R1:W-:Y:S01]  /*19810*/  MUFU.EX2 R113, R175 ;  /* 0x000000af00717308 */ /* 0x0003e20000000800 */
[----:B------:R-:W-:Y:S01]  /*19820*/  PRMT R84, R85, 0x7632, R84 ;  /* 0x0000763255547816 */ /* 0x000fe20000000054 */
[----:B------:R-:W-:Y:S01]  /*19830*/  FADD.FTZ R107, R120, R107 ;  /* 0x0000006b786b7221 */ /* 0x000fe20000010000 */
[----:B------:R-:W-:Y:S01]  /*19840*/  PRMT R94, R97, 0x7632, R94 ;  /* 0x00007632615e7816 */ /* 0x000fe2000000005e */
[-C--:B----4-:R-:W-:Y:S06]  /*19850*/  HMMA.16816.F32.BF16 R4, R68, R72.reuse, R4 ;  /* 0x000000484404723c */ /* 0x090fec0000041804 */
[----:B------:R4:W-:Y:S01]  /*19860*/  MUFU.EX2 R120, R180 ;  /* 0x000000b400787308 */ /* 0x0009e20000000800 */
[----:B------:R-:W-:Y:S01]  /*19870*/  HSET2.LE.AND R80, R80, R125, PT ;  /* 0x0000007d50507233 */ /* 0x000fe20003803000 */
[----:B------:R-:W-:Y:S01]  /*19880*/  @!P2 HFMA2.BF16_V2 R248, -RZ.H0_H0, RZ.H0_H0, -R85.H0_H0 ;  /* 0x200000fffff8a231 */ /* 0x000fe20000340955 */
[----:B------:R-:W-:Y:S01]  /*19890*/  PRMT R88, R85, 0x5410, R84 ;  /* 0x0000541055587816 */ /* 0x000fe20000000054 */
[----:B------:R-:W-:Y:S01]  /*198a0*/  IMAD.WIDE.U32 R184, R91, -0x326172a9, RZ ;  /* 0xcd9e8d575bb87825 */ /* 0x000fe200078e00ff */
[----:B------:R-:W-:Y:S01]  /*198b0*/  LOP3.LUT R178, R163, 0xff, RZ, 0xc0, !PT ;  /* 0x000000ffa3b27812 */ /* 0x000fe200078ec0ff */
[----:B-1----:R1:W3:Y:S01]  /*198c0*/  LDL.S16 R175, [R1+0x14] ;  /* 0x0000140001af7983 */ /* 0x0022e20000100600 */
[----:B------:R-:W-:Y:S01]  /*198d0*/  LOP3.LUT R79, R79, R80, RZ, 0xc0, !PT ;  /* 0x000000504f4f7212 */ /* 0x000fe200078ec0ff */
[----:B------:R-:W-:Y:S01]  /*198e0*/  FADD.FTZ R91, R123, R82 ;  /* 0x000000527b5b7221 */ /* 0x000fe20000010000 */
[----:B------:R-:W-:Y:S01]  /*198f0*/  @!P2 PRMT R85, R248, 0x5410, RZ ;  /* 0x00005410f855a816 */ /* 0x000fe200000000ff */
[----:B------:R-:W2:Y:S01]  /*19900*/  MUFU.EX2 R80, R128 ;  /* 0x0000008000507308 */ /* 0x000ea20000000800 */
[----:B------:R-:W-:Y:S01]  /*19910*/  ISETP.LE.U32.AND P2, PT, R169, UR12, PT ;  /* 0x0000000ca9007c0c */ /* 0x000fe2000bf43070 */
[----:B------:R-:W-:Y:S01]  /*19920*/  @!P4 HFMA2.BF16_V2 R234, -RZ.H0_H0, RZ.H0_H0, -R84.H0_H0 ;  /* 0x200000ffffeac231 */ /* 0x000fe20000340954 */
[----:B------:R-:W-:Y:S01]  /*19930*/  PRMT R92, R97, 0x5410, R94 ;  /* 0x00005410615c7816 */ /* 0x000fe2000000005e */
[C---:B------:R-:W-:Y:S01]  /*19940*/  HMMA.16816.F32.BF16 R8, R76.reuse, R72, R8 ;  /* 0x000000484c08723c */ /* 0x040fe20000041808 */
[----:B------:R-:W-:Y:S03]  /*19950*/  STG.E.U16 desc[UR26][R144.64+0x20], R85 ;  /* 0x0000205590007986 */ /* 0x000fe6000c10151a */
[----:B------:R-:W-:Y:S01]  /*19960*/  LOP3.LUT R139, R106, UR8, R185, 0x96, !PT ;  /* 0x000000086a8b7c12 */ /* 0x000fe2000f8e96b9 */
[----:B------:R-:W-:Y:S01]  /*19970*/  FADD.FTZ R73, R109, R90 ;  /* 0x0000005a6d497221 */ /* 0x000fe20000010000 */
[----:B----4-:R-:W-:Y:S01]  /*19980*/  SHF.R.U32.HI R180, RZ, 0x18, R167 ;  /* 0x00000018ffb47819 */ /* 0x010fe200000116a7 */
[----:B------:R-:W-:Y:S01]  /*19990*/  FADD.FTZ R90, R124, R81 ;  /* 0x000000517c5a7221 */ /* 0x000fe20000010000 */
[----:B--2---:R-:W-:Y:S01]  /*199a0*/  F2FP.BF16.F32.PACK_AB R124, R83, R124 ;  /* 0x0000007c537c723e */ /* 0x004fe200000010ff */
[-C--:B------:R-:W-:Y:S03]  /*199b0*/  HMMA.16816.F32.BF16 R12, R76, R74.reuse, R12 ;  /* 0x0000004a4c0c723c */ /* 0x080fe6000004180c */
[----:B------:R-:W-:Y:S01]  /*199c0*/  F2FP.BF16.F32.PACK_AB R123, R80, R123 ;  /* 0x0000007b507b723e */ /* 0x000fe200000010ff */
[----:B------:R-:W-:Y:S01]  /*199d0*/  FADD.FTZ R73, R100, R73 ;  /* 0x0000004964497221 */ /* 0x000fe20000010000 */
[----:B------:R-:W-:Y:S01]  /*199e0*/  LOP3.LUT R133, R139, 0xffff, RZ, 0xc0, !PT ;  /* 0x0000ffff8b857812 */ /* 0x000fe200078ec0ff */
[----:B------:R-:W-:Y:S01]  /*199f0*/  FADD.FTZ R91, R80, R91 ;  /* 0x0000005b505b7221 */ /* 0x000fe20000010000 */
[----:B------:R-:W-:Y:S01]  /*19a00*/  @!P4 PRMT R84, R234, 0x5410, RZ ;  /* 0x00005410ea54c816 */ /* 0x000fe200000000ff */
[----:B------:R-:W-:Y:S01]  /*19a10*/  FADD.FTZ R80, R122, R107 ;  /* 0x0000006b7a507221 */ /* 0x000fe20000010000 */
[----:B------:R-:W-:Y:S01]  /*19a20*/  SHF.R.U32.HI R133, RZ, 0x8, R133 ;  /* 0x00000008ff857819 */ /* 0x000fe20000011685 */
[----:B------:R-:W-:Y:S01]  /*19a30*/  FADD.FTZ R72, R120, R73 ;  /* 0x0000004978487221 */ /* 0x000fe20000010000 */
[----:B------:R-:W-:Y:S01]  /*19a40*/  ISETP.LE.U32.AND P4, PT, R180, UR12, PT ;  /* 0x0000000cb4007c0c */ /* 0x000fe2000bf83070 */
[----:B------:R-:W-:Y:S01]  /*19a50*/  FADD.FTZ R90, R83, R90 ;  /* 0x0000005a535a7221 */ /* 0x000fe20000010000 */
[----:B------:R-:W-:Y:S01]  /*19a60*/  F2FP.BF16.F32.PACK_AB R106, R100, R109 ;  /* 0x0000006d646a723e */ /* 0x000fe200000010ff */
[----:B------:R-:W-:Y:S01]  /*19a70*/  FADD.FTZ R73, R177, R80 ;  /* 0x00000050b1497221 */ /* 0x000fe20000010000 */
[C---:B------:R-:W-:Y:S01]  /*19a80*/  PRMT R100, R95.reuse, 0x7632, R100 ;  /* 0x000076325f647816 */ /* 0x040fe20000000064 */
[----:B------:R-:W2:Y:S01]  /*19a90*/  LDSM.16.MT88.4 R80, [R193+0x6000] ;  /* 0x00600000c150783b */ /* 0x000ea20000004200 */
[----:B------:R-:W-:Y:S01]  /*19aa0*/  PRMT R167, R166, 0x7771, RZ ;  /* 0x00007771a6a77816 */ /* 0x000fe200000000ff */
[----:B------:R-:W-:Y:S01]  /*19ab0*/  @!P2 HFMA2.BF16_V2 R233, -RZ.H0_H0, RZ.H0_H0, -R97.H0_H0 ;  /* 0x200000ffffe9a231 */ /* 0x000fe20000340961 */
[----:B------:R-:W-:Y:S01]  /*19ac0*/  PRMT R104, R95, 0x5410, R100 ;  /* 0x000054105f687816 */ /* 0x000fe20000000064 */
[C---:B------:R-:W-:Y:S04]  /*19ad0*/  HMMA.16816.F32.BF16 R16, R68.reuse, R74, R16 ;  /* 0x0000004a4410723c */ /* 0x040fe80000041810 */
[----:B------:R-:W-:Y:S01]  /*19ae0*/  @!P2 PRMT R97, R233, 0x5410, RZ ;  /* 0x00005410e961a816 */ /* 0x000fe200000000ff */
[----:B------:R-:W-:Y:S01]  /*19af0*/  STG.E.U16 desc[UR26][R144.64+0x22], R84 ;  /* 0x0000225490007986 */ /* 0x000fe2000c10151a */
[----:B------:R-:W-:Y:S01]  /*19b00*/  ISETP.LE.U32.AND P2, PT, R178, UR12, PT ;  /* 0x0000000cb2007c0c */ /* 0x000fe2000bf43070 */
[--C-:B------:R-:W-:Y:S01]  /*19b10*/  FADD.FTZ R74, R172, R73.reuse ;  /* 0x00000049ac4a7221 */ /* 0x100fe20000010000 */
[----:B------:R-:W-:Y:S01]  /*19b20*/  PRMT R73, R163, 0x7632, R73 ;  /* 0x00007632a3497816 */ /* 0x000fe20000000049 */
[----:B------:R-:W-:Y:S01]  /*19b30*/  FADD.FTZ R72, R179, R72 ;  /* 0x00000048b3487221 */ /* 0x000fe20000010000 */
[----:B------:R-:W-:Y:S01]  /*19b40*/  PRMT R109, R166, 0x7772, RZ ;  /* 0x00007772a66d7816 */ /* 0x000fe200000000ff */
[----:B------:R-:W-:Y:S01]  /*19b50*/  IMAD.MOV.U32 R187, RZ, RZ, R127 ;  /* 0x000000ffffbb7224 */ /* 0x000fe200078e007f */
[----:B------:R-:W-:Y:S01]  /*19b60*/  PRMT R99, R102, 0x7632, R99 ;  /* 0x0000763266637816 */ /* 0x000fe20000000063 */
[----:B------:R-:W-:Y:S01]  /*19b70*/  FADD.FTZ R127, R173, R74 ;  /* 0x0000004aad7f7221 */ /* 0x000fe20000010000 */
[----:B------:R-:W-:Y:S01]  /*19b80*/  LOP3.LUT R173, R73, 0xff, RZ, 0xc0, !PT ;  /* 0x000000ff49ad7812 */ /* 0x000fe200078ec0ff */
[--C-:B------:R-:W-:Y:S01]  /*19b90*/  FADD.FTZ R107, R119, R90.reuse ;  /* 0x0000005a776b7221 */ /* 0x100fe20000010000 */
[----:B------:R-:W-:Y:S01]  /*19ba0*/  PRMT R90, R89, 0x7632, R90 ;  /* 0x00007632595a7816 */ /* 0x000fe2000000005a */
[----:B------:R-:W-:Y:S01]  /*19bb0*/  FADD.FTZ R73, R113, R72 ;  /* 0x0000004871497221 */ /* 0x000fe20000010000 */
[----:B------:R-:W-:Y:S01]  /*19bc0*/  LOP3.LUT R72, R133, 0xffff, RZ, 0xc0, !PT ;  /* 0x0000ffff85487812 */ /* 0x000fe200078ec0ff */
[----:B------:R-:W-:Y:S01]  /*19bd0*/  @!P2 HFMA2.BF16_V2 R218, -RZ.H0_H0, RZ.H0_H0, -R89.H0_H0 ;  /* 0x200000ffffdaa231 */ /* 0x000fe20000340959 */
[----:B------:R-:W-:Y:S01]  /*19be0*/  PRMT R96, R89, 0x5410, R90 ;  /* 0x0000541059607816 */ /* 0x000fe2000000005a */
[----:B------:R-:W-:Y:S01]  /*19bf0*/  VIADD R121, R194, 0x6040 ;  /* 0x00006040c2797836 */ /* 0x000fe20000000000 */
[----:B------:R-:W-:Y:S01]  /*19c00*/  F2FP.BF16.F32.PACK_AB R113, R174, R113 ;  /* 0x00000071ae71723e */ /* 0x000fe200000010ff */
[----:B------:R-:W-:Y:S01]  /*19c10*/  LDSM.16.MT88.4 R84, [R194+0x6800] ;  /* 0x00680000c254783b */ /* 0x000fe20000004200 */
[----:B------:R-:W-:Y:S01]  /*19c20*/  @!P2 PRMT R89, R218, 0x5410, RZ ;  /* 0x00005410da59a816 */ /* 0x000fe200000000ff */
[----:B------:R-:W-:Y:S01]  /*19c30*/  FADD.FTZ R126, R174, R73 ;  /* 0x00000049ae7e7221 */ /* 0x000fe20000010000 */
[----:B------:R-:W-:Y:S01]  /*19c40*/  ISETP.LE.U32.AND P2, PT, R72, UR12, PT ;  /* 0x0000000c48007c0c */ /* 0x000fe2000bf43070 */
[----:B------:R-:W-:Y:S01]  /*19c50*/  @!P4 HFMA2.BF16_V2 R219, -RZ.H0_H0, RZ.H0_H0, -R94.H0_H0 ;  /* 0x200000ffffdbc231 */ /* 0x000fe2000034095e */
[----:B------:R-:W-:Y:S01]  /*19c60*/  SHF.R.U32.HI R174, RZ, 0x18, R163 ;  /* 0x00000018ffae7819 */ /* 0x000fe200000116a3 */
[----:B------:R-:W-:Y:S01]  /*19c70*/  @!P6 HFMA2.BF16_V2 R215, -RZ.H0_H0, RZ.H0_H0, -R90.H0_H0 ;  /* 0x200000ffffd7e231 */ /* 0x000fe2000034095a */
[C---:B------:R-:W-:Y:S01]  /*19c80*/  F2FP.BF16.F32.PACK_AB R119, R182.reuse, R119 ;  /* 0x00000077b677723e */ /* 0x040fe200000010ff */
[----:B------:R-:W-:Y:S01]  /*19c90*/  STG.E.U16 desc[UR26][R164.64+0x20], R97 ;  /* 0x00002061a4007986 */ /* 0x000fe2000c10151a */
[----:B------:R-:W-:Y:S01]  /*19ca0*/  @!P4 PRMT R94, R219, 0x5410, RZ ;  /* 0x00005410db5ec816 */ /* 0x000fe200000000ff */
[----:B------:R-:W-:Y:S01]  /*19cb0*/  FADD.FTZ R128, R182, R107 ;  /* 0x0000006bb6807221 */ /* 0x000fe20000010000 */
[----:B------:R-:W-:Y:S01]  /*19cc0*/  ISETP.LE.U32.AND P4, PT, R173, UR12, PT ;  /* 0x0000000cad007c0c */ /* 0x000fe2000bf83070 */
[----:B------:R-:W-:Y:S01]  /*19cd0*/  FADD.FTZ R91, R117, R91 ;  /* 0x0000005b755b7221 */ /* 0x000fe20000010000 */
[----:B------:R-:W-:Y:S01]  /*19ce0*/  @!P6 PRMT R90, R215, 0x5410, RZ ;  /* 0x00005410d75ae816 */ /* 0x000fe200000000ff */
[-C--:B--2---:R-:W-:Y:S01]  /*19cf0*/  HMMA.16816.F32.BF16 R20, R68, R80.reuse, R20 ;  /* 0x000000504414723c */ /* 0x084fe20000041814 */
[----:B------:R2:W-:Y:S02]  /*19d00*/  STG.E.U16 desc[UR26][R164.64+0x22], R94 ;  /* 0x0000225ea4007986 */ /* 0x0005e4000c10151a */
[----:B------:R-:W-:Y:S01]  /*19d10*/  ISETP.LE.U32.AND P6, PT, R174, UR12, PT ;  /* 0x0000000cae007c0c */ /* 0x000fe2000bfc3070 */
[----:B------:R-:W-:Y:S01]  /*19d20*/  IMAD.MOV.U32 R163, RZ, RZ, R186 ;  /* 0x000000ffffa37224 */ /* 0x000fe200078e00ba */
[C---:B------:R-:W-:Y:S01]  /*19d30*/  F2FP.BF16.F32.PACK_AB R117, R130.reuse, R117 ;  /* 0x000000758275723e */ /* 0x040fe200000010ff */
[--C-:B------:R-:W-:Y:S01]  /*19d40*/  FADD.FTZ R130, R130, R91.reuse ;  /* 0x0000005b82827221 */ /* 0x100fe20000010000 */
[----:B------:R-:W-:Y:S01]  /*19d50*/  PRMT R91, R110, 0x7632, R91 ;  /* 0x000076326e5b7816 */ /* 0x000fe2000000005b */
[C---:B------:R-:W-:Y:S04]  /*19d60*/  HMMA.16816.F32.BF16 R24, R76.reuse, R80, R24 ;  /* 0x000000504c18723c */ /* 0x040fe80000041818 */
[----:B------:R-:W-:Y:S01]  /*19d70*/  PRMT R182, R166, 0x7773, RZ ;  /* 0x00007773a6b67816 */ /* 0x000fe200000000ff */
[----:B------:R-:W-:Y:S01]  /*19d80*/  @!P4 HFMA2.BF16_V2 R214, -RZ.H0_H0, RZ.H0_H0, -R95.H0_H0 ;  /* 0x200000ffffd6c231 */ /* 0x000fe2000034095f */
[----:B------:R-:W-:Y:S01]  /*19d90*/  PRMT R107, R110, 0x5410, R91 ;  /* 0x000054106e6b7816 */ /* 0x000fe2000000005b */
[----:B------:R-:W-:Y:S01]  /*19da0*/  IMAD.MOV.U32 R118, RZ, RZ, R184 ;  /* 0x000000ffff767224 */ /* 0x000fe200078e00b8 */
[----:B------:R-:W-:Y:S01]  /*19db0*/  @!P5 PRMT R110, R210, 0x5410, RZ ;  /* 0x00005410d26ed816 */ /* 0x000fe200000000ff */
[-C--:B------:R-:W-:Y:S03]  /*19dc0*/  HMMA.16816.F32.BF16 R28, R76, R82.reuse, R28 ;  /* 0x000000524c1c723c */ /* 0x080fe6000004181c */
[----:B------:R-:W-:Y:S01]  /*19dd0*/  @!P4 PRMT R95, R214, 0x5410, RZ ;  /* 0x00005410d65fc816 */ /* 0x000fe200000000ff */
[----:B------:R-:W-:Y:S01]  /*19de0*/  @!P6 HFMA2.BF16_V2 R208, -RZ.H0_H0, RZ.H0_H0, -R100.H0_H0 ;  /* 0x200000ffffd0e231 */ /* 0x000fe20000340964 */
[----:B------:R-:W-:Y:S02]  /*19df0*/  ISETP.GT.U32.AND P4, PT, R167, UR12, PT ;  /* 0x0000000ca7007c0c */ /* 0x000fe4000bf84070 */
[----:B------:R-:W-:Y:S01]  /*19e00*/  ISETP.GT.U32.AND P5, PT, R182, UR12, PT ;  /* 0x0000000cb6007c0c */ /* 0x000fe2000bfa4070 */
[C---:B------:R-:W-:Y:S04]  /*19e10*/  HMMA.16816.F32.BF16 R32, R68.reuse, R82, R32 ;  /* 0x000000524420723c */ /* 0x040fe80000041820 */
[----:B------:R-:W-:Y:S01]  /*19e20*/  @!P6 PRMT R100, R208, 0x5410, RZ ;  /* 0x00005410d064e816 */ /* 0x000fe200000000ff */
[----:B--2---:R-:W-:Y:S01]  /*19e30*/  IMAD.WIDE R164, R148, 0x70, R164 ;  /* 0x0000007094a47825 */ /* 0x004fe200078e02a4 */
[C---:B------:R-:W-:Y:S02]  /*19e40*/  ISETP.GT.U32.AND P6, PT, R109.reuse, UR12, PT ;  /* 0x0000000c6d007c0c */ /* 0x040fe4000bfc4070 */
[----:B------:R-:W-:Y:S02]  /*19e50*/  PRMT R182, R109, 0x5410, R182 ;  /* 0x000054106db67816 */ /* 0x000fe400000000b6 */
[----:B------:R-:W-:Y:S01]  /*19e60*/  PRMT R162, R143, 0x5410, R162 ;  /* 0x000054108fa27816 */ /* 0x000fe200000000a2 */
[----:B------:R-:W-:Y:S01]  /*19e70*/  STG.E.U16 desc[UR26][R164.64+0x20], R89 ;  /* 0x00002059a4007986 */ /* 0x000fe2000c10151a */
[----:B------:R-:W-:Y:S01]  /*19e80*/  PRMT R180, R169, 0x5410, R180 ;  /* 0x00005410a9b47816 */ /* 0x000fe200000000b4 */
[----:B------:R-:W-:Y:S01]  /*19e90*/  @P4 HFMA2.BF16_V2 R209, -RZ.H0_H0, RZ.H0_H0, -R91.H0_H0 ;  /* 0x200000ffffd14231 */ /* 0x000fe2000034095b */
[----:B------:R-:W-:Y:S01]  /*19ea0*/  LOP3.LUT R182, R182, 0xff00ff, RZ, 0xc0, !PT ;  /* 0x00ff00ffb6b67812 */ /* 0x000fe200078ec0ff */
[----:B------:R2:W-:Y:S01]  /*19eb0*/  STG.E.U16 desc[UR26][R164.64+0x22], R90 ;  /* 0x0000225aa4007986 */ /* 0x0005e2000c10151a */
[----:B------:R-:W-:Y:S01]  /*19ec0*/  PRMT R93, R98, 0x7632, R93 ;  /* 0x00007632625d7816 */ /* 0x000fe2000000005d */
[----:B------:R-:W-:Y:S01]  /*19ed0*/  @P5 HFMA2.BF16_V2 R206, -RZ.H0_H0, RZ.H0_H0, -R99.H0_H0 ;  /* 0x200000ffffce5231 */ /* 0x000fe20000340963 */
[----:B------:R-:W-:Y:S01]  /*19ee0*/  @P4 PRMT R91, R209, 0x5410, RZ ;  /* 0x00005410d15b4816 */ /* 0x000fe200000000ff */
[----:B------:R4:W-:Y:S01]  /*19ef0*/  STG.E.U16 desc[UR26][R146.64+0x20], R95 ;  /* 0x0000205f92007986 */ /* 0x0009e2000c10151a */
[----:B------:R-:W-:Y:S01]  /*19f00*/  ISETP.LE.U32.AND P4, PT, R176, UR12, PT ;  /* 0x0000000cb0007c0c */ /* 0x000fe2000bf83070 */
[----:B------:R-:W-:Y:S01]  /*19f10*/  @P6 HFMA2.BF16_V2 R207, -RZ.H0_H0, RZ.H0_H0, -R102.H0_H0 ;  /* 0x200000ffffcf6231 */ /* 0x000fe20000340966 */
[----:B------:R-:W-:Y:S01]  /*19f20*/  PRMT R109, R98, 0x5410, R93 ;  /* 0x00005410626d7816 */ /* 0x000fe2000000005d */
[----:B------:R1:W-:Y:S01]  /*19f30*/  STG.E.U16 desc[UR26][R146.64+0x22], R100 ;  /* 0x0000226492007986 */ /* 0x0003e2000c10151a */
[----:B------:R-:W-:Y:S01]  /*19f40*/  PRMT R178, R178, 0x5410, R161 ;  /* 0x00005410b2b27816 */ /* 0x000fe200000000a1 */
[----:B------:R-:W-:Y:S01]  /*19f50*/  MUFU.EX2 R143, R152 ;  /* 0x00000098008f7308 */ /* 0x000fe20000000800 */
[----:B------:R-:W-:Y:S01]  /*19f60*/  PRMT R174, R173, 0x5410, R174 ;  /* 0x00005410adae7816 */ /* 0x000fe200000000ae */
[----:B------:R-:W-:Y:S01]  /*19f70*/  STG.E.U16 desc[UR26][R144.64+0x30], R110 ;  /* 0x0000306e90007986 */ /* 0x000fe2000c10151a */
[----:B------:R-:W-:Y:S02]  /*19f80*/  PRMT R103, R108, 0x7632, R103 ;  /* 0x000076326c677816 */ /* 0x000fe40000000067 */
[----:B------:R-:W-:Y:S01]  /*19f90*/  PRMT R101, R106, 0x7632, R101 ;  /* 0x000076326a657816 */ /* 0x000fe20000000065 */
[----:B------:R1:W-:Y:S01]  /*19fa0*/  STG.E.U16 desc[UR26][R144.64+0x32], R91 ;  /* 0x0000325b90007986 */ /* 0x0003e2000c10151a */
[----:B------:R-:W-:Y:S01]  /*19fb0*/  PRMT R94, R123, 0x7610, R94 ;  /* 0x000076107b5e7816 */ /* 0x000fe2000000005e */
[----:B------:R-:W-:Y:S01]  /*19fc0*/  @!P4 HFMA2.BF16_V2 R205, -RZ.H0_H0, RZ.H0_H0, -R98.H0_H0 ;  /* 0x200000ffffcdc231 */ /* 0x000fe20000340962 */
[----:B------:R-:W-:Y:S01]  /*19fd0*/  PRMT R134, R186, 0x7771, RZ ;  /* 0x00007771ba867816 */ /* 0x000fe200000000ff */
[----:B------:R-:W-:Y:S01]  /*19fe0*/  @!P3 HFMA2.BF16_V2 R225, -RZ.H0_H0, RZ.H0_H0, -R103.H0_H0 ;  /* 0x200000ffffe1b231 */ /* 0x000fe20000340967 */
[----:B------:R-:W-:Y:S02]  /*19ff0*/  F2FP.BF16.F32.PACK_AB R122, R177, R122 ;  /* 0x0000007ab17a723e */ /* 0x000fe400000010ff */
[----:B------:R-:W-:Y:S01]  /*1a000*/  @!P4 PRMT R98, R205, 0x5410, RZ ;  /* 0x00005410cd62c816 */ /* 0x000fe200000000ff */
[----:B------:R3:W3:Y:S01]  /*1a010*/  LDL.S16 R177, [R1+0x18] ;  /* 0x0000180001b17983 */ /* 0x0006e20000100600 */
[----:B------:R-:W-:Y:S02]  /*1a020*/  ISETP.GT.U32.AND P4, PT, R105, UR12, PT ;  /* 0x0000000c69007c0c */ /* 0x000fe4000bf84070 */
[----:B--2---:R-:W-:Y:S01]  /*1a030*/  PRMT R90, R124, 0x7610, R90 ;  /* 0x000076107c5a7816 */ /* 0x004fe2000000005a */
[----:B------:R-:W-:Y:S01]  /*1a040*/  IMAD.WIDE R164, R148, -0x70, R164 ;  /* 0xffffff9094a47825 */ /* 0x000fe200078e02a4 */
[----:B------:R-:W-:Y:S02]  /*1a050*/  PRMT R89, R124, 0x7632, R89 ;  /* 0x000076327c597816 */ /* 0x000fe40000000059 */
[----:B----4-:R-:W-:Y:S02]  /*1a060*/  PRMT R95, R122, 0x7632, R95 ;  /* 0x000076327a5f7816 */ /* 0x010fe4000000005f */
[----:B------:R-:W-:Y:S01]  /*1a070*/  LOP3.LUT R163, R163, 0xff, RZ, 0xc0, !PT ;  /* 0x000000ffa3a37812 */ /* 0x000fe200078ec0ff */
[----:B------:R-:W-:Y:S01]  /*1a080*/  @!P2 HFMA2.BF16_V2 R231, -RZ.H0_H0, RZ.H0_H0, -R89.H0_H0 ;  /* 0x200000ffffe7a231 */ /* 0x000fe20000340959 */
[----:B-1----:R-:W-:Y:S02]  /*1a090*/  PRMT R100, R139, 0x7632, R100 ;  /* 0x000076328b647816 */ /* 0x002fe40000000064 */
[----:B------:R-:W-:Y:S02]  /*1a0a0*/  PRMT R141, R186, 0x7772, RZ ;  /* 0x00007772ba8d7816 */ /* 0x000fe400000000ff */
[----:B------:R-:W-:Y:S02]  /*1a0b0*/  LOP3.LUT R100, R100, 0xff, RZ, 0xc0, !PT ;  /* 0x000000ff64647812 */ /* 0x000fe400078ec0ff */
[----:B------:R-:W-:Y:S02]  /*1a0c0*/  PRMT R172, R186, 0x7773, RZ ;  /* 0x00007773baac7816 */ /* 0x000fe400000000ff */
[----:B------:R-:W-:Y:S02]  /*1a0d0*/  PRMT R91, R123, 0x7632, R91 ;  /* 0x000076327b5b7816 */ /* 0x000fe4000000005b */
[----:B------:R-:W-:Y:S02]  /*1a0e0*/  F2FP.BF16.F32.PACK_AB R120, R179, R120 ;  /* 0x00000078b378723e */ /* 0x000fe400000010ff */
[C---:B------:R-:W-:Y:S02]  /*1a0f0*/  PRMT R116, R184.reuse, 0x7771, RZ ;  /* 0x00007771b8747816 */ /* 0x040fe400000000ff */
[C---:B------:R-:W-:Y:S02]  /*1a100*/  PRMT R142, R184.reuse, 0x7772, RZ ;  /* 0x00007772b88e7816 */ /* 0x040fe400000000ff */
[----:B------:R-:W-:Y:S02]  /*1a110*/  PRMT R137, R184, 0x7773, RZ ;  /* 0x00007773b8897816 */ /* 0x000fe400000000ff */
[----:B------:R-:W-:Y:S01]  /*1a120*/  LOP3.LUT R189, R191, 0x400, RZ, 0xc0, !PT ;  /* 0x00000400bfbd7812 */ /* 0x000fe200078ec0ff */
[----:B---3--:R-:W-:Y:S01]  /*1a130*/  @P0 VIADD R121, R111, 0xffffffc0 ;  /* 0xffffffc06f790836 */ /* 0x008fe20000000000 */
[----:B------:R-:W-:Y:S02]  /*1a140*/  PRMT R111, R102, 0x5410, R99 ;  /* 0x00005410666f7816 */ /* 0x000fe40000000063 */
[----:B------:R-:W-:Y:S01]  /*1a150*/  @P6 PRMT R102, R207, 0x5410, RZ ;  /* 0x00005410cf666816 */ /* 0x000fe200000000ff */
[----:B------:R-:W-:Y:S01]  /*1a160*/  IMAD.IADD R136, R188, 0x1, R121 ;  /* 0x00000001bc887824 */ /* 0x000fe200078e0279 */
[----:B------:R-:W1:Y:S01]  /*1a170*/  LDSM.16.MT88.4 R72, [R121] ;  /* 0x000000007948783b */ /* 0x000e620000004200 */
[----:B------:R-:W-:Y:S02]  /*1a180*/  @P5 PRMT R99, R206, 0x5410, RZ ;  /* 0x00005410ce635816 */ /* 0x000fe400000000ff */
[----:B------:R-:W-:Y:S02]  /*1a190*/  ISETP.GT.U32.AND P6, PT, R171, UR12, PT ;  /* 0x0000000cab007c0c */ /* 0x000fe4000bfc4070 */
[C---:B------:R-:W-:Y:S02]  /*1a1a0*/  ISETP.GT.U32.AND P5, PT, R170.reuse, UR12, PT ;  /* 0x0000000caa007c0c */ /* 0x040fe4000bfa4070 */
[--C-:B------:R-:W-:Y:S01]  /*1a1b0*/  PRMT R170, R170, 0x5410, R105.reuse ;  /* 0x00005410aaaa7816 */ /* 0x100fe20000000069 */
[----:B------:R-:W2:Y:S01]  /*1a1c0*/  LDSM.16.MT88.4 R80, [R136] ;  /* 0x000000008850783b */ /* 0x000ea20000004200 */
[----:B------:R-:W-:Y:S05]  /*1a1d0*/  PRMT R105, R112, 0x7632, R105 ;  /* 0x0000763270697816 */ /* 0x000fea0000000069 */
[----:B------:R-:W-:Y:S02]  /*1a1e0*/  @P4 HFMA2.BF16_V2 R211, -RZ.H0_H0, RZ.H0_H0, -R105.H0_H0 ;  /* 0x200000ffffd34231 */ /* 0x000fe40000340969 */
[----:B------:R-:W-:Y:S01]  /*1a1f0*/  STG.E.U16 desc[UR26][R164.64+0x30], R102 ;  /* 0x00003066a4007986 */ /* 0x000fe2000c10151a */
[----:B------:R-:W-:Y:S02]  /*1a200*/  @P6 HFMA2.BF16_V2 R213, -RZ.H0_H0, RZ.H0_H0, -R93.H0_H0 ;  /* 0x200000ffffd56231 */ /* 0x000fe4000034095d */
[----:B------:R-:W-:Y:S01]  /*1a210*/  @P5 HFMA2.BF16_V2 R212, -RZ.H0_H0, RZ.H0_H0, -R112.H0_H0 ;  /* 0x200000ffffd45231 */ /* 0x000fe20000340970 */
[----:B------:R3:W-:Y:S02]  /*1a220*/  STG.E.U16 desc[UR26][R164.64+0x32], R99 ;  /* 0x00003263a4007986 */ /* 0x0007e4000c10151a */
[----:B------:R-:W-:Y:S02]  /*1a230*/  @P6 PRMT R93, R213, 0x5410, RZ ;  /* 0x00005410d55d6816 */ /* 0x000fe400000000ff */
[C---:B------:R-:W-:Y:S02]  /*1a240*/  ISETP.LE.U32.AND P6, PT, R114.reuse, UR12, PT ;  /* 0x0000000c72007c0c */ /* 0x040fe4000bfc3070 */
[----:B------:R-:W-:Y:S11]  /*1a250*/  PRMT R114, R114, 0x5410, R129 ;  /* 0x0000541072727816 */ /* 0x000ff60000000081 */
[----:B------:R-:W-:Y:S01]  /*1a260*/  @!P6 HFMA2.BF16_V2 R216, -RZ.H0_H0, RZ.H0_H0, -R108.H0_H0 ;  /* 0x200000ffffd8e231 */ /* 0x000fe2000034096c */
[-C--:B-1----:R-:W-:Y:S03]  /*1a270*/  HMMA.16816.F32.BF16 R36, R68, R72.reuse, R36 ;  /* 0x000000484424723c */ /* 0x082fe60000041824 */
[----:B---3--:R-:W-:Y:S05]  /*1a280*/  IMAD.WIDE R164, R148, 0x70, R164 ;  /* 0x0000007094a47825 */ /* 0x008fea00078e02a4 */
[C---:B------:R-:W-:Y:S01]  /*1a290*/  HMMA.16816.F32.BF16 R40, R76.reuse, R72, R40 ;  /* 0x000000484c28723c */ /* 0x040fe20000041828 */
[----:B------:R1:W-:Y:S03]  /*1a2a0*/  STG.E.U16 desc[UR26][R164.64+0x30], R98 ;  /* 0x00003062a4007986 */ /* 0x0003e6000c10151a */
[--C-:B------:R-:W-:Y:S02]  /*1a2b0*/  HSET2.LE.AND R73, R162, R125.reuse, PT ;  /* 0x0000007da2497233 */ /* 0x100fe40003803000 */
[----:B------:R-:W-:Y:S02]  /*1a2c0*/  PRMT R162, R140, 0x7632, R162 ;  /* 0x000076328ca27816 */ /* 0x000fe400000000a2 */
[-C--:B------:R-:W-:Y:S01]  /*1a2d0*/  HMMA.16816.F32.BF16 R44, R76, R74.reuse, R44 ;  /* 0x0000004a4c2c723c */ /* 0x080fe2000004182c */
[----:B------:R3:W-:Y:S02]  /*1a2e0*/  STG.E.U16 desc[UR26][R164.64+0x32], R93 ;  /* 0x0000325da4007986 */ /* 0x0007e4000c10151a */
[----:B------:R-:W-:Y:S02]  /*1a2f0*/  LOP3.LUT R162, R162, 0xff, RZ, 0xc0, !PT ;  /* 0x000000ffa2a27812 */ /* 0x000fe400078ec0ff */
[----:B------:R-:W-:Y:S02]  /*1a300*/  LOP3.LUT R72, R166, 0xff, RZ, 0xc0, !PT ;  /* 0x000000ffa6487812 */ /* 0x000fe400078ec0ff */
[----:B------:R-:W-:Y:S01]  /*1a310*/  PRMT R166, R176, 0x5410, R171 ;  /* 0x00005410b0a67816 */ /* 0x000fe200000000ab */
[C---:B------:R-:W-:Y:S04]  /*1a320*/  HMMA.16816.F32.BF16 R48, R68.reuse, R74, R48 ;  /* 0x0000004a4430723c */ /* 0x040fe80000041830 */
[----:B------:R-:W-:Y:S02]  /*1a330*/  PRMT R72, R72, 0x5410, R167 ;  /* 0x0000541048487816 */ /* 0x000fe400000000a7 */
[--C-:B------:R-:W-:Y:S02]  /*1a340*/  HSET2.LE.AND R75, R180, R125.reuse, PT ;  /* 0x0000007db44b7233 */ /* 0x100fe40003803000 */
[-C--:B--2---:R-:W-:Y:S03]  /*1a350*/  HMMA.16816.F32.BF16 R52, R68, R80.reuse, R52 ;  /* 0x000000504434723c */ /* 0x084fe60000041834 */
[--C-:B------:R-:W-:Y:S02]  /*1a360*/  HSET2.LE.AND R74, R72, R125.reuse, PT ;  /* 0x0000007d484a7233 */ /* 0x100fe40003803000 */
[----:B------:R-:W-:Y:S02]  /*1a370*/  LOP3.LUT R72, R88, R73, RZ, 0xc0, !PT ;  /* 0x0000004958487212 */ /* 0x000fe400078ec0ff */
[----:B-1----:R-:W-:Y:S01]  /*1a380*/  PRMT R98, R120, 0x7632, R98 ;  /* 0x0000763278627816 */ /* 0x002fe20000000062 */
[C---:B------:R-:W-:Y:S04]  /*1a390*/  HMMA.16816.F32.BF16 R56, R76.reuse, R80, R56 ;  /* 0x000000504c38723c */ /* 0x040fe80000041838 */
[----:B------:R-:W-:Y:S01]  /*1a3a0*/  LOP3.LUT R73, R92, R75, RZ, 0xc0, !PT ;  /* 0x0000004b5c497212 */ /* 0x000fe200078ec0ff */
[----:B---3--:R-:W-:Y:S01]  /*1a3b0*/  IMAD.WIDE R164, R148, -0x70, R164 ;  /* 0xffffff9094a47825 */ /* 0x008fe200078e02a4 */
[----:B------:R-:W-:Y:S02]  /*1a3c0*/  LOP3.LUT R74, R107, R74, RZ, 0xc0, !PT ;  /* 0x0000004a6b4a7212 */ /* 0x000fe400078ec0ff */
[-C--:B------:R-:W-:Y:S03]  /*1a3d0*/  HMMA.16816.F32.BF16 R60, R76, R82.reuse, R60 ;  /* 0x000000524c3c723c */ /* 0x080fe6000004183c */
[--C-:B------:R-:W-:Y:S02]  /*1a3e0*/  HSET2.LE.AND R76, R182, R125.reuse, PT ;  /* 0x0000007db64c7233 */ /* 0x100fe40003803000 */
[--C-:B------:R-:W-:Y:S02]  /*1a3f0*/  HSET2.LE.AND R77, R178, R125.reuse, PT ;  /* 0x0000007db24d7233 */ /* 0x100fe40003803000 */
[----:B------:R-:W-:Y:S01]  /*1a400*/  SHF.R.U32.HI R107, RZ, 0x18, R140 ;  /* 0x00000018ff6b7819 */ /* 0x000fe2000001168c */
[----:B------:R-:W-:Y:S01]  /*1a410*/  HMMA.16816.F32.BF16 R64, R68, R82, R64 ;  /* 0x000000524440723c */ /* 0x000fe20000041840 */
[----:B------:R-:W-:Y:S03]  /*1a420*/  LDSM.16.MT88.4 R80, [R121+0x800] ;  /* 0x000800007950783b */ /* 0x000fe60000004200 */
[----:B------:R-:W-:Y:S02]  /*1a430*/  LOP3.LUT R75, R111, R76, RZ, 0xc0, !PT ;  /* 0x0000004c6f4b7212 */ /* 0x000fe400078ec0ff */
[----:B------:R-:W-:Y:S02]  /*1a440*/  LOP3.LUT R76, R170, 0xff00ff, RZ, 0xc0, !PT ;  /* 0x00ff00ffaa4c7812 */ /* 0x000fe400078ec0ff */
[----:B------:R-:W-:Y:S02]  /*1a450*/  PRMT R71, R112, 0x5410, R105 ;  /* 0x0000541070477816 */ /* 0x000fe40000000069 */
[----:B------:R-:W-:Y:S01]  /*1a460*/  LOP3.LUT R68, R96, R77, RZ, 0xc0, !PT ;  /* 0x0000004d60447212 */ /* 0x000fe200078ec0ff */
[-C--:B------:R-:W-:Y:S05]  /*1a470*/  HMMA.16816.F32.BF16 R4, R72, R84.reuse, R4 ;  /* 0x000000544804723c */ /* 0x080fea0000041804 */
[--C-:B------:R-:W-:Y:S02]  /*1a480*/  HSET2.LE.AND R76, R76, R125.reuse, PT ;  /* 0x0000007d4c4c7233 */ /* 0x100fe40003803000 */
[----:B------:R-:W-:Y:S02]  /*1a490*/  LOP3.LUT R140, R139, 0xff, RZ, 0xc0, !PT ;  /* 0x000000ff8b8c7812 */ /* 0x000fe400078ec0ff */
[--C-:B------:R-:W-:Y:S01]  /*1a4a0*/  HSET2.LE.AND R70, R166, R125.reuse, PT ;  /* 0x0000007da6467233 */ /* 0x100fe20003803000 */
[----:B------:R-:W-:Y:S01]  /*1a4b0*/  IMAD.WIDE.U32 R166, R135, -0x2daee0ad, RZ ;  /* 0xd2511f5387a67825 */ /* 0x000fe200078e00ff */
[----:B------:R-:W-:Y:S02]  /*1a4c0*/  LOP3.LUT R71, R71, R76, RZ, 0xc0, !PT ;  /* 0x0000004c47477212 */ /* 0x000fe400078ec0ff */
[----:B------:R-:W1:Y:S01]  /*1a4d0*/  LDSM.16.MT88.4 R76, [R193+0x6800] ;  /* 0x00680000c14c783b */ /* 0x000e620000004200 */
[----:B------:R-:W-:Y:S02]  /*1a4e0*/  HSET2.LE.AND R69, R174, R125, PT ;  /* 0x0000007dae457233 */ /* 0x000fe40003803000 */
[----:B------:R-:W-:Y:S02]  /*1a4f0*/  @P4 PRMT R105, R211, 0x5410, RZ ;  /* 0x00005410d3694816 */ /* 0x000fe400000000ff */
[----:B------:R-:W-:Y:S02]  /*1a500*/  ISETP.LE.U32.AND P4, PT, R140, UR12, PT ;  /* 0x0000000c8c007c0c */ /* 0x000fe4000bf83070 */
[----:B------:R-:W-:Y:S01]  /*1a510*/  LOP3.LUT R69, R104, R69, RZ, 0xc0, !PT ;  /* 0x0000004568457212 */ /* 0x000fe200078ec0ff */
[----:B------:R-:W-:Y:S01]  /*1a520*/  STG.E.U16 desc[UR26][R146.64+0x32], R105 ;  /* 0x0000326992007986 */ /* 0x000fe2000c10151a */
[----:B------:R-:W-:Y:S02]  /*1a530*/  LOP3.LUT R70, R109, R70, RZ, 0xc0, !PT ;  /* 0x000000466d467212 */ /* 0x000fe400078ec0ff */
[----:B------:R-:W-:Y:S02]  /*1a540*/  PRMT R88, R108, 0x5410, R103 ;  /* 0x000054106c587816 */ /* 0x000fe40000000067 */
[----:B------:R-:W-:Y:S02]  /*1a550*/  @P5 PRMT R112, R212, 0x5410, RZ ;  /* 0x00005410d4705816 */ /* 0x000fe400000000ff */
[----:B------:R-:W-:Y:S01]  /*1a560*/  @!P6 PRMT R108, R216, 0x5410, RZ ;  /* 0x00005410d86ce816 */ /* 0x000fe200000000ff */
[C---:B------:R-:W-:Y:S02]  /*1a570*/  HMMA.16816.F32.BF16 R8, R68.reuse, R84, R8 ;  /* 0x000000544408723c */ /* 0x040fe40000041808 */
[----:B------:R-:W-:Y:S02]  /*1a580*/  STG.E.U16 desc[UR26][R146.64+0x30], R112 ;  /* 0x0000307092007986 */ /* 0x000fe4000c10151a */
[----:B------:R-:W-:Y:S01]  /*1a590*/  ISETP.LE.U32.AND P5, PT, R107, UR12, PT ;  /* 0x0000000c6b007c0c */ /* 0x000fe2000bfa3070 */
[----:B------:R-:W-:Y:S01]  /*1a5a0*/  @!P4 HFMA2.BF16_V2 R222, -RZ.H0_H0, RZ.H0_H0, -R90.H0_H0 ;  /* 0x200000ffffdec231 */ /* 0x000fe2000034095a */
[----:B------:R-:W-:Y:S01]  /*1a5b0*/  ISETP.LE.U32.AND P6, PT, R162, UR12, PT ;  /* 0x0000000ca2007c0c */ /* 0x000fe2000bfc3070 */
[----:B------:R2:W-:Y:S01]  /*1a5c0*/  STG.E.U16 desc[UR26][R144.64+0x40], R108 ;  /* 0x0000406c90007986 */ /* 0x0005e2000c10151a */
[-C--:B------:R-:W-:Y:S03]  /*1a5d0*/  HMMA.16816.F32.BF16 R12, R68, R86.reuse, R12 ;  /* 0x00000056440c723c */ /* 0x080fe6000004180c */
[----:B------:R-:W-:Y:S02]  /*1a5e0*/  PRMT R84, R90, 0x5410, R89 ;  /* 0x000054105a547816 */ /* 0x000fe40000000059 */
[----:B------:R-:W-:Y:S02]  /*1a5f0*/  @!P4 PRMT R90, R222, 0x5410, RZ ;  /* 0x00005410de5ac816 */ /* 0x000fe400000000ff */
[----:B------:R-:W-:Y:S01]  /*1a600*/  ISETP.LE.U32.AND P4, PT, R100, UR12, PT ;  /* 0x0000000c64007c0c */ /* 0x000fe2000bf83070 */
[C---:B------:R-:W-:Y:S04]  /*1a610*/  HMMA.16816.F32.BF16 R16, R72.reuse, R86, R16 ;  /* 0x000000564810723c */ /* 0x040fe80000041810 */
[----:B------:R-:W-:Y:S01]  /*1a620*/  @!P6 HFMA2.BF16_V2 R224, -RZ.H0_H0, RZ.H0_H0, -R106.H0_H0 ;  /* 0x200000ffffe0e231 */ /* 0x000fe2000034096a */
[----:B------:R-:W-:Y:S01]  /*1a630*/  @!P3 PRMT R103, R225, 0x5410, RZ ;  /* 0x00005410e167b816 */ /* 0x000fe200000000ff */
[----:B------:R-:W-:Y:S01]  /*1a640*/  @!P5 HFMA2.BF16_V2 R223, -RZ.H0_H0, RZ.H0_H0, -R101.H0_H0 ;  /* 0x200000ffffdfd231 */ /* 0x000fe20000340965 */
[----:B------:R-:W-:Y:S01]  /*1a650*/  PRMT R85, R106, 0x5410, R101 ;  /* 0x000054106a557816 */ /* 0x000fe20000000065 */
[-C--:B-1----:R-:W-:Y:S02]  /*1a660*/  HMMA.16816.F32.BF16 R20, R72, R76.reuse, R20 ;  /* 0x0000004c4814723c */ /* 0x082fe40000041814 */
[----:B------:R-:W-:Y:S01]  /*1a670*/  STG.E.U16 desc[UR26][R144.64+0x42], R103 ;  /* 0x0000426790007986 */ /* 0x000fe2000c10151a */
[----:B------:R-:W-:Y:S01]  /*1a680*/  @!P6 PRMT R106, R224, 0x5410, RZ ;  /* 0x00005410e06ae816 */ /* 0x000fe200000000ff */
[----:B------:R-:W-:Y:S01]  /*1a690*/  @!P4 HFMA2.BF16_V2 R236, -RZ.H0_H0, RZ.H0_H0, -R94.H0_H0 ;  /* 0x200000ffffecc231 */ /* 0x000fe2000034095e */
[----:B------:R-:W-:Y:S02]  /*1a6a0*/  @!P5 PRMT R101, R223, 0x5410, RZ ;  /* 0x00005410df65d816 */ /* 0x000fe400000000ff */
[----:B------:R-:W-:Y:S01]  /*1a6b0*/  PRMT R86, R94, 0x5410, R91 ;  /* 0x000054105e567816 */ /* 0x000fe2000000005b */
[C---:B------:R-:W-:Y:S01]  /*1a6c0*/  HMMA.16816.F32.BF16 R24, R68.reuse, R76, R24 ;  /* 0x0000004c4418723c */ /* 0x040fe20000041818 */
[----:B------:R1:W-:Y:S03]  /*1a6d0*/  STG.E.U16 desc[UR26][R164.64+0x40], R106 ;  /* 0x0000406aa4007986 */ /* 0x0003e6000c10151a */
[----:B------:R-:W-:Y:S01]  /*1a6e0*/  @!P4 PRMT R94, R236, 0x5410, RZ ;  /* 0x00005410ec5ec816 */ /* 0x000fe200000000ff */
[----:B------:R3:W-:Y:S01]  /*1a6f0*/  STG.E.U16 desc[UR26][R164.64+0x42], R101 ;  /* 0x00004265a4007986 */ /* 0x0007e2000c10151a */
[----:B------:R-:W-:Y:S01]  /*1a700*/  ISETP.GT.U32.AND P4, PT, R134, UR12, PT ;  /* 0x0000000c86007c0c */ /* 0x000fe2000bf84070 */
[----:B--2---:R-:W-:Y:S01]  /*1a710*/  IMAD.WIDE.U32 R108, R131, -0x2daee0ad, RZ ;  /* 0xd2511f53836c7825 */ /* 0x004fe200078e00ff */
[-C--:B------:R-:W-:Y:S03]  /*1a720*/  HMMA.16816.F32.BF16 R28, R68, R78.reuse, R28 ;  /* 0x0000004e441c723c */ /* 0x080fe6000004181c */
[----:B------:R-:W-:Y:S02]  /*1a730*/  LOP3.LUT R168, R168, UR13, R167, 0x96, !PT ;  /* 0x0000000da8a87c12 */ /* 0x000fe4000f8e96a7 */
[----:B------:R-:W-:Y:S02]  /*1a740*/  PRMT R96, R122, 0x7610, R96 ;  /* 0x000076107a607816 */ /* 0x000fe40000000060 */
[----:B------:R-:W-:Y:S01]  /*1a750*/  LOP3.LUT R102, R168, 0xffff, RZ, 0xc0, !PT ;  /* 0x0000ffffa8667812 */ /* 0x000fe200078ec0ff */
[C---:B------:R-:W-:Y:S04]  /*1a760*/  HMMA.16816.F32.BF16 R32, R72.reuse, R78, R32 ;  /* 0x0000004e4820723c */ /* 0x040fe80000041820 */
[----:B------:R-:W-:Y:S01]  /*1a770*/  SHF.R.U32.HI R102, RZ, 0x8, R102 ;  /* 0x00000008ff667819 */ /* 0x000fe20000011666 */
[----:B------:R-:W-:Y:S01]  /*1a780*/  @P4 HFMA2.BF16_V2 R228, -RZ.H0_H0, RZ.H0_H0, -R95.H0_H0 ;  /* 0x200000ffffe44231 */ /* 0x000fe2000034095f */
[----:B------:R-:W-:Y:S02]  /*1a790*/  SHF.R.U32.HI R139, RZ, 0x18, R139 ;  /* 0x00000018ff8b7819 */ /* 0x000fe4000001168b */
[----:B------:R-:W-:Y:S01]  /*1a7a0*/  LOP3.LUT R76, R102, 0xffff, RZ, 0xc0, !PT ;  /* 0x0000ffff664c7812 */ /* 0x000fe200078ec0ff */
[-C--:B------:R-:W-:Y:S03]  /*1a7b0*/  HMMA.16816.F32.BF16 R36, R72, R80.reuse, R36 ;  /* 0x000000504824723c */ /* 0x080fe60000041824 */
[----:B------:R-:W-:Y:S01]  /*1a7c0*/  PRMT R93, R96, 0x5410, R95 ;  /* 0x00005410605d7816 */ /* 0x000fe2000000005f */
[----:B-1----:R-:W-:Y:S01]  /*1a7d0*/  IMAD.MOV.U32 R106, RZ, RZ, R166 ;  /* 0x000000ffff6a7224 */ /* 0x002fe200078e00a6 */
[----:B------:R-:W-:Y:S02]  /*1a7e0*/  @!P2 PRMT R89, R231, 0x5410, RZ ;  /* 0x00005410e759a816 */ /* 0x000fe400000000ff */
[----:B------:R-:W-:Y:S01]  /*1a7f0*/  @P4 PRMT R95, R228, 0x5410, RZ ;  /* 0x00005410e45f4816 */ /* 0x000fe200000000ff */
[----:B---3--:R-:W-:Y:S01]  /*1a800*/  IMAD.WIDE R164, R148, 0x70, R164 ;  /* 0x0000007094a47825 */ /* 0x008fe200078e02a4 */
[----:B------:R-:W-:Y:S01]  /*1a810*/  ISETP.LE.U32.AND P4, PT, R76, UR12, PT ;  /* 0x0000000c4c007c0c */ /* 0x000fe2000bf83070 */
[C---:B------:R-:W-:Y:S01]  /*1a820*/  HMMA.16816.F32.BF16 R40, R68.reuse, R80, R40 ;  /* 0x000000504428723c */ /* 0x040fe20000041828 */
[----:B------:R-:W1:Y:S03]  /*1a830*/  LDSM.16.MT88.4 R76, [R136+0x800] ;  /* 0x00080000884c783b */ /* 0x000e660000004200 */
[----:B------:R-:W-:Y:S02]  /*1a840*/  ISETP.LE.U32.AND P5, PT, R139, UR12, PT ;  /* 0x0000000c8b007c0c */ /* 0x000fe4000bfa3070 */
[----:B------:R-:W-:Y:S02]  /*1a850*/  ISETP.LE.U32.AND P2, PT, R163, UR12, PT ;  /* 0x0000000ca3007c0c */ /* 0x000fe4000bf43070 */
[----:B------:R-:W-:Y:S01]  /*1a860*/  ISETP.GT.U32.AND P3, PT, R141, UR12, PT ;  /* 0x0000000c8d007c0c */ /* 0x000fe2000bf64070 */
[----:B------:R-:W-:Y:S01]  /*1a870*/  STG.E.U16 desc[UR26][R164.64+0x40], R90 ;  /* 0x0000405aa4007986 */ /* 0x000fe2000c10151a */
[----:B------:R-:W-:Y:S01]  /*1a880*/  ISETP.GT.U32.AND P6, PT, R172, UR12, PT ;  /* 0x0000000cac007c0c */ /* 0x000fe2000bfc4070 */
[-C--:B------:R-:W-:Y:S02]  /*1a890*/  HMMA.16816.F32.BF16 R44, R68, R82.reuse, R44 ;  /* 0x00000052442c723c */ /* 0x080fe4000004182c */
[----:B------:R2:W-:Y:S01]  /*1a8a0*/  STG.E.U16 desc[UR26][R164.64+0x42], R89 ;  /* 0x00004259a4007986 */ /* 0x0005e2000c10151a */
[----:B------:R-:W-:Y:S02]  /*1a8b0*/  PRMT R105, R120, 0x7610, R105 ;  /* 0x0000761078697816 */ /* 0x000fe40000000069 */
[----:B------:R-:W-:Y:S01]  /*1a8c0*/  LOP3.LUT R111, R118, 0xff, RZ, 0xc0, !PT ;  /* 0x000000ff766f7812 */ /* 0x000fe200078ec0ff */
[----:B------:R-:W-:Y:S01]  /*1a8d0*/  @!P5 HFMA2.BF16_V2 R235, -RZ.H0_H0, RZ.H0_H0, -R91.H0_H0 ;  /* 0x200000ffffebd231 */ /* 0x000fe2000034095b */
[----:B------:R-:W-:Y:S01]  /*1a8e0*/  PRMT R97, R105, 0x5410, R98 ;  /* 0x0000541069617816 */ /* 0x000fe20000000062 */
[----:B------:R-:W-:Y:S01]  /*1a8f0*/  @!P2 HFMA2.BF16_V2 R220, -RZ.H0_H0, RZ.H0_H0, -R96.H0_H0 ;  /* 0x200000ffffdca231 */ /* 0x000fe20000340960 */
[----:B------:R-:W-:Y:S01]  /*1a900*/  LOP3.LUT R138, R138, UR13, R109, 0x96, !PT ;  /* 0x0000000d8a8a7c12 */ /* 0x000fe2000f8e966d */
[----:B------:R-:W-:Y:S01]  /*1a910*/  STG.E.U16 desc[UR26][R146.64+0x40], R94 ;  /* 0x0000405e92007986 */ /* 0x000fe2000c10151a */
[----:B------:R-:W-:Y:S01]  /*1a920*/  @!P5 PRMT R91, R235, 0x5410, RZ ;  /* 0x00005410eb5bd816 */ /* 0x000fe200000000ff */
[----:B------:R-:W-:Y:S01]  /*1a930*/  @P3 HFMA2.BF16_V2 R227, -RZ.H0_H0, RZ.H0_H0, -R105.H0_H0 ;  /* 0x200000ffffe33231 */ /* 0x000fe20000340969 */
[----:B------:R-:W-:Y:S01]  /*1a940*/  @!P2 PRMT R96, R220, 0x5410, RZ ;  /* 0x00005410dc60a816 */ /* 0x000fe200000000ff */
[C---:B------:R-:W-:Y:S02]  /*1a950*/  HMMA.16816.F32.BF16 R48, R72.reuse, R82, R48 ;  /* 0x000000524830723c */ /* 0x040fe40000041830 */
[----:B------:R-:W-:Y:S02]  /*1a960*/  STG.E.U16 desc[UR26][R146.64+0x42], R91 ;  /* 0x0000425b92007986 */ /* 0x000fe4000c10151a */
[----:B------:R-:W-:Y:S01]  /*1a970*/  @P3 PRMT R105, R227, 0x5410, RZ ;  /* 0x00005410e3693816 */ /* 0x000fe200000000ff */
[----:B------:R-:W-:Y:S01]  /*1a980*/  @P6 HFMA2.BF16_V2 R232, -RZ.H0_H0, RZ.H0_H0, -R98.H0_H0 ;  /* 0x200000ffffe86231 */ /* 0x000fe20000340962 */
[----:B------:R-:W-:Y:S01]  /*1a990*/  ISETP.LE.U32.AND P3, PT, R111, UR12, PT ;  /* 0x0000000c6f007c0c */ /* 0x000fe2000bf63070 */
[----:B------:R3:W-:Y:S01]  /*1a9a0*/  STG.E.U16 desc[UR26][R144.64+0x50], R96 ;  /* 0x0000506090007986 */ /* 0x0007e2000c10151a */
[----:B------:R-:W-:Y:S02]  /*1a9b0*/  LOP3.LUT R103, R138, 0xffff, RZ, 0xc0, !PT ;  /* 0x0000ffff8a677812 */ /* 0x000fe400078ec0ff */
[----:B------:R-:W-:Y:S01]  /*1a9c0*/  @P6 PRMT R98, R232, 0x5410, RZ ;  /* 0x00005410e8626816 */ /* 0x000fe200000000ff */
[----:B------:R-:W-:Y:S01]  /*1a9d0*/  STG.E.U16 desc[UR26][R144.64+0x52], R95 ;  /* 0x0000525f90007986 */ /* 0x000fe2000c10151a */
[C---:B------:R-:W-:Y:S02]  /*1a9e0*/  PRMT R92, R119.reuse, 0x7610, R92 ;  /* 0x00007610775c7816 */ /* 0x040fe4000000005c */
[----:B------:R-:W-:Y:S01]  /*1a9f0*/  ISETP.GT.U32.AND P6, PT, R116, UR12, PT ;  /* 0x0000000c74007c0c */ /* 0x000fe2000bfc4070 */
[----:B--2---:R-:W-:Y:S01]  /*1aa00*/  IMAD.WIDE R164, R148, -0x70, R164 ;  /* 0xffffff9094a47825 */ /* 0x004fe200078e02a4 */
[-C--:B-1----:R-:W-:Y:S03]  /*1aa10*/  HMMA.16816.F32.BF16 R52, R72, R76.reuse, R52 ;  /* 0x0000004c4834723c */ /* 0x082fe60000041834 */
[----:B------:R-:W-:Y:S01]  /*1aa20*/  SHF.R.U32.HI R103, RZ, 0x8, R103 ;  /* 0x00000008ff677819 */ /* 0x000fe20000011667 */
[----:B------:R1:W-:Y:S01]  /*1aa30*/  STG.E.U16 desc[UR26][R164.64+0x50], R105 ;  /* 0x00005069a4007986 */ /* 0x0003e2000c10151a */
[----:B------:R-:W-:Y:S01]  /*1aa40*/  PRMT R87, R119, 0x7632, R87 ;  /* 0x0000763277577816 */ /* 0x000fe20000000057 */
[----:B------:R-:W-:Y:S01]  /*1aa50*/  @!P3 HFMA2.BF16_V2 R217, -RZ.H0_H0, RZ.H0_H0, -R92.H0_H0 ;  /* 0x200000ffffd9b231 */ /* 0x000fe2000034095c */
[----:B------:R-:W-:Y:S01]  /*1aa60*/  LOP3.LUT R80, R103, 0xffff, RZ, 0xc0, !PT ;  /* 0x0000ffff67507812 */ /* 0x000fe200078ec0ff */
[C---:B------:R-:W-:Y:S01]  /*1aa70*/  HMMA.16816.F32.BF16 R56, R68.reuse, R76, R56 ;  /* 0x0000004c4438723c */ /* 0x040fe20000041838 */
[----:B------:R2:W-:Y:S03]  /*1aa80*/  STG.E.U16 desc[UR26][R164.64+0x52], R98 ;  /* 0x00005262a4007986 */ /* 0x0005e6000c10151a */
[----:B------:R-:W-:Y:S01]  /*1aa90*/  PRMT R99, R92, 0x5410, R87 ;  /* 0x000054105c637816 */ /* 0x000fe20000000057 */
[----:B------:R-:W-:Y:S01]  /*1aaa0*/  @P6 HFMA2.BF16_V2 R226, -RZ.H0_H0, RZ.H0_H0, -R87.H0_H0 ;  /* 0x200000ffffe26231 */ /* 0x000fe20000340957 */
[----:B------:R-:W-:Y:S02]  /*1aab0*/  @!P3 PRMT R92, R217, 0x5410, RZ ;  /* 0x00005410d95cb816 */ /* 0x000fe400000000ff */
[----:B------:R-:W-:Y:S01]  /*1aac0*/  ISETP.LE.U32.AND P3, PT, R80, UR12, PT ;  /* 0x0000000c50007c0c */ /* 0x000fe2000bf63070 */
[-C--:B------:R-:W-:Y:S03]  /*1aad0*/  HMMA.16816.F32.BF16 R60, R68, R78.reuse, R60 ;  /* 0x0000004e443c723c */ /* 0x080fe6000004183c */
[----:B------:R-:W-:Y:S02]  /*1aae0*/  PRMT R80, R138, 0x7632, R80 ;  /* 0x000076328a507816 */ /* 0x000fe40000000050 */
[----:B------:R-:W-:Y:S02]  /*1aaf0*/  ISETP.GT.U32.AND P5, PT, R142, UR12, PT ;  /* 0x0000000c8e007c0c */ /* 0x000fe4000bfa4070 */
[----:B------:R-:W-:Y:S01]  /*1ab00*/  LOP3.LUT R80, R80, 0xff, RZ, 0xc0, !PT ;  /* 0x000000ff50507812 */ /* 0x000fe200078ec0ff */
[----:B------:R-:W-:Y:S04]  /*1ab10*/  HMMA.16816.F32.BF16 R64, R72, R78, R64 ;  /* 0x0000004e4840723c */ /* 0x000fe80000041840 */
[----:B------:R-:W-:Y:S02]  /*1ab20*/  @P6 PRMT R87, R226, 0x5410, RZ ;  /* 0x00005410e2576816 */ /* 0x000fe400000000ff */
[----:B---3--:R-:W-:Y:S01]  /*1ab30*/  PRMT R96, R162, 0x5410, R107 ;  /* 0x00005410a2607816 */ /* 0x008fe2000000006b */
[----:B-1----:R-:W-:Y:S01]  /*1ab40*/  MUFU.EX2 R105, R158 ;  /* 0x0000009e00697308 */ /* 0x002fe20000000800 */
[----:B------:R-:W-:Y:S02]  /*1ab50*/  ISETP.LE.U32.AND P6, PT, R80, UR12, PT ;  /* 0x0000000c50007c0c */ /* 0x000fe4000bfc3070 */
[--C-:B------:R-:W-:Y:S01]  /*1ab60*/  HSET2.LE.AND R69, R114, R125.reuse, PT ;  /* 0x0000007d72457233 */ /* 0x100fe20003803000 */
[----:B------:R-:W1:Y:S01]  /*1ab70*/  LDSM.16.MT88.4 R80, [R194+0x7000] ;  /* 0x00700000c250783b */ /* 0x000e620000004200 */
[----:B------:R-:W-:Y:S01]  /*1ab80*/  PRMT R90, R117, 0x7610, R90 ;  /* 0x00007610755a7816 */ /* 0x000fe2000000005a */
[----:B--2---:R-:W-:Y:S01]  /*1ab90*/  IMAD.WIDE R164, R148, 0x70, R164 ;  /* 0x0000007094a47825 */ /* 0x004fe200078e02a4 */
[--C-:B------:R-:W-:Y:S03]  /*1aba0*/  HSET2.LE.AND R96, R96, R125.reuse, PT ;  /* 0x0000007d60607233 */ /* 0x100fe60003803000 */
[----:B------:R-:W-:Y:S01]  /*1abb0*/  MUFU.EX2 R98, R159 ;  /* 0x0000009f00627308 */ /* 0x000fe20000000800 */
[----:B------:R-:W-:Y:S01]  /*1abc0*/  LOP3.LUT R68, R88, R69, RZ, 0xc0, !PT ;  /* 0x0000004558447212 */ /* 0x000fe200078ec0ff */
[----:B------:R-:W-:Y:S01]  /*1abd0*/  @P5 HFMA2.BF16_V2 R221, -RZ.H0_H0, RZ.H0_H0, -R90.H0_H0 ;  /* 0x200000ffffdd5231 */ /* 0x000fe2000034095a */
[----:B------:R-:W-:Y:S01]  /*1abe0*/  PRMT R141, R141, 0x5410, R172 ;  /* 0x000054108d8d7816 */ /* 0x000fe200000000ac */
[----:B------:R-:W-:Y:S01]  /*1abf0*/  STG.E.U16 desc[UR26][R164.64+0x52], R87 ;  /* 0x00005257a4007986 */ /* 0x000fe2000c10151a */
[----:B------:R-:W-:Y:S05]  /*1ac00*/  PRMT R89, R117, 0x7632, R89 ;  /* 0x0000763275597816 */ /* 0x000fea0000000059 */
[----:B------:R-:W-:Y:S01]  /*1ac10*/  MUFU.EX2 R158, R153 ;  /* 0x00000099009e7308 */ /* 0x000fe20000000800 */
[----:B------:R-:W-:Y:S01]  /*1ac20*/  LOP3.LUT R69, R85, R96, RZ, 0xc0, !PT ;  /* 0x0000006055457212 */ /* 0x000fe200078ec0ff */
[----:B------:R2:W-:Y:S01]  /*1ac30*/  STG.E.U16 desc[UR26][R164.64+0x50], R92 ;  /* 0x0000505ca4007986 */ /* 0x0005e2000c10151a */
[----:B------:R-:W-:Y:S07]  /*1ac40*/  PRMT R134, R163, 0x5410, R134 ;  /* 0x00005410a3867816 */ /* 0x000fee0000000086 */
[----:B------:R-:W-:Y:S01]  /*1ac50*/  MUFU.EX2 R96, R157 ;  /* 0x0000009d00607308 */ /* 0x000fe20000000800 */
[----:B------:R-:W-:Y:S02]  /*1ac60*/  LOP3.LUT R109, R168, 0xff, RZ, 0xc0, !PT ;  /* 0x000000ffa86d7812 */ /* 0x000fe400078ec0ff */
[----:B------:R-:W-:Y:S07]  /*1ac70*/  LOP3.LUT R76, R141, 0xff00ff, RZ, 0xc0, !PT ;  /* 0x00ff00ff8d4c7812 */ /* 0x000fee00078ec0ff */
[----:B------:R-:W3:Y:S01]  /*1ac80*/  MUFU.EX2 R85, R160 ;  /* 0x000000a000557308 */ /* 0x000ee20000000800 */
[----:B------:R-:W-:Y:S02]  /*1ac90*/  PRMT R95, R90, 0x5410, R89 ;  /* 0x000054105a5f7816 */ /* 0x000fe40000000059 */
[----:B------:R-:W-:Y:S07]  /*1aca0*/  @P5 PRMT R90, R221, 0x5410, RZ ;  /* 0x00005410dd5a5816 */ /* 0x000fee00000000ff */
[----:B------:R-:W-:Y:S01]  /*1acb0*/  MUFU.EX2 R141, R156 ;  /* 0x0000009c008d7308 */ /* 0x000fe20000000800 */
[----:B------:R-:W-:Y:S02]  /*1acc0*/  ISETP.GT.U32.AND P2, PT, R137, UR12, PT ;  /* 0x0000000c89007c0c */ /* 0x000fe4000bf44070 */
[----:B------:R-:W-:Y:S01]  /*1acd0*/  ISETP.LE.U32.AND P5, PT, R109, UR12, PT ;  /* 0x0000000c6d007c0c */ /* 0x000fe2000bfa3070 */
[----:B------:R-:W-:Y:S01]  /*1ace0*/  STG.E.U16 desc[UR26][R146.64+0x50], R90 ;  /* 0x0000505a92007986 */ /* 0x000fe2000c10151a */
[--C-:B------:R-:W-:Y:S02]  /*1acf0*/  HSET2.LE.AND R70, R134, R125.reuse, PT ;  /* 0x0000007d86467233 */ /* 0x100fe40003803000 */
[----:B------:R-:W-:Y:S02]  /*1ad00*/  HSET2.LE.AND R76, R76, R125, PT ;  /* 0x0000007d4c4c7233 */ /* 0x000fe40003803000 */
[----:B------:R-:W-:Y:S01]  /*1ad10*/  PRMT R137, R142, 0x5410, R137 ;  /* 0x000054108e897816 */ /* 0x000fe20000000089 */
[----:B---3--:R-:W-:Y:S01]  /*1ad20*/  FADD.FTZ R135, R85, R130 ;  /* 0x0000008255877221 */ /* 0x008fe20000010000 */
[----:B------:R-:W-:Y:S02]  /*1ad30*/  PRMT R140, R140, 0x5410, R133 ;  /* 0x000054108c8c7816 */ /* 0x000fe40000000085 */
[----:B------:R-:W-:Y:S01]  /*1ad40*/  LOP3.LUT R70, R93, R70, RZ, 0xc0, !PT ;  /* 0x000000465d467212 */ /* 0x000fe200078ec0ff */
[----:B------:R-:W-:Y:S01]  /*1ad50*/  FADD.FTZ R93, R105, R128 ;  /* 0x00000080695d7221 */ /* 0x000fe20000010000 */
[----:B------:R-:W-:Y:S01]  /*1ad60*/  LOP3.LUT R71, R97, R76, RZ, 0xc0, !PT ;  /* 0x0000004c61477212 */ /* 0x000fe200078ec0ff */
[----:B------:R-:W-:Y:S01]  /*1ad70*/  @P2 HFMA2.BF16_V2 R229, -RZ.H0_H0, RZ.H0_H0, -R89.H0_H0 ;  /* 0x200000ffffe52231 */ /* 0x000fe20000340959 */
[----:B------:R-:W-:Y:S01]  /*1ad80*/  PRMT R94, R115, 0x7610, R94 ;  /* 0x00007610735e7816 */ /* 0x000fe2000000005e */
[----:B--2---:R-:W-:Y:S01]  /*1ad90*/  IMAD.WIDE R164, R148, -0x70, R164 ;  /* 0xffffff9094a47825 */ /* 0x004fe200078e02a4 */
[----:B------:R-:W-:Y:S02]  /*1ada0*/  LOP3.LUT R76, R137, 0xff00ff, RZ, 0xc0, !PT ;  /* 0x00ff00ff894c7812 */ /* 0x000fe400078ec0ff */
[--C-:B------:R-:W-:Y:S01]  /*1adb0*/  HSET2.LE.AND R75, R140, R125.reuse, PT ;  /* 0x0000007d8c4b7233 */ /* 0x100fe20003803000 */
[-C--:B-1----:R-:W-:Y:S05]  /*1adc0*/  HMMA.16816.F32.BF16 R4, R68, R80.reuse, R4 ;  /* 0x000000504404723c */ /* 0x082fea0000041804 */
[--C-:B------:R-:W-:Y:S01]  /*1add0*/  FADD.FTZ R140, R96, R93.reuse ;  /* 0x0000005d608c7221 */ /* 0x100fe20000010000 */
[----:B------:R-:W-:Y:S01]  /*1ade0*/  PRMT R93, R168, 0x7632, R93 ;  /* 0x00007632a85d7816 */ /* 0x000fe2000000005d */
[----:B------:R-:W-:Y:S01]  /*1adf0*/  @!P5 HFMA2.BF16_V2 R230, -RZ.H0_H0, RZ.H0_H0, -R94.H0_H0 ;  /* 0x200000ffffe6d231 */ /* 0x000fe2000034095e */
[----:B------:R-:W-:Y:S01]  /*1ae00*/  PRMT R91, R115, 0x7632, R91 ;  /* 0x00007632735b7816 */ /* 0x000fe2000000005b */
[----:B------:R-:W-:Y:S01]  /*1ae10*/  FADD.FTZ R135, R98, R135 ;  /* 0x0000008762877221 */ /* 0x000fe20000010000 */
[----:B------:R-:W-:Y:S02]  /*1ae20*/  HSET2.LE.AND R76, R76, R125, PT ;  /* 0x0000007d4c4c7233 */ /* 0x000fe40003803000 */
[----:B------:R-:W-:Y:S01]  /*1ae30*/  SHF.R.U32.HI R168, RZ, 0x18, R168 ;  /* 0x00000018ffa87819 */ /* 0x000fe200000116a8 */
[----:B------:R-:W-:Y:S01]  /*1ae40*/  @!P4 HFMA2.BF16_V2 R244, -RZ.H0_H0, RZ.H0_H0, -R91.H0_H0 ;  /* 0x200000fffff4c231 */ /* 0x000fe2000034095b */
[----:B------:R-:W-:Y:S02]  /*1ae50*/  LOP3.LUT R93, R93, 0xff, RZ, 0xc0, !PT ;  /* 0x000000ff5d5d7812 */ /* 0x000fe400078ec0ff */
[----:B------:R-:W-:Y:S02]  /*1ae60*/  PRMT R100, R100, 0x5410, R139 ;  /* 0x0000541064647816 */ /* 0x000fe4000000008b */
[----:B------:R-:W-:Y:S02]  /*1ae70*/  LOP3.LUT R72, R84, R75, RZ, 0xc0, !PT ;  /* 0x0000004b54487212 */ /* 0x000fe400078ec0ff */
[----:B------:R-:W-:Y:S02]  /*1ae80*/  PRMT R128, R94, 0x5410, R91 ;  /* 0x000054105e807816 */ /* 0x000fe4000000005b */
[----:B------:R-:W-:Y:S02]  /*1ae90*/  LOP3.LUT R75, R95, R76, RZ, 0xc0, !PT ;  /* 0x0000004c5f4b7212 */ /* 0x000fe400078ec0ff */
[----:B------:R-:W-:Y:S01]  /*1aea0*/  @P2 PRMT R89, R229, 0x5410, RZ ;  /* 0x00005410e5592816 */ /* 0x000fe200000000ff */
[----:B------:R-:W1:Y:S01]  /*1aeb0*/  LDSM.16.MT88.4 R76, [R193+0x7000] ;  /* 0x00700000c14c783b */ /* 0x000e620000004200 */
[----:B------:R-:W-:Y:S02]  /*1aec0*/  @!P5 PRMT R94, R230, 0x5410, RZ ;  /* 0x00005410e65ed816 */ /* 0x000fe400000000ff */
[----:B------:R-:W-:Y:S02]  /*1aed0*/  PRMT R116, R111, 0x5410, R116 ;  /* 0x000054106f747816 */ /* 0x000fe40000000074 */
[----:B------:R-:W-:Y:S02]  /*1aee0*/  ISETP.LE.U32.AND P2, PT, R168, UR12, PT ;  /* 0x0000000ca8007c0c */ /* 0x000fe4000bf43070 */
[----:B------:R-:W-:Y:S01]  /*1aef0*/  ISETP.LE.U32.AND P5, PT, R93, UR12, PT ;  /* 0x0000000c5d007c0c */ /* 0x000fe2000bfa3070 */
[----:B------:R-:W-:Y:S01]  /*1af00*/  STG.E.U16 desc[UR26][R146.64+0x52], R89 ;  /* 0x0000525992007986 */ /* 0x000fe2000c10151a */
[--C-:B------:R-:W-:Y:S02]  /*1af10*/  HSET2.LE.AND R73, R100, R125.reuse, PT ;  /* 0x0000007d64497233 */ /* 0x100fe40003803000 */
[----:B------:R-:W-:Y:S01]  /*1af20*/  HSET2.LE.AND R74, R116, R125, PT ;  /* 0x0000007d744a7233 */ /* 0x000fe20003803000 */
[----:B------:R-:W-:Y:S01]  /*1af30*/  STG.E.U16 desc[UR26][R144.64+0x60], R94 ;  /* 0x0000605e90007986 */ /* 0x000fe2000c10151a */
[C---:B------:R-:W-:Y:S02]  /*1af40*/  PRMT R87, R113.reuse, 0x7610, R87 ;  /* 0x0000761071577816 */ /* 0x040fe40000000057 */
[----:B------:R-:W-:Y:S02]  /*1af50*/  LOP3.LUT R73, R86, R73, RZ, 0xc0, !PT ;  /* 0x0000004956497212 */ /* 0x000fe400078ec0ff */
[----:B------:R-:W-:Y:S02]  /*1af60*/  PRMT R86, R113, 0x7632, R86 ;  /* 0x0000763271567816 */ /* 0x000fe40000000056 */
[----:B------:R-:W-:Y:S01]  /*1af70*/  LOP3.LUT R74, R99, R74, RZ, 0xc0, !PT ;  /* 0x0000004a634a7212 */ /* 0x000fe200078ec0ff */
[----:B------:R-:W-:Y:S01]  /*1af80*/  @!P5 HFMA2.BF16_V2 R251, -RZ.H0_H0, RZ.H0_H0, -R87.H0_H0 ;  /* 0x200000fffffbd231 */ /* 0x000fe20000340957 */
[----:B------:R-:W-:Y:S01]  /*1af90*/  @!P4 PRMT R91, R244, 0x5410, RZ ;  /* 0x00005410f45bc816 */ /* 0x000fe200000000ff */
[----:B------:R-:W-:Y:S01]  /*1afa0*/  @!P2 HFMA2.BF16_V2 R243, -RZ.H0_H0, RZ.H0_H0, -R86.H0_H0 ;  /* 0x200000fffff3a231 */ /* 0x000fe20000340956 */
[----:B------:R-:W-:Y:S01]  /*1afb0*/  LDSM.16.MT88.4 R112, [R193+0x7800] ;  /* 0x00780000c170783b */ /* 0x000fe20000004200 */
[----:B------:R-:W-:Y:S02]  /*1afc0*/  F2FP.BF16.F32.PACK_AB R88, R96, R105 ;  /* 0x000000696058723e */ /* 0x000fe400000010ff */
[C---:B------:R-:W-:Y:S04]  /*1afd0*/  HMMA.16816.F32.BF16 R8, R72.reuse, R80, R8 ;  /* 0x000000504808723c */ /* 0x040fe80000041808 */
[----:B------:R-:W-:Y:S01]  /*1afe0*/  PRMT R129, R87, 0x5410, R86 ;  /* 0x0000541057817816 */ /* 0x000fe20000000056 */
[----:B------:R2:W-:Y:S01]  /*1aff0*/  STG.E.U16 desc[UR26][R144.64+0x62], R91 ;  /* 0x0000625b90007986 */ /* 0x0005e2000c10151a */
[----:B------:R-:W-:Y:S02]  /*1b000*/  @!P5 PRMT R87, R251, 0x5410, RZ ;  /* 0x00005410fb57d816 */ /* 0x000fe400000000ff */
[-C--:B------:R-:W-:Y:S03]  /*1b010*/  HMMA.16816.F32.BF16 R12, R72, R82.reuse, R12 ;  /* 0x00000052480c723c */ /* 0x080fe6000004180c */
[----:B------:R-:W-:Y:S01]  /*1b020*/  @!P2 PRMT R86, R243, 0x5410, RZ ;  /* 0x00005410f356a816 */ /* 0x000fe200000000ff */
[----:B------:R-:W-:Y:S01]  /*1b030*/  STG.E.U16 desc[UR26][R164.64+0x60], R87 ;  /* 0x00006057a4007986 */ /* 0x000fe2000c10151a */
[----:B------:R-:W-:Y:S02]  /*1b040*/  LOP3.LUT R96, R138, 0xff, RZ, 0xc0, !PT ;  /* 0x000000ff8a607812 */ /* 0x000fe400078ec0ff */
[----:B------:R-:W-:Y:S01]  /*1b050*/  SHF.R.U32.HI R92, RZ, 0x18, R138 ;  /* 0x00000018ff5c7819 */ /* 0x000fe2000001168a */
[C---:B------:R-:W-:Y:S01]  /*1b060*/  HMMA.16816.F32.BF16 R16, R68.reuse, R82, R16 ;  /* 0x000000524410723c */ /* 0x040fe20000041810 */
[----:B------:R3:W-:Y:S03]  /*1b070*/  STG.E.U16 desc[UR26][R164.64+0x62], R86 ;  /* 0x00006256a4007986 */ /* 0x0007e6000c10151a */
[----:B------:R-:W-:Y:S01]  /*1b080*/  F2FP.BF16.F32.PACK_AB R84, R98, R85 ;  /* 0x000000556254723e */ /* 0x000fe200000010ff */
[----:B------:R-:W4:Y:S01]  /*1b090*/  LDSM.16.MT88.4 R80, [R121+0x1000] ;  /* 0x001000007950783b */ /* 0x000f220000004200 */
[----:B------:R-:W-:Y:S01]  /*1b0a0*/  PRMT R85, R88, 0x7632, R85 ;  /* 0x0000763258557816 */ /* 0x000fe20000000055 */
[----:B------:R-:W-:Y:S01]  /*1b0b0*/  IMAD.MOV.U32 R98, RZ, RZ, R108 ;  /* 0x000000ffff627224 */ /* 0x000fe200078e006c */
[-C--:B-1----:R-:W-:Y:S03]  /*1b0c0*/  HMMA.16816.F32.BF16 R20, R68, R76.reuse, R20 ;  /* 0x0000004c4414723c */ /* 0x082fe60000041814 */
[----:B------:R-:W-:Y:S01]  /*1b0d0*/  @!P3 HFMA2.BF16_V2 R247, -RZ.H0_H0, RZ.H0_H0, -R85.H0_H0 ;  /* 0x200000fffff7b231 */ /* 0x000fe20000340955 */
[----:B------:R-:W-:Y:S01]  /*1b0e0*/  ISETP.LE.U32.AND P4, PT, R96, UR12, PT ;  /* 0x0000000c60007c0c */ /* 0x000fe2000bf83070 */
[----:B------:R-:W-:Y:S01]  /*1b0f0*/  LDSM.16.MT88.4 R120, [R121+0x1800] ;  /* 0x001800007978783b */ /* 0x000fe20000004200 */
[----:B------:R-:W-:Y:S02]  /*1b100*/  PRMT R104, R166, 0x7771, RZ ;  /* 0x00007771a6687816 */ /* 0x000fe400000000ff */
[C---:B------:R-:W-:Y:S01]  /*1b110*/  HMMA.16816.F32.BF16 R24, R72.reuse, R76, R24 ;  /* 0x0000004c4818723c */ /* 0x040fe20000041818 */
[----:B------:R-:W1:Y:S03]  /*1b120*/  MUFU.EX2 R76, R155 ;  /* 0x0000009b004c7308 */ /* 0x000e660000000800 */
[----:B------:R-:W-:Y:S07]  /*1b130*/  PRMT R100, R88, 0x5410, R85 ;  /* 0x0000541058647816 */ /* 0x000fee0000000055 */
[----:B--2---:R-:W2:Y:S01]  /*1b140*/  MUFU.EX2 R91, R150 ;  /* 0x00000096005b7308 */ /* 0x004ea20000000800 */
[----:B------:R-:W-:Y:S01]  /*1b150*/  @!P3 PRMT R85, R247, 0x5410, RZ ;  /* 0x00005410f755b816 */ /* 0x000fe200000000ff */
[-C--:B------:R-:W-:Y:S03]  /*1b160*/  HMMA.16816.F32.BF16 R28, R72, R78.reuse, R28 ;  /* 0x0000004e481c723c */ /* 0x080fe6000004181c */
[----:B------:R-:W-:Y:S02]  /*1b170*/  @!P4 HFMA2.BF16_V2 R239, -RZ.H0_H0, RZ.H0_H0, -R88.H0_H0 ;  /* 0x200000ffffefc231 */ /* 0x000fe40000340958 */
[----:B---3--:R-:W-:Y:S01]  /*1b180*/  IMAD.WIDE R164, R148, 0x70, R164 ;  /* 0x0000007094a47825 */ /* 0x008fe200078e02a4 */
[----:B------:R-:W-:Y:S03]  /*1b190*/  PRMT R89, R84, 0x7610, R89 ;  /* 0x0000761054597816 */ /* 0x000fe60000000059 */
[----:B-1----:R-:W-:Y:S01]  /*1b1a0*/  FADD.FTZ R142, R76, R127 ;  /* 0x0000007f4c8e7221 */ /* 0x002fe20000010000 */
[C---:B------:R-:W-:Y:S01]  /*1b1b0*/  HMMA.16816.F32.BF16 R32, R68.reuse, R78, R32 ;  /* 0x0000004e4420723c */ /* 0x040fe20000041820 */
[----:B------:R-:W-:Y:S03]  /*1b1c0*/  STG.E.U16 desc[UR26][R164.64+0x62], R85 ;  /* 0x00006255a4007986 */ /* 0x000fe6000c10151a */
[----:B------:R-:W-:Y:S01]  /*1b1d0*/  @!P4 PRMT R88, R239, 0x5410, RZ ;  /* 0x00005410ef58c816 */ /* 0x000fe200000000ff */
[----:B------:R-:W-:Y:S01]  /*1b1e0*/  @!P6 HFMA2.BF16_V2 R246, -RZ.H0_H0, RZ.H0_H0, -R89.H0_H0 ;  /* 0x200000fffff6e231 */ /* 0x000fe20000340959 */
[C---:B------:R-:W-:Y:S01]  /*1b1f0*/  PRMT R110, R166.reuse, 0x7773, RZ ;  /* 0x00007773a66e7816 */ /* 0x040fe200000000ff */
[----:B--2---:R-:W-:Y:S01]  /*1b200*/  FADD.FTZ R150, R91, R126 ;  /* 0x0000007e5b967221 */ /* 0x004fe20000010000 */
[----:B------:R-:W-:Y:S01]  /*1b210*/  PRMT R101, R166, 0x7772, RZ ;  /* 0x00007772a6657816 */ /* 0x000fe200000000ff */
[----:B------:R1:W-:Y:S01]  /*1b220*/  STG.E.U16 desc[UR26][R164.64+0x60], R88 ;  /* 0x00006058a4007986 */ /* 0x0003e2000c10151a */
[----:B------:R-:W-:Y:S02]  /*1b230*/  PRMT R84, R84, 0x7632, R84 ;  /* 0x0000763254547816 */ /* 0x000fe40000000054 */
[----:B------:R-:W-:Y:S01]  /*1b240*/  LOP3.LUT R87, R106, 0xff, RZ, 0xc0, !PT ;  /* 0x000000ff6a577812 */ /* 0x000fe200078ec0ff */
[-C--:B----4-:R-:W-:Y:S03]  /*1b250*/  HMMA.16816.F32.BF16 R36, R68, R80.reuse, R36 ;  /* 0x000000504424723c */ /* 0x090fe60000041824 */
[----:B------:R-:W-:Y:S02]  /*1b260*/  ISETP.GT.U32.AND P4, PT, R110, UR12, PT ;  /* 0x0000000c6e007c0c */ /* 0x000fe4000bf84070 */
[----:B------:R-:W-:Y:S02]  /*1b270*/  ISETP.LE.U32.AND P2, PT, R92, UR12, PT ;  /* 0x0000000c5c007c0c */ /* 0x000fe4000bf43070 */
[----:B------:R-:W-:Y:S01]  /*1b280*/  F2FP.BF16.F32.PACK_AB R86, R151, R76 ;  /* 0x0000004c9756723e */ /* 0x000fe200000010ff */
[C---:B------:R-:W-:Y:S01]  /*1b290*/  HMMA.16816.F32.BF16 R40, R72.reuse, R80, R40 ;  /* 0x000000504828723c */ /* 0x040fe20000041828 */
[----:B------:R-:W2:Y:S03]  /*1b2a0*/  LDSM.16.MT88.4 R76, [R136+0x1000] ;  /* 0x00100000884c783b */ /* 0x000ea60000004200 */
[C---:B------:R-:W-:Y:S02]  /*1b2b0*/  ISETP.GT.U32.AND P5, PT, R101.reuse, UR12, PT ;  /* 0x0000000c65007c0c */ /* 0x040fe4000bfa4070 */
[----:B------:R-:W-:Y:S02]  /*1b2c0*/  PRMT R110, R101, 0x5410, R110 ;  /* 0x00005410656e7816 */ /* 0x000fe4000000006e */
[-C--:B------:R-:W-:Y:S03]  /*1b2d0*/  HMMA.16816.F32.BF16 R44, R72, R82.reuse, R44 ;  /* 0x00000052482c723c */ /* 0x080fe6000004182c */
[----:B------:R-:W-:Y:S01]  /*1b2e0*/  PRMT R101, R89, 0x5410, R84 ;  /* 0x0000541059657816 */ /* 0x000fe20000000054 */
[----:B------:R-:W-:Y:S01]  /*1b2f0*/  @!P2 HFMA2.BF16_V2 R245, -RZ.H0_H0, RZ.H0_H0, -R84.H0_H0 ;  /* 0x200000fffff5a231 */ /* 0x000fe20000340954 */
[----:B------:R-:W-:Y:S02]  /*1b300*/  @!P6 PRMT R89, R246, 0x5410, RZ ;  /* 0x00005410f659e816 */ /* 0x000fe400000000ff */
[----:B------:R-:W-:Y:S01]  /*1b310*/  ISETP.GT.U32.AND P6, PT, R104, UR12, PT ;  /* 0x0000000c68007c0c */ /* 0x000fe2000bfc4070 */
[C---:B------:R-:W-:Y:S02]  /*1b320*/  HMMA.16816.F32.BF16 R48, R68.reuse, R82, R48 ;  /* 0x000000524430723c */ /* 0x040fe40000041830 */
[----:B------:R-:W-:Y:S02]  /*1b330*/  STG.E.U16 desc[UR26][R146.64+0x60], R89 ;  /* 0x0000605992007986 */ /* 0x000fe4000c10151a */
[----:B------:R-:W-:Y:S01]  /*1b340*/  ISETP.LE.U32.AND P3, PT, R87, UR12, PT ;  /* 0x0000000c57007c0c */ /* 0x000fe2000bf63070 */
[----:B-1----:R-:W-:Y:S01]  /*1b350*/  IMAD.WIDE R164, R148, -0x70, R164 ;  /* 0xffffff9094a47825 */ /* 0x002fe200078e02a4 */
[C---:B------:R-:W-:Y:S02]  /*1b360*/  PRMT R85, R86.reuse, 0x7632, R85 ;  /* 0x0000763256557816 */ /* 0x040fe40000000055 */
[----:B------:R-:W-:Y:S02]  /*1b370*/  F2FP.BF16.F32.PACK_AB R81, R149, R91 ;  /* 0x0000005b9551723e */ /* 0x000fe400000010ff */
[----:B------:R-:W-:Y:S02]  /*1b380*/  @!P2 PRMT R84, R245, 0x5410, RZ ;  /* 0x00005410f554a816 */ /* 0x000fe400000000ff */
[C---:B------:R-:W-:Y:S01]  /*1b390*/  PRMT R80, R81.reuse, 0x7632, R80 ;  /* 0x0000763251507816 */ /* 0x040fe20000000050 */
[----:B------:R-:W-:Y:S01]  /*1b3a0*/  @P6 HFMA2.BF16_V2 R242, -RZ.H0_H0, RZ.H0_H0, -R85.H0_H0 ;  /* 0x200000fffff26231 */ /* 0x000fe20000340955 */
[----:B------:R-:W-:Y:S01]  /*1b3b0*/  PRMT R130, R86, 0x5410, R85 ;  /* 0x0000541056827816 */ /* 0x000fe20000000055 */
[----:B------:R-:W-:Y:S01]  /*1b3c0*/  STG.E.U16 desc[UR26][R146.64+0x62], R84 ;  /* 0x0000625492007986 */ /* 0x000fe2000c10151a */
[----:B------:R-:W-:Y:S01]  /*1b3d0*/  PRMT R131, R81, 0x5410, R80 ;  /* 0x0000541051837816 */ /* 0x000fe20000000050 */
[----:B------:R-:W-:Y:S01]  /*1b3e0*/  @!P3 HFMA2.BF16_V2 R238, -RZ.H0_H0, RZ.H0_H0, -R86.H0_H0 ;  /* 0x200000ffffeeb231 */ /* 0x000fe20000340956 */
[----:B------:R-:W-:Y:S01]  /*1b3f0*/  @P6 PRMT R85, R242, 0x5410, RZ ;  /* 0x00005410f2556816 */ /* 0x000fe200000000ff */
[----:B------:R-:W-:Y:S01]  /*1b400*/  @P4 HFMA2.BF16_V2 R240, -RZ.H0_H0, RZ.H0_H0, -R80.H0_H0 ;  /* 0x200000fffff04231 */ /* 0x000fe20000340950 */
[----:B------:R-:W-:Y:S01]  /*1b410*/  PRMT R88, R87, 0x5410, R104 ;  /* 0x0000541057587816 */ /* 0x000fe20000000068 */
[----:B------:R-:W-:Y:S01]  /*1b420*/  @P5 HFMA2.BF16_V2 R241, -RZ.H0_H0, RZ.H0_H0, -R81.H0_H0 ;  /* 0x200000fffff15231 */ /* 0x000fe20000340951 */
[----:B------:R-:W-:Y:S01]  /*1b430*/  @!P3 PRMT R86, R238, 0x5410, RZ ;  /* 0x00005410ee56b816 */ /* 0x000fe200000000ff */
[----:B------:R-:W-:Y:S01]  /*1b440*/  STG.E.U16 desc[UR26][R144.64+0x72], R85 ;  /* 0x0000725590007986 */ /* 0x000fe2000c10151a */
[----:B------:R-:W-:Y:S01]  /*1b450*/  @P4 PRMT R80, R240, 0x5410, RZ ;  /* 0x00005410f0504816 */ /* 0x000fe200000000ff */
[-C--:B--2---:R-:W-:Y:S02]  /*1b460*/  HMMA.16816.F32.BF16 R52, R68, R76.reuse, R52 ;  /* 0x0000004c4434723c */ /* 0x084fe40000041834 */
[----:B------:R-:W-:Y:S01]  /*1b470*/  STG.E.U16 desc[UR26][R144.64+0x70], R86 ;  /* 0x0000705690007986 */ /* 0x000fe2000c10151a */
[----:B------:R-:W-:Y:S02]  /*1b480*/  @P5 PRMT R81, R241, 0x5410, RZ ;  /* 0x00005410f1515816 */ /* 0x000fe400000000ff */
[----:B------:R-:W-:Y:S01]  /*1b490*/  SHF.R.U32.HI R83, RZ, 0x10, R138 ;  /* 0x00000010ff537819 */ /* 0x000fe2000001168a */
[----:B------:R1:W-:Y:S01]  /*1b4a0*/  STG.E.U16 desc[UR26][R164.64+0x72], R80 ;  /* 0x00007250a4007986 */ /* 0x0003e2000c10151a */
[C---:B------:R-:W-:Y:S01]  /*1b4b0*/  PRMT R97, R108.reuse, 0x7772, RZ ;  /* 0x000077726c617816 */ /* 0x040fe200000000ff */
[C---:B------:R-:W-:Y:S02]  /*1b4c0*/  HMMA.16816.F32.BF16 R56, R72.reuse, R76, R56 ;  /* 0x0000004c4838723c */ /* 0x040fe40000041838 */
[----:B------:R-:W2:Y:S02]  /*1b4d0*/  LDSM.16.MT88.4 R104, [R194+0x7800] ;  /* 0x00780000c268783b */ /* 0x000ea40000004200 */
[----:B------:R-:W-:Y:S02]  /*1b4e0*/  PRMT R95, R108, 0x7771, RZ ;  /* 0x000077716c5f7816 */ /* 0x000fe400000000ff */
[----:B------:R-:W-:Y:S02]  /*1b4f0*/  LOP3.LUT R98, R98, 0xff, RZ, 0xc0, !PT ;  /* 0x000000ff62627812 */ /* 0x000fe400078ec0ff */
[-C--:B------:R-:W-:Y:S02]  /*1b500*/  HMMA.16816.F32.BF16 R60, R72, R78.reuse, R60 ;  /* 0x0000004e483c723c */ /* 0x080fe4000004183c */
[----:B------:R3:W-:Y:S01]  /*1b510*/  STG.E.U16 desc[UR26][R164.64+0x70], R81 ;  /* 0x00007051a4007986 */ /* 0x0007e2000c10151a */
[----:B------:R-:W-:Y:S02]  /*1b520*/  PRMT R90, R108, 0x7773, RZ ;  /* 0x000077736c5a7816 */ /* 0x000fe400000000ff */
[C---:B------:R-:W-:Y:S01]  /*1b530*/  ISETP.LE.U32.AND P3, PT, R98.reuse, UR12, PT ;  /* 0x0000000c62007c0c */ /* 0x040fe2000bf63070 */
[----:B------:R-:W4:Y:S01]  /*1b540*/  LDSM.16.MT88.4 R136, [R136+0x1800] ;  /* 0x001800008888783b */ /* 0x000f220000004200 */
[----:B------:R-:W-:Y:S01]  /*1b550*/  PRMT R94, R98, 0x5410, R95 ;  /* 0x00005410625e7816 */ /* 0x000fe2000000005f */
[----:B------:R-:W-:Y:S04]  /*1b560*/  HMMA.16816.F32.BF16 R64, R68, R78, R64 ;  /* 0x0000004e4440723c */ /* 0x000fe80000041840 */
[----:B------:R-:W-:Y:S02]  /*1b570*/  PRMT R98, R109, 0x5410, R102 ;  /* 0x000054106d627816 */ /* 0x000fe40000000066 */
[----:B------:R-:W-:Y:S02]  /*1b580*/  PRMT R168, R93, 0x5410, R168 ;  /* 0x000054105da87816 */ /* 0x000fe400000000a8 */
[----:B------:R-:W-:Y:S02]  /*1b590*/  LOP3.LUT R83, R83, 0xff, RZ, 0xc0, !PT ;  /* 0x000000ff53537812 */ /* 0x000fe400078ec0ff */
[----:B-1----:R-:W-:Y:S02]  /*1b5a0*/  LOP3.LUT R80, R110, 0xff00ff, RZ, 0xc0, !PT ;  /* 0x00ff00ff6e507812 */ /* 0x002fe400078ec0ff */
[----:B------:R-:W-:Y:S02]  /*1b5b0*/  PRMT R76, R97, 0x5410, R90 ;  /* 0x00005410614c7816 */ /* 0x000fe4000000005a */
[----:B------:R-:W-:Y:S02]  /*1b5c0*/  PRMT R92, R83, 0x5410, R92 ;  /* 0x00005410535c7816 */ /* 0x000fe4000000005c */
[--C-:B------:R-:W-:Y:S02]  /*1b5d0*/  HSET2.LE.AND R83, R88, R125.reuse, PT ;  /* 0x0000007d58537233 */ /* 0x100fe40003803000 */
[--C-:B------:R-:W-:Y:S02]  /*1b5e0*/  HSET2.LE.AND R80, R80, R125.reuse, PT ;  /* 0x0000007d50507233 */ /* 0x100fe40003803000 */
[--C-:B------:R-:W-:Y:S01]  /*1b5f0*/  HSET2.LE.AND R85, R98, R125.reuse, PT ;  /* 0x0000007d62557233 */ /* 0x100fe20003803000 */
[----:B---3--:R-:W-:Y:S01]  /*1b600*/  IMAD.WIDE R164, R148, 0x70, R164 ;  /* 0x0000007094a47825 */ /* 0x008fe200078e02a4 */
[----:B------:R-:W-:Y:S02]  /*1b610*/  HSET2.LE.AND R82, R168, R125, PT ;  /* 0x0000007da8527233 */ /* 0x000fe40003803000 */
[----:B------:R-:W-:Y:S01]  /*1b620*/  F2FP.BF16.F32.PACK_AB R87, R158, R141 ;  /* 0x0000008d9e57723e */ /* 0x000fe200000010ff */
[----:B------:R-:W-:Y:S01]  /*1b630*/  FADD.FTZ R141, R141, R140 ;  /* 0x0000008c8d8d7221 */ /* 0x000fe20000010000 */
[----:B------:R-:W-:Y:S01]  /*1b640*/  F2FP.BF16.F32.PACK_AB R134, R143, R154 ;  /* 0x0000009a8f86723e */ /* 0x000fe200000010ff */
[----:B------:R-:W-:Y:S01]  /*1b650*/  FADD.FTZ R154, R154, R135 ;  /* 0x000000879a9a7221 */ /* 0x000fe20000010000 */
[----:B------:R-:W-:Y:S01]  /*1b660*/  LOP3.LUT R76, R76, 0xff00ff, RZ, 0xc0, !PT ;  /* 0x00ff00ff4c4c7812 */ /* 0x000fe200078ec0ff */
[----:B------:R-:W-:Y:S01]  /*1b670*/  @!P3 HFMA2.BF16_V2 R237, -RZ.H0_H0, RZ.H0_H0, -R87.H0_H0 ;  /* 0x200000ffffedb231 */ /* 0x000fe20000340957 */
[----:B------:R-:W-:Y:S01]  /*1b680*/  PRMT R96, R96, 0x5410, R103 ;  /* 0x0000541060607816 */ /* 0x000fe20000000067 */
[----:B------:R-:W-:Y:S01]  /*1b690*/  IMAD.MOV.U32 R135, RZ, RZ, R0 ;  /* 0x000000ffff877224 */ /* 0x000fe200078e0000 */
[----:B------:R-:W-:Y:S02]  /*1b6a0*/  PRMT R84, R87, 0x7632, R84 ;  /* 0x0000763257547816 */ /* 0x000fe40000000054 */
[----:B------:R-:W-:Y:S02]  /*1b6b0*/  PRMT R133, R134, 0x7632, R133 ;  /* 0x0000763286857816 */ /* 0x000fe40000000085 */
[----:B------:R-:W-:Y:S02]  /*1b6c0*/  LOP3.LUT R128, R128, R85, RZ, 0xc0, !PT ;  /* 0x0000005580807212 */ /* 0x000fe400078ec0ff */
[----:B------:R-:W-:Y:S02]  /*1b6d0*/  LOP3.LUT R129, R129, R82, RZ, 0xc0, !PT ;  /* 0x0000005281817212 */ /* 0x000fe400078ec0ff */
[----:B------:R-:W-:Y:S02]  /*1b6e0*/  LOP3.LUT R130, R130, R83, RZ, 0xc0, !PT ;  /* 0x0000005382827212 */ /* 0x000fe400078ec0ff */
[----:B------:R-:W-:Y:S02]  /*1b6f0*/  LOP3.LUT R131, R131, R80, RZ, 0xc0, !PT ;  /* 0x0000005083837212 */ /* 0x000fe400078ec0ff */
[--C-:B------:R-:W-:Y:S02]  /*1b700*/  HSET2.LE.AND R103, R76, R125.reuse, PT ;  /* 0x0000007d4c677233 */ /* 0x100fe40003803000 */
[--C-:B------:R-:W-:Y:S02]  /*1b710*/  HSET2.LE.AND R77, R94, R125.reuse, PT ;  /* 0x0000007d5e4d7233 */ /* 0x100fe40003803000 */
[--C-:B------:R-:W-:Y:S02]  /*1b720*/  HSET2.LE.AND R76, R92, R125.reuse, PT ;  /* 0x0000007d5c4c7233 */ /* 0x100fe40003803000 */
[----:B------:R-:W-:Y:S02]  /*1b730*/  HSET2.LE.AND R81, R96, R125, PT ;  /* 0x0000007d60517233 */ /* 0x000fe40003803000 */
[----:B------:R-:W-:Y:S02]  /*1b740*/  PRMT R102, R87, 0x5410, R84 ;  /* 0x0000541057667816 */ /* 0x000fe40000000054 */
[----:B------:R-:W-:Y:S02]  /*1b750*/  PRMT R68, R134, 0x5410, R133 ;  /* 0x0000541086447816 */ /* 0x000fe40000000085 */
[----:B------:R-:W-:Y:S02]  /*1b760*/  ISETP.GT.U32.AND P2, PT, R95, UR12, PT ;  /* 0x0000000c5f007c0c */ /* 0x000fe4000bf44070 */
[-C--:B--2---:R-:W-:Y:S05]  /*1b770*/  HMMA.16816.F32.BF16 R92, R128, R104.reuse, R4 ;  /* 0x00000068805c723c */ /* 0x084fea0000041804 */
[----:B------:R-:W-:Y:S02]  /*1b780*/  LOP3.LUT R100, R100, R81, RZ, 0xc0, !PT ;  /* 0x0000005164647212 */ /* 0x000fe400078ec0ff */
[----:B------:R-:W-:Y:S02]  /*1b790*/  LOP3.LUT R101, R101, R76, RZ, 0xc0, !PT ;  /* 0x0000004c65657212 */ /* 0x000fe400078ec0ff */
[----:B------:R-:W-:Y:S02]  /*1b7a0*/  LOP3.LUT R102, R102, R77, RZ, 0xc0, !PT ;  /* 0x0000004d66667212 */ /* 0x000fe400078ec0ff */
[----:B------:R-:W-:Y:S01]  /*1b7b0*/  LOP3.LUT R103, R68, R103, RZ, 0xc0, !PT ;  /* 0x0000006744677212 */ /* 0x000fe200078ec0ff */
[----:B------:R-:W-:Y:S01]  /*1b7c0*/  @P2 HFMA2.BF16_V2 R204, -RZ.H0_H0, RZ.H0_H0, -R84.H0_H0 ;  /* 0x200000ffffcc2231 */ /* 0x000fe20000340954 */
[----:B------:R-:W-:Y:S02]  /*1b7d0*/  @!P3 PRMT R87, R237, 0x5410, RZ ;  /* 0x00005410ed57b816 */ /* 0x000fe400000000ff */
[----:B------:R-:W-:Y:S02]  /*1b7e0*/  ISETP.GT.U32.AND P3, PT, R97, UR12, PT ;  /* 0x0000000c61007c0c */ /* 0x000fe4000bf64070 */
[----:B------:R-:W-:Y:S01]  /*1b7f0*/  @P2 PRMT R84, R204, 0x5410, RZ ;  /* 0x00005410cc542816 */ /* 0x000fe200000000ff */
[C---:B------:R-:W-:Y:S01]  /*1b800*/  HMMA.16816.F32.BF16 R68, R100.reuse, R104, R8 ;  /* 0x000000686444723c */ /* 0x040fe20000041808 */
[----:B------:R-:W-:Y:S03]  /*1b810*/  STG.E.U16 desc[UR26][R164.64+0x70], R87 ;  /* 0x00007057a4007986 */ /* 0x000fe6000c10151a */
[----:B------:R-:W-:Y:S01]  /*1b820*/  ISETP.GT.U32.AND P2, PT, R90, UR12, PT ;  /* 0x0000000c5a007c0c */ /* 0x000fe2000bf44070 */
[----:B------:R-:W-:Y:S03]  /*1b830*/  STG.E.U16 desc[UR26][R164.64+0x72], R84 ;  /* 0x00007254a4007986 */ /* 0x000fe6000c10151a */
[-C--:B------:R-:W-:Y:S03]  /*1b840*/  HMMA.16816.F32.BF16 R72, R100, R106.reuse, R12 ;  /* 0x0000006a6448723c */ /* 0x080fe6000004180c */
[----:B------:R-:W-:Y:S05]  /*1b850*/  @P3 HFMA2.BF16_V2 R177, -RZ.H0_H0, RZ.H0_H0, -R134.H0_H0 ;  /* 0x200000ffffb13231 */ /* 0x000fea0000340986 */
[C---:B------:R-:W-:Y:S01]  /*1b860*/  HMMA.16816.F32.BF16 R104, R128.reuse, R106, R16 ;  /* 0x0000006a8068723c */ /* 0x040fe20000041810 */
[----:B------:R-:W-:Y:S03]  /*1b870*/  @P3 STL.S16 [R1+0x18], R177 ;  /* 0x000018b101003387 */ /* 0x000fe60000100600 */
[----:B------:R-:W-:Y:S01]  /*1b880*/  @P2 HFMA2.BF16_V2 R175, -RZ.H0_H0, RZ.H0_H0, -R133.H0_H0 ;  /* 0x200000ffffaf2231 */ /* 0x000fe20000340985 */
[----:B------:R-:W-:Y:S03]  /*1b890*/  PRMT R5, R177, 0x7610, R5 ;  /* 0x00007610b1057816 */ /* 0x000fe60000000005 */
[-C--:B------:R-:W-:Y:S01]  /*1b8a0*/  HMMA.16816.F32.BF16 R108, R128, R112.reuse, R20 ;  /* 0x00000070806c723c */ /* 0x080fe20000041814 */
[----:B------:R-:W-:Y:S02]  /*1b8b0*/  @P2 STL.S16 [R1+0x14], R175 ;  /* 0x000014af01002387 */ /* 0x000fe40000100600 */
[----:B------:R-:W-:Y:S01]  /*1b8c0*/  @P3 PRMT R134, R5, 0x5410, RZ ;  /* 0x0000541005863816 */ /* 0x000fe200000000ff */
[----:B------:R-:W-:Y:S01]  /*1b8d0*/  FADD.FTZ R5, R151, R142 ;  /* 0x0000008e97057221 */ /* 0x000fe20000010000 */
[----:B------:R-:W-:Y:S03]  /*1b8e0*/  PRMT R4, R175, 0x7610, R4 ;  /* 0x00007610af047816 */ /* 0x000fe60000000004 */
[C---:B------:R-:W-:Y:S01]  /*1b8f0*/  HMMA.16816.F32.BF16 R76, R100.reuse, R112, R24 ;  /* 0x00000070644c723c */ /* 0x040fe20000041818 */
[----:B------:R1:W-:Y:S03]  /*1b900*/  STL [R1+0x7c], R5 ;  /* 0x00007c0501007387 */ /* 0x0003e60000100800 */
[----:B------:R-:W-:Y:S01]  /*1b910*/  @P2 PRMT R133, R4, 0x5410, RZ ;  /* 0x0000541004852816 */ /* 0x000fe200000000ff */
[----:B------:R-:W-:Y:S01]  /*1b920*/  STG.E.U16 desc[UR26][R146.64+0x70], R134 ;  /* 0x0000708692007986 */ /* 0x000fe2000c10151a */
[----:B------:R-:W-:Y:S02]  /*1b930*/  FADD.FTZ R4, R149, R150 ;  /* 0x0000009695047221 */ /* 0x000fe40000010000 */
[-C--:B------:R-:W-:Y:S01]  /*1b940*/  HMMA.16816.F32.BF16 R80, R100, R114.reuse, R28 ;  /* 0x000000726450723c */ /* 0x080fe2000004181c */
[----:B------:R2:W-:Y:S04]  /*1b950*/  STG.E.U16 desc[UR26][R146.64+0x72], R133 ;  /* 0x0000728592007986 */ /* 0x0005e8000c10151a */
[----:B------:R3:W-:Y:S03]  /*1b960*/  STL [R1+0x78], R4 ;  /* 0x0000780401007387 */ /* 0x0007e60000100800 */
[C---:B------:R-:W-:Y:S08]  /*1b970*/  HMMA.16816.F32.BF16 R112, R128.reuse, R114, R32 ;  /* 0x000000728070723c */ /* 0x040ff00000041820 */
[-C--:B------:R-:W-:Y:S03]  /*1b980*/  HMMA.16816.F32.BF16 R116, R128, R120.reuse, R36 ;  /* 0x000000788074723c */ /* 0x080fe60000041824 */
[----:B-1----:R-:W-:Y:S05]  /*1b990*/  FADD.FTZ R5, R158, R141 ;  /* 0x0000008d9e057221 */ /* 0x002fea0000010000 */
[C---:B------:R-:W-:Y:S01]  /*1b9a0*/  HMMA.16816.F32.BF16 R84, R100.reuse, R120, R40 ;  /* 0x000000786454723c */ /* 0x040fe20000041828 */
[----:B------:R1:W-:Y:S03]  /*1b9b0*/  STL [R1+0x74], R5 ;  /* 0x0000740501007387 */ /* 0x0003e60000100800 */
[----:B--2---:R-:W-:Y:S02]  /*1b9c0*/  IMAD.MOV.U32 R133, RZ, RZ, R2 ;  /* 0x000000ffff857224 */ /* 0x004fe400078e0002 */
[----:B---3--:R-:W-:Y:S01]  /*1b9d0*/  FADD.FTZ R4, R143, R154 ;  /* 0x0000009a8f047221 */ /* 0x008fe20000010000 */
[----:B------:R-:W-:Y:S01]  /*1b9e0*/  IMAD.MOV.U32 R134, RZ, RZ, R3 ;  /* 0x000000ffff867224 */ /* 0x000fe200078e0003 */
[-C--:B------:R-:W-:Y:S03]  /*1b9f0*/  HMMA.16816.F32.BF16 R88, R100, R122.reuse, R44 ;  /* 0x0000007a6458723c */ /* 0x080fe6000004182c */
[----:B------:R1:W-:Y:S05]  /*1ba00*/  STL [R1+0x70], R4 ;  /* 0x0000700401007387 */ /* 0x0003ea0000100800 */
[C---:B------:R-:W-:Y:S08]  /*1ba10*/  HMMA.16816.F32.BF16 R120, R128.reuse, R122, R48 ;  /* 0x0000007a8078723c */ /* 0x040ff00000041830 */
[-C--:B----4-:R-:W-:Y:S08]  /*1ba20*/  HMMA.16816.F32.BF16 R124, R128, R136.reuse, R52 ;  /* 0x00000088807c723c */ /* 0x090ff00000041834 */
[C---:B------:R-:W-:Y:S04]  /*1ba30*/  HMMA.16816.F32.BF16 R96, R100.reuse, R136, R56 ;  /* 0x000000886460723c */ /* 0x040fe80000041838 */
[----:B------:R-:W-:Y:S01]  /*1ba40*/  IADD3 R136, P2, PT, R144, -0x80, RZ ;  /* 0xffffff8090887810 */ /* 0x000fe20007f5e0ff */
[----:B------:R-:W-:Y:S03]  /*1ba50*/  IMAD.MOV.U32 R137, RZ, RZ, R132 ;  /* 0x000000ffff897224 */ /* 0x000fe600078e0084 */
[-C--:B------:R-:W-:Y:S08]  /*1ba60*/  HMMA.16816.F32.BF16 R100, R100, R138.reuse, R60 ;  /* 0x0000008a6464723c */ /* 0x080ff0000004183c */
[----:B------:R-:W-:Y:S04]  /*1ba70*/  HMMA.16816.F32.BF16 R128, R128, R138, R64 ;  /* 0x0000008a8080723c */ /* 0x000fe80000041840 */
[----:B------:R-:W-:Y:S04]  /*1ba80*/  IADD3.X R138, PT, PT, R145, -0x1, RZ, P2, !PT ;  /* 0xffffffff918a7810 */ /* 0x000fe800017fe4ff */
[----:B------:R-:W-:Y:S01]  /*1ba90*/  @!UPT UIADD3 URZ, UPT, UPT, URZ, URZ, URZ ;  /* 0x000000fffffff290 */ /* 0x000fe2000fffe0ff */
[----:B-1----:R-:W-:Y:S11]  /*1baa0*/  BRA.U UP0, `(.L_x_1120) ;  /* 0xffffff9d00e87547 */ /* 0x002ff6000b83ffff */
.L_x_1119:
[----:B---3--:R-:W2:Y:S01]  /*1bab0*/  LDL.LU R8, [R1+0x7c] ;  /* 0x00007c0001087983 */ /* 0x008ea20000300800 */
[----:B------:R-:W3:Y:S03]  /*1bac0*/  LDCU UR4, c[0x0][0x4fc] ;  /* 0x00009f80ff0477ac */ /* 0x000ee60008000800 */
[----:B-1----:R-:W4:Y:S01]  /*1bad0*/  LDL.LU R6, [R1+0x78] ;  /* 0x0000780001067983 */ /* 0x002f220000300800 */
[----:B------:R-:W-:Y:S01]  /*1bae0*/  UISETP.NE.AND UP3, UPT, UR18, -0x1, UPT ;  /* 0xffffffff1200788c */ /* 0x000fe2000bf65270 */
[----:B------:R-:W1:Y:S02]  /*1baf0*/  LDCU.U8 UR9, c[0x0][0x549] ;  /* 0x0000a920ff0977ac */ /* 0x000e640008000000 */
[----:B------:R-:W3:Y:S01]  /*1bb00*/  LDL.LU R4, [R1+0x74] ;  /* 0x0000740001047983 */ /* 0x000ee20000300800 */
[----:B-----5:R-:W-:Y:S01]  /*1bb10*/  LOP3.LUT P5, RZ, R195, 0x8, RZ, 0xc0, !PT ;  /* 0x00000008c3ff7812 */ /* 0x020fe200078ac0ff */
[----:B------:R-:W1:Y:S01]  /*1bb20*/  S2UR UR8, SR_CTAID.Y ;  /* 0x00000000000879c3 */ /* 0x000e620000002600 */
[----:B------:R-:W1:Y:S01]  /*1bb30*/  LDCU.U8 UR10, c[0x0][0x548] ;  /* 0x0000a900ff0a77ac */ /* 0x000e620008000000 */
[----:B------:R-:W3:Y:S01]  /*1bb40*/  LDL.LU R10, [R1+0x70] ;  /* 0x00007000010a7983 */ /* 0x000ee20000300800 */
[----:B------:R-:W-:-:S03]  /*1bb50*/  UISETP.NE.AND UP2, UPT, UR18, -0x1, UPT ;  /* 0xffffffff1200788c */ /* 0x000fc6000bf45270 */
[----:B------:R-:W1:Y:S02]  /*1bb60*/  @!UP3 LDCU.64 UR6, c[0x0][0x400] ;  /* 0x00008000ff06b7ac */ /* 0x000e640008000a00 */
[----:B------:R-:W2:Y:S01]  /*1bb70*/  S2UR UR11, SR_CTAID.Z ;  /* 0x00000000000b79c3 */ /* 0x000ea20000002700 */
[----:B-1----:R-:W-:Y:S01]  /*1bb80*/  UISETP.NE.AND UP1, UPT, UR9, URZ, UPT ;  /* 0x000000ff0900728c */ /* 0x002fe2000bf25270 */
[----:B------:R-:W1:Y:S03]  /*1bb90*/  LDCU UR9, c[0x0][0x434] ;  /* 0x00008680ff0977ac */ /* 0x000e660008000800 */
[----:B------:R-:W-:Y:S02]  /*1bba0*/  UISETP.NE.AND UP0, UPT, UR10, URZ, !UP1 ;  /* 0x000000ff0a00728c */ /* 0x000fe4000cf05270 */
[----:B------:R-:W-:-:S05]  /*1bbb0*/  @!UP3 UIMAD.WIDE.U32 UR12, UR8, UR6, URZ ;  /* 0x00000006080cb2a5 */ /* 0x000fca000f8e00ff */
[----:B------:R-:W1:Y:S01]  /*1bbc0*/  @UP1 LDCU UR6, c[0x0][0x430] ;  /* 0x00008600ff0617ac */ /* 0x000e620008000800 */
[----:B------:R-:W-:-:S05]  /*1bbd0*/  @!UP3 UIMAD UR7, UR8, UR7, UR13 ;  /* 0x000000070807b2a4 */ /* 0x000fca000f8e020d */
[----:B------:R-:W1:Y:S02]  /*1bbe0*/  LDCU UR13, c[0x0][0x434] ;  /* 0x00008680ff0d77ac */ /* 0x000e640008000800 */
[----:B-1----:R-:W-:Y:S01]  /*1bbf0*/  @UP1 UIMAD UR13, UR6, UR9, URZ ;  /* 0x00000009060d12a4 */ /* 0x002fe2000f8e02ff */
[----:B--2---:R-:W1:Y:S04]  /*1bc00*/  SHFL.BFLY PT, R9, R8, 0x2, 0x1f ;  /* 0x0c401f0008097f89 */ /* 0x004e6800000e0000 */
[----:B----4-:R-:W2:Y:S04]  /*1bc10*/  SHFL.BFLY PT, R7, R6, 0x2, 0x1f ;  /* 0x0c401f0006077f89 */ /* 0x010ea800000e0000 */
[----:B---3--:R-:W3:Y:S04]  /*1bc20*/  SHFL.BFLY PT, R5, R4, 0x2, 0x1f ;  /* 0x0c401f0004057f89 */ /* 0x008ee800000e0000 */
[----:B------:R-:W4:Y:S01]  /*1bc30*/  SHFL.BFLY PT, R13, R10, 0x2, 0x1f ;  /* 0x0c401f000a0d7f89 */ /* 0x000f2200000e0000 */
[----:B-1----:R-:W-:Y:S01]  /*1bc40*/  FADD.FTZ R9, R9, R8 ;  /* 0x0000000809097221 */ /* 0x002fe20000010000 */
[----:B--2---:R-:W-:-:S04]  /*1bc50*/  FADD.FTZ R7, R7, R6 ;  /* 0x0000000607077221 */ /* 0x004fc80000010000 */
[----:B------:R-:W1:Y:S01]  /*1bc60*/  SHFL.BFLY PT, R8, R9, 0x1, 0x1f ;  /* 0x0c201f0009087f89 */ /* 0x000e6200000e0000 */
[----:B---3--:R-:W-:-:S03]  /*1bc70*/  FADD.FTZ R5, R5, R4 ;  /* 0x0000000405057221 */ /* 0x008fc60000010000 */
[----:B------:R-:W2:Y:S01]  /*1bc80*/  SHFL.BFLY PT, R6, R7, 0x1, 0x1f ;  /* 0x0c201f0007067f89 */ /* 0x000ea200000e0000 */
[----:B----4-:R-:W-:-:S03]  /*1bc90*/  FADD.FTZ R13, R13, R10 ;  /* 0x0000000a0d0d7221 */ /* 0x010fc60000010000 */
[----:B------:R-:W3:Y:S04]  /*1bca0*/  SHFL.BFLY PT, R4, R5, 0x1, 0x1f ;  /* 0x0c201f0005047f89 */ /* 0x000ee800000e0000 */
[----:B------:R-:W4:Y:S01]  /*1bcb0*/  SHFL.BFLY PT, R12, R13, 0x1, 0x1f ;  /* 0x0c201f000d0c7f89 */ /* 0x000f2200000e0000 */
[----:B-1----:R-:W-:Y:S01]  /*1bcc0*/  FADD.FTZ R8, R9, R8 ;  /* 0x0000000809087221 */ /* 0x002fe20000010000 */
[----:B------:R-:W-:Y:S01]  /*1bcd0*/  SHF.L.U32 R9, R195, 0x4, RZ ;  /* 0x00000004c3097819 */ /* 0x000fe200000006ff */
[----:B--2---:R-:W-:Y:S02]  /*1bce0*/  FADD.FTZ R6, R7, R6 ;  /* 0x0000000607067221 */ /* 0x004fe40000010000 */
[----:B------:R-:W1:Y:S01]  /*1bcf0*/  MUFU.RCP R11, R8 ;  /* 0x00000008000b7308 */ /* 0x000e620000001000 */
[----:B------:R-:W-:Y:S01]  /*1bd00*/  LOP3.LUT R14, R9, 0x1c0, RZ, 0xc0, !PT ;  /* 0x000001c0090e7812 */ /* 0x000fe200078ec0ff */
[----:B---3--:R-:W-:Y:S01]  /*1bd10*/  FADD.FTZ R4, R5, R4 ;  /* 0x0000000405047221 */ /* 0x008fe20000010000 */
[----:B------:R-:W-:-:S02]  /*1bd20*/  FSETP.NE.FTZ.AND P3, PT, R6, RZ, PT ;  /* 0x000000ff0600720b */ /* 0x000fc40003f75000 */
[----:B------:R-:W-:Y:S01]  /*1bd30*/  FSETP.NE.FTZ.AND P4, PT, R8, RZ, PT ;  /* 0x000000ff0800720b */ /* 0x000fe20003f95000 */
[----:B----4-:R-:W-:Y:S02]  /*1bd40*/  FADD.FTZ R12, R13, R12 ;  /* 0x0000000c0d0c7221 */ /* 0x010fe40000010000 */
[----:B------:R-:W2:Y:S01]  /*1bd50*/  MUFU.RCP R10, R6 ;  /* 0x00000006000a7308 */ /* 0x000ea20000001000 */
[----:B------:R-:W-:Y:S02]  /*1bd60*/  SHF.L.U32 R7, R195, 0x1, RZ ;  /* 0x00000001c3077819 */ /* 0x000fe400000006ff */
[----:B------:R-:W-:Y:S02]  /*1bd70*/  FSETP.NE.FTZ.AND P2, PT, R4, RZ, PT ;  /* 0x000000ff0400720b */ /* 0x000fe40003f55000 */
[----:B------:R-:W-:Y:S02]  /*1bd80*/  FSETP.NE.FTZ.AND P1, PT, R12, RZ, PT ;  /* 0x000000ff0c00720b */ /* 0x000fe40003f35000 */
[--C-:B------:R-:W-:Y:S01]  /*1bd90*/  LOP3.LUT R198, R198, 0x6, R7.reuse, 0xf8, !PT ;  /* 0x00000006c6c67812 */ /* 0x100fe200078ef807 */
[----:B------:R-:W3:Y:S01]  /*1bda0*/  MUFU.RCP R5, R4 ;  /* 0x0000000400057308 */ /* 0x000ee20000001000 */
[----:B------:R-:W-:-:S02]  /*1bdb0*/  LOP3.LUT R7, R14, 0x38, R7, 0xf8, !PT ;  /* 0x000000380e077812 */ /* 0x000fc400078ef807 */
[----:B-1----:R-:W-:Y:S02]  /*1bdc0*/  FSEL R11, R11, 1, P4 ;  /* 0x3f8000000b0b7808 */ /* 0x002fe40002000000 */
[----:B------:R-:W-:Y:S02]  /*1bdd0*/  LOP3.LUT R7, R198, R7, RZ, 0xfc, !PT ;  /* 0x00000007c6077212 */ /* 0x000fe400078efcff */
[----:B------:R-:W-:Y:S01]  /*1bde0*/  MOV R14, 0x20 ;  /* 0x00000020000e7802 */ /* 0x000fe20000000f00 */
[----:B------:R-:W1:Y:S01]  /*1bdf0*/  MUFU.RCP R9, R12 ;  /* 0x0000000c00097308 */ /* 0x000e620000001000 */
[----:B------:R-:W-:Y:S01]  /*1be00*/  FMUL.FTZ R11, R11, UR4 ;  /* 0x000000040b0b7c20 */ /* 0x000fe20008410000 */
[----:B--2---:R-:W-:Y:S02]  /*1be10*/  FSEL R10, R10, 1, P3 ;  /* 0x3f8000000a0a7808 */ /* 0x004fe40001800000 */
[----:B------:R-:W-:Y:S01]  /*1be20*/  LEA R7, R7, UR5, 0x1 ;  /* 0x0000000507077c11 */ /* 0x000fe2000f8e08ff */
[C---:B------:R-:W-:Y:S01]  /*1be30*/  FMUL.FTZ R92, R11.reuse, R92 ;  /* 0x0000005c0b5c7220 */ /* 0x040fe20000410000 */
[C---:B------:R-:W-:Y:S01]  /*1be40*/  FMUL.FTZ R93, R11.reuse, R93 ;  /* 0x0000005d0b5d7220 */ /* 0x040fe20000410000 */
[----:B------:R-:W-:Y:S01]  /*1be50*/  FMUL.FTZ R10, R10, UR4 ;  /* 0x000000040a0a7c20 */ /* 0x000fe20008410000 */
[C---:B------:R-:W-:Y:S01]  /*1be60*/  FMUL.FTZ R104, R11.reuse, R104 ;  /* 0x000000680b687220 */ /* 0x040fe20000410000 */
[----:B------:R-:W-:Y:S01]  /*1be70*/  FMUL.FTZ R105, R11, R105 ;  /* 0x000000690b697220 */ /* 0x000fe20000410000 */
        /* <DEDUP_REMOVED lines=18> */
[----:B------:R-:W-:Y:S01]  /*1bfa0*/  FMUL.FTZ R5, R5, UR4 ;  /* 0x0000000405057c20 */ /* 0x000fe20008410000 */
[----:B-1----:R-:W-:Y:S01]  /*1bfb0*/  FSEL R9, R9, 1, P1 ;  /* 0x3f80000009097808 */ /* 0x002fe20000800000 */
[----:B------:R-:W-:Y:S01]  /*1bfc0*/  FMUL.FTZ R108, R11, R108 ;  /* 0x0000006c0b6c7220 */ /* 0x000fe20000410000 */
[----:B------:R-:W-:Y:S01]  /*1bfd0*/  SEL R10, R10, 0xfffffff0, !P0 ;  /* 0xfffffff00a0a7807 */ /* 0x000fe20004000000 */
[----:B------:R-:W-:Y:S01]  /*1bfe0*/  FMUL.FTZ R68, R5, R68 ;  /* 0x0000004405447220 */ /* 0x000fe20000410000 */
[----:B------:R-:W-:Y:S01]  /*1bff0*/  LOP3.LUT P0, RZ, R195, 0x10, RZ, 0xc0, !PT ;  /* 0x00000010c3ff7812 */ /* 0x000fe2000780c0ff */
[----:B------:R-:W-:Y:S01]  /*1c000*/  FMUL.FTZ R9, R9, UR4 ;  /* 0x0000000409097c20 */ /* 0x000fe20008410000 */
[C---:B------:R-:W-:Y:S01]  /*1c010*/  FMUL.FTZ R69, R5.reuse, R69 ;  /* 0x0000004505457220 */ /* 0x040fe20000410000 */
[----:B------:R-:W-:Y:S01]  /*1c020*/  SEL R14, R14, 0xffffffe0, !P5 ;  /* 0xffffffe00e0e7807 */ /* 0x000fe20006800000 */
[----:B------:R-:W-:Y:S01]  /*1c030*/  FMUL.FTZ R72, R5, R72 ;  /* 0x0000004805487220 */ /* 0x000fe20000410000 */
[C---:B------:R-:W-:Y:S01]  /*1c040*/  FMUL.FTZ R70, R9.reuse, R70 ;  /* 0x0000004609467220 */ /* 0x040fe20000410000 */
[----:B------:R-:W-:Y:S01]  /*1c050*/  FMUL.FTZ R71, R9, R71 ;  /* 0x0000004709477220 */ /* 0x000fe20000410000 */
[----:B------:R-:W-:Y:S01]  /*1c060*/  FMUL.FTZ R73, R5, R73 ;  /* 0x0000004905497220 */ /* 0x000fe20000410000 */
[C---:B------:R-:W-:Y:S01]  /*1c070*/  FMUL.FTZ R74, R9.reuse, R74 ;  /* 0x0000004a094a7220 */ /* 0x040fe20000410000 */
[----:B------:R-:W-:Y:S01]  /*1c080*/  FMUL.FTZ R75, R9, R75 ;  /* 0x0000004b094b7220 */ /* 0x000fe20000410000 */
        /* <DEDUP_REMOVED lines=29> */
[----:B------:R-:W-:Y:S01]  /*1c260*/  IADD3 R15, PT, PT, R7, 0x40, RZ ;  /* 0x00000040070f7810 */ /* 0x000fe20007ffe0ff */
[C---:B------:R-:W-:Y:S01]  /*1c270*/  FMUL.FTZ R86, R9.reuse, R86 ;  /* 0x0000005609567220 */ /* 0x040fe20000410000 */
[----:B------:R-:W-:Y:S01]  /*1c280*/  FMUL.FTZ R87, R9, R87 ;  /* 0x0000005709577220 */ /* 0x000fe20000410000 */
[----:B------:R-:W-:Y:S01]  /*1c290*/  F2FP.BF16.F32.PACK_AB R112, R113, R112 ;  /* 0x000000707170723e */ /* 0x000fe200000010ff */
[----:B------:R-:W-:Y:S01]  /*1c2a0*/  STS [R7], R92 ;  /* 0x0000005c07007388 */ /* 0x000fe20000000800 */
[----:B------:R-:W-:Y:S01]  /*1c2b0*/  F2FP.BF16.F32.PACK_AB R114, R115, R114 ;  /* 0x000000727372723e */ /* 0x000fe200000010ff */
[----:B------:R-:W1:Y:S01]  /*1c2c0*/  @UP3 LDCU.64 UR4, c[0x0][0x408] ;  /* 0x00008100ff0437ac */ /* 0x000e620008000a00 */
[----:B------:R-:W-:Y:S01]  /*1c2d0*/  @P0 IADD3 R15, PT, PT, R7, -0x40, RZ ;  /* 0xffffffc0070f0810 */ /* 0x000fe20007ffe0ff */
[----:B------:R-:W-:Y:S01]  /*1c2e0*/  STS [R7+0x400], R94 ;  /* 0x0004005e07007388 */ /* 0x000fe20000000800 */
[C---:B------:R-:W-:Y:S01]  /*1c2f0*/  IADD3 R19, PT, PT, R10.reuse, R17, RZ ;  /* 0x000000110a137210 */ /* 0x040fe20007ffe0ff */
[----:B------:R-:W2:Y:S01]  /*1c300*/  @P4 MUFU.LG2 R8, R8 ;  /* 0x0000000800084308 */ /* 0x000ea20000000c00 */
[----:B------:R-:W-:Y:S01]  /*1c310*/  F2FP.BF16.F32.PACK_AB R76, R77, R76 ;  /* 0x0000004c4d4c723e */ /* 0x000fe200000010ff */
[----:B------:R-:W-:Y:S01]  /*1c320*/  STS [R13], R104 ;  /* 0x000000680d007388 */ /* 0x000fe20000000800 */
[----:B------:R-:W-:Y:S01]  /*1c330*/  F2FP.BF16.F32.PACK_AB R78, R79, R78 ;  /* 0x0000004e4f4e723e */ /* 0x000fe200000010ff */
[----:B------:R-:W-:Y:S01]  /*1c340*/  FMUL.FTZ R124, R11, R124 ;  /* 0x0000007c0b7c7220 */ /* 0x000fe20000410000 */
[----:B------:R-:W-:Y:S01]  /*1c350*/  F2FP.BF16.F32.PACK_AB R80, R81, R80 ;  /* 0x000000505150723e */ /* 0x000fe200000010ff */
[----:B------:R-:W-:Y:S01]  /*1c360*/  STS [R13+0x400], R106 ;  /* 0x0004006a0d007388 */ /* 0x000fe20000000800 */
[----:B------:R-:W-:Y:S01]  /*1c370*/  F2FP.BF16.F32.PACK_AB R82, R83, R82 ;  /* 0x000000525352723e */ /* 0x000fe200000010ff */
[----:B------:R-:W3:Y:S01]  /*1c380*/  @P3 MUFU.LG2 R6, R6 ;  /* 0x0000000600063308 */ /* 0x000ee20000000c00 */
        /* <DEDUP_REMOVED lines=19> */
[C---:B------:R-:W-:Y:S01]  /*1c4c0*/  FMUL.FTZ R91, R9.reuse, R91 ;  /* 0x0000005b095b7220 */ /* 0x040fe20000410000 */
[C---:B------:R-:W-:Y:S01]  /*1c4d0*/  FMUL.FTZ R98, R9.reuse, R98 ;  /* 0x0000006209627220 */ /* 0x040fe20000410000 */
[----:B------:R-:W-:Y:S01]  /*1c4e0*/  STS [R17+0x400], R110 ;  /* 0x0004006e11007388 */ /* 0x000fe20000000800 */
[C---:B------:R-:W-:Y:S01]  /*1c4f0*/  FMUL.FTZ R99, R9.reuse, R99 ;  /* 0x0000006309637220 */ /* 0x040fe20000410000 */
[----:B------:R-:W-:Y:S01]  /*1c500*/  FMUL.FTZ R102, R9, R102 ;  /* 0x0000006609667220 */ /* 0x000fe20000410000 */
[----:B-1----:R-:W-:Y:S01]  /*1c510*/  @UP3 UIMAD.WIDE.U32 UR16, UR18, UR4, URZ ;  /* 0x00000004121032a5 */ /* 0x002fe2000f8e00ff */
[----:B------:R-:W-:Y:S01]  /*1c520*/  STS [R19], R112 ;  /* 0x0000007013007388 */ /* 0x000fe20000000800 */
[----:B------:R-:W-:Y:S01]  /*1c530*/  FMUL.FTZ R11, R11, R129 ;  /* 0x000000810b0b7220 */ /* 0x000fe20000410000 */
[----:B------:R-:W-:Y:S01]  /*1c540*/  FMUL.FTZ R5, R5, R101 ;  /* 0x0000006505057220 */ /* 0x000fe20000410000 */
[----:B------:R-:W-:Y:S01]  /*1c550*/  FMUL.FTZ R9, R9, R103 ;  /* 0x0000006709097220 */ /* 0x000fe20000410000 */
[----:B------:R-:W-:Y:S01]  /*1c560*/  STS [R19+0x400], R114 ;  /* 0x0004007213007388 */ /* 0x000fe20000000800 */
[-C--:B----4-:R-:W-:Y:S01]  /*1c570*/  IADD3 R7, PT, PT, R10, R15.reuse, RZ ;  /* 0x0000000f0a077210 */ /* 0x090fe20007ffe0ff */
[----:B------:R-:W-:Y:S01]  /*1c580*/  @UP3 UIMAD UR7, UR18, UR5, UR17 ;  /* 0x00000005120732a4 */ /* 0x000fe2000f8e0211 */
[----:B------:R-:W-:Y:S01]  /*1c590*/  F2FP.BF16.F32.PACK_AB R88, R89, R88 ;  /* 0x000000585958723e */ /* 0x000fe200000010ff */
[----:B------:R-:W-:Y:S01]  /*1c5a0*/  STS [R17+0x2000], R76 ;  /* 0x0020004c11007388 */ /* 0x000fe20000000800 */
[----:B------:R-:W-:Y:S01]  /*1c5b0*/  @!UP2 UIMAD UR18, UR8, UR9, URZ ;  /* 0x000000090812a2a4 */ /* 0x000fe2000f8e02ff */
[----:B------:R-:W-:Y:S01]  /*1c5c0*/  F2FP.BF16.F32.PACK_AB R90, R91, R90 ;  /* 0x0000005a5b5a723e */ /* 0x000fe200000010ff */
[----:B------:R-:W1:Y:S01]  /*1c5d0*/  @UP1 LDCU UR5, c[0x0][0x430] ;  /* 0x00008600ff0517ac */ /* 0x000e620008000800 */
[----:B------:R4:W-:Y:S01]  /*1c5e0*/  STS [R17+0x2400], R78 ;  /* 0x0024004e11007388 */ /* 0x0009e20000000800 */
[----:B--2---:R-:W-:-:S02]  /*1c5f0*/  IADD3 R13, PT, PT, R14, R15, RZ ;  /* 0x0000000f0e0d7210 */ /* 0x004fc40007ffe0ff */
[----:B------:R-:W-:Y:S01]  /*1c600*/  F2FP.BF16.F32.PACK_AB R124, R125, R124 ;  /* 0x0000007c7d7c723e */ /* 0x000fe200000010ff */
[----:B------:R2:W-:Y:S01]  /*1c610*/  STS [R19+0x2000], R80 ;  /* 0x0020005013007388 */ /* 0x0005e20000000800 */
[----:B------:R-:W-:Y:S01]  /*1c620*/  F2FP.BF16.F32.PACK_AB R126, R127, R126 ;  /* 0x0000007e7f7e723e */ /* 0x000fe200000010ff */
[----:B------:R-:W-:Y:S01]  /*1c630*/  @UP1 UMOV UR4, 0x1 ;  /* 0x0000000100041882 */ /* 0x000fe20000000000 */
[----:B------:R-:W-:Y:S01]  /*1c640*/  F2FP.BF16.F32.PACK_AB R96, R97, R96 ;  /* 0x000000606160723e */ /* 0x000fe200000010ff */
[----:B------:R2:W-:Y:S01]  /*1c650*/  STS [R19+0x2400], R82 ;  /* 0x0024005213007388 */ /* 0x0005e20000000800 */
[----:B------:R-:W-:Y:S01]  /*1c660*/  F2FP.BF16.F32.PACK_AB R98, R99, R98 ;  /* 0x000000626362723e */ /* 0x000fe200000010ff */
[----:B------:R-:W-:Y:S01]  /*1c670*/  @UP3 UMOV UR12, UR16 ;  /* 0x00000010000c3c82 */ /* 0x000fe20008000000 */
[----:B------:R-:W-:Y:S01]  /*1c680*/  F2FP.BF16.F32.PACK_AB R11, R11, R128 ;  /* 0x000000800b0b723e */ /* 0x000fe200000010ff */
[----:B------:R2:W-:Y:S01]  /*1c690*/  STS [R15], R116 ;  /* 0x000000740f007388 */ /* 0x0005e20000000800 */
[----:B------:R-:W-:Y:S01]  /*1c6a0*/  F2FP.BF16.F32.PACK_AB R130, R131, R130 ;  /* 0x000000828382723e */ /* 0x000fe200000010ff */
[----:B------:R-:W-:Y:S01]  /*1c6b0*/  USHF.R.S32.HI UR6, URZ, 0x1f, UR18 ;  /* 0x0000001fff067899 */ /* 0x000fe20008011412 */
[----:B------:R-:W-:Y:S01]  /*1c6c0*/  F2FP.BF16.F32.PACK_AB R5, R5, R100 ;  /* 0x000000640505723e */ /* 0x000fe200000010ff */
[----:B------:R2:W-:Y:S01]  /*1c6d0*/  STS [R15+0x400], R118 ;  /* 0x000400760f007388 */ /* 0x0005e20000000800 */
[----:B------:R-:W-:-:S02]  /*1c6e0*/  F2FP.BF16.F32.PACK_AB R9, R9, R102 ;  /* 0x000000660909723e */ /* 0x000fc400000010ff */
[----:B------:R-:W-:Y:S01]  /*1c6f0*/  IADD3 R10, PT, PT, R10, R13, RZ ;  /* 0x0000000d0a0a7210 */ /* 0x000fe20007ffe0ff */
[----:B------:R2:W-:Y:S04]  /*1c700*/  STS [R7], R120 ;  /* 0x0000007807007388 */ /* 0x0005e80000000800 */
[----:B------:R2:W-:Y:S01]  /*1c710*/  STS [R7+0x400], R122 ;  /* 0x0004007a07007388 */ /* 0x0005e20000000800 */
[----:B----4-:R-:W4:Y:S03]  /*1c720*/  @P4 LDC R17, c[0x0][0x458] ;  /* 0x00011600ff114b82 */ /* 0x010f260000000800 */
[----:B------:R2:W-:Y:S04]  /*1c730*/  STS [R15+0x2000], R84 ;  /* 0x002000540f007388 */ /* 0x0005e80000000800 */
[----:B------:R2:W-:Y:S01]  /*1c740*/  STS [R15+0x2400], R86 ;  /* 0x002400560f007388 */ /* 0x0005e20000000800 */
[----:B-1-3--:R-:W-:Y:S05]  /*1c750*/  BRA.U UP1, `(.L_x_1123) ;  /* 0x0000000101207547 */ /* 0x00afea000b800000 */
[----:B------:R-:W-:Y:S01]  /*1c760*/  UISETP.NE.AND UP1, UPT, UR10, URZ, UPT ;  /* 0x000000ff0a00728c */ /* 0x000fe2000bf25270 */
[----:B------:R-:W1:Y:S10]  /*1c770*/  LDCU UR5, c[0x0][0x3e0] ;  /* 0x00007c00ff0577ac */ /* 0x000e740008000800 */
[----:B------:R-:W1:Y:S01]  /*1c780*/  @UP1 LDCU UR4, c[0x0][0x454] ;  /* 0x00008a80ff0417ac */ /* 0x000e620008000800 */
[----:B------:R-:W3:Y:S01]  /*1c790*/  @UP1 LDCU UR13, c[0x0][0x454] ;  /* 0x00008a80ff0d17ac */ /* 0x000ee20008000800 */
[----:B-1----:R-:W-:-:S02]  /*1c7a0*/  @UP1 UIMAD UR4, UR5, UR4, URZ ;  /* 0x00000004050412a4 */ /* 0x002fc4000f8e02ff */
[----:B------:R-:W-:-:S03]  /*1c7b0*/  @!UP1 UIMAD UR4, UR5, UR9, URZ ;  /* 0x00000009050492a4 */ /* 0x000fc6000f8e02ff */
[----:B------:R-:W-:Y:S01]  /*1c7c0*/  @UP1 UMOV UR5, 0x1 ;  /* 0x0000000100051882 */ /* 0x000fe20000000000 */
[----:B---3--:R-:W-:-:S08]  /*1c7d0*/  @!UP1 UMOV UR5, 0x1 ;  /* 0x0000000100059882 */ /* 0x008fd00000000000 */
.L_x_1123:
[----:B------:R-:W1:Y:S01]  /*1c7e0*/  S2UR UR9, SR_CTAID.X ;  /* 0x00000000000979c3 */ /* 0x000e620000002500 */
[----:B------:R-:W-:Y:S01]  /*1c7f0*/  STS [R7+0x2000], R88 ;  /* 0x0020005807007388 */ /* 0x000fe20000000800 */
[----:B------:R-:W3:Y:S01]  /*1c800*/  @P2 MUFU.LG2 R4, R4 ;  /* 0x0000000400042308 */ /* 0x000ee20000000c00 */
[----:B------:R-:W-:Y:S01]  /*1c810*/  UIMAD UR13, UR11, UR13, URZ ;  /* 0x0000000d0b0d72a4 */ /* 0x000fe2000f8e02ff */
[----:B------:R-:W-:Y:S01]  /*1c820*/  LOP3.LUT P0, RZ, R195, 0x3, RZ, 0xc0, !PT ;  /* 0x00000003c3ff7812 */ /* 0x000fe2000780c0ff */
[----:B------:R5:W-:Y:S01]  /*1c830*/  STS [R7+0x2400], R90 ;  /* 0x0024005a07007388 */ /* 0x000be20000000800 */
[----:B------:R-:W-:Y:S01]  /*1c840*/  USEL UR18, UR18, URZ, UP0 ;  /* 0x000000ff12127287 */ /* 0x000fe20008000000 */
[----:B--2---:R-:W-:Y:S01]  /*1c850*/  @P4 FMUL.FTZ R19, R8, 0.69314718246459960938 ;  /* 0x3f31721808134820 */ /* 0x004fe20000410000 */
[----:B------:R-:W2:Y:S01]  /*1c860*/  @P3 LDC R16, c[0x0][0x458] ;  /* 0x00011600ff103b82 */ /* 0x000ea20000000800 */
[----:B------:R-:W-:Y:S01]  /*1c870*/  @!UP0 UIMAD UR13, UR8, UR4, UR13 ;  /* 0x00000004080d82a4 */ /* 0x000fe2000f8e020d */
[----:B------:R3:W2:Y:S01]  /*1c880*/  @P1 MUFU.LG2 R18, R12 ;  /* 0x0000000c00121308 */ /* 0x0006a20000000c00 */
[----:B------:R-:W-:Y:S01]  /*1c890*/  STS [R13], R124 ;  /* 0x0000007c0d007388 */ /* 0x000fe20000000800 */
[----:B------:R-:W-:Y:S01]  /*1c8a0*/  USEL UR6, UR6, URZ, UP0 ;  /* 0x000000ff06067287 */ /* 0x000fe20008000000 */
[----:B------:R-:W-:Y:S01]  /*1c8b0*/  @P3 FMUL.FTZ R6, R6, 0.69314718246459960938 ;  /* 0x3f31721806063820 */ /* 0x000fe20000410000 */
[----:B------:R-:W-:Y:S01]  /*1c8c0*/  USHF.R.S32.HI UR8, URZ, 0x1f, UR13 ;  /* 0x0000001fff087899 */ /* 0x000fe2000801140d */
[----:B------:R-:W-:Y:S01]  /*1c8d0*/  STS [R13+0x400], R126 ;  /* 0x0004007e0d007388 */ /* 0x000fe20000000800 */
[----:B------:R-:W2:Y:S01]  /*1c8e0*/  @P2 LDC R15, c[0x0][0x458] ;  /* 0x00011600ff0f2b82 */ /* 0x000ea20000000800 */
[----:B------:R-:W-:Y:S01]  /*1c8f0*/  BSSY.RECONVERGENT B0, `(.L_x_1124) ;  /* 0x000003f000007945 */ /* 0x000fe20003800200 */
[----:B------:R-:W-:Y:S01]  /*1c900*/  MOV R14, 0x7f800000 ;  /* 0x7f800000000e7802 */ /* 0x000fe20000000f00 */
[----:B------:R2:W-:Y:S01]  /*1c910*/  STS [R10], R11 ;  /* 0x0000000b0a007388 */ /* 0x0005e20000000800 */
[----:B----4-:R-:W-:-:S03]  /*1c920*/  @P4 FFMA.FTZ R14, R132, R17, R19 ;  /* 0x00000011840e4223 */ /* 0x010fc60000010013 */
[----:B------:R-:W-:Y:S01]  /*1c930*/  STS [R10+0x400], R130 ;  /* 0x000400820a007388 */ /* 0x000fe20000000800 */
[----:B-1----:R-:W-:-:S03]  /*1c940*/  UIMAD UR9, UR9, UR5, URZ ;  /* 0x00000005090972a4 */ /* 0x002fc6000f8e02ff */
[----:B------:R-:W-:Y:S01]  /*1c950*/  STS [R13+0x2000], R96 ;  /* 0x002000600d007388 */ /* 0x000fe20000000800 */
[----:B------:R-:W-:Y:S01]  /*1c960*/  USHF.L.U32 UR9, UR9, 0x7, URZ ;  /* 0x0000000709097899 */ /* 0x000fe200080006ff */
[----:B---3--:R-:W-:Y:S01]  /*1c970*/  MOV R12, 0x7f800000 ;  /* 0x7f800000000c7802 */ /* 0x008fe20000000f00 */
[----:B-----5:R-:W1:Y:S01]  /*1c980*/  @P1 LDC R7, c[0x0][0x458] ;  /* 0x00011600ff071b82 */ /* 0x020e620000000800 */
[----:B------:R3:W-:Y:S01]  /*1c990*/  STS [R13+0x2400], R98 ;  /* 0x002400620d007388 */ /* 0x0007e20000000800 */
[----:B------:R-:W-:Y:S02]  /*1c9a0*/  USHF.R.S32.HI UR4, URZ, 0x1f, UR9 ;  /* 0x0000001fff047899 */ /* 0x000fe40008011409 */
[----:B------:R-:W-:Y:S01]  /*1c9b0*/  UIADD3 UR18, UP1, UP0, UR9, UR18, UR13 ;  /* 0x0000001209127290 */ /* 0x000fe2000f83e00d */
[----:B------:R4:W-:Y:S03]  /*1c9c0*/  STS [R10+0x2000], R5 ;  /* 0x002000050a007388 */ /* 0x0009e60000000800 */
[----:B------:R-:W-:Y:S01]  /*1c9d0*/  UIADD3.X UR4, UPT, UPT, UR4, UR6, UR8, UP1, UP0 ;  /* 0x0000000604047290 */ /* 0x000fe20008fe0408 */
[----:B------:R5:W-:Y:S01]  /*1c9e0*/  STS [R10+0x2400], R9 ;  /* 0x002400090a007388 */ /* 0x000be20000000800 */
[----:B--2---:R-:W-:-:S02]  /*1c9f0*/  MOV R11, 0x7f800000 ;  /* 0x7f800000000b7802 */ /* 0x004fc40000000f00 */
[----:B---3--:R-:W-:Y:S01]  /*1ca00*/  MOV R13, 0x7f800000 ;  /* 0x7f800000000d7802 */ /* 0x008fe20000000f00 */
[----:B------:R-:W-:Y:S01]  /*1ca10*/  @P3 FFMA.FTZ R13, R3, R16, R6 ;  /* 0x00000010030d3223 */ /* 0x000fe20000010006 */
[----:B----4-:R-:W-:Y:S01]  /*1ca20*/  @P2 FMUL.FTZ R5, R4, 0.69314718246459960938 ;  /* 0x3f31721804052820 */ /* 0x010fe20000410000 */
[----:B-----5:R-:W-:-:S03]  /*1ca30*/  @P1 FMUL.FTZ R9, R18, 0.69314718246459960938 ;  /* 0x3f31721812091820 */ /* 0x020fc60000410000 */
[----:B------:R-:W-:Y:S01]  /*1ca40*/  @P2 FFMA.FTZ R12, R2, R15, R5 ;  /* 0x0000000f020c2223 */ /* 0x000fe20000010005 */
[----:B-1----:R-:W-:Y:S01]  /*1ca50*/  @P1 FFMA.FTZ R11, R0, R7, R9 ;  /* 0x00000007000b1223 */ /* 0x002fe20000010009 */
[----:B------:R-:W-:Y:S06]  /*1ca60*/  BAR.SYNC.DEFER_BLOCKING 0x0 ;  /* 0x0000000000007b1d */ /* 0x000fec0000010000 */
[----:B------:R-:W-:Y:S05]  /*1ca70*/  @P0 BRA `(.L_x_1125) ;  /* 0x0000000000980947 */ /* 0x000fea0003800000 */
[----:B------:R-:W-:Y:S02]  /*1ca80*/  LOP3.LUT R197, R197, 0x30, RZ, 0xc0, !PT ;  /* 0x00000030c5c57812 */ /* 0x000fe400078ec0ff */
[----:B------:R-:W-:-:S04]  /*1ca90*/  LOP3.LUT R0, R195, 0x1f, RZ, 0xc0, !PT ;  /* 0x0000001fc3007812 */ /* 0x000fc800078ec0ff */
[----:B------:R-:W-:-:S04]  /*1caa0*/  LEA.HI R0, R0, R197, RZ, 0x1e ;  /* 0x000000c500007211 */ /* 0x000fc800078ff0ff */
[C---:B------:R-:W-:Y:S01]  /*1cab0*/  ISETP.GE.AND P6, PT, R0.reuse, UR14, PT ;  /* 0x0000000e00007c0c */ /* 0x040fe2000bfc6270 */
[C---:B------:R-:W-:Y:S02]  /*1cac0*/  VIADD R17, R0.reuse, 0x8 ;  /* 0x0000000800117836 */ /* 0x040fe40000000000 */
[C---:B------:R-:W-:Y:S02]  /*1cad0*/  VIADD R16, R0.reuse, 0x40 ;  /* 0x0000004000107836 */ /* 0x040fe40000000000 */
[----:B------:R-:W-:Y:S01]  /*1cae0*/  VIADD R10, R0, 0x48 ;  /* 0x00000048000a7836 */ /* 0x000fe20000000000 */
        /* <DEDUP_REMOVED lines=31> */
.L_x_1125:
[----:B------:R-:W-:Y:S05]  /*1cce0*/  BSYNC.RECONVERGENT B0 ;  /* 0x0000000000007941 */ /* 0x000fea0003800200 */
.L_x_1124:
[----:B-1----:R-:W2:Y:S01]  /*1ccf0*/  LDL R21, [R1+0x48] ;  /* 0x0000480001157983 */ /* 0x002ea20000100800 */
[----:B------:R-:W1:Y:S01]  /*1cd00*/  LDCU UR6, c[0x0][0x440] ;  /* 0x00008800ff0677ac */ /* 0x000e620008000800 */
[----:B------:R-:W-:Y:S01]  /*1cd10*/  SHF.R.U32.HI R2, RZ, 0x3, R195 ;  /* 0x00000003ff027819 */ /* 0x000fe200000116c3 */
[----:B------:R-:W3:Y:S01]  /*1cd20*/  S2UR UR10, SR_CTAID.X ;  /* 0x00000000000a79c3 */ /* 0x000ee20000002500 */
[----:B------:R-:W4:Y:S01]  /*1cd30*/  S2R R20, SR_TID.X ;  /* 0x0000000000147919 */ /* 0x000f220000002100 */
[----:B------:R-:W5:Y:S01]  /*1cd40*/  LDCU.64 UR4, c[0x0][0x410] ;  /* 0x00008200ff0477ac */ /* 0x000f620008000a00 */
[----:B------:R-:W-:Y:S01]  /*1cd50*/  BSSY.RECONVERGENT B0, `(.L_x_1126) ;  /* 0x0000027000007945 */ /* 0x000fe20003800200 */
[C---:B------:R-:W-:Y:S02]  /*1cd60*/  VIADD R8, R2.reuse, 0x30 ;  /* 0x0000003002087836 */ /* 0x040fe40000000000 */
[C---:B------:R-:W-:Y:S01]  /*1cd70*/  VIADD R3, R2.reuse, 0x10 ;  /* 0x0000001002037836 */ /* 0x040fe20000000000 */
[----:B------:R-:W-:Y:S01]  /*1cd80*/  UIMAD.WIDE.U32 UR8, UR19, 0x80, URZ ;  /* 0x00000080130878a5 */ /* 0x000fe2000f8e00ff */
[----:B------:R-:W-:Y:S01]  /*1cd90*/  VIADD R0, R2, 0x20 ;  /* 0x0000002002007836 */ /* 0x000fe20000000000 */
[----:B-1----:R-:W-:-:S02]  /*1cda0*/  ISETP.GE.AND P1, PT, R196, UR6, PT ;  /* 0x00000006c4007c0c */ /* 0x002fc4000bf26270 */
[----:B------:R-:W-:Y:S02]  /*1cdb0*/  IADD3 R196, P2, PT, R196, UR12, RZ ;  /* 0x0000000cc4c47c10 */ /* 0x000fe4000ff5e0ff */
[----:B------:R-:W-:Y:S01]  /*1cdc0*/  ISETP.GE.OR P5, PT, R8, UR14, P1 ;  /* 0x0000000e08007c0c */ /* 0x000fe20008fa6670 */
[----:B-----5:R-:W-:Y:S01]  /*1cdd0*/  IMAD.U32 R12, RZ, RZ, UR4 ;  /* 0x00000004ff0c7e24 */ /* 0x020fe2000f8e00ff */
[----:B------:R-:W-:Y:S01]  /*1cde0*/  IADD3.X R197, PT, PT, RZ, UR7, RZ, P2, !PT ;  /* 0x00000007ffc57c10 */ /* 0x000fe200097fe4ff */
[----:B------:R-:W-:Y:S01]  /*1cdf0*/  IMAD.U32 R15, RZ, RZ, UR5 ;  /* 0x00000005ff0f7e24 */ /* 0x000fe2000f8e00ff */
[C---:B------:R-:W-:Y:S01]  /*1ce00*/  ISETP.GE.OR P2, PT, R2.reuse, UR14, P1 ;  /* 0x0000000e02007c0c */ /* 0x040fe20008f46670 */
[----:B---3--:R-:W-:Y:S01]  /*1ce10*/  UIMAD.WIDE.U32 UR16, UR10, 0x80, URZ ;  /* 0x000000800a1078a5 */ /* 0x008fe2000f8e00ff */
[----:B------:R-:W-:Y:S01]  /*1ce20*/  ISETP.GE.OR P0, PT, R3, UR14, P1 ;  /* 0x0000000e03007c0c */ /* 0x000fe20008f06670 */
[----:B------:R-:W-:Y:S01]  /*1ce30*/  VIADD R3, R2, 0x40 ;  /* 0x0000004002037836 */ /* 0x000fe20000000000 */
[----:B------:R-:W-:Y:S01]  /*1ce40*/  ISETP.GE.OR P6, PT, R0, UR14, P1 ;  /* 0x0000000e00007c0c */ /* 0x000fe20008fc6670 */
[----:B------:R-:W-:-:S02]  /*1ce50*/  VIADD R0, R2, 0x50 ;  /* 0x0000005002007836 */ /* 0x000fc40000000000 */
[----:B------:R-:W-:Y:S01]  /*1ce60*/  IMAD.WIDE.U32 R12, R12, UR11, R196 ;  /* 0x0000000b0c0c7c25 */ /* 0x000fe2000f8e00c4 */
[----:B------:R-:W-:Y:S02]  /*1ce70*/  ISETP.GE.OR P4, PT, R3, UR14, P1 ;  /* 0x0000000e03007c0c */ /* 0x000fe40008f86670 */
[----:B----4-:R-:W-:Y:S01]  /*1ce80*/  SHF.R.U32.HI R20, RZ, 0x3, R20 ;  /* 0x00000003ff147819 */ /* 0x010fe20000011614 */
[----:B------:R-:W-:Y:S01]  /*1ce90*/  IMAD R15, R15, UR11, R13 ;  /* 0x0000000b0f0f7c24 */ /* 0x000fe2000f8e020d */
[C---:B------:R-:W-:Y:S01]  /*1cea0*/  IADD3 R3, PT, PT, R2.reuse, 0x60, RZ ;  /* 0x0000006002037810 */ /* 0x040fe20007ffe0ff */
[----:B------:R-:W-:Y:S01]  /*1ceb0*/  VIADD R2, R2, 0x70 ;  /* 0x0000007002027836 */ /* 0x000fe20000000000 */
[----:B------:R-:W-:Y:S02]  /*1cec0*/  LOP3.LUT R20, R20, UR16, RZ, 0xfc, !PT ;  /* 0x0000001014147c12 */ /* 0x000fe4000f8efcff */
[----:B------:R-:W-:Y:S01]  /*1ced0*/  ISETP.GE.OR P3, PT, R0, UR14, P1 ;  /* 0x0000000e00007c0c */ /* 0x000fe20008f66670 */
[----:B--2---:R1:W2:Y:S04]  /*1cee0*/  LDS.128 R4, [R21+0x3800] ;  /* 0x0038000015047984 */ /* 0x0042a80000000c00 */
[----:B------:R1:W3:Y:S01]  /*1cef0*/  LDS.128 R8, [R21] ;  /* 0x0000000015087984 */ /* 0x0002e20000000c00 */
[----:B------:R-:W-:Y:S07]  /*1cf00*/  @P2 BRA `(.L_x_1127) ;  /* 0x00000000002c2947 */ /* 0x000fee0003800000 */
        /* <DEDUP_REMOVED lines=10> */
[----:B---3--:R4:W-:Y:S02]  /*1cfb0*/  STG.E.128 desc[UR26][R18.64], R8 ;  /* 0x0000000812007986 */ /* 0x0089e4000c101d1a */
.L_x_1127:
[----:B------:R-:W-:Y:S05]  /*1cfc0*/  BSYNC.RECONVERGENT B0 ;  /* 0x0000000000007941 */ /* 0x000fea0003800200 */
.L_x_1126:
[----:B---34-:R3:W4:Y:S01]  /*1cfd0*/  LDS.128 R8, [R21+0x800] ;  /* 0x0008000015087984 */ /* 0x0187220000000c00 */
[----:B------:R-:W-:Y:S01]  /*1cfe0*/  BSSY.RECONVERGENT B0, `(.L_x_1128) ;  /* 0x0000011000007945 */ /* 0x000fe20003800200 */
[----:B------:R-:W-:Y:S02]  /*1cff0*/  ISETP.GE.OR P2, PT, R3, UR14, P1 ;  /* 0x0000000e03007c0c */ /* 0x000fe40008f46670 */
[----:B------:R-:W-:Y:S01]  /*1d000*/  ISETP.GE.OR P1, PT, R2, UR14, P1 ;  /* 0x0000000e02007c0c */ /* 0x000fe20008f26670 */
        /* <DEDUP_REMOVED lines=14> */
.L_x_1129:
[----:B------:R-:W-:Y:S05]  /*1d0f0*/  BSYNC.RECONVERGENT B0 ;  /* 0x0000000000007941 */ /* 0x000fea0003800200 */
.L_x_1128:
        /* <DEDUP_REMOVED lines=16> */
.L_x_1131:
[----:B------:R-:W-:Y:S05]  /*1d200*/  BSYNC.RECONVERGENT B0 ;  /* 0x0000000000007941 */ /* 0x000fea0003800200 */
.L_x_1130:
        /* <DEDUP_REMOVED lines=16> */
.L_x_1133:
[----:B------:R-:W-:Y:S05]  /*1d310*/  BSYNC.RECONVERGENT B0 ;  /* 0x0000000000007941 */ /* 0x000fea0003800200 */
.L_x_1132:
        /* <DEDUP_REMOVED lines=16> */
.L_x_1135:
[----:B------:R-:W-:Y:S05]  /*1d420*/  BSYNC.RECONVERGENT B0 ;  /* 0x0000000000007941 */ /* 0x000fea0003800200 */
.L_x_1134:
        /* <DEDUP_REMOVED lines=16> */
.L_x_1137:
[----:B------:R-:W-:Y:S05]  /*1d530*/  BSYNC.RECONVERGENT B0 ;  /* 0x0000000000007941 */ /* 0x000fea0003800200 */
.L_x_1136:
        /* <DEDUP_REMOVED lines=16> */
.L_x_1139:
[----:B------:R-:W-:Y:S05]  /*1d640*/  BSYNC.RECONVERGENT B0 ;  /* 0x0000000000007941 */ /* 0x000fea0003800200 */
.L_x_1138:
        /* <DEDUP_REMOVED lines=15> */
.L_x_1140:
        /* <DEDUP_REMOVED lines=12> */
.L_x_1470:


//--------------------- .text._ZN5flash16flash_fwd_kernelI23Flash_fwd_kernel_traitsILi64ELi128ELi64ELi4ELb0ELb0EN7cutlass10bfloat16_tE19Flash_kernel_traitsILi64ELi128ELi64ELi4ES3_EELb0ELb1ELb0ELb0ELb0ELb0ELb1ELb0EEEvNS_16Flash_fwd_paramsE --------------------------
	.section	.text._ZN5flash16flash_fwd_kernelI23Flash_fwd_kernel_traitsILi64ELi128ELi64ELi4ELb0ELb0EN7cutlass10bfloat16_tE19Flash_kernel_traitsILi64ELi128ELi64ELi4ES3_EELb0ELb1ELb0ELb0ELb0ELb0ELb1ELb0EEEvNS_16Flash_fwd_paramsE,"ax",@progbits
	.align	128
        .global         _ZN5flash16flash_fwd_kernelI23Flash_fwd_kernel_traitsILi64ELi128ELi64ELi4ELb0ELb0EN7cutlass10bfloat16_tE19Flash_kernel_traitsILi64ELi128ELi64ELi4ES3_EELb0ELb1ELb0ELb0ELb0ELb0ELb1ELb0EEEvNS_16Flash_fwd_paramsE
        .type           _ZN5flash16flash_fwd_kernelI23Flash_fwd_kernel_traitsILi64ELi128ELi64ELi4ELb0ELb0EN7cutlass10bfloat16_tE19Flash_kernel_traitsILi64ELi128ELi64ELi4ES3_EELb0ELb1ELb0ELb0ELb0ELb0ELb1ELb0EEEvNS_16Flash_fwd_paramsE,@function
        .size           _ZN5flash16flash_fwd_kernelI23Flash_fwd_kernel_traitsILi64ELi128ELi64ELi4ELb0ELb0EN7cutlass10bfloat16_tE19Flash_kernel_traitsILi64ELi128ELi64ELi4ES3_EELb0ELb1ELb0ELb0ELb0ELb0ELb1ELb0EEEvNS_16Flash_fwd_paramsE,(.L_x_1471 - _ZN5flash16flash_fwd_kernelI23Flash_fwd_kernel_traitsILi64ELi128ELi64ELi4ELb0ELb0EN7cutlass10bfloat16_tE19Flash_kernel_traitsILi64ELi128ELi64ELi4ES3_EELb0ELb1ELb0ELb0ELb0ELb0ELb1ELb0EEEvNS_16Flash_fwd_paramsE)
        .other          _ZN5flash16flash_fwd_kernelI23Flash_fwd_kernel_traitsILi64ELi128ELi64ELi4ELb0ELb0EN7cutlass10bfloat16_tE19Flash_kernel_traitsILi64ELi128ELi64ELi4ES3_EELb0ELb1ELb0ELb0ELb0ELb0ELb1ELb0EEEvNS_16Flash_fwd_paramsE,@"STO_CUDA_ENTRY STV_DEFAULT"
_ZN5flash16flash_fwd_kernelI23Flash_fwd_kernel_traitsILi64ELi128ELi64ELi4ELb0ELb0EN7cutlass10bfloat16_tE19Flash_kernel_traitsILi64ELi128ELi64ELi4ES3_EELb0ELb1ELb0ELb0ELb0ELb0ELb1ELb0EEEvNS_16Flash_fwd_paramsE:
.text._ZN5flash16flash_fwd_kernelI23Flash_fwd_kernel_traitsILi64ELi128ELi64ELi4ELb0ELb0EN7cutlass10bfloat16_tE19Flash_kernel_traitsILi64ELi128ELi64ELi4ES3_EELb0ELb1ELb0ELb0ELb0ELb0ELb1ELb0EEEvNS_16Flash_fwd_paramsE:
[----:B------:R-:W-:Y:S08]  /*0000*/  LDC R1, c[0x0][0x37c] ;  /* 0x0000df00ff017b82 */ /* 0x000ff00000000800 */
[----:B------:R-:W1:Y:S01]  /*0010*/  LDC.64 R2, c[0x0][0x460] ;  /* 0x00011800ff027b82 */ /* 0x000e620000000a00 */
[----:B------:R-:W2:Y:S01]  /*0020*/  S2R R212, SR_CTAID.Y ;  /* 0x0000000000d47919 */ /* 0x000ea20000002600 */
[----:B------:R-:W3:Y:S01]  /*0030*/  LDCU.64 UR16, c[0x0][0x358] ;  /* 0x00006b00ff1077ac */ /* 0x000ee20008000a00 */
[----:B------:R-:W-:Y:S01]  /*0040*/  IMAD.MOV.U32 R211, RZ, RZ, -0x1 ;  /* 0xffffffffffd37424 */ /* 0x000fe200078e00ff */
[----:B------:R-:W4:Y:S04]  /*0050*/  LDCU.64 UR4, c[0x0][0x478] ;  /* 0x00008f00ff0477ac */ /* 0x000f280008000a00 */
[----:B------:R-:W2:Y:S01]  /*0060*/  LDC.64 R4, c[0x0][0x460] ;  /* 0x00011800ff047b82 */ /* 0x000ea20000000a00 */
[----:B------:R-:W3:Y:S07]  /*0070*/  LDCU.64 UR6, c[0x0][0x470] ;  /* 0x00008e00ff0677ac */ /* 0x000eee0008000a00 */
[----:B------:R-:W3:Y:S01]  /*0080*/  LDC.64 R6, c[0x0][0x468] ;  /* 0x00011a00ff067b82 */ /* 0x000ee20000000a00 */
[----:B-1----:R-:W-:-:S02]  /*0090*/  ISETP.NE.U32.AND P0, PT, R2, RZ, PT ;  /* 0x000000ff0200720c */ /* 0x002fc40003f05070 */
[----:B------:R-:W-:Y:S02]  /*00a0*/  ISETP.NE.U32.AND P4, PT, R2, RZ, PT ;  /* 0x000000ff0200720c */ /* 0x000fe40003f85070 */
[C---:B------:R-:W-:Y:S02]  /*00b0*/  ISETP.NE.AND.EX P0, PT, R3.reuse, RZ, PT, P0 ;  /* 0x000000ff0300720c */ /* 0x040fe40003f05300 */
[----:B------:R-:W-:Y:S02]  /*00c0*/  ISETP.NE.AND.EX P4, PT, R3, RZ, PT, P4 ;  /* 0x000000ff0300720c */ /* 0x000fe40003f85340 */
[----:B----4-:R-:W-:Y:S01]  /*00d0*/  ISETP.NE.U32.AND P2, PT, RZ, UR4, PT ;  /* 0x00000004ff007c0c */ /* 0x010fe2000bf45070 */
[C---:B--2---:R-:W-:Y:S01]  /*00e0*/  IMAD.WIDE.U32 R16, R212.reuse, 0x4, R4 ;  /* 0x00000004d4107825 */ /* 0x044fe200078e0004 */
[----:B---3--:R-:W-:Y:S02]  /*00f0*/  ISETP.NE.U32.AND P3, PT, RZ, UR6, PT ;  /* 0x00000006ff007c0c */ /* 0x008fe4000bf65070 */
[----:B------:R-:W-:Y:S01]  /*0100*/  ISETP.NE.AND.EX P2, PT, RZ, UR5, PT, P2 ;  /* 0x00000005ff007c0c */ /* 0x000fe2000bf45320 */
[----:B------:R-:W-:Y:S01]  /*0110*/  IMAD.SHL.U32 R13, R212, 0x4, RZ ;  /* 0x00000004d40d7824 */ /* 0x000fe200078e00ff */
[----:B------:R-:W-:-:S03]  /*0120*/  ISETP.NE.AND.EX P3, PT, RZ, UR7, PT, P3 ;  /* 0x00000007ff007c0c */ /* 0x000fc6000bf65330 */
[----:B------:R-:W2:Y:S04]  /*0130*/  @P0 LDG.E R211, desc[UR16][R16.64] ;  /* 0x0000001010d30981 */ /* 0x000ea8000c1e1900 */
[----:B------:R-:W2:Y:S01]  /*0140*/  @P4 LDG.E R8, desc[UR16][R16.64+0x4] ;  /* 0x0000041010084981 */ /* 0x000ea2000c1e1900 */
[----:B------:R-:W-:Y:S01]  /*0150*/  SHF.R.U32.HI R0, RZ, 0x1e, R212 ;  /* 0x0000001eff007819 */ /* 0x000fe200000116d4 */
[----:B------:R-:W-:Y:S02]  /*0160*/  IMAD.MOV.U32 R4, RZ, RZ, RZ ;  /* 0x000000ffff047224 */ /* 0x000fe400078e00ff */
[C---:B------:R-:W-:Y:S01]  /*0170*/  @P2 IADD3 R2, P0, PT, R13.reuse, UR4, RZ ;  /* 0x000000040d022c10 */ /* 0x040fe2000ff1e0ff */
[----:B------:R-:W1:Y:S01]  /*0180*/  LDCU.U8 UR4, c[0x0][0x532] ;  /* 0x0000a640ff0477ac */ /* 0x000e620008000000 */
[----:B------:R-:W-:-:S02]  /*0190*/  @P3 IADD3 R14, P1, PT, R13, UR6, RZ ;  /* 0x000000060d0e3c10 */ /* 0x000fc4000ff3e0ff */
[C---:B------:R-:W-:Y:S02]  /*01a0*/  @P2 IADD3.X R3, PT, PT, R0.reuse, UR5, RZ, P0, !PT ;  /* 0x0000000500032c10 */ /* 0x040fe400087fe4ff */
[----:B------:R-:W-:Y:S01]  /*01b0*/  IADD3 R12, P0, PT, R13, R6, RZ ;  /* 0x000000060d0c7210 */ /* 0x000fe20007f1e0ff */
[----:B------:R-:W3:Y:S01]  /*01c0*/  S2R R216, SR_CTAID.X ;  /* 0x0000000000d87919 */ /* 0x000ee20000002500 */
[----:B------:R-:W-:-:S03]  /*01d0*/  @P3 IADD3.X R15, PT, PT, R0, UR7, RZ, P1, !PT ;  /* 0x00000007000f3c10 */ /* 0x000fc60008ffe4ff */
[----:B------:R-:W-:Y:S01]  /*01e0*/  IMAD.X R13, R0, 0x1, R7, P0 ;  /* 0x00000001000d7824 */ /* 0x000fe200000e0607 */
[C---:B------:R-:W-:Y:S01]  /*01f0*/  ISETP.NE.U32.AND P0, PT, R6.reuse, RZ, PT ;  /* 0x000000ff0600720c */ /* 0x040fe20003f05070 */
[----:B------:R-:W4:Y:S01]  /*0200*/  @!P4 LDC R5, c[0x0][0x434] ;  /* 0x00010d00ff05cb82 */ /* 0x000f220000000800 */
[----:B------:R2:W5:Y:S02]  /*0210*/  @P3 LDG.E R4, desc[UR16][R14.64] ;  /* 0x000000100e043981 */ /* 0x000564000c1e1900 */
[----:B------:R-:W-:Y:S02]  /*0220*/  ISETP.NE.AND.EX P0, PT, R7, RZ, PT, P0 ;  /* 0x000000ff0700720c */ /* 0x000fe40003f05300 */
[----:B------:R-:W-:Y:S01]  /*0230*/  ISETP.EQ.U32.AND P3, PT, R6, RZ, PT ;  /* 0x000000ff0600720c */ /* 0x000fe20003f62070 */
[----:B------:R2:W5:Y:S01]  /*0240*/  @P2 LDG.E R11, desc[UR16][R2.64] ;  /* 0x00000010020b2981 */ /* 0x000562000c1e1900 */
[----:B-1----:R-:W-:Y:S01]  /*0250*/  ISETP.NE.AND P1, PT, RZ, UR4, PT ;  /* 0x00000004ff007c0c */ /* 0x002fe2000bf25270 */
[----:B------:R-:W1:Y:S01]  /*0260*/  @!P2 LDC R0, c[0x0][0x43c] ;  /* 0x00010f00ff00ab82 */ /* 0x000e620000000800 */
[----:B------:R-:W-:-:S02]  /*0270*/  IMAD.MOV.U32 R9, RZ, RZ, -0x1 ;  /* 0xffffffffff097424 */ /* 0x000fc400078e00ff */
[----:B------:R-:W-:-:S05]  /*0280*/  ISETP.EQ.OR.EX P3, PT, R7, RZ, !P1, P3 ;  /* 0x000000ff0700720c */ /* 0x000fca0004f62730 */
[----:B------:R-:W1:Y:S08]  /*0290*/  @!P0 LDC R7, c[0x0][0x438] ;  /* 0x00010e00ff078b82 */ /* 0x000e700000000800 */
[----:B------:R1:W5:Y:S01]  /*02a0*/  @!P3 LDG.E R9, desc[UR16][R12.64] ;  /* 0x000000100c09b981 */ /* 0x000362000c1e1900 */
[----:B---3--:R-:W-:Y:S01]  /*02b0*/  IMAD.SHL.U32 R214, R216, 0x80, RZ ;  /* 0x00000080d8d67824 */ /* 0x008fe200078e00ff */
[----:B------:R-:W3:Y:S01]  /*02c0*/  @!P2 LDC.64 R2, c[0x0][0x488] ;  /* 0x00012200ff02ab82 */ /* 0x000ee20000000a00 */
[----:B--2---:R-:W-:-:S05]  /*02d0*/  @P4 IMAD.IADD R5, R8, 0x1, -R211 ;  /* 0x0000000108054824 */ /* 0x004fca00078e0ad3 */
[----:B----4-:R-:W-:Y:S01]  /*02e0*/  ISETP.GT.AND P3, PT, R5, R214, PT ;  /* 0x000000d60500720c */ /* 0x010fe20003f64270 */
[----:B-1-3--:R-:W-:-:S12]  /*02f0*/  @!P0 BRA `(.L_x_1141) ;  /* 0x00000000000c8947 */ /* 0x00afd80003800000 */
[----:B------:R-:W2:Y:S02]  /*0300*/  @P1 LDG.E R6, desc[UR16][R12.64+0x4] ;  /* 0x000004100c061981 */ /* 0x000ea4000c1e1900 */
[----:B--2--5:R-:W-:-:S06]  /*0310*/  @P1 IADD3 R7, PT, PT, R6, -R9, RZ ;  /* 0x8000000906071210 */ /* 0x024fcc0007ffe0ff */
[----:B------:R1:W5:Y:S02]  /*0320*/  @!P1 LDG.E R7, desc[UR16][R12.64] ;  /* 0x000000100c079981 */ /* 0x000364000c1e1900 */
.L_x_1141:
[----:B------:R-:W-:Y:S05]  /*0330*/  @!P3 EXIT ;  /* 0x000000000000b94d */ /* 0x000fea0003800000 */
[----:B------:R-:W2:Y:S01]  /*0340*/  LDC R91, c[0x0][0x508] ;  /* 0x00014200ff5b7b82 */ /* 0x000ea20000000800 */
[----:B------:R-:W-:Y:S01]  /*0350*/  @!P2 ISETP.NE.U32.AND P0, PT, R2, RZ, PT ;  /* 0x000000ff0200a20c */ /* 0x000fe20003f05070 */
[----:B-----5:R-:W-:Y:S01]  /*0360*/  @P2 IMAD.IADD R92, R11, 0x1, -R4 ;  /* 0x000000010b5c2824 */ /* 0x020fe200078e0a04 */
[----:B------:R-:W3:Y:S02]  /*0370*/  S2R R15, SR_CTAID.Z ;  /* 0x00000000000f7919 */ /* 0x000ee40000002700 */
[----:B------:R-:W-:-:S04]  /*0380*/  @!P2 ISETP.NE.AND.EX P0, PT, R3, RZ, PT, P0 ;  /* 0x000000ff0300a20c */ /* 0x000fc80003f05300 */
[----:B------:R-:W-:-:S04]  /*0390*/  @!P2 SEL R0, R0, RZ, P0 ;  /* 0x000000ff0000a207 */ /* 0x000fc80000000000 */
[----:B------:R-:W-:Y:S01]  /*03a0*/  @!P2 IADD3 R92, PT, PT, R0, R7, -R4 ;  /* 0x00000007005ca210 */ /* 0x000fe20007ffe804 */
[----:B------:R-:W-:-:S04]  /*03b0*/  VIADD R0, R216, 0x1 ;  /* 0x00000001d8007836 */ /* 0x000fc80000000000 */
[----:B------:R-:W-:Y:S02]  /*03c0*/  VIADD R7, R92, 0x3f ;  /* 0x0000003f5c077836 */ /* 0x000fe40000000000 */
[----:B------:R-:W-:-:S03]  /*03d0*/  IMAD R0, R0, 0x80, -R5 ;  /* 0x0000008000007824 */ /* 0x000fc600078e0a05 */
[----:B------:R-:W-:Y:S02]  /*03e0*/  SHF.R.S32.HI R6, RZ, 0x1f, R7 ;  /* 0x0000001fff067819 */ /* 0x000fe40000011407 */
[----:B--2---:R-:W-:Y:S02]  /*03f0*/  IADD3 R3, PT, PT, R7, R91, R0 ;  /* 0x0000005b07037210 */ /* 0x004fe40007ffe000 */
[----:B------:R-:W-:Y:S01]  /*0400*/  LEA.HI R6, R6, R7, RZ, 0x6 ;  /* 0x0000000706067211 */ /* 0x000fe200078f30ff */
[----:B------:R-:W2:Y:S01]  /*0410*/  S2R R0, SR_TID.X ;  /* 0x0000000000007919 */ /* 0x000ea20000002100 */
[----:B------:R-:W-:Y:S02]  /*0420*/  SHF.R.S32.HI R2, RZ, 0x1f, R3 ;  /* 0x0000001fff027819 */ /* 0x000fe40000011403 */
[----:B------:R-:W-:Y:S02]  /*0430*/  SHF.R.S32.HI R6, RZ, 0x6, R6 ;  /* 0x00000006ff067819 */ /* 0x000fe40000011406 */
[----:B------:R-:W-:-:S04]  /*0440*/  LEA.HI R2, R2, R3, RZ, 0x6 ;  /* 0x0000000302027211 */ /* 0x000fc800078f30ff */
[----:B------:R-:W-:-:S04]  /*0450*/  SHF.R.S32.HI R3, RZ, 0x6, R2 ;  /* 0x00000006ff037819 */ /* 0x000fc80000011402 */
[----:B------:R-:W-:-:S04]  /*0460*/  VIMNMX R156, PT, PT, R6, R3, PT ;  /* 0x00000003069c7248 */ /* 0x000fc80003fe0100 */
[----:B------:R-:W-:-:S13]  /*0470*/  ISETP.GT.AND P0, PT, R156, RZ, PT ;  /* 0x000000ff9c00720c */ /* 0x000fda0003f04270 */
[----:B---3--:R-:W-:Y:S05]  /*0480*/  @P0 BRA `(.L_x_1142) ;  /* 0x0000001000880947 */ /* 0x008fea0003800000 */
[----:B------:R-:W3:Y:S01]  /*0490*/  LDC.U8 R2, c[0x0][0x549] ;  /* 0x00015240ff027b82 */ /* 0x000ee20000000000 */
[----:B------:R-:W-:-:S07]  /*04a0*/  ISETP.NE.AND P1, PT, R211, -0x1, PT ;  /* 0xffffffffd300780c */ /* 0x000fce0003f25270 */
[----:B------:R-:W4:Y:S08]  /*04b0*/  LDC.U8 R4, c[0x0][0x548] ;  /* 0x00015200ff047b82 */ /* 0x000f300000000000 */
[----:B------:R-:W1:Y:S01]  /*04c0*/  LDC R11, c[0x0][0x434] ;  /* 0x00010d00ff0b7b82 */ /* 0x000e620000000800 */
[----:B---3--:R-:W-:-:S07]  /*04d0*/  ISETP.NE.AND P0, PT, R2, RZ, PT ;  /* 0x000000ff0200720c */ /* 0x008fce0003f05270 */
[----:B------:R-:W3:Y:S01]  /*04e0*/  @!P1 LDC.64 R8, c[0x0][0x400] ;  /* 0x00010000ff089b82 */ /* 0x000ee20000000a00 */
[----:B----4-:R-:W-:-:S07]  /*04f0*/  ISETP.NE.AND P4, PT, R4, RZ, !P0 ;  /* 0x000000ff0400720c */ /* 0x010fce0004785270 */
[----:B------:R-:W4:Y:S08]  /*0500*/  @P1 LDC.64 R6, c[0x0][0x408] ;  /* 0x00010200ff061b82 */ /* 0x000f300000000a00 */
[----:B------:R-:W5:Y:S02]  /*0510*/  @P0 LDC.64 R2, c[0x0][0x430] ;  /* 0x00010c00ff020b82 */ /* 0x000f640000000a00 */
[----:B-----5:R-:W-:-:S06]  /*0520*/  @P0 IMAD R10, R2, R3, RZ ;  /* 0x00000003020a0224 */ /* 0x020fcc00078e02ff */
[----:B------:R-:W1:Y:S01]  /*0530*/  @P0 LDC R3, c[0x0][0x430] ;  /* 0x00010c00ff030b82 */ /* 0x000e620000000800 */
[----:B------:R-:W-:Y:S01]  /*0540*/  @P0 IMAD.MOV.U32 R2, RZ, RZ, 0x1 ;  /* 0x00000001ff020424 */ /* 0x000fe200078e00ff */
[----:B---34-:R-:W-:Y:S06]  /*0550*/  @P0 BRA `(.L_x_1143) ;  /* 0x0000000000280947 */ /* 0x018fec0003800000 */
[----:B------:R-:W-:Y:S01]  /*0560*/  ISETP.NE.AND P0, PT, R4, RZ, PT ;  /* 0x000000ff0400720c */ /* 0x000fe20003f05270 */
[----:B-1----:R-:W1:-:S12]  /*0570*/  LDC R13, c[0x0][0x3e0] ;  /* 0x0000f800ff0d7b82 */ /* 0x002e580000000800 */
[----:B------:R-:W3:Y:S01]  /*0580*/  @P0 LDC R10, c[0x0][0x454] ;  /* 0x00011500ff0a0b82 */ /* 0x000ee20000000800 */
[----:B------:R-:W-:Y:S02]  /*0590*/  @P0 MOV R3, 0x1 ;  /* 0x0000000100030802 */ /* 0x000fe40000000f00 */
[----:B------:R-:W-:-:S05]  /*05a0*/  @!P0 MOV R3, 0x1 ;  /* 0x0000000100038802 */ /* 0x000fca0000000f00 */
[----:B------:R-:W1:Y:S08]  /*05b0*/  @P0 LDC R2, c[0x0][0x454] ;  /* 0x00011500ff020b82 */ /* 0x000e700000000800 */
[----:B------:R-:W4:Y:S08]  /*05c0*/  @!P0 LDC R4, c[0x0][0x434] ;  /* 0x00010d00ff048b82 */ /* 0x000f300000000800 */
[----:B------:R-:W2:Y:S01]  /*05d0*/  @!P0 LDC R10, c[0x0][0x434] ;  /* 0x00010d00ff0a8b82 */ /* 0x000ea20000000800 */
[----:B-1----:R-:W-:-:S02]  /*05e0*/  @P0 IMAD R2, R2, R13, RZ ;  /* 0x0000000d02020224 */ /* 0x002fc400078e02ff */
[----:B---34-:R-:W-:-:S07]  /*05f0*/  @!P0 IMAD R2, R4, R13, RZ ;  /* 0x0000000d04028224 */ /* 0x018fce00078e02ff */
.L_x_1143:
[C---:B------:R-:W-:Y:S01]  /*0600*/  @!P1 IMAD.WIDE.U32 R16, R212.reuse, R8, RZ ;  /* 0x00000008d4109225 */ /* 0x040fe200078e00ff */
[----:B------:R-:W3:Y:S01]  /*0610*/  LDCU UR6, c[0x0][0x440] ;  /* 0x00008800ff0677ac */ /* 0x000ee20008000800 */
[C---:B------:R-:W-:Y:S01]  /*0620*/  ISETP.NE.AND P0, PT, R211.reuse, -0x1, PT ;  /* 0xffffffffd300780c */ /* 0x040fe20003f05270 */
[----:B------:R-:W-:Y:S01]  /*0630*/  BSSY.RECONVERGENT B0, `(.L_x_1144) ;  /* 0x000002c000007945 */ /* 0x000fe20003800200 */
[----:B------:R-:W-:Y:S01]  /*0640*/  @!P1 IMAD R4, R212, R9, R17 ;  /* 0x00000009d4049224 */ /* 0x000fe200078e0211 */
[----:B------:R-:W4:Y:S01]  /*0650*/  LDCU.64 UR4, c[0x0][0x410] ;  /* 0x00008200ff0477ac */ /* 0x000f220008000a00 */
[----:B-1----:R-:W-:Y:S01]  /*0660*/  @P1 IMAD.WIDE.U32 R12, R211, R6, RZ ;  /* 0x00000006d30c1225 */ /* 0x002fe200078e00ff */
[----:B------:R-:W-:-:S03]  /*0670*/  IADD3 R5, PT, PT, -R214, R5, RZ ;  /* 0x00000005d6057210 */ /* 0x000fc60007ffe1ff */
[----:B--2---:R-:W-:Y:S02]  /*0680*/  IMAD R9, R15, R10, RZ ;  /* 0x0000000a0f097224 */ /* 0x004fe400078e02ff */
[----:B------:R-:W-:Y:S01]  /*0690*/  IMAD.SHL.U32 R8, R0, 0x8, RZ ;  /* 0x0000000800087824 */ /* 0x000fe200078e00ff */
[----:B------:R-:W-:Y:S01]  /*06a0*/  SHF.R.U32.HI R0, RZ, 0x3, R0 ;  /* 0x00000003ff007819 */ /* 0x000fe20000011600 */
[----:B------:R-:W-:Y:S02]  /*06b0*/  @!P1 IMAD.MOV.U32 R6, RZ, RZ, R16 ;  /* 0x000000ffff069224 */ /* 0x000fe400078e0010 */
[----:B------:R-:W-:Y:S01]  /*06c0*/  @P1 IMAD R4, R211, R7, R13 ;  /* 0x00000007d3041224 */ /* 0x000fe200078e020d */
[----:B------:R-:W-:Y:S01]  /*06d0*/  LOP3.LUT R7, R8, 0x38, RZ, 0xc0, !PT ;  /* 0x0000003808077812 */ /* 0x000fe200078ec0ff */
[----:B------:R-:W-:Y:S02]  /*06e0*/  @P1 IMAD.MOV.U32 R6, RZ, RZ, R12 ;  /* 0x000000ffff061224 */ /* 0x000fe400078e000c */
[C---:B------:R-:W-:Y:S01]  /*06f0*/  @!P4 IMAD R9, R212.reuse, R2, R9 ;  /* 0x00000002d409c224 */ /* 0x040fe200078e0209 */
[C---:B------:R-:W-:Y:S01]  /*0700*/  ISETP.NE.AND P1, PT, R7.reuse, RZ, PT ;  /* 0x000000ff0700720c */ /* 0x040fe20003f25270 */
[----:B------:R-:W-:Y:S01]  /*0710*/  IMAD R212, R212, R11, RZ ;  /* 0x0000000bd4d47224 */ /* 0x000fe200078e02ff */
[C---:B------:R-:W-:Y:S01]  /*0720*/  IADD3 R10, P3, PT, R7.reuse, R6, RZ ;  /* 0x00000006070a7210 */ /* 0x040fe20007f7e0ff */
[----:B------:R-:W-:Y:S01]  /*0730*/  VIADD R2, R0, 0x10 ;  /* 0x0000001000027836 */ /* 0x000fe20000000000 */
[----:B---3--:R-:W-:Y:S01]  /*0740*/  ISETP.GE.AND P2, PT, R7, UR6, PT ;  /* 0x0000000607007c0c */ /* 0x008fe2000bf46270 */
[----:B------:R-:W-:Y:S01]  /*0750*/  IMAD.WIDE.U32 R216, R216, 0x80, RZ ;  /* 0x00000080d8d87825 */ /* 0x000fe200078e00ff */
[----:B------:R-:W-:-:S02]  /*0760*/  SEL R6, R212, R211, !P0 ;  /* 0x000000d3d4067207 */ /* 0x000fc40004000000 */
[----:B------:R-:W-:Y:S01]  /*0770*/  IADD3.X R11, PT, PT, RZ, R4, RZ, P3, !PT ;  /* 0x00000004ff0b7210 */ /* 0x000fe20001ffe4ff */
[----:B------:R-:W-:Y:S01]  /*0780*/  VIADD R8, R0, 0x20 ;  /* 0x0000002000087836 */ /* 0x000fe20000000000 */
[----:B------:R-:W-:Y:S02]  /*0790*/  SHF.R.S32.HI R7, RZ, 0x1f, R6 ;  /* 0x0000001fff077819 */ /* 0x000fe40000011406 */
[----:B------:R-:W-:Y:S01]  /*07a0*/  SEL R6, R6, RZ, P4 ;  /* 0x000000ff06067207 */ /* 0x000fe20002000000 */
[----:B----4-:R-:W-:Y:S01]  /*07b0*/  IMAD.WIDE.U32 R10, R15, UR4, R10 ;  /* 0x000000040f0a7c25 */ /* 0x010fe2000f8e000a */
[----:B------:R-:W-:Y:S02]  /*07c0*/  SEL R4, R7, RZ, P4 ;  /* 0x000000ff07047207 */ /* 0x000fe40002000000 */
[CC--:B------:R-:W-:Y:S01]  /*07d0*/  ISETP.GE.OR P4, PT, R0.reuse, R5.reuse, P2 ;  /* 0x000000050000720c */ /* 0x0c0fe20001786670 */
[----:B------:R-:W-:Y:S01]  /*07e0*/  IMAD R25, R15, UR5, R11 ;  /* 0x000000050f197c24 */ /* 0x000fe2000f8e020b */
[----:B------:R-:W-:-:S02]  /*07f0*/  ISETP.GE.OR P5, PT, R0, R5, P1 ;  /* 0x000000050000720c */ /* 0x000fc40000fa6670 */
[-C--:B------:R-:W-:Y:S02]  /*0800*/  ISETP.GE.OR P0, PT, R2, R5.reuse, P1 ;  /* 0x000000050200720c */ /* 0x080fe40000f06670 */
[-C--:B------:R-:W-:Y:S02]  /*0810*/  ISETP.GE.OR P6, PT, R8, R5.reuse, P1 ;  /* 0x000000050800720c */ /* 0x080fe40000fc6670 */
[----:B------:R-:W-:Y:S02]  /*0820*/  ISETP.GE.OR P3, PT, R2, R5, P2 ;  /* 0x000000050200720c */ /* 0x000fe40001766670 */
[----:B------:R-:W-:-:S03]  /*0830*/  LOP3.LUT R7, R216, R0, RZ, 0xfc, !PT ;  /* 0x00000000d8077212 */ /* 0x000fc600078efcff */
[----:B------:R-:W-:Y:S08]  /*0840*/  @P4 BRA `(.L_x_1145) ;  /* 0x0000000000284947 */ /* 0x000ff00003800000 */
        /* <DEDUP_REMOVED lines=10> */
.L_x_1145:
[----:B------:R-:W-:Y:S05]  /*08f0*/  BSYNC.RECONVERGENT B0 ;  /* 0x0000000000007941 */ /* 0x000fea0003800200 */
.L_x_1144:
        /* <DEDUP_REMOVED lines=17> */
.L_x_1147:
[----:B------:R-:W-:Y:S05]  /*0a10*/  BSYNC.RECONVERGENT B0 ;  /* 0x0000000000007941 */ /* 0x000fea0003800200 */
.L_x_1146:
        /* <DEDUP_REMOVED lines=17> */
.L_x_1149:
[----:B------:R-:W-:Y:S05]  /*0b30*/  BSYNC.RECONVERGENT B0 ;  /* 0x0000000000007941 */ /* 0x000fea0003800200 */
.L_x_1148:
[----:B------:R-:W-:Y:S01]  /*0b40*/  BSSY.RECONVERGENT B0, `(.L_x_1150) ;  /* 0x0000011000007945 */ /* 0x000fe20003800200 */
[----:B------:R-:W-:Y:S02]  /*0b50*/  ISETP.GE.OR P4, PT, R18, R5, P2 ;  /* 0x000000051200720c */ /* 0x000fe40001786670 */
[----:B-123--:R-:W-:Y:S01]  /*0b60*/  IADD3 R16, PT, PT, R0, 0x50, RZ ;  /* 0x0000005000107810 */ /* 0x00efe20007ffe0ff */
[----:B------:R-:W-:Y:S05]  /*0b70*/  @P3 BRA `(.L_x_1151) ;  /* 0x0000000000343947 */ /* 0x000fea0003800000 */
[----:B------:R-:W1:Y:S01]  /*0b80*/  LDCU.64 UR6, c[0x0][0x408] ;  /* 0x00008100ff0677ac */ /* 0x000e620008000a00 */
[----:B------:R-:W-:Y:S01]  /*0b90*/  IADD3 R13, P3, PT, R7, 0x30, RZ ;  /* 0x00000030070d7810 */ /* 0x000fe20007f7e0ff */
[----:B------:R-:W-:Y:S01]  /*0ba0*/  IMAD.MOV.U32 R14, RZ, RZ, R10 ;  /* 0x000000ffff0e7224 */ /* 0x000fe200078e000a */
[----:B------:R-:W-:Y:S01]  /*0bb0*/  MOV R15, R25 ;  /* 0x00000019000f7202 */ /* 0x000fe20000000f00 */
[----:B------:R-:W2:Y:S02]  /*0bc0*/  LDCU.64 UR4, c[0x0][0x3f0] ;  /* 0x00007e00ff0477ac */ /* 0x000ea40008000a00 */
[----:B------:R-:W-:-:S04]  /*0bd0*/  IMAD.X R12, RZ, RZ, R217, P3 ;  /* 0x000000ffff0c7224 */ /* 0x000fc800018e06d9 */
[----:B-1----:R-:W-:Y:S02]  /*0be0*/  IMAD R12, R12, UR6, RZ ;  /* 0x000000060c0c7c24 */ /* 0x002fe4000f8e02ff */
[----:B------:R-:W-:-:S04]  /*0bf0*/  IMAD.WIDE.U32 R14, R13, UR6, R14 ;  /* 0x000000060d0e7c25 */ /* 0x000fc8000f8e000e */
[----:B------:R-:W-:Y:S01]  /*0c00*/  IMAD R12, R13, UR7, R12 ;  /* 0x000000070d0c7c24 */ /* 0x000fe2000f8e020c */
[----:B--2---:R-:W-:-:S04]  /*0c10*/  LEA R22, P3, R14, UR4, 0x1 ;  /* 0x000000040e167c11 */ /* 0x004fc8000f8608ff */
[----:B------:R-:W-:-:S04]  /*0c20*/  IADD3 R12, PT, PT, R15, R12, RZ ;  /* 0x0000000c0f0c7210 */ /* 0x000fc80007ffe0ff */
[----:B------:R-:W-:-:S05]  /*0c30*/  LEA.HI.X R23, R14, UR5, R12, 0x1, P3 ;  /* 0x000000050e177c11 */ /* 0x000fca00098f0c0c */
[----:B------:R1:W-:Y:S02]  /*0c40*/  STG.E.128 desc[UR16][R22.64], RZ ;  /* 0x000000ff16007986 */ /* 0x0003e4000c101d10 */
.L_x_1151:
[----:B------:R-:W-:Y:S05]  /*0c50*/  BSYNC.RECONVERGENT B0 ;  /* 0x0000000000007941 */ /* 0x000fea0003800200 */
.L_x_1150:
[----:B------:R-:W-:Y:S01]  /*0c60*/  BSSY.RECONVERGENT B0, `(.L_x_1152) ;  /* 0x0000012000007945 */ /* 0x000fe20003800200 */
[----:B------:R-:W-:Y:S01]  /*0c70*/  ISETP.GE.OR P3, PT, R16, R5, P2 ;  /* 0x000000051000720c */ /* 0x000fe20001766670 */
[C---:B------:R-:W-:Y:S01]  /*0c80*/  VIADD R14, R0.reuse, 0x60 ;  /* 0x00000060000e7836 */ /* 0x040fe20000000000 */
[----:B------:R-:W-:Y:S01]  /*0c90*/  IADD3 R12, PT, PT, R0, 0x70, RZ ;  /* 0x00000070000c7810 */ /* 0x000fe20007ffe0ff */
[----:B------:R-:W-:Y:S05]  /*0ca0*/  @P4 BRA `(.L_x_1153) ;  /* 0x0000000000344947 */ /* 0x000fea0003800000 */
[----:B------:R-:W2:Y:S01]  /*0cb0*/  LDCU.64 UR6, c[0x0][0x408] ;  /* 0x00008100ff0677ac */ /* 0x000ea20008000a00 */
[----:B-1----:R-:W-:Y:S01]  /*0cc0*/  IADD3 R22, P4, PT, R7, 0x40, RZ ;  /* 0x0000004007167810 */ /* 0x002fe20007f9e0ff */
        /* <DEDUP_REMOVED lines=11> */
.L_x_1153:
[----:B------:R-:W-:Y:S05]  /*0d80*/  BSYNC.RECONVERGENT B0 ;  /* 0x0000000000007941 */ /* 0x000fea0003800200 */
.L_x_1152:
[----:B------:R-:W-:Y:S01]  /*0d90*/  BSSY.RECONVERGENT B0, `(.L_x_1154) ;  /* 0x0000012000007945 */ /* 0x000fe20003800200 */
[----:B------:R-:W-:Y:S01]  /*0da0*/  ISETP.GE.OR P4, PT, R14, R5, P2 ;  /* 0x000000050e00720c */ /* 0x000fe20001786670 */
[----:B------:R-:W-:Y:S01]  /*0db0*/  IMAD R214, R214, R3, RZ ;  /* 0x00000003d6d67224 */ /* 0x000fe200078e02ff */
[----:B------:R-:W-:Y:S01]  /*0dc0*/  ISETP.GE.OR P2, PT, R12, R5, P2 ;  /* 0x000000050c00720c */ /* 0x000fe20001746670 */
[----:B------:R-:W-:-:S12]  /*0dd0*/  @P3 BRA `(.L_x_1155) ;  /* 0x0000000000343947 */ /* 0x000fd80003800000 */
[----:B------:R-:W3:Y:S01]  /*0de0*/  LDCU.64 UR6, c[0x0][0x408] ;  /* 0x00008100ff0677ac */ /* 0x000ee20008000a00 */
[----:B-12---:R-:W-:Y:S01]  /*0df0*/  IADD3 R22, P3, PT, R7, 0x50, RZ ;  /* 0x0000005007167810 */ /* 0x006fe20007f7e0ff */
[----:B------:R-:W-:Y:S01]  /*0e00*/  IMAD.MOV.U32 R26, RZ, RZ, R10 ;  /* 0x000000ffff1a7224 */ /* 0x000fe200078e000a */
[----:B------:R-:W-:Y:S01]  /*0e10*/  MOV R27, R25 ;  /* 0x00000019001b7202 */ /* 0x000fe20000000f00 */
[----:B------:R-:W1:Y:S02]  /*0e20*/  LDCU.64 UR4, c[0x0][0x3f0] ;  /* 0x00007e00ff0477ac */ /* 0x000e640008000a00 */
[----:B------:R-:W-:-:S04]  /*0e30*/  IMAD.X R13, RZ, RZ, R217, P3 ;  /* 0x000000ffff0d7224 */ /* 0x000fc800018e06d9 */
[----:B---3--:R-:W-:Y:S02]  /*0e40*/  IMAD R13, R13, UR6, RZ ;  /* 0x000000060d0d7c24 */ /* 0x008fe4000f8e02ff */
[----:B------:R-:W-:-:S04]  /*0e50*/  IMAD.WIDE.U32 R26, R22, UR6, R26 ;  /* 0x00000006161a7c25 */ /* 0x000fc8000f8e001a */
[----:B------:R-:W-:Y:S01]  /*0e60*/  IMAD R13, R22, UR7, R13 ;  /* 0x00000007160d7c24 */ /* 0x000fe2000f8e020d */
[----:B-1----:R-:W-:-:S04]  /*0e70*/  LEA R22, P3, R26, UR4, 0x1 ;  /* 0x000000041a167c11 */ /* 0x002fc8000f8608ff */
[----:B------:R-:W-:-:S04]  /*0e80*/  IADD3 R13, PT, PT, R27, R13, RZ ;  /* 0x0000000d1b0d7210 */ /* 0x000fc80007ffe0ff */
[----:B------:R-:W-:-:S05]  /*0e90*/  LEA.HI.X R23, R26, UR5, R13, 0x1, P3 ;  /* 0x000000051a177c11 */ /* 0x000fca00098f0c0d */
[----:B------:R3:W-:Y:S02]  /*0ea0*/  STG.E.128 desc[UR16][R22.64], RZ ;  /* 0x000000ff16007986 */ /* 0x0007e4000c101d10 */
.L_x_1155:
[----:B------:R-:W-:Y:S05]  /*0eb0*/  BSYNC.RECONVERGENT B0 ;  /* 0x0000000000007941 */ /* 0x000fea0003800200 */
.L_x_1154:
[----:B------:R-:W-:Y:S04]  /*0ec0*/  BSSY.RECONVERGENT B0, `(.L_x_1156) ;  /* 0x000000f000007945 */ /* 0x000fe80003800200 */
[----:B------:R-:W-:Y:S05]  /*0ed0*/  @P4 BRA `(.L_x_1157) ;  /* 0x0000000000344947 */ /* 0x000fea0003800000 */
[----:B------:R-:W4:Y:S01]  /*0ee0*/  LDCU.64 UR6, c[0x0][0x408] ;  /* 0x00008100ff0677ac */ /* 0x000f220008000a00 */
[----:B-123--:R-:W-:Y:S01]  /*0ef0*/  IADD3 R22, P3, PT, R7, 0x60, RZ ;  /* 0x0000006007167810 */ /* 0x00efe20007f7e0ff */
[----:B------:R-:W-:Y:S01]  /*0f00*/  IMAD.MOV.U32 R26, RZ, RZ, R10 ;  /* 0x000000ffff1a7224 */ /* 0x000fe200078e000a */
[----:B------:R-:W-:Y:S01]  /*0f10*/  MOV R27, R25 ;  /* 0x00000019001b7202 */ /* 0x000fe20000000f00 */
[----:B------:R-:W1:Y:S02]  /*0f20*/  LDCU.64 UR4, c[0x0][0x3f0] ;  /* 0x00007e00ff0477ac */ /* 0x000e640008000a00 */
[----:B------:R-:W-:-:S04]  /*0f30*/  IMAD.X R13, RZ, RZ, R217, P3 ;  /* 0x000000ffff0d7224 */ /* 0x000fc800018e06d9 */
[----:B----4-:R-:W-:Y:S02]  /*0f40*/  IMAD R13, R13, UR6, RZ ;  /* 0x000000060d0d7c24 */ /* 0x010fe4000f8e02ff */
[----:B------:R-:W-:-:S04]  /*0f50*/  IMAD.WIDE.U32 R26, R22, UR6, R26 ;  /* 0x00000006161a7c25 */ /* 0x000fc8000f8e001a */
[----:B------:R-:W-:Y:S01]  /*0f60*/  IMAD R13, R22, UR7, R13 ;  /* 0x00000007160d7c24 */ /* 0x000fe2000f8e020d */
[----:B-1----:R-:W-:-:S04]  /*0f70*/  LEA R22, P3, R26, UR4, 0x1 ;  /* 0x000000041a167c11 */ /* 0x002fc8000f8608ff */
[----:B------:R-:W-:-:S04]  /*0f80*/  IADD3 R13, PT, PT, R27, R13, RZ ;  /* 0x0000000d1b0d7210 */ /* 0x000fc80007ffe0ff */
[----:B------:R-:W-:-:S05]  /*0f90*/  LEA.HI.X R23, R26, UR5, R13, 0x1, P3 ;  /* 0x000000051a177c11 */ /* 0x000fca00098f0c0d */
[----:B------:R4:W-:Y:S02]  /*0fa0*/  STG.E.128 desc[UR16][R22.64], RZ ;  /* 0x000000ff16007986 */ /* 0x0009e4000c101d10 */
.L_x_1157:
[----:B------:R-:W-:Y:S05]  /*0fb0*/  BSYNC.RECONVERGENT B0 ;  /* 0x0000000000007941 */ /* 0x000fea0003800200 */
.L_x_1156:
[----:B------:R-:W-:Y:S01]  /*0fc0*/  BSSY.RECONVERGENT B0, `(.L_x_1158) ;  /* 0x0000011000007945 */ /* 0x000fe20003800200 */
[--C-:B------:R-:W-:Y:S02]  /*0fd0*/  IADD3 R6, P4, P3, R214, R6, R9.reuse ;  /* 0x00000006d6067210 */ /* 0x100fe40007b9e009 */
[----:B------:R-:W-:Y:S02]  /*0fe0*/  SHF.R.S32.HI R13, RZ, 0x1f, R214 ;  /* 0x0000001fff0d7819 */ /* 0x000fe400000114d6 */
[----:B------:R-:W-:Y:S01]  /*0ff0*/  SHF.R.S32.HI R9, RZ, 0x1f, R9 ;  /* 0x0000001fff097819 */ /* 0x000fe20000011409 */
[----:B------:R-:W-:Y:S05]  /*1000*/  @P2 BRA `(.L_x_1159) ;  /* 0x0000000000302947 */ /* 0x000fea0003800000 */
[----:B------:R-:W5:Y:S01]  /*1010*/  LDCU.64 UR6, c[0x0][0x408] ;  /* 0x00008100ff0677ac */ /* 0x000f620008000a00 */
[----:B------:R-:W-:Y:S02]  /*1020*/  IADD3 R7, P2, PT, R7, 0x70, RZ ;  /* 0x0000007007077810 */ /* 0x000fe40007f5e0ff */
[----:B------:R-:W-:Y:S01]  /*1030*/  MOV R11, R25 ;  /* 0x00000019000b7202 */ /* 0x000fe20000000f00 */
[----:B------:R-:W5:Y:S01]  /*1040*/  LDCU.64 UR4, c[0x0][0x3f0] ;  /* 0x00007e00ff0477ac */ /* 0x000f620008000a00 */
[----:B-1234-:R-:W-:-:S05]  /*1050*/  IADD3.X R22, PT, PT, RZ, R217, RZ, P2, !PT ;  /* 0x000000d9ff167210 */ /* 0x01efca00017fe4ff */
[----:B-----5:R-:W-:Y:S02]  /*1060*/  IMAD R22, R22, UR6, RZ ;  /* 0x0000000616167c24 */ /* 0x020fe4000f8e02ff */
[----:B------:R-:W-:-:S04]  /*1070*/  IMAD.WIDE.U32 R10, R7, UR6, R10 ;  /* 0x00000006070a7c25 */ /* 0x000fc8000f8e000a */
[----:B------:R-:W-:Y:S01]  /*1080*/  IMAD R7, R7, UR7, R22 ;  /* 0x0000000707077c24 */ /* 0x000fe2000f8e0216 */
[----:B------:R-:W-:-:S04]  /*1090*/  LEA R22, P2, R10, UR4, 0x1 ;  /* 0x000000040a167c11 */ /* 0x000fc8000f8408ff */
[----:B------:R-:W-:-:S04]  /*10a0*/  IADD3 R7, PT, PT, R11, R7, RZ ;  /* 0x000000070b077210 */ /* 0x000fc80007ffe0ff */
[----:B------:R-:W-:-:S05]  /*10b0*/  LEA.HI.X R23, R10, UR5, R7, 0x1, P2 ;  /* 0x000000050a177c11 */ /* 0x000fca00090f0c07 */
[----:B------:R1:W-:Y:S02]  /*10c0*/  STG.E.128 desc[UR16][R22.64], RZ ;  /* 0x000000ff16007986 */ /* 0x0003e4000c101d10 */
.L_x_1159:
[----:B------:R-:W-:Y:S05]  /*10d0*/  BSYNC.RECONVERGENT B0 ;  /* 0x0000000000007941 */ /* 0x000fea0003800200 */
.L_x_1158:
[----:B------:R-:W-:Y:S01]  /*10e0*/  BSSY.RECONVERGENT B0, `(.L_x_1160) ;  /* 0x000000b000007945 */ /* 0x000fe20003800200 */
[----:B------:R-:W-:-:S03]  /*10f0*/  IADD3.X R4, PT, PT, R13, R4, R9, P4, P3 ;  /* 0x000000040d047210 */ /* 0x000fc600027e6409 */
[----:B------:R-:W-:Y:S05]  /*1100*/  @P5 BRA `(.L_x_1161) ;  /* 0x0000000000205947 */ /* 0x000fea0003800000 */
[----:B------:R-:W5:Y:S01]  /*1110*/  LDCU.64 UR4, c[0x0][0x420] ;  /* 0x00008400ff0477ac */ /* 0x000f620008000a00 */
[----:B------:R-:W-:-:S05]  /*1120*/  IMAD R9, R0, R3, RZ ;  /* 0x0000000300097224 */ /* 0x000fca00078e02ff */
[----:B------:R-:W-:-:S04]  /*1130*/  IADD3 R7, P2, PT, R9, R6, RZ ;  /* 0x0000000609077210 */ /* 0x000fc80007f5e0ff */
[----:B------:R-:W-:Y:S02]  /*1140*/  LEA.HI.X.SX32 R0, R9, R4, 0x1, P2 ;  /* 0x0000000409007211 */ /* 0x000fe400010f0eff */
[----:B-----5:R-:W-:-:S04]  /*1150*/  LEA R10, P2, R7, UR4, 0x2 ;  /* 0x00000004070a7c11 */ /* 0x020fc8000f8410ff */
[----:B------:R-:W-:Y:S01]  /*1160*/  LEA.HI.X R11, R7, UR5, R0, 0x2, P2 ;  /* 0x00000005070b7c11 */ /* 0x000fe200090f1400 */
[----:B------:R-:W-:-:S05]  /*1170*/  IMAD.MOV.U32 R7, RZ, RZ, 0x7f800000 ;  /* 0x7f800000ff077424 */ /* 0x000fca00078e00ff */
[----:B------:R1:W-:Y:S03]  /*1180*/  STG.E desc[UR16][R10.64], R7 ;  /* 0x000000070a007986 */ /* 0x0003e6000c101910 */
.L_x_1161:
[----:B------:R-:W-:Y:S05]  /*1190*/  BSYNC.RECONVERGENT B0 ;  /* 0x0000000000007941 */ /* 0x000fea0003800200 */
.L_x_1160:
[----:B------:R-:W-:Y:S01]  /*11a0*/  BSSY.RECONVERGENT B0, `(.L_x_1162) ;  /* 0x000000f000007945 */ /* 0x000fe20003800200 */
[-C--:B------:R-:W-:Y:S02]  /*11b0*/  ISETP.GE.OR P5, PT, R20, R5.reuse, P1 ;  /* 0x000000051400720c */ /* 0x080fe40000fa6670 */
[-C--:B------:R-:W-:Y:S02]  /*11c0*/  ISETP.GE.OR P4, PT, R18, R5.reuse, P1 ;  /* 0x000000051200720c */ /* 0x080fe40000f86670 */
[-C--:B------:R-:W-:Y:S02]  /*11d0*/  ISETP.GE.OR P3, PT, R16, R5.reuse, P1 ;  /* 0x000000051000720c */ /* 0x080fe40000f66670 */
[-C--:B------:R-:W-:Y:S02]  /*11e0*/  ISETP.GE.OR P2, PT, R14, R5.reuse, P1 ;  /* 0x000000050e00720c */ /* 0x080fe40000f46670 */
[----:B------:R-:W-:Y:S01]  /*11f0*/  ISETP.GE.OR P1, PT, R12, R5, P1 ;  /* 0x000000050c00720c */ /* 0x000fe20000f26670 */
[----:B------:R-:W-:-:S12]  /*1200*/  @P0 BRA `(.L_x_1163) ;  /* 0x0000000000200947 */ /* 0x000fd80003800000 */
[----:B------:R-:W5:Y:S01]  /*1210*/  LDCU.64 UR4, c[0x0][0x420] ;  /* 0x00008400ff0477ac */ /* 0x000f620008000a00 */
[----:B-1----:R-:W-:-:S05]  /*1220*/  IMAD R7, R2, R3, RZ ;  /* 0x0000000302077224 */ /* 0x002fca00078e02ff */
[----:B------:R-:W-:-:S04]  /*1230*/  IADD3 R5, P0, PT, R7, R6, RZ ;  /* 0x0000000607057210 */ /* 0x000fc80007f1e0ff */
[----:B------:R-:W-:Y:S02]  /*1240*/  LEA.HI.X.SX32 R0, R7, R4, 0x1, P0 ;  /* 0x0000000407007211 */ /* 0x000fe400000f0eff */
[----:B-----5:R-:W-:-:S04]  /*1250*/  LEA R10, P0, R5, UR4, 0x2 ;  /* 0x00000004050a7c11 */ /* 0x020fc8000f8010ff */
[----:B------:R-:W-:Y:S01]  /*1260*/  LEA.HI.X R11, R5, UR5, R0, 0x2, P0 ;  /* 0x00000005050b7c11 */ /* 0x000fe200080f1400 */
[----:B------:R-:W-:-:S05]  /*1270*/  IMAD.MOV.U32 R5, RZ, RZ, 0x7f800000 ;  /* 0x7f800000ff057424 */ /* 0x000fca00078e00ff */
[----:B------:R1:W-:Y:S03]  /*1280*/  STG.E desc[UR16][R10.64], R5 ;  /* 0x000000050a007986 */ /* 0x0003e6000c101910 */
.L_x_1163:
[----:B------:R-:W-:Y:S05]  /*1290*/  BSYNC.RECONVERGENT B0 ;  /* 0x0000000000007941 */ /* 0x000fea0003800200 */
.L_x_1162:
[----:B------:R-:W-:Y:S04]  /*12a0*/  BSSY.RECONVERGENT B0, `(.L_x_1164) ;  /* 0x000000a000007945 */ /* 0x000fe80003800200 */
[----:B------:R-:W-:Y:S05]  /*12b0*/  @P6 BRA `(.L_x_1165) ;  /* 0x0000000000206947 */ /* 0x000fea0003800000 */
        /* <DEDUP_REMOVED lines=8> */
.L_x_1165:
[----:B------:R-:W-:Y:S05]  /*1340*/  BSYNC.RECONVERGENT B0 ;  /* 0x0000000000007941 */ /* 0x000fea0003800200 */
.L_x_1164:
        /* <DEDUP_REMOVED lines=10> */
.L_x_1167:
[----:B------:R-:W-:Y:S05]  /*13f0*/  BSYNC.RECONVERGENT B0 ;  /* 0x0000000000007941 */ /* 0x000fea0003800200 */
.L_x_1166:
        /* <DEDUP_REMOVED lines=10> */
.L_x_1169:
[----:B------:R-:W-:Y:S05]  /*14a0*/  BSYNC.RECONVERGENT B0 ;  /* 0x0000000000007941 */ /* 0x000fea0003800200 */
.L_x_1168:
        /* <DEDUP_REMOVED lines=10> */
.L_x_1171:
[----:B------:R-:W-:Y:S05]  /*1550*/  BSYNC.RECONVERGENT B0 ;  /* 0x0000000000007941 */ /* 0x000fea0003800200 */
.L_x_1170:
        /* <DEDUP_REMOVED lines=10> */
.L_x_1173:
[----:B------:R-:W-:Y:S05]  /*1600*/  BSYNC.RECONVERGENT B0 ;  /* 0x0000000000007941 */ /* 0x000fea0003800200 */
.L_x_1172:
        /* <DEDUP_REMOVED lines=10> */
.L_x_1142:
[----:B------:R-:W-:Y:S02]  /*16b0*/  ISETP.NE.AND P0, PT, R211, -0x1, PT ;  /* 0xffffffffd300780c */ /* 0x000fe40003f05270 */
[----:B------:R-:W-:-:S11]  /*16c0*/  ISETP.NE.AND P2, PT, R9, -0x1, PT ;  /* 0xffffffff0900780c */ /* 0x000fd60003f45270 */
[----:B------:R-:W1:Y:S08]  /*16d0*/  @!P0 LDC.64 R6, c[0x0][0x398] ;  /* 0x0000e600ff068b82 */ /* 0x000e700000000a00 */
[----:B------:R-:W3:Y:S01]  /*16e0*/  @P0 LDC.64 R2, c[0x0][0x3b0] ;  /* 0x0000ec00ff020b82 */ /* 0x000ee20000000a00 */
[----:B-1----:R-:W-:-:S04]  /*16f0*/  @!P0 IMAD.WIDE.U32 R12, R212, R6, RZ ;  /* 0x00000006d40c8225 */ /* 0x002fc800078e00ff */
[----:B---3--:R-:W-:-:S04]  /*1700*/  @P0 IMAD.WIDE.U32 R10, R211, R2, RZ ;  /* 0x00000002d30a0225 */ /* 0x008fc800078e00ff */
[----:B------:R-:W-:Y:S01]  /*1710*/  @!P0 IMAD R2, R212, R7, R13 ;  /* 0x00000007d4028224 */ /* 0x000fe200078e020d */
[----:B------:R-:W-:Y:S01]  /*1720*/  @P0 MOV R12, R10 ;  /* 0x0000000a000c0202 */ /* 0x000fe20000000f00 */
[----:B------:R-:W-:Y:S01]  /*1730*/  @P0 IMAD R2, R211, R3, R11 ;  /* 0x00000003d3020224 */ /* 0x000fe200078e020b */
[----:B------:R-:W-:Y:S06]  /*1740*/  @P2 BRA `(.L_x_1174) ;  /* 0x0000000000342947 */ /* 0x000fec0003800000 */
[----:B------:R-:W1:Y:S01]  /*1750*/  LDCU.64 UR4, c[0x0][0x3b8] ;  /* 0x00007700ff0477ac */ /* 0x000e620008000a00 */
[----:B------:R-:W-:Y:S01]  /*1760*/  SHF.R.S32.HI R3, RZ, 0x1f, R4 ;  /* 0x0000001fff037819 */ /* 0x000fe20000011404 */
[----:B------:R-:W3:Y:S01]  /*1770*/  LDCU.64 UR6, c[0x0][0x3a0] ;  /* 0x00007400ff0677ac */ /* 0x000ee20008000a00 */
[----:B-1----:R-:W-:Y:S02]  /*1780*/  MOV R140, UR4 ;  /* 0x00000004008c7c02 */ /* 0x002fe40008000f00 */
[----:B------:R-:W-:-:S03]  /*1790*/  MOV R141, UR5 ;  /* 0x00000005008d7c02 */ /* 0x000fc60008000f00 */
[-C--:B------:R-:W-:Y:S02]  /*17a0*/  IMAD R3, R3, R140.reuse, RZ ;  /* 0x0000008c03037224 */ /* 0x080fe400078e02ff */
[----:B------:R-:W-:-:S04]  /*17b0*/  IMAD.WIDE.U32 R6, R4, R140, RZ ;  /* 0x0000008c04067225 */ /* 0x000fc800078e00ff */
[----:B------:R-:W-:-:S05]  /*17c0*/  IMAD R3, R4, R141, R3 ;  /* 0x0000008d04037224 */ /* 0x000fca00078e0203 */
[----:B------:R-:W-:-:S03]  /*17d0*/  IADD3 R7, PT, PT, R7, R3, RZ ;  /* 0x0000000307077210 */ /* 0x000fc60007ffe0ff */
[----:B---3--:R-:W-:-:S04]  /*17e0*/  IMAD.WIDE.U32 R6, R212, UR6, R6 ;  /* 0x00000006d4067c25 */ /* 0x008fc8000f8e0006 */
[----:B------:R-:W-:Y:S01]  /*17f0*/  IMAD R3, R212, UR7, R7 ;  /* 0x00000007d4037c24 */ /* 0x000fe2000f8e0207 */
[----:B------:R-:W-:Y:S01]  /*1800*/  MOV R8, R6 ;  /* 0x0000000600087202 */ /* 0x000fe20000000f00 */
[----:B------:R-:W-:Y:S06]  /*1810*/  BRA `(.L_x_1175) ;  /* 0x0000000000187947 */ /* 0x000fec0003800000 */
.L_x_1174:
[----:B------:R-:W1:Y:S01]  /*1820*/  LDC.64 R140, c[0x0][0x3b8] ;  /* 0x0000ee00ff8c7b82 */ /* 0x000e620000000a00 */
[----:B------:R-:W-:-:S05]  /*1830*/  IADD3 R6, PT, PT, R4, R9, RZ ;  /* 0x0000000904067210 */ /* 0x000fca0007ffe0ff */
[C---:B-1----:R-:W-:Y:S02]  /*1840*/  IMAD R3, R6.reuse, R141, RZ ;  /* 0x0000008d06037224 */ /* 0x042fe400078e02ff */
[----:B------:R-:W-:-:S05]  /*1850*/  IMAD.WIDE.U32 R6, R6, R140, RZ ;  /* 0x0000008c06067225 */ /* 0x000fca00078e00ff */
[----:B------:R-:W-:Y:S02]  /*1860*/  IADD3 R3, PT, PT, R7, R3, RZ ;  /* 0x0000000307037210 */ /* 0x000fe40007ffe0ff */
[----:B------:R-:W-:-:S07]  /*1870*/  MOV R8, R6 ;  /* 0x0000000600087202 */ /* 0x000fce0000000f00 */
.L_x_1175:
[----:B------:R-:W1:Y:S01]  /*1880*/  LDC R10, c[0x0][0x3e8] ;  /* 0x0000fa00ff0a7b82 */ /* 0x000e620000000800 */
[----:B------:R-:W-:Y:S02]  /*1890*/  MOV R16, RZ ;  /* 0x000000ff00107202 */ /* 0x000fe40000000f00 */
[----:B-1----:R-:W-:-:S04]  /*18a0*/  IABS R11, R10 ;  /* 0x0000000a000b7213 */ /* 0x002fc80000000000 */
[----:B------:R-:W1:Y:S08]  /*18b0*/  I2F.RP R14, R11 ;  /* 0x0000000b000e7306 */ /* 0x000e700000209400 */
[----:B-1----:R-:W1:Y:S02]  /*18c0*/  MUFU.RCP R17, R14 ;  /* 0x0000000e00117308 */ /* 0x002e640000001000 */
[----:B-1----:R-:W-:-:S06]  /*18d0*/  VIADD R17, R17, 0xffffffe ;  /* 0x0ffffffe11117836 */ /* 0x002fcc0000000000 */
[----:B------:R-:W1:Y:S02]  /*18e0*/  F2I.FTZ.U32.TRUNC.NTZ R17, R17 ;  /* 0x0000001100117305 */ /* 0x000e64000021f000 */
[----:B-1----:R-:W-:-:S04]  /*18f0*/  IMAD.MOV R6, RZ, RZ, -R17 ;  /* 0x000000ffff067224 */ /* 0x002fc800078e0a11 */
        /* <DEDUP_REMOVED lines=30> */
[----:B------:R-:W-:Y:S06]  /*1ae0*/  BRA `(.L_x_1177) ;  /* 0x0000000000147947 */ /* 0x000fec0003800000 */
.L_x_1176:
[----:B------:R-:W1:Y:S01]  /*1af0*/  LDC.64 R138, c[0x0][0x3c0] ;  /* 0x0000f000ff8a7b82 */ /* 0x000e620000000a00 */
[----:B------:R-:W-:-:S05]  /*1b00*/  IADD3 R9, PT, PT, R4, R9, RZ ;  /* 0x0000000904097210 */ /* 0x000fca0007ffe0ff */
[C---:B-1----:R-:W-:Y:S02]  /*1b10*/  IMAD R4, R9.reuse, R139, RZ ;  /* 0x0000008b09047224 */ /* 0x042fe400078e02ff */
[----:B------:R-:W-:-:S05]  /*1b20*/  IMAD.WIDE.U32 R10, R9, R138, RZ ;  /* 0x0000008a090a7225 */ /* 0x000fca00078e00ff */
[----:B------:R-:W-:-:S07]  /*1b30*/  IADD3 R4, PT, PT, R11, R4, RZ ;  /* 0x000000040b047210 */ /* 0x000fce0007ffe0ff */
.L_x_1177:
[C---:B--2---:R-:W-:Y:S01]  /*1b40*/  IMAD.SHL.U32 R213, R0.reuse, 0x8, RZ ;  /* 0x0000000800d57824 */ /* 0x044fe200078e00ff */
[----:B------:R-:W1:Y:S01]  /*1b50*/  LDCU.128 UR8, c[0x0][0x3d0] ;  /* 0x00007a00ff0877ac */ /* 0x000e620008000c00 */
[----:B------:R-:W2:Y:S01]  /*1b60*/  S2UR UR5, SR_CgaCtaId ;  /* 0x00000000000579c3 */ /* 0x000ea20000008800 */
[----:B------:R-:W-:Y:S01]  /*1b70*/  SHF.R.U32.HI R206, RZ, 0x3, R0 ;  /* 0x00000003ffce7819 */ /* 0x000fe20000011600 */
[----:B------:R-:W-:Y:S01]  /*1b80*/  IMAD.IADD R205, R5, 0x1, -R214 ;  /* 0x0000000105cd7824 */ /* 0x000fe200078e0ad6 */
[C---:B------:R-:W-:Y:S01]  /*1b90*/  LOP3.LUT R204, R213.reuse, 0x38, RZ, 0xc0, !PT ;  /* 0x00000038d5cc7812 */ /* 0x040fe200078ec0ff */
[----:B------:R-:W3:Y:S01]  /*1ba0*/  LDCU.64 UR14, c[0x0][0x388] ;  /* 0x00007100ff0e77ac */ /* 0x000ee20008000a00 */
[----:B------:R-:W-:Y:S01]  /*1bb0*/  SHF.R.S32.HI R207, RZ, 0x1f, R6 ;  /* 0x0000001fffcf7819 */ /* 0x000fe20000011406 */
[----:B------:R-:W-:Y:S01]  /*1bc0*/  IMAD.SHL.U32 R192, R0, 0x40, RZ ;  /* 0x0000004000c07824 */ /* 0x000fe200078e00ff */
[C---:B------:R-:W-:Y:S01]  /*1bd0*/  IADD3 R8, P1, PT, R204.reuse, R8, RZ ;  /* 0x00000008cc087210 */ /* 0x040fe20007f3e0ff */
[----:B------:R-:W4:Y:S01]  /*1be0*/  LDCU.64 UR12, c[0x0][0x390] ;  /* 0x00007200ff0c77ac */ /* 0x000f220008000a00 */
[----:B------:R-:W-:Y:S01]  /*1bf0*/  IADD3 R10, P0, PT, R204, R10, RZ ;  /* 0x0000000acc0a7210 */ /* 0x000fe20007f1e0ff */
[----:B------:R-:W-:Y:S01]  /*1c00*/  IMAD.WIDE.U32 R216, R216, 0x80, RZ ;  /* 0x00000080d8d87825 */ /* 0x000fe200078e00ff */
[----:B------:R-:W-:Y:S01]  /*1c10*/  BSSY.RECONVERGENT B0, `(.L_x_1178) ;  /* 0x0000038000007945 */ /* 0x000fe20003800200 */
[----:B------:R-:W5:Y:S01]  /*1c20*/  LDCU.64 UR6, c[0x0][0x3c8] ;  /* 0x00007900ff0677ac */ /* 0x000f620008000a00 */
[----:B------:R-:W-:Y:S01]  /*1c30*/  LOP3.LUT R85, R192, 0x200, RZ, 0xc0, !PT ;  /* 0x00000200c0557812 */ /* 0x000fe200078ec0ff */
[----:B------:R-:W-:Y:S01]  /*1c40*/  IMAD.X R9, RZ, RZ, R3, P1 ;  /* 0x000000ffff097224 */ /* 0x000fe200008e0603 */
[----:B------:R-:W-:Y:S01]  /*1c50*/  LOP3.LUT R3, R213, 0x1f8, RZ, 0xc0, !PT ;  /* 0x000001f8d5037812 */ /* 0x000fe200078ec0ff */
[----:B------:R-:W-:Y:S01]  /*1c60*/  IMAD.X R11, RZ, RZ, R4, P0 ;  /* 0x000000ffff0b7224 */ /* 0x000fe200000e0604 */
[----:B------:R-:W-:Y:S01]  /*1c70*/  IADD3 R12, P0, PT, R204, R12, RZ ;  /* 0x0000000ccc0c7210 */ /* 0x000fe20007f1e0ff */
[----:B------:R-:W-:Y:S01]  /*1c80*/  IMAD.WIDE.U32 R8, R206, R140, R8 ;  /* 0x0000008cce087225 */ /* 0x000fe200078e0008 */
[----:B------:R-:W-:Y:S01]  /*1c90*/  LOP3.LUT R4, R3, 0x38, R0, 0x78, !PT ;  /* 0x0000003803047812 */ /* 0x000fe200078e7800 */
[----:B------:R-:W-:Y:S01]  /*1ca0*/  UMOV UR4, 0x400 ;  /* 0x0000040000047882 */ /* 0x000fe20000000000 */
[----:B------:R-:W-:Y:S01]  /*1cb0*/  LOP3.LUT R203, R216, R206, RZ, 0xfc, !PT ;  /* 0x000000ced8cb7212 */ /* 0x000fe200078efcff */
[----:B------:R-:W-:Y:S01]  /*1cc0*/  IMAD.WIDE.U32 R16, R206, R138, R10 ;  /* 0x0000008ace107225 */ /* 0x000fe200078e000a */
[----:B------:R-:W-:Y:S01]  /*1cd0*/  LOP3.LUT R10, R192, 0x1c0, RZ, 0xc0, !PT ;  /* 0x000001c0c00a7812 */ /* 0x000fe200078ec0ff */
[----:B--2---:R-:W-:-:S02]  /*1ce0*/  ULEA UR5, UR5, UR4, 0x18 ;  /* 0x0000000405057291 */ /* 0x004fc4000f8ec0ff */
[C---:B-1----:R-:W-:Y:S01]  /*1cf0*/  IMAD R209, R207.reuse, UR8, RZ ;  /* 0x00000008cfd17c24 */ /* 0x042fe2000f8e02ff */
[----:B------:R-:W-:Y:S01]  /*1d00*/  LOP3.LUT R3, R10, 0x38, R213, 0xf8, !PT ;  /* 0x000000380a037812 */ /* 0x000fe200078ef8d5 */
[----:B------:R-:W-:Y:S01]  /*1d10*/  IMAD R9, R206, R141, R9 ;  /* 0x0000008dce097224 */ /* 0x000fe200078e0209 */
[----:B------:R-:W-:Y:S01]  /*1d20*/  LOP3.LUT R213, R4, 0x1e00, R213, 0xf8, !PT ;  /* 0x00001e0004d57812 */ /* 0x000fe200078ef8d5 */
[----:B------:R-:W-:Y:S02]  /*1d30*/  IMAD R207, R207, UR10, RZ ;  /* 0x0000000acfcf7c24 */ /* 0x000fe4000f8e02ff */
[C---:B------:R-:W-:Y:S01]  /*1d40*/  IMAD R17, R206.reuse, R139, R17 ;  /* 0x0000008bce117224 */ /* 0x040fe200078e0211 */
[----:B------:R-:W-:Y:S01]  /*1d50*/  LEA R213, R213, UR5, 0x1 ;  /* 0x00000005d5d57c11 */ /* 0x000fe2000f8e08ff */
[----:B------:R-:W-:Y:S01]  /*1d60*/  IMAD.X R13, RZ, RZ, R2, P0 ;  /* 0x000000ffff0d7224 */ /* 0x000fe200000e0602 */
[----:B------:R-:W-:Y:S01]  /*1d70*/  ISETP.GE.AND P0, PT, R206, R205, PT ;  /* 0x000000cdce00720c */ /* 0x000fe20003f06270 */
[C---:B------:R-:W-:Y:S01]  /*1d80*/  IMAD R209, R6.reuse, UR9, R209 ;  /* 0x0000000906d17c24 */ /* 0x040fe2000f8e02d1 */
[----:B------:R-:W-:Y:S01]  /*1d90*/  SHF.R.U32.HI R2, RZ, 0x1, R0 ;  /* 0x00000001ff027819 */ /* 0x000fe20000011600 */
[----:B------:R-:W-:-:S02]  /*1da0*/  IMAD R207, R6, UR11, R207 ;  /* 0x0000000b06cf7c24 */ /* 0x000fc4000f8e02cf */
[----:B------:R-:W-:Y:S01]  /*1db0*/  IMAD.WIDE.U32 R8, R6, UR8, R8 ;  /* 0x0000000806087c25 */ /* 0x000fe2000f8e0008 */
[----:B------:R-:W-:-:S03]  /*1dc0*/  LOP3.LUT R84, R3, 0x8, R2, 0x78, !PT ;  /* 0x0000000803547812 */ /* 0x000fc600078e7802 */
[----:B------:R-:W-:Y:S01]  /*1dd0*/  IMAD.WIDE.U32 R6, R6, UR10, R16 ;  /* 0x0000000a06067c25 */ /* 0x000fe2000f8e0010 */
[----:B---3--:R-:W-:-:S03]  /*1de0*/  LEA R210, P2, R8, UR14, 0x1 ;  /* 0x0000000e08d27c11 */ /* 0x008fc6000f8408ff */
[----:B------:R-:W-:Y:S01]  /*1df0*/  IMAD.IADD R209, R9, 0x1, R209 ;  /* 0x0000000109d17824 */ /* 0x000fe200078e02d1 */
[----:B----4-:R-:W-:Y:S01]  /*1e00*/  LEA R208, P1, R6, UR12, 0x1 ;  /* 0x0000000c06d07c11 */ /* 0x010fe2000f8208ff */
[----:B------:R-:W-:Y:S02]  /*1e10*/  IMAD.IADD R207, R7, 0x1, R207 ;  /* 0x0000000107cf7824 */ /* 0x000fe400078e02cf */
[C---:B-----5:R-:W-:Y:S01]  /*1e20*/  IMAD.WIDE.U32 R12, R15.reuse, UR6, R12 ;  /* 0x000000060f0c7c25 */ /* 0x060fe2000f8e000c */
[----:B------:R-:W-:Y:S02]  /*1e30*/  LEA.HI.X R209, R8, UR15, R209, 0x1, P2 ;  /* 0x0000000f08d17c11 */ /* 0x000fe400090f0cd1 */
[----:B------:R-:W-:Y:S01]  /*1e40*/  LEA.HI.X R207, R6, UR13, R207, 0x1, P1 ;  /* 0x0000000d06cf7c11 */ /* 0x000fe200088f0ccf */
[----:B------:R-:W-:Y:S01]  /*1e50*/  IMAD R15, R15, UR7, R13 ;  /* 0x000000070f0f7c24 */ /* 0x000fe2000f8e020d */
[----:B------:R-:W-:Y:S06]  /*1e60*/  @P0 BRA `(.L_x_1179) ;  /* 0x0000000000480947 */ /* 0x000fec0003800000 */
[----:B------:R-:W1:Y:S02]  /*1e70*/  LDCU UR4, c[0x0][0x440] ;  /* 0x00008800ff0477ac */ /* 0x000e640008000800 */
[----:B-1----:R-:W-:-:S13]  /*1e80*/  ISETP.GE.AND P0, PT, R204, UR4, PT ;  /* 0x00000004cc007c0c */ /* 0x002fda000bf06270 */
[----:B------:R-:W-:Y:S05]  /*1e90*/  @P0 BRA `(.L_x_1180) ;  /* 0x0000000000380947 */ /* 0x000fea0003800000 */
        /* <DEDUP_REMOVED lines=12> */
[----:B------:R2:W-:Y:S01]  /*1f60*/  LDGSTS.E.BYPASS.LTC128B.128 [R213], desc[UR16][R8.64] ;  /* 0x0000000008d57fae */ /* 0x0005e2000b981a10 */
[----:B------:R-:W-:Y:S05]  /*1f70*/  BRA `(.L_x_1179) ;  /* 0x0000000000047947 */ /* 0x000fea0003800000 */
.L_x_1180:
[----:B------:R1:W-:Y:S02]  /*1f80*/  STS.128 [R213], RZ ;  /* 0x000000ffd5007388 */ /* 0x0003e40000000c00 */
.L_x_1179:
[----:B------:R-:W-:Y:S05]  /*1f90*/  BSYNC.RECONVERGENT B0 ;  /* 0x0000000000007941 */ /* 0x000fea0003800200 */
.L_x_1178:
[----:B------:R-:W-:Y:S01]  /*1fa0*/  VIADD R202, R206, 0x10 ;  /* 0x00000010ceca7836 */ /* 0x000fe20000000000 */
[----:B------:R-:W-:Y:S01]  /*1fb0*/  IADD3 R86, PT, PT, R156, -0x1, RZ ;  /* 0xffffffff9c567810 */ /* 0x000fe20007ffe0ff */
[C---:B------:R-:W-:Y:S01]  /*1fc0*/  VIADD R201, R206.reuse, 0x20 ;  /* 0x00000020cec97836 */ /* 0x040fe20000000000 */
[C---:B------:R-:W-:Y:S01]  /*1fd0*/  IADD3 R198, PT, PT, R206.reuse, 0x50, RZ ;  /* 0x00000050cec67810 */ /* 0x040fe20007ffe0ff */
[----:B------:R-:W-:Y:S01]  /*1fe0*/  VIADD R200, R206, 0x30 ;  /* 0x00000030cec87836 */ /* 0x000fe20000000000 */
[-C--:B------:R-:W-:Y:S01]  /*1ff0*/  ISETP.GE.AND P1, PT, R202, R205.reuse, PT ;  /* 0x000000cdca00720c */ /* 0x080fe20003f26270 */
[C---:B------:R-:W-:Y:S01]  /*2000*/  VIADD R199, R206.reuse, 0x40 ;  /* 0x00000040cec77836 */ /* 0x040fe20000000000 */
[----:B------:R-:W-:Y:S01]  /*2010*/  BSSY.RECONVERGENT B0, `(.L_x_1181) ;  /* 0x0000020000007945 */ /* 0x000fe20003800200 */
[C---:B------:R-:W-:Y:S01]  /*2020*/  VIADD R197, R206.reuse, 0x60 ;  /* 0x00000060cec57836 */ /* 0x040fe20000000000 */
[-C--:B------:R-:W-:Y:S01]  /*2030*/  ISETP.GE.AND P0, PT, R201, R205.reuse, PT ;  /* 0x000000cdc900720c */ /* 0x080fe20003f06270 */
[----:B------:R-:W-:Y:S01]  /*2040*/  VIADD R196, R206, 0x70 ;  /* 0x00000070cec47836 */ /* 0x000fe20000000000 */
[-C--:B------:R-:W-:Y:S01]  /*2050*/  ISETP.GE.AND P6, PT, R200, R205.reuse, PT ;  /* 0x000000cdc800720c */ /* 0x080fe20003fc6270 */
[----:B--2---:R-:W-:Y:S01]  /*2060*/  IMAD R9, R86, -0x40, R92 ;  /* 0xffffffc056097824 */ /* 0x004fe200078e025c */
[----:B------:R-:W-:-:S02]  /*2070*/  ISETP.GE.AND P5, PT, R199, R205, PT ;  /* 0x000000cdc700720c */ /* 0x000fc40003fa6270 */
[-C--:B------:R-:W-:Y:S02]  /*2080*/  ISETP.GE.AND P4, PT, R198, R205.reuse, PT ;  /* 0x000000cdc600720c */ /* 0x080fe40003f86270 */
        /* <DEDUP_REMOVED lines=13> */
[----:B------:R-:W-:-:S04]  /*2160*/  IMAD.X R4, RZ, RZ, R217, P1 ;  /* 0x000000ffff047224 */ /* 0x000fc800008e06d9 */
        /* <DEDUP_REMOVED lines=10> */
.L_x_1182:
[----:B------:R-:W-:Y:S05]  /*2210*/  BSYNC.RECONVERGENT B0 ;  /* 0x0000000000007941 */ /* 0x000fea0003800200 */
.L_x_1181:
        /* <DEDUP_REMOVED lines=26> */
.L_x_1184:
[----:B------:R-:W-:Y:S05]  /*23c0*/  BSYNC.RECONVERGENT B0 ;  /* 0x0000000000007941 */ /* 0x000fea0003800200 */
.L_x_1183:
[----:B------:R-:W-:Y:S04]  /*23d0*/  BSSY.RECONVERGENT B0, `(.L_x_1185) ;  /* 0x0000016000007945 */ /* 0x000fe80003800200 */
[----:B------:R-:W-:Y:S05]  /*23e0*/  @P6 BRA `(.L_x_1186) ;  /* 0x0000000000506947 */ /* 0x000fea0003800000 */
[----:B------:R-:W5:Y:S02]  /*23f0*/  LDCU UR4, c[0x0][0x440] ;  /* 0x00008800ff0477ac */ /* 0x000f640008000800 */
[----:B-----5:R-:W-:-:S13]  /*2400*/  ISETP.GE.AND P0, PT, R204, UR4, PT ;  /* 0x00000004cc007c0c */ /* 0x020fda000bf06270 */
        /* <DEDUP_REMOVED lines=18> */
.L_x_1186:
[----:B------:R-:W-:Y:S05]  /*2530*/  BSYNC.RECONVERGENT B0 ;  /* 0x0000000000007941 */ /* 0x000fea0003800200 */
.L_x_1185:
        /* <DEDUP_REMOVED lines=22> */
.L_x_1188:
[----:B------:R-:W-:Y:S05]  /*26a0*/  BSYNC.RECONVERGENT B0 ;  /* 0x0000000000007941 */ /* 0x000fea0003800200 */
.L_x_1187:
        /* <DEDUP_REMOVED lines=22> */
.L_x_1190:
[----:B------:R-:W-:Y:S05]  /*2810*/  BSYNC.RECONVERGENT B0 ;  /* 0x0000000000007941 */ /* 0x000fea0003800200 */
.L_x_1189:
        /* <DEDUP_REMOVED lines=22> */
.L_x_1192:
[----:B------:R-:W-:Y:S05]  /*2980*/  BSYNC.RECONVERGENT B0 ;  /* 0x0000000000007941 */ /* 0x000fea0003800200 */
.L_x_1191:
        /* <DEDUP_REMOVED lines=10> */
[----:B------:R-:W-:-:S05]  /*2a30*/  IADD3.X R4, PT, PT, RZ, R217, RZ, P0, !PT ;  /* 0x000000d9ff047210 */ /* 0x000fca00007fe4ff */
        /* <DEDUP_REMOVED lines=10> */
.L_x_1194:
[----:B------:R-:W-:Y:S05]  /*2ae0*/  BSYNC.RECONVERGENT B0 ;  /* 0x0000000000007941 */ /* 0x000fea0003800200 */
.L_x_1193:
[----:B------:R-:W-:Y:S01]  /*2af0*/  BSSY.RECONVERGENT B0, `(.L_x_1195) ;  /* 0x000000e000007945 */ /* 0x000fe20003800200 */
[----:B--2---:R-:W-:-:S03]  /*2b00*/  IADD3 R13, PT, PT, R11, R7, RZ ;  /* 0x000000070b0d7210 */ /* 0x004fc60007ffe0ff */
[----:B------:R-:W-:Y:S05]  /*2b10*/  @P1 BRA `(.L_x_1196) ;  /* 0x00000000002c1947 */ /* 0x000fea0003800000 */
[----:B------:R-:W2:Y:S02]  /*2b20*/  LDCU UR4, c[0x0][0x440] ;  /* 0x00008800ff0477ac */ /* 0x000ea40008000800 */
[----:B--2---:R-:W-:-:S13]  /*2b30*/  ISETP.GE.AND P0, PT, R204, UR4, PT ;  /* 0x00000004cc007c0c */ /* 0x004fda000bf06270 */
        /* <DEDUP_REMOVED lines=8> */
.L_x_1197:
[----:B------:R2:W-:Y:S02]  /*2bc0*/  STS.128 [R213+0x4000], RZ ;  /* 0x004000ffd5007388 */ /* 0x0005e40000000c00 */
.L_x_1196:
[----:B------:R-:W-:Y:S05]  /*2bd0*/  BSYNC.RECONVERGENT B0 ;  /* 0x0000000000007941 */ /* 0x000fea0003800200 */
.L_x_1195:
[-C--:B------:R-:W-:Y:S01]  /*2be0*/  ISETP.GE.AND P0, PT, R202, R9.reuse, PT ;  /* 0x00000009ca00720c */ /* 0x080fe20003f06270 */
[----:B------:R-:W-:Y:S01]  /*2bf0*/  BSSY.RECONVERGENT B0, `(.L_x_1198) ;  /* 0x0000012000007945 */ /* 0x000fe20003800200 */
[-C--:B------:R-:W-:Y:S01]  /*2c00*/  ISETP.GE.AND P3, PT, R201, R9.reuse, PT ;  /* 0x00000009c900720c */ /* 0x080fe20003f66270 */
[----:B------:R-:W-:Y:S01]  /*2c10*/  IMAD.SHL.U32 R90, R140, 0x10, RZ ;  /* 0x000000108c5a7824 */ /* 0x000fe200078e00ff */
[----:B------:R-:W-:Y:S02]  /*2c20*/  ISETP.GE.AND P2, PT, R200, R9, PT ;  /* 0x00000009c800720c */ /* 0x000fe40003f46270 */
[----:B------:R-:W-:-:S07]  /*2c30*/  SHF.L.U64.HI R88, R140, 0x4, R141 ;  /* 0x000000048c587819 */ /* 0x000fce000001028d */
[----:B------:R-:W-:Y:S05]  /*2c40*/  @P0 BRA `(.L_x_1199) ;  /* 0x0000000000300947 */ /* 0x000fea0003800000 */
[----:B------:R-:W5:Y:S02]  /*2c50*/  LDCU UR4, c[0x0][0x440] ;  /* 0x00008800ff0477ac */ /* 0x000f640008000800 */
[----:B-----5:R-:W-:-:S13]  /*2c60*/  ISETP.GE.AND P0, PT, R204, UR4, PT ;  /* 0x00000004cc007c0c */ /* 0x020fda000bf06270 */
[----:B------:R1:W-:Y:S01]  /*2c70*/  @P0 STS.128 [R213+0x4800], RZ ;  /* 0x004800ffd5000388 */ /* 0x0003e20000000c00 */
[----:B------:R-:W-:Y:S05]  /*2c80*/  @P0 BRA `(.L_x_1199) ;  /* 0x0000000000200947 */ /* 0x000fea0003800000 */
[----:B--2---:R-:W-:-:S05]  /*2c90*/  IADD3 R7, P0, PT, R90, R10, RZ ;  /* 0x0000000a5a077210 */ /* 0x004fca0007f1e0ff */
[----:B------:R-:W-:Y:S01]  /*2ca0*/  IMAD.X R4, R88, 0x1, R13, P0 ;  /* 0x0000000158047824 */ /* 0x000fe200000e060d */
[----:B------:R-:W-:-:S04]  /*2cb0*/  LEA R6, P0, R7, R210, 0x1 ;  /* 0x000000d207067211 */ /* 0x000fc800078008ff */
[----:B------:R-:W-:-:S05]  /*2cc0*/  LEA.HI.X R7, R7, R209, R4, 0x1, P0 ;  /* 0x000000d107077211 */ /* 0x000fca00000f0c04 */
[----:B------:R-:W-:Y:S01]  /*2cd0*/  @!PT LDS RZ, [RZ] ;  /* 0x00000000fffff984 */ /* 0x000fe20000000800 */
[----:B------:R-:W-:Y:S01]  /*2ce0*/  @!PT LDS RZ, [RZ] ;  /* 0x00000000fffff984 */ /* 0x000fe20000000800 */
[----:B------:R-:W-:Y:S01]  /*2cf0*/  @!PT LDS RZ, [RZ] ;  /* 0x00000000fffff984 */ /* 0x000fe20000000800 */
[----:B------:R2:W-:Y:S04]  /*2d00*/  LDGSTS.E.BYPASS.LTC128B.128 [R213+0x4800], desc[UR16][R6.64] ;  /* 0x0480000006d57fae */ /* 0x0005e8000b981a10 */
.L_x_1199:
[----:B------:R-:W-:Y:S05]  /*2d10*/  BSYNC.RECONVERGENT B0 ;  /* 0x0000000000007941 */ /* 0x000fea0003800200 */
.L_x_1198:
[----:B------:R-:W-:Y:S04]  /*2d20*/  BSSY.RECONVERGENT B0, `(.L_x_1200) ;  /* 0x000000e000007945 */ /* 0x000fe80003800200 */
[----:B------:R-:W-:Y:S05]  /*2d30*/  @P3 BRA `(.L_x_1201) ;  /* 0x0000000000303947 */ /* 0x000fea0003800000 */
[----:B------:R-:W5:Y:S02]  /*2d40*/  LDCU UR4, c[0x0][0x440] ;  /* 0x00008800ff0477ac */ /* 0x000f640008000800 */
[----:B-----5:R-:W-:-:S13]  /*2d50*/  ISETP.GE.AND P0, PT, R204, UR4, PT ;  /* 0x00000004cc007c0c */ /* 0x020fda000bf06270 */
[----:B------:R1:W-:Y:S01]  /*2d60*/  @P0 STS.128 [R213+0x5000], RZ ;  /* 0x005000ffd5000388 */ /* 0x0003e20000000c00 */
[----:B------:R-:W-:Y:S05]  /*2d70*/  @P0 BRA `(.L_x_1201) ;  /* 0x0000000000200947 */ /* 0x000fea0003800000 */
[----:B--2---:R-:W-:-:S04]  /*2d80*/  LEA R7, P0, R140, R10, 0x5 ;  /* 0x0000000a8c077211 */ /* 0x004fc800078028ff */
[----:B------:R-:W-:Y:S02]  /*2d90*/  LEA.HI.X R4, R140, R13, R141, 0x5, P0 ;  /* 0x0000000d8c047211 */ /* 0x000fe400000f2c8d */
[----:B------:R-:W-:-:S04]  /*2da0*/  LEA R6, P0, R7, R210, 0x1 ;  /* 0x000000d207067211 */ /* 0x000fc800078008ff */
[----:B------:R-:W-:-:S05]  /*2db0*/  LEA.HI.X R7, R7, R209, R4, 0x1, P0 ;  /* 0x000000d107077211 */ /* 0x000fca00000f0c04 */
[----:B------:R-:W-:Y:S01]  /*2dc0*/  @!PT LDS RZ, [RZ] ;  /* 0x00000000fffff984 */ /* 0x000fe20000000800 */
[----:B------:R-:W-:Y:S01]  /*2dd0*/  @!PT LDS RZ, [RZ] ;  /* 0x00000000fffff984 */ /* 0x000fe20000000800 */
[----:B------:R-:W-:Y:S01]  /*2de0*/  @!PT LDS RZ, [RZ] ;  /* 0x00000000fffff984 */ /* 0x000fe20000000800 */
[----:B------:R2:W-:Y:S04]  /*2df0*/  LDGSTS.E.BYPASS.LTC128B.128 [R213+0x5000], desc[UR16][R6.64] ;  /* 0x0500000006d57fae */ /* 0x0005e8000b981a10 */
.L_x_1201:
[----:B------:R-:W-:Y:S05]  /*2e00*/  BSYNC.RECONVERGENT B0 ;  /* 0x0000000000007941 */ /* 0x000fea0003800200 */
.L_x_1200:
        /* <DEDUP_REMOVED lines=10> */
[----:B--2---:R-:W-:-:S04]  /*2eb0*/  LEA R6, P0, R12, R210, 0x1 ;  /* 0x000000d20c067211 */ /* 0x004fc800078008ff */
[----:B------:R-:W-:-:S05]  /*2ec0*/  LEA.HI.X R7, R12, R209, R4, 0x1, P0 ;  /* 0x000000d10c077211 */ /* 0x000fca00000f0c04 */
[----:B------:R-:W-:Y:S01]  /*2ed0*/  @!PT LDS RZ, [RZ] ;  /* 0x00000000fffff984 */ /* 0x000fe20000000800 */
[----:B------:R-:W-:Y:S01]  /*2ee0*/  @!PT LDS RZ, [RZ] ;  /* 0x00000000fffff984 */ /* 0x000fe20000000800 */
[----:B------:R-:W-:Y:S01]  /*2ef0*/  @!PT LDS RZ, [RZ] ;  /* 0x00000000fffff984 */ /* 0x000fe20000000800 */
[----:B------:R2:W-:Y:S04]  /*2f00*/  LDGSTS.E.BYPASS.LTC128B.128 [R213+0x5800], desc[UR16][R6.64] ;  /* 0x0580000006d57fae */ /* 0x0005e8000b981a10 */
.L_x_1203:
[----:B------:R-:W-:Y:S05]  /*2f10*/  BSYNC.RECONVERGENT B0 ;  /* 0x0000000000007941 */ /* 0x000fea0003800200 */
.L_x_1202:
[----:B------:R-:W0:Y:S01]  /*2f20*/  LDGDEPBAR ;  /* 0x00000000000079af */ /* 0x000e220000000000 */
[----:B--2---:R-:W-:Y:S01]  /*2f30*/  LOP3.LUT R7, R2, 0x1f0, RZ, 0xc0, !PT ;  /* 0x000001f002077812 */ /* 0x004fe200078ec0ff */
[----:B------:R-:W-:Y:S01]  /*2f40*/  IMAD.SHL.U32 R29, R138, 0x40, RZ ;  /* 0x000000408a1d7824 */ /* 0x000fe200078e00ff */
[----:B------:R-:W-:Y:S01]  /*2f50*/  SHF.R.U32.HI R4, RZ, 0x2, R0 ;  /* 0x00000002ff047819 */ /* 0x000fe20000011600 */
[----:B------:R-:W-:Y:S01]  /*2f60*/  IMAD.SHL.U32 R137, R0, 0x2, RZ ;  /* 0x0000000200897824 */ /* 0x000fe200078e00ff */
[----:B------:R-:W-:Y:S01]  /*2f70*/  IADD3 R2, PT, PT, R7, 0x1, R214 ;  /* 0x0000000107027810 */ /* 0x000fe20007ffe0d6 */
[----:B------:R-:W-:Y:S01]  /*2f80*/  BSSY.RECONVERGENT B0, `(.L_x_1204) ;  /* 0x0000019000007945 */ /* 0x000fe20003800200 */
[----:B------:R-:W-:Y:S02]  /*2f90*/  LOP3.LUT R4, R4, 0x7, RZ, 0xc0, !PT ;  /* 0x0000000704047812 */ /* 0x000fe400078ec0ff */
[----:B------:R-:W-:Y:S02]  /*2fa0*/  SHF.L.U64.HI R28, R138, 0x6, R139 ;  /* 0x000000068a1c7819 */ /* 0x000fe4000001028b */
[----:B------:R-:W-:Y:S01]  /*2fb0*/  IADD3 R2, PT, PT, -R5, R2, R4 ;  /* 0x0000000205027210 */ /* 0x000fe20007ffe104 */
[----:B------:R-:W-:Y:S01]  /*2fc0*/  IMAD.WIDE.U32 R4, R29, R86, RZ ;  /* 0x000000561d047225 */ /* 0x000fe200078e00ff */
[----:B------:R-:W-:-:S02]  /*2fd0*/  LOP3.LUT R137, R137, 0x6, RZ, 0xc0, !PT ;  /* 0x0000000689897812 */ /* 0x000fc400078ec0ff */
[----:B------:R-:W-:Y:S01]  /*2fe0*/  IADD3 R91, PT, PT, R2, R91, R92 ;  /* 0x0000005b025b7210 */ /* 0x000fe20007ffe05c */
[----:B------:R-:W-:-:S04]  /*2ff0*/  IMAD R7, R28, R86, RZ ;  /* 0x000000561c077224 */ /* 0x000fc800078e02ff */
[----:B------:R-:W-:Y:S01]  /*3000*/  IMAD.IADD R7, R5, 0x1, R7 ;  /* 0x0000000105077824 */ /* 0x000fe200078e0207 */
[----:B------:R-:W-:-:S04]  /*3010*/  DEPBAR.LE SB0, 0x0 ;  /* 0x000080000000791a */ /* 0x000fc80000000000 */
[----:B------:R-:W-:Y:S06]  /*3020*/  BAR.SYNC.DEFER_BLOCKING 0x0 ;  /* 0x0000000000007b1d */ /* 0x000fec0000010000 */
        /* <DEDUP_REMOVED lines=11> */
.L_x_1206:
[----:B------:R2:W-:Y:S01]  /*30e0*/  STS.128 [R213+0x6000], RZ ;  /* 0x006000ffd5007388 */ /* 0x0005e20000000c00 */
[----:B------:R-:W-:Y:S05]  /*30f0*/  BRA `(.L_x_1207) ;  /* 0x0000000000047947 */ /* 0x000fea0003800000 */
.L_x_1205:
[----:B------:R2:W-:Y:S02]  /*3100*/  STS.128 [R213+0x6000], RZ ;  /* 0x006000ffd5007388 */ /* 0x0005e40000000c00 */
.L_x_1207:
[----:B------:R-:W-:Y:S05]  /*3110*/  BSYNC.RECONVERGENT B0 ;  /* 0x0000000000007941 */ /* 0x000fea0003800200 */
.L_x_1204:
[-C--:B------:R-:W-:Y:S01]  /*3120*/  ISETP.GE.AND P0, PT, R202, R9.reuse, PT ;  /* 0x00000009ca00720c */ /* 0x080fe20003f06270 */
[----:B------:R-:W-:Y:S01]  /*3130*/  IMAD.SHL.U32 R2, R0, 0x20, RZ ;  /* 0x0000002000027824 */ /* 0x000fe200078e00ff */
[----:B------:R-:W-:Y:S01]  /*3140*/  LOP3.LUT R3, R3, 0x8, R0, 0x78, !PT ;  /* 0x0000000803037812 */ /* 0x000fe200078e7800 */
[----:B------:R-:W-:Y:S01]  /*3150*/  BSSY.RECONVERGENT B0, `(.L_x_1208) ;  /* 0x0000017000007945 */ /* 0x000fe20003800200 */
[----:B------:R-:W-:Y:S01]  /*3160*/  LOP3.LUT R192, R192, 0x400, RZ, 0xc0, !PT ;  /* 0x00000400c0c07812 */ /* 0x000fe200078ec0ff */
[----:B------:R-:W-:Y:S01]  /*3170*/  IMAD.SHL.U32 R31, R138, 0x10, RZ ;  /* 0x000000108a1f7824 */ /* 0x000fe200078e00ff */
[----:B------:R-:W-:Y:S02]  /*3180*/  LOP3.LUT R193, R85, 0x7c00, R2, 0xf8, !PT ;  /* 0x00007c0055c17812 */ /* 0x000fe400078ef802 */
[-C--:B------:R-:W-:Y:S01]  /*3190*/  ISETP.GE.AND P2, PT, R201, R9.reuse, PT ;  /* 0x00000009c900720c */ /* 0x080fe20003f46270 */
[----:B------:R-:W-:Y:S01]  /*31a0*/  IMAD R192, R3, 0x2, R192 ;  /* 0x0000000203c07824 */ /* 0x000fe200078e02c0 */
[----:B------:R-:W-:Y:S01]  /*31b0*/  ISETP.GE.AND P1, PT, R200, R9, PT ;  /* 0x00000009c800720c */ /* 0x000fe20003f26270 */
[----:B------:R-:W-:Y:S01]  /*31c0*/  IMAD.IADD R193, R84, 0x1, R193 ;  /* 0x0000000154c17824 */ /* 0x000fe200078e02c1 */
[----:B------:R-:W-:Y:S01]  /*31d0*/  SHF.L.U64.HI R30, R138, 0x4, R139 ;  /* 0x000000048a1e7819 */ /* 0x000fe2000001028b */
[----:B------:R1:W-:Y:S01]  /*31e0*/  @P0 STS.128 [R213+0x6800], RZ ;  /* 0x006800ffd5000388 */ /* 0x0003e20000000c00 */
[----:B------:R-:W-:Y:S09]  /*31f0*/  @P0 BRA `(.L_x_1209) ;  /* 0x0000000000300947 */ /* 0x000ff20003800000 */
[----:B------:R-:W5:Y:S02]  /*3200*/  LDCU UR4, c[0x0][0x440] ;  /* 0x00008800ff0477ac */ /* 0x000f640008000800 */
[----:B-----5:R-:W-:-:S13]  /*3210*/  ISETP.GE.AND P0, PT, R204, UR4, PT ;  /* 0x00000004cc007c0c */ /* 0x020fda000bf06270 */
[----:B------:R1:W-:Y:S01]  /*3220*/  @P0 STS.128 [R213+0x6800], RZ ;  /* 0x006800ffd5000388 */ /* 0x0003e20000000c00 */
[----:B------:R-:W-:Y:S05]  /*3230*/  @P0 BRA `(.L_x_1209) ;  /* 0x0000000000200947 */ /* 0x000fea0003800000 */
[----:B------:R-:W-:-:S05]  /*3240*/  IADD3 R3, P0, PT, R31, R4, RZ ;  /* 0x000000041f037210 */ /* 0x000fca0007f1e0ff */
[----:B------:R-:W-:Y:S01]  /*3250*/  IMAD.X R2, R30, 0x1, R7, P0 ;  /* 0x000000011e027824 */ /* 0x000fe200000e0607 */
[----:B------:R-:W-:-:S04]  /*3260*/  LEA R8, P0, R3, R208, 0x1 ;  /* 0x000000d003087211 */ /* 0x000fc800078008ff */
[----:B------:R-:W-:-:S05]  /*3270*/  LEA.HI.X R9, R3, R207, R2, 0x1, P0 ;  /* 0x000000cf03097211 */ /* 0x000fca00000f0c02 */
[----:B------:R-:W-:Y:S01]  /*3280*/  @!PT LDS RZ, [RZ] ;  /* 0x00000000fffff984 */ /* 0x000fe20000000800 */
[----:B------:R-:W-:Y:S01]  /*3290*/  @!PT LDS RZ, [RZ] ;  /* 0x00000000fffff984 */ /* 0x000fe20000000800 */
[----:B------:R-:W-:Y:S01]  /*32a0*/  @!PT LDS RZ, [RZ] ;  /* 0x00000000fffff984 */ /* 0x000fe20000000800 */
[----:B------:R1:W-:Y:S04]  /*32b0*/  LDGSTS.E.BYPASS.LTC128B.128 [R213+0x6800], desc[UR16][R8.64] ;  /* 0x0680000008d57fae */ /* 0x0003e8000b981a10 */
.L_x_1209:
[----:B------:R-:W-:Y:S05]  /*32c0*/  BSYNC.RECONVERGENT B0 ;  /* 0x0000000000007941 */ /* 0x000fea0003800200 */
.L_x_1208:
        /* <DEDUP_REMOVED lines=16> */
.L_x_1211:
[----:B------:R-:W-:Y:S05]  /*33d0*/  BSYNC.RECONVERGENT B0 ;  /* 0x0000000000007941 */ /* 0x000fea0003800200 */
.L_x_1210:
        /* <DEDUP_REMOVED lines=17> */
.L_x_1213:
[----:B------:R-:W-:Y:S05]  /*34f0*/  BSYNC.RECONVERGENT B0 ;  /* 0x0000000000007941 */ /* 0x000fea0003800200 */
.L_x_1212:
[----:B------:R-:W-:Y:S01]  /*3500*/  LDSM.16.M88.4 R12, [R193] ;  /* 0x00000000c10c783b */ /* 0x000fe20000000200 */
[----:B------:R-:W-:Y:S01]  /*3510*/  R2P PR, R0, 0x6 ;  /* 0x0000000600007804 */ /* 0x000fe20000000000 */
[----:B------:R-:W5:Y:S01]  /*3520*/  LDCU UR7, c[0x0][0x50c] ;  /* 0x0000a180ff0777ac */ /* 0x000f620008000800 */
[----:B------:R-:W-:Y:S01]  /*3530*/  MOV R3, 0x20 ;  /* 0x0000002000037802 */ /* 0x000fe20000000f00 */
[----:B------:R-:W3:Y:S01]  /*3540*/  LDSM.16.M88.4 R56, [R192+UR5+0x4000] ;  /* 0x00400005c038783b */ /* 0x000ee20008000200 */
[----:B------:R-:W-:Y:S02]  /*3550*/  IADD3 R2, PT, PT, R192, UR5, RZ ;  /* 0x00000005c0027c10 */ /* 0x000fe4000fffe0ff */
[----:B------:R-:W-:Y:S01]  /*3560*/  SEL R3, R3, 0xffffffe0, !P1 ;  /* 0xffffffe003037807 */ /* 0x000fe20004800000 */
[----:B-12---:R-:W1:Y:S01]  /*3570*/  LDSM.16.M88.4 R8, [R193+0x2000] ;  /* 0x00200000c108783b */ /* 0x006e620000000200 */
[----:B------:R-:W-:Y:S02]  /*3580*/  MOV R0, 0x40 ;  /* 0x0000004000007802 */ /* 0x000fe40000000f00 */
[-C--:B------:R-:W-:Y:S01]  /*3590*/  IADD3 R191, PT, PT, R193, R3.reuse, RZ ;  /* 0x00000003c1bf7210 */ /* 0x080fe20007ffe0ff */
[----:B------:R-:W-:Y:S01]  /*35a0*/  LDSM.16.M88.4 R40, [R192+UR5+0x4800] ;  /* 0x00480005c028783b */ /* 0x000fe20008000200 */
[----:B------:R-:W-:-:S02]  /*35b0*/  IADD3 R187, PT, PT, R2, R3, RZ ;  /* 0x0000000302bb7210 */ /* 0x000fc40007ffe0ff */
[----:B------:R-:W-:Y:S01]  /*35c0*/  SEL R0, R0, 0xffffffc0, !P2 ;  /* 0xffffffc000007807 */ /* 0x000fe20005000000 */
[----:B------:R-:W-:Y:S01]  /*35d0*/  LDSM.16.M88.4 R4, [R191] ;  /* 0x00000000bf04783b */ /* 0x000fe20000000200 */
[----:B------:R-:W-:Y:S02]  /*35e0*/  ISETP.NE.AND P6, PT, R156, 0x1, PT ;  /* 0x000000019c00780c */ /* 0x000fe40003fc5270 */
[-C--:B------:R-:W-:Y:S01]  /*35f0*/  IADD3 R186, PT, PT, R2, R0.reuse, RZ ;  /* 0x0000000002ba7210 */ /* 0x080fe20007ffe0ff */
[----:B------:R-:W2:Y:S01]  /*3600*/  LDSM.16.M88.4 R20, [R187+0x4000] ;  /* 0x00400000bb14783b */ /* 0x000ea20000000200 */
[----:B------:R-:W-:Y:S02]  /*3610*/  IADD3 R190, PT, PT, R193, R0, RZ ;  /* 0x00000000c1be7210 */ /* 0x000fe40007ffe0ff */
[C---:B------:R-:W-:Y:S01]  /*3620*/  IADD3 R185, PT, PT, R3.reuse, R186, RZ ;  /* 0x000000ba03b97210 */ /* 0x040fe20007ffe0ff */
[----:B------:R-:W4:Y:S01]  /*3630*/  LDSM.16.M88.4 R64, [R191+0x2000] ;  /* 0x00200000bf40783b */ /* 0x000f220000000200 */
[----:B------:R-:W-:-:S02]  /*3640*/  IADD3 R189, PT, PT, R3, R190, RZ ;  /* 0x000000be03bd7210 */ /* 0x000fc40007ffe0ff */
[C---:B------:R-:W-:Y:S01]  /*3650*/  VIMNMX R159, PT, PT, R91.reuse, R92, PT ;  /* 0x0000005c5b9f7248 */ /* 0x040fe20003fe0100 */
[----:B------:R-:W-:Y:S01]  /*3660*/  LDSM.16.M88.4 R76, [R186+0x4000] ;  /* 0x00400000ba4c783b */ /* 0x000fe20000000200 */
[C-C-:B------:R-:W-:Y:S02]  /*3670*/  VIADDMNMX R158, R91.reuse, 0x8, R92.reuse, PT ;  /* 0x000000085b9e7846 */ /* 0x140fe4000380015c */
[C-C-:B------:R-:W-:Y:S01]  /*3680*/  VIADDMNMX R157, R91.reuse, 0x40, R92.reuse, PT ;  /* 0x000000405b9d7846 */ /* 0x140fe2000380015c */
[----:B------:R-:W5:Y:S01]  /*3690*/  LDSM.16.M88.4 R52, [R190] ;  /* 0x00000000be34783b */ /* 0x000f620000000200 */
[----:B------:R-:W-:Y:S02]  /*36a0*/  VIADDMNMX R2, R91, 0x48, R92, PT ;  /* 0x000000485b027846 */ /* 0x000fe4000380015c */
[----:B------:R-:W-:Y:S01]  /*36b0*/  LEA R86, R86, R137, 0x6 ;  /* 0x0000008956567211 */ /* 0x000fe200078e30ff */
[----:B------:R-:W5:Y:S04]  /*36c0*/  LDSM.16.M88.4 R48, [R190+0x2000] ;  /* 0x00200000be30783b */ /* 0x000f680000000200 */
[----:B------:R-:W-:Y:S01]  /*36d0*/  LDSM.16.M88.4 R68, [R185+0x4000] ;  /* 0x00400000b944783b */ /* 0x000fe20000000200 */
[-C--:B---3--:R-:W-:Y:S03]  /*36e0*/  HMMA.16816.F32.BF16 R44, R12, R56.reuse, RZ ;  /* 0x000000380c2c723c */ /* 0x088fe600000418ff */
[----:B------:R-:W3:Y:S04]  /*36f0*/  LDSM.16.M88.4 R36, [R189] ;  /* 0x00000000bd24783b */ /* 0x000ee80000000200 */
[----:B------:R-:W3:Y:S01]  /*3700*/  LDSM.16.M88.4 R32, [R189+0x2000] ;  /* 0x00200000bd20783b */ /* 0x000ee20000000200 */
[C---:B-1----:R-:W-:Y:S03]  /*3710*/  HMMA.16816.F32.BF16 R24, R8.reuse, R56, RZ ;  /* 0x000000380818723c */ /* 0x042fe600000418ff */
[----:B------:R-:W1:Y:S04]  /*3720*/  LDSM.16.M88.4 R60, [R187+0x4800] ;  /* 0x00480000bb3c783b */ /* 0x000e680000000200 */
[----:B------:R-:W0:Y:S01]  /*3730*/  LDGDEPBAR ;  /* 0x00000000000079af */ /* 0x000e220000000000 */
[----:B------:R-:W-:Y:S08]  /*3740*/  HMMA.16816.F32.BF16 R72, R8, R58, RZ ;  /* 0x0000003a0848723c */ /* 0x000ff000000418ff */
[----:B--2---:R-:W-:Y:S08]  /*3750*/  HMMA.16816.F32.BF16 R44, R4, R20, R44 ;  /* 0x00000014042c723c */ /* 0x004ff0000004182c */
[----:B------:R-:W-:Y:S08]  /*3760*/  HMMA.16816.F32.BF16 R56, R12, R58, RZ ;  /* 0x0000003a0c38723c */ /* 0x000ff000000418ff */
[----:B----4-:R-:W-:Y:S08]  /*3770*/  HMMA.16816.F32.BF16 R24, R64, R20, R24 ;  /* 0x000000144018723c */ /* 0x010ff00000041818 */
[----:B-----5:R-:W-:Y:S08]  /*3780*/  HMMA.16816.F32.BF16 R44, R52, R76, R44 ;  /* 0x0000004c342c723c */ /* 0x020ff0000004182c */
[-C--:B------:R-:W-:Y:S08]  /*3790*/  HMMA.16816.F32.BF16 R72, R64, R22.reuse, R72 ;  /* 0x000000164048723c */ /* 0x080ff00000041848 */
[----:B------:R-:W-:Y:S08]  /*37a0*/  HMMA.16816.F32.BF16 R56, R4, R22, R56 ;  /* 0x000000160438723c */ /* 0x000ff00000041838 */
[----:B------:R-:W-:Y:S08]  /*37b0*/  HMMA.16816.F32.BF16 R24, R48, R76, R24 ;  /* 0x0000004c3018723c */ /* 0x000ff00000041818 */
[----:B---3--:R-:W-:Y:S08]  /*37c0*/  HMMA.16816.F32.BF16 R44, R36, R68, R44 ;  /* 0x00000044242c723c */ /* 0x008ff0000004182c */
[-C--:B------:R-:W-:Y:S08]  /*37d0*/  HMMA.16816.F32.BF16 R56, R52, R78.reuse, R56 ;  /* 0x0000004e3438723c */ /* 0x080ff00000041838 */
[----:B------:R-:W-:Y:S01]  /*37e0*/  HMMA.16816.F32.BF16 R72, R48, R78, R72 ;  /* 0x0000004e3048723c */ /* 0x000fe20000041848 */
[----:B------:R-:W2:Y:S02]  /*37f0*/  LDSM.16.M88.4 R76, [R186+0x4800] ;  /* 0x00480000ba4c783b */ /* 0x000ea40000000200 */
[----:B------:R-:W-:Y:S01]  /*3800*/  FMUL.FTZ R44, R44, UR7 ;  /* 0x000000072c2c7c20 */ /* 0x000fe20008410000 */
[----:B------:R-:W-:Y:S01]  /*3810*/  FMUL.FTZ R45, R45, UR7 ;  /* 0x000000072d2d7c20 */ /* 0x000fe20008410000 */
[----:B------:R-:W-:Y:S01]  /*3820*/  FMUL.FTZ R46, R46, UR7 ;  /* 0x000000072e2e7c20 */ /* 0x000fe20008410000 */
[----:B------:R-:W-:Y:S01]  /*3830*/  FMUL.FTZ R96, R47, UR7 ;  /* 0x000000072f607c20 */ /* 0x000fe20008410000 */
[----:B------:R-:W3:Y:S01]  /*3840*/  MUFU.TANH R93, R44 ;  /* 0x0000002c005d7308 */ /* 0x000ee20000002400 */
[----:B------:R-:W-:Y:S07]  /*3850*/  HMMA.16816.F32.BF16 R16, R12, R40, RZ ;  /* 0x000000280c10723c */ /* 0x000fee00000418ff */
[----:B------:R-:W4:Y:S01]  /*3860*/  MUFU.TANH R95, R45 ;  /* 0x0000002d005f7308 */ /* 0x000f220000002400 */
[----:B------:R-:W-:Y:S07]  /*3870*/  HMMA.16816.F32.BF16 R24, R32, R68, R24 ;  /* 0x000000442018723c */ /* 0x000fee0000041818 */
[----:B------:R5:W2:Y:S01]  /*3880*/  MUFU.TANH R94, R46 ;  /* 0x0000002e005e7308 */ /* 0x000aa20000002400 */
[----:B------:R-:W-:Y:S07]  /*3890*/  HMMA.16816.F32.BF16 R20, R8, R40, RZ ;  /* 0x000000280814723c */ /* 0x000fee00000418ff */
[----:B------:R-:W2:Y:S01]  /*38a0*/  MUFU.TANH R96, R96 ;  /* 0x0000006000607308 */ /* 0x000ea20000002400 */
[----:B-1----:R-:W-:Y:S03]  /*38b0*/  HMMA.16816.F32.BF16 R16, R4, R60, R16 ;  /* 0x0000003c0410723c */ /* 0x002fe60000041810 */
[----:B------:R-:W-:Y:S01]  /*38c0*/  FMUL.FTZ R97, R24, UR7 ;  /* 0x0000000718617c20 */ /* 0x000fe20008410000 */
[----:B------:R-:W-:Y:S01]  /*38d0*/  FMUL.FTZ R99, R25, UR7 ;  /* 0x0000000719637c20 */ /* 0x000fe20008410000 */
[----:B------:R-:W-:Y:S01]  /*38e0*/  FMUL.FTZ R98, R26, UR7 ;  /* 0x000000071a627c20 */ /* 0x000fe20008410000 */
[----:B------:R-:W-:-:S02]  /*38f0*/  FMUL.FTZ R100, R27, UR7 ;  /* 0x000000071b647c20 */ /* 0x000fc40008410000 */
[----:B------:R-:W1:Y:S01]  /*3900*/  LDSM.16.M88.4 R24, [R185+0x4800] ;  /* 0x00480000b918783b */ /* 0x000e620000000200 */
[----:B-----5:R-:W-:Y:S01]  /*3910*/  HMMA.16816.F32.BF16 R44, R8, R42, RZ ;  /* 0x0000002a082c723c */ /* 0x020fe200000418ff */
[----:B------:R-:W1:Y:S07]  /*3920*/  MUFU.TANH R97, R97 ;  /* 0x0000006100617308 */ /* 0x000e6e0000002400 */
[-C--:B------:R-:W-:Y:S01]  /*3930*/  HMMA.16816.F32.BF16 R56, R36, R70.reuse, R56 ;  /* 0x000000462438723c */ /* 0x080fe20000041838 */
[----:B------:R-:W1:Y:S07]  /*3940*/  MUFU.TANH R99, R99 ;  /* 0x0000006300637308 */ /* 0x000e6e0000002400 */
[----:B------:R-:W-:Y:S01]  /*3950*/  HMMA.16816.F32.BF16 R72, R32, R70, R72 ;  /* 0x000000462048723c */ /* 0x000fe20000041848 */
[----:B------:R-:W5:Y:S01]  /*3960*/  LDSM.16.M88.4 R68, [R192+UR5+0x5000] ;  /* 0x00500005c044783b */ /* 0x000f620008000200 */
[----:B------:R-:W1:Y:S06]  /*3970*/  MUFU.TANH R98, R98 ;  /* 0x0000006200627308 */ /* 0x000e6c0000002400 */
[----:B------:R-:W-:Y:S02]  /*3980*/  HMMA.16816.F32.BF16 R40, R12, R42, RZ ;  /* 0x0000002a0c28723c */ /* 0x000fe400000418ff */
[----:B------:R-:W1:Y:S01]  /*3990*/  MUFU.TANH R100, R100 ;  /* 0x0000006400647308 */ /* 0x000e620000002400 */
[----:B------:R-:W-:Y:S01]  /*39a0*/  FMUL.FTZ R56, R56, UR7 ;  /* 0x0000000738387c20 */ /* 0x000fe20008410000 */
[----:B------:R-:W-:Y:S01]  /*39b0*/  FMUL.FTZ R57, R57, UR7 ;  /* 0x0000000739397c20 */ /* 0x000fe20008410000 */
[----:B------:R-:W-:Y:S01]  /*39c0*/  FMUL.FTZ R58, R58, UR7 ;  /* 0x000000073a3a7c20 */ /* 0x000fe20008410000 */
[----:B------:R-:W-:-:S02]  /*39d0*/  FMUL.FTZ R104, R59, UR7 ;  /* 0x000000073b687c20 */ /* 0x000fc40008410000 */
[----:B--2---:R-:W-:Y:S02]  /*39e0*/  HMMA.16816.F32.BF16 R16, R52, R76, R16 ;  /* 0x0000004c3410723c */ /* 0x004fe40000041810 */
[----:B------:R-:W2:Y:S01]  /*39f0*/  MUFU.TANH R101, R56 ;  /* 0x0000003800657308 */ /* 0x000ea20000002400 */
[----:B------:R-:W-:Y:S01]  /*3a00*/  FMUL.FTZ R72, R72, UR7 ;  /* 0x0000000748487c20 */ /* 0x000fe20008410000 */
[----:B------:R-:W-:Y:S01]  /*3a10*/  FMUL.FTZ R105, R74, UR7 ;  /* 0x000000074a697c20 */ /* 0x000fe20008410000 */
[----:B------:R-:W-:-:S03]  /*3a20*/  FMUL.FTZ R106, R75, UR7 ;  /* 0x000000074b6a7c20 */ /* 0x000fc60008410000 */
[C---:B------:R-:W-:Y:S02]  /*3a30*/  HMMA.16816.F32.BF16 R20, R64.reuse, R60, R20 ;  /* 0x0000003c4014723c */ /* 0x040fe40000041814 */
[----:B------:R-:W1:Y:S06]  /*3a40*/  MUFU.TANH R102, R57 ;  /* 0x0000003900667308 */ /* 0x000e6c0000002400 */
[-C--:B------:R-:W-:Y:S02]  /*3a50*/  HMMA.16816.F32.BF16 R44, R64, R62.reuse, R44 ;  /* 0x0000003e402c723c */ /* 0x080fe4000004182c */
[----:B------:R5:W2:Y:S06]  /*3a60*/  MUFU.TANH R103, R58 ;  /* 0x0000003a00677308 */ /* 0x000aac0000002400 */
[----:B------:R-:W-:Y:S01]  /*3a70*/  HMMA.16816.F32.BF16 R40, R4, R62, R40 ;  /* 0x0000003e0428723c */ /* 0x000fe20000041828 */
[----:B------:R-:W3:Y:S01]  /*3a80*/  LDSM.16.M88.4 R60, [R187+0x5000] ;  /* 0x00500000bb3c783b */ /* 0x000ee20000000200 */
[----:B------:R-:W2:Y:S06]  /*3a90*/  MUFU.TANH R104, R104 ;  /* 0x0000006800687308 */ /* 0x000eac0000002400 */
[----:B-1----:R-:W-:Y:S02]  /*3aa0*/  HMMA.16816.F32.BF16 R16, R36, R24, R16 ;  /* 0x000000182410723c */ /* 0x002fe40000041810 */
[----:B------:R-:W1:Y:S06]  /*3ab0*/  MUFU.TANH R105, R105 ;  /* 0x0000006900697308 */ /* 0x000e6c0000002400 */
[----:B------:R-:W-:Y:S01]  /*3ac0*/  HMMA.16816.F32.BF16 R20, R48, R76, R20 ;  /* 0x0000004c3014723c */ /* 0x000fe20000041814 */
[----:B------:R-:W-:Y:S01]  /*3ad0*/  FMUL.FTZ R77, R73, UR7 ;  /* 0x00000007494d7c20 */ /* 0x000fe20008410000 */
[----:B------:R4:W1:Y:S06]  /*3ae0*/  MUFU.TANH R76, R72 ;  /* 0x00000048004c7308 */ /* 0x00086c0000002400 */
[----:B-----5:R-:W-:Y:S02]  /*3af0*/  HMMA.16816.F32.BF16 R56, R12, R68, RZ ;  /* 0x000000440c38723c */ /* 0x020fe400000418ff */
[----:B------:R-:W1:Y:S01]  /*3b00*/  MUFU.TANH R77, R77 ;  /* 0x0000004d004d7308 */ /* 0x000e620000002400 */
[----:B------:R-:W-:Y:S01]  /*3b10*/  FMUL.FTZ R16, R16, UR7 ;  /* 0x0000000710107c20 */ /* 0x000fe20008410000 */
[----:B------:R-:W-:Y:S01]  /*3b20*/  FMUL.FTZ R17, R17, UR7 ;  /* 0x0000000711117c20 */ /* 0x000fe20008410000 */
[----:B------:R-:W-:Y:S01]  /*3b30*/  FMUL.FTZ R109, R18, UR7 ;  /* 0x00000007126d7c20 */ /* 0x000fe20008410000 */
[----:B------:R-:W-:-:S02]  /*3b40*/  FMUL.FTZ R110, R19, UR7 ;  /* 0x00000007136e7c20 */ /* 0x000fc40008410000 */
[----:B------:R-:W-:Y:S02]  /*3b50*/  HMMA.16816.F32.BF16 R40, R52, R78, R40 ;  /* 0x0000004e3428723c */ /* 0x000fe40000041828 */
[----:B------:R-:W1:Y:S01]  /*3b60*/  MUFU.TANH R107, R16 ;  /* 0x00000010006b7308 */ /* 0x000e620000002400 */
[----:B----4-:R-:W4:Y:S05]  /*3b70*/  LDSM.16.M88.4 R72, [R186+0x5000] ;  /* 0x00500000ba48783b */ /* 0x010f2a0000000200 */
[----:B------:R-:W-:Y:S02]  /*3b80*/  HMMA.16816.F32.BF16 R80, R8, R68, RZ ;  /* 0x000000440850723c */ /* 0x000fe400000418ff */
[----:B------:R5:W1:Y:S06]  /*3b90*/  MUFU.TANH R108, R17 ;  /* 0x00000011006c7308 */ /* 0x000a6c0000002400 */
[----:B------:R-:W-:Y:S02]  /*3ba0*/  HMMA.16816.F32.BF16 R44, R48, R78, R44 ;  /* 0x0000004e302c723c */ /* 0x000fe4000004182c */
[----:B------:R-:W1:Y:S06]  /*3bb0*/  MUFU.TANH R106, R106 ;  /* 0x0000006a006a7308 */ /* 0x000e6c0000002400 */
[----:B---3--:R-:W-:Y:S02]  /*3bc0*/  HMMA.16816.F32.BF16 R56, R4, R60, R56 ;  /* 0x0000003c0438723c */ /* 0x008fe40000041838 */
[----:B------:R-:W3:Y:S01]  /*3bd0*/  MUFU.TANH R109, R109 ;  /* 0x0000006d006d7308 */ /* 0x000ee20000002400 */
[----:B-----5:R-:W5:Y:S05]  /*3be0*/  LDSM.16.M88.4 R16, [R185+0x5000] ;  /* 0x00500000b910783b */ /* 0x020f6a0000000200 */
[----:B------:R-:W-:Y:S02]  /*3bf0*/  HMMA.16816.F32.BF16 R20, R32, R24, R20 ;  /* 0x000000182014723c */ /* 0x000fe40000041814 */
[----:B------:R-:W1:Y:S06]  /*3c00*/  MUFU.TANH R110, R110 ;  /* 0x0000006e006e7308 */ /* 0x000e6c0000002400 */
[----:B------:R-:W-:Y:S08]  /*3c10*/  HMMA.16816.F32.BF16 R40, R36, R26, R40 ;  /* 0x0000001a2428723c */ /* 0x000ff00000041828 */
[----:B------:R-:W-:Y:S03]  /*3c20*/  HMMA.16816.F32.BF16 R80, R64, R60, R80 ;  /* 0x0000003c4050723c */ /* 0x000fe60000041850 */
[----:B------:R-:W-:Y:S01]  /*3c30*/  FMUL.FTZ R20, R20, UR7 ;  /* 0x0000000714147c20 */ /* 0x000fe20008410000 */
[----:B------:R-:W-:Y:S01]  /*3c40*/  FMUL.FTZ R79, R21, UR7 ;  /* 0x00000007154f7c20 */ /* 0x000fe20008410000 */
[----:B------:R-:W-:Y:S01]  /*3c50*/  FMUL.FTZ R111, R22, UR7 ;  /* 0x00000007166f7c20 */ /* 0x000fe20008410000 */
[----:B------:R-:W-:Y:S01]  /*3c60*/  FMUL.FTZ R112, R23, UR7 ;  /* 0x0000000717707c20 */ /* 0x000fe20008410000 */
[----:B------:R2:W1:Y:S01]  /*3c70*/  MUFU.TANH R78, R20 ;  /* 0x00000014004e7308 */ /* 0x0004620000002400 */
[----:B------:R-:W-:Y:S01]  /*3c80*/  HMMA.16816.F32.BF16 R44, R32, R26, R44 ;  /* 0x0000001a202c723c */ /* 0x000fe2000004182c */
[----:B------:R-:W3:Y:S02]  /*3c90*/  LDSM.16.M88.4 R24, [R192+UR5+0x5800] ;  /* 0x00580005c018783b */ /* 0x000ee40008000200 */
[----:B------:R-:W-:Y:S01]  /*3ca0*/  FMUL.FTZ R40, R40, UR7 ;  /* 0x0000000728287c20 */ /* 0x000fe20008410000 */
[----:B------:R-:W-:Y:S01]  /*3cb0*/  FMUL.FTZ R41, R41, UR7 ;  /* 0x0000000729297c20 */ /* 0x000fe20008410000 */
[----:B------:R-:W-:Y:S01]  /*3cc0*/  FMUL.FTZ R115, R42, UR7 ;  /* 0x000000072a737c20 */ /* 0x000fe20008410000 */
[----:B------:R-:W-:Y:S01]  /*3cd0*/  FMUL.FTZ R116, R43, UR7 ;  /* 0x000000072b747c20 */ /* 0x000fe20008410000 */
[----:B------:R-:W1:Y:S01]  /*3ce0*/  MUFU.TANH R113, R40 ;  /* 0x0000002800717308 */ /* 0x000e620000002400 */
[-C--:B----4-:R-:W-:Y:S07]  /*3cf0*/  HMMA.16816.F32.BF16 R56, R52, R72.reuse, R56 ;  /* 0x000000483438723c */ /* 0x090fee0000041838 */
[----:B------:R4:W1:Y:S01]  /*3d00*/  MUFU.TANH R114, R41 ;  /* 0x0000002900727308 */ /* 0x0008620000002400 */
[----:B------:R-:W-:Y:S03]  /*3d10*/  HMMA.16816.F32.BF16 R80, R48, R72, R80 ;  /* 0x000000483050723c */ /* 0x000fe60000041850 */
[----:B------:R-:W-:Y:S01]  /*3d20*/  FMUL.FTZ R117, R44, UR7 ;  /* 0x000000072c757c20 */ /* 0x000fe20008410000 */
[----:B------:R-:W-:Y:S01]  /*3d30*/  FMUL.FTZ R118, R45, UR7 ;  /* 0x000000072d767c20 */ /* 0x000fe20008410000 */
[----:B------:R-:W-:-:S02]  /*3d40*/  FMUL.FTZ R119, R46, UR7 ;  /* 0x000000072e777c20 */ /* 0x000fc40008410000 */
[----:B------:R-:W1:Y:S01]  /*3d50*/  MUFU.TANH R79, R79 ;  /* 0x0000004f004f7308 */ /* 0x000e620000002400 */
[-C--:B--2---:R-:W-:Y:S07]  /*3d60*/  HMMA.16816.F32.BF16 R20, R8, R70.reuse, RZ ;  /* 0x000000460814723c */ /* 0x084fee00000418ff */
[----:B------:R-:W2:Y:S01]  /*3d70*/  MUFU.TANH R111, R111 ;  /* 0x0000006f006f7308 */ /* 0x000ea20000002400 */
[----:B------:R-:W-:Y:S01]  /*3d80*/  HMMA.16816.F32.BF16 R68, R12, R70, RZ ;  /* 0x000000460c44723c */ /* 0x000fe200000418ff */
[----:B----4-:R-:W4:Y:S06]  /*3d90*/  LDSM.16.M88.4 R40, [R187+0x5800] ;  /* 0x00580000bb28783b */ /* 0x010f2c0000000200 */
[----:B------:R-:W1:Y:S01]  /*3da0*/  MUFU.TANH R112, R112 ;  /* 0x0000007000707308 */ /* 0x000e620000002400 */
[-C--:B-----5:R-:W-:Y:S07]  /*3db0*/  HMMA.16816.F32.BF16 R56, R36, R16.reuse, R56 ;  /* 0x000000102438723c */ /* 0x0a0fee0000041838 */
[----:B------:R-:W1:Y:S01]  /*3dc0*/  MUFU.TANH R115, R115 ;  /* 0x0000007300737308 */ /* 0x000e620000002400 */
[----:B------:R-:W-:Y:S01]  /*3dd0*/  HMMA.16816.F32.BF16 R80, R32, R16, R80 ;  /* 0x000000102050723c */ /* 0x000fe20000041850 */
[----:B------:R-:W-:-:S06]  /*3de0*/  FMUL.FTZ R16, R47, UR7 ;  /* 0x000000072f107c20 */ /* 0x000fcc0008410000 */
        /* <DEDUP_REMOVED lines=14> */
[-C--:B---3--:R-:W-:Y:S07]  /*3ed0*/  HMMA.16816.F32.BF16 R44, R12, R24.reuse, RZ ;  /* 0x000000180c2c723c */ /* 0x088fee00000418ff */
[----:B------:R-:W3:Y:S01]  /*3ee0*/  MUFU.TANH R119, R119 ;  /* 0x0000007700777308 */ /* 0x000ee20000002400 */
[----:B------:R-:W-:Y:S07]  /*3ef0*/  HMMA.16816.F32.BF16 R60, R8, R24, RZ ;  /* 0x00000018083c723c */ /* 0x000fee00000418ff */
[----:B------:R-:W1:Y:S01]  /*3f00*/  MUFU.TANH R16, R16 ;  /* 0x0000001000107308 */ /* 0x000e620000002400 */
[-C--:B------:R-:W-:Y:S07]  /*3f10*/  HMMA.16816.F32.BF16 R12, R12, R26.reuse, RZ ;  /* 0x0000001a0c0c723c */ /* 0x080fee00000418ff */
[----:B------:R-:W1:Y:S01]  /*3f20*/  MUFU.TANH R172, R172 ;  /* 0x000000ac00ac7308 */ /* 0x000e620000002400 */
[----:B------:R-:W-:Y:S07]  /*3f30*/  HMMA.16816.F32.BF16 R8, R8, R26, RZ ;  /* 0x0000001a0808723c */ /* 0x000fee00000418ff */
[----:B------:R-:W1:Y:S01]  /*3f40*/  MUFU.TANH R170, R170 ;  /* 0x000000aa00aa7308 */ /* 0x000e620000002400 */
[-C--:B------:R-:W-:Y:S07]  /*3f50*/  HMMA.16816.F32.BF16 R20, R48, R74.reuse, R20 ;  /* 0x0000004a3014723c */ /* 0x080fee0000041814 */
[----:B------:R-:W1:Y:S01]  /*3f60*/  MUFU.TANH R177, R177 ;  /* 0x000000b100b17308 */ /* 0x000e620000002400 */
[----:B------:R-:W-:Y:S07]  /*3f70*/  HMMA.16816.F32.BF16 R68, R52, R74, R68 ;  /* 0x0000004a3444723c */ /* 0x000fee0000041844 */
[----:B------:R-:W1:Y:S01]  /*3f80*/  MUFU.TANH R175, R175 ;  /* 0x000000af00af7308 */ /* 0x000e620000002400 */
[----:B----4-:R-:W-:Y:S01]  /*3f90*/  HMMA.16816.F32.BF16 R72, R64, R40, R60 ;  /* 0x000000284048723c */ /* 0x010fe2000004183c */
[----:B------:R-:W4:Y:S01]  /*3fa0*/  LDSM.16.M88.4 R60, [R185+0x5800] ;  /* 0x00580000b93c783b */ /* 0x000f220000000200 */
[----:B------:R-:W-:-:S05]  /*3fb0*/  DEPBAR.LE SB0, 0x0 ;  /* 0x000080000000791a */ /* 0x000fca0000000000 */
[----:B------:R1:W1:Y:S01]  /*3fc0*/  MUFU.TANH R147, R80 ;  /* 0x0000005000937308 */ /* 0x0002620000002400 */
[C---:B------:R-:W-:Y:S07]  /*3fd0*/  HMMA.16816.F32.BF16 R44, R4.reuse, R40, R44 ;  /* 0x00000028042c723c */ /* 0x040fee000004182c */
[----:B------:R-:W1:Y:S01]  /*3fe0*/  MUFU.TANH R17, R17 ;  /* 0x0000001100117308 */ /* 0x000e620000002400 */
[-C--:B------:R-:W-:Y:S07]  /*3ff0*/  HMMA.16816.F32.BF16 R12, R4, R42.reuse, R12 ;  /* 0x0000002a040c723c */ /* 0x080fee000004180c */
[----:B------:R1:W1:Y:S01]  /*4000*/  MUFU.TANH R176, R82 ;  /* 0x0000005200b07308 */ /* 0x0002620000002400 */
[----:B------:R-:W-:Y:S07]  /*4010*/  HMMA.16816.F32.BF16 R8, R64, R42, R8 ;  /* 0x0000002a4008723c */ /* 0x000fee0000041808 */
[----:B------:R1:W1:Y:S01]  /*4020*/  MUFU.TANH R152, R83 ;  /* 0x0000005300987308 */ /* 0x0002620000002400 */
[-C--:B-----5:R-:W-:Y:S08]  /*4030*/  HMMA.16816.F32.BF16 R44, R52, R56.reuse, R44 ;  /* 0x00000038342c723c */ /* 0x0a0ff0000004182c */
[----:B------:R-:W-:Y:S08]  /*4040*/  HMMA.16816.F32.BF16 R72, R48, R56, R72 ;  /* 0x000000383048723c */ /* 0x000ff00000041848 */
        /* <DEDUP_REMOVED lines=16> */
[----:B------:R1:W1:Y:S02]  /*4150*/  MUFU.TANH R168, R68 ;  /* 0x0000004400a87308 */ /* 0x0002640000002400 */
[----:B------:R-:W-:Y:S01]  /*4160*/  FMUL.FTZ R44, R44, UR7 ;  /* 0x000000072c2c7c20 */ /* 0x000fe20008410000 */
[----:B------:R-:W-:Y:S01]  /*4170*/  FMUL.FTZ R45, R45, UR7 ;  /* 0x000000072d2d7c20 */ /* 0x000fe20008410000 */
[----:B------:R-:W-:Y:S01]  /*4180*/  FMUL.FTZ R46, R46, UR7 ;  /* 0x000000072e2e7c20 */ /* 0x000fe20008410000 */
[----:B------:R-:W-:-:S02]  /*4190*/  FMUL.FTZ R47, R47, UR7 ;  /* 0x000000072f2f7c20 */ /* 0x000fc40008410000 */
[----:B------:R-:W-:Y:S01]  /*41a0*/  HMMA.16816.F32.BF16 R8, R32, R62, R8 ;  /* 0x0000003e2008723c */ /* 0x000fe20000041808 */
[----:B------:R1:W1:Y:S02]  /*41b0*/  MUFU.TANH R166, R69 ;  /* 0x0000004500a67308 */ /* 0x0002640000002400 */
[----:B------:R-:W-:Y:S01]  /*41c0*/  FMUL.FTZ R72, R72, UR7 ;  /* 0x0000000748487c20 */ /* 0x000fe20008410000 */
[----:B------:R-:W-:Y:S01]  /*41d0*/  FMUL.FTZ R73, R73, UR7 ;  /* 0x0000000749497c20 */ /* 0x000fe20008410000 */
[----:B------:R-:W-:Y:S01]  /*41e0*/  FMUL.FTZ R74, R74, UR7 ;  /* 0x000000074a4a7c20 */ /* 0x000fe20008410000 */
[----:B------:R-:W-:-:S03]  /*41f0*/  FMUL.FTZ R75, R75, UR7 ;  /* 0x000000074b4b7c20 */ /* 0x000fc60008410000 */
        /* <DEDUP_REMOVED lines=10> */
[----:B------:R1:W1:Y:S08]  /*42a0*/  MUFU.TANH R153, R21 ;  /* 0x0000001500997308 */ /* 0x0002700000002400 */
        /* <DEDUP_REMOVED lines=19> */
[----:B--234-:R-:W-:Y:S05]  /*43e0*/  @!P6 BRA `(.L_x_1214) ;  /* 0x0000000000bce947 */ /* 0x01cfea0003800000 */
[----:B------:R-:W2:Y:S01]  /*43f0*/  LDCU UR4, c[0x0][0x440] ;  /* 0x00008800ff0477ac */ /* 0x000ea20008000800 */
[----:B------:R-:W-:Y:S01]  /*4400*/  VIADD R6, R156, 0xfffffffe ;  /* 0xfffffffe9c067836 */ /* 0x000fe20000000000 */
[----:B------:R-:W-:Y:S03]  /*4410*/  BSSY.RECONVERGENT B0, `(.L_x_1215) ;  /* 0x000002b000007945 */ /* 0x000fe60003800200 */
[-C--:B-1----:R-:W-:Y:S02]  /*4420*/  IMAD R11, R87, R6.reuse, RZ ;  /* 0x00000006570b7224 */ /* 0x082fe400078e02ff */
[----:B------:R-:W-:-:S04]  /*4430*/  IMAD.WIDE.U32 R6, R89, R6, RZ ;  /* 0x0000000659067225 */ /* 0x000fc800078e00ff */
[----:B------:R-:W-:Y:S01]  /*4440*/  IMAD.IADD R11, R7, 0x1, R11 ;  /* 0x00000001070b7824 */ /* 0x000fe200078e020b */
[C---:B--2---:R-:W-:Y:S02]  /*4450*/  ISETP.GE.AND P0, PT, R204.reuse, UR4, PT ;  /* 0x00000004cc007c0c */ /* 0x044fe4000bf06270 */
        /* <DEDUP_REMOVED lines=38> */
.L_x_1216:
[----:B------:R-:W-:Y:S05]  /*46c0*/  BSYNC.RECONVERGENT B0 ;  /* 0x0000000000007941 */ /* 0x000fea0003800200 */
.L_x_1215:
[----:B------:R-:W0:Y:S02]  /*46d0*/  LDGDEPBAR ;  /* 0x00000000000079af */ /* 0x000e240000000000 */
.L_x_1214:
[C---:B------:R-:W-:Y:S01]  /*46e0*/  VIADD R5, R86.reuse, 0x1 ;  /* 0x0000000156057836 */ /* 0x040fe20000000000 */
[----:B------:R-:W3:Y:S01]  /*46f0*/  LDCU UR6, c[0x0][0x45c] ;  /* 0x00008b80ff0677ac */ /* 0x000ee20008000800 */
[C---:B------:R-:W-:Y:S02]  /*4700*/  VIADD R6, R86.reuse, 0x8 ;  /* 0x0000000856067836 */ /* 0x040fe40000000000 */
[C---:B-12---:R-:W-:Y:S01]  /*4710*/  VIADD R8, R86.reuse, 0x10 ;  /* 0x0000001056087836 */ /* 0x046fe20000000000 */
[C---:B------:R-:W-:Y:S01]  /*4720*/  ISETP.GE.AND P4, PT, R5.reuse, R159, PT ;  /* 0x0000009f0500720c */ /* 0x040fe20003f86270 */
[C---:B------:R-:W-:Y:S01]  /*4730*/  VIADD R7, R86.reuse, 0x11 ;  /* 0x0000001156077836 */ /* 0x040fe20000000000 */
[C---:B------:R-:W-:Y:S01]  /*4740*/  ISETP.GE.AND P2, PT, R5.reuse, R158, PT ;  /* 0x0000009e0500720c */ /* 0x040fe20003f46270 */
[C---:B------:R-:W-:Y:S01]  /*4750*/  VIADD R10, R86.reuse, 0x20 ;  /* 0x00000020560a7836 */ /* 0x040fe20000000000 */
[C---:B------:R-:W-:Y:S01]  /*4760*/  ISETP.GE.AND P0, PT, R5.reuse, R157, PT ;  /* 0x0000009d0500720c */ /* 0x040fe20003f06270 */
[C---:B------:R-:W-:Y:S01]  /*4770*/  VIADD R21, R86.reuse, 0x28 ;  /* 0x0000002856157836 */ /* 0x040fe20000000000 */
[----:B------:R-:W-:Y:S01]  /*4780*/  ISETP.GE.AND P3, PT, R5, R2, PT ;  /* 0x000000020500720c */ /* 0x000fe20003f66270 */
[----:B------:R-:W-:Y:S01]  /*4790*/  VIADD R5, R86, 0x9 ;  /* 0x0000000956057836 */ /* 0x000fe20000000000 */
[----:B------:R-:W-:Y:S01]  /*47a0*/  FSEL R14, R95, -INF , !P4 ;  /* 0xff8000005f0e7808 */ /* 0x000fe20006000000 */
[----:B------:R-:W-:Y:S01]  /*47b0*/  IMAD.IADD R188, R85, 0x1, R84 ;  /* 0x0000000155bc7824 */ /* 0x000fe200078e0254 */
[----:B------:R-:W-:Y:S01]  /*47c0*/  FSEL R25, R96, -INF , !P2 ;  /* 0xff80000060197808 */ /* 0x000fe20005000000 */
[----:B------:R-:W-:Y:S01]  /*47d0*/  IMAD.MOV.U32 R215, RZ, RZ, -0x1 ;  /* 0xffffffffffd77424 */ /* 0x000fe200078e00ff */
[----:B------:R-:W-:-:S02]  /*47e0*/  ISETP.GE.AND P5, PT, R6, R159, PT ;  /* 0x0000009f0600720c */ /* 0x000fc40003fa6270 */
[C---:B------:R-:W-:Y:S02]  /*47f0*/  ISETP.GE.AND P1, PT, R6.reuse, R158, PT ;  /* 0x0000009e0600720c */ /* 0x040fe40003f26270 */
        /* <DEDUP_REMOVED lines=20> */
[----:B------:R-:W-:Y:S02]  /*4940*/  FSEL R106, R106, -INF , !P1 ;  /* 0xff8000006a6a7808 */ /* 0x000fe40004800000 */
[C---:B------:R-:W-:Y:S02]  /*4950*/  ISETP.GE.AND P5, PT, R7.reuse, R159, PT ;  /* 0x0000009f0700720c */ /* 0x040fe40003fa6270 */
[----:B------:R-:W-:Y:S02]  /*4960*/  ISETP.GE.AND P1, PT, R7, R158, PT ;  /* 0x0000009e0700720c */ /* 0x000fe40003f26270 */
[----:B------:R-:W-:-:S02]  /*4970*/  FSEL R20, R107, -INF , !P4 ;  /* 0xff8000006b147808 */ /* 0x000fc40006000000 */
[----:B------:R-:W-:Y:S02]  /*4980*/  FSEL R55, R109, -INF , !P2 ;  /* 0xff8000006d377808 */ /* 0x000fe40005000000 */
[C---:B------:R-:W-:Y:S02]  /*4990*/  ISETP.GE.AND P4, PT, R7.reuse, R157, PT ;  /* 0x0000009d0700720c */ /* 0x040fe40003f86270 */
[----:B------:R-:W-:Y:S01]  /*49a0*/  ISETP.GE.AND P2, PT, R7, R2, PT ;  /* 0x000000020700720c */ /* 0x000fe20003f46270 */
[----:B------:R-:W-:Y:S01]  /*49b0*/  VIADD R7, R86, 0x19 ;  /* 0x0000001956077836 */ /* 0x000fe20000000000 */
        /* <DEDUP_REMOVED lines=19> */
[----:B------:R-:W-:Y:S02]  /*4af0*/  FSEL R24, R119, -INF , !P1 ;  /* 0xff80000077187808 */ /* 0x000fe40004800000 */
[----:B------:R-:W-:Y:S02]  /*4b00*/  FSEL R56, R114, -INF , !P4 ;  /* 0xff80000072387808 */ /* 0x000fe40006000000 */
[----:B------:R-:W-:-:S02]  /*4b10*/  FSEL R61, R116, -INF , !P2 ;  /* 0xff800000743d7808 */ /* 0x000fc40005000000 */
[CC--:B------:R-:W-:Y:S02]  /*4b20*/  ISETP.GE.AND P0, PT, R7.reuse, R159.reuse, PT ;  /* 0x0000009f0700720c */ /* 0x0c0fe40003f06270 */
[C---:B------:R-:W-:Y:S02]  /*4b30*/  ISETP.GE.AND P5, PT, R10.reuse, R159, PT ;  /* 0x0000009f0a00720c */ /* 0x040fe40003fa6270 */
[C---:B------:R-:W-:Y:S02]  /*4b40*/  ISETP.GE.AND P1, PT, R10.reuse, R158, PT ;  /* 0x0000009e0a00720c */ /* 0x040fe40003f26270 */
[C---:B------:R-:W-:Y:S02]  /*4b50*/  ISETP.GE.AND P4, PT, R10.reuse, R157, PT ;  /* 0x0000009d0a00720c */ /* 0x040fe40003f86270 */
[----:B------:R-:W-:Y:S02]  /*4b60*/  ISETP.GE.AND P2, PT, R10, R2, PT ;  /* 0x000000020a00720c */ /* 0x000fe40003f46270 */
[----:B------:R-:W-:Y:S01]  /*4b70*/  FSEL R10, R16, -INF , !P3 ;  /* 0xff800000100a7808 */ /* 0x000fe20005800000 */
[----:B------:R-:W-:Y:S01]  /*4b80*/  VIADD R16, R86, 0x30 ;  /* 0x0000003056107836 */ /* 0x000fe20000000000 */
[----:B------:R-:W-:-:S02]  /*4b90*/  ISETP.GE.AND P3, PT, R7, R158, PT ;  /* 0x0000009e0700720c */ /* 0x000fc40003f66270 */
[----:B------:R-:W-:Y:S02]  /*4ba0*/  FSEL R170, R170, -INF , !P0 ;  /* 0xff800000aaaa7808 */ /* 0x000fe40004000000 */
[----:B------:R-:W-:Y:S02]  /*4bb0*/  ISETP.GE.AND P0, PT, R21, R157, PT ;  /* 0x0000009d1500720c */ /* 0x000fe40003f06270 */
[----:B------:R-:W-:Y:S02]  /*4bc0*/  FSEL R147, R147, -INF , !P4 ;  /* 0xff80000093937808 */ /* 0x000fe40006000000 */
[----:B------:R-:W-:Y:S02]  /*4bd0*/  FSEL R176, R176, -INF , !P2 ;  /* 0xff800000b0b07808 */ /* 0x000fe40005000000 */
[----:B------:R-:W-:Y:S02]  /*4be0*/  FSEL R175, R175, -INF , !P3 ;  /* 0xff800000afaf7808 */ /* 0x000fe40005800000 */
[----:B------:R-:W-:-:S02]  /*4bf0*/  ISETP.GE.AND P4, PT, R21, R159, PT ;  /* 0x0000009f1500720c */ /* 0x000fc40003f86270 */
[C---:B------:R-:W-:Y:S02]  /*4c00*/  ISETP.GE.AND P2, PT, R21.reuse, R158, PT ;  /* 0x0000009e1500720c */ /* 0x040fe40003f46270 */
[----:B------:R-:W-:Y:S02]  /*4c10*/  ISETP.GE.AND P3, PT, R21, R2, PT ;  /* 0x000000021500720c */ /* 0x000fe40003f66270 */
[----:B------:R-:W-:Y:S01]  /*4c20*/  FSEL R21, R4, -INF , !P0 ;  /* 0xff80000004157808 */ /* 0x000fe20004000000 */
[C---:B------:R-:W-:Y:S01]  /*4c30*/  VIADD R4, R86.reuse, 0x38 ;  /* 0x0000003856047836 */ /* 0x040fe20000000000 */
[----:B------:R-:W-:Y:S02]  /*4c40*/  ISETP.GE.AND P0, PT, R86, R157, PT ;  /* 0x0000009d5600720c */ /* 0x000fe40003f06270 */
[----:B------:R-:W-:Y:S02]  /*4c50*/  FSEL R172, R172, -INF , !P5 ;  /* 0xff800000acac7808 */ /* 0x000fe40006800000 */
[----:B------:R-:W-:-:S02]  /*4c60*/  FSEL R97, R97, -INF , !P0 ;  /* 0xff80000061617808 */ /* 0x000fc40004000000 */
[----:B------:R-:W-:Y:S02]  /*4c70*/  FSEL R177, R177, -INF , !P1 ;  /* 0xff800000b1b17808 */ /* 0x000fe40004800000 */
[C---:B------:R-:W-:Y:S02]  /*4c80*/  ISETP.GE.AND P5, PT, R7.reuse, R157, PT ;  /* 0x0000009d0700720c */ /* 0x040fe40003fa6270 */
[----:B------:R-:W-:Y:S01]  /*4c90*/  ISETP.GE.AND P1, PT, R7, R2, PT ;  /* 0x000000020700720c */ /* 0x000fe20003f26270 */
[----:B------:R-:W-:Y:S01]  /*4ca0*/  VIADD R7, R86, 0x29 ;  /* 0x0000002956077836 */ /* 0x000fe20000000000 */
[----:B------:R-:W-:Y:S02]  /*4cb0*/  FMNMX3.FTZ R32, R97, R99, R5, !PT ;  /* 0x0000006361207276 */ /* 0x000fe40007810005 */
[----:B------:R-:W-:Y:S02]  /*4cc0*/  FSEL R168, R168, -INF , !P4 ;  /* 0xff800000a8a87808 */ /* 0x000fe40006000000 */
[----:B------:R-:W-:-:S02]  /*4cd0*/  FMNMX3.FTZ R32, R32, R77, R9, !PT ;  /* 0x0000004d20207276 */ /* 0x000fc40007810009 */
[----:B------:R-:W-:Y:S02]  /*4ce0*/  ISETP.GE.AND P4, PT, R7, R157, PT ;  /* 0x0000009d0700720c */ /* 0x000fe40003f86270 */
[----:B------:R-:W-:Y:S02]  /*4cf0*/  FSEL R23, R17, -INF , !P5 ;  /* 0xff80000011177808 */ /* 0x000fe40006800000 */
[----:B------:R-:W-:Y:S02]  /*4d00*/  ISETP.GE.AND P0, PT, R86, R2, PT ;  /* 0x000000025600720c */ /* 0x000fe40003f06270 */
[----:B------:R-:W-:Y:S02]  /*4d10*/  FMNMX3.FTZ R32, R32, R15, R13, !PT ;  /* 0x0000000f20207276 */ /* 0x000fe4000781000d */
[----:B------:R-:W-:Y:S02]  /*4d20*/  ISETP.GE.AND P5, PT, R7, R159, PT ;  /* 0x0000009f0700720c */ /* 0x000fe40003fa6270 */
[----:B------:R-:W-:-:S02]  /*4d30*/  FSEL R152, R152, -INF , !P1 ;  /* 0xff80000098987808 */ /* 0x000fc40004800000 */
[----:B------:R-:W-:Y:S02]  /*4d40*/  FSEL R171, R171, -INF , !P2 ;  /* 0xff800000abab7808 */ /* 0x000fe40005000000 */
[----:B------:R-:W-:Y:S02]  /*4d50*/  FSEL R153, R153, -INF , !P4 ;  /* 0xff80000099997808 */ /* 0x000fe40006000000 */
[C---:B------:R-:W-:Y:S02]  /*4d60*/  ISETP.GE.AND P1, PT, R7.reuse, R158, PT ;  /* 0x0000009e0700720c */ /* 0x040fe40003f26270 */
[----:B------:R-:W-:Y:S01]  /*4d70*/  ISETP.GE.AND P2, PT, R7, R2, PT ;  /* 0x000000020700720c */ /* 0x000fe20003f46270 */
[----:B------:R-:W-:Y:S01]  /*4d80*/  VIADD R7, R86, 0x31 ;  /* 0x0000003156077836 */ /* 0x000fe20000000000 */
[----:B------:R-:W-:Y:S02]  /*4d90*/  ISETP.GE.AND P4, PT, R16, R157, PT ;  /* 0x0000009d1000720c */ /* 0x000fe40003f86270 */
[----:B------:R-:W-:-:S02]  /*4da0*/  FMNMX3.FTZ R32, R32, R11, R147, !PT ;  /* 0x0000000b20207276 */ /* 0x000fc40007810093 */
[----:B------:R-:W-:Y:S02]  /*4db0*/  FSEL R98, R98, -INF , !P0 ;  /* 0xff80000062627808 */ /* 0x000fe40004000000 */
[----:B------:R-:W-:Y:S02]  /*4dc0*/  FSEL R174, R174, -INF , !P3 ;  /* 0xff800000aeae7808 */ /* 0x000fe40005800000 */
[----:B------:R-:W-:Y:S02]  /*4dd0*/  FSEL R166, R166, -INF , !P5 ;  /* 0xff800000a6a67808 */ /* 0x000fe40006800000 */
[C---:B------:R-:W-:Y:S02]  /*4de0*/  ISETP.GE.AND P3, PT, R86.reuse, R158, PT ;  /* 0x0000009e5600720c */ /* 0x040fe40003f66270 */
[C---:B------:R-:W-:Y:S01]  /*4df0*/  ISETP.GE.AND P5, PT, R86.reuse, R159, PT ;  /* 0x0000009f5600720c */ /* 0x040fe20003fa6270 */
[----:B------:R-:W-:Y:S01]  /*4e00*/  VIADD R86, R86, 0x39 ;  /* 0x0000003956567836 */ /* 0x000fe20000000000 */
        /* <DEDUP_REMOVED lines=8> */
[----:B------:R-:W-:Y:S02]  /*4e90*/  FSEL R165, R165, -INF , !P2 ;  /* 0xff800000a5a57808 */ /* 0x000fe40005000000 */
[----:B------:R-:W-:Y:S02]  /*4ea0*/  ISETP.GE.AND P4, PT, R86, R157, PT ;  /* 0x0000009d5600720c */ /* 0x000fe40003f86270 */
[----:B------:R-:W-:Y:S02]  /*4eb0*/  FMNMX3.FTZ R32, R32, R153, R167, !PT ;  /* 0x0000009920207276 */ /* 0x000fe400078100a7 */
[----:B------:R-:W-:Y:S02]  /*4ec0*/  FMNMX3.FTZ R17, R17, R106, R12, !PT ;  /* 0x0000006a11117276 */ /* 0x000fe4000781000c */
[----:B------:R-:W-:-:S02]  /*4ed0*/  ISETP.GE.AND P1, PT, R16, R159, PT ;  /* 0x0000009f1000720c */ /* 0x000fc40003f26270 */
[----:B------:R-:W-:Y:S02]  /*4ee0*/  FSEL R155, R155, -INF , !P4 ;  /* 0xff8000009b9b7808 */ /* 0x000fe40006000000 */
[----:B------:R-:W-:Y:S02]  /*4ef0*/  FMNMX3.FTZ R32, R32, R165, R161, !PT ;  /* 0x000000a520207276 */ /* 0x000fe400078100a1 */
[----:B------:R-:W-:Y:S02]  /*4f00*/  FMNMX3.FTZ R17, R17, R8, R24, !PT ;  /* 0x0000000811117276 */ /* 0x000fe40007810018 */
[----:B------:R-:W-:Y:S02]  /*4f10*/  FSEL R146, R146, -INF , !P1 ;  /* 0xff80000092927808 */ /* 0x000fe40004800000 */
[-C--:B------:R-:W-:Y:S02]  /*4f20*/  ISETP.GE.AND P0, PT, R16, R2.reuse, PT ;  /* 0x000000021000720c */ /* 0x080fe40003f06270 */
[----:B------:R-:W-:-:S02]  /*4f30*/  ISETP.GE.AND P1, PT, R7, R2, PT ;  /* 0x000000020700720c */ /* 0x000fc40003f26270 */
[----:B------:R-:W-:Y:S02]  /*4f40*/  FMNMX.FTZ R32, R155, R32, !PT ;  /* 0x000000209b207209 */ /* 0x000fe40007810000 */
[----:B------:R-:W-:Y:S02]  /*4f50*/  FMNMX3.FTZ R17, R17, R10, R176, !PT ;  /* 0x0000000a11117276 */ /* 0x000fe400078100b0 */
[----:B------:R-:W-:Y:S01]  /*4f60*/  FSEL R160, R160, -INF , !P0 ;  /* 0xff800000a0a07808 */ /* 0x000fe20004000000 */
[----:B------:R-:W1:Y:S01]  /*4f70*/  SHFL.BFLY PT, R33, R32, 0x2, 0x1f ;  /* 0x0c401f0020217f89 */ /* 0x000e6200000e0000 */
[----:B------:R-:W-:Y:S02]  /*4f80*/  FSEL R154, R154, -INF , !P1 ;  /* 0xff8000009a9a7808 */ /* 0x000fe40004800000 */
[----:B------:R-:W-:Y:S02]  /*4f90*/  ISETP.GE.AND P4, PT, R7, R159, PT ;  /* 0x0000009f0700720c */ /* 0x000fe40003f86270 */
[----:B------:R-:W-:-:S02]  /*4fa0*/  ISETP.GE.AND P0, PT, R4, R2, PT ;  /* 0x000000020400720c */ /* 0x000fc40003f06270 */
[----:B------:R-:W-:Y:S02]  /*4fb0*/  ISETP.GE.AND P1, PT, R7, R158, PT ;  /* 0x0000009e0700720c */ /* 0x000fe40003f26270 */
[----:B------:R-:W-:Y:S02]  /*4fc0*/  FMNMX3.FTZ R7, R17, R152, R174, !PT ;  /* 0x0000009811077276 */ /* 0x000fe400078100ae */
[----:B------:R-:W-:Y:S02]  /*4fd0*/  FSEL R150, R150, -INF , !P0 ;  /* 0xff80000096967808 */ /* 0x000fe40004000000 */
[----:B------:R-:W-:Y:S02]  /*4fe0*/  ISETP.GE.AND P2, PT, R16, R158, PT ;  /* 0x0000009e1000720c */ /* 0x000fe40003f46270 */
[----:B------:R-:W-:Y:S02]  /*4ff0*/  ISETP.GE.AND P0, PT, R86, R2, PT ;  /* 0x000000025600720c */ /* 0x000fe40003f06270 */
[----:B------:R-:W-:-:S02]  /*5000*/  FMNMX3.FTZ R7, R7, R164, R160, !PT ;  /* 0x000000a407077276 */ /* 0x000fc400078100a0 */
[----:B------:R-:W-:Y:S02]  /*5010*/  FSEL R16, R93, -INF , !P5 ;  /* 0xff8000005d107808 */ /* 0x000fe40006800000 */
[----:B------:R-:W-:Y:S02]  /*5020*/  FSEL R149, R149, -INF , !P0 ;  /* 0xff80000095957808 */ /* 0x000fe40004000000 */
[----:B------:R-:W-:Y:S02]  /*5030*/  FMNMX3.FTZ R38, R7, R154, R150, !PT ;  /* 0x0000009a07267276 */ /* 0x000fe40007810096 */
[----:B------:R-:W-:Y:S02]  /*5040*/  FMNMX3.FTZ R35, R16, R14, R26, !PT ;  /* 0x0000000e10237276 */ /* 0x000fe4000781001a */
[----:B------:R-:W-:Y:S02]  /*5050*/  FSEL R17, R94, -INF , !P3 ;  /* 0xff8000005e117808 */ /* 0x000fe40005800000 */
[----:B------:R-:W-:-:S02]  /*5060*/  ISETP.GE.AND P3, PT, R4, R159, PT ;  /* 0x0000009f0400720c */ /* 0x000fc40003f66270 */
[----:B------:R-:W-:Y:S02]  /*5070*/  ISETP.GE.AND P0, PT, R4, R158, PT ;  /* 0x0000009e0400720c */ /* 0x000fe40003f06270 */
[----:B------:R-:W-:Y:S02]  /*5080*/  FMNMX.FTZ R4, R149, R38, !PT ;  /* 0x0000002695047209 */ /* 0x000fe40007810000 */
[----:B------:R-:W-:Y:S02]  /*5090*/  FMNMX3.FTZ R35, R35, R18, R20, !PT ;  /* 0x0000001223237276 */ /* 0x000fe40007810014 */
[----:B------:R-:W-:Y:S01]  /*50a0*/  FMNMX3.FTZ R34, R17, R25, R19, !PT ;  /* 0x0000001911227276 */ /* 0x000fe20007810013 */
[----:B------:R-:W2:Y:S01]  /*50b0*/  SHFL.BFLY PT, R7, R4, 0x2, 0x1f ;  /* 0x0c401f0004077f89 */ /* 0x000ea200000e0000 */
[----:B------:R-:W-:Y:S02]  /*50c0*/  FMNMX3.FTZ R35, R35, R22, R54, !PT ;  /* 0x0000001623237276 */ /* 0x000fe40007810036 */
[----:B------:R-:W-:-:S02]  /*50d0*/  FMNMX3.FTZ R34, R34, R27, R55, !PT ;  /* 0x0000001b22227276 */ /* 0x000fc40007810037 */
[----:B------:R-:W-:Y:S02]  /*50e0*/  FMNMX3.FTZ R35, R35, R56, R172, !PT ;  /* 0x0000003823237276 */ /* 0x000fe400078100ac */
[----:B------:R-:W-:Y:S02]  /*50f0*/  FMNMX3.FTZ R34, R34, R163, R59, !PT ;  /* 0x000000a322227276 */ /* 0x000fe4000781003b */
[----:B-1----:R-:W-:Y:S02]  /*5100*/  FMNMX.FTZ R33, R32, R33, !PT ;  /* 0x0000002120217209 */ /* 0x002fe40007810000 */
[----:B------:R-:W-:Y:S02]  /*5110*/  FMNMX3.FTZ R35, R35, R170, R168, !PT ;  /* 0x000000aa23237276 */ /* 0x000fe400078100a8 */
[----:B------:R-:W-:Y:S01]  /*5120*/  FMNMX3.FTZ R32, R34, R61, R177, !PT ;  /* 0x0000003d22207276 */ /* 0x000fe200078100b1 */
[----:B------:R-:W1:Y:S01]  /*5130*/  SHFL.BFLY PT, R134, R33, 0x1, 0x1f ;  /* 0x0c201f0021867f89 */ /* 0x000e6200000e0000 */
[----:B------:R-:W-:-:S02]  /*5140*/  ISETP.GE.AND P5, PT, R86, R159, PT ;  /* 0x0000009f5600720c */ /* 0x000fc40003fa6270 */
[----:B------:R-:W-:Y:S02]  /*5150*/  FSEL R144, R144, -INF , !P4 ;  /* 0xff80000090907808 */ /* 0x000fe40006000000 */
[----:B------:R-:W-:Y:S02]  /*5160*/  FSEL R132, R132, -INF , !P3 ;  /* 0xff80000084847808 */ /* 0x000fe40005800000 */
[----:B------:R-:W-:Y:S02]  /*5170*/  FMNMX3.FTZ R35, R35, R166, R146, !PT ;  /* 0x000000a623237276 */ /* 0x000fe40007810092 */
[----:B------:R-:W-:Y:S02]  /*5180*/  FSEL R67, R67, -INF , !P2 ;  /* 0xff80000043437808 */ /* 0x000fe40005000000 */
[----:B------:R-:W-:Y:S02]  /*5190*/  FMNMX3.FTZ R32, R32, R175, R171, !PT ;  /* 0x000000af20207276 */ /* 0x000fe400078100ab */
[----:B------:R-:W-:-:S02]  /*51a0*/  FSEL R66, R66, -INF , !P5 ;  /* 0xff80000042427808 */ /* 0x000fc40006800000 */
[----:B------:R-:W-:Y:S02]  /*51b0*/  FMNMX3.FTZ R35, R35, R144, R132, !PT ;  /* 0x0000009023237276 */ /* 0x000fe40007810084 */
[----:B------:R-:W-:Y:S02]  /*51c0*/  ISETP.GE.AND P2, PT, R86, R158, PT ;  /* 0x0000009e5600720c */ /* 0x000fe40003f46270 */
[----:B------:R-:W-:Y:S02]  /*51d0*/  FSEL R65, R65, -INF , !P1 ;  /* 0xff80000041417808 */ /* 0x000fe40004800000 */
[----:B------:R-:W-:Y:S02]  /*51e0*/  FSEL R63, R63, -INF , !P0 ;  /* 0xff8000003f3f7808 */ /* 0x000fe40004000000 */
[----:B------:R-:W-:Y:S02]  /*51f0*/  FMNMX3.FTZ R32, R32, R173, R67, !PT ;  /* 0x000000ad20207276 */ /* 0x000fe40007810043 */
[----:B------:R-:W-:-:S02]  /*5200*/  FMNMX.FTZ R34, R66, R35, !PT ;  /* 0x0000002342227209 */ /* 0x000fc40007810000 */
[----:B------:R-:W-:Y:S02]  /*5210*/  FSEL R62, R62, -INF , !P2 ;  /* 0xff8000003e3e7808 */ /* 0x000fe40005000000 */
[----:B------:R-:W-:Y:S02]  /*5220*/  FMNMX3.FTZ R37, R32, R65, R63, !PT ;  /* 0x0000004120257276 */ /* 0x000fe4000781003f */
[----:B--2---:R-:W-:Y:S02]  /*5230*/  FMNMX.FTZ R4, R4, R7, !PT ;  /* 0x0000000704047209 */ /* 0x004fe40007810000 */
[----:B------:R-:W-:Y:S01]  /*5240*/  FMNMX.FTZ R32, R62, R37, !PT ;  /* 0x000000253e207209 */ /* 0x000fe20007810000 */
[----:B------:R-:W2:Y:S01]  /*5250*/  SHFL.BFLY PT, R7, R34, 0x2, 0x1f ;  /* 0x0c401f0022077f89 */ /* 0x000ea200000e0000 */
[----:B-1----:R-:W-:Y:S02]  /*5260*/  FMNMX.FTZ R134, R33, R134, !PT ;  /* 0x0000008621867209 */ /* 0x002fe40007810000 */
[----:B------:R-:W-:Y:S01]  /*5270*/  LEA R188, R188, UR5, 0x1 ;  /* 0x00000005bcbc7c11 */ /* 0x000fe2000f8e08ff */
[----:B------:R-:W1:Y:S01]  /*5280*/  SHFL.BFLY PT, R135, R32, 0x2, 0x1f ;  /* 0x0c401f0020877f89 */ /* 0x000e6200000e0000 */
[C---:B------:R-:W-:Y:S01]  /*5290*/  FSETP.NEU.FTZ.AND P0, PT, R134.reuse, -INF , PT ;  /* 0xff8000008600780b */ /* 0x040fe20003f1d000 */
[----:B---3--:R-:W-:-:S02]  /*52a0*/  FMUL.FTZ R162, R134, UR6 ;  /* 0x0000000686a27c20 */ /* 0x008fc40008410000 */
[----:B------:R-:W3:Y:S01]  /*52b0*/  SHFL.BFLY PT, R133, R4, 0x1, 0x1f ;  /* 0x0c201f0004857f89 */ /* 0x000ee200000e0000 */
[--C-:B------:R-:W-:Y:S02]  /*52c0*/  IMAD.IADD R143, R0, 0x1, R188.reuse ;  /* 0x00000001008f7824 */ /* 0x100fe400078e02bc */
[----:B------:R-:W-:Y:S01]  /*52d0*/  FSEL R162, R162, RZ, P0 ;  /* 0x000000ffa2a27208 */ /* 0x000fe20000000000 */
[C---:B------:R-:W-:Y:S01]  /*52e0*/  IMAD.IADD R184, R3.reuse, 0x1, R188 ;  /* 0x0000000103b87824 */ /* 0x040fe200078e02bc */
[----:B------:R-:W-:Y:S01]  /*52f0*/  LDSM.16.MT88.4 R116, [R188+0x6000] ;  /* 0x00600000bc74783b */ /* 0x000fe20000004200 */
[----:B------:R-:W-:Y:S02]  /*5300*/  IMAD.IADD R142, R3, 0x1, R143 ;  /* 0x00000001038e7824 */ /* 0x000fe400078e028f */
[--C-:B------:R-:W-:Y:S01]  /*5310*/  FFMA.FTZ R35, R5, UR6, -R162.reuse ;  /* 0x0000000605237c23 */ /* 0x100fe200080108a2 */
[----:B------:R-:W-:Y:S01]  /*5320*/  LDSM.16.MT88.4 R100, [R184+0x6000] ;  /* 0x00600000b864783b */ /* 0x000fe20000004200 */
[--C-:B------:R-:W-:Y:S01]  /*5330*/  FFMA.FTZ R37, R97, UR6, -R162.reuse ;  /* 0x0000000661257c23 */ /* 0x100fe200080108a2 */
[--C-:B------:R-:W-:Y:S01]  /*5340*/  FFMA.FTZ R50, R9, UR6, -R162.reuse ;  /* 0x0000000609327c23 */ /* 0x100fe200080108a2 */
[--C-:B------:R-:W-:Y:S01]  /*5350*/  FFMA.FTZ R43, R15, UR6, -R162.reuse ;  /* 0x000000060f2b7c23 */ /* 0x100fe200080108a2 */
[----:B------:R-:W-:Y:S01]  /*5360*/  LDSM.16.MT88.4 R84, [R143+0x6000] ;  /* 0x006000008f54783b */ /* 0x000fe20000004200 */
[----:B------:R-:W-:Y:S01]  /*5370*/  MUFU.EX2 R35, R35 ;  /* 0x0000002300237308 */ /* 0x000fe20000000800 */
[--C-:B------:R-:W-:Y:S01]  /*5380*/  FFMA.FTZ R42, R13, UR6, -R162.reuse ;  /* 0x000000060d2a7c23 */ /* 0x100fe200080108a2 */
[----:B--2---:R-:W-:Y:S01]  /*5390*/  FMNMX.FTZ R136, R34, R7, !PT ;  /* 0x0000000722887209 */ /* 0x004fe20007810000 */
[--C-:B------:R-:W-:Y:S01]  /*53a0*/  FFMA.FTZ R34, R99, UR6, -R162.reuse ;  /* 0x0000000663227c23 */ /* 0x100fe200080108a2 */
[----:B------:R-:W-:Y:S01]  /*53b0*/  MUFU.EX2 R37, R37 ;  /* 0x0000002500257308 */ /* 0x000fe20000000800 */
[--C-:B------:R-:W-:Y:S01]  /*53c0*/  FFMA.FTZ R49, R11, UR6, -R162.reuse ;  /* 0x000000060b317c23 */ /* 0x100fe200080108a2 */
[----:B-1----:R-:W-:Y:S01]  /*53d0*/  FMNMX.FTZ R135, R32, R135, !PT ;  /* 0x0000008720877209 */ /* 0x002fe20007810000 */
[----:B------:R-:W1:Y:S01]  /*53e0*/  SHFL.BFLY PT, R41, R136, 0x1, 0x1f ;  /* 0x0c201f0088297f89 */ /* 0x000e6200000e0000 */
[--C-:B------:R-:W-:Y:S01]  /*53f0*/  FFMA.FTZ R32, R77, UR6, -R162.reuse ;  /* 0x000000064d207c23 */ /* 0x100fe200080108a2 */
[----:B------:R-:W2:Y:S01]  /*5400*/  MUFU.EX2 R34, R34 ;  /* 0x0000002200227308 */ /* 0x000ea20000000800 */
[----:B---3--:R-:W-:Y:S01]  /*5410*/  FMNMX.FTZ R133, R4, R133, !PT ;  /* 0x0000008504857209 */ /* 0x008fe20007810000 */
[----:B------:R-:W3:Y:S01]  /*5420*/  SHFL.BFLY PT, R38, R135, 0x1, 0x1f ;  /* 0x0c201f0087267f89 */ /* 0x000ee200000e0000 */
[--C-:B------:R-:W-:Y:S01]  /*5430*/  FFMA.FTZ R147, R147, UR6, -R162.reuse ;  /* 0x0000000693937c23 */ /* 0x100fe200080108a2 */
[----:B------:R-:W-:Y:S01]  /*5440*/  MUFU.EX2 R50, R50 ;  /* 0x0000003200327308 */ /* 0x000fe20000000800 */
[C---:B------:R-:W-:Y:S01]  /*5450*/  FSETP.NEU.FTZ.AND P0, PT, R133.reuse, -INF , PT ;  /* 0xff8000008500780b */ /* 0x040fe20003f1d000 */
[----:B------:R-:W-:Y:S01]  /*5460*/  FMUL.FTZ R151, R133, UR6 ;  /* 0x0000000685977c20 */ /* 0x000fe20008410000 */
[--C-:B------:R-:W-:Y:S01]  /*5470*/  FFMA.FTZ R153, R153, UR6, -R162.reuse ;  /* 0x0000000699997c23 */ /* 0x100fe200080108a2 */
[----:B------:R-:W4:Y:S01]  /*5480*/  MUFU.EX2 R32, R32 ;  /* 0x0000002000207308 */ /* 0x000f220000000800 */
[--C-:B------:R-:W-:Y:S01]  /*5490*/  FFMA.FTZ R167, R167, UR6, -R162.reuse ;  /* 0x00000006a7a77c23 */ /* 0x100fe200080108a2 */
[--C-:B------:R-:W-:Y:S01]  /*54a0*/  FFMA.FTZ R221, R155, UR6, -R162.reuse ;  /* 0x000000069bdd7c23 */ /* 0x100fe200080108a2 */
[----:B------:R-:W-:Y:S01]  /*54b0*/  FSEL R151, R151, RZ, P0 ;  /* 0x000000ff97977208 */ /* 0x000fe20000000000 */
[----:B------:R-:W-:Y:S01]  /*54c0*/  MUFU.EX2 R43, R43 ;  /* 0x0000002b002b7308 */ /* 0x000fe20000000800 */
[----:B------:R-:W-:Y:S01]  /*54d0*/  FFMA.FTZ R161, R161, UR6, -R162 ;  /* 0x00000006a1a17c23 */ /* 0x000fe200080108a2 */
[----:B--2---:R-:W-:Y:S01]  /*54e0*/  F2FP.BF16.F32.PACK_AB R72, R34, R37 ;  /* 0x000000252248723e */ /* 0x004fe200000010ff */
[----:B------:R-:W-:Y:S01]  /*54f0*/  FADD.FTZ R34, R37, R34 ;  /* 0x0000002225227221 */ /* 0x000fe20000010000 */
[--C-:B------:R-:W-:Y:S01]  /*5500*/  FFMA.FTZ R40, R6, UR6, -R151.reuse ;  /* 0x0000000606287c23 */ /* 0x100fe20008010897 */
[--C-:B------:R-:W-:Y:S01]  /*5510*/  FFMA.FTZ R33, R98, UR6, -R151.reuse ;  /* 0x0000000662217c23 */ /* 0x100fe20008010897 */
[----:B------:R-:W2:Y:S01]  /*5520*/  LDSM.16.MT88.4 R4, [R142+0x6000] ;  /* 0x006000008e04783b */ /* 0x000ea20000004200 */
[--C-:B------:R-:W-:Y:S01]  /*5530*/  FFMA.FTZ R39, R36, UR6, -R151.reuse ;  /* 0x0000000624277c23 */ /* 0x100fe20008010897 */
[--C-:B------:R-:W-:Y:S01]  /*5540*/  FFMA.FTZ R0, R106, UR6, -R151.reuse ;  /* 0x000000066a007c23 */ /* 0x100fe20008010897 */
[----:B------:R5:W-:Y:S01]  /*5550*/  MUFU.EX2 R36, R40 ;  /* 0x0000002800247308 */ /* 0x000be20000000800 */
[----:B-1----:R-:W-:Y:S01]  /*5560*/  FMNMX.FTZ R136, R136, R41, !PT ;  /* 0x0000002988887209 */ /* 0x002fe20007810000 */
[--C-:B------:R-:W-:Y:S01]  /*5570*/  FFMA.FTZ R53, R12, UR6, -R151.reuse ;  /* 0x000000060c357c23 */ /* 0x100fe20008010897 */
[--C-:B------:R-:W-:Y:S01]  /*5580*/  FFMA.FTZ R48, R8, UR6, -R151.reuse ;  /* 0x0000000608307c23 */ /* 0x100fe20008010897 */
[----:B------:R-:W1:Y:S01]  /*5590*/  MUFU.EX2 R33, R33 ;  /* 0x0000002100217308 */ /* 0x000e620000000800 */
[----:B---3--:R-:W-:Y:S01]  /*55a0*/  FMNMX.FTZ R135, R135, R38, !PT ;  /* 0x0000002687877209 */ /* 0x008fe20007810000 */
[C---:B------:R-:W-:Y:S01]  /*55b0*/  FMUL.FTZ R145, R136.reuse, UR6 ;  /* 0x0000000688917c20 */ /* 0x040fe20008410000 */
[----:B------:R-:W-:Y:S01]  /*55c0*/  FSETP.NEU.FTZ.AND P0, PT, R136, -INF , PT ;  /* 0xff8000008800780b */ /* 0x000fe20003f1d000 */
[----:B------:R-:W-:Y:S01]  /*55d0*/  MUFU.EX2 R39, R39 ;  /* 0x0000002700277308 */ /* 0x000fe20000000800 */
[--C-:B------:R-:W-:Y:S01]  /*55e0*/  FFMA.FTZ R52, R24, UR6, -R151.reuse ;  /* 0x0000000618347c23 */ /* 0x100fe20008010897 */
[----:B------:R-:W-:Y:S01]  /*55f0*/  FMUL.FTZ R64, R135, UR6 ;  /* 0x0000000687407c20 */ /* 0x000fe20008410000 */
[----:B------:R-:W-:Y:S01]  /*5600*/  FSEL R145, R145, RZ, P0 ;  /* 0x000000ff91917208 */ /* 0x000fe20000000000 */
[----:B------:R-:W3:Y:S01]  /*5610*/  MUFU.EX2 R0, R0 ;  /* 0x0000000000007308 */ /* 0x000ee20000000800 */
[----:B------:R-:W-:Y:S01]  /*5620*/  FSETP.NEU.FTZ.AND P0, PT, R135, -INF , PT ;  /* 0xff8000008700780b */ /* 0x000fe20003f1d000 */
[----:B------:R-:W-:Y:S01]  /*5630*/  FFMA.FTZ R51, R10, UR6, -R151 ;  /* 0x000000060a337c23 */ /* 0x000fe20008010897 */
[----:B----4-:R-:W-:Y:S01]  /*5640*/  F2FP.BF16.F32.PACK_AB R74, R32, R35 ;  /* 0x00000023204a723e */ /* 0x010fe200000010ff */
[--C-:B------:R-:W-:Y:S01]  /*5650*/  FFMA.FTZ R47, R16, UR6, -R145.reuse ;  /* 0x00000006102f7c23 */ /* 0x100fe20008010891 */
[----:B------:R-:W-:Y:S01]  /*5660*/  FSEL R64, R64, RZ, P0 ;  /* 0x000000ff40407208 */ /* 0x000fe20000000000 */
[--C-:B------:R-:W-:Y:S01]  /*5670*/  FFMA.FTZ R46, R14, UR6, -R145.reuse ;  /* 0x000000060e2e7c23 */ /* 0x100fe20008010891 */
[--C-:B------:R-:W-:Y:S01]  /*5680*/  FFMA.FTZ R41, R26, UR6, -R145.reuse ;  /* 0x000000061a297c23 */ /* 0x100fe20008010891 */
[--C-:B-----5:R-:W-:Y:S01]  /*5690*/  FFMA.FTZ R40, R18, UR6, -R145.reuse ;  /* 0x0000000612287c23 */ /* 0x120fe20008010891 */
[----:B------:R-:W-:Y:S01]  /*56a0*/  LDSM.16.MT88.4 R12, [R184+0x6800] ;  /* 0x00680000b80c783b */ /* 0x000fe20000004200 */
[--C-:B------:R-:W-:Y:S01]  /*56b0*/  FFMA.FTZ R45, R17, UR6, -R64.reuse ;  /* 0x00000006112d7c23 */ /* 0x100fe20008010840 */
[--C-:B------:R-:W-:Y:S01]  /*56c0*/  FFMA.FTZ R44, R25, UR6, -R64.reuse ;  /* 0x00000006192c7c23 */ /* 0x100fe20008010840 */
[--C-:B------:R-:W-:Y:S01]  /*56d0*/  FFMA.FTZ R38, R19, UR6, -R64.reuse ;  /* 0x0000000613267c23 */ /* 0x100fe20008010840 */
[--C-:B------:R-:W-:Y:S01]  /*56e0*/  FFMA.FTZ R3, R27, UR6, -R64.reuse ;  /* 0x000000061b037c23 */ /* 0x100fe20008010840 */
[----:B------:R-:W4:Y:S01]  /*56f0*/  LDSM.16.MT88.4 R16, [R188+0x6800] ;  /* 0x00680000bc10783b */ /* 0x000f220000004200 */
[----:B------:R-:W-:Y:S01]  /*5700*/  MUFU.EX2 R47, R47 ;  /* 0x0000002f002f7308 */ /* 0x000fe20000000800 */
[----:B-1----:R-:W-:Y:S01]  /*5710*/  F2FP.BF16.F32.PACK_AB R73, R36, R33 ;  /* 0x000000212449723e */ /* 0x002fe200000010ff */
[--C-:B------:R-:W-:Y:S01]  /*5720*/  FFMA.FTZ R57, R20, UR6, -R145.reuse ;  /* 0x0000000614397c23 */ /* 0x100fe20008010891 */
[----:B------:R-:W1:Y:S01]  /*5730*/  LDSM.16.MT88.4 R8, [R143+0x6800] ;  /* 0x006800008f08783b */ /* 0x000e620000004200 */
[----:B------:R-:W5:Y:S01]  /*5740*/  MUFU.EX2 R46, R46 ;  /* 0x0000002e002e7308 */ /* 0x000f620000000800 */
[----:B---3--:R-:W-:Y:S01]  /*5750*/  F2FP.BF16.F32.PACK_AB R75, R0, R39 ;  /* 0x00000027004b723e */ /* 0x008fe200000010ff */
[--C-:B------:R-:W-:Y:S01]  /*5760*/  FFMA.FTZ R60, R55, UR6, -R64.reuse ;  /* 0x00000006373c7c23 */ /* 0x100fe20008010840 */
[----:B------:R-:W3:Y:S01]  /*5770*/  LDSM.16.MT88.4 R24, [R142+0x6800] ;  /* 0x006800008e18783b */ /* 0x000ee20000004200 */
[----:B------:R-:W-:Y:S01]  /*5780*/  MUFU.EX2 R41, R41 ;  /* 0x0000002900297308 */ /* 0x000fe20000000800 */
[--C-:B------:R-:W-:Y:S01]  /*5790*/  FFMA.FTZ R58, R59, UR6, -R64.reuse ;  /* 0x000000063b3a7c23 */ /* 0x100fe20008010840 */
[--C-:B------:R-:W-:Y:S01]  /*57a0*/  FFMA.FTZ R61, R61, UR6, -R64.reuse ;  /* 0x000000063d3d7c23 */ /* 0x100fe20008010840 */
[--C-:B------:R-:W-:Y:S01]  /*57b0*/  FFMA.FTZ R148, R22, UR6, -R145.reuse ;  /* 0x0000000616947c23 */ /* 0x100fe20008010891 */
[----:B------:R-:W2:Y:S01]  /*57c0*/  MUFU.EX2 R40, R40 ;  /* 0x0000002800287308 */ /* 0x000ea20000000800 */
[C---:B------:R-:W-:Y:S01]  /*57d0*/  HMMA.16816.F32.BF16 R124, R72.reuse, R116, RZ ;  /* 0x00000074487c723c */ /* 0x040fe200000418ff */
[--C-:B------:R-:W-:Y:S01]  /*57e0*/  FFMA.FTZ R20, R54, UR6, -R145.reuse ;  /* 0x0000000636147c23 */ /* 0x100fe20008010891 */
[----:B------:R-:W-:Y:S01]  /*57f0*/  FFMA.FTZ R22, R56, UR6, -R145 ;  /* 0x0000000638167c23 */ /* 0x000fe20008010891 */
[----:B------:R-:W-:Y:S01]  /*5800*/  MUFU.EX2 R45, R45 ;  /* 0x0000002d002d7308 */ /* 0x000fe20000000800 */
[--C-:B------:R-:W-:Y:S01]  /*5810*/  FFMA.FTZ R163, R163, UR6, -R64.reuse ;  /* 0x00000006a3a37c23 */ /* 0x100fe20008010840 */
[----:B-----5:R-:W-:Y:S01]  /*5820*/  F2FP.BF16.F32.PACK_AB R68, R46, R47 ;  /* 0x0000002f2e44723e */ /* 0x020fe200000010ff */
[--C-:B------:R-:W-:Y:S01]  /*5830*/  FFMA.FTZ R176, R176, UR6, -R151.reuse ;  /* 0x00000006b0b07c23 */ /* 0x100fe20008010897 */
[----:B------:R-:W5:Y:S01]  /*5840*/  MUFU.EX2 R44, R44 ;  /* 0x0000002c002c7308 */ /* 0x000f620000000800 */
[C---:B------:R-:W-:Y:S01]  /*5850*/  HMMA.16816.F32.BF16 R108, R72.reuse, R100, RZ ;  /* 0x00000064486c723c */ /* 0x040fe200000418ff */
[----:B------:R-:W-:Y:S01]  /*5860*/  FFMA.FTZ R174, R174, UR6, -R151 ;  /* 0x00000006aeae7c23 */ /* 0x000fe20008010897 */
[--C-:B------:R-:W-:Y:S01]  /*5870*/  FFMA.FTZ R169, R168, UR6, -R145.reuse ;  /* 0x00000006a8a97c23 */ /* 0x100fe20008010891 */
[----:B------:R-:W-:Y:S01]  /*5880*/  MUFU.EX2 R38, R38 ;  /* 0x0000002600267308 */ /* 0x000fe20000000800 */
[----:B------:R-:W-:Y:S01]  /*5890*/  FFMA.FTZ R168, R166, UR6, -R145 ;  /* 0x00000006a6a87c23 */ /* 0x000fe20008010891 */
[----:B--2---:R-:W-:Y:S01]  /*58a0*/  F2FP.BF16.F32.PACK_AB R70, R40, R41 ;  /* 0x000000292846723e */ /* 0x004fe200000010ff */
[--C-:B------:R-:W-:Y:S01]  /*58b0*/  FFMA.FTZ R166, R177, UR6, -R64.reuse ;  /* 0x00000006b1a67c23 */ /* 0x100fe20008010840 */
[----:B------:R-:W2:Y:S01]  /*58c0*/  MUFU.EX2 R3, R3 ;  /* 0x0000000300037308 */ /* 0x000ea20000000800 */
[C---:B------:R-:W-:Y:S01]  /*58d0*/  HMMA.16816.F32.BF16 R92, R72.reuse, R84, RZ ;  /* 0x00000054485c723c */ /* 0x040fe200000418ff */
[--C-:B------:R-:W-:Y:S01]  /*58e0*/  FFMA.FTZ R173, R173, UR6, -R64.reuse ;  /* 0x00000006adad7c23 */ /* 0x100fe20008010840 */
[----:B------:R-:W-:Y:S01]  /*58f0*/  FFMA.FTZ R175, R175, UR6, -R64 ;  /* 0x00000006afaf7c23 */ /* 0x000fe20008010840 */
[----:B------:R-:W-:Y:S01]  /*5900*/  MUFU.EX2 R42, R42 ;  /* 0x0000002a002a7308 */ /* 0x000fe20000000800 */
[----:B------:R-:W-:Y:S01]  /*5910*/  FADD.FTZ R46, R47, R46 ;  /* 0x0000002e2f2e7221 */ /* 0x000fe20000010000 */
[----:B-----5:R-:W-:Y:S01]  /*5920*/  F2FP.BF16.F32.PACK_AB R69, R44, R45 ;  /* 0x0000002d2c45723e */ /* 0x020fe200000010ff */
[----:B------:R-:W-:Y:S01]  /*5930*/  FADD.FTZ R45, R45, R44 ;  /* 0x0000002c2d2d7221 */ /* 0x000fe20000010000 */
[----:B------:R-:W-:Y:S01]  /*5940*/  MUFU.EX2 R49, R49 ;  /* 0x0000003100317308 */ /* 0x000fe20000000800 */
[C---:B------:R-:W-:Y:S01]  /*5950*/  HMMA.16816.F32.BF16 R76, R72.reuse, R4, RZ ;  /* 0x00000004484c723c */ /* 0x040fe200000418ff */
[----:B------:R-:W-:Y:S01]  /*5960*/  FADD.FTZ R36, R33, R36 ;  /* 0x0000002421247221 */ /* 0x000fe20000010000 */
[----:B------:R-:W-:Y:S01]  /*5970*/  FADD.FTZ R41, R41, R46 ;  /* 0x0000002e29297221 */ /* 0x000fe20000010000 */
[----:B------:R-:W-:Y:S01]  /*5980*/  MUFU.EX2 R53, R53 ;  /* 0x0000003500357308 */ /* 0x000fe20000000800 */
[----:B------:R-:W-:Y:S01]  /*5990*/  FADD.FTZ R35, R35, R34 ;  /* 0x0000002223237221 */ /* 0x000fe20000010000 */
[----:B--2---:R-:W-:Y:S01]  /*59a0*/  F2FP.BF16.F32.PACK_AB R71, R3, R38 ;  /* 0x000000260347723e */ /* 0x004fe200000010ff */
[----:B------:R-:W-:Y:S01]  /*59b0*/  FADD.FTZ R38, R38, R45 ;  /* 0x0000002d26267221 */ /* 0x000fe20000010000 */
[----:B------:R-:W2:Y:S01]  /*59c0*/  MUFU.EX2 R48, R48 ;  /* 0x0000003000307308 */ /* 0x000ea20000000800 */
[C---:B------:R-:W-:Y:S01]  /*59d0*/  HMMA.16816.F32.BF16 R120, R72.reuse, R118, RZ ;  /* 0x000000764878723c */ /* 0x040fe200000418ff */
[----:B------:R-:W-:Y:S01]  /*59e0*/  FADD.FTZ R39, R39, R36 ;  /* 0x0000002427277221 */ /* 0x000fe20000010000 */
[----:B------:R-:W-:Y:S01]  /*59f0*/  FADD.FTZ R40, R40, R41 ;  /* 0x0000002928287221 */ /* 0x000fe20000010000 */
[----:B------:R-:W-:Y:S01]  /*5a00*/  MUFU.EX2 R52, R52 ;  /* 0x0000003400347308 */ /* 0x000fe20000000800 */
[----:B------:R-:W-:Y:S01]  /*5a10*/  FADD.FTZ R3, R3, R38 ;  /* 0x0000002603037221 */ /* 0x000fe20000010000 */
[----:B------:R-:W-:Y:S01]  /*5a20*/  FADD.FTZ R35, R32, R35 ;  /* 0x0000002320237221 */ /* 0x000fe20000010000 */
[----:B------:R-:W-:Y:S01]  /*5a30*/  FADD.FTZ R0, R0, R39 ;  /* 0x0000002700007221 */ /* 0x000fe20000010000 */
[----:B------:R-:W5:Y:S01]  /*5a40*/  MUFU.EX2 R51, R51 ;  /* 0x0000003300337308 */ /* 0x000f620000000800 */
[----:B------:R-:W-:Y:S01]  /*5a50*/  HMMA.16816.F32.BF16 R104, R72, R102, RZ ;  /* 0x000000664868723c */ /* 0x000fe200000418ff */
[--C-:B------:R-:W-:Y:S01]  /*5a60*/  FFMA.FTZ R155, R154, UR6, -R151.reuse ;  /* 0x000000069a9b7c23 */ /* 0x100fe20008010897 */
[----:B------:R-:W-:Y:S01]  /*5a70*/  FFMA.FTZ R160, R160, UR6, -R151 ;  /* 0x00000006a0a07c23 */ /* 0x000fe20008010897 */
[----:B------:R-:W-:Y:S01]  /*5a80*/  MUFU.EX2 R57, R57 ;  /* 0x0000003900397308 */ /* 0x000fe20000000800 */
[----:B------:R-:W-:-:S03]  /*5a90*/  FFMA.FTZ R223, R66, UR6, -R145 ;  /* 0x0000000642df7c23 */ /* 0x000fc60008010891 */
[----:B------:R4:W3:Y:S01]  /*5aa0*/  MUFU.EX2 R54, R148 ;  /* 0x0000009400367308 */ /* 0x0008e20000000800 */
[C---:B------:R-:W-:Y:S03]  /*5ab0*/  HMMA.16816.F32.BF16 R88, R72.reuse, R86, RZ ;  /* 0x000000564858723c */ /* 0x040fe600000418ff */
[----:B------:R-:W-:Y:S04]  /*5ac0*/  MUFU.EX2 R56, R20 ;  /* 0x0000001400387308 */ /* 0x000fe80000000800 */
[----:B------:R-:W-:Y:S01]  /*5ad0*/  MUFU.EX2 R55, R22 ;  /* 0x0000001600377308 */ /* 0x000fe20000000800 */
[----:B------:R-:W-:Y:S03]  /*5ae0*/  HMMA.16816.F32.BF16 R72, R72, R6, RZ ;  /* 0x000000064848723c */ /* 0x000fe600000418ff */
[----:B------:R-:W-:Y:S01]  /*5af0*/  MUFU.EX2 R60, R60 ;  /* 0x0000003c003c7308 */ /* 0x000fe20000000800 */
[----:B----4-:R-:W-:-:S03]  /*5b00*/  FFMA.FTZ R148, R23, UR6, -R162 ;  /* 0x0000000617947c23 */ /* 0x010fc600080108a2 */
[----:B------:R4:W3:Y:S01]  /*5b10*/  MUFU.EX2 R59, R163 ;  /* 0x000000a3003b7308 */ /* 0x0008e20000000800 */
[C---:B------:R-:W-:Y:S03]  /*5b20*/  HMMA.16816.F32.BF16 R128, R68.reuse, R116, RZ ;  /* 0x000000744480723c */ /* 0x040fe600000418ff */
[----:B------:R-:W-:Y:S04]  /*5b30*/  MUFU.EX2 R58, R58 ;  /* 0x0000003a003a7308 */ /* 0x000fe80000000800 */
[----:B------:R-:W3:Y:S01]  /*5b40*/  MUFU.EX2 R61, R61 ;  /* 0x0000003d003d7308 */ /* 0x000ee20000000800 */
[----:B------:R-:W-:Y:S03]  /*5b50*/  HMMA.16816.F32.BF16 R112, R68, R100, RZ ;  /* 0x000000644470723c */ /* 0x000fe600000418ff */
[----:B------:R-:W-:Y:S01]  /*5b60*/  MUFU.EX2 R147, R147 ;  /* 0x0000009300937308 */ /* 0x000fe20000000800 */
[----:B----4-:R-:W-:-:S03]  /*5b70*/  FFMA.FTZ R163, R164, UR6, -R151 ;  /* 0x00000006a4a37c23 */ /* 0x010fc60008010897 */
[----:B------:R-:W4:Y:S01]  /*5b80*/  MUFU.EX2 R148, R148 ;  /* 0x0000009400947308 */ /* 0x000f220000000800 */
[C---:B------:R-:W-:Y:S03]  /*5b90*/  HMMA.16816.F32.BF16 R96, R68.reuse, R84, RZ ;  /* 0x000000544460723c */ /* 0x040fe600000418ff */
[----:B------:R-:W-:Y:S04]  /*5ba0*/  MUFU.EX2 R153, R153 ;  /* 0x0000009900997308 */ /* 0x000fe80000000800 */
[----:B------:R-:W-:Y:S01]  /*5bb0*/  MUFU.EX2 R164, R174 ;  /* 0x000000ae00a47308 */ /* 0x000fe20000000800 */
[----:B------:R-:W-:Y:S01]  /*5bc0*/  HMMA.16816.F32.BF16 R80, R68, R4, RZ ;  /* 0x000000044450723c */ /* 0x000fe200000418ff */
[----:B------:R-:W-:Y:S01]  /*5bd0*/  F2FP.BF16.F32.PACK_AB R4, R43, R50 ;  /* 0x000000322b04723e */ /* 0x000fe200000010ff */
[----:B------:R-:W-:Y:S01]  /*5be0*/  FADD.FTZ R50, R50, R35 ;  /* 0x0000002332327221 */ /* 0x000fe20000010000 */
[----:B--2---:R-:W-:Y:S01]  /*5bf0*/  F2FP.BF16.F32.PACK_AB R5, R48, R53 ;  /* 0x000000353005723e */ /* 0x004fe200000010ff */
[----:B------:R-:W-:Y:S01]  /*5c00*/  MUFU.EX2 R163, R163 ;  /* 0x000000a300a37308 */ /* 0x000fe20000000800 */
[----:B------:R-:W-:Y:S01]  /*5c10*/  FADD.FTZ R53, R53, R0 ;  /* 0x0000000035357221 */ /* 0x000fe20000010000 */
[----:B------:R-:W-:-:S02]  /*5c20*/  FADD.FTZ R43, R43, R50 ;  /* 0x000000322b2b7221 */ /* 0x000fc40000010000 */
[----:B------:R-:W-:Y:S01]  /*5c30*/  HMMA.16816.F32.BF16 R116, R68, R118, RZ ;  /* 0x000000764474723c */ /* 0x000fe200000418ff */
[----:B------:R-:W-:Y:S01]  /*5c40*/  MUFU.EX2 R169, R169 ;  /* 0x000000a900a97308 */ /* 0x000fe20000000800 */
[----:B------:R-:W-:-:S03]  /*5c50*/  FADD.FTZ R53, R48, R53 ;  /* 0x0000003530357221 */ /* 0x000fc60000010000 */
[----:B------:R-:W-:Y:S03]  /*5c60*/  MUFU.EX2 R168, R168 ;  /* 0x000000a800a87308 */ /* 0x000fe60000000800 */
[C---:B------:R-:W-:Y:S01]  /*5c70*/  HMMA.16816.F32.BF16 R100, R68.reuse, R102, RZ ;  /* 0x000000664464723c */ /* 0x040fe200000418ff */
[----:B------:R-:W-:Y:S04]  /*5c80*/  MUFU.EX2 R166, R166 ;  /* 0x000000a600a67308 */ /* 0x000fe80000000800 */
[----:B------:R-:W-:Y:S03]  /*5c90*/  MUFU.EX2 R173, R173 ;  /* 0x000000ad00ad7308 */ /* 0x000fe60000000800 */
[C---:B------:R-:W-:Y:S01]  /*5ca0*/  HMMA.16816.F32.BF16 R84, R68.reuse, R86, RZ ;  /* 0x000000564454723c */ /* 0x040fe200000418ff */
[----:B------:R2:W-:Y:S04]  /*5cb0*/  MUFU.EX2 R154, R160 ;  /* 0x000000a0009a7308 */ /* 0x0005e80000000800 */
[----:B------:R-:W-:Y:S03]  /*5cc0*/  MUFU.EX2 R221, R221 ;  /* 0x000000dd00dd7308 */ /* 0x000fe60000000800 */
[----:B------:R-:W-:Y:S01]  /*5cd0*/  HMMA.16816.F32.BF16 R68, R68, R6, RZ ;  /* 0x000000064444723c */ /* 0x000fe200000418ff */
[----:B------:R-:W-:Y:S01]  /*5ce0*/  F2FP.BF16.F32.PACK_AB R6, R49, R42 ;  /* 0x0000002a3106723e */ /* 0x000fe200000010ff */
[----:B------:R-:W-:Y:S01]  /*5cf0*/  FADD.FTZ R42, R42, R43 ;  /* 0x0000002b2a2a7221 */ /* 0x000fe20000010000 */
[----:B-----5:R-:W-:Y:S01]  /*5d00*/  F2FP.BF16.F32.PACK_AB R7, R51, R52 ;  /* 0x000000343307723e */ /* 0x020fe200000010ff */
[----:B------:R-:W-:Y:S01]  /*5d10*/  FADD.FTZ R52, R52, R53 ;  /* 0x0000003534347221 */ /* 0x000fe20000010000 */
[----:B------:R-:W-:Y:S01]  /*5d20*/  MUFU.EX2 R155, R155 ;  /* 0x0000009b009b7308 */ /* 0x000fe20000000800 */
[----:B------:R-:W-:Y:S01]  /*5d30*/  FADD.FTZ R42, R49, R42 ;  /* 0x0000002a312a7221 */ /* 0x000fe20000010000 */
[--C-:B--2---:R-:W-:Y:S01]  /*5d40*/  FFMA.FTZ R160, R146, UR6, -R145.reuse ;  /* 0x0000000692a07c23 */ /* 0x104fe20008010891 */
[----:B------:R-:W-:Y:S01]  /*5d50*/  FFMA.FTZ R146, R132, UR6, -R145 ;  /* 0x0000000684927c23 */ /* 0x000fe20008010891 */
[----:B------:R-:W-:Y:S01]  /*5d60*/  FFMA.FTZ R132, R65, UR6, -R64 ;  /* 0x0000000641847c23 */ /* 0x000fe20008010840 */
[C---:B------:R-:W-:Y:S01]  /*5d70*/  HMMA.16816.F32.BF16 R124, R4.reuse, R16, R124 ;  /* 0x00000010047c723c */ /* 0x040fe2000004187c */
[----:B------:R-:W-:Y:S01]  /*5d80*/  FADD.FTZ R51, R51, R52 ;  /* 0x0000003433337221 */ /* 0x000fe20000010000 */
[----:B------:R-:W-:Y:S04]  /*5d90*/  MUFU.EX2 R66, R146 ;  /* 0x0000009200427308 */ /* 0x000fe80000000800 */
[----:B------:R-:W-:Y:S02]  /*5da0*/  MUFU.EX2 R132, R132 ;  /* 0x0000008400847308 */ /* 0x000fe40000000800 */
[C---:B------:R-:W-:Y:S02]  /*5db0*/  HMMA.16816.F32.BF16 R108, R4.reuse, R12, R108 ;  /* 0x0000000c046c723c */ /* 0x040fe4000004186c */
[----:B------:R-:W-:Y:S06]  /*5dc0*/  MUFU.EX2 R223, R223 ;  /* 0x000000df00df7308 */ /* 0x000fec0000000800 */
[C---:B-1----:R-:W-:Y:S08]  /*5dd0*/  HMMA.16816.F32.BF16 R92, R4.reuse, R8, R92 ;  /* 0x00000008045c723c */ /* 0x042ff0000004185c */
[C---:B---3--:R-:W-:Y:S08]  /*5de0*/  HMMA.16816.F32.BF16 R76, R4.reuse, R24, R76 ;  /* 0x00000018044c723c */ /* 0x048ff0000004184c */
        /* <DEDUP_REMOVED lines=16> */
[----:B------:R-:W-:Y:S01]  /*5ef0*/  FFMA.FTZ R25, R152, UR6, -R151 ;  /* 0x0000000698197c23 */ /* 0x000fe20008010897 */
[----:B------:R-:W1:Y:S01]  /*5f00*/  LDSM.16.MT88.4 R20, [R188+0x7000] ;  /* 0x00700000bc14783b */ /* 0x000e620000004200 */
[----:B------:R-:W-:Y:S01]  /*5f10*/  MUFU.EX2 R152, R176 ;  /* 0x000000b000987308 */ /* 0x000fe20000000800 */
[----:B------:R-:W-:Y:S01]  /*5f20*/  FADD.FTZ R56, R55, R56 ;  /* 0x0000003837387221 */ /* 0x000fe20000010000 */
[----:B------:R-:W-:-:S02]  /*5f30*/  FADD.FTZ R61, R61, R58 ;  /* 0x0000003a3d3d7221 */ /* 0x000fc40000010000 */
[C---:B------:R-:W-:Y:S01]  /*5f40*/  HMMA.16816.F32.BF16 R128, R4.reuse, R16, R128 ;  /* 0x000000100480723c */ /* 0x040fe20000041880 */
[----:B------:R-:W2:Y:S04]  /*5f50*/  MUFU.EX2 R24, R24 ;  /* 0x0000001800187308 */ /* 0x000ea80000000800 */
[----:B------:R-:W3:Y:S03]  /*5f60*/  MUFU.EX2 R25, R25 ;  /* 0x0000001900197308 */ /* 0x000ee60000000800 */
[C---:B------:R-:W-:Y:S08]  /*5f70*/  HMMA.16816.F32.BF16 R112, R4.reuse, R12, R112 ;  /* 0x0000000c0470723c */ /* 0x040ff00000041870 */
[C---:B------:R-:W-:Y:S08]  /*5f80*/  HMMA.16816.F32.BF16 R96, R4.reuse, R8, R96 ;  /* 0x000000080460723c */ /* 0x040ff00000041860 */
[C---:B------:R-:W-:Y:S01]  /*5f90*/  HMMA.16816.F32.BF16 R116, R4.reuse, R18, R116 ;  /* 0x000000120474723c */ /* 0x040fe20000041874 */
[----:B------:R-:W5:Y:S07]  /*5fa0*/  LDSM.16.MT88.4 R16, [R184+0x7000] ;  /* 0x00700000b810783b */ /* 0x000f6e0000004200 */
[C---:B------:R-:W-:Y:S01]  /*5fb0*/  HMMA.16816.F32.BF16 R100, R4.reuse, R14, R100 ;  /* 0x0000000e0464723c */ /* 0x040fe20000041864 */
[----:B------:R-:W5:Y:S07]  /*5fc0*/  LDSM.16.MT88.4 R12, [R143+0x7000] ;  /* 0x007000008f0c783b */ /* 0x000f6e0000004200 */
[C---:B------:R-:W-:Y:S01]  /*5fd0*/  HMMA.16816.F32.BF16 R84, R4.reuse, R10, R84 ;  /* 0x0000000a0454723c */ /* 0x040fe20000041854 */
[----:B------:R-:W5:Y:S07]  /*5fe0*/  LDSM.16.MT88.4 R8, [R142+0x7000] ;  /* 0x007000008e08783b */ /* 0x000f6e0000004200 */
[----:B------:R-:W-:Y:S01]  /*5ff0*/  HMMA.16816.F32.BF16 R68, R4, R26, R68 ;  /* 0x0000001a0444723c */ /* 0x000fe20000041844 */
[--C-:B------:R-:W-:Y:S01]  /*6000*/  FFMA.FTZ R26, R170, UR6, -R145.reuse ;  /* 0x00000006aa1a7c23 */ /* 0x100fe20008010891 */
[----:B------:R-:W-:Y:S01]  /*6010*/  FFMA.FTZ R27, R172, UR6, -R145 ;  /* 0x00000006ac1b7c23 */ /* 0x000fe20008010891 */
[----:B------:R-:W-:Y:S01]  /*6020*/  FFMA.FTZ R170, R171, UR6, -R64 ;  /* 0x00000006abaa7c23 */ /* 0x000fe20008010840 */
[----:B----4-:R-:W-:Y:S01]  /*6030*/  F2FP.BF16.F32.PACK_AB R4, R148, R147 ;  /* 0x000000939404723e */ /* 0x010fe200000010ff */
[----:B------:R-:W-:Y:S01]  /*6040*/  MUFU.EX2 R171, R175 ;  /* 0x000000af00ab7308 */ /* 0x000fe20000000800 */
[----:B--2---:R-:W-:Y:S01]  /*6050*/  F2FP.BF16.F32.PACK_AB R6, R153, R24 ;  /* 0x000000189906723e */ /* 0x004fe200000010ff */
[----:B------:R-:W-:Y:S01]  /*6060*/  FFMA.FTZ R172, R165, UR6, -R162 ;  /* 0x00000006a5ac7c23 */ /* 0x000fe200080108a2 */
[----:B---3--:R-:W-:Y:S01]  /*6070*/  F2FP.BF16.F32.PACK_AB R5, R25, R152 ;  /* 0x000000981905723e */ /* 0x008fe200000010ff */
[----:B------:R-:W-:Y:S01]  /*6080*/  MUFU.EX2 R27, R27 ;  /* 0x0000001b001b7308 */ /* 0x000fe20000000800 */
[----:B------:R-:W-:Y:S01]  /*6090*/  F2FP.BF16.F32.PACK_AB R7, R163, R164 ;  /* 0x000000a4a307723e */ /* 0x000fe200000010ff */
[----:B------:R-:W-:Y:S01]  /*60a0*/  FADD.FTZ R147, R147, R42 ;  /* 0x0000002a93937221 */ /* 0x000fe20000010000 */
[----:B------:R-:W-:Y:S01]  /*60b0*/  FADD.FTZ R152, R152, R51 ;  /* 0x0000003398987221 */ /* 0x000fe20000010000 */
[----:B------:R-:W2:Y:S02]  /*60c0*/  MUFU.EX2 R26, R26 ;  /* 0x0000001a001a7308 */ /* 0x000ea40000000800 */
[----:B------:R-:W-:Y:S01]  /*60d0*/  FADD.FTZ R147, R148, R147 ;  /* 0x0000009394937221 */ /* 0x000fe20000010000 */
[----:B------:R-:W-:Y:S01]  /*60e0*/  FADD.FTZ R25, R25, R152 ;  /* 0x0000009819197221 */ /* 0x000fe20000010000 */
[----:B------:R-:W3:Y:S01]  /*60f0*/  MUFU.EX2 R170, R170 ;  /* 0x000000aa00aa7308 */ /* 0x000ee20000000800 */
[C---:B-1----:R-:W-:Y:S01]  /*6100*/  HMMA.16816.F32.BF16 R124, R4.reuse, R20, R124 ;  /* 0x00000014047c723c */ /* 0x042fe2000004187c */
[----:B------:R-:W-:Y:S01]  /*6110*/  FADD.FTZ R24, R24, R147 ;  /* 0x0000009318187221 */ /* 0x000fe20000010000 */
[----:B------:R-:W-:Y:S01]  /*6120*/  FADD.FTZ R164, R164, R25 ;  /* 0x00000019a4a47221 */ /* 0x000fe20000010000 */
[----:B------:R1:W-:Y:S02]  /*6130*/  MUFU.EX2 R165, R167 ;  /* 0x000000a700a57308 */ /* 0x0003e40000000800 */
[----:B------:R-:W-:Y:S01]  /*6140*/  FADD.FTZ R24, R153, R24 ;  /* 0x0000001899187221 */ /* 0x000fe20000010000 */
[----:B------:R-:W-:Y:S01]  /*6150*/  FADD.FTZ R163, R163, R164 ;  /* 0x000000a4a3a37221 */ /* 0x000fe20000010000 */
[----:B------:R-:W4:Y:S01]  /*6160*/  MUFU.EX2 R172, R172 ;  /* 0x000000ac00ac7308 */ /* 0x000f220000000800 */
[C---:B-----5:R-:W-:Y:S03]  /*6170*/  HMMA.16816.F32.BF16 R108, R4.reuse, R16, R108 ;  /* 0x00000010046c723c */ /* 0x060fe6000004186c */
[----:B------:R-:W5:Y:S05]  /*6180*/  MUFU.EX2 R162, R161 ;  /* 0x000000a100a27308 */ /* 0x000f6a0000000800 */
[C---:B------:R-:W-:Y:S01]  /*6190*/  HMMA.16816.F32.BF16 R92, R4.reuse, R12, R92 ;  /* 0x0000000c045c723c */ /* 0x040fe2000004185c */
[--C-:B-1----:R-:W-:Y:S01]  /*61a0*/  FFMA.FTZ R167, R150, UR6, -R151.reuse ;  /* 0x0000000696a77c23 */ /* 0x102fe20008010897 */
[----:B------:R-:W-:Y:S01]  /*61b0*/  FFMA.FTZ R150, R149, UR6, -R151 ;  /* 0x0000000695967c23 */ /* 0x000fe20008010897 */
[----:B------:R-:W-:Y:S01]  /*61c0*/  FFMA.FTZ R151, R144, UR6, -R145 ;  /* 0x0000000690977c23 */ /* 0x000fe20008010891 */
[--C-:B------:R-:W-:Y:S01]  /*61d0*/  FFMA.FTZ R145, R67, UR6, -R64.reuse ;  /* 0x0000000643917c23 */ /* 0x100fe20008010840 */
[----:B------:R-:W-:Y:S01]  /*61e0*/  MUFU.EX2 R149, R167 ;  /* 0x000000a700957308 */ /* 0x000fe20000000800 */
[--C-:B------:R-:W-:Y:S01]  /*61f0*/  FFMA.FTZ R67, R63, UR6, -R64.reuse ;  /* 0x000000063f437c23 */ /* 0x100fe20008010840 */
[----:B------:R-:W-:Y:S01]  /*6200*/  FFMA.FTZ R63, R62, UR6, -R64 ;  /* 0x000000063e3f7c23 */ /* 0x000fe20008010840 */
[C---:B------:R-:W-:Y:S01]  /*6210*/  HMMA.16816.F32.BF16 R76, R4.reuse, R8, R76 ;  /* 0x00000008044c723c */ /* 0x040fe2000004184c */
[----:B------:R-:W1:Y:S04]  /*6220*/  MUFU.EX2 R150, R150 ;  /* 0x0000009600967308 */ /* 0x000e680000000800 */
[----:B------:R-:W-:Y:S03]  /*6230*/  MUFU.EX2 R144, R160 ;  /* 0x000000a000907308 */ /* 0x000fe60000000800 */
[C---:B------:R-:W-:Y:S01]  /*6240*/  HMMA.16816.F32.BF16 R120, R4.reuse, R22, R120 ;  /* 0x000000160478723c */ /* 0x040fe20000041878 */
[----:B------:R-:W1:Y:S04]  /*6250*/  MUFU.EX2 R151, R151 ;  /* 0x0000009700977308 */ /* 0x000e680000000800 */
[----:B------:R-:W1:Y:S03]  /*6260*/  MUFU.EX2 R65, R145 ;  /* 0x0000009100417308 */ /* 0x000e660000000800 */
[C---:B------:R-:W-:Y:S01]  /*6270*/  HMMA.16816.F32.BF16 R104, R4.reuse, R18, R104 ;  /* 0x000000120468723c */ /* 0x040fe20000041868 */
[----:B------:R-:W-:Y:S04]  /*6280*/  MUFU.EX2 R62, R67 ;  /* 0x00000043003e7308 */ /* 0x000fe80000000800 */
[----:B------:R-:W1:Y:S03]  /*6290*/  MUFU.EX2 R63, R63 ;  /* 0x0000003f003f7308 */ /* 0x000e660000000800 */
[C---:B------:R-:W-:Y:S08]  /*62a0*/  HMMA.16816.F32.BF16 R88, R4.reuse, R14, R88 ;  /* 0x0000000e0458723c */ /* 0x040ff00000041858 */
[----:B------:R-:W-:Y:S01]  /*62b0*/  HMMA.16816.F32.BF16 R72, R4, R10, R72 ;  /* 0x0000000a0448723c */ /* 0x000fe20000041848 */
[----:B--2---:R-:W-:Y:S01]  /*62c0*/  F2FP.BF16.F32.PACK_AB R4, R26, R27 ;  /* 0x0000001b1a04723e */ /* 0x004fe200000010ff */
[----:B------:R-:W-:Y:S01]  /*62d0*/  FADD.FTZ R27, R27, R56 ;  /* 0x000000381b1b7221 */ /* 0x000fe20000010000 */
[----:B------:R-:W-:Y:S01]  /*62e0*/  F2FP.BF16.F32.PACK_AB R5, R171, R166 ;  /* 0x000000a6ab05723e */ /* 0x000fe200000010ff */
[----:B------:R-:W-:Y:S01]  /*62f0*/  FADD.FTZ R166, R166, R61 ;  /* 0x0000003da6a67221 */ /* 0x000fe20000010000 */
[----:B------:R-:W-:Y:S01]  /*6300*/  F2FP.BF16.F32.PACK_AB R6, R168, R169 ;  /* 0x000000a9a806723e */ /* 0x000fe200000010ff */
[----:B------:R-:W-:Y:S01]  /*6310*/  FADD.FTZ R26, R26, R27 ;  /* 0x0000001b1a1a7221 */ /* 0x000fe20000010000 */
[----:B---3--:R-:W-:Y:S01]  /*6320*/  F2FP.BF16.F32.PACK_AB R7, R173, R170 ;  /* 0x000000aaad07723e */ /* 0x008fe200000010ff */
[----:B------:R-:W-:-:S02]  /*6330*/  FADD.FTZ R171, R171, R166 ;  /* 0x000000a6abab7221 */ /* 0x000fc40000010000 */
[----:B------:R-:W-:Y:S02]  /*6340*/  FADD.FTZ R169, R169, R26 ;  /* 0x0000001aa9a97221 */ /* 0x000fe40000010000 */
[----:B------:R-:W-:Y:S02]  /*6350*/  FADD.FTZ R170, R170, R171 ;  /* 0x000000abaaaa7221 */ /* 0x000fe40000010000 */
[----:B------:R-:W-:Y:S01]  /*6360*/  HMMA.16816.F32.BF16 R128, R4, R20, R128 ;  /* 0x000000140480723c */ /* 0x000fe20000041880 */
[----:B------:R-:W-:Y:S01]  /*6370*/  FADD.FTZ R169, R168, R169 ;  /* 0x000000a9a8a97221 */ /* 0x000fe20000010000 */
[----:B------:R-:W-:-:S06]  /*6380*/  FADD.FTZ R170, R173, R170 ;  /* 0x000000aaadaa7221 */ /* 0x000fcc0000010000 */
[C---:B------:R-:W-:Y:S01]  /*6390*/  HMMA.16816.F32.BF16 R116, R4.reuse, R22, R116 ;  /* 0x000000160474723c */ /* 0x040fe20000041874 */
[----:B------:R-:W2:Y:S07]  /*63a0*/  LDSM.16.MT88.4 R20, [R188+0x7800] ;  /* 0x00780000bc14783b */ /* 0x000eae0000004200 */
[C---:B------:R-:W-:Y:S08]  /*63b0*/  HMMA.16816.F32.BF16 R112, R4.reuse, R16, R112 ;  /* 0x000000100470723c */ /* 0x040ff00000041870 */
[C---:B------:R-:W-:Y:S01]  /*63c0*/  HMMA.16816.F32.BF16 R100, R4.reuse, R18, R100 ;  /* 0x000000120464723c */ /* 0x040fe20000041864 */
[----:B------:R-:W3:Y:S07]  /*63d0*/  LDSM.16.MT88.4 R16, [R184+0x7800] ;  /* 0x00780000b810783b */ /* 0x000eee0000004200 */
[C---:B------:R-:W-:Y:S08]  /*63e0*/  HMMA.16816.F32.BF16 R96, R4.reuse, R12, R96 ;  /* 0x0000000c0460723c */ /* 0x040ff00000041860 */
[C---:B------:R-:W-:Y:S01]  /*63f0*/  HMMA.16816.F32.BF16 R84, R4.reuse, R14, R84 ;  /* 0x0000000e0454723c */ /* 0x040fe20000041854 */
[----:B------:R-:W3:Y:S07]  /*6400*/  LDSM.16.MT88.4 R12, [R143+0x7800] ;  /* 0x007800008f0c783b */ /* 0x000eee0000004200 */
[C---:B------:R-:W-:Y:S08]  /*6410*/  HMMA.16816.F32.BF16 R80, R4.reuse, R8, R80 ;  /* 0x000000080450723c */ /* 0x040ff00000041850 */
[----:B------:R-:W-:Y:S01]  /*6420*/  HMMA.16816.F32.BF16 R68, R4, R10, R68 ;  /* 0x0000000a0444723c */ /* 0x000fe20000041844 */
[----:B------:R-:W3:Y:S01]  /*6430*/  LDSM.16.MT88.4 R8, [R142+0x7800] ;  /* 0x007800008e08783b */ /* 0x000ee20000004200 */
[----:B----4-:R-:W-:Y:S01]  /*6440*/  F2FP.BF16.F32.PACK_AB R4, R172, R165 ;  /* 0x000000a5ac04723e */ /* 0x010fe200000010ff */
[----:B------:R-:W-:Y:S01]  /*6450*/  FADD.FTZ R165, R165, R24 ;  /* 0x00000018a5a57221 */ /* 0x000fe20000010000 */
[----:B-----5:R-:W-:-:S02]  /*6460*/  F2FP.BF16.F32.PACK_AB R6, R221, R162 ;  /* 0x000000a2dd06723e */ /* 0x020fc400000010ff */
[C---:B------:R-:W-:Y:S01]  /*6470*/  F2FP.BF16.F32.PACK_AB R5, R155.reuse, R154 ;  /* 0x0000009a9b05723e */ /* 0x040fe200000010ff */
[----:B------:R-:W-:Y:S01]  /*6480*/  FADD.FTZ R154, R154, R163 ;  /* 0x000000a39a9a7221 */ /* 0x000fe20000010000 */
[----:B-1----:R-:W-:Y:S01]  /*6490*/  F2FP.BF16.F32.PACK_AB R7, R150, R149 ;  /* 0x000000959607723e */ /* 0x002fe200000010ff */
[----:B------:R-:W-:Y:S02]  /*64a0*/  FADD.FTZ R165, R172, R165 ;  /* 0x000000a5aca57221 */ /* 0x000fe40000010000 */
[----:B------:R-:W-:Y:S02]  /*64b0*/  FADD.FTZ R154, R155, R154 ;  /* 0x0000009a9b9a7221 */ /* 0x000fe40000010000 */
[----:B------:R-:W-:Y:S02]  /*64c0*/  FADD.FTZ R162, R162, R165 ;  /* 0x000000a5a2a27221 */ /* 0x000fe40000010000 */
[----:B--2---:R-:W-:Y:S01]  /*64d0*/  HMMA.16816.F32.BF16 R124, R4, R20, R124 ;  /* 0x00000014047c723c */ /* 0x004fe2000004187c */
[----:B------:R-:W-:Y:S01]  /*64e0*/  FADD.FTZ R149, R149, R154 ;  /* 0x0000009a95957221 */ /* 0x000fe20000010000 */
[----:B------:R-:W-:-:S03]  /*64f0*/  FADD.FTZ R221, R221, R162 ;  /* 0x000000a2dddd7221 */ /* 0x000fc60000010000 */
[----:B------:R-:W-:-:S03]  /*6500*/  FADD.FTZ R219, R150, R149 ;  /* 0x0000009596db7221 */ /* 0x000fc60000010000 */
[C---:B------:R-:W-:Y:S08]  /*6510*/  HMMA.16816.F32.BF16 R120, R4.reuse, R22, R120 ;  /* 0x000000160478723c */ /* 0x040ff00000041878 */
[C---:B---3--:R-:W-:Y:S08]  /*6520*/  HMMA.16816.F32.BF16 R108, R4.reuse, R16, R108 ;  /* 0x00000010046c723c */ /* 0x048ff0000004186c */
[C---:B------:R-:W-:Y:S08]  /*6530*/  HMMA.16816.F32.BF16 R104, R4.reuse, R18, R104 ;  /* 0x000000120468723c */ /* 0x040ff00000041868 */
[C---:B------:R-:W-:Y:S08]  /*6540*/  HMMA.16816.F32.BF16 R92, R4.reuse, R12, R92 ;  /* 0x0000000c045c723c */ /* 0x040ff0000004185c */
        /* <DEDUP_REMOVED lines=26> */
[----:B------:R-:W-:Y:S01]  /*66f0*/  IADD3 R4, PT, PT, R156, -0x2, RZ ;  /* 0xfffffffe9c047810 */ /* 0x000fe20007ffe0ff */
[----:B------:R-:W-:-:S04]  /*6700*/  DEPBAR.LE SB0, 0x0 ;  /* 0x000080000000791a */ /* 0x000fc80000000000 */
[-C--:B------:R-:W-:Y:S01]  /*6710*/  IMAD R3, R28, R4.reuse, RZ ;  /* 0x000000041c037224 */ /* 0x080fe200078e02ff */
[----:B------:R-:W-:Y:S01]  /*6720*/  SHF.L.U32 R0, R139, 0x5, RZ ;  /* 0x000000058b007819 */ /* 0x000fe200000006ff */
[----:B------:R-:W-:Y:S01]  /*6730*/  IMAD.WIDE.U32 R4, R29, R4, RZ ;  /* 0x000000041d047225 */ /* 0x000fe200078e00ff */
[----:B------:R-:W-:Y:S01]  /*6740*/  BAR.SYNC.DEFER_BLOCKING 0x0 ;  /* 0x0000000000007b1d */ /* 0x000fe20000010000 */
[----:B------:R-:W-:Y:S02]  /*6750*/  ISETP.GE.U32.AND P6, PT, R156, 0x3, PT ;  /* 0x000000039c00780c */ /* 0x000fe40003fc6070 */
[----:B------:R-:W-:Y:S01]  /*6760*/  IMAD.WIDE.U32 R6, R138, 0x20, RZ ;  /* 0x000000208a067825 */ /* 0x000fe200078e00ff */
[----:B------:R-:W-:Y:S02]  /*6770*/  IADD3 R5, PT, PT, R5, R3, RZ ;  /* 0x0000000305057210 */ /* 0x000fe40007ffe0ff */
[----:B-1----:R-:W-:-:S13]  /*6780*/  ISETP.GE.AND P0, PT, R204, UR4, PT ;  /* 0x00000004cc007c0c */ /* 0x002fda000bf06270 */
[C---:B------:R-:W-:Y:S02]  /*6790*/  @!P0 IADD3 R3, P1, PT, R4.reuse, R6, RZ ;  /* 0x0000000604038210 */ /* 0x040fe40007f3e0ff */
[----:B------:R-:W-:Y:S01]  /*67a0*/  @!P0 IADD3 R31, P2, PT, R31, R4, RZ ;  /* 0x000000041f1f8210 */ /* 0x000fe20007f5e0ff */
[----:B------:R-:W-:Y:S01]  /*67b0*/  @P0 STS.128 [R213+0x6000], RZ ;  /* 0x006000ffd5000388 */ /* 0x000fe20000000c00 */
[----:B------:R-:W-:Y:S02]  /*67c0*/  @!P0 IADD3.X R0, PT, PT, R5, R7, R0, P1, !PT ;  /* 0x0000000705008210 */ /* 0x000fe40000ffe400 */
[-C--:B------:R-:W-:Y:S02]  /*67d0*/  @!P0 LEA R6, P3, R4, R208.reuse, 0x1 ;  /* 0x000000d004068211 */ /* 0x080fe400078608ff */
[----:B------:R-:W-:Y:S02]  /*67e0*/  @!P0 LEA R12, P1, R3, R208, 0x1 ;  /* 0x000000d0030c8211 */ /* 0x000fe400078208ff */
[----:B------:R-:W-:-:S02]  /*67f0*/  @!P0 IADD3.X R30, PT, PT, R30, R5, RZ, P2, !PT ;  /* 0x000000051e1e8210 */ /* 0x000fc400017fe4ff */
[-CC-:B------:R-:W-:Y:S01]  /*6800*/  @!P0 LEA.HI.X R7, R4, R207.reuse, R5.reuse, 0x1, P3 ;  /* 0x000000cf04078211 */ /* 0x180fe200018f0c05 */
[----:B------:R-:W-:Y:S01]  /*6810*/  @!P0 IMAD.WIDE.U32 R4, R138, 0x30, R4 ;  /* 0x000000308a048825 */ /* 0x000fe200078e0004 */
[-C--:B------:R-:W-:Y:S02]  /*6820*/  @!P0 LEA.HI.X R13, R3, R207.reuse, R0, 0x1, P1 ;  /* 0x000000cf030d8211 */ /* 0x080fe400008f0c00 */
[-C--:B------:R-:W-:Y:S01]  /*6830*/  @!P0 LEA R14, P2, R31, R208.reuse, 0x1 ;  /* 0x000000d01f0e8211 */ /* 0x080fe200078408ff */
[----:B------:R-:W-:Y:S01]  /*6840*/  @!P0 IMAD R0, R139, 0x30, RZ ;  /* 0x000000308b008824 */ /* 0x000fe200078e02ff */
[----:B------:R-:W-:Y:S01]  /*6850*/  @!P0 LEA R16, P1, R4, R208, 0x1 ;  /* 0x000000d004108211 */ /* 0x000fe200078208ff */
[----:B------:R-:W-:Y:S01]  /*6860*/  @!PT LDS RZ, [RZ] ;  /* 0x00000000fffff984 */ /* 0x000fe20000000800 */
[----:B------:R-:W-:Y:S01]  /*6870*/  @!PT LDS RZ, [RZ] ;  /* 0x00000000fffff984 */ /* 0x000fe20000000800 */
[----:B------:R-:W-:Y:S01]  /*6880*/  @!PT LDS RZ, [RZ] ;  /* 0x00000000fffff984 */ /* 0x000fe20000000800 */
[----:B------:R-:W-:Y:S01]  /*6890*/  @!P0 LDGSTS.E.BYPASS.LTC128B.128 [R213+0x6000], desc[UR16][R6.64] ;  /* 0x0600000006d58fae */ /* 0x000fe2000b981a10 */
[----:B------:R-:W-:Y:S02]  /*68a0*/  @!P0 LEA.HI.X R15, R31, R207, R30, 0x1, P2 ;  /* 0x000000cf1f0f8211 */ /* 0x000fe400010f0c1e */
[----:B------:R-:W-:Y:S01]  /*68b0*/  @!P0 IADD3 R0, PT, PT, R0, R5, RZ ;  /* 0x0000000500008210 */ /* 0x000fe20007ffe0ff */
[----:B------:R-:W-:Y:S03]  /*68c0*/  @P0 STS.128 [R213+0x6800], RZ ;  /* 0x006800ffd5000388 */ /* 0x000fe60000000c00 */
[----:B------:R-:W-:Y:S01]  /*68d0*/  @!P0 LEA.HI.X R17, R4, R207, R0, 0x1, P1 ;  /* 0x000000cf04118211 */ /* 0x000fe200008f0c00 */
        /* <DEDUP_REMOVED lines=17> */
[----:B------:R-:W-:Y:S04]  /*69f0*/  LDSM.16.M88.4 R52, [R191] ;  /* 0x00000000bf34783b */ /* 0x000fe80000000200 */
[----:B------:R-:W4:Y:S04]  /*6a00*/  LDSM.16.M88.4 R8, [R187+0x4000] ;  /* 0x00400000bb08783b */ /* 0x000f280000000200 */
[----:B------:R-:W5:Y:S04]  /*6a10*/  LDSM.16.M88.4 R48, [R191+0x2000] ;  /* 0x00200000bf30783b */ /* 0x000f680000000200 */
[----:B------:R-:W-:Y:S04]  /*6a20*/  LDSM.16.M88.4 R148, [R186+0x4000] ;  /* 0x00400000ba94783b */ /* 0x000fe80000000200 */
[----:B------:R-:W5:Y:S04]  /*6a30*/  LDSM.16.M88.4 R36, [R190] ;  /* 0x00000000be24783b */ /* 0x000f680000000200 */
[----:B------:R-:W5:Y:S04]  /*6a40*/  LDSM.16.M88.4 R32, [R190+0x2000] ;  /* 0x00200000be20783b */ /* 0x000f680000000200 */
[----:B------:R-:W-:Y:S04]  /*6a50*/  LDSM.16.M88.4 R56, [R185+0x4000] ;  /* 0x00400000b938783b */ /* 0x000fe80000000200 */
[----:B------:R-:W5:Y:S01]  /*6a60*/  LDSM.16.M88.4 R20, [R189] ;  /* 0x00000000bd14783b */ /* 0x000f620000000200 */
[-C--:B--2---:R-:W-:Y:S03]  /*6a70*/  HMMA.16816.F32.BF16 R28, R64, R40.reuse, RZ ;  /* 0x00000028401c723c */ /* 0x084fe600000418ff */
[----:B------:R-:W2:Y:S04]  /*6a80*/  LDSM.16.M88.4 R24, [R192+UR5+0x4800] ;  /* 0x00480005c018783b */ /* 0x000ea80008000200 */
[----:B-1----:R-:W1:Y:S01]  /*6a90*/  LDSM.16.M88.4 R16, [R189+0x2000] ;  /* 0x00200000bd10783b */ /* 0x002e620000000200 */
[C---:B---3--:R-:W-:Y:S03]  /*6aa0*/  HMMA.16816.F32.BF16 R12, R60.reuse, R40, RZ ;  /* 0x000000283c0c723c */ /* 0x048fe600000418ff */
[----:B------:R-:W3:Y:S04]  /*6ab0*/  LDSM.16.M88.4 R44, [R187+0x4800] ;  /* 0x00480000bb2c783b */ /* 0x000ee80000000200 */
[----:B------:R-:W0:Y:S01]  /*6ac0*/  LDGDEPBAR ;  /* 0x00000000000079af */ /* 0x000e220000000000 */
[----:B------:R-:W-:Y:S08]  /*6ad0*/  HMMA.16816.F32.BF16 R144, R60, R42, RZ ;  /* 0x0000002a3c90723c */ /* 0x000ff000000418ff */
[----:B----4-:R-:W-:Y:S08]  /*6ae0*/  HMMA.16816.F32.BF16 R28, R52, R8, R28 ;  /* 0x00000008341c723c */ /* 0x010ff0000004181c */
[----:B------:R-:W-:Y:S08]  /*6af0*/  HMMA.16816.F32.BF16 R40, R64, R42, RZ ;  /* 0x0000002a4028723c */ /* 0x000ff000000418ff */
[----:B-----5:R-:W-:Y:S08]  /*6b00*/  HMMA.16816.F32.BF16 R12, R48, R8, R12 ;  /* 0x00000008300c723c */ /* 0x020ff0000004180c */
[----:B------:R-:W-:Y:S08]  /*6b10*/  HMMA.16816.F32.BF16 R28, R36, R148, R28 ;  /* 0x00000094241c723c */ /* 0x000ff0000004181c */
[-C--:B------:R-:W-:Y:S08]  /*6b20*/  HMMA.16816.F32.BF16 R144, R48, R10.reuse, R144 ;  /* 0x0000000a3090723c */ /* 0x080ff00000041890 */
[----:B------:R-:W-:Y:S08]  /*6b30*/  HMMA.16816.F32.BF16 R40, R52, R10, R40 ;  /* 0x0000000a3428723c */ /* 0x000ff00000041828 */
[----:B------:R-:W-:Y:S08]  /*6b40*/  HMMA.16816.F32.BF16 R12, R32, R148, R12 ;  /* 0x00000094200c723c */ /* 0x000ff0000004180c */
[----:B------:R-:W-:Y:S08]  /*6b50*/  HMMA.16816.F32.BF16 R28, R20, R56, R28 ;  /* 0x00000038141c723c */ /* 0x000ff0000004181c */
[-C--:B------:R-:W-:Y:S08]  /*6b60*/  HMMA.16816.F32.BF16 R40, R36, R150.reuse, R40 ;  /* 0x000000962428723c */ /* 0x080ff00000041828 */
[----:B------:R-:W-:Y:S01]  /*6b70*/  HMMA.16816.F32.BF16 R144, R32, R150, R144 ;  /* 0x000000962090723c */ /* 0x000fe20000041890 */
[----:B------:R-:W4:Y:S02]  /*6b80*/  LDSM.16.M88.4 R148, [R186+0x4800] ;  /* 0x00480000ba94783b */ /* 0x000f240000000200 */
[----:B------:R-:W-:Y:S01]  /*6b90*/  FMUL.FTZ R29, R29, UR7 ;  /* 0x000000071d1d7c20 */ /* 0x000fe20008410000 */
[----:B------:R-:W-:Y:S01]  /*6ba0*/  FMUL.FTZ R0, R28, UR7 ;  /* 0x000000071c007c20 */ /* 0x000fe20008410000 */
[----:B------:R-:W-:Y:S01]  /*6bb0*/  FMUL.FTZ R3, R30, UR7 ;  /* 0x000000071e037c20 */ /* 0x000fe20008410000 */
[----:B------:R-:W-:Y:S01]  /*6bc0*/  FMUL.FTZ R160, R31, UR7 ;  /* 0x000000071fa07c20 */ /* 0x000fe20008410000 */
[----:B------:R5:W3:Y:S01]  /*6bd0*/  MUFU.TANH R132, R29 ;  /* 0x0000001d00847308 */ /* 0x000ae20000002400 */
[----:B--2---:R-:W-:Y:S07]  /*6be0*/  HMMA.16816.F32.BF16 R4, R64, R24, RZ ;  /* 0x000000184004723c */ /* 0x004fee00000418ff */
[----:B------:R-:W2:Y:S01]  /*6bf0*/  MUFU.TANH R0, R0 ;  /* 0x0000000000007308 */ /* 0x000ea20000002400 */
[----:B-1----:R-:W-:Y:S07]  /*6c00*/  HMMA.16816.F32.BF16 R12, R16, R56, R12 ;  /* 0x00000038100c723c */ /* 0x002fee000004180c */
[----:B------:R-:W1:Y:S01]  /*6c10*/  MUFU.TANH R3, R3 ;  /* 0x0000000300037308 */ /* 0x000e620000002400 */
[----:B------:R-:W-:Y:S07]  /*6c20*/  HMMA.16816.F32.BF16 R8, R60, R24, RZ ;  /* 0x000000183c08723c */ /* 0x000fee00000418ff */
[----:B------:R-:W1:Y:S01]  /*6c30*/  MUFU.TANH R160, R160 ;  /* 0x000000a000a07308 */ /* 0x000e620000002400 */
[----:B---3--:R-:W-:Y:S03]  /*6c40*/  HMMA.16816.F32.BF16 R4, R52, R44, R4 ;  /* 0x0000002c3404723c */ /* 0x008fe60000041804 */
[----:B------:R-:W-:Y:S01]  /*6c50*/  FMUL.FTZ R161, R12, UR7 ;  /* 0x000000070ca17c20 */ /* 0x000fe20008410000 */
[----:B------:R-:W-:Y:S01]  /*6c60*/  FMUL.FTZ R162, R13, UR7 ;  /* 0x000000070da27c20 */ /* 0x000fe20008410000 */
[----:B------:R-:W-:Y:S01]  /*6c70*/  FMUL.FTZ R164, R14, UR7 ;  /* 0x000000070ea47c20 */ /* 0x000fe20008410000 */
[----:B------:R-:W-:-:S02]  /*6c80*/  FMUL.FTZ R166, R15, UR7 ;  /* 0x000000070fa67c20 */ /* 0x000fc40008410000 */
[----:B------:R-:W3:Y:S01]  /*6c90*/  LDSM.16.M88.4 R12, [R185+0x4800] ;  /* 0x00480000b90c783b */ /* 0x000ee20000000200 */
        /* <DEDUP_REMOVED lines=13> */
[----:B----4-:R-:W-:Y:S02]  /*6d70*/  HMMA.16816.F32.BF16 R4, R36, R148, R4 ;  /* 0x000000942404723c */ /* 0x010fe40000041804 */
[----:B------:R-:W4:Y:S01]  /*6d80*/  MUFU.TANH R163, R40 ;  /* 0x0000002800a37308 */ /* 0x000f220000002400 */
[----:B------:R-:W-:Y:S01]  /*6d90*/  FMUL.FTZ R144, R144, UR7 ;  /* 0x0000000790907c20 */ /* 0x000fe20008410000 */
[----:B------:R-:W-:Y:S01]  /*6da0*/  FMUL.FTZ R171, R146, UR7 ;  /* 0x0000000792ab7c20 */ /* 0x000fe20008410000 */
[----:B------:R-:W-:-:S03]  /*6db0*/  FMUL.FTZ R174, R147, UR7 ;  /* 0x0000000793ae7c20 */ /* 0x000fc60008410000 */
[C---:B------:R-:W-:Y:S02]  /*6dc0*/  HMMA.16816.F32.BF16 R8, R48.reuse, R44, R8 ;  /* 0x0000002c3008723c */ /* 0x040fe40000041808 */
[----:B------:R-:W1:Y:S06]  /*6dd0*/  MUFU.TANH R165, R41 ;  /* 0x0000002900a57308 */ /* 0x000e6c0000002400 */
[-C--:B------:R-:W-:Y:S02]  /*6de0*/  HMMA.16816.F32.BF16 R28, R48, R46.reuse, R28 ;  /* 0x0000002e301c723c */ /* 0x080fe4000004181c */
[----:B------:R5:W1:Y:S06]  /*6df0*/  MUFU.TANH R168, R42 ;  /* 0x0000002a00a87308 */ /* 0x000a6c0000002400 */
[----:B------:R-:W-:Y:S01]  /*6e00*/  HMMA.16816.F32.BF16 R24, R52, R46, R24 ;  /* 0x0000002e3418723c */ /* 0x000fe20000041818 */
[----:B------:R-:W2:Y:S01]  /*6e10*/  LDSM.16.M88.4 R44, [R187+0x5000] ;  /* 0x00500000bb2c783b */ /* 0x000ea20000000200 */
[----:B------:R-:W1:Y:S06]  /*6e20*/  MUFU.TANH R170, R170 ;  /* 0x000000aa00aa7308 */ /* 0x000e6c0000002400 */
[----:B---3--:R-:W-:Y:S02]  /*6e30*/  HMMA.16816.F32.BF16 R4, R20, R12, R4 ;  /* 0x0000000c1404723c */ /* 0x008fe40000041804 */
[----:B------:R-:W3:Y:S06]  /*6e40*/  MUFU.TANH R171, R171 ;  /* 0x000000ab00ab7308 */ /* 0x000eec0000002400 */
        /* <DEDUP_REMOVED lines=16> */
[----:B--2---:R-:W-:Y:S02]  /*6f50*/  HMMA.16816.F32.BF16 R40, R52, R44, R40 ;  /* 0x0000002c3428723c */ /* 0x004fe40000041828 */
[----:B------:R-:W2:Y:S01]  /*6f60*/  MUFU.TANH R172, R172 ;  /* 0x000000ac00ac7308 */ /* 0x000ea20000002400 */
        /* <DEDUP_REMOVED lines=11> */
[----:B------:R-:W2:Y:S02]  /*7020*/  LDSM.16.M88.4 R12, [R192+UR5+0x5800] ;  /* 0x00580005c00c783b */ /* 0x000ea40008000200 */
        /* <DEDUP_REMOVED lines=10> */
[----:B------:R-:W-:Y:S01]  /*70d0*/  FMUL.FTZ R179, R30, UR7 ;  /* 0x000000071eb37c20 */ /* 0x000fe20008410000 */
[----:B------:R-:W-:Y:S01]  /*70e0*/  FMUL.FTZ R180, R31, UR7 ;  /* 0x000000071fb47c20 */ /* 0x000fe20008410000 */
[----:B------:R-:W1:Y:S01]  /*70f0*/  MUFU.TANH R151, R151 ;  /* 0x0000009700977308 */ /* 0x000e620000002400 */
[-C--:B---3--:R-:W-:Y:S07]  /*7100*/  HMMA.16816.F32.BF16 R8, R60, R58.reuse, RZ ;  /* 0x0000003a3c08723c */ /* 0x088fee00000418ff */
[----:B------:R-:W3:Y:S01]  /*7110*/  MUFU.TANH R176, R176 ;  /* 0x000000b000b07308 */ /* 0x000ee20000002400 */
[----:B------:R-:W-:Y:S01]  /*7120*/  HMMA.16816.F32.BF16 R56, R64, R58, RZ ;  /* 0x0000003a4038723c */ /* 0x000fe200000418ff */
[----:B----4-:R-:W4:Y:S06]  /*7130*/  LDSM.16.M88.4 R24, [R187+0x5800] ;  /* 0x00580000bb18783b */ /* 0x010f2c0000000200 */
[----:B------:R-:W1:Y:S01]  /*7140*/  MUFU.TANH R178, R178 ;  /* 0x000000b200b27308 */ /* 0x000e620000002400 */
[----:B-----5:R-:W-:Y:S07]  /*7150*/  HMMA.16816.F32.BF16 R40, R20, R4, R40 ;  /* 0x000000041428723c */ /* 0x020fee0000041828 */
[----:B------:R-:W1:Y:S01]  /*7160*/  MUFU.TANH R175, R175 ;  /* 0x000000af00af7308 */ /* 0x000e620000002400 */
[-C--:B------:R-:W-:Y:S07]  /*7170*/  HMMA.16816.F32.BF16 R8, R48, R46.reuse, R8 ;  /* 0x0000002e3008723c */ /* 0x080fee0000041808 */
[----:B------:R-:W1:Y:S01]  /*7180*/  MUFU.TANH R177, R177 ;  /* 0x000000b100b17308 */ /* 0x000e620000002400 */
[----:B------:R-:W-:Y:S03]  /*7190*/  HMMA.16816.F32.BF16 R56, R52, R46, R56 ;  /* 0x0000002e3438723c */ /* 0x000fe60000041838 */
[----:B------:R-:W-:Y:S01]  /*71a0*/  FMUL.FTZ R169, R40, UR7 ;  /* 0x0000000728a97c20 */ /* 0x000fe20008410000 */
[----:B------:R-:W-:-:S03]  /*71b0*/  FMUL.FTZ R167, R41, UR7 ;  /* 0x0000000729a77c20 */ /* 0x000fc60008410000 */
[----:B------:R-:W1:Y:S01]  /*71c0*/  MUFU.TANH R247, R247 ;  /* 0x000000f700f77308 */ /* 0x000e620000002400 */
[----:B------:R-:W-:Y:S01]  /*71d0*/  HMMA.16816.F32.BF16 R152, R16, R4, R152 ;  /* 0x000000041098723c */ /* 0x000fe20000041898 */
[----:B------:R-:W-:Y:S01]  /*71e0*/  FMUL.FTZ R4, R42, UR7 ;  /* 0x000000072a047c20 */ /* 0x000fe20008410000 */
[----:B------:R-:W-:Y:S02]  /*71f0*/  FMUL.FTZ R5, R43, UR7 ;  /* 0x000000072b057c20 */ /* 0x000fe40008410000 */
[----:B------:R-:W5:Y:S03]  /*7200*/  LDSM.16.M88.4 R40, [R186+0x5800] ;  /* 0x00580000ba28783b */ /* 0x000f660000000200 */
[----:B------:R-:W1:Y:S01]  /*7210*/  MUFU.TANH R245, R245 ;  /* 0x000000f500f57308 */ /* 0x000e620000002400 */
[-C--:B--2---:R-:W-:Y:S07]  /*7220*/  HMMA.16816.F32.BF16 R28, R64, R12.reuse, RZ ;  /* 0x0000000c401c723c */ /* 0x084fee00000418ff */
[----:B------:R-:W2:Y:S01]  /*7230*/  MUFU.TANH R179, R179 ;  /* 0x000000b300b37308 */ /* 0x000ea20000002400 */
[----:B------:R-:W-:Y:S03]  /*7240*/  HMMA.16816.F32.BF16 R44, R60, R12, RZ ;  /* 0x0000000c3c2c723c */ /* 0x000fe600000418ff */
[----:B------:R-:W-:Y:S01]  /*7250*/  FMUL.FTZ R152, R152, UR7 ;  /* 0x0000000798987c20 */ /* 0x000fe20008410000 */
[----:B------:R-:W-:Y:S01]  /*7260*/  FMUL.FTZ R153, R153, UR7 ;  /* 0x0000000799997c20 */ /* 0x000fe20008410000 */
[----:B------:R-:W-:Y:S01]  /*7270*/  FMUL.FTZ R154, R154, UR7 ;  /* 0x000000079a9a7c20 */ /* 0x000fe20008410000 */
[----:B------:R-:W-:Y:S01]  /*7280*/  FMUL.FTZ R155, R155, UR7 ;  /* 0x000000079b9b7c20 */ /* 0x000fe20008410000 */
        /* <DEDUP_REMOVED lines=12> */
[----:B------:R-:W1:Y:S01]  /*7350*/  MUFU.TANH R231, R152 ;  /* 0x0000009800e77308 */ /* 0x000e620000002400 */
[C---:B------:R-:W-:Y:S07]  /*7360*/  HMMA.16816.F32.BF16 R28, R52.reuse, R24, R28 ;  /* 0x00000018341c723c */ /* 0x040fee000004181c */
[----:B------:R-:W1:Y:S01]  /*7370*/  MUFU.TANH R229, R153 ;  /* 0x0000009900e57308 */ /* 0x000e620000002400 */
[-C--:B------:R-:W-:Y:S07]  /*7380*/  HMMA.16816.F32.BF16 R64, R52, R26.reuse, R64 ;  /* 0x0000001a3440723c */ /* 0x080fee0000041840 */
[----:B------:R-:W1:Y:S01]  /*7390*/  MUFU.TANH R195, R154 ;  /* 0x0000009a00c37308 */ /* 0x000e620000002400 */
[----:B------:R-:W-:Y:S07]  /*73a0*/  HMMA.16816.F32.BF16 R60, R48, R26, R60 ;  /* 0x0000001a303c723c */ /* 0x000fee000004183c */
[----:B------:R-:W1:Y:S01]  /*73b0*/  MUFU.TANH R183, R155 ;  /* 0x0000009b00b77308 */ /* 0x000e620000002400 */
[-C--:B-----5:R-:W-:Y:S08]  /*73c0*/  HMMA.16816.F32.BF16 R28, R36, R40.reuse, R28 ;  /* 0x00000028241c723c */ /* 0x0a0ff0000004181c */
[----:B------:R-:W-:Y:S08]  /*73d0*/  HMMA.16816.F32.BF16 R144, R32, R40, R144 ;  /* 0x000000282090723c */ /* 0x000ff00000041890 */
[-C--:B------:R-:W-:Y:S08]  /*73e0*/  HMMA.16816.F32.BF16 R64, R36, R42.reuse, R64 ;  /* 0x0000002a2440723c */ /* 0x080ff00000041840 */
[----:B------:R-:W-:Y:S08]  /*73f0*/  HMMA.16816.F32.BF16 R60, R32, R42, R60 ;  /* 0x0000002a203c723c */ /* 0x000ff0000004183c */
[-C--:B------:R-:W-:Y:S08]  /*7400*/  HMMA.16816.F32.BF16 R8, R16, R6.reuse, R8 ;  /* 0x000000061008723c */ /* 0x080ff00000041808 */
[C---:B------:R-:W-:Y:S08]  /*7410*/  HMMA.16816.F32.BF16 R56, R20.reuse, R6, R56 ;  /* 0x000000061438723c */ /* 0x040ff00000041838 */
[-C--:B----4-:R-:W-:Y:S03]  /*7420*/  HMMA.16816.F32.BF16 R28, R20, R44.reuse, R28 ;  /* 0x0000002c141c723c */ /* 0x090fe6000004181c */
[----:B------:R-:W-:Y:S01]  /*7430*/  FMUL.FTZ R9, R9, UR7 ;  /* 0x0000000709097c20 */ /* 0x000fe20008410000 */
[----:B------:R-:W-:Y:S01]  /*7440*/  FMUL.FTZ R10, R10, UR7 ;  /* 0x000000070a0a7c20 */ /* 0x000fe20008410000 */
[----:B------:R-:W-:Y:S01]  /*7450*/  FMUL.FTZ R227, R8, UR7 ;  /* 0x0000000708e37c20 */ /* 0x000fe20008410000 */
[----:B------:R-:W-:Y:S01]  /*7460*/  FMUL.FTZ R8, R11, UR7 ;  /* 0x000000070b087c20 */ /* 0x000fe20008410000 */
[----:B------:R4:W1:Y:S01]  /*7470*/  MUFU.TANH R225, R9 ;  /* 0x0000000900e17308 */ /* 0x0008620000002400 */
[----:B------:R-:W-:Y:S03]  /*7480*/  HMMA.16816.F32.BF16 R144, R16, R44, R144 ;  /* 0x0000002c1090723c */ /* 0x000fe60000041890 */
        /* <DEDUP_REMOVED lines=8> */
[----:B------:R-:W-:-:S02]  /*7510*/  FMUL.FTZ R31, R31, UR7 ;  /* 0x000000071f1f7c20 */ /* 0x000fc40008410000 */
[----:B------:R-:W1:Y:S01]  /*7520*/  MUFU.TANH R12, R12 ;  /* 0x0000000c000c7308 */ /* 0x000e620000002400 */
[----:B------:R-:W-:Y:S01]  /*7530*/  HMMA.16816.F32.BF16 R60, R16, R46, R60 ;  /* 0x0000002e103c723c */ /* 0x000fe2000004183c */
[----:B----4-:R-:W-:Y:S02]  /*7540*/  FMUL.FTZ R9, R30, UR7 ;  /* 0x000000071e097c20 */ /* 0x010fe40008410000 */
[----:B------:R-:W-:Y:S01]  /*7550*/  FMUL.FTZ R20, R145, UR7 ;  /* 0x0000000791147c20 */ /* 0x000fe20008410000 */
[----:B------:R-:W-:Y:S01]  /*7560*/  FMUL.FTZ R22, R146, UR7 ;  /* 0x0000000792167c20 */ /* 0x000fe20008410000 */
[----:B------:R-:W-:Y:S02]  /*7570*/  FMUL.FTZ R59, R147, UR7 ;  /* 0x00000007933b7c20 */ /* 0x000fe40008410000 */
[----:B------:R-:W4:Y:S01]  /*7580*/  MUFU.TANH R13, R13 ;  /* 0x0000000d000d7308 */ /* 0x000f220000002400 */
[----:B-----5:R-:W-:-:S03]  /*7590*/  FMUL.FTZ R10, R144, UR7 ;  /* 0x00000007900a7c20 */ /* 0x020fc60008410000 */
[----:B------:R-:W-:Y:S01]  /*75a0*/  FMUL.FTZ R45, R64, UR7 ;  /* 0x00000007402d7c20 */ /* 0x000fe20008410000 */
[----:B------:R-:W-:Y:S01]  /*75b0*/  FMUL.FTZ R43, R65, UR7 ;  /* 0x00000007412b7c20 */ /* 0x000fe20008410000 */
[----:B------:R-:W-:Y:S01]  /*75c0*/  FMUL.FTZ R40, R66, UR7 ;  /* 0x0000000742287c20 */ /* 0x000fe20008410000 */
[----:B------:R-:W-:Y:S01]  /*75d0*/  FMUL.FTZ R39, R67, UR7 ;  /* 0x0000000743277c20 */ /* 0x000fe20008410000 */
[----:B------:R-:W1:Y:S04]  /*75e0*/  MUFU.TANH R6, R6 ;  /* 0x0000000600067308 */ /* 0x000e680000002400 */
[----:B------:R-:W-:Y:S01]  /*75f0*/  FMUL.FTZ R32, R61, UR7 ;  /* 0x000000073d207c20 */ /* 0x000fe20008410000 */
[----:B------:R-:W-:Y:S01]  /*7600*/  FMUL.FTZ R57, R62, UR7 ;  /* 0x000000073e397c20 */ /* 0x000fe20008410000 */
[----:B------:R-:W-:Y:S01]  /*7610*/  FMUL.FTZ R55, R63, UR7 ;  /* 0x000000073f377c20 */ /* 0x000fe20008410000 */
[----:B------:R-:W-:Y:S01]  /*7620*/  FMUL.FTZ R60, R60, UR7 ;  /* 0x000000073c3c7c20 */ /* 0x000fe20008410000 */
        /* <DEDUP_REMOVED lines=18> */
[----:B------:R-:W1:Y:S01]  /*7750*/  MUFU.TANH R55, R55 ;  /* 0x0000003700377308 */ /* 0x000e620000002400 */
[----:B------:R-:W-:Y:S06]  /*7760*/  BAR.SYNC.DEFER_BLOCKING 0x0 ;  /* 0x0000000000007b1d */ /* 0x000fec0000010000 */
[----:B--234-:R-:W-:Y:S05]  /*7770*/  @!P6 BRA `(.L_x_1218) ;  /* 0x0000000000b0e947 */ /* 0x01cfea0003800000 */
[----:B------:R-:W-:Y:S01]  /*7780*/  VIADD R11, R156, 0xfffffffd ;  /* 0xfffffffd9c0b7836 */ /* 0x000fe20000000000 */
[----:B------:R2:W-:Y:S01]  /*7790*/  @P0 STS.128 [R213+0x4000], RZ ;  /* 0x004000ffd5000388 */ /* 0x0005e20000000c00 */
[----:B------:R-:W-:Y:S02]  /*77a0*/  BSSY.RECONVERGENT B0, `(.L_x_1219) ;  /* 0x0000028000007945 */ /* 0x000fe40003800200 */
[----:B------:R-:W-:-:S04]  /*77b0*/  IMAD.WIDE.U32 R16, R11, R140, RZ ;  /* 0x0000008c0b107225 */ /* 0x000fc800078e00ff */
[----:B------:R-:W-:Y:S02]  /*77c0*/  IMAD R11, R11, R141, R17 ;  /* 0x0000008d0b0b7224 */ /* 0x000fe400078e0211 */
[----:B------:R-:W-:-:S03]  /*77d0*/  IMAD.SHL.U32 R26, R16, 0x40, RZ ;  /* 0x00000040101a7824 */ /* 0x000fc600078e00ff */
[----:B------:R-:W-:Y:S02]  /*77e0*/  SHF.L.U64.HI R27, R16, 0x6, R11 ;  /* 0x00000006101b7819 */ /* 0x000fe4000001020b */
[CC--:B------:R-:W-:Y:S02]  /*77f0*/  @!P0 LEA R11, P2, R140.reuse, R26.reuse, 0x4 ;  /* 0x0000001a8c0b8211 */ /* 0x0c0fe400078420ff */
[----:B------:R-:W-:Y:S02]  /*7800*/  @!P0 LEA R15, P1, R140, R26, 0x5 ;  /* 0x0000001a8c0f8211 */ /* 0x000fe400078228ff */
[-C--:B------:R-:W-:Y:S02]  /*7810*/  @!P0 LEA R34, P3, R26, R210.reuse, 0x1 ;  /* 0x000000d21a228211 */ /* 0x080fe400078608ff */
[----:B------:R-:W-:Y:S02]  /*7820*/  @!P0 LEA.HI.X R16, R140, R27, R141, 0x4, P2 ;  /* 0x0000001b8c108211 */ /* 0x000fe400010f248d */
[----:B------:R-:W-:-:S02]  /*7830*/  @!P0 LEA R30, P2, R11, R210, 0x1 ;  /* 0x000000d20b1e8211 */ /* 0x000fc400078408ff */
[----:B------:R-:W-:Y:S02]  /*7840*/  @!P0 LEA.HI.X R18, R140, R27, R141, 0x5, P1 ;  /* 0x0000001b8c128211 */ /* 0x000fe400008f2c8d */
[----:B------:R-:W-:Y:S02]  /*7850*/  @!P0 LEA R28, P1, R15, R210, 0x1 ;  /* 0x000000d20f1c8211 */ /* 0x000fe400078208ff */
[-C--:B------:R-:W-:Y:S02]  /*7860*/  @!P0 LEA.HI.X R35, R26, R209.reuse, R27, 0x1, P3 ;  /* 0x000000d11a238211 */ /* 0x080fe400018f0c1b */
[-C--:B-1----:R-:W-:Y:S02]  /*7870*/  @!P0 LEA.HI.X R31, R11, R209.reuse, R16, 0x1, P2 ;  /* 0x000000d10b1f8211 */ /* 0x082fe400010f0c10 */
        /* <DEDUP_REMOVED lines=26> */
.L_x_1220:
[----:B------:R-:W-:Y:S05]  /*7a20*/  BSYNC.RECONVERGENT B0 ;  /* 0x0000000000007941 */ /* 0x000fea0003800200 */
.L_x_1219:
[----:B------:R-:W0:Y:S02]  /*7a30*/  LDGDEPBAR ;  /* 0x00000000000079af */ /* 0x000e240000000000 */
.L_x_1218:
[----:B------:R-:W-:-:S04]  /*7a40*/  IMAD R146, R156, 0x40, R137 ;  /* 0x000000409c927824 */ /* 0x000fc800078e0289 */
[C---:B-12---:R-:W-:Y:S01]  /*7a50*/  VIADD R31, R146.reuse, 0xffffff80 ;  /* 0xffffff80921f7836 */ /* 0x046fe20000000000 */
[C---:B------:R-:W-:Y:S01]  /*7a60*/  IADD3 R37, PT, PT, R146.reuse, -0x7f, RZ ;  /* 0xffffff8192257810 */ /* 0x040fe20007ffe0ff */
[C---:B------:R-:W-:Y:S01]  /*7a70*/  VIADD R36, R146.reuse, 0xffffff91 ;  /* 0xffffff9192247836 */ /* 0x040fe20000000000 */
[C---:B------:R-:W-:Y:S01]  /*7a80*/  IADD3 R33, PT, PT, R146.reuse, -0x70, RZ ;  /* 0xffffff9092217810 */ /* 0x040fe20007ffe0ff */
[C---:B------:R-:W-:Y:S01]  /*7a90*/  VIADD R35, R146.reuse, 0xffffff88 ;  /* 0xffffff8892237836 */ /* 0x040fe20000000000 */
[-C--:B------:R-:W-:Y:S01]  /*7aa0*/  ISETP.GE.AND P5, PT, R31, R159.reuse, PT ;  /* 0x0000009f1f00720c */ /* 0x080fe20003fa6270 */
[C---:B------:R-:W-:Y:S01]  /*7ab0*/  VIADD R29, R146.reuse, 0xffffff89 ;  /* 0xffffff89921d7836 */ /* 0x040fe20000000000 */
[-C--:B------:R-:W-:Y:S01]  /*7ac0*/  ISETP.GE.AND P3, PT, R37, R159.reuse, PT ;  /* 0x0000009f2500720c */ /* 0x080fe20003f66270 */
[----:B------:R-:W-:Y:S01]  /*7ad0*/  VIADD R34, R146, 0xffffff98 ;  /* 0xffffff9892227836 */ /* 0x000fe20000000000 */
[----:B------:R-:W-:Y:S01]  /*7ae0*/  FSEL R15, R0, -INF , !P5 ;  /* 0xff800000000f7808 */ /* 0x000fe20006800000 */
[C---:B------:R-:W-:Y:S01]  /*7af0*/  VIADD R27, R146.reuse, 0xffffffa1 ;  /* 0xffffffa1921b7836 */ /* 0x040fe20000000000 */
[-C--:B------:R-:W-:Y:S01]  /*7b00*/  ISETP.GE.AND P2, PT, R33, R159.reuse, PT ;  /* 0x0000009f2100720c */ /* 0x080fe20003f46270 */
[----:B------:R-:W-:Y:S01]  /*7b10*/  VIADD R28, R146, 0xffffffa0 ;  /* 0xffffffa0921c7836 */ /* 0x000fe20000000000 */
[-C--:B------:R-:W-:Y:S01]  /*7b20*/  ISETP.GE.AND P5, PT, R36, R159.reuse, PT ;  /* 0x0000009f2400720c */ /* 0x080fe20003fa6270 */
[C---:B------:R-:W-:Y:S01]  /*7b30*/  VIADD R25, R146.reuse, 0xffffffa9 ;  /* 0xffffffa992197836 */ /* 0x040fe20000000000 */
[C---:B------:R-:W-:Y:S01]  /*7b40*/  IADD3 R26, PT, PT, R146.reuse, -0x58, RZ ;  /* 0xffffffa8921a7810 */ /* 0x040fe20007ffe0ff */
[C---:B------:R-:W-:Y:S01]  /*7b50*/  VIADD R17, R146.reuse, 0xffffffb8 ;  /* 0xffffffb892117836 */ /* 0x040fe20000000000 */
[-C--:B------:R-:W-:Y:S01]  /*7b60*/  ISETP.GE.AND P1, PT, R35, R159.reuse, PT ;  /* 0x0000009f2300720c */ /* 0x080fe20003f26270 */
[----:B------:R-:W-:Y:S01]  /*7b70*/  VIADD R19, R146, 0xffffffb0 ;  /* 0xffffffb092137836 */ /* 0x000fe20000000000 */
[----:B------:R-:W-:-:S02]  /*7b80*/  ISETP.GE.AND P4, PT, R29, R159, PT ;  /* 0x0000009f1d00720c */ /* 0x000fc40003f86270 */
[----:B------:R-:W-:Y:S02]  /*7b90*/  IADD3 R30, PT, PT, R146, -0x67, RZ ;  /* 0xffffff99921e7810 */ /* 0x000fe40007ffe0ff */
[----:B------:R-:W-:Y:S02]  /*7ba0*/  FSEL R23, R132, -INF , !P3 ;  /* 0xff80000084177808 */ /* 0x000fe40005800000 */
[----:B------:R-:W-:Y:S02]  /*7bb0*/  ISETP.GE.AND P3, PT, R34, R159, PT ;  /* 0x0000009f2200720c */ /* 0x000fe40003f66270 */
[----:B------:R-:W-:Y:S02]  /*7bc0*/  FSEL R237, R237, -INF , !P2 ;  /* 0xff800000eded7808 */ /* 0x000fe40005000000 */
[----:B------:R-:W-:Y:S02]  /*7bd0*/  FSEL R235, R235, -INF , !P5 ;  /* 0xff800000ebeb7808 */ /* 0x000fe40006800000 */
[----:B------:R-:W-:-:S02]  /*7be0*/  FSEL R11, R163, -INF , !P1 ;  /* 0xff800000a30b7808 */ /* 0x000fc40004800000 */
[----:B------:R-:W-:Y:S02]  /*7bf0*/  FSEL R21, R165, -INF , !P4 ;  /* 0xff800000a5157808 */ /* 0x000fe40006000000 */
[-C--:B------:R-:W-:Y:S02]  /*7c00*/  ISETP.GE.AND P2, PT, R27, R159.reuse, PT ;  /* 0x0000009f1b00720c */ /* 0x080fe40003f46270 */
[-C--:B------:R-:W-:Y:S02]  /*7c10*/  ISETP.GE.AND P5, PT, R26, R159.reuse, PT ;  /* 0x0000009f1a00720c */ /* 0x080fe40003fa6270 */
[----:B------:R-:W-:Y:S02]  /*7c20*/  IADD3 R16, PT, PT, R146, -0x47, RZ ;  /* 0xffffffb992107810 */ /* 0x000fe40007ffe0ff */
[-C--:B------:R-:W-:Y:S02]  /*7c30*/  ISETP.GE.AND P1, PT, R30, R159.reuse, PT ;  /* 0x0000009f1e00720c */ /* 0x080fe40003f26270 */
        /* <DEDUP_REMOVED lines=10> */
[-C--:B------:R-:W-:Y:S02]  /*7ce0*/  ISETP.GE.AND P1, PT, R19, R159.reuse, PT ;  /* 0x0000009f1300720c */ /* 0x080fe40003f26270 */
[----:B------:R-:W-:Y:S02]  /*7cf0*/  ISETP.GE.AND P4, PT, R18, R159, PT ;  /* 0x0000009f1200720c */ /* 0x000fe40003f86270 */
[----:B------:R-:W-:-:S02]  /*7d00*/  FSEL R163, R13, -INF , !P3 ;  /* 0xff8000000da37808 */ /* 0x000fc40005800000 */
[-C--:B------:R-:W-:Y:S02]  /*7d10*/  ISETP.GE.AND P3, PT, R31, R158.reuse, PT ;  /* 0x0000009e1f00720c */ /* 0x080fe40003f66270 */
[----:B------:R-:W-:Y:S02]  /*7d20*/  FSEL R45, R45, -INF , !P2 ;  /* 0xff8000002d2d7808 */ /* 0x000fe40005000000 */
[----:B------:R-:W-:Y:S02]  /*7d30*/  FSEL R43, R43, -INF , !P5 ;  /* 0xff8000002b2b7808 */ /* 0x000fe40006800000 */
[----:B------:R-:W-:Y:S02]  /*7d40*/  FSEL R49, R14, -INF , !P1 ;  /* 0xff8000000e317808 */ /* 0x000fe40004800000 */
[----:B------:R-:W-:Y:S02]  /*7d50*/  FSEL R47, R24, -INF , !P4 ;  /* 0xff800000182f7808 */ /* 0x000fe40006000000 */
[----:B------:R-:W-:-:S02]  /*7d60*/  ISETP.GE.AND P2, PT, R37, R158, PT ;  /* 0x0000009e2500720c */ /* 0x000fc40003f46270 */
[----:B------:R-:W-:Y:S02]  /*7d70*/  ISETP.GE.AND P5, PT, R35, R158, PT ;  /* 0x0000009e2300720c */ /* 0x000fe40003fa6270 */
[C---:B------:R-:W-:Y:S02]  /*7d80*/  ISETP.GE.AND P1, PT, R31.reuse, R157, PT ;  /* 0x0000009d1f00720c */ /* 0x040fe40003f26270 */
[----:B------:R-:W-:Y:S02]  /*7d90*/  ISETP.GE.AND P4, PT, R31, R2, PT ;  /* 0x000000021f00720c */ /* 0x000fe40003f86270 */
[----:B------:R-:W-:Y:S02]  /*7da0*/  FSEL R31, R3, -INF , !P3 ;  /* 0xff800000031f7808 */ /* 0x000fe40005800000 */
[----:B------:R-:W-:Y:S02]  /*7db0*/  ISETP.GE.AND P3, PT, R29, R158, PT ;  /* 0x0000009e1d00720c */ /* 0x000fe40003f66270 */
[----:B------:R-:W-:-:S02]  /*7dc0*/  FSEL R51, R160, -INF , !P2 ;  /* 0xff800000a0337808 */ /* 0x000fc40005000000 */
[----:B------:R-:W-:Y:S02]  /*7dd0*/  FSEL R168, R168, -INF , !P5 ;  /* 0xff800000a8a87808 */ /* 0x000fe40006800000 */
[C---:B------:R-:W-:Y:S02]  /*7de0*/  ISETP.GE.AND P2, PT, R37.reuse, R157, PT ;  /* 0x0000009d2500720c */ /* 0x040fe40003f46270 */
[-C--:B------:R-:W-:Y:S02]  /*7df0*/  ISETP.GE.AND P5, PT, R37, R2.reuse, PT ;  /* 0x000000022500720c */ /* 0x080fe40003fa6270 */
        /* <DEDUP_REMOVED lines=9> */
[C---:B------:R-:W-:Y:S02]  /*7e90*/  ISETP.GE.AND P1, PT, R33.reuse, R2, PT ;  /* 0x000000022100720c */ /* 0x040fe40003f26270 */
        /* <DEDUP_REMOVED lines=33> */
[-C--:B------:R-:W-:Y:S02]  /*80b0*/  ISETP.GE.AND P1, PT, R18, R157.reuse, PT ;  /* 0x0000009d1200720c */ /* 0x080fe40003f26270 */
[----:B------:R-:W-:-:S02]  /*80c0*/  ISETP.GE.AND P2, PT, R25, R157, PT ;  /* 0x0000009d1900720c */ /* 0x000fc40003f46270 */
[----:B------:R-:W-:Y:S02]  /*80d0*/  ISETP.GE.AND P3, PT, R25, R2, PT ;  /* 0x000000021900720c */ /* 0x000fe40003f66270 */
[----:B------:R-:W-:Y:S02]  /*80e0*/  FSEL R12, R149, -INF , !P4 ;  /* 0xff800000950c7808 */ /* 0x000fe40006000000 */
[----:B------:R-:W-:Y:S02]  /*80f0*/  FMNMX3.FTZ R3, R134, R37, R162, !PT ;  /* 0x0000002586037276 */ /* 0x000fe400078100a2 */
[----:B------:R-:W-:Y:S02]  /*8100*/  FSEL R67, R20, -INF , !P1 ;  /* 0xff80000014437808 */ /* 0x000fe40004800000 */
[----:B------:R-:W-:Y:S02]  /*8110*/  FSEL R225, R225, -INF , !P2 ;  /* 0xff800000e1e17808 */ /* 0x000fe40005000000 */
[----:B------:R-:W-:-:S02]  /*8120*/  FSEL R179, R8, -INF , !P3 ;  /* 0xff80000008b37808 */ /* 0x000fc40005800000 */
[----:B------:R-:W-:Y:S02]  /*8130*/  ISETP.GE.AND P1, PT, R17, R157, PT ;  /* 0x0000009d1100720c */ /* 0x000fe40003f26270 */
[----:B------:R-:W-:Y:S02]  /*8140*/  ISETP.GE.AND P2, PT, R19, R2, PT ;  /* 0x000000021300720c */ /* 0x000fe40003f46270 */
[----:B------:R-:W-:Y:S02]  /*8150*/  FMNMX3.FTZ R10, R136, R15, R23, !PT ;  /* 0x0000000f880a7276 */ /* 0x000fe40007810017 */
[----:B------:R-:W-:Y:S02]  /*8160*/  FMNMX3.FTZ R0, R3, R148, R12, !PT ;  /* 0x0000009403007276 */ /* 0x000fe4000781000c */
[----:B------:R-:W-:Y:S02]  /*8170*/  FMNMX3.FTZ R8, R133, R35, R13, !PT ;  /* 0x0000002385087276 */ /* 0x000fe4000781000d */
[----:B------:R-:W-:-:S02]  /*8180*/  FSEL R65, R65, -INF , !P1 ;  /* 0xff80000041417808 */ /* 0x000fc40004800000 */
[----:B------:R-:W-:Y:S02]  /*8190*/  FSEL R61, R22, -INF , !P2 ;  /* 0xff800000163d7808 */ /* 0x000fe40005000000 */
[----:B------:R-:W-:Y:S02]  /*81a0*/  FMNMX3.FTZ R10, R10, R11, R21, !PT ;  /* 0x0000000b0a0a7276 */ /* 0x000fe40007810015 */
[----:B------:R-:W-:Y:S02]  /*81b0*/  FMNMX3.FTZ R0, R0, R249, R251, !PT ;  /* 0x000000f900007276 */ /* 0x000fe400078100fb */
[----:B------:R-:W-:Y:S02]  /*81c0*/  FMNMX3.FTZ R8, R8, R29, R33, !PT ;  /* 0x0000001d08087276 */ /* 0x000fe40007810021 */
[----:B------:R-:W-:Y:S02]  /*81d0*/  ISETP.GE.AND P1, PT, R16, R157, PT ;  /* 0x0000009d1000720c */ /* 0x000fe40003f26270 */
[----:B------:R-:W-:-:S02]  /*81e0*/  ISETP.GE.AND P2, PT, R18, R2, PT ;  /* 0x000000021200720c */ /* 0x000fc40003f46270 */
[----:B------:R-:W-:Y:S02]  /*81f0*/  FMNMX3.FTZ R10, R10, R237, R235, !PT ;  /* 0x000000ed0a0a7276 */ /* 0x000fe400078100eb */
[----:B------:R-:W-:Y:S02]  /*8200*/  FMNMX3.FTZ R0, R0, R247, R245, !PT ;  /* 0x000000f700007276 */ /* 0x000fe400078100f5 */
[----:B------:R-:W-:Y:S02]  /*8210*/  FMNMX3.FTZ R8, R8, R243, R147, !PT ;  /* 0x000000f308087276 */ /* 0x000fe40007810093 */
[----:B------:R-:W-:Y:S02]  /*8220*/  FSEL R63, R32, -INF , !P1 ;  /* 0xff800000203f7808 */ /* 0x000fe40004800000 */
[----:B------:R-:W-:Y:S02]  /*8230*/  FSEL R59, R59, -INF , !P2 ;  /* 0xff8000003b3b7808 */ /* 0x000fe40005000000 */
[----:B------:R-:W-:-:S02]  /*8240*/  ISETP.GE.AND P1, PT, R16, R2, PT ;  /* 0x000000021000720c */ /* 0x000fc40003f26270 */
[----:B------:R-:W-:Y:S02]  /*8250*/  ISETP.GE.AND P2, PT, R17, R2, PT ;  /* 0x000000021100720c */ /* 0x000fe40003f46270 */
[----:B------:R-:W-:Y:S02]  /*8260*/  ISETP.GE.AND P4, PT, R36, R158, PT ;  /* 0x0000009e2400720c */ /* 0x000fe40003f86270 */
[----:B------:R-:W-:Y:S02]  /*8270*/  FMNMX3.FTZ R14, R135, R31, R51, !PT ;  /* 0x0000001f870e7276 */ /* 0x000fe40007810033 */
[----:B------:R-:W-:Y:S02]  /*8280*/  FMNMX3.FTZ R10, R10, R233, R173, !PT ;  /* 0x000000e90a0a7276 */ /* 0x000fe400078100ad */
[----:B------:R-:W-:Y:S02]  /*8290*/  FMNMX3.FTZ R0, R0, R231, R229, !PT ;  /* 0x000000e700007276 */ /* 0x000fe400078100e5 */
[----:B------:R-:W-:-:S02]  /*82a0*/  FMNMX3.FTZ R8, R8, R171, R153, !PT ;  /* 0x000000ab08087276 */ /* 0x000fc40007810099 */
[----:B------:R-:W-:Y:S02]  /*82b0*/  FSEL R55, R55, -INF , !P1 ;  /* 0xff80000037377808 */ /* 0x000fe40004800000 */
[----:B------:R-:W-:Y:S02]  /*82c0*/  FSEL R57, R57, -INF , !P2 ;  /* 0xff80000039397808 */ /* 0x000fe40005000000 */
[-C--:B------:R-:W-:Y:S02]  /*82d0*/  ISETP.GE.AND P1, PT, R28, R158.reuse, PT ;  /* 0x0000009e1c00720c */ /* 0x080fe40003f26270 */
[-C--:B------:R-:W-:Y:S02]  /*82e0*/  ISETP.GE.AND P3, PT, R34, R158.reuse, PT ;  /* 0x0000009e2200720c */ /* 0x080fe40003f66270 */
[----:B------:R-:W-:Y:S02]  /*82f0*/  ISETP.GE.AND P2, PT, R30, R158, PT ;  /* 0x0000009e1e00720c */ /* 0x000fe40003f46270 */
[----:B------:R-:W-:-:S02]  /*8300*/  FSEL R241, R172, -INF , !P5 ;  /* 0xff800000acf17808 */ /* 0x000fc40006800000 */
[----:B------:R-:W-:Y:S02]  /*8310*/  FSEL R239, R239, -INF , !P4 ;  /* 0xff800000efef7808 */ /* 0x000fe40006000000 */
[----:B------:R-:W-:Y:S02]  /*8320*/  FMNMX3.FTZ R14, R14, R168, R53, !PT ;  /* 0x000000a80e0e7276 */ /* 0x000fe40007810035 */
[----:B------:R-:W-:Y:S02]  /*8330*/  FMNMX3.FTZ R10, R10, R169, R167, !PT ;  /* 0x000000a90a0a7276 */ /* 0x000fe400078100a7 */
[----:B------:R-:W-:Y:S02]  /*8340*/  FMNMX3.FTZ R0, R0, R227, R225, !PT ;  /* 0x000000e300007276 */ /* 0x000fe400078100e1 */
[----:B------:R-:W-:Y:S02]  /*8350*/  FMNMX3.FTZ R8, R8, R195, R183, !PT ;  /* 0x000000c308087276 */ /* 0x000fe400078100b7 */
[----:B------:R-:W-:-:S02]  /*8360*/  FSEL R161, R4, -INF , !P1 ;  /* 0xff80000004a17808 */ /* 0x000fc40004800000 */
[----:B------:R-:W-:Y:S02]  /*8370*/  ISETP.GE.AND P5, PT, R27, R158, PT ;  /* 0x0000009e1b00720c */ /* 0x000fe40003fa6270 */
[----:B------:R-:W-:Y:S02]  /*8380*/  FSEL R175, R175, -INF , !P3 ;  /* 0xff800000afaf7808 */ /* 0x000fe40005800000 */
[----:B------:R-:W-:Y:S02]  /*8390*/  FSEL R177, R177, -INF , !P2 ;  /* 0xff800000b1b17808 */ /* 0x000fe40005000000 */
[----:B------:R-:W-:Y:S02]  /*83a0*/  FMNMX3.FTZ R4, R14, R241, R239, !PT ;  /* 0x000000f10e047276 */ /* 0x000fe400078100ef */
[----:B------:R-:W-:Y:S02]  /*83b0*/  FMNMX3.FTZ R10, R10, R165, R163, !PT ;  /* 0x000000a50a0a7276 */ /* 0x000fe400078100a3 */
[----:B------:R-:W-:-:S02]  /*83c0*/  FMNMX3.FTZ R0, R0, R137, R67, !PT ;  /* 0x0000008900007276 */ /* 0x000fc40007810043 */
[----:B------:R-:W-:Y:S02]  /*83d0*/  FMNMX3.FTZ R8, R8, R181, R179, !PT ;  /* 0x000000b508087276 */ /* 0x000fe400078100b3 */
[-C--:B------:R-:W-:Y:S02]  /*83e0*/  ISETP.GE.AND P4, PT, R26, R158.reuse, PT ;  /* 0x0000009e1a00720c */ /* 0x080fe40003f86270 */
[----:B------:R-:W-:Y:S02]  /*83f0*/  ISETP.GE.AND P3, PT, R25, R158, PT ;  /* 0x0000009e1900720c */ /* 0x000fe40003f66270 */
[----:B------:R-:W-:Y:S02]  /*8400*/  FSEL R155, R5, -INF , !P5 ;  /* 0xff800000059b7808 */ /* 0x000fe40006800000 */
[----:B------:R-:W-:Y:S02]  /*8410*/  FMNMX3.FTZ R4, R4, R175, R177, !PT ;  /* 0x000000af04047276 */ /* 0x000fe400078100b1 */
[----:B------:R-:W-:-:S02]  /*8420*/  FMNMX3.FTZ R10, R10, R49, R47, !PT ;  /* 0x000000310a0a7276 */ /* 0x000fc4000781002f */
[----:B------:R-:W-:Y:S02]  /*8430*/  FMNMX3.FTZ R0, R0, R65, R63, !PT ;  /* 0x0000004100007276 */ /* 0x000fe4000781003f */
[----:B------:R-:W-:Y:S02]  /*8440*/  FMNMX3.FTZ R8, R8, R61, R59, !PT ;  /* 0x0000003d08087276 */ /* 0x000fe4000781003b */
[-C--:B------:R-:W-:Y:S01]  /*8450*/  ISETP.GE.AND P2, PT, R19, R158.reuse, PT ;  /* 0x0000009e1300720c */ /* 0x080fe20003f46270 */
[----:B------:R-:W1:Y:S01]  /*8460*/  SHFL.BFLY PT, R145, R0, 0x2, 0x1f ;  /* 0x0c401f0000917f89 */ /* 0x000e6200000e0000 */
[----:B------:R-:W-:Y:S02]  /*8470*/  ISETP.GE.AND P1, PT, R18, R158, PT ;  /* 0x0000009e1200720c */ /* 0x000fe40003f26270 */
[----:B------:R-:W-:Y:S02]  /*8480*/  FSEL R151, R6, -INF , !P4 ;  /* 0xff80000006977808 */ /* 0x000fe40006000000 */
[----:B------:R-:W-:-:S02]  /*8490*/  FSEL R149, R7, -INF , !P3 ;  /* 0xff80000007957808 */ /* 0x000fc40005800000 */
[----:B------:R-:W-:Y:S02]  /*84a0*/  FMNMX3.FTZ R4, R4, R161, R155, !PT ;  /* 0x000000a104047276 */ /* 0x000fe4000781009b */
[----:B------:R-:W-:Y:S02]  /*84b0*/  FMNMX3.FTZ R3, R10, R45, R43, !PT ;  /* 0x0000002d0a037276 */ /* 0x000fe4000781002b */
[----:B------:R-:W-:Y:S02]  /*84c0*/  FMNMX3.FTZ R8, R8, R57, R55, !PT ;  /* 0x0000003908087276 */ /* 0x000fe40007810037 */
[-C--:B------:R-:W-:Y:S01]  /*84d0*/  ISETP.GE.AND P5, PT, R17, R158.reuse, PT ;  /* 0x0000009e1100720c */ /* 0x080fe20003fa6270 */
[----:B------:R-:W2:Y:S01]  /*84e0*/  SHFL.BFLY PT, R10, R3, 0x2, 0x1f ;  /* 0x0c401f00030a7f89 */ /* 0x000ea200000e0000 */
[----:B------:R-:W-:Y:S02]  /*84f0*/  ISETP.GE.AND P4, PT, R16, R158, PT ;  /* 0x0000009e1000720c */ /* 0x000fe40003f86270 */
[----:B------:R-:W-:Y:S01]  /*8500*/  FSEL R42, R9, -INF , !P2 ;  /* 0xff800000092a7808 */ /* 0x000fe20005000000 */
[----:B------:R-:W3:Y:S01]  /*8510*/  SHFL.BFLY PT, R27, R8, 0x2, 0x1f ;  /* 0x0c401f00081b7f89 */ /* 0x000ee200000e0000 */
[----:B------:R-:W-:-:S02]  /*8520*/  FSEL R41, R41, -INF , !P1 ;  /* 0xff80000029297808 */ /* 0x000fc40004800000 */
[----:B------:R-:W-:Y:S01]  /*8530*/  FMNMX3.FTZ R4, R4, R151, R149, !PT ;  /* 0x0000009704047276 */ /* 0x000fe20007810095 */
[----:B------:R-:W-:Y:S01]  /*8540*/  LDSM.16.MT88.4 R16, [R188+0x6000] ;  /* 0x00600000bc10783b */ /* 0x000fe20000004200 */
[----:B------:R-:W-:Y:S02]  /*8550*/  FSEL R40, R40, -INF , !P5 ;  /* 0xff80000028287808 */ /* 0x000fe40006800000 */
[----:B------:R-:W-:Y:S02]  /*8560*/  FSEL R39, R39, -INF , !P4 ;  /* 0xff80000027277808 */ /* 0x000fe40006000000 */
[----:B------:R-:W-:Y:S02]  /*8570*/  FMNMX3.FTZ R4, R4, R42, R41, !PT ;  /* 0x0000002a04047276 */ /* 0x000fe40007810029 */
[----:B-1----:R-:W-:Y:S02]  /*8580*/  FMNMX.FTZ R0, R0, R145, !PT ;  /* 0x0000009100007209 */ /* 0x002fe40007810000 */
[----:B------:R-:W-:-:S05]  /*8590*/  FMNMX3.FTZ R5, R4, R40, R39, !PT ;  /* 0x0000002804057276 */ /* 0x000fca0007810027 */
[----:B------:R-:W1:Y:S01]  /*85a0*/  SHFL.BFLY PT, R144, R5, 0x2, 0x1f ;  /* 0x0c401f0005907f89 */ /* 0x000e6200000e0000 */
[----:B--2---:R-:W-:-:S03]  /*85b0*/  FMNMX.FTZ R10, R3, R10, !PT ;  /* 0x0000000a030a7209 */ /* 0x004fc60007810000 */
[----:B------:R-:W2:Y:S01]  /*85c0*/  SHFL.BFLY PT, R3, R0, 0x1, 0x1f ;  /* 0x0c201f0000037f89 */ /* 0x000ea200000e0000 */
[----:B---3--:R-:W-:-:S03]  /*85d0*/  FMNMX.FTZ R27, R8, R27, !PT ;  /* 0x0000001b081b7209 */ /* 0x008fc60007810000 */
[----:B------:R-:W3:Y:S04]  /*85e0*/  SHFL.BFLY PT, R145, R10, 0x1, 0x1f ;  /* 0x0c201f000a917f89 */ /* 0x000ee800000e0000 */
[----:B------:R-:W4:Y:S01]  /*85f0*/  SHFL.BFLY PT, R4, R27, 0x1, 0x1f ;  /* 0x0c201f001b047f89 */ /* 0x000f2200000e0000 */
[----:B-1----:R-:W-:Y:S02]  /*8600*/  FMNMX.FTZ R144, R5, R144, !PT ;  /* 0x0000009005907209 */ /* 0x002fe40007810000 */
[----:B--2---:R-:W-:-:S03]  /*8610*/  FMNMX.FTZ R3, R0, R3, !PT ;  /* 0x0000000300037209 */ /* 0x004fc60007810000 */
[----:B------:R-:W1:Y:S01]  /*8620*/  SHFL.BFLY PT, R5, R144, 0x1, 0x1f ;  /* 0x0c201f0090057f89 */ /* 0x000e6200000e0000 */
[C---:B------:R-:W-:Y:S01]  /*8630*/  FSETP.NEU.FTZ.AND P2, PT, R3.reuse, -INF , PT ;  /* 0xff8000000300780b */ /* 0x040fe20003f5d000 */
[----:B------:R-:W-:Y:S01]  /*8640*/  FMUL.FTZ R56, R3, UR6 ;  /* 0x0000000603387c20 */ /* 0x000fe20008410000 */
[----:B---3--:R-:W-:Y:S02]  /*8650*/  FMNMX.FTZ R145, R10, R145, !PT ;  /* 0x000000910a917209 */ /* 0x008fe40007810000 */
[----:B----4-:R-:W-:Y:S02]  /*8660*/  FMNMX.FTZ R0, R27, R4, !PT ;  /* 0x000000041b007209 */ /* 0x010fe40007810000 */
[----:B------:R-:W-:Y:S01]  /*8670*/  FSEL R7, R3, RZ, P2 ;  /* 0x000000ff03077208 */ /* 0x000fe20001000000 */
[C---:B------:R-:W-:Y:S01]  /*8680*/  FMUL.FTZ R38, R145.reuse, UR6 ;  /* 0x0000000691267c20 */ /* 0x040fe20008410000 */
[C---:B------:R-:W-:Y:S01]  /*8690*/  FSETP.NEU.FTZ.AND P1, PT, R0.reuse, -INF , PT ;  /* 0xff8000000000780b */ /* 0x040fe20003f3d000 */
[----:B------:R-:W-:Y:S01]  /*86a0*/  FMUL.FTZ R52, R0, UR6 ;  /* 0x0000000600347c20 */ /* 0x000fe20008410000 */
[----:B------:R-:W-:Y:S01]  /*86b0*/  FSETP.NEU.FTZ.AND P3, PT, R145, -INF , PT ;  /* 0xff8000009100780b */ /* 0x000fe20003f7d000 */
[----:B------:R-:W-:Y:S01]  /*86c0*/  FADD.FTZ R7, R134, -R7 ;  /* 0x8000000786077221 */ /* 0x000fe20000010000 */
[----:B------:R-:W-:-:S02]  /*86d0*/  FSEL R4, R0, RZ, P1 ;  /* 0x000000ff00047208 */ /* 0x000fc40000800000 */
[----:B------:R-:W-:Y:S01]  /*86e0*/  FSEL R56, R56, RZ, P2 ;  /* 0x000000ff38387208 */ /* 0x000fe20001000000 */
[----:B------:R-:W-:Y:S01]  /*86f0*/  FMUL.FTZ R7, R7, UR6 ;  /* 0x0000000607077c20 */ /* 0x000fe20008410000 */
[----:B------:R-:W-:Y:S01]  /*8700*/  FSEL R52, R52, RZ, P1 ;  /* 0x000000ff34347208 */ /* 0x000fe20000800000 */
[----:B------:R-:W-:Y:S01]  /*8710*/  FADD.FTZ R4, R133, -R4 ;  /* 0x8000000485047221 */ /* 0x000fe20000010000 */
[----:B------:R-:W-:Y:S01]  /*8720*/  FSEL R38, R38, RZ, P3 ;  /* 0x000000ff26267208 */ /* 0x000fe20001800000 */
[--C-:B------:R-:W-:Y:S01]  /*8730*/  FFMA.FTZ R30, R37, UR6, -R56.reuse ;  /* 0x00000006251e7c23 */ /* 0x100fe20008010838 */
[----:B------:R-:W-:Y:S01]  /*8740*/  FFMA.FTZ R25, R12, UR6, -R56 ;  /* 0x000000060c197c23 */ /* 0x000fe20008010838 */
[----:B-1----:R-:W-:Y:S01]  /*8750*/  FMNMX.FTZ R144, R144, R5, !PT ;  /* 0x0000000590907209 */ /* 0x002fe20007810000 */
[----:B------:R-:W-:Y:S01]  /*8760*/  FFMA.FTZ R26, R35, UR6, -R52 ;  /* 0x00000006231a7c23 */ /* 0x000fe20008010834 */
[----:B------:R-:W-:Y:S01]  /*8770*/  FFMA.FTZ R32, R15, UR6, -R38 ;  /* 0x000000060f207c23 */ /* 0x000fe20008010826 */
[----:B------:R-:W-:Y:S01]  /*8780*/  FFMA.FTZ R24, R13, UR6, -R52 ;  /* 0x000000060d187c23 */ /* 0x000fe20008010834 */
[C---:B------:R-:W-:Y:S01]  /*8790*/  FSETP.NEU.FTZ.AND P1, PT, R144.reuse, -INF , PT ;  /* 0xff8000009000780b */ /* 0x040fe20003f3d000 */
[----:B------:R-:W-:Y:S01]  /*87a0*/  FMUL.FTZ R44, R144, UR6 ;  /* 0x00000006902c7c20 */ /* 0x000fe20008410000 */
[----:B------:R-:W-:Y:S01]  /*87b0*/  FMUL.FTZ R35, R4, UR6 ;  /* 0x0000000604237c20 */ /* 0x000fe20008410000 */
[----:B------:R1:W2:Y:S01]  /*87c0*/  MUFU.EX2 R37, R7 ;  /* 0x0000000700257308 */ /* 0x0002a20000000800 */
[----:B------:R-:W-:Y:S01]  /*87d0*/  FFMA.FTZ R36, R11, UR6, -R38 ;  /* 0x000000060b247c23 */ /* 0x000fe20008010826 */
[----:B------:R-:W3:Y:S01]  /*87e0*/  LDSM.16.MT88.4 R12, [R184+0x6000] ;  /* 0x00600000b80c783b */ /* 0x000ee20000004200 */
[----:B------:R-:W-:Y:S01]  /*87f0*/  FSEL R44, R44, RZ, P1 ;  /* 0x000000ff2c2c7208 */ /* 0x000fe20000800000 */
[--C-:B------:R-:W-:Y:S01]  /*8800*/  FFMA.FTZ R27, R162, UR6, -R56.reuse ;  /* 0x00000006a21b7c23 */ /* 0x100fe20008010838 */
[----:B------:R-:W-:Y:S01]  /*8810*/  FSEL R133, R145, RZ, P3 ;  /* 0x000000ff91857208 */ /* 0x000fe20001800000 */
[----:B------:R-:W4:Y:S01]  /*8820*/  LDSM.16.MT88.4 R8, [R143+0x6000] ;  /* 0x006000008f08783b */ /* 0x000f220000004200 */
[----:B------:R-:W-:Y:S01]  /*8830*/  FFMA.FTZ R28, R148, UR6, -R56 ;  /* 0x00000006941c7c23 */ /* 0x000fe20008010838 */
[--C-:B------:R-:W-:Y:S01]  /*8840*/  FFMA.FTZ R54, R31, UR6, -R44.reuse ;  /* 0x000000061f367c23 */ /* 0x100fe2000801082c */
[----:B------:R-:W-:Y:S01]  /*8850*/  FFMA.FTZ R46, R51, UR6, -R44 ;  /* 0x00000006332e7c23 */ /* 0x000fe2000801082c */
[--C-:B------:R-:W-:Y:S01]  /*8860*/  FFMA.FTZ R29, R29, UR6, -R52.reuse ;  /* 0x000000061d1d7c23 */ /* 0x100fe20008010834 */
[----:B------:R-:W-:Y:S01]  /*8870*/  FFMA.FTZ R34, R33, UR6, -R52 ;  /* 0x0000000621227c23 */ /* 0x000fe20008010834 */
[----:B------:R5:W-:Y:S01]  /*8880*/  MUFU.EX2 R51, R54 ;  /* 0x0000003600337308 */ /* 0x000be20000000800 */
[--C-:B------:R-:W-:Y:S01]  /*8890*/  FFMA.FTZ R48, R21, UR6, -R38.reuse ;  /* 0x0000000615307c23 */ /* 0x100fe20008010826 */
[----:B-1----:R-:W1:Y:S01]  /*88a0*/  LDSM.16.MT88.4 R4, [R142+0x6000] ;  /* 0x006000008e04783b */ /* 0x002e620000004200 */
[----:B------:R-:W-:Y:S01]  /*88b0*/  FADD.FTZ R50, R136, -R133 ;  /* 0x8000008588327221 */ /* 0x000fe20000010000 */
[----:B------:R-:W-:Y:S01]  /*88c0*/  MUFU.EX2 R30, R30 ;  /* 0x0000001e001e7308 */ /* 0x000fe20000000800 */
[----:B------:R-:W-:Y:S01]  /*88d0*/  FFMA.FTZ R33, R23, UR6, -R38 ;  /* 0x0000000617217c23 */ /* 0x000fe20008010826 */
[----:B------:R-:W-:Y:S01]  /*88e0*/  FFMA.FTZ R53, R53, UR6, -R44 ;  /* 0x0000000635357c23 */ /* 0x000fe2000801082c */
[----:B------:R-:W-:Y:S01]  /*88f0*/  FMUL.FTZ R50, R50, UR6 ;  /* 0x0000000632327c20 */ /* 0x000fe20008410000 */
[----:B------:R-:W3:Y:S01]  /*8900*/  MUFU.EX2 R27, R27 ;  /* 0x0000001b001b7308 */ /* 0x000ee20000000800 */
[-C--:B--2---:R-:W-:Y:S01]  /*8910*/  FMUL.FTZ R124, R124, R37.reuse ;  /* 0x000000257c7c7220 */ /* 0x084fe20000410000 */
[-C--:B------:R-:W-:Y:S01]  /*8920*/  FMUL.FTZ R125, R125, R37.reuse ;  /* 0x000000257d7d7220 */ /* 0x080fe20000410000 */
[-C--:B------:R-:W-:Y:S01]  /*8930*/  FMUL.FTZ R120, R120, R37.reuse ;  /* 0x0000002578787220 */ /* 0x080fe20000410000 */
[----:B------:R-:W-:Y:S01]  /*8940*/  MUFU.EX2 R28, R28 ;  /* 0x0000001c001c7308 */ /* 0x000fe20000000800 */
[-C--:B------:R-:W-:Y:S01]  /*8950*/  FMUL.FTZ R121, R121, R37.reuse ;  /* 0x0000002579797220 */ /* 0x080fe20000410000 */
[----:B-----5:R-:W-:Y:S01]  /*8960*/  FSEL R54, R144, RZ, P1 ;  /* 0x000000ff90367208 */ /* 0x020fe20000800000 */
[-C--:B------:R-:W-:Y:S01]  /*8970*/  FMUL.FTZ R108, R108, R37.reuse ;  /* 0x000000256c6c7220 */ /* 0x080fe20000410000 */
[----:B------:R-:W2:Y:S01]  /*8980*/  MUFU.EX2 R25, R25 ;  /* 0x0000001900197308 */ /* 0x000ea20000000800 */
[-C--:B------:R-:W-:Y:S01]  /*8990*/  FMUL.FTZ R109, R109, R37.reuse ;  /* 0x000000256d6d7220 */ /* 0x080fe20000410000 */
[-C--:B------:R-:W-:Y:S01]  /*89a0*/  FMUL.FTZ R104, R104, R37.reuse ;  /* 0x0000002568687220 */ /* 0x080fe20000410000 */
[----:B------:R-:W-:Y:S01]  /*89b0*/  FADD.FTZ R54, R135, -R54 ;  /* 0x8000003687367221 */ /* 0x000fe20000010000 */
[----:B------:R-:W-:Y:S01]  /*89c0*/  MUFU.EX2 R26, R26 ;  /* 0x0000001a001a7308 */ /* 0x000fe20000000800 */
[-C--:B------:R-:W-:Y:S01]  /*89d0*/  FMUL.FTZ R105, R105, R37.reuse ;  /* 0x0000002569697220 */ /* 0x080fe20000410000 */
[----:B---3--:R-:W-:Y:S01]  /*89e0*/  F2FP.BF16.F32.PACK_AB R20, R27, R30 ;  /* 0x0000001e1b14723e */ /* 0x008fe200000010ff */
[----:B------:R-:W-:Y:S01]  /*89f0*/  FMUL.FTZ R54, R54, UR6 ;  /* 0x0000000636367c20 */ /* 0x000fe20008410000 */
[----:B------:R-:W3:Y:S01]  /*8a00*/  MUFU.EX2 R24, R24 ;  /* 0x0000001800187308 */ /* 0x000ee20000000800 */
[-C--:B------:R-:W-:Y:S01]  /*8a10*/  FMUL.FTZ R92, R92, R37.reuse ;  /* 0x000000255c5c7220 */ /* 0x080fe20000410000 */
[-C--:B------:R-:W-:Y:S01]  /*8a20*/  FMUL.FTZ R93, R93, R37.reuse ;  /* 0x000000255d5d7220 */ /* 0x080fe20000410000 */
[-C--:B------:R-:W-:Y:S01]  /*8a30*/  FMUL.FTZ R88, R88, R37.reuse ;  /* 0x0000002558587220 */ /* 0x080fe20000410000 */
[----:B------:R-:W-:Y:S01]  /*8a40*/  MUFU.EX2 R29, R29 ;  /* 0x0000001d001d7308 */ /* 0x000fe20000000800 */
[-C--:B------:R-:W-:Y:S01]  /*8a50*/  FMUL.FTZ R89, R89, R37.reuse ;  /* 0x0000002559597220 */ /* 0x080fe20000410000 */
[----:B--2---:R-:W-:Y:S01]  /*8a60*/  F2FP.BF16.F32.PACK_AB R22, R25, R28 ;  /* 0x0000001c1916723e */ /* 0x004fe200000010ff */
[-C--:B------:R-:W-:Y:S01]  /*8a70*/  FMUL.FTZ R76, R76, R37.reuse ;  /* 0x000000254c4c7220 */ /* 0x080fe20000410000 */
[----:B------:R-:W2:Y:S01]  /*8a80*/  MUFU.EX2 R34, R34 ;  /* 0x0000002200227308 */ /* 0x000ea20000000800 */
[-C--:B------:R-:W-:Y:S01]  /*8a90*/  FMUL.FTZ R77, R77, R37.reuse ;  /* 0x000000254d4d7220 */ /* 0x080fe20000410000 */
[-C--:B------:R-:W-:Y:S01]  /*8aa0*/  FMUL.FTZ R72, R72, R37.reuse ;  /* 0x0000002548487220 */ /* 0x080fe20000410000 */
[----:B------:R-:W-:Y:S01]  /*8ab0*/  FMUL.FTZ R73, R73, R37 ;  /* 0x0000002549497220 */ /* 0x000fe20000410000 */
[----:B------:R-:W5:Y:S01]  /*8ac0*/  MUFU.EX2 R35, R35 ;  /* 0x0000002300237308 */ /* 0x000f620000000800 */
[--C-:B------:R-:W-:Y:S01]  /*8ad0*/  FFMA.FTZ R58, R249, UR6, -R56.reuse ;  /* 0x00000006f93a7c23 */ /* 0x100fe20008010838 */
[----:B---3--:R-:W-:Y:S01]  /*8ae0*/  F2FP.BF16.F32.PACK_AB R21, R24, R26 ;  /* 0x0000001a1815723e */ /* 0x008fe200000010ff */
[--C-:B------:R-:W-:Y:S01]  /*8af0*/  FFMA.FTZ R135, R251, UR6, -R56.reuse ;  /* 0x00000006fb877c23 */ /* 0x100fe20008010838 */
[----:B------:R3:W-:Y:S01]  /*8b00*/  MUFU.EX2 R31, R48 ;  /* 0x00000030001f7308 */ /* 0x0007e20000000800 */
[--C-:B------:R-:W-:Y:S01]  /*8b10*/  FFMA.FTZ R133, R247, UR6, -R56.reuse ;  /* 0x00000006f7857c23 */ /* 0x100fe20008010838 */
[----:B------:R-:W-:Y:S01]  /*8b20*/  FFMA.FTZ R60, R245, UR6, -R56 ;  /* 0x00000006f53c7c23 */ /* 0x000fe20008010838 */
[--C-:B------:R-:W-:Y:S01]  /*8b30*/  FFMA.FTZ R64, R147, UR6, -R52.reuse ;  /* 0x0000000693407c23 */ /* 0x100fe20008010834 */
[----:B------:R-:W-:Y:S01]  /*8b40*/  MUFU.EX2 R32, R32 ;  /* 0x0000002000207308 */ /* 0x000fe20000000800 */
[--C-:B------:R-:W-:Y:S01]  /*8b50*/  FFMA.FTZ R62, R171, UR6, -R52.reuse ;  /* 0x00000006ab3e7c23 */ /* 0x100fe20008010834 */
[----:B--2---:R-:W-:Y:S01]  /*8b60*/  F2FP.BF16.F32.PACK_AB R23, R34, R29 ;  /* 0x0000001d2217723e */ /* 0x004fe200000010ff */
[--C-:B------:R-:W-:Y:S01]  /*8b70*/  FFMA.FTZ R153, R153, UR6, -R52.reuse ;  /* 0x0000000699997c23 */ /* 0x100fe20008010834 */
[----:B------:R-:W-:Y:S01]  /*8b80*/  MUFU.EX2 R33, R33 ;  /* 0x0000002100217308 */ /* 0x000fe20000000800 */
[----:B------:R-:W-:Y:S01]  /*8b90*/  FFMA.FTZ R243, R243, UR6, -R52 ;  /* 0x00000006f3f37c23 */ /* 0x000fe20008010834 */
[-C--:B-----5:R-:W-:Y:S01]  /*8ba0*/  FMUL.FTZ R126, R126, R35.reuse ;  /* 0x000000237e7e7220 */ /* 0x0a0fe20000410000 */
[-C--:B------:R-:W-:Y:S01]  /*8bb0*/  FMUL.FTZ R127, R127, R35.reuse ;  /* 0x000000237f7f7220 */ /* 0x080fe20000410000 */
[----:B------:R-:W-:Y:S01]  /*8bc0*/  MUFU.EX2 R36, R36 ;  /* 0x0000002400247308 */ /* 0x000fe20000000800 */
[-C--:B------:R-:W-:Y:S01]  /*8bd0*/  FMUL.FTZ R122, R122, R35.reuse ;  /* 0x000000237a7a7220 */ /* 0x080fe20000410000 */
[----:B---3--:R-:W-:Y:S01]  /*8be0*/  FFMA.FTZ R48, R168, UR6, -R44 ;  /* 0x00000006a8307c23 */ /* 0x008fe2000801082c */
        /* <DEDUP_REMOVED lines=13> */
[----:B------:R-:W2:Y:S01]  /*8cc0*/  MUFU.EX2 R50, R50 ;  /* 0x0000003200327308 */ /* 0x000ea20000000800 */
[-C--:B------:R-:W-:Y:S01]  /*8cd0*/  FMUL.FTZ R79, R79, R35.reuse ;  /* 0x000000234f4f7220 */ /* 0x080fe20000410000 */
[-C--:B------:R-:W-:Y:S01]  /*8ce0*/  FMUL.FTZ R74, R74, R35.reuse ;  /* 0x000000234a4a7220 */ /* 0x080fe20000410000 */
[----:B------:R-:W-:Y:S01]  /*8cf0*/  FMUL.FTZ R75, R75, R35 ;  /* 0x000000234b4b7220 */ /* 0x000fe20000410000 */
[----:B------:R-:W3:Y:S01]  /*8d00*/  MUFU.EX2 R54, R54 ;  /* 0x0000003600367308 */ /* 0x000ee20000000800 */
[C---:B------:R-:W-:Y:S01]  /*8d10*/  HMMA.16816.F32.BF16 R124, R20.reuse, R16, R124 ;  /* 0x00000010147c723c */ /* 0x040fe2000004187c */
[--C-:B------:R-:W-:Y:S01]  /*8d20*/  FFMA.FTZ R171, R237, UR6, -R38.reuse ;  /* 0x00000006edab7c23 */ /* 0x100fe20008010826 */
[--C-:B------:R-:W-:Y:S01]  /*8d30*/  FFMA.FTZ R66, R235, UR6, -R38.reuse ;  /* 0x00000006eb427c23 */ /* 0x100fe20008010826 */
[----:B------:R-:W-:Y:S01]  /*8d40*/  MUFU.EX2 R58, R58 ;  /* 0x0000003a003a7308 */ /* 0x000fe20000000800 */
[----:B------:R-:W-:Y:S01]  /*8d50*/  FFMA.FTZ R134, R173, UR6, -R38 ;  /* 0x00000006ad867c23 */ /* 0x000fe20008010826 */
[--C-:B------:R-:W-:Y:S01]  /*8d60*/  FFMA.FTZ R132, R241, UR6, -R44.reuse ;  /* 0x00000006f1847c23 */ /* 0x100fe2000801082c */
[--C-:B------:R-:W-:Y:S01]  /*8d70*/  FFMA.FTZ R136, R175, UR6, -R44.reuse ;  /* 0x00000006af887c23 */ /* 0x100fe2000801082c */
[----:B------:R-:W5:Y:S01]  /*8d80*/  MUFU.EX2 R135, R135 ;  /* 0x0000008700877308 */ /* 0x000f620000000800 */
[C---:B------:R-:W-:Y:S01]  /*8d90*/  HMMA.16816.F32.BF16 R120, R20.reuse, R18, R120 ;  /* 0x000000121478723c */ /* 0x040fe20000041878 */
[-C--:B--2---:R-:W-:Y:S01]  /*8da0*/  FMUL.FTZ R128, R128, R50.reuse ;  /* 0x0000003280807220 */ /* 0x084fe20000410000 */
[-C--:B------:R-:W-:Y:S01]  /*8db0*/  FMUL.FTZ R129, R129, R50.reuse ;  /* 0x0000003281817220 */ /* 0x080fe20000410000 */
[-C--:B------:R-:W-:Y:S01]  /*8dc0*/  FMUL.FTZ R116, R116, R50.reuse ;  /* 0x0000003274747220 */ /* 0x080fe20000410000 */
[----:B------:R-:W-:Y:S01]  /*8dd0*/  FMUL.FTZ R117, R117, R50 ;  /* 0x0000003275757220 */ /* 0x000fe20000410000 */
[-C--:B---3--:R-:W-:Y:S01]  /*8de0*/  FMUL.FTZ R130, R130, R54.reuse ;  /* 0x0000003682827220 */ /* 0x088fe20000410000 */
[-C--:B------:R-:W-:Y:S01]  /*8df0*/  FMUL.FTZ R131, R131, R54.reuse ;  /* 0x0000003683837220 */ /* 0x080fe20000410000 */
[-C--:B------:R-:W-:Y:S01]  /*8e00*/  FMUL.FTZ R118, R118, R54.reuse ;  /* 0x0000003676767220 */ /* 0x080fe20000410000 */
[C---:B------:R-:W-:Y:S01]  /*8e10*/  HMMA.16816.F32.BF16 R108, R20.reuse, R12, R108 ;  /* 0x0000000c146c723c */ /* 0x040fe2000004186c */
        /* <DEDUP_REMOVED lines=15> */
[C---:B----4-:R-:W-:Y:S01]  /*8f10*/  HMMA.16816.F32.BF16 R92, R20.reuse, R8, R92 ;  /* 0x00000008145c723c */ /* 0x050fe2000004185c */
        /* <DEDUP_REMOVED lines=12> */
[----:B------:R-:W-:Y:S01]  /*8fe0*/  MUFU.EX2 R133, R133 ;  /* 0x0000008500857308 */ /* 0x000fe20000000800 */
[----:B------:R-:W-:Y:S01]  /*8ff0*/  FFMA.FTZ R177, R177, UR6, -R44 ;  /* 0x00000006b1b17c23 */ /* 0x000fe2000801082c */
[----:B------:R-:W-:Y:S01]  /*9000*/  FFMA.FTZ R233, R233, UR6, -R38 ;  /* 0x00000006e9e97c23 */ /* 0x000fe20008010826 */
[C---:B-1----:R-:W-:Y:S01]  /*9010*/  HMMA.16816.F32.BF16 R76, R20.reuse, R4, R76 ;  /* 0x00000004144c723c */ /* 0x042fe2000004184c */
[----:B------:R-:W1:Y:S01]  /*9020*/  MUFU.EX2 R60, R60 ;  /* 0x0000003c003c7308 */ /* 0x000e620000000800 */
[----:B------:R-:W-:Y:S01]  /*9030*/  FFMA.FTZ R239, R239, UR6, -R44 ;  /* 0x00000006efef7c23 */ /* 0x000fe2000801082c */
[--C-:B------:R-:W-:Y:S01]  /*9040*/  FFMA.FTZ R148, R231, UR6, -R56.reuse ;  /* 0x00000006e7947c23 */ /* 0x100fe20008010838 */
[----:B------:R-:W-:Y:S01]  /*9050*/  FFMA.FTZ R150, R227, UR6, -R56 ;  /* 0x00000006e3967c23 */ /* 0x000fe20008010838 */
[----:B------:R-:W-:Y:S01]  /*9060*/  MUFU.EX2 R147, R243 ;  /* 0x000000f300937308 */ /* 0x000fe20000000800 */
[--C-:B------:R-:W-:Y:S01]  /*9070*/  FFMA.FTZ R152, R195, UR6, -R52.reuse ;  /* 0x00000006c3987c23 */ /* 0x100fe20008010834 */
[--C-:B------:R-:W-:Y:S01]  /*9080*/  FFMA.FTZ R154, R181, UR6, -R52.reuse ;  /* 0x00000006b59a7c23 */ /* 0x100fe20008010834 */
[----:B------:R-:W-:Y:S01]  /*9090*/  HMMA.16816.F32.BF16 R72, R20, R6, R72 ;  /* 0x000000061448723c */ /* 0x000fe20000041848 */
[----:B------:R-:W-:Y:S01]  /*90a0*/  F2FP.BF16.F32.PACK_AB R20, R33, R32 ;  /* 0x000000202114723e */ /* 0x000fe200000010ff */
[----:B------:R-:W2:Y:S01]  /*90b0*/  MUFU.EX2 R64, R64 ;  /* 0x0000004000407308 */ /* 0x000ea20000000800 */
[----:B------:R-:W-:Y:S01]  /*90c0*/  F2FP.BF16.F32.PACK_AB R21, R46, R51 ;  /* 0x000000332e15723e */ /* 0x000fe200000010ff */
[----:B------:R-:W-:Y:S01]  /*90d0*/  FFMA.FTZ R179, R179, UR6, -R52 ;  /* 0x00000006b3b37c23 */ /* 0x000fe20008010834 */
[----:B------:R-:W-:Y:S01]  /*90e0*/  F2FP.BF16.F32.PACK_AB R22, R31, R36 ;  /* 0x000000241f16723e */ /* 0x000fe200000010ff */
[----:B------:R-:W-:Y:S01]  /*90f0*/  MUFU.EX2 R62, R62 ;  /* 0x0000003e003e7308 */ /* 0x000fe20000000800 */
[----:B------:R-:W-:Y:S01]  /*9100*/  F2FP.BF16.F32.PACK_AB R23, R53, R48 ;  /* 0x000000303517723e */ /* 0x000fe200000010ff */
[--C-:B------:R-:W-:Y:S01]  /*9110*/  FFMA.FTZ R229, R229, UR6, -R56.reuse ;  /* 0x00000006e5e57c23 */ /* 0x100fe20008010838 */
[----:B------:R-:W-:Y:S01]  /*9120*/  FFMA.FTZ R225, R225, UR6, -R56 ;  /* 0x00000006e1e17c23 */ /* 0x000fe20008010838 */
[----:B------:R-:W3:Y:S01]  /*9130*/  MUFU.EX2 R153, R153 ;  /* 0x0000009900997308 */ /* 0x000ee20000000800 */
[----:B------:R-:W-:Y:S01]  /*9140*/  FFMA.FTZ R183, R183, UR6, -R52 ;  /* 0x00000006b7b77c23 */ /* 0x000fe20008010834 */
[--C-:B------:R-:W-:Y:S01]  /*9150*/  FFMA.FTZ R166, R167, UR6, -R38.reuse ;  /* 0x00000006a7a67c23 */ /* 0x100fe20008010826 */
[--C-:B------:R-:W-:Y:S01]  /*9160*/  FFMA.FTZ R162, R165, UR6, -R38.reuse ;  /* 0x00000006a5a27c23 */ /* 0x100fe20008010826 */
[C---:B------:R-:W-:Y:S01]  /*9170*/  HMMA.16816.F32.BF16 R128, R20.reuse, R16, R128 ;  /* 0x000000101480723c */ /* 0x040fe20000041880 */
[----:B------:R-:W-:Y:S01]  /*9180*/  MUFU.EX2 R171, R171 ;  /* 0x000000ab00ab7308 */ /* 0x000fe20000000800 */
[----:B------:R-:W-:Y:S01]  /*9190*/  FFMA.FTZ R160, R169, UR6, -R38 ;  /* 0x00000006a9a07c23 */ /* 0x000fe20008010826 */
[----:B------:R-:W-:Y:S01]  /*91a0*/  FFMA.FTZ R164, R155, UR6, -R44 ;  /* 0x000000069ba47c23 */ /* 0x000fe2000801082c */
[----:B------:R-:W-:Y:S01]  /*91b0*/  FFMA.FTZ R167, R163, UR6, -R38 ;  /* 0x00000006a3a77c23 */ /* 0x000fe20008010826 */
[----:B------:R-:W4:Y:S01]  /*91c0*/  MUFU.EX2 R66, R66 ;  /* 0x0000004200427308 */ /* 0x000f220000000800 */
[--C-:B------:R-:W-:Y:S01]  /*91d0*/  FFMA.FTZ R163, R161, UR6, -R44.reuse ;  /* 0x00000006a1a37c23 */ /* 0x100fe2000801082c */
[----:B------:R-:W-:Y:S01]  /*91e0*/  FFMA.FTZ R151, R151, UR6, -R44 ;  /* 0x0000000697977c23 */ /* 0x000fe2000801082c */
[C---:B------:R-:W-:Y:S01]  /*91f0*/  HMMA.16816.F32.BF16 R116, R20.reuse, R18, R116 ;  /* 0x000000121474723c */ /* 0x040fe20000041874 */
[----:B------:R-:W4:Y:S01]  /*9200*/  LDSM.16.MT88.4 R16, [R188+0x6800] ;  /* 0x00680000bc10783b */ /* 0x000f220000004200 */
[----:B------:R-:W-:Y:S01]  /*9210*/  MUFU.EX2 R173, R233 ;  /* 0x000000e900ad7308 */ /* 0x000fe20000000800 */
[----:B------:R-:W-:Y:S01]  /*9220*/  FFMA.FTZ R32, R223, R50, R32 ;  /* 0x00000032df207223 */ /* 0x000fe20000010020 */
[----:B------:R-:W-:Y:S01]  /*9230*/  FFMA.FTZ R51, R218, R54, R51 ;  /* 0x00000036da337223 */ /* 0x000fe20000010033 */
[----:B------:R-:W-:Y:S01]  /*9240*/  FFMA.FTZ R30, R221, R37, R30 ;  /* 0x00000025dd1e7223 */ /* 0x000fe2000001001e */
[----:B------:R-:W-:Y:S01]  /*9250*/  MUFU.EX2 R134, R134 ;  /* 0x0000008600867308 */ /* 0x000fe20000000800 */
[----:B------:R-:W-:Y:S01]  /*9260*/  FFMA.FTZ R35, R219, R35, R26 ;  /* 0x00000023db237223 */ /* 0x000fe2000001001a */
[C---:B------:R-:W-:Y:S01]  /*9270*/  HMMA.16816.F32.BF16 R112, R20.reuse, R12, R112 ;  /* 0x0000000c1470723c */ /* 0x040fe20000041870 */
[----:B------:R-:W-:Y:S01]  /*9280*/  FADD.FTZ R33, R33, R32 ;  /* 0x0000002021217221 */ /* 0x000fe20000010000 */
[----:B------:R-:W-:Y:S01]  /*9290*/  MUFU.EX2 R132, R132 ;  /* 0x0000008400847308 */ /* 0x000fe20000000800 */
[----:B------:R-:W-:Y:S01]  /*92a0*/  FADD.FTZ R51, R46, R51 ;  /* 0x000000332e337221 */ /* 0x000fe20000010000 */
[----:B------:R-:W-:Y:S01]  /*92b0*/  FADD.FTZ R27, R27, R30 ;  /* 0x0000001e1b1b7221 */ /* 0x000fe20000010000 */
[----:B------:R-:W-:Y:S01]  /*92c0*/  FADD.FTZ R24, R24, R35 ;  /* 0x0000002318187221 */ /* 0x000fe20000010000 */
[----:B------:R-:W4:Y:S01]  /*92d0*/  MUFU.EX2 R175, R239 ;  /* 0x000000ef00af7308 */ /* 0x000f220000000800 */
[----:B------:R-:W-:Y:S01]  /*92e0*/  FADD.FTZ R36, R36, R33 ;  /* 0x0000002124247221 */ /* 0x000fe20000010000 */
[C---:B------:R-:W-:Y:S01]  /*92f0*/  HMMA.16816.F32.BF16 R100, R20.reuse, R14, R100 ;  /* 0x0000000e1464723c */ /* 0x040fe20000041864 */
[----:B------:R-:W4:Y:S01]  /*9300*/  LDSM.16.MT88.4 R12, [R184+0x6800] ;  /* 0x00680000b80c783b */ /* 0x000f220000004200 */
[----:B------:R-:W-:Y:S01]  /*9310*/  MUFU.EX2 R136, R136 ;  /* 0x0000008800887308 */ /* 0x000fe20000000800 */
[----:B------:R-:W-:Y:S01]  /*9320*/  FADD.FTZ R48, R48, R51 ;  /* 0x0000003330307221 */ /* 0x000fe20000010000 */
[----:B------:R-:W-:Y:S01]  /*9330*/  FADD.FTZ R28, R28, R27 ;  /* 0x0000001b1c1c7221 */ /* 0x000fe20000010000 */
[----:B------:R-:W-:Y:S01]  /*9340*/  FADD.FTZ R29, R29, R24 ;  /* 0x000000181d1d7221 */ /* 0x000fe20000010000 */
[----:B------:R-:W4:Y:S01]  /*9350*/  MUFU.EX2 R177, R177 ;  /* 0x000000b100b17308 */ /* 0x000f220000000800 */
[----:B------:R-:W-:Y:S01]  /*9360*/  FADD.FTZ R36, R31, R36 ;  /* 0x000000241f247221 */ /* 0x000fe20000010000 */
[C---:B------:R-:W-:Y:S01]  /*9370*/  HMMA.16816.F32.BF16 R96, R20.reuse, R8, R96 ;  /* 0x000000081460723c */ /* 0x040fe20000041860 */
[----:B------:R-:W-:Y:S01]  /*9380*/  FADD.FTZ R53, R53, R48 ;  /* 0x0000003035357221 */ /* 0x000fe20000010000 */
[----:B------:R-:W-:Y:S01]  /*9390*/  MUFU.EX2 R148, R148 ;  /* 0x0000009400947308 */ /* 0x000fe20000000800 */
[----:B------:R-:W-:Y:S01]  /*93a0*/  FADD.FTZ R25, R25, R28 ;  /* 0x0000001c19197221 */ /* 0x000fe20000010000 */
[----:B------:R-:W-:Y:S01]  /*93b0*/  FADD.FTZ R34, R34, R29 ;  /* 0x0000001d22227221 */ /* 0x000fe20000010000 */
[----:B------:R-:W-:Y:S01]  /*93c0*/  FFMA.FTZ R168, R67, UR6, -R56 ;  /* 0x0000000643a87c23 */ /* 0x000fe20008010838 */
[----:B------:R-:W4:Y:S01]  /*93d0*/  MUFU.EX2 R227, R229 ;  /* 0x000000e500e37308 */ /* 0x000f220000000800 */
[--C-:B------:R-:W-:Y:S01]  /*93e0*/  FFMA.FTZ R170, R59, UR6, -R52.reuse ;  /* 0x000000063baa7c23 */ /* 0x100fe20008010834 */
[C---:B------:R-:W-:Y:S01]  /*93f0*/  HMMA.16816.F32.BF16 R84, R20.reuse, R10, R84 ;  /* 0x0000000a1454723c */ /* 0x040fe20000041854 */
[----:B------:R-:W4:Y:S01]  /*9400*/  LDSM.16.MT88.4 R8, [R143+0x6800] ;  /* 0x006800008f08783b */ /* 0x000f220000004200 */
[----:B------:R-:W-:Y:S01]  /*9410*/  MUFU.EX2 R150, R150 ;  /* 0x0000009600967308 */ /* 0x000fe20000000800 */
[----:B------:R-:W-:Y:S01]  /*9420*/  FFMA.FTZ R55, R55, UR6, -R52 ;  /* 0x0000000637377c23 */ /* 0x000fe20008010834 */
[--C-:B------:R-:W-:Y:S01]  /*9430*/  FFMA.FTZ R137, R137, UR6, -R56.reuse ;  /* 0x0000000689897c23 */ /* 0x100fe20008010838 */
[----:B------:R-:W-:Y:S01]  /*9440*/  FFMA.FTZ R65, R65, UR6, -R56 ;  /* 0x0000000641417c23 */ /* 0x000fe20008010838 */
[----:B------:R-:W4:Y:S01]  /*9450*/  MUFU.EX2 R195, R225 ;  /* 0x000000e100c37308 */ /* 0x000f220000000800 */
[----:B------:R-:W-:Y:S01]  /*9460*/  FFMA.FTZ R57, R57, UR6, -R52 ;  /* 0x0000000639397c23 */ /* 0x000fe20008010834 */
[----:B------:R-:W-:Y:S01]  /*9470*/  HMMA.16816.F32.BF16 R80, R20, R4, R80 ;  /* 0x000000041450723c */ /* 0x000fe20000041850 */
[--C-:B------:R-:W-:Y:S01]  /*9480*/  FFMA.FTZ R172, R47, UR6, -R38.reuse ;  /* 0x000000062fac7c23 */ /* 0x100fe20008010826 */
[----:B------:R-:W-:Y:S01]  /*9490*/  MUFU.EX2 R152, R152 ;  /* 0x0000009800987308 */ /* 0x000fe20000000800 */
[--C-:B------:R-:W-:Y:S01]  /*94a0*/  FFMA.FTZ R43, R43, UR6, -R38.reuse ;  /* 0x000000062b2b7c23 */ /* 0x100fe20008010826 */
[----:B------:R-:W-:-:S02]  /*94b0*/  FFMA.FTZ R45, R45, UR6, -R38 ;  /* 0x000000062d2d7c23 */ /* 0x000fc40008010826 */
[----:B------:R-:W4:Y:S02]  /*94c0*/  MUFU.EX2 R181, R183 ;  /* 0x000000b700b57308 */ /* 0x000f240000000800 */
[----:B------:R-:W-:Y:S01]  /*94d0*/  HMMA.16816.F32.BF16 R68, R20, R6, R68 ;  /* 0x000000061444723c */ /* 0x000fe20000041844 */
[----:B------:R-:W4:Y:S01]  /*94e0*/  LDSM.16.MT88.4 R4, [R142+0x6800] ;  /* 0x006800008e04783b */ /* 0x000f220000004200 */
[----:B-----5:R-:W-:Y:S01]  /*94f0*/  F2FP.BF16.F32.PACK_AB R20, R135, R58 ;  /* 0x0000003a8714723e */ /* 0x020fe200000010ff */
[----:B------:R-:W-:Y:S01]  /*9500*/  MUFU.EX2 R154, R154 ;  /* 0x0000009a009a7308 */ /* 0x000fe20000000800 */
[----:B-1----:R-:W-:Y:S01]  /*9510*/  F2FP.BF16.F32.PACK_AB R22, R60, R133 ;  /* 0x000000853c16723e */ /* 0x002fe200000010ff */
[----:B------:R-:W-:Y:S01]  /*9520*/  FADD.FTZ R58, R58, R25 ;  /* 0x000000193a3a7221 */ /* 0x000fe20000010000 */
[----:B--2---:R-:W-:Y:S01]  /*9530*/  F2FP.BF16.F32.PACK_AB R21, R64, R147 ;  /* 0x000000934015723e */ /* 0x004fe200000010ff */
[----:B------:R-:W1:Y:S01]  /*9540*/  MUFU.EX2 R179, R179 ;  /* 0x000000b300b37308 */ /* 0x000e620000000800 */
[----:B---3--:R-:W-:Y:S01]  /*9550*/  F2FP.BF16.F32.PACK_AB R23, R153, R62 ;  /* 0x0000003e9917723e */ /* 0x008fe200000010ff */
[----:B------:R-:W-:Y:S01]  /*9560*/  FADD.FTZ R147, R147, R34 ;  /* 0x0000002293937221 */ /* 0x000fe20000010000 */
[----:B------:R-:W-:Y:S01]  /*9570*/  FADD.FTZ R58, R135, R58 ;  /* 0x0000003a873a7221 */ /* 0x000fe20000010000 */
[----:B------:R2:W-:Y:S01]  /*9580*/  MUFU.EX2 R165, R166 ;  /* 0x000000a600a57308 */ /* 0x0005e20000000800 */
[----:B------:R-:W-:-:S02]  /*9590*/  IMAD.MOV.U32 R135, RZ, RZ, R144 ;  /* 0x000000ffff877224 */ /* 0x000fc400078e0090 */
[----:B------:R-:W-:Y:S01]  /*95a0*/  FADD.FTZ R147, R64, R147 ;  /* 0x0000009340937221 */ /* 0x000fe20000010000 */
[----:B------:R-:W-:Y:S01]  /*95b0*/  FADD.FTZ R133, R133, R58 ;  /* 0x0000003a85857221 */ /* 0x000fe20000010000 */
[C---:B----4-:R-:W-:Y:S01]  /*95c0*/  HMMA.16816.F32.BF16 R124, R20.reuse, R16, R124 ;  /* 0x00000010147c723c */ /* 0x050fe2000004187c */
[----:B------:R-:W3:Y:S01]  /*95d0*/  MUFU.EX2 R160, R160 ;  /* 0x000000a000a07308 */ /* 0x000ee20000000800 */
[----:B------:R-:W-:Y:S01]  /*95e0*/  FADD.FTZ R62, R62, R147 ;  /* 0x000000933e3e7221 */ /* 0x000fe20000010000 */
[----:B------:R-:W-:Y:S02]  /*95f0*/  FADD.FTZ R133, R60, R133 ;  /* 0x000000853c857221 */ /* 0x000fe40000010000 */
[----:B------:R-:W-:Y:S01]  /*9600*/  MUFU.EX2 R162, R162 ;  /* 0x000000a200a27308 */ /* 0x000fe20000000800 */
[----:B------:R-:W-:Y:S02]  /*9610*/  FADD.FTZ R153, R153, R62 ;  /* 0x0000003e99997221 */ /* 0x000fe40000010000 */
[----:B------:R-:W-:Y:S01]  /*9620*/  HMMA.16816.F32.BF16 R120, R20, R18, R120 ;  /* 0x000000121478723c */ /* 0x000fe20000041878 */
[----:B------:R-:W-:Y:S01]  /*9630*/  MUFU.EX2 R161, R167 ;  /* 0x000000a700a17308 */ /* 0x000fe20000000800 */
[----:B--2---:R-:W-:-:S03]  /*9640*/  FFMA.FTZ R166, R149, UR6, -R44 ;  /* 0x0000000695a67c23 */ /* 0x004fc6000801082c */
[----:B------:R-:W-:Y:S03]  /*9650*/  MUFU.EX2 R155, R163 ;  /* 0x000000a3009b7308 */ /* 0x000fe60000000800 */
[C---:B------:R-:W-:Y:S01]  /*9660*/  HMMA.16816.F32.BF16 R108, R20.reuse, R12, R108 ;  /* 0x0000000c146c723c */ /* 0x040fe2000004186c */
[----:B------:R-:W2:Y:S04]  /*9670*/  MUFU.EX2 R164, R164 ;  /* 0x000000a400a47308 */ /* 0x000ea80000000800 */
[----:B------:R-:W-:Y:S03]  /*9680*/  MUFU.EX2 R149, R151 ;  /* 0x0000009700957308 */ /* 0x000fe60000000800 */
[C---:B------:R-:W-:Y:S01]  /*9690*/  HMMA.16816.F32.BF16 R104, R20.reuse, R14, R104 ;  /* 0x0000000e1468723c */ /* 0x040fe20000041868 */
[----:B------:R-:W4:Y:S04]  /*96a0*/  MUFU.EX2 R166, R166 ;  /* 0x000000a600a67308 */ /* 0x000f280000000800 */
[----:B------:R-:W-:Y:S03]  /*96b0*/  MUFU.EX2 R67, R137 ;  /* 0x0000008900437308 */ /* 0x000fe60000000800 */
[C---:B------:R-:W-:Y:S01]  /*96c0*/  HMMA.16816.F32.BF16 R92, R20.reuse, R8, R92 ;  /* 0x00000008145c723c */ /* 0x040fe2000004185c */
[----:B------:R-:W5:Y:S04]  /*96d0*/  MUFU.EX2 R168, R168 ;  /* 0x000000a800a87308 */ /* 0x000f680000000800 */
[----:B------:R-:W-:Y:S03]  /*96e0*/  MUFU.EX2 R170, R170 ;  /* 0x000000aa00aa7308 */ /* 0x000fe60000000800 */
[C---:B------:R-:W-:Y:S01]  /*96f0*/  HMMA.16816.F32.BF16 R88, R20.reuse, R10, R88 ;  /* 0x0000000a1458723c */ /* 0x040fe20000041858 */
[----:B------:R-:W-:Y:S04]  /*9700*/  MUFU.EX2 R55, R55 ;  /* 0x0000003700377308 */ /* 0x000fe80000000800 */
[----:B------:R-:W-:Y:S03]  /*9710*/  MUFU.EX2 R172, R172 ;  /* 0x000000ac00ac7308 */ /* 0x000fe60000000800 */
[C---:B------:R-:W-:Y:S01]  /*9720*/  HMMA.16816.F32.BF16 R76, R20.reuse, R4, R76 ;  /* 0x00000004144c723c */ /* 0x040fe2000004184c */
        /* <DEDUP_REMOVED lines=14> */
[----:B------:R-:W-:Y:S01]  /*9810*/  FADD.FTZ R136, R177, R136 ;  /* 0x00000088b1887221 */ /* 0x000fe20000010000 */
[----:B------:R-:W-:-:S05]  /*9820*/  MOV R134, R3 ;  /* 0x0000000300867202 */ /* 0x000fca0000000f00 */
[C---:B------:R-:W-:Y:S01]  /*9830*/  HMMA.16816.F32.BF16 R116, R20.reuse, R18, R116 ;  /* 0x000000121474723c */ /* 0x040fe20000041874 */
[----:B------:R-:W3:Y:S07]  /*9840*/  LDSM.16.MT88.4 R16, [R188+0x7000] ;  /* 0x00700000bc10783b */ /* 0x000eee0000004200 */
[C---:B------:R-:W-:Y:S08]  /*9850*/  HMMA.16816.F32.BF16 R112, R20.reuse, R12, R112 ;  /* 0x0000000c1470723c */ /* 0x040ff00000041870 */
[C---:B------:R-:W-:Y:S01]  /*9860*/  HMMA.16816.F32.BF16 R100, R20.reuse, R14, R100 ;  /* 0x0000000e1464723c */ /* 0x040fe20000041864 */
[----:B------:R-:W2:Y:S07]  /*9870*/  LDSM.16.MT88.4 R12, [R184+0x7000] ;  /* 0x00700000b80c783b */ /* 0x000eae0000004200 */
[C---:B------:R-:W-:Y:S08]  /*9880*/  HMMA.16816.F32.BF16 R96, R20.reuse, R8, R96 ;  /* 0x000000081460723c */ /* 0x040ff00000041860 */
[C---:B------:R-:W-:Y:S01]  /*9890*/  HMMA.16816.F32.BF16 R84, R20.reuse, R10, R84 ;  /* 0x0000000a1454723c */ /* 0x040fe20000041854 */
[----:B------:R-:W4:Y:S07]  /*98a0*/  LDSM.16.MT88.4 R8, [R143+0x7000] ;  /* 0x007000008f08783b */ /* 0x000f2e0000004200 */
[C---:B------:R-:W-:Y:S08]  /*98b0*/  HMMA.16816.F32.BF16 R80, R20.reuse, R4, R80 ;  /* 0x000000041450723c */ /* 0x040ff00000041850 */
[----:B------:R-:W-:Y:S01]  /*98c0*/  HMMA.16816.F32.BF16 R68, R20, R6, R68 ;  /* 0x000000061444723c */ /* 0x000fe20000041844 */
[----:B------:R-:W5:Y:S01]  /*98d0*/  LDSM.16.MT88.4 R4, [R142+0x7000] ;  /* 0x007000008e04783b */ /* 0x000f620000004200 */
[----:B------:R-:W-:Y:S01]  /*98e0*/  F2FP.BF16.F32.PACK_AB R20, R227, R148 ;  /* 0x00000094e314723e */ /* 0x000fe200000010ff */
[----:B------:R-:W-:Y:S01]  /*98f0*/  FADD.FTZ R148, R148, R133 ;  /* 0x0000008594947221 */ /* 0x000fe20000010000 */
[----:B------:R-:W-:Y:S01]  /*9900*/  F2FP.BF16.F32.PACK_AB R22, R195, R150 ;  /* 0x00000096c316723e */ /* 0x000fe200000010ff */
[----:B------:R-:W-:Y:S01]  /*9910*/  IMAD.MOV.U32 R133, RZ, RZ, R0 ;  /* 0x000000ffff857224 */ /* 0x000fe200078e0000 */
[----:B------:R-:W-:Y:S01]  /*9920*/  F2FP.BF16.F32.PACK_AB R21, R181, R152 ;  /* 0x00000098b515723e */ /* 0x000fe200000010ff */
[----:B------:R-:W-:Y:S01]  /*9930*/  FADD.FTZ R152, R152, R153 ;  /* 0x0000009998987221 */ /* 0x000fe20000010000 */
[----:B-1----:R-:W-:Y:S01]  /*9940*/  F2FP.BF16.F32.PACK_AB R23, R179, R154 ;  /* 0x0000009ab317723e */ /* 0x002fe200000010ff */
[----:B------:R-:W-:-:S02]  /*9950*/  FADD.FTZ R227, R227, R148 ;  /* 0x00000094e3e37221 */ /* 0x000fc40000010000 */
[----:B------:R-:W-:Y:S02]  /*9960*/  FADD.FTZ R181, R181, R152 ;  /* 0x00000098b5b57221 */ /* 0x000fe40000010000 */
[----:B------:R-:W-:Y:S02]  /*9970*/  FADD.FTZ R150, R150, R227 ;  /* 0x000000e396967221 */ /* 0x000fe40000010000 */
[----:B---3--:R-:W-:Y:S01]  /*9980*/  HMMA.16816.F32.BF16 R124, R20, R16, R124 ;  /* 0x00000010147c723c */ /* 0x008fe2000004187c */
[----:B------:R-:W-:Y:S01]  /*9990*/  FADD.FTZ R154, R154, R181 ;  /* 0x000000b59a9a7221 */ /* 0x000fe20000010000 */
[----:B------:R-:W-:-:S03]  /*99a0*/  FADD.FTZ R150, R195, R150 ;  /* 0x00000096c3967221 */ /* 0x000fc60000010000 */
[----:B------:R-:W-:-:S03]  /*99b0*/  FADD.FTZ R154, R179, R154 ;  /* 0x0000009ab39a7221 */ /* 0x000fc60000010000 */
[C---:B------:R-:W-:Y:S08]  /*99c0*/  HMMA.16816.F32.BF16 R120, R20.reuse, R18, R120 ;  /* 0x000000121478723c */ /* 0x040ff00000041878 */
[C---:B--2---:R-:W-:Y:S08]  /*99d0*/  HMMA.16816.F32.BF16 R108, R20.reuse, R12, R108 ;  /* 0x0000000c146c723c */ /* 0x044ff0000004186c */
[C---:B------:R-:W-:Y:S08]  /*99e0*/  HMMA.16816.F32.BF16 R104, R20.reuse, R14, R104 ;  /* 0x0000000e1468723c */ /* 0x040ff00000041868 */
[C---:B----4-:R-:W-:Y:S08]  /*99f0*/  HMMA.16816.F32.BF16 R92, R20.reuse, R8, R92 ;  /* 0x00000008145c723c */ /* 0x050ff0000004185c */
        /* <DEDUP_REMOVED lines=11> */
[----:B------:R-:W-:Y:S01]  /*9ab0*/  MOV R136, R145 ;  /* 0x0000009100887202 */ /* 0x000fe20000000f00 */
[----:B------:R-:W-:-:S02]  /*9ac0*/  FADD.FTZ R162, R162, R165 ;  /* 0x000000a5a2a27221 */ /* 0x000fc40000010000 */
[----:B------:R-:W-:Y:S02]  /*9ad0*/  FADD.FTZ R149, R149, R164 ;  /* 0x000000a495957221 */ /* 0x000fe40000010000 */
[C---:B------:R-:W-:Y:S01]  /*9ae0*/  HMMA.16816.F32.BF16 R96, R20.reuse, R8, R96 ;  /* 0x000000081460723c */ /* 0x040fe20000041860 */
[----:B------:R-:W-:Y:S01]  /*9af0*/  FFMA.FTZ R8, R63, UR6, -R56 ;  /* 0x000000063f087c23 */ /* 0x000fe20008010838 */
[----:B------:R-:W-:Y:S01]  /*9b00*/  FFMA.FTZ R63, R61, UR6, -R52 ;  /* 0x000000063d3f7c23 */ /* 0x000fe20008010834 */
[----:B------:R-:W-:Y:S01]  /*9b10*/  MUFU.EX2 R56, R65 ;  /* 0x0000004100387308 */ /* 0x000fe20000000800 */
[----:B------:R-:W-:Y:S01]  /*9b20*/  FADD.FTZ R162, R161, R162 ;  /* 0x000000a2a1a27221 */ /* 0x000fe20000010000 */
[----:B------:R-:W-:Y:S02]  /*9b30*/  FADD.FTZ R166, R166, R149 ;  /* 0x00000095a6a67221 */ /* 0x000fe40000010000 */
[----:B------:R-:W1:Y:S01]  /*9b40*/  MUFU.EX2 R61, R8 ;  /* 0x00000008003d7308 */ /* 0x000e620000000800 */
[C---:B------:R-:W-:Y:S03]  /*9b50*/  HMMA.16816.F32.BF16 R128, R20.reuse, R16, R128 ;  /* 0x000000101480723c */ /* 0x040fe60000041880 */
[----:B------:R2:W3:Y:S04]  /*9b60*/  MUFU.EX2 R59, R63 ;  /* 0x0000003f003b7308 */ /* 0x0004e80000000800 */
[----:B------:R4:W5:Y:S01]  /*9b70*/  MUFU.EX2 R52, R57 ;  /* 0x0000003900347308 */ /* 0x0009620000000800 */
[C---:B------:R-:W-:Y:S01]  /*9b80*/  HMMA.16816.F32.BF16 R116, R20.reuse, R18, R116 ;  /* 0x000000121474723c */ /* 0x040fe20000041874 */
[----:B------:R-:W5:Y:S07]  /*9b90*/  LDSM.16.MT88.4 R16, [R188+0x7800] ;  /* 0x00780000bc10783b */ /* 0x000f6e0000004200 */
[C---:B------:R-:W-:Y:S01]  /*9ba0*/  HMMA.16816.F32.BF16 R112, R20.reuse, R12, R112 ;  /* 0x0000000c1470723c */ /* 0x040fe20000041870 */
[--C-:B--2---:R-:W-:Y:S01]  /*9bb0*/  FFMA.FTZ R63, R42, UR6, -R44.reuse ;  /* 0x000000062a3f7c23 */ /* 0x104fe2000801082c */
[----:B------:R-:W-:Y:S01]  /*9bc0*/  FFMA.FTZ R42, R39, UR6, -R44 ;  /* 0x00000006272a7c23 */ /* 0x000fe2000801082c */
[----:B----4-:R-:W-:Y:S01]  /*9bd0*/  FFMA.FTZ R57, R49, UR6, -R38 ;  /* 0x0000000631397c23 */ /* 0x010fe20008010826 */
[--C-:B------:R-:W-:Y:S01]  /*9be0*/  FFMA.FTZ R49, R41, UR6, -R44.reuse ;  /* 0x0000000629317c23 */ /* 0x100fe2000801082c */
[----:B------:R-:W-:Y:S03]  /*9bf0*/  MUFU.EX2 R38, R45 ;  /* 0x0000002d00267308 */ /* 0x000fe60000000800 */
[C---:B------:R-:W-:Y:S01]  /*9c00*/  HMMA.16816.F32.BF16 R100, R20.reuse, R14, R100 ;  /* 0x0000000e1464723c */ /* 0x040fe20000041864 */
[----:B------:R-:W2:Y:S01]  /*9c10*/  LDSM.16.MT88.4 R12, [R184+0x7800] ;  /* 0x00780000b80c783b */ /* 0x000ea20000004200 */
[----:B------:R4:W2:Y:S04]  /*9c20*/  MUFU.EX2 R47, R57 ;  /* 0x00000039002f7308 */ /* 0x0008a80000000800 */
[----:B------:R-:W-:Y:S02]  /*9c30*/  MUFU.EX2 R41, R63 ;  /* 0x0000003f00297308 */ /* 0x000fe40000000800 */
[C---:B------:R-:W-:Y:S01]  /*9c40*/  HMMA.16816.F32.BF16 R84, R20.reuse, R10, R84 ;  /* 0x0000000a1454723c */ /* 0x040fe20000041854 */
[----:B------:R-:W2:Y:S01]  /*9c50*/  LDSM.16.MT88.4 R8, [R143+0x7800] ;  /* 0x007800008f08783b */ /* 0x000ea20000004200 */
[----:B------:R-:W-:Y:S06]  /*9c60*/  MUFU.EX2 R42, R42 ;  /* 0x0000002a002a7308 */ /* 0x000fec0000000800 */
[----:B------:R-:W-:Y:S01]  /*9c70*/  HMMA.16816.F32.BF16 R80, R20, R4, R80 ;  /* 0x000000041450723c */ /* 0x000fe20000041850 */
[----:B----4-:R-:W-:-:S02]  /*9c80*/  FFMA.FTZ R57, R40, UR6, -R44 ;  /* 0x0000000628397c23 */ /* 0x010fc4000801082c */
[----:B------:R-:W4:Y:S04]  /*9c90*/  MUFU.EX2 R40, R49 ;  /* 0x0000003100287308 */ /* 0x000f280000000800 */
[----:B------:R-:W4:Y:S01]  /*9ca0*/  MUFU.EX2 R39, R57 ;  /* 0x0000003900277308 */ /* 0x000f220000000800 */
[----:B------:R-:W-:Y:S01]  /*9cb0*/  HMMA.16816.F32.BF16 R68, R20, R6, R68 ;  /* 0x000000061444723c */ /* 0x000fe20000041844 */
[----:B------:R-:W4:Y:S01]  /*9cc0*/  LDSM.16.MT88.4 R4, [R142+0x7800] ;  /* 0x007800008e04783b */ /* 0x000f220000004200 */
[----:B------:R-:W-:Y:S01]  /*9cd0*/  F2FP.BF16.F32.PACK_AB R20, R168, R67 ;  /* 0x00000043a814723e */ /* 0x000fe200000010ff */
[----:B------:R-:W-:Y:S01]  /*9ce0*/  FADD.FTZ R67, R67, R150 ;  /* 0x0000009643437221 */ /* 0x000fe20000010000 */
[----:B-1----:R-:W-:Y:S02]  /*9cf0*/  F2FP.BF16.F32.PACK_AB R22, R61, R56 ;  /* 0x000000383d16723e */ /* 0x002fe400000010ff */
[----:B---3--:R-:W-:Y:S01]  /*9d00*/  F2FP.BF16.F32.PACK_AB R21, R170, R59 ;  /* 0x0000003baa15723e */ /* 0x008fe200000010ff */
[----:B------:R-:W-:Y:S01]  /*9d10*/  FADD.FTZ R59, R59, R154 ;  /* 0x0000009a3b3b7221 */ /* 0x000fe20000010000 */
[----:B-----5:R-:W-:Y:S01]  /*9d20*/  F2FP.BF16.F32.PACK_AB R23, R55, R52 ;  /* 0x000000343717723e */ /* 0x020fe200000010ff */
[----:B------:R-:W-:-:S02]  /*9d30*/  FADD.FTZ R67, R168, R67 ;  /* 0x00000043a8437221 */ /* 0x000fc40000010000 */
[----:B------:R-:W-:Y:S02]  /*9d40*/  FADD.FTZ R59, R170, R59 ;  /* 0x0000003baa3b7221 */ /* 0x000fe40000010000 */
[----:B------:R-:W-:Y:S02]  /*9d50*/  FADD.FTZ R56, R56, R67 ;  /* 0x0000004338387221 */ /* 0x000fe40000010000 */
[----:B------:R-:W-:Y:S01]  /*9d60*/  HMMA.16816.F32.BF16 R124, R20, R16, R124 ;  /* 0x00000010147c723c */ /* 0x000fe2000004187c */
[----:B------:R-:W-:Y:S01]  /*9d70*/  FADD.FTZ R52, R52, R59 ;  /* 0x0000003b34347221 */ /* 0x000fe20000010000 */
[----:B------:R-:W-:-:S03]  /*9d80*/  FADD.FTZ R221, R61, R56 ;  /* 0x000000383ddd7221 */ /* 0x000fc60000010000 */
[----:B------:R-:W-:-:S03]  /*9d90*/  FADD.FTZ R219, R55, R52 ;  /* 0x0000003437db7221 */ /* 0x000fc60000010000 */
[C---:B------:R-:W-:Y:S08]  /*9da0*/  HMMA.16816.F32.BF16 R120, R20.reuse, R18, R120 ;  /* 0x000000121478723c */ /* 0x040ff00000041878 */
[C---:B--2---:R-:W-:Y:S08]  /*9db0*/  HMMA.16816.F32.BF16 R108, R20.reuse, R12, R108 ;  /* 0x0000000c146c723c */ /* 0x044ff0000004186c */
[C---:B------:R-:W-:Y:S08]  /*9dc0*/  HMMA.16816.F32.BF16 R104, R20.reuse, R14, R104 ;  /* 0x0000000e1468723c */ /* 0x040ff00000041868 */
[C---:B------:R-:W-:Y:S08]  /*9dd0*/  HMMA.16816.F32.BF16 R92, R20.reuse, R8, R92 ;  /* 0x00000008145c723c */ /* 0x040ff0000004185c */
[C---:B------:R-:W-:Y:S08]  /*9de0*/  HMMA.16816.F32.BF16 R88, R20.reuse, R10, R88 ;  /* 0x0000000a1458723c */ /* 0x040ff00000041858 */
[C---:B----4-:R-:W-:Y:S08]  /*9df0*/  HMMA.16816.F32.BF16 R76, R20.reuse, R4, R76 ;  /* 0x00000004144c723c */ /* 0x050ff0000004184c */
        /* <DEDUP_REMOVED lines=38> */
[C---:B------:R-:W-:Y:S01]  /*a060*/  @!P0 LEA R4, P1, R7.reuse, R208, 0x1 ;  /* 0x000000d007048211 */ /* 0x040fe200078208ff */
[----:B------:R-:W-:Y:S01]  /*a070*/  @P0 STS.128 [R213+0x6000], RZ ;  /* 0x006000ffd5000388 */ /* 0x000fe20000000c00 */
[-CC-:B------:R-:W-:Y:S01]  /*a080*/  @!P0 LEA.HI.X R13, R8, R207.reuse, R9.reuse, 0x1, P3 ;  /* 0x000000cf080d8211 */ /* 0x180fe200018f0c09 */
[----:B------:R-:W-:Y:S01]  /*a090*/  @!P0 IMAD.WIDE.U32 R8, R138, 0x30, R8 ;  /* 0x000000308a088825 */ /* 0x000fe200078e0008 */
[----:B------:R-:W-:-:S03]  /*a0a0*/  @!P0 LEA.HI.X R5, R7, R207, R6, 0x1, P1 ;  /* 0x000000cf07058211 */ /* 0x000fc600008f0c06 */
[----:B------:R-:W-:Y:S01]  /*a0b0*/  @!P0 IMAD.IADD R6, R139, 0x1, R9 ;  /* 0x000000018b068824 */ /* 0x000fe200078e0209 */
[C---:B------:R-:W-:Y:S01]  /*a0c0*/  @!P0 LEA R16, P1, R8.reuse, R208, 0x1 ;  /* 0x000000d008108211 */ /* 0x040fe200078208ff */
[----:B------:R-:W-:Y:S01]  /*a0d0*/  @!PT LDS RZ, [RZ] ;  /* 0x00000000fffff984 */ /* 0x000fe20000000800 */
[----:B------:R-:W-:Y:S01]  /*a0e0*/  @!PT LDS RZ, [RZ] ;  /* 0x00000000fffff984 */ /* 0x000fe20000000800 */
[----:B------:R-:W-:Y:S01]  /*a0f0*/  @!PT LDS RZ, [RZ] ;  /* 0x00000000fffff984 */ /* 0x000fe20000000800 */
[----:B------:R1:W-:Y:S03]  /*a100*/  @!P0 LDGSTS.E.BYPASS.LTC128B.128 [R213+0x6000], desc[UR16][R12.64] ;  /* 0x060000000cd58fae */ /* 0x0003e6000b981a10 */
        /* <DEDUP_REMOVED lines=19> */
[----:B------:R-:W-:Y:S04]  /*a240*/  LDSM.16.M88.4 R56, [R191] ;  /* 0x00000000bf38783b */ /* 0x000fe80000000200 */
[----:B-1----:R-:W1:Y:S04]  /*a250*/  LDSM.16.M88.4 R12, [R187+0x4000] ;  /* 0x00400000bb0c783b */ /* 0x002e680000000200 */
[----:B------:R-:W1:Y:S04]  /*a260*/  LDSM.16.M88.4 R52, [R191+0x2000] ;  /* 0x00200000bf34783b */ /* 0x000e680000000200 */
[----:B------:R-:W-:Y:S04]  /*a270*/  LDSM.16.M88.4 R32, [R186+0x4000] ;  /* 0x00400000ba20783b */ /* 0x000fe80000000200 */
[----:B------:R-:W1:Y:S04]  /*a280*/  LDSM.16.M88.4 R40, [R190] ;  /* 0x00000000be28783b */ /* 0x000e680000000200 */
[----:B------:R-:W1:Y:S04]  /*a290*/  LDSM.16.M88.4 R36, [R190+0x2000] ;  /* 0x00200000be24783b */ /* 0x000e680000000200 */
[----:B--2---:R-:W-:Y:S04]  /*a2a0*/  LDSM.16.M88.4 R8, [R185+0x4000] ;  /* 0x00400000b908783b */ /* 0x004fe80000000200 */
[----:B------:R-:W2:Y:S01]  /*a2b0*/  LDSM.16.M88.4 R20, [R189] ;  /* 0x00000000bd14783b */ /* 0x000ea20000000200 */
[-C--:B----4-:R-:W-:Y:S03]  /*a2c0*/  HMMA.16816.F32.BF16 R48, R64, R28.reuse, RZ ;  /* 0x0000001c4030723c */ /* 0x090fe600000418ff */
[----:B---3--:R-:W3:Y:S04]  /*a2d0*/  LDSM.16.M88.4 R16, [R189+0x2000] ;  /* 0x00200000bd10783b */ /* 0x008ee80000000200 */
[----:B------:R-:W4:Y:S01]  /*a2e0*/  LDSM.16.M88.4 R132, [R192+UR5+0x4800] ;  /* 0x00480005c084783b */ /* 0x000f220008000200 */
[C---:B-----5:R-:W-:Y:S03]  /*a2f0*/  HMMA.16816.F32.BF16 R4, R60.reuse, R28, RZ ;  /* 0x0000001c3c04723c */ /* 0x060fe600000418ff */
[----:B------:R-:W5:Y:S04]  /*a300*/  LDSM.16.M88.4 R136, [R187+0x4800] ;  /* 0x00480000bb88783b */ /* 0x000f680000000200 */
[----:B------:R-:W0:Y:S01]  /*a310*/  LDGDEPBAR ;  /* 0x00000000000079af */ /* 0x000e220000000000 */
[----:B------:R-:W-:Y:S08]  /*a320*/  HMMA.16816.F32.BF16 R24, R60, R30, RZ ;  /* 0x0000001e3c18723c */ /* 0x000ff000000418ff */
[----:B-1----:R-:W-:Y:S08]  /*a330*/  HMMA.16816.F32.BF16 R48, R56, R12, R48 ;  /* 0x0000000c3830723c */ /* 0x002ff00000041830 */
[----:B------:R-:W-:Y:S08]  /*a340*/  HMMA.16816.F32.BF16 R28, R64, R30, RZ ;  /* 0x0000001e401c723c */ /* 0x000ff000000418ff */
[----:B------:R-:W-:Y:S08]  /*a350*/  HMMA.16816.F32.BF16 R4, R52, R12, R4 ;  /* 0x0000000c3404723c */ /* 0x000ff00000041804 */
[----:B------:R-:W-:Y:S08]  /*a360*/  HMMA.16816.F32.BF16 R48, R40, R32, R48 ;  /* 0x000000202830723c */ /* 0x000ff00000041830 */
[-C--:B------:R-:W-:Y:S08]  /*a370*/  HMMA.16816.F32.BF16 R24, R52, R14.reuse, R24 ;  /* 0x0000000e3418723c */ /* 0x080ff00000041818 */
[----:B------:R-:W-:Y:S08]  /*a380*/  HMMA.16816.F32.BF16 R28, R56, R14, R28 ;  /* 0x0000000e381c723c */ /* 0x000ff0000004181c */
[----:B------:R-:W-:Y:S08]  /*a390*/  HMMA.16816.F32.BF16 R4, R36, R32, R4 ;  /* 0x000000202404723c */ /* 0x000ff00000041804 */
[----:B--2---:R-:W-:Y:S08]  /*a3a0*/  HMMA.16816.F32.BF16 R48, R20, R8, R48 ;  /* 0x000000081430723c */ /* 0x004ff00000041830 */
        /* <DEDUP_REMOVED lines=8> */
[----:B---3--:R-:W-:Y:S07]  /*a430*/  HMMA.16816.F32.BF16 R4, R16, R8, R4 ;  /* 0x000000081004723c */ /* 0x008fee0000041804 */
[----:B------:R-:W-:Y:S01]  /*a440*/  MUFU.TANH R148, R49 ;  /* 0x0000003100947308 */ /* 0x000fe20000002400 */
[-C--:B----4-:R-:W-:Y:S07]  /*a450*/  HMMA.16816.F32.BF16 R12, R64, R132.reuse, RZ ;  /* 0x00000084400c723c */ /* 0x090fee00000418ff */
[----:B------:R-:W-:Y:S01]  /*a460*/  MUFU.TANH R149, R50 ;  /* 0x0000003200957308 */ /* 0x000fe20000002400 */
[----:B------:R-:W-:Y:S03]  /*a470*/  HMMA.16816.F32.BF16 R44, R60, R132, RZ ;  /* 0x000000843c2c723c */ /* 0x000fe600000418ff */
[----:B------:R-:W-:Y:S01]  /*a480*/  FMUL.FTZ R4, R4, UR7 ;  /* 0x0000000704047c20 */ /* 0x000fe20008410000 */
[----:B------:R-:W-:Y:S01]  /*a490*/  FMUL.FTZ R152, R5, UR7 ;  /* 0x0000000705987c20 */ /* 0x000fe20008410000 */
[----:B------:R-:W-:Y:S01]  /*a4a0*/  FMUL.FTZ R155, R6, UR7 ;  /* 0x00000007069b7c20 */ /* 0x000fe20008410000 */
[----:B------:R-:W-:Y:S01]  /*a4b0*/  FMUL.FTZ R153, R7, UR7 ;  /* 0x0000000707997c20 */ /* 0x000fe20008410000 */
[----:B------:R2:W-:Y:S01]  /*a4c0*/  MUFU.TANH R150, R51 ;  /* 0x0000003300967308 */ /* 0x0005e20000002400 */
[----:B------:R-:W-:Y:S07]  /*a4d0*/  HMMA.16816.F32.BF16 R28, R20, R10, R28 ;  /* 0x0000000a141c723c */ /* 0x000fee000004181c */
[----:B------:R3:W-:Y:S01]  /*a4e0*/  MUFU.TANH R151, R4 ;  /* 0x0000000400977308 */ /* 0x0007e20000002400 */
[----:B-----5:R-:W-:Y:S07]  /*a4f0*/  HMMA.16816.F32.BF16 R12, R56, R136, R12 ;  /* 0x00000088380c723c */ /* 0x020fee000004180c */
[----:B------:R-:W4:Y:S01]  /*a500*/  MUFU.TANH R155, R155 ;  /* 0x0000009b009b7308 */ /* 0x000f220000002400 */
[----:B------:R-:W-:Y:S01]  /*a510*/  HMMA.16816.F32.BF16 R24, R16, R10, R24 ;  /* 0x0000000a1018723c */ /* 0x000fe20000041818 */
[----:B--2---:R-:W2:Y:S02]  /*a520*/  LDSM.16.M88.4 R48, [R185+0x4800] ;  /* 0x00480000b930783b */ /* 0x004ea40000000200 */
[----:B------:R-:W-:Y:S01]  /*a530*/  FMUL.FTZ R28, R28, UR7 ;  /* 0x000000071c1c7c20 */ /* 0x000fe20008410000 */
[----:B------:R-:W-:Y:S01]  /*a540*/  FMUL.FTZ R29, R29, UR7 ;  /* 0x000000071d1d7c20 */ /* 0x000fe20008410000 */
[----:B------:R-:W-:Y:S01]  /*a550*/  FMUL.FTZ R30, R30, UR7 ;  /* 0x000000071e1e7c20 */ /* 0x000fe20008410000 */
[----:B------:R-:W-:Y:S01]  /*a560*/  FMUL.FTZ R31, R31, UR7 ;  /* 0x000000071f1f7c20 */ /* 0x000fe20008410000 */
[----:B------:R-:W-:Y:S01]  /*a570*/  MUFU.TANH R154, R28 ;  /* 0x0000001c009a7308 */ /* 0x000fe20000002400 */
[-C--:B------:R-:W-:Y:S07]  /*a580*/  HMMA.16816.F32.BF16 R8, R60, R134.reuse, RZ ;  /* 0x000000863c08723c */ /* 0x080fee00000418ff */
[----:B------:R-:W-:Y:S01]  /*a590*/  MUFU.TANH R160, R29 ;  /* 0x0000001d00a07308 */ /* 0x000fe20000002400 */
[----:B---3--:R-:W-:Y:S01]  /*a5a0*/  HMMA.16816.F32.BF16 R4, R64, R134, RZ ;  /* 0x000000864004723c */ /* 0x008fe200000418ff */
[----:B------:R-:W3:Y:S02]  /*a5b0*/  LDSM.16.M88.4 R132, [R192+UR5+0x5000] ;  /* 0x00500005c084783b */ /* 0x000ee40008000200 */
[----:B------:R-:W-:Y:S01]  /*a5c0*/  FMUL.FTZ R24, R24, UR7 ;  /* 0x0000000718187c20 */ /* 0x000fe20008410000 */
[----:B------:R-:W-:Y:S01]  /*a5d0*/  FMUL.FTZ R164, R25, UR7 ;  /* 0x0000000719a47c20 */ /* 0x000fe20008410000 */
[----:B------:R-:W-:Y:S01]  /*a5e0*/  FMUL.FTZ R168, R26, UR7 ;  /* 0x000000071aa87c20 */ /* 0x000fe20008410000 */
[----:B------:R-:W-:Y:S01]  /*a5f0*/  FMUL.FTZ R166, R27, UR7 ;  /* 0x000000071ba67c20 */ /* 0x000fe20008410000 */
[----:B------:R-:W-:Y:S01]  /*a600*/  MUFU.TANH R161, R30 ;  /* 0x0000001e00a17308 */ /* 0x000fe20000002400 */
[----:B-1----:R-:W-:Y:S07]  /*a610*/  HMMA.16816.F32.BF16 R12, R40, R32, R12 ;  /* 0x00000020280c723c */ /* 0x002fee000004180c */
[----:B------:R3:W-:Y:S01]  /*a620*/  MUFU.TANH R162, R31 ;  /* 0x0000001f00a27308 */ /* 0x0007e20000002400 */
[C---:B------:R-:W-:Y:S07]  /*a630*/  HMMA.16816.F32.BF16 R44, R52.reuse, R136, R44 ;  /* 0x00000088342c723c */ /* 0x040fee000004182c */
[----:B------:R1:W-:Y:S01]  /*a640*/  MUFU.TANH R163, R24 ;  /* 0x0000001800a37308 */ /* 0x0003e20000002400 */
[-C--:B------:R-:W-:Y:S07]  /*a650*/  HMMA.16816.F32.BF16 R8, R52, R138.reuse, R8 ;  /* 0x0000008a3408723c */ /* 0x080fee0000041808 */
[----:B------:R-:W5:Y:S01]  /*a660*/  MUFU.TANH R153, R153 ;  /* 0x0000009900997308 */ /* 0x000f620000002400 */
[----:B------:R-:W-:Y:S01]  /*a670*/  HMMA.16816.F32.BF16 R4, R56, R138, R4 ;  /* 0x0000008a3804723c */ /* 0x000fe20000041804 */
[----:B------:R-:W4:Y:S06]  /*a680*/  LDSM.16.M88.4 R136, [R187+0x5000] ;  /* 0x00500000bb88783b */ /* 0x000f2c0000000200 */
[----:B------:R-:W5:Y:S01]  /*a690*/  MUFU.TANH R168, R168 ;  /* 0x000000a800a87308 */ /* 0x000f620000002400 */
[----:B--2---:R-:W-:Y:S07]  /*a6a0*/  HMMA.16816.F32.BF16 R12, R20, R48, R12 ;  /* 0x00000030140c723c */ /* 0x004fee000004180c */
[----:B------:R-:W2:Y:S01]  /*a6b0*/  MUFU.TANH R152, R152 ;  /* 0x0000009800987308 */ /* 0x000ea20000002400 */
[C---:B------:R-:W-:Y:S07]  /*a6c0*/  HMMA.16816.F32.BF16 R44, R36.reuse, R32, R44 ;  /* 0x00000020242c723c */ /* 0x040fee000004182c */
[----:B------:R-:W-:Y:S01]  /*a6d0*/  MUFU.TANH R164, R164 ;  /* 0x000000a400a47308 */ /* 0x000fe20000002400 */
[-C--:B------:R-:W-:Y:S03]  /*a6e0*/  HMMA.16816.F32.BF16 R8, R36, R34.reuse, R8 ;  /* 0x000000222408723c */ /* 0x080fe60000041808 */
[----:B------:R-:W-:Y:S01]  /*a6f0*/  FMUL.FTZ R12, R12, UR7 ;  /* 0x000000070c0c7c20 */ /* 0x000fe20008410000 */
[----:B------:R-:W-:Y:S01]  /*a700*/  FMUL.FTZ R13, R13, UR7 ;  /* 0x000000070d0d7c20 */ /* 0x000fe20008410000 */
[----:B------:R-:W-:Y:S01]  /*a710*/  FMUL.FTZ R14, R14, UR7 ;  /* 0x000000070e0e7c20 */ /* 0x000fe20008410000 */
[----:B------:R-:W-:Y:S01]  /*a720*/  FMUL.FTZ R169, R15, UR7 ;  /* 0x000000070fa97c20 */ /* 0x000fe20008410000 */
[----:B------:R-:W2:Y:S01]  /*a730*/  MUFU.TANH R167, R12 ;  /* 0x0000000c00a77308 */ /* 0x000ea20000002400 */
[----:B------:R-:W-:Y:S01]  /*a740*/  HMMA.16816.F32.BF16 R4, R40, R34, R4 ;  /* 0x000000222804723c */ /* 0x000fe20000041804 */
[----:B------:R-:W5:Y:S06]  /*a750*/  LDSM.16.M88.4 R32, [R186+0x5000] ;  /* 0x00500000ba20783b */ /* 0x000f6c0000000200 */
[----:B------:R-:W-:Y:S01]  /*a760*/  MUFU.TANH R165, R13 ;  /* 0x0000000d00a57308 */ /* 0x000fe20000002400 */
[-C--:B---3--:R-:W-:Y:S07]  /*a770*/  HMMA.16816.F32.BF16 R28, R64, R132.reuse, RZ ;  /* 0x00000084401c723c */ /* 0x088fee00000418ff */
[----:B------:R3:W-:Y:S01]  /*a780*/  MUFU.TANH R170, R14 ;  /* 0x0000000e00aa7308 */ /* 0x0007e20000002400 */
[----:B-1----:R-:W-:Y:S07]  /*a790*/  HMMA.16816.F32.BF16 R24, R60, R132, RZ ;  /* 0x000000843c18723c */ /* 0x002fee00000418ff */
[----:B------:R-:W1:Y:S01]  /*a7a0*/  MUFU.TANH R166, R166 ;  /* 0x000000a600a67308 */ /* 0x000e620000002400 */
[----:B------:R-:W-:Y:S07]  /*a7b0*/  HMMA.16816.F32.BF16 R44, R16, R48, R44 ;  /* 0x00000030102c723c */ /* 0x000fee000004182c */
[----:B------:R-:W-:Y:S01]  /*a7c0*/  MUFU.TANH R169, R169 ;  /* 0x000000a900a97308 */ /* 0x000fe20000002400 */
[-C--:B----4-:R-:W-:Y:S01]  /*a7d0*/  HMMA.16816.F32.BF16 R28, R56, R136.reuse, R28 ;  /* 0x00000088381c723c */ /* 0x090fe2000004181c */
[----:B---3--:R-:W3:Y:S07]  /*a7e0*/  LDSM.16.M88.4 R12, [R185+0x5000] ;  /* 0x00500000b90c783b */ /* 0x008eee0000000200 */
[----:B------:R-:W-:Y:S03]  /*a7f0*/  HMMA.16816.F32.BF16 R24, R52, R136, R24 ;  /* 0x000000883418723c */ /* 0x000fe60000041818 */
[----:B------:R-:W-:Y:S01]  /*a800*/  FMUL.FTZ R44, R44, UR7 ;  /* 0x000000072c2c7c20 */ /* 0x000fe20008410000 */
[----:B------:R-:W-:Y:S01]  /*a810*/  FMUL.FTZ R174, R45, UR7 ;  /* 0x000000072dae7c20 */ /* 0x000fe20008410000 */
[----:B------:R-:W-:Y:S01]  /*a820*/  FMUL.FTZ R176, R46, UR7 ;  /* 0x000000072eb07c20 */ /* 0x000fe20008410000 */
[----:B------:R-:W-:Y:S01]  /*a830*/  FMUL.FTZ R173, R47, UR7 ;  /* 0x000000072fad7c20 */ /* 0x000fe20008410000 */
[----:B------:R4:W1:Y:S01]  /*a840*/  MUFU.TANH R171, R44 ;  /* 0x0000002c00ab7308 */ /* 0x0008620000002400 */
[-C--:B------:R-:W-:Y:S07]  /*a850*/  HMMA.16816.F32.BF16 R4, R20, R50.reuse, R4 ;  /* 0x000000321404723c */ /* 0x080fee0000041804 */
[----:B------:R-:W1:Y:S01]  /*a860*/  MUFU.TANH R176, R176 ;  /* 0x000000b000b07308 */ /* 0x000e620000002400 */
[----:B------:R-:W-:Y:S07]  /*a870*/  HMMA.16816.F32.BF16 R8, R16, R50, R8 ;  /* 0x000000321008723c */ /* 0x000fee0000041808 */
[----:B------:R-:W1:Y:S01]  /*a880*/  MUFU.TANH R173, R173 ;  /* 0x000000ad00ad7308 */ /* 0x000e620000002400 */
[----:B------:R-:W-:Y:S03]  /*a890*/  HMMA.16816.F32.BF16 R48, R60, R134, RZ ;  /* 0x000000863c30723c */ /* 0x000fe600000418ff */
[----:B------:R-:W-:Y:S01]  /*a8a0*/  FMUL.FTZ R4, R4, UR7 ;  /* 0x0000000704047c20 */ /* 0x000fe20008410000 */
[----:B------:R-:W-:Y:S01]  /*a8b0*/  FMUL.FTZ R5, R5, UR7 ;  /* 0x0000000705057c20 */ /* 0x000fe20008410000 */
[----:B------:R-:W-:-:S02]  /*a8c0*/  FMUL.FTZ R6, R6, UR7 ;  /* 0x0000000706067c20 */ /* 0x000fc40008410000 */
[----:B------:R-:W-:Y:S01]  /*a8d0*/  MUFU.TANH R175, R4 ;  /* 0x0000000400af7308 */ /* 0x000fe20000002400 */
[----:B----4-:R-:W-:Y:S01]  /*a8e0*/  HMMA.16816.F32.BF16 R44, R64, R134, RZ ;  /* 0x00000086402c723c */ /* 0x010fe200000418ff */
[----:B------:R-:W4:Y:S02]  /*a8f0*/  LDSM.16.M88.4 R132, [R192+UR5+0x5800] ;  /* 0x00580005c084783b */ /* 0x000f240008000200 */
[----:B------:R-:W-:Y:S01]  /*a900*/  FMUL.FTZ R178, R8, UR7 ;  /* 0x0000000708b27c20 */ /* 0x000fe20008410000 */
[----:B------:R-:W-:Y:S01]  /*a910*/  FMUL.FTZ R179, R9, UR7 ;  /* 0x0000000709b37c20 */ /* 0x000fe20008410000 */
[----:B------:R-:W-:Y:S02]  /*a920*/  FMUL.FTZ R180, R10, UR7 ;  /* 0x000000070ab47c20 */ /* 0x000fe40008410000 */
[----:B------:R-:W-:Y:S01]  /*a930*/  MUFU.TANH R172, R5 ;  /* 0x0000000500ac7308 */ /* 0x000fe20000002400 */
[-C--:B-----5:R-:W-:Y:S07]  /*a940*/  HMMA.16816.F32.BF16 R28, R40, R32.reuse, R28 ;  /* 0x00000020281c723c */ /* 0x0a0fee000004181c */
[----:B------:R-:W5:Y:S01]  /*a950*/  MUFU.TANH R174, R174 ;  /* 0x000000ae00ae7308 */ /* 0x000f620000002400 */
[----:B------:R-:W-:Y:S01]  /*a960*/  HMMA.16816.F32.BF16 R24, R36, R32, R24 ;  /* 0x000000202418723c */ /* 0x000fe20000041818 */
[----:B------:R-:W-:-:S06]  /*a970*/  FMUL.FTZ R32, R7, UR7 ;  /* 0x0000000707207c20 */ /* 0x000fcc0008410000 */
[----:B------:R2:W-:Y:S01]  /*a980*/  MUFU.TANH R33, R6 ;  /* 0x0000000600217308 */ /* 0x0005e20000002400 */
[----:B------:R-:W-:Y:S07]  /*a990*/  HMMA.16816.F32.BF16 R44, R56, R138, R44 ;  /* 0x0000008a382c723c */ /* 0x000fee000004182c */
[----:B------:R-:W-:Y:S01]  /*a9a0*/  MUFU.TANH R32, R32 ;  /* 0x0000002000207308 */ /* 0x000fe20000002400 */
[-C--:B---3--:R-:W-:Y:S07]  /*a9b0*/  HMMA.16816.F32.BF16 R28, R20, R12.reuse, R28 ;  /* 0x0000000c141c723c */ /* 0x088fee000004181c */
[----:B------:R-:W3:Y:S01]  /*a9c0*/  MUFU.TANH R180, R180 ;  /* 0x000000b400b47308 */ /* 0x000ee20000002400 */
[----:B------:R-:W-:Y:S01]  /*a9d0*/  HMMA.16816.F32.BF16 R24, R16, R12, R24 ;  /* 0x0000000c1018723c */ /* 0x000fe20000041818 */
[----:B------:R-:W-:-:S02]  /*a9e0*/  FMUL.FTZ R13, R11, UR7 ;  /* 0x000000070b0d7c20 */ /* 0x000fc40008410000 */
[----:B------:R-:W1:Y:S04]  /*a9f0*/  LDSM.16.M88.4 R8, [R187+0x5800] ;  /* 0x00580000bb08783b */ /* 0x000e680000000200 */
[----:B------:R-:W3:Y:S01]  /*aa00*/  MUFU.TANH R178, R178 ;  /* 0x000000b200b27308 */ /* 0x000ee20000002400 */
[----:B------:R-:W-:Y:S03]  /*aa10*/  HMMA.16816.F32.BF16 R48, R52, R138, R48 ;  /* 0x0000008a3430723c */ /* 0x000fe60000041830 */
[----:B------:R-:W-:Y:S01]  /*aa20*/  FMUL.FTZ R28, R28, UR7 ;  /* 0x000000071c1c7c20 */ /* 0x000fe20008410000 */
[----:B------:R-:W-:-:S03]  /*aa30*/  FMUL.FTZ R12, R29, UR7 ;  /* 0x000000071d0c7c20 */ /* 0x000fc60008410000 */
[----:B------:R5:W-:Y:S01]  /*aa40*/  MUFU.TANH R181, R28 ;  /* 0x0000001c00b57308 */ /* 0x000be20000002400 */
[C---:B----4-:R-:W-:Y:S07]  /*aa50*/  HMMA.16816.F32.BF16 R136, R64.reuse, R132, RZ ;  /* 0x000000844088723c */ /* 0x050fee00000418ff */
[----:B------:R-:W-:Y:S01]  /*aa60*/  MUFU.TANH R179, R179 ;  /* 0x000000b300b37308 */ /* 0x000fe20000002400 */
[----:B------:R-:W-:Y:S07]  /*aa70*/  HMMA.16816.F32.BF16 R64, R64, R134, RZ ;  /* 0x000000864040723c */ /* 0x000fee00000418ff */
[----:B------:R-:W-:Y:S01]  /*aa80*/  MUFU.TANH R13, R13 ;  /* 0x0000000d000d7308 */ /* 0x000fe20000002400 */
[----:B--2---:R-:W-:Y:S01]  /*aa90*/  HMMA.16816.F32.BF16 R4, R60, R132, RZ ;  /* 0x000000843c04723c */ /* 0x004fe200000418ff */
[----:B------:R-:W-:Y:S01]  /*aaa0*/  FMUL.FTZ R133, R30, UR7 ;  /* 0x000000071e857c20 */ /* 0x000fe20008410000 */
[----:B------:R-:W-:-:S02]  /*aab0*/  FMUL.FTZ R132, R31, UR7 ;  /* 0x000000071f847c20 */ /* 0x000fc40008410000 */
[----:B-----5:R-:W2:Y:S03]  /*aac0*/  LDSM.16.M88.4 R28, [R186+0x5800] ;  /* 0x00580000ba1c783b */ /* 0x020ea60000000200 */
[----:B------:R-:W4:Y:S01]  /*aad0*/  MUFU.TANH R133, R133 ;  /* 0x0000008500857308 */ /* 0x000f220000002400 */
[----:B------:R-:W-:Y:S07]  /*aae0*/  HMMA.16816.F32.BF16 R44, R40, R34, R44 ;  /* 0x00000022282c723c */ /* 0x000fee000004182c */
[----:B------:R-:W-:Y:S01]  /*aaf0*/  MUFU.TANH R12, R12 ;  /* 0x0000000c000c7308 */ /* 0x000fe20000002400 */
[----:B------:R-:W-:Y:S01]  /*ab00*/  HMMA.16816.F32.BF16 R60, R60, R134, RZ ;  /* 0x000000863c3c723c */ /* 0x000fe200000418ff */
[----:B------:R-:W-:-:S06]  /*ab10*/  FMUL.FTZ R134, R26, UR7 ;  /* 0x000000071a867c20 */ /* 0x000fcc0008410000 */
[----:B------:R-:W-:Y:S01]  /*ab20*/  MUFU.TANH R134, R134 ;  /* 0x0000008600867308 */ /* 0x000fe20000002400 */
[----:B------:R-:W-:Y:S01]  /*ab30*/  HMMA.16816.F32.BF16 R48, R36, R34, R48 ;  /* 0x000000222430723c */ /* 0x000fe20000041830 */
[----:B------:R-:W-:Y:S01]  /*ab40*/  FMUL.FTZ R34, R24, UR7 ;  /* 0x0000000718227c20 */ /* 0x000fe20008410000 */
[----:B------:R-:W-:-:S05]  /*ab50*/  FMUL.FTZ R35, R25, UR7 ;  /* 0x0000000719237c20 */ /* 0x000fca0008410000 */
[----:B------:R-:W-:Y:S01]  /*ab60*/  MUFU.TANH R34, R34 ;  /* 0x0000002200227308 */ /* 0x000fe20000002400 */
[C---:B-1----:R-:W-:Y:S07]  /*ab70*/  HMMA.16816.F32.BF16 R136, R56.reuse, R8, R136 ;  /* 0x000000083888723c */ /* 0x042fee0000041888 */
[----:B------:R-:W-:Y:S01]  /*ab80*/  MUFU.TANH R35, R35 ;  /* 0x0000002300237308 */ /* 0x000fe20000002400 */
[----:B------:R-:W-:Y:S01]  /*ab90*/  HMMA.16816.F32.BF16 R64, R56, R10, R64 ;  /* 0x0000000a3840723c */ /* 0x000fe20000041840 */
[----:B------:R-:W-:-:S06]  /*aba0*/  FMUL.FTZ R56, R27, UR7 ;  /* 0x000000071b387c20 */ /* 0x000fcc0008410000 */
[----:B------:R-:W1:Y:S01]  /*abb0*/  MUFU.TANH R56, R56 ;  /* 0x0000003800387308 */ /* 0x000e620000002400 */
[----:B------:R-:W-:Y:S01]  /*abc0*/  HMMA.16816.F32.BF16 R24, R52, R8, R4 ;  /* 0x000000083418723c */ /* 0x000fe20000041804 */
[----:B------:R-:W5:Y:S01]  /*abd0*/  LDSM.16.M88.4 R4, [R185+0x5800] ;  /* 0x00580000b904783b */ /* 0x000f620000000200 */
[----:B------:R-:W-:Y:S01]  /*abe0*/  VIADD R9, R146, 0xffffff40 ;  /* 0xffffff4092097836 */ /* 0x000fe20000000000 */
[----:B------:R-:W-:-:S04]  /*abf0*/  DEPBAR.LE SB0, 0x0 ;  /* 0x000080000000791a */ /* 0x000fc80000000000 */
[----:B------:R-:W-:Y:S01]  /*ac00*/  VIADD R8, R146, 0xffffff41 ;  /* 0xffffff4192087836 */ /* 0x000fe20000000000 */
[----:B------:R-:W-:Y:S01]  /*ac10*/  HMMA.16816.F32.BF16 R44, R20, R14, R44 ;  /* 0x0000000e142c723c */ /* 0x000fe2000004182c */
[C---:B------:R-:W-:Y:S01]  /*ac20*/  ISETP.GE.AND P1, PT, R9.reuse, R159, PT ;  /* 0x0000009f0900720c */ /* 0x040fe20003f26270 */
[----:B------:R-:W-:Y:S01]  /*ac30*/  MUFU.TANH R132, R132 ;  /* 0x0000008400847308 */ /* 0x000fe20000002400 */
[C---:B------:R-:W-:Y:S02]  /*ac40*/  ISETP.GE.AND P6, PT, R9.reuse, R158, PT ;  /* 0x0000009e0900720c */ /* 0x040fe40003fc6270 */
[C---:B------:R-:W-:Y:S02]  /*ac50*/  ISETP.GE.AND P3, PT, R9.reuse, R157, PT ;  /* 0x0000009d0900720c */ /* 0x040fe40003f66270 */
[----:B------:R-:W-:Y:S01]  /*ac60*/  ISETP.GE.AND P5, PT, R9, R2, PT ;  /* 0x000000020900720c */ /* 0x000fe20003fa6270 */
[----:B------:R-:W-:Y:S01]  /*ac70*/  HMMA.16816.F32.BF16 R60, R52, R10, R60 ;  /* 0x0000000a343c723c */ /* 0x000fe2000004183c */
[----:B------:R-:W-:Y:S01]  /*ac80*/  ISETP.GE.AND P2, PT, R8, R159, PT ;  /* 0x0000009f0800720c */ /* 0x000fe20003f46270 */
[----:B------:R-:W-:Y:S01]  /*ac90*/  VIADD R52, R146, 0xffffff50 ;  /* 0xffffff5092347836 */ /* 0x000fe20000000000 */
[----:B------:R-:W-:-:S02]  /*aca0*/  ISETP.GE.AND P4, PT, R8, R158, PT ;  /* 0x0000009e0800720c */ /* 0x000fc40003f86270 */
[----:B------:R-:W-:Y:S02]  /*acb0*/  FSEL R9, R155, -INF , !P5 ;  /* 0xff8000009b097808 */ /* 0x000fe40006800000 */
[----:B------:R-:W-:Y:S01]  /*acc0*/  FSEL R177, R150, -INF , !P4 ;  /* 0xff80000096b17808 */ /* 0x000fe20006000000 */
[----:B------:R-:W-:Y:S01]  /*acd0*/  HMMA.16816.F32.BF16 R48, R16, R14, R48 ;  /* 0x0000000e1030723c */ /* 0x000fe20000041830 */
[----:B------:R-:W-:Y:S01]  /*ace0*/  VIADD R15, R146, 0xffffff48 ;  /* 0xffffff48920f7836 */ /* 0x000fe20000000000 */
[----:B------:R-:W-:Y:S01]  /*acf0*/  FSEL R14, R147, -INF , !P1 ;  /* 0xff800000930e7808 */ /* 0x000fe20004800000 */
[----:B------:R-:W-:Y:S01]  /*ad00*/  FMUL.FTZ R58, R45, UR7 ;  /* 0x000000072d3a7c20 */ /* 0x000fe20008410000 */
[----:B------:R-:W-:Y:S01]  /*ad10*/  FSEL R45, R149, -INF , !P6 ;  /* 0xff800000952d7808 */ /* 0x000fe20007000000 */
[----:B------:R-:W-:Y:S01]  /*ad20*/  FMUL.FTZ R59, R46, UR7 ;  /* 0x000000072e3b7c20 */ /* 0x000fe20008410000 */
[----:B------:R-:W-:Y:S01]  /*ad30*/  ISETP.GE.AND P1, PT, R8, R157, PT ;  /* 0x0000009d0800720c */ /* 0x000fe20003f26270 */
[----:B------:R-:W-:Y:S01]  /*ad40*/  FMUL.FTZ R44, R44, UR7 ;  /* 0x000000072c2c7c20 */ /* 0x000fe20008410000 */
[----:B--2---:R-:W-:Y:S01]  /*ad50*/  HMMA.16816.F32.BF16 R136, R40, R28, R136 ;  /* 0x0000001c2888723c */ /* 0x004fe20000041888 */
[----:B------:R-:W-:Y:S01]  /*ad60*/  ISETP.GE.AND P6, PT, R8, R2, PT ;  /* 0x000000020800720c */ /* 0x000fe20003fc6270 */
[----:B------:R-:W-:Y:S01]  /*ad70*/  VIADD R46, R146, 0xffffff49 ;  /* 0xffffff49922e7836 */ /* 0x000fe20000000000 */
[----:B------:R-:W-:Y:S01]  /*ad80*/  FSEL R8, R148, -INF , !P2 ;  /* 0xff80000094087808 */ /* 0x000fe20005000000 */
[----:B------:R2:W1:Y:S01]  /*ad90*/  MUFU.TANH R57, R44 ;  /* 0x0000002c00397308 */ /* 0x0004620000002400 */
[----:B------:R-:W-:-:S02]  /*ada0*/  ISETP.GE.AND P5, PT, R15, R158, PT ;  /* 0x0000009e0f00720c */ /* 0x000fc40003fa6270 */
[----:B------:R-:W-:Y:S01]  /*adb0*/  ISETP.GE.AND P2, PT, R15, R157, PT ;  /* 0x0000009d0f00720c */ /* 0x000fe20003f46270 */
[-C--:B------:R-:W-:Y:S01]  /*adc0*/  HMMA.16816.F32.BF16 R64, R40, R30.reuse, R64 ;  /* 0x0000001e2840723c */ /* 0x080fe20000041840 */
[----:B------:R-:W-:Y:S01]  /*add0*/  FSEL R42, R151, -INF , !P3 ;  /* 0xff800000972a7808 */ /* 0x000fe20005800000 */
[----:B------:R-:W-:Y:S01]  /*ade0*/  FMUL.FTZ R41, R47, UR7 ;  /* 0x000000072f297c20 */ /* 0x000fe20008410000 */
[C---:B------:R-:W-:Y:S01]  /*adf0*/  ISETP.GE.AND P3, PT, R15.reuse, R159, PT ;  /* 0x0000009f0f00720c */ /* 0x040fe20003f66270 */
[----:B------:R-:W-:Y:S01]  /*ae00*/  FMUL.FTZ R43, R48, UR7 ;  /* 0x00000007302b7c20 */ /* 0x000fe20008410000 */
[----:B------:R-:W-:Y:S01]  /*ae10*/  ISETP.GE.AND P4, PT, R15, R2, PT ;  /* 0x000000020f00720c */ /* 0x000fe20003f86270 */
[----:B------:R-:W-:Y:S01]  /*ae20*/  FMUL.FTZ R48, R49, UR7 ;  /* 0x0000000731307c20 */ /* 0x000fe20008410000 */
[----:B------:R-:W-:Y:S01]  /*ae30*/  FSEL R15, R153, -INF , !P6 ;  /* 0xff800000990f7808 */ /* 0x000fe20007000000 */
[C---:B------:R-:W-:Y:S01]  /*ae40*/  HMMA.16816.F32.BF16 R60, R36.reuse, R30, R60 ;  /* 0x0000001e243c723c */ /* 0x040fe2000004183c */
[----:B------:R-:W-:Y:S01]  /*ae50*/  FSEL R40, R154, -INF , !P3 ;  /* 0xff8000009a287808 */ /* 0x000fe20005800000 */
[----:B------:R-:W-:Y:S01]  /*ae60*/  FMUL.FTZ R153, R50, UR7 ;  /* 0x0000000732997c20 */ /* 0x000fe20008410000 */
[----:B------:R-:W-:Y:S01]  /*ae70*/  FSEL R47, R161, -INF , !P5 ;  /* 0xff800000a12f7808 */ /* 0x000fe20006800000 */
[----:B------:R-:W-:Y:S01]  /*ae80*/  VIADD R50, R146, 0xffffff51 ;  /* 0xffffff5192327836 */ /* 0x000fe20000000000 */
[----:B------:R-:W-:Y:S01]  /*ae90*/  FSEL R10, R163, -INF , !P2 ;  /* 0xff800000a30a7808 */ /* 0x000fe20005000000 */
[----:B------:R-:W1:Y:S01]  /*aea0*/  MUFU.TANH R59, R59 ;  /* 0x0000003b003b7308 */ /* 0x000e620000002400 */
[----:B------:R-:W-:Y:S01]  /*aeb0*/  FSEL R11, R168, -INF , !P4 ;  /* 0xff800000a80b7808 */ /* 0x000fe20006000000 */
[----:B------:R-:W-:Y:S01]  /*aec0*/  HMMA.16816.F32.BF16 R24, R36, R28, R24 ;  /* 0x0000001c2418723c */ /* 0x000fe20000041818 */
[----:B--2---:R-:W-:Y:S01]  /*aed0*/  FSEL R44, R152, -INF , !P1 ;  /* 0xff800000982c7808 */ /* 0x004fe20004800000 */
[----:B------:R-:W-:Y:S01]  /*aee0*/  FMUL.FTZ R51, R51, UR7 ;  /* 0x0000000733337c20 */ /* 0x000fe20008410000 */
[----:B------:R-:W-:-:S02]  /*aef0*/  ISETP.GE.AND P3, PT, R46, R157, PT ;  /* 0x0000009d2e00720c */ /* 0x000fc40003f66270 */
[----:B------:R-:W-:Y:S01]  /*af00*/  ISETP.GE.AND P5, PT, R46, R2, PT ;  /* 0x000000022e00720c */ /* 0x000fe20003fa6270 */
[----:B------:R-:W2:Y:S01]  /*af10*/  MUFU.TANH R43, R43 ;  /* 0x0000002b002b7308 */ /* 0x000ea20000002400 */
[CC--:B------:R-:W-:Y:S01]  /*af20*/  ISETP.GE.AND P2, PT, R52.reuse, R159.reuse, PT ;  /* 0x0000009f3400720c */ /* 0x0c0fe20003f46270 */
[C---:B-----5:R-:W-:Y:S01]  /*af30*/  HMMA.16816.F32.BF16 R136, R20.reuse, R4, R136 ;  /* 0x000000041488723c */ /* 0x060fe20000041888 */
[-C--:B------:R-:W-:Y:S02]  /*af40*/  ISETP.GE.AND P4, PT, R52, R158.reuse, PT ;  /* 0x0000009e3400720c */ /* 0x080fe40003f86270 */
[C---:B------:R-:W-:Y:S02]  /*af50*/  ISETP.GE.AND P1, PT, R46.reuse, R159, PT ;  /* 0x0000009f2e00720c */ /* 0x040fe40003f26270 */
[----:B------:R-:W-:Y:S01]  /*af60*/  ISETP.GE.AND P6, PT, R46, R158, PT ;  /* 0x0000009e2e00720c */ /* 0x000fe20003fc6270 */
[----:B------:R-:W5:Y:S01]  /*af70*/  MUFU.TANH R58, R58 ;  /* 0x0000003a003a7308 */ /* 0x000f620000002400 */
[----:B------:R-:W-:Y:S01]  /*af80*/  FSEL R150, R167, -INF , !P2 ;  /* 0xff800000a7967808 */ /* 0x000fe20005000000 */
[----:B------:R-:W-:Y:S01]  /*af90*/  HMMA.16816.F32.BF16 R64, R20, R6, R64 ;  /* 0x000000061440723c */ /* 0x000fe20000041840 */
[----:B------:R-:W-:-:S02]  /*afa0*/  FSEL R20, R164, -INF , !P3 ;  /* 0xff800000a4147808 */ /* 0x000fc40005800000 */
[----:B------:R-:W-:Y:S02]  /*afb0*/  FSEL R21, R166, -INF , !P5 ;  /* 0xff800000a6157808 */ /* 0x000fe40006800000 */
[----:B------:R-:W-:Y:S01]  /*afc0*/  FSEL R149, R170, -INF , !P4 ;  /* 0xff800000aa957808 */ /* 0x000fe20006000000 */
[----:B------:R-:W-:Y:S01]  /*afd0*/  MUFU.TANH R48, R48 ;  /* 0x0000003000307308 */ /* 0x000fe20000002400 */
[----:B------:R-:W-:Y:S01]  /*afe0*/  FSEL R46, R160, -INF , !P1 ;  /* 0xff800000a02e7808 */ /* 0x000fe20004800000 */
[C---:B------:R-:W-:Y:S01]  /*aff0*/  HMMA.16816.F32.BF16 R60, R16.reuse, R6, R60 ;  /* 0x00000006103c723c */ /* 0x040fe2000004183c */
[----:B------:R-:W-:Y:S02]  /*b000*/  FSEL R49, R162, -INF , !P6 ;  /* 0xff800000a2317808 */ /* 0x000fe40007000000 */
[----:B------:R-:W-:Y:S01]  /*b010*/  ISETP.GE.AND P3, PT, R50, R159, PT ;  /* 0x0000009f3200720c */ /* 0x000fe20003f66270 */
[----:B------:R-:W-:Y:S01]  /*b020*/  FMUL.FTZ R23, R136, UR7 ;  /* 0x0000000788177c20 */ /* 0x000fe20008410000 */
[----:B------:R-:W-:Y:S01]  /*b030*/  ISETP.GE.AND P5, PT, R50, R158, PT ;  /* 0x0000009e3200720c */ /* 0x000fe20003fa6270 */
[----:B------:R-:W-:Y:S01]  /*b040*/  FMUL.FTZ R31, R138, UR7 ;  /* 0x000000078a1f7c20 */ /* 0x000fe20008410000 */
[CC--:B------:R-:W-:Y:S01]  /*b050*/  ISETP.GE.AND P2, PT, R50.reuse, R157.reuse, PT ;  /* 0x0000009d3200720c */ /* 0x0c0fe20003f46270 */
[----:B------:R-:W-:Y:S01]  /*b060*/  HMMA.16816.F32.BF16 R24, R16, R4, R24 ;  /* 0x000000041018723c */ /* 0x000fe20000041818 */
[-C--:B------:R-:W-:Y:S01]  /*b070*/  ISETP.GE.AND P4, PT, R50, R2.reuse, PT ;  /* 0x000000023200720c */ /* 0x080fe20003f86270 */
[----:B------:R-:W-:Y:S01]  /*b080*/  VIADD R50, R146, 0xffffff58 ;  /* 0xffffff5892327836 */ /* 0x000fe20000000000 */
[----:B------:R-:W-:Y:S01]  /*b090*/  ISETP.GE.AND P1, PT, R52, R157, PT ;  /* 0x0000009d3400720c */ /* 0x000fe20003f26270 */
[----:B------:R-:W-:Y:S01]  /*b0a0*/  VIADD R5, R146, 0xffffff60 ;  /* 0xffffff6092057836 */ /* 0x000fe20000000000 */
[----:B------:R-:W-:Y:S01]  /*b0b0*/  ISETP.GE.AND P6, PT, R52, R2, PT ;  /* 0x000000023400720c */ /* 0x000fe20003fc6270 */
[----:B------:R-:W-:Y:S01]  /*b0c0*/  FMUL.FTZ R30, R65, UR7 ;  /* 0x00000007411e7c20 */ /* 0x000fe20008410000 */
[----:B------:R-:W-:Y:S01]  /*b0d0*/  FSEL R170, R171, -INF , !P1 ;  /* 0xff800000abaa7808 */ /* 0x000fe20004800000 */
[----:B------:R-:W-:Y:S01]  /*b0e0*/  FMUL.FTZ R29, R64, UR7 ;  /* 0x00000007401d7c20 */ /* 0x000fe20008410000 */
[----:B------:R-:W-:Y:S01]  /*b0f0*/  FSEL R147, R176, -INF , !P6 ;  /* 0xff800000b0937808 */ /* 0x000fe20007000000 */
[----:B------:R-:W5:Y:S01]  /*b100*/  MUFU.TANH R23, R23 ;  /* 0x0000001700177308 */ /* 0x000f620000002400 */
[----:B------:R-:W-:Y:S01]  /*b110*/  FSEL R152, R165, -INF , !P3 ;  /* 0xff800000a5987808 */ /* 0x000fe20005800000 */
[----:B------:R-:W-:Y:S01]  /*b120*/  VIADD R16, R146, 0xffffff68 ;  /* 0xffffff6892107836 */ /* 0x000fe20000000000 */
[----:B------:R-:W-:Y:S01]  /*b130*/  FSEL R163, R169, -INF , !P5 ;  /* 0xff800000a9a37808 */ /* 0x000fe20006800000 */
[----:B------:R-:W-:Y:S01]  /*b140*/  FMUL.FTZ R67, R67, UR7 ;  /* 0x0000000743437c20 */ /* 0x000fe20008410000 */
[----:B------:R-:W-:Y:S01]  /*b150*/  ISETP.GE.AND P1, PT, R50, R159, PT ;  /* 0x0000009f3200720c */ /* 0x000fe20003f26270 */
[----:B------:R-:W-:Y:S01]  /*b160*/  VIADD R17, R146, 0xffffff70 ;  /* 0xffffff7092117836 */ /* 0x000fe20000000000 */
[C---:B------:R-:W-:Y:S01]  /*b170*/  ISETP.GE.AND P6, PT, R50.reuse, R158, PT ;  /* 0x0000009e3200720c */ /* 0x040fe20003fc6270 */
[----:B------:R-:W-:Y:S01]  /*b180*/  MUFU.TANH R29, R29 ;  /* 0x0000001d001d7308 */ /* 0x000fe20000002400 */
[C---:B------:R-:W-:Y:S01]  /*b190*/  ISETP.GE.AND P3, PT, R50.reuse, R157, PT ;  /* 0x0000009d3200720c */ /* 0x040fe20003f66270 */
[----:B------:R-:W-:Y:S01]  /*b1a0*/  FMUL.FTZ R137, R137, UR7 ;  /* 0x0000000789897c20 */ /* 0x000fe20008410000 */
[----:B------:R-:W-:Y:S01]  /*b1b0*/  ISETP.GE.AND P5, PT, R50, R2, PT ;  /* 0x000000023200720c */ /* 0x000fe20003fa6270 */
[----:B------:R-:W-:Y:S01]  /*b1c0*/  VIADD R50, R146, 0xffffff59 ;  /* 0xffffff5992327836 */ /* 0x000fe20000000000 */
[----:B------:R-:W-:Y:S01]  /*b1d0*/  FSEL R151, R173, -INF , !P4 ;  /* 0xff800000ad977808 */ /* 0x000fe20006000000 */
[----:B------:R-:W-:Y:S01]  /*b1e0*/  FMUL.FTZ R4, R139, UR7 ;  /* 0x000000078b047c20 */ /* 0x000fe20008410000 */
[----:B------:R-:W-:Y:S01]  /*b1f0*/  FSEL R174, R174, -INF , !P2 ;  /* 0xff800000aeae7808 */ /* 0x000fe20005000000 */
[----:B------:R-:W-:Y:S01]  /*b200*/  MUFU.TANH R6, R67 ;  /* 0x0000004300067308 */ /* 0x000fe20000002400 */
[-C--:B------:R-:W-:Y:S01]  /*b210*/  ISETP.GE.AND P4, PT, R50, R158.reuse, PT ;  /* 0x0000009e3200720c */ /* 0x080fe20003f86270 */
[----:B------:R-:W-:Y:S01]  /*b220*/  FMUL.FTZ R7, R24, UR7 ;  /* 0x0000000718077c20 */ /* 0x000fe20008410000 */
[----:B------:R-:W-:Y:S01]  /*b230*/  ISETP.GE.AND P2, PT, R50, R159, PT ;  /* 0x0000009f3200720c */ /* 0x000fe20003f46270 */
[----:B------:R-:W-:Y:S01]  /*b240*/  FMUL.FTZ R26, R26, UR7 ;  /* 0x000000071a1a7c20 */ /* 0x000fe20008410000 */
[----:B---3--:R-:W-:Y:S01]  /*b250*/  FSEL R169, R180, -INF , !P5 ;  /* 0xff800000b4a97808 */ /* 0x008fe20006800000 */
[----:B------:R-:W-:Y:S01]  /*b260*/  FMUL.FTZ R54, R61, UR7 ;  /* 0x000000073d367c20 */ /* 0x000fe20008410000 */
[----:B------:R-:W-:Y:S01]  /*b270*/  FSEL R167, R32, -INF , !P4 ;  /* 0xff80000020a77808 */ /* 0x000fe20006000000 */
[----:B------:R-:W-:Y:S01]  /*b280*/  VIADD R32, R146, 0xffffff61 ;  /* 0xffffff6192207836 */ /* 0x000fe20000000000 */
[----:B------:R-:W-:Y:S01]  /*b290*/  ISETP.GE.AND P5, PT, R5, R158, PT ;  /* 0x0000009e0500720c */ /* 0x000fe20003fa6270 */
[----:B------:R-:W3:Y:S01]  /*b2a0*/  MUFU.TANH R153, R153 ;  /* 0x0000009900997308 */ /* 0x000ee20000002400 */
[----:B------:R-:W-:Y:S01]  /*b2b0*/  FSEL R176, R178, -INF , !P3 ;  /* 0xff800000b2b07808 */ /* 0x000fe20005800000 */
[----:B------:R-:W-:Y:S01]  /*b2c0*/  FMUL.FTZ R55, R27, UR7 ;  /* 0x000000071b377c20 */ /* 0x000fe20008410000 */
[----:B------:R-:W-:-:S02]  /*b2d0*/  FSEL R168, R172, -INF , !P2 ;  /* 0xff800000aca87808 */ /* 0x000fc40005000000 */
[----:B------:R-:W-:Y:S02]  /*b2e0*/  FSEL R154, R175, -INF , !P1 ;  /* 0xff800000af9a7808 */ /* 0x000fe40004800000 */
[C---:B------:R-:W-:Y:S01]  /*b2f0*/  ISETP.GE.AND P3, PT, R5.reuse, R159, PT ;  /* 0x0000009f0500720c */ /* 0x040fe20003f66270 */
[----:B------:R-:W3:Y:S01]  /*b300*/  MUFU.TANH R41, R41 ;  /* 0x0000002900297308 */ /* 0x000ee20000002400 */
[CC--:B------:R-:W-:Y:S02]  /*b310*/  ISETP.GE.AND P2, PT, R5.reuse, R157.reuse, PT ;  /* 0x0000009d0500720c */ /* 0x0c0fe40003f46270 */
[-C--:B------:R-:W-:Y:S01]  /*b320*/  ISETP.GE.AND P4, PT, R5, R2.reuse, PT ;  /* 0x000000020500720c */ /* 0x080fe20003f86270 */
[----:B------:R-:W-:Y:S01]  /*b330*/  FMUL.FTZ R5, R66, UR7 ;  /* 0x0000000742057c20 */ /* 0x000fe20008410000 */
[----:B----4-:R-:W-:Y:S02]  /*b340*/  FSEL R65, R133, -INF , !P5 ;  /* 0xff80000085417808 */ /* 0x010fe40006800000 */
[----:B------:R-:W-:Y:S01]  /*b350*/  ISETP.GE.AND P1, PT, R50, R157, PT ;  /* 0x0000009d3200720c */ /* 0x000fe20003f26270 */
[----:B------:R4:W3:Y:S01]  /*b360*/  MUFU.TANH R22, R51 ;  /* 0x0000003300167308 */ /* 0x0008e20000002400 */
[----:B------:R-:W-:-:S02]  /*b370*/  ISETP.GE.AND P5, PT, R32, R2, PT ;  /* 0x000000022000720c */ /* 0x000fc40003fa6270 */
[----:B------:R-:W-:Y:S02]  /*b380*/  FSEL R165, R33, -INF , !P6 ;  /* 0xff80000021a57808 */ /* 0x000fe40007000000 */
[----:B------:R-:W-:Y:S01]  /*b390*/  ISETP.GE.AND P6, PT, R50, R2, PT ;  /* 0x000000023200720c */ /* 0x000fe20003fc6270 */
[----:B------:R-:W-:Y:S01]  /*b3a0*/  FMUL.FTZ R50, R63, UR7 ;  /* 0x000000073f327c20 */ /* 0x000fe20008410000 */
[----:B------:R-:W-:Y:S01]  /*b3b0*/  FSEL R172, R179, -INF , !P1 ;  /* 0xff800000b3ac7808 */ /* 0x000fe20004800000 */
[----:B------:R-:W-:Y:S01]  /*b3c0*/  MUFU.TANH R5, R5 ;  /* 0x0000000500057308 */ /* 0x000fe20000002400 */
[----:B-1----:R-:W-:Y:S01]  /*b3d0*/  FSEL R161, R56, -INF , !P5 ;  /* 0xff80000038a17808 */ /* 0x002fe20006800000 */
[----:B------:R-:W-:Y:S01]  /*b3e0*/  FMUL.FTZ R56, R60, UR7 ;  /* 0x000000073c387c20 */ /* 0x000fe20008410000 */
[----:B------:R-:W-:Y:S02]  /*b3f0*/  ISETP.GE.AND P1, PT, R32, R159, PT ;  /* 0x0000009f2000720c */ /* 0x000fe40003f26270 */
[----:B------:R-:W-:Y:S01]  /*b400*/  FSEL R171, R13, -INF , !P6 ;  /* 0xff8000000dab7808 */ /* 0x000fe20007000000 */
[----:B------:R-:W-:Y:S01]  /*b410*/  VIADD R13, R146, 0xffffff69 ;  /* 0xffffff69920d7836 */ /* 0x000fe20000000000 */
[----:B------:R-:W-:Y:S01]  /*b420*/  FSEL R64, R181, -INF , !P3 ;  /* 0xff800000b5407808 */ /* 0x000fe20005800000 */
[----:B------:R-:W-:Y:S01]  /*b430*/  MUFU.TANH R56, R56 ;  /* 0x0000003800387308 */ /* 0x000fe20000002400 */
[----:B------:R-:W-:Y:S01]  /*b440*/  FSEL R164, R34, -INF , !P2 ;  /* 0xff80000022a47808 */ /* 0x000fe20005000000 */
[----:B----4-:R-:W-:Y:S01]  /*b450*/  FMUL.FTZ R51, R62, UR7 ;  /* 0x000000073e337c20 */ /* 0x010fe20008410000 */
[----:B------:R-:W-:-:S02]  /*b460*/  FSEL R155, R134, -INF , !P4 ;  /* 0xff800000869b7808 */ /* 0x000fc40006000000 */
[----:B------:R-:W-:Y:S02]  /*b470*/  ISETP.GE.AND P3, PT, R32, R157, PT ;  /* 0x0000009d2000720c */ /* 0x000fe40003f66270 */
[C---:B------:R-:W-:Y:S01]  /*b480*/  ISETP.GE.AND P2, PT, R16.reuse, R159, PT ;  /* 0x0000009f1000720c */ /* 0x040fe20003f46270 */
[----:B------:R1:W4:Y:S01]  /*b490*/  MUFU.TANH R28, R137 ;  /* 0x00000089001c7308 */ /* 0x0003220000002400 */
[----:B------:R-:W-:Y:S02]  /*b4a0*/  ISETP.GE.AND P4, PT, R16, R158, PT ;  /* 0x0000009e1000720c */ /* 0x000fe40003f86270 */
[----:B------:R-:W-:Y:S01]  /*b4b0*/  FSEL R138, R12, -INF , !P1 ;  /* 0xff8000000c8a7808 */ /* 0x000fe20004800000 */
[----:B------:R-:W-:Y:S01]  /*b4c0*/  FMUL.FTZ R12, R25, UR7 ;  /* 0x00000007190c7c20 */ /* 0x000fe20008410000 */
[----:B------:R-:W-:Y:S02]  /*b4d0*/  ISETP.GE.AND P1, PT, R16, R157, PT ;  /* 0x0000009d1000720c */ /* 0x000fe40003f26270 */
[----:B------:R-:W-:Y:S01]  /*b4e0*/  FSEL R166, R35, -INF , !P3 ;  /* 0xff80000023a67808 */ /* 0x000fe20005800000 */
[----:B------:R-:W4:Y:S01]  /*b4f0*/  MUFU.TANH R31, R31 ;  /* 0x0000001f001f7308 */ /* 0x000f220000002400 */
[----:B------:R-:W-:-:S02]  /*b500*/  FSEL R148, R57, -INF , !P2 ;  /* 0xff80000039947808 */ /* 0x000fc40005000000 */
[----:B------:R-:W-:Y:S02]  /*b510*/  FSEL R67, R59, -INF , !P4 ;  /* 0xff8000003b437808 */ /* 0x000fe40006000000 */
[-C--:B------:R-:W-:Y:S02]  /*b520*/  ISETP.GE.AND P6, PT, R32, R158.reuse, PT ;  /* 0x0000009e2000720c */ /* 0x080fe40003fc6270 */
[C---:B------:R-:W-:Y:S01]  /*b530*/  ISETP.GE.AND P3, PT, R13.reuse, R159, PT ;  /* 0x0000009f0d00720c */ /* 0x040fe20003f66270 */
[----:B------:R-:W4:Y:S01]  /*b540*/  MUFU.TANH R30, R30 ;  /* 0x0000001e001e7308 */ /* 0x000f220000002400 */
[C---:B------:R-:W-:Y:S02]  /*b550*/  ISETP.GE.AND P5, PT, R13.reuse, R158, PT ;  /* 0x0000009e0d00720c */ /* 0x040fe40003fa6270 */
[C---:B------:R-:W-:Y:S02]  /*b560*/  ISETP.GE.AND P2, PT, R13.reuse, R157, PT ;  /* 0x0000009d0d00720c */ /* 0x040fe40003f46270 */
[----:B------:R-:W-:Y:S01]  /*b570*/  ISETP.GE.AND P4, PT, R13, R2, PT ;  /* 0x000000020d00720c */ /* 0x000fe20003f86270 */
[----:B------:R-:W-:Y:S01]  /*b580*/  VIADD R13, R146, 0xffffff78 ;  /* 0xffffff78920d7836 */ /* 0x000fe20000000000 */
[----:B--2---:R-:W-:Y:S01]  /*b590*/  FSEL R162, R43, -INF , !P1 ;  /* 0xff8000002ba27808 */ /* 0x004fe20004800000 */
[----:B------:R-:W2:Y:S01]  /*b5a0*/  MUFU.TANH R4, R4 ;  /* 0x0000000400047308 */ /* 0x000ea20000002400 */
[----:B------:R-:W-:-:S02]  /*b5b0*/  ISETP.GE.AND P1, PT, R17, R159, PT ;  /* 0x0000009f1100720c */ /* 0x000fc40003f26270 */
[----:B------:R-:W-:Y:S02]  /*b5c0*/  FSEL R139, R132, -INF , !P6 ;  /* 0xff800000848b7808 */ /* 0x000fe40007000000 */
[----:B-----5:R-:W-:Y:S02]  /*b5d0*/  FSEL R132, R58, -INF , !P3 ;  /* 0xff8000003a847808 */ /* 0x020fe40005800000 */
[----:B------:R-:W-:Y:S01]  /*b5e0*/  ISETP.GE.AND P3, PT, R13, R159, PT ;  /* 0x0000009f0d00720c */ /* 0x000fe20003f66270 */
[----:B------:R-:W5:Y:S01]  /*b5f0*/  MUFU.TANH R7, R7 ;  /* 0x0000000700077308 */ /* 0x000f620000002400 */
[----:B------:R-:W-:Y:S02]  /*b600*/  FSEL R25, R23, -INF , !P1 ;  /* 0xff80000017197808 */ /* 0x000fe40004800000 */
[----:B------:R-:W-:Y:S02]  /*b610*/  ISETP.GE.AND P1, PT, R13, R158, PT ;  /* 0x0000009e0d00720c */ /* 0x000fe40003f26270 */
[----:B------:R-:W-:Y:S01]  /*b620*/  ISETP.GE.AND P6, PT, R16, R2, PT ;  /* 0x000000021000720c */ /* 0x000fe20003fc6270 */
[----:B------:R-:W-:Y:S01]  /*b630*/  VIADD R16, R146, 0xffffff71 ;  /* 0xffffff7192107836 */ /* 0x000fe20000000000 */
[----:B------:R-:W-:Y:S01]  /*b640*/  FSEL R160, R48, -INF , !P2 ;  /* 0xff80000030a07808 */ /* 0x000fe20005000000 */
[----:B------:R-:W5:Y:S01]  /*b650*/  MUFU.TANH R12, R12 ;  /* 0x0000000c000c7308 */ /* 0x000f620000002400 */
[----:B------:R-:W-:Y:S01]  /*b660*/  VIADD R146, R146, 0xffffff79 ;  /* 0xffffff7992927836 */ /* 0x000fe20000000000 */
[----:B---3--:R-:W-:-:S02]  /*b670*/  FSEL R153, R153, -INF , !P6 ;  /* 0xff80000099997808 */ /* 0x008fc40007000000 */
[-C--:B------:R-:W-:Y:S02]  /*b680*/  ISETP.GE.AND P6, PT, R16, R159.reuse, PT ;  /* 0x0000009f1000720c */ /* 0x080fe40003fc6270 */
[----:B------:R-:W-:Y:S02]  /*b690*/  ISETP.GE.AND P2, PT, R17, R158, PT ;  /* 0x0000009e1100720c */ /* 0x000fe40003f46270 */
[----:B------:R3:W-:Y:S01]  /*b6a0*/  MUFU.TANH R57, R26 ;  /* 0x0000001a00397308 */ /* 0x0007e20000002400 */
[----:B-1----:R-:W-:Y:S02]  /*b6b0*/  FSEL R137, R41, -INF , !P5 ;  /* 0xff80000029897808 */ /* 0x002fe40006800000 */
[----:B------:R-:W-:Y:S02]  /*b6c0*/  ISETP.GE.AND P5, PT, R146, R159, PT ;  /* 0x0000009f9200720c */ /* 0x000fe40003fa6270 */
[----:B------:R-:W-:Y:S02]  /*b6d0*/  FSEL R159, R22, -INF , !P4 ;  /* 0xff800000169f7808 */ /* 0x000fe40006000000 */
[----:B----4-:R-:W-:Y:S01]  /*b6e0*/  FSEL R24, R28, -INF , !P6 ;  /* 0xff8000001c187808 */ /* 0x010fe20007000000 */
[----:B------:R-:W1:Y:S01]  /*b6f0*/  MUFU.TANH R54, R54 ;  /* 0x0000003600367308 */ /* 0x000e620000002400 */
[----:B------:R-:W-:-:S02]  /*b700*/  FSEL R31, R31, -INF , !P2 ;  /* 0xff8000001f1f7808 */ /* 0x000fc40005000000 */
[-C--:B------:R-:W-:Y:S01]  /*b710*/  ISETP.GE.AND P4, PT, R16, R158.reuse, PT ;  /* 0x0000009e1000720c */ /* 0x080fe20003f86270 */
[----:B------:R-:W-:Y:S01]  /*b720*/  BAR.SYNC.DEFER_BLOCKING 0x0 ;  /* 0x0000000000007b1d */ /* 0x000fe20000010000 */
[----:B------:R-:W-:Y:S02]  /*b730*/  ISETP.GE.AND P6, PT, R146, R158, PT ;  /* 0x0000009e9200720c */ /* 0x000fe40003fc6270 */
[----:B------:R-:W-:Y:S02]  /*b740*/  ISETP.GE.AND P2, PT, R16, R157, PT ;  /* 0x0000009d1000720c */ /* 0x000fe40003f46270 */
[----:B------:R-:W-:Y:S01]  /*b750*/  FSEL R27, R30, -INF , !P5 ;  /* 0xff8000001e1b7808 */ /* 0x000fe20006800000 */
[----:B------:R-:W4:Y:S01]  /*b760*/  MUFU.TANH R55, R55 ;  /* 0x0000003700377308 */ /* 0x000f220000002400 */
[----:B---3--:R-:W-:Y:S02]  /*b770*/  FSEL R26, R29, -INF , !P3 ;  /* 0xff8000001d1a7808 */ /* 0x008fe40005800000 */
[----:B------:R-:W-:-:S02]  /*b780*/  FSEL R29, R5, -INF , !P1 ;  /* 0xff800000051d7808 */ /* 0x000fc40004800000 */
[-C--:B------:R-:W-:Y:S02]  /*b790*/  ISETP.GE.AND P1, PT, R13, R157.reuse, PT ;  /* 0x0000009d0d00720c */ /* 0x080fe40003f26270 */
[----:B------:R-:W-:Y:S01]  /*b7a0*/  ISETP.GE.AND P3, PT, R17, R157, PT ;  /* 0x0000009d1100720c */ /* 0x000fe20003f66270 */
[----:B------:R-:W3:Y:S01]  /*b7b0*/  MUFU.TANH R51, R51 ;  /* 0x0000003300337308 */ /* 0x000ee20000002400 */
[----:B------:R-:W-:Y:S02]  /*b7c0*/  FSEL R56, R56, -INF , !P1 ;  /* 0xff80000038387808 */ /* 0x000fe40004800000 */
[----:B------:R-:W-:Y:S02]  /*b7d0*/  ISETP.NE.AND P1, PT, R156, 0x3, PT ;  /* 0x000000039c00780c */ /* 0x000fe40003f25270 */
[----:B--2---:R-:W-:Y:S02]  /*b7e0*/  FSEL R30, R4, -INF , !P4 ;  /* 0xff800000041e7808 */ /* 0x004fe40006000000 */
[----:B------:R-:W-:Y:S01]  /*b7f0*/  FSEL R28, R6, -INF , !P6 ;  /* 0xff800000061c7808 */ /* 0x000fe20007000000 */
[----:B------:R-:W2:Y:S01]  /*b800*/  MUFU.TANH R50, R50 ;  /* 0x0000003200327308 */ /* 0x000ea20000002400 */
[----:B-----5:R-:W-:-:S02]  /*b810*/  FSEL R60, R7, -INF , !P3 ;  /* 0xff800000073c7808 */ /* 0x020fc40005800000 */
[----:B------:R-:W-:Y:S02]  /*b820*/  FSEL R58, R12, -INF , !P2 ;  /* 0xff8000000c3a7808 */ /* 0x000fe40005000000 */
[-C--:B------:R-:W-:Y:S02]  /*b830*/  ISETP.GE.AND P5, PT, R17, R2.reuse, PT ;  /* 0x000000021100720c */ /* 0x080fe40003fa6270 */
[-C--:B------:R-:W-:Y:S02]  /*b840*/  ISETP.GE.AND P4, PT, R16, R2.reuse, PT ;  /* 0x000000021000720c */ /* 0x080fe40003f86270 */
[C---:B------:R-:W-:Y:S02]  /*b850*/  ISETP.GE.AND P6, PT, R146.reuse, R157, PT ;  /* 0x0000009d9200720c */ /* 0x040fe40003fc6270 */
[-C--:B------:R-:W-:Y:S02]  /*b860*/  ISETP.GE.AND P3, PT, R13, R2.reuse, PT ;  /* 0x000000020d00720c */ /* 0x080fe40003f66270 */
[----:B------:R-:W-:-:S02]  /*b870*/  ISETP.GE.AND P2, PT, R146, R2, PT ;  /* 0x000000029200720c */ /* 0x000fc40003f46270 */
[----:B-1----:R-:W-:Y:S02]  /*b880*/  FSEL R54, R54, -INF , !P6 ;  /* 0xff80000036367808 */ /* 0x002fe40007000000 */
[----:B------:R-:W-:Y:S02]  /*b890*/  FSEL R57, R57, -INF , !P5 ;  /* 0xff80000039397808 */ /* 0x000fe40006800000 */
[----:B----4-:R-:W-:Y:S02]  /*b8a0*/  FSEL R55, R55, -INF , !P4 ;  /* 0xff80000037377808 */ /* 0x010fe40006000000 */
[----:B---3--:R-:W-:Y:S02]  /*b8b0*/  FSEL R51, R51, -INF , !P3 ;  /* 0xff80000033337808 */ /* 0x008fe40005800000 */
[----:B--2---:R-:W-:Y:S01]  /*b8c0*/  FSEL R50, R50, -INF , !P2 ;  /* 0xff80000032327808 */ /* 0x004fe20005000000 */
[----:B------:R-:W-:Y:S06]  /*b8d0*/  @!P1 BRA `(.L_x_1221) ;  /* 0x0000000000b09947 */ /* 0x000fec0003800000 */
        /* <DEDUP_REMOVED lines=42> */
.L_x_1223:
[----:B------:R-:W-:Y:S05]  /*bb80*/  BSYNC.RECONVERGENT B0 ;  /* 0x0000000000007941 */ /* 0x000fea0003800200 */
.L_x_1222:
[----:B------:R-:W0:Y:S02]  /*bb90*/  LDGDEPBAR ;  /* 0x00000000000079af */ /* 0x000e240000000000 */
.L_x_1221:
[----:B------:R-:W-:Y:S01]  /*bba0*/  FMNMX3.FTZ R2, R0, R9, R15, !PT ;  /* 0x0000000900027276 */ /* 0x000fe2000781000f */
[----:B-1----:R-:W-:Y:S01]  /*bbb0*/  LDSM.16.MT88.4 R16, [R188+0x6000] ;  /* 0x00600000bc10783b */ /* 0x002fe20000004200 */
[----:B--2---:R-:W-:Y:S02]  /*bbc0*/  FMNMX3.FTZ R5, R3, R42, R44, !PT ;  /* 0x0000002a03057276 */ /* 0x004fe4000781002c */
        /* <DEDUP_REMOVED lines=20> */
[----:B------:R-:W-:Y:S01]  /*bd10*/  FMNMX3.FTZ R12, R7, R148, R132, !PT ;  /* 0x00000094070c7276 */ /* 0x000fe20007810084 */
[----:B------:R-:W1:Y:S01]  /*bd20*/  SHFL.BFLY PT, R4, R13, 0x2, 0x1f ;  /* 0x0c401f000d047f89 */ /* 0x000e6200000e0000 */
[----:B------:R-:W-:-:S02]  /*bd30*/  FMNMX3.FTZ R6, R5, R56, R54, !PT ;  /* 0x0000003805067276 */ /* 0x000fc40007810036 */
[----:B------:R-:W-:Y:S02]  /*bd40*/  FMNMX3.FTZ R2, R2, R149, R163, !PT ;  /* 0x0000009502027276 */ /* 0x000fe400078100a3 */
[----:B------:R-:W-:Y:S01]  /*bd50*/  FMNMX3.FTZ R12, R12, R25, R24, !PT ;  /* 0x000000190c0c7276 */ /* 0x000fe20007810018 */
[----:B------:R-:W2:Y:S01]  /*bd60*/  SHFL.BFLY PT, R5, R6, 0x2, 0x1f ;  /* 0x0c401f0006057f89 */ /* 0x000ea200000e0000 */
[----:B------:R-:W-:Y:S02]  /*bd70*/  FMNMX3.FTZ R2, R2, R165, R167, !PT ;  /* 0x000000a502027276 */ /* 0x000fe400078100a7 */
[----:B------:R-:W-:Y:S02]  /*bd80*/  FMNMX3.FTZ R12, R12, R26, R27, !PT ;  /* 0x0000001a0c0c7276 */ /* 0x000fe4000781001b */
[----:B------:R-:W-:Y:S02]  /*bd90*/  FMNMX3.FTZ R2, R2, R65, R139, !PT ;  /* 0x0000004102027276 */ /* 0x000fe4000781008b */
[----:B------:R-:W-:Y:S01]  /*bda0*/  IADD3 R215, PT, PT, R156, -0x4, RZ ;  /* 0xfffffffc9cd77810 */ /* 0x000fe20007ffe0ff */
[----:B------:R-:W3:Y:S01]  /*bdb0*/  SHFL.BFLY PT, R7, R12, 0x2, 0x1f ;  /* 0x0c401f000c077f89 */ /* 0x000ee200000e0000 */
[----:B------:R-:W-:-:S04]  /*bdc0*/  FMNMX3.FTZ R2, R2, R67, R137, !PT ;  /* 0x0000004302027276 */ /* 0x000fc80007810089 */
[----:B------:R-:W-:-:S04]  /*bdd0*/  FMNMX3.FTZ R2, R2, R31, R30, !PT ;  /* 0x0000001f02027276 */ /* 0x000fc8000781001e */
[----:B------:R-:W-:Y:S02]  /*bde0*/  FMNMX3.FTZ R2, R2, R29, R28, !PT ;  /* 0x0000001d02027276 */ /* 0x000fe4000781001c */
[----:B-1----:R-:W-:-:S03]  /*bdf0*/  FMNMX.FTZ R4, R13, R4, !PT ;  /* 0x000000040d047209 */ /* 0x002fc60007810000 */
[----:B------:R-:W1:Y:S01]  /*be00*/  SHFL.BFLY PT, R135, R2, 0x2, 0x1f ;  /* 0x0c401f0002877f89 */ /* 0x000e6200000e0000 */
[----:B--2---:R-:W-:-:S03]  /*be10*/  FMNMX.FTZ R5, R6, R5, !PT ;  /* 0x0000000506057209 */ /* 0x004fc60007810000 */
[----:B------:R-:W2:Y:S04]  /*be20*/  SHFL.BFLY PT, R133, R4, 0x1, 0x1f ;  /* 0x0c201f0004857f89 */ /* 0x000ea800000e0000 */
[----:B------:R-:W4:Y:S01]  /*be30*/  SHFL.BFLY PT, R134, R5, 0x1, 0x1f ;  /* 0x0c201f0005867f89 */ /* 0x000f2200000e0000 */
[----:B---3--:R-:W-:-:S05]  /*be40*/  FMNMX.FTZ R7, R12, R7, !PT ;  /* 0x000000070c077209 */ /* 0x008fca0007810000 */
[----:B------:R-:W3:Y:S01]  /*be50*/  SHFL.BFLY PT, R136, R7, 0x1, 0x1f ;  /* 0x0c201f0007887f89 */ /* 0x000ee200000e0000 */
[----:B-1----:R-:W-:Y:S02]  /*be60*/  FMNMX.FTZ R135, R2, R135, !PT ;  /* 0x0000008702877209 */ /* 0x002fe40007810000 */
[----:B--2---:R-:W-:-:S03]  /*be70*/  FMNMX.FTZ R133, R4, R133, !PT ;  /* 0x0000008504857209 */ /* 0x004fc60007810000 */
[----:B------:R-:W1:Y:S01]  /*be80*/  SHFL.BFLY PT, R4, R135, 0x1, 0x1f ;  /* 0x0c201f0087047f89 */ /* 0x000e6200000e0000 */
[----:B----4-:R-:W-:Y:S01]  /*be90*/  FMNMX.FTZ R134, R5, R134, !PT ;  /* 0x0000008605867209 */ /* 0x010fe20007810000 */
[C---:B------:R-:W-:Y:S01]  /*bea0*/  FMUL.FTZ R52, R133.reuse, UR6 ;  /* 0x0000000685347c20 */ /* 0x040fe20008410000 */
[----:B------:R-:W-:Y:S02]  /*beb0*/  FSETP.NEU.FTZ.AND P0, PT, R133, -INF , PT ;  /* 0xff8000008500780b */ /* 0x000fe40003f1d000 */
[C---:B------:R-:W-:Y:S01]  /*bec0*/  FSETP.NEU.FTZ.AND P1, PT, R134.reuse, -INF , PT ;  /* 0xff8000008600780b */ /* 0x040fe20003f3d000 */
[----:B------:R-:W-:Y:S01]  /*bed0*/  FMUL.FTZ R59, R134, UR6 ;  /* 0x00000006863b7c20 */ /* 0x000fe20008410000 */
[----:B------:R-:W-:Y:S02]  /*bee0*/  FSEL R52, R52, RZ, P0 ;  /* 0x000000ff34347208 */ /* 0x000fe40000000000 */
[----:B---3--:R-:W-:Y:S02]  /*bef0*/  FMNMX.FTZ R136, R7, R136, !PT ;  /* 0x0000008807887209 */ /* 0x008fe40007810000 */
[----:B------:R-:W-:Y:S01]  /*bf00*/  FSEL R6, R134, RZ, P1 ;  /* 0x000000ff86067208 */ /* 0x000fe20000800000 */
[----:B------:R-:W-:Y:S01]  /*bf10*/  FFMA.FTZ R11, R11, UR6, -R52 ;  /* 0x000000060b0b7c23 */ /* 0x000fe20008010834 */
[----:B------:R-:W-:Y:S01]  /*bf20*/  FSEL R5, R133, RZ, P0 ;  /* 0x000000ff85057208 */ /* 0x000fe20000000000 */
[C---:B------:R-:W-:Y:S01]  /*bf30*/  FMUL.FTZ R43, R136.reuse, UR6 ;  /* 0x00000006882b7c20 */ /* 0x040fe20008410000 */
[----:B------:R-:W-:Y:S01]  /*bf40*/  FSETP.NEU.FTZ.AND P2, PT, R136, -INF , PT ;  /* 0xff8000008800780b */ /* 0x000fe20003f5d000 */
[----:B------:R-:W-:Y:S01]  /*bf50*/  FADD.FTZ R6, R3, -R6 ;  /* 0x8000000603067221 */ /* 0x000fe20000010000 */
[----:B------:R-:W-:Y:S01]  /*bf60*/  FSEL R59, R59, RZ, P1 ;  /* 0x000000ff3b3b7208 */ /* 0x000fe20000800000 */
[----:B------:R-:W-:Y:S01]  /*bf70*/  FADD.FTZ R5, R0, -R5 ;  /* 0x8000000500057221 */ /* 0x000fe20000010000 */
[----:B------:R-:W-:Y:S01]  /*bf80*/  FSEL R43, R43, RZ, P2 ;  /* 0x000000ff2b2b7208 */ /* 0x000fe20001000000 */
[----:B------:R-:W-:Y:S01]  /*bf90*/  FMUL.FTZ R6, R6, UR6 ;  /* 0x0000000606067c20 */ /* 0x000fe20008410000 */
[--C-:B------:R-:W-:Y:S01]  /*bfa0*/  FFMA.FTZ R32, R9, UR6, -R52.reuse ;  /* 0x0000000609207c23 */ /* 0x100fe20008010834 */
[--C-:B------:R-:W-:Y:S01]  /*bfb0*/  FFMA.FTZ R36, R42, UR6, -R59.reuse ;  /* 0x000000062a247c23 */ /* 0x100fe2000801083b */
[----:B------:R-:W-:Y:S01]  /*bfc0*/  FFMA.FTZ R34, R10, UR6, -R59 ;  /* 0x000000060a227c23 */ /* 0x000fe2000801083b */
[--C-:B------:R-:W-:Y:S01]  /*bfd0*/  FFMA.FTZ R38, R14, UR6, -R43.reuse ;  /* 0x000000060e267c23 */ /* 0x100fe2000801082b */
[--C-:B------:R-:W-:Y:S01]  /*bfe0*/  FFMA.FTZ R2, R15, UR6, -R52.reuse ;  /* 0x000000060f027c23 */ /* 0x100fe20008010834 */
[----:B------:R2:W-:Y:S01]  /*bff0*/  MUFU.EX2 R3, R11 ;  /* 0x0000000b00037308 */ /* 0x0005e20000000800 */
[----:B-1----:R-:W-:Y:S01]  /*c000*/  FMNMX.FTZ R135, R135, R4, !PT ;  /* 0x0000000487877209 */ /* 0x002fe20007810000 */
[----:B------:R-:W-:Y:S01]  /*c010*/  FMUL.FTZ R41, R5, UR6 ;  /* 0x0000000605297c20 */ /* 0x000fe20008410000 */
[----:B------:R-:W-:Y:S01]  /*c020*/  FFMA.FTZ R39, R8, UR6, -R43 ;  /* 0x0000000608277c23 */ /* 0x000fe2000801082b */
[----:B------:R1:W3:Y:S01]  /*c030*/  MUFU.EX2 R42, R6 ;  /* 0x00000006002a7308 */ /* 0x0002e20000000800 */
[----:B------:R-:W4:Y:S01]  /*c040*/  LDSM.16.MT88.4 R12, [R184+0x6000] ;  /* 0x00600000b80c783b */ /* 0x000f220000004200 */
[C---:B------:R-:W-:Y:S01]  /*c050*/  FSETP.NEU.FTZ.AND P0, PT, R135.reuse, -INF , PT ;  /* 0xff8000008700780b */ /* 0x040fe20003f1d000 */
[--C-:B------:R-:W-:Y:S01]  /*c060*/  FFMA.FTZ R35, R44, UR6, -R59.reuse ;  /* 0x000000062c237c23 */ /* 0x100fe2000801083b */
[C---:B------:R-:W-:Y:S01]  /*c070*/  FMUL.FTZ R44, R135.reuse, UR6 ;  /* 0x00000006872c7c20 */ /* 0x040fe20008410000 */
[----:B------:R-:W-:Y:S01]  /*c080*/  FSEL R48, R136, RZ, P2 ;  /* 0x000000ff88307208 */ /* 0x000fe20001000000 */
[----:B------:R-:W-:Y:S01]  /*c090*/  FFMA.FTZ R33, R20, UR6, -R59 ;  /* 0x0000000614217c23 */ /* 0x000fe2000801083b */
[----:B------:R-:W-:Y:S01]  /*c0a0*/  FSEL R53, R135, RZ, P0 ;  /* 0x000000ff87357208 */ /* 0x000fe20000000000 */
[----:B------:R-:W-:Y:S01]  /*c0b0*/  FFMA.FTZ R21, R21, UR6, -R52 ;  /* 0x0000000615157c23 */ /* 0x000fe20008010834 */
[----:B------:R-:W-:Y:S01]  /*c0c0*/  FSEL R44, R44, RZ, P0 ;  /* 0x000000ff2c2c7208 */ /* 0x000fe20000000000 */
[----:B--2---:R-:W2:Y:S01]  /*c0d0*/  LDSM.16.MT88.4 R8, [R143+0x6000] ;  /* 0x006000008f08783b */ /* 0x004ea20000004200 */
[----:B------:R-:W-:Y:S01]  /*c0e0*/  FADD.FTZ R48, R145, -R48 ;  /* 0x8000003091307221 */ /* 0x000fe20000010000 */
[----:B------:R-:W-:Y:S01]  /*c0f0*/  FADD.FTZ R53, R144, -R53 ;  /* 0x8000003590357221 */ /* 0x000fe20000010000 */
[----:B------:R-:W-:Y:S01]  /*c100*/  MUFU.EX2 R36, R36 ;  /* 0x0000002400247308 */ /* 0x000fe20000000800 */
[----:B-1----:R-:W1:Y:S01]  /*c110*/  LDSM.16.MT88.4 R4, [R142+0x6000] ;  /* 0x006000008e04783b */ /* 0x002e620000004200 */
[--C-:B------:R-:W-:Y:S01]  /*c120*/  FFMA.FTZ R37, R46, UR6, -R43.reuse ;  /* 0x000000062e257c23 */ /* 0x100fe2000801082b */
[--C-:B------:R-:W-:Y:S01]  /*c130*/  FFMA.FTZ R61, R49, UR6, -R44.reuse ;  /* 0x00000006313d7c23 */ /* 0x100fe2000801082c */
[----:B------:R-:W5:Y:S01]  /*c140*/  MUFU.EX2 R35, R35 ;  /* 0x0000002300237308 */ /* 0x000f620000000800 */
[----:B------:R-:W-:Y:S01]  /*c150*/  FFMA.FTZ R40, R40, UR6, -R43 ;  /* 0x0000000628287c23 */ /* 0x000fe2000801082b */
[--C-:B------:R-:W-:Y:S01]  /*c160*/  FFMA.FTZ R45, R45, UR6, -R44.reuse ;  /* 0x000000062d2d7c23 */ /* 0x100fe2000801082c */
[--C-:B------:R-:W-:Y:S01]  /*c170*/  FFMA.FTZ R46, R177, UR6, -R44.reuse ;  /* 0x00000006b12e7c23 */ /* 0x100fe2000801082c */
[----:B------:R-:W-:Y:S01]  /*c180*/  MUFU.EX2 R34, R34 ;  /* 0x0000002200227308 */ /* 0x000fe20000000800 */
[----:B------:R-:W-:Y:S01]  /*c190*/  FFMA.FTZ R47, R47, UR6, -R44 ;  /* 0x000000062f2f7c23 */ /* 0x000fe2000801082c */
[----:B------:R-:W-:Y:S01]  /*c1a0*/  FMUL.FTZ R49, R48, UR6 ;  /* 0x0000000630317c20 */ /* 0x000fe20008410000 */
[----:B------:R-:W-:Y:S01]  /*c1b0*/  FMUL.FTZ R53, R53, UR6 ;  /* 0x0000000635357c20 */ /* 0x000fe20008410000 */
[----:B------:R-:W4:Y:S01]  /*c1c0*/  MUFU.EX2 R33, R33 ;  /* 0x0000002100217308 */ /* 0x000f220000000800 */
[-C--:B---3--:R-:W-:Y:S01]  /*c1d0*/  FMUL.FTZ R124, R124, R42.reuse ;  /* 0x0000002a7c7c7220 */ /* 0x088fe20000410000 */
[-C--:B------:R-:W-:Y:S01]  /*c1e0*/  FMUL.FTZ R125, R125, R42.reuse ;  /* 0x0000002a7d7d7220 */ /* 0x080fe20000410000 */
[-C--:B------:R-:W-:Y:S01]  /*c1f0*/  FMUL.FTZ R120, R120, R42.reuse ;  /* 0x0000002a78787220 */ /* 0x080fe20000410000 */
[----:B------:R-:W-:Y:S01]  /*c200*/  MUFU.EX2 R32, R32 ;  /* 0x0000002000207308 */ /* 0x000fe20000000800 */
[----:B------:R-:W-:Y:S01]  /*c210*/  FMUL.FTZ R121, R121, R42 ;  /* 0x0000002a79797220 */ /* 0x000fe20000410000 */
[----:B-----5:R-:W-:Y:S01]  /*c220*/  F2FP.BF16.F32.PACK_AB R20, R35, R36 ;  /* 0x000000242314723e */ /* 0x020fe200000010ff */
[-C--:B------:R-:W-:Y:S01]  /*c230*/  FMUL.FTZ R108, R108, R42.reuse ;  /* 0x0000002a6c6c7220 */ /* 0x080fe20000410000 */
[----:B------:R-:W3:Y:S01]  /*c240*/  MUFU.EX2 R2, R2 ;  /* 0x0000000200027308 */ /* 0x000ee20000000800 */
[-C--:B------:R-:W-:Y:S01]  /*c250*/  FMUL.FTZ R109, R109, R42.reuse ;  /* 0x0000002a6d6d7220 */ /* 0x080fe20000410000 */
[-C--:B------:R-:W-:Y:S01]  /*c260*/  FMUL.FTZ R104, R104, R42.reuse ;  /* 0x0000002a68687220 */ /* 0x080fe20000410000 */
[-C--:B------:R-:W-:Y:S01]  /*c270*/  FMUL.FTZ R105, R105, R42.reuse ;  /* 0x0000002a69697220 */ /* 0x080fe20000410000 */
[----:B------:R3:W5:Y:S01]  /*c280*/  MUFU.EX2 R0, R21 ;  /* 0x0000001500007308 */ /* 0x0007620000000800 */
[----:B------:R-:W-:Y:S01]  /*c290*/  FMUL.FTZ R92, R92, R42 ;  /* 0x0000002a5c5c7220 */ /* 0x000fe20000410000 */
[----:B----4-:R-:W-:Y:S01]  /*c2a0*/  F2FP.BF16.F32.PACK_AB R22, R33, R34 ;  /* 0x000000222116723e */ /* 0x010fe200000010ff */
[-C--:B------:R-:W-:Y:S01]  /*c2b0*/  FMUL.FTZ R93, R93, R42.reuse ;  /* 0x0000002a5d5d7220 */ /* 0x080fe20000410000 */
[----:B------:R-:W4:Y:S01]  /*c2c0*/  MUFU.EX2 R41, R41 ;  /* 0x0000002900297308 */ /* 0x000f220000000800 */
[-C--:B------:R-:W-:Y:S01]  /*c2d0*/  FMUL.FTZ R88, R88, R42.reuse ;  /* 0x0000002a58587220 */ /* 0x080fe20000410000 */
[-C--:B------:R-:W-:Y:S01]  /*c2e0*/  FMUL.FTZ R89, R89, R42.reuse ;  /* 0x0000002a59597220 */ /* 0x080fe20000410000 */
[-C--:B------:R-:W-:Y:S01]  /*c2f0*/  FMUL.FTZ R76, R76, R42.reuse ;  /* 0x0000002a4c4c7220 */ /* 0x080fe20000410000 */
[----:B------:R-:W-:Y:S01]  /*c300*/  MUFU.EX2 R38, R38 ;  /* 0x0000002600267308 */ /* 0x000fe20000000800 */
[-C--:B------:R-:W-:Y:S01]  /*c310*/  FMUL.FTZ R77, R77, R42.reuse ;  /* 0x0000002a4d4d7220 */ /* 0x080fe20000410000 */
[-C--:B------:R-:W-:Y:S01]  /*c320*/  FMUL.FTZ R72, R72, R42.reuse ;  /* 0x0000002a48487220 */ /* 0x080fe20000410000 */
[----:B------:R-:W-:Y:S01]  /*c330*/  FMUL.FTZ R73, R73, R42 ;  /* 0x0000002a49497220 */ /* 0x000fe20000410000 */
[----:B------:R-:W-:Y:S01]  /*c340*/  MUFU.EX2 R39, R39 ;  /* 0x0000002700277308 */ /* 0x000fe20000000800 */
[--C-:B------:R-:W-:Y:S01]  /*c350*/  FFMA.FTZ R66, R174, UR6, -R59.reuse ;  /* 0x00000006ae427c23 */ /* 0x100fe2000801083b */
[----:B---3--:R-:W-:Y:S01]  /*c360*/  F2FP.BF16.F32.PACK_AB R21, R2, R32 ;  /* 0x000000200215723e */ /* 0x008fe200000010ff */
[--C-:B------:R-:W-:Y:S01]  /*c370*/  FFMA.FTZ R63, R176, UR6, -R59.reuse ;  /* 0x00000006b03f7c23 */ /* 0x100fe2000801083b */
[----:B------:R-:W-:Y:S01]  /*c380*/  MUFU.EX2 R40, R40 ;  /* 0x0000002800287308 */ /* 0x000fe20000000800 */
[----:B-----5:R-:W-:Y:S01]  /*c390*/  F2FP.BF16.F32.PACK_AB R23, R0, R3 ;  /* 0x000000030017723e */ /* 0x020fe200000010ff */
        /* <DEDUP_REMOVED lines=18> */
[----:B------:R3:W-:Y:S01]  /*c4c0*/  MUFU.EX2 R48, R61 ;  /* 0x0000003d00307308 */ /* 0x0007e20000000800 */
[-C--:B------:R-:W-:Y:S01]  /*c4d0*/  FMUL.FTZ R74, R74, R41.reuse ;  /* 0x000000294a4a7220 */ /* 0x080fe20000410000 */
[----:B------:R-:W-:Y:S01]  /*c4e0*/  FMUL.FTZ R75, R75, R41 ;  /* 0x000000294b4b7220 */ /* 0x000fe20000410000 */
[C---:B------:R-:W-:Y:S01]  /*c4f0*/  HMMA.16816.F32.BF16 R124, R20.reuse, R16, R124 ;  /* 0x00000010147c723c */ /* 0x040fe2000004187c */
[----:B------:R-:W4:Y:S01]  /*c500*/  MUFU.EX2 R49, R49 ;  /* 0x0000003100317308 */ /* 0x000f220000000800 */
[----:B------:R-:W-:Y:S01]  /*c510*/  FFMA.FTZ R62, R172, UR6, -R59 ;  /* 0x00000006ac3e7c23 */ /* 0x000fe2000801083b */
[--C-:B------:R-:W-:Y:S01]  /*c520*/  FFMA.FTZ R144, R147, UR6, -R52.reuse ;  /* 0x0000000693907c23 */ /* 0x100fe20008010834 */
[--C-:B------:R-:W-:Y:S01]  /*c530*/  FFMA.FTZ R141, R151, UR6, -R52.reuse ;  /* 0x00000006978d7c23 */ /* 0x100fe20008010834 */
[----:B------:R-:W5:Y:S01]  /*c540*/  MUFU.EX2 R53, R53 ;  /* 0x0000003500357308 */ /* 0x000f620000000800 */
[--C-:B------:R-:W-:Y:S01]  /*c550*/  FFMA.FTZ R140, R169, UR6, -R52.reuse ;  /* 0x00000006a98c7c23 */ /* 0x100fe20008010834 */
[----:B------:R-:W-:Y:S01]  /*c560*/  FFMA.FTZ R145, R171, UR6, -R52 ;  /* 0x00000006ab917c23 */ /* 0x000fe20008010834 */
[C---:B------:R-:W-:Y:S01]  /*c570*/  HMMA.16816.F32.BF16 R120, R20.reuse, R18, R120 ;  /* 0x000000121478723c */ /* 0x040fe20000041878 */
[----:B------:R-:W-:Y:S01]  /*c580*/  MUFU.EX2 R66, R66 ;  /* 0x0000004200427308 */ /* 0x000fe20000000800 */
[----:B------:R-:W-:Y:S01]  /*c590*/  FFMA.FTZ R147, R150, UR6, -R43 ;  /* 0x0000000696937c23 */ /* 0x000fe2000801082b */
[----:B---3--:R-:W-:Y:S01]  /*c5a0*/  FFMA.FTZ R61, R170, UR6, -R59 ;  /* 0x00000006aa3d7c23 */ /* 0x008fe2000801083b */
[--C-:B------:R-:W-:Y:S01]  /*c5b0*/  FFMA.FTZ R146, R152, UR6, -R43.reuse ;  /* 0x0000000698927c23 */ /* 0x100fe2000801082b */
[----:B------:R-:W-:Y:S01]  /*c5c0*/  MUFU.EX2 R63, R63 ;  /* 0x0000003f003f7308 */ /* 0x000fe20000000800 */
[--C-:B------:R-:W-:Y:S01]  /*c5d0*/  FFMA.FTZ R151, R154, UR6, -R43.reuse ;  /* 0x000000069a977c23 */ /* 0x100fe2000801082b */
[-C--:B----4-:R-:W-:Y:S01]  /*c5e0*/  FMUL.FTZ R128, R128, R49.reuse ;  /* 0x0000003180807220 */ /* 0x090fe20000410000 */
[C---:B------:R-:W-:Y:S01]  /*c5f0*/  HMMA.16816.F32.BF16 R108, R20.reuse, R12, R108 ;  /* 0x0000000c146c723c */ /* 0x040fe2000004186c */
[-C--:B------:R-:W-:Y:S01]  /*c600*/  FMUL.FTZ R129, R129, R49.reuse ;  /* 0x0000003181817220 */ /* 0x080fe20000410000 */
[----:B------:R-:W-:Y:S01]  /*c610*/  FMUL.FTZ R116, R116, R49 ;  /* 0x0000003174747220 */ /* 0x000fe20000410000 */
[-C--:B-----5:R-:W-:Y:S01]  /*c620*/  FMUL.FTZ R130, R130, R53.reuse ;  /* 0x0000003582827220 */ /* 0x0a0fe20000410000 */
[----:B------:R-:W-:Y:S01]  /*c630*/  FMUL.FTZ R131, R131, R53 ;  /* 0x0000003583837220 */ /* 0x000fe20000410000 */
        /* <DEDUP_REMOVED lines=11> */
[C---:B--2---:R-:W-:Y:S01]  /*c6f0*/  HMMA.16816.F32.BF16 R92, R20.reuse, R8, R92 ;  /* 0x00000008145c723c */ /* 0x044fe2000004185c */
        /* <DEDUP_REMOVED lines=15> */
[C---:B-1----:R-:W-:Y:S01]  /*c7f0*/  HMMA.16816.F32.BF16 R76, R20.reuse, R4, R76 ;  /* 0x00000004144c723c */ /* 0x042fe2000004184c */
[----:B------:R-:W-:Y:S01]  /*c800*/  FMUL.FTZ R69, R69, R49 ;  /* 0x0000003145457220 */ /* 0x000fe20000410000 */
[-C--:B------:R-:W-:Y:S01]  /*c810*/  FMUL.FTZ R70, R70, R53.reuse ;  /* 0x0000003546467220 */ /* 0x080fe20000410000 */
[----:B------:R-:W-:Y:S01]  /*c820*/  FMUL.FTZ R71, R71, R53 ;  /* 0x0000003547477220 */ /* 0x000fe20000410000 */
[----:B------:R-:W1:Y:S01]  /*c830*/  MUFU.EX2 R61, R61 ;  /* 0x0000003d003d7308 */ /* 0x000e620000000800 */
[----:B------:R-:W-:Y:S01]  /*c840*/  FFMA.FTZ R150, R168, UR6, -R43 ;  /* 0x00000006a8967c23 */ /* 0x000fe2000801082b */
[--C-:B------:R-:W-:Y:S01]  /*c850*/  FFMA.FTZ R149, R149, UR6, -R44.reuse ;  /* 0x0000000695957c23 */ /* 0x100fe2000801082c */
[--C-:B------:R-:W-:Y:S01]  /*c860*/  FFMA.FTZ R154, R163, UR6, -R44.reuse ;  /* 0x00000006a39a7c23 */ /* 0x100fe2000801082c */
[----:B------:R-:W-:Y:S01]  /*c870*/  HMMA.16816.F32.BF16 R72, R20, R6, R72 ;  /* 0x000000061448723c */ /* 0x000fe20000041848 */
[----:B------:R-:W-:Y:S01]  /*c880*/  F2FP.BF16.F32.PACK_AB R20, R39, R38 ;  /* 0x000000262714723e */ /* 0x000fe200000010ff */
[----:B------:R-:W-:Y:S01]  /*c890*/  MUFU.EX2 R62, R62 ;  /* 0x0000003e003e7308 */ /* 0x000fe20000000800 */
[----:B------:R-:W-:Y:S01]  /*c8a0*/  F2FP.BF16.F32.PACK_AB R21, R46, R45 ;  /* 0x0000002d2e15723e */ /* 0x000fe200000010ff */
[--C-:B------:R-:W-:Y:S01]  /*c8b0*/  FFMA.FTZ R152, R165, UR6, -R44.reuse ;  /* 0x00000006a5987c23 */ /* 0x100fe2000801082c */
[----:B------:R-:W-:Y:S01]  /*c8c0*/  F2FP.BF16.F32.PACK_AB R22, R37, R40 ;  /* 0x000000282516723e */ /* 0x000fe200000010ff */
[----:B------:R-:W-:Y:S01]  /*c8d0*/  MUFU.EX2 R144, R144 ;  /* 0x0000009000907308 */ /* 0x000fe20000000800 */
[----:B------:R-:W-:Y:S01]  /*c8e0*/  F2FP.BF16.F32.PACK_AB R23, R48, R47 ;  /* 0x0000002f3017723e */ /* 0x000fe200000010ff */
[----:B------:R-:W-:Y:S01]  /*c8f0*/  FFMA.FTZ R157, R167, UR6, -R44 ;  /* 0x00000006a79d7c23 */ /* 0x000fe2000801082c */
[--C-:B------:R-:W-:Y:S01]  /*c900*/  FFMA.FTZ R163, R166, UR6, -R59.reuse ;  /* 0x00000006a6a37c23 */ /* 0x100fe2000801083b */
[----:B------:R-:W2:Y:S01]  /*c910*/  MUFU.EX2 R141, R141 ;  /* 0x0000008d008d7308 */ /* 0x000ea20000000800 */
[--C-:B------:R-:W-:Y:S01]  /*c920*/  FFMA.FTZ R166, R155, UR6, -R52.reuse ;  /* 0x000000069ba67c23 */ /* 0x100fe20008010834 */
[--C-:B------:R-:W-:Y:S01]  /*c930*/  FFMA.FTZ R158, R164, UR6, -R59.reuse ;  /* 0x00000006a49e7c23 */ /* 0x100fe2000801083b */
[----:B------:R-:W-:Y:S01]  /*c940*/  FFMA.FTZ R165, R162, UR6, -R59 ;  /* 0x00000006a2a57c23 */ /* 0x000fe2000801083b */
[C---:B------:R-:W-:Y:S01]  /*c950*/  HMMA.16816.F32.BF16 R128, R20.reuse, R16, R128 ;  /* 0x000000101480723c */ /* 0x040fe20000041880 */
[----:B------:R-:W-:Y:S01]  /*c960*/  MUFU.EX2 R140, R140 ;  /* 0x0000008c008c7308 */ /* 0x000fe20000000800 */
[--C-:B------:R-:W-:Y:S01]  /*c970*/  FFMA.FTZ R162, R161, UR6, -R52.reuse ;  /* 0x00000006a1a27c23 */ /* 0x100fe20008010834 */
[--C-:B------:R-:W-:Y:S01]  /*c980*/  FFMA.FTZ R153, R153, UR6, -R52.reuse ;  /* 0x0000000699997c23 */ /* 0x100fe20008010834 */
[----:B------:R-:W-:Y:S01]  /*c990*/  FFMA.FTZ R164, R159, UR6, -R52 ;  /* 0x000000069fa47c23 */ /* 0x000fe20008010834 */
[----:B------:R-:W3:Y:S01]  /*c9a0*/  MUFU.EX2 R145, R145 ;  /* 0x0000009100917308 */ /* 0x000ee20000000800 */
[--C-:B------:R-:W-:Y:S01]  /*c9b0*/  FFMA.FTZ R159, R138, UR6, -R43.reuse ;  /* 0x000000068a9f7c23 */ /* 0x100fe2000801082b */
[--C-:B------:R-:W-:Y:S01]  /*c9c0*/  FFMA.FTZ R64, R64, UR6, -R43.reuse ;  /* 0x0000000640407c23 */ /* 0x100fe2000801082b */
[C---:B------:R-:W-:Y:S01]  /*c9d0*/  HMMA.16816.F32.BF16 R116, R20.reuse, R18, R116 ;  /* 0x000000121474723c */ /* 0x040fe20000041874 */
[----:B------:R-:W4:Y:S01]  /*c9e0*/  LDSM.16.MT88.4 R16, [R188+0x6800] ;  /* 0x00680000bc10783b */ /* 0x000f220000004200 */
[----:B------:R-:W-:Y:S01]  /*c9f0*/  MUFU.EX2 R147, R147 ;  /* 0x0000009300937308 */ /* 0x000fe20000000800 */
[--C-:B------:R-:W-:Y:S01]  /*ca00*/  FFMA.FTZ R138, R65, UR6, -R44.reuse ;  /* 0x00000006418a7c23 */ /* 0x100fe2000801082c */
[----:B------:R-:W-:Y:S01]  /*ca10*/  FFMA.FTZ R167, R132, UR6, -R43 ;  /* 0x0000000684a77c23 */ /* 0x000fe2000801082b */
[----:B------:R-:W-:Y:S01]  /*ca20*/  FFMA.FTZ R139, R139, UR6, -R44 ;  /* 0x000000068b8b7c23 */ /* 0x000fe2000801082c */
[----:B------:R-:W5:Y:S01]  /*ca30*/  MUFU.EX2 R146, R146 ;  /* 0x0000009200927308 */ /* 0x000f620000000800 */
[----:B------:R-:W-:Y:S01]  /*ca40*/  FFMA.FTZ R38, R223, R49, R38 ;  /* 0x00000031df267223 */ /* 0x000fe20000010026 */
[C---:B------:R-:W-:Y:S01]  /*ca50*/  HMMA.16816.F32.BF16 R112, R20.reuse, R12, R112 ;  /* 0x0000000c1470723c */ /* 0x040fe20000041870 */
[----:B------:R-:W-:Y:S01]  /*ca60*/  FFMA.FTZ R45, R218, R53, R45 ;  /* 0x00000035da2d7223 */ /* 0x000fe2000001002d */
[----:B------:R-:W-:Y:S01]  /*ca70*/  MUFU.EX2 R151, R151 ;  /* 0x0000009700977308 */ /* 0x000fe20000000800 */
[----:B------:R-:W-:Y:S01]  /*ca80*/  FFMA.FTZ R36, R221, R42, R36 ;  /* 0x0000002add247223 */ /* 0x000fe20000010024 */
[----:B------:R-:W-:Y:S01]  /*ca90*/  FFMA.FTZ R41, R219, R41, R32 ;  /* 0x00000029db297223 */ /* 0x000fe20000010020 */
[----:B------:R-:W-:Y:S01]  /*caa0*/  FADD.FTZ R39, R39, R38 ;  /* 0x0000002627277221 */ /* 0x000fe20000010000 */
[----:B------:R-:W-:Y:S01]  /*cab0*/  MUFU.EX2 R150, R150 ;  /* 0x0000009600967308 */ /* 0x000fe20000000800 */
[----:B------:R-:W-:Y:S01]  /*cac0*/  FADD.FTZ R46, R46, R45 ;  /* 0x0000002d2e2e7221 */ /* 0x000fe20000010000 */
[C---:B------:R-:W-:Y:S01]  /*cad0*/  HMMA.16816.F32.BF16 R100, R20.reuse, R14, R100 ;  /* 0x0000000e1464723c */ /* 0x040fe20000041864 */
[----:B------:R-:W5:Y:S01]  /*cae0*/  LDSM.16.MT88.4 R12, [R184+0x6800] ;  /* 0x00680000b80c783b */ /* 0x000f620000004200 */
[----:B------:R-:W-:Y:S01]  /*caf0*/  MUFU.EX2 R149, R149 ;  /* 0x0000009500957308 */ /* 0x000fe20000000800 */
[----:B------:R-:W-:Y:S01]  /*cb00*/  FADD.FTZ R35, R35, R36 ;  /* 0x0000002423237221 */ /* 0x000fe20000010000 */
[----:B------:R-:W-:Y:S01]  /*cb10*/  FADD.FTZ R2, R2, R41 ;  /* 0x0000002902027221 */ /* 0x000fe20000010000 */
[----:B------:R-:W-:Y:S01]  /*cb20*/  FADD.FTZ R40, R40, R39 ;  /* 0x0000002728287221 */ /* 0x000fe20000010000 */
[----:B------:R-:W5:Y:S01]  /*cb30*/  MUFU.EX2 R154, R154 ;  /* 0x0000009a009a7308 */ /* 0x000f620000000800 */
[----:B------:R-:W-:Y:S01]  /*cb40*/  FADD.FTZ R47, R47, R46 ;  /* 0x0000002e2f2f7221 */ /* 0x000fe20000010000 */
[C---:B------:R-:W-:Y:S01]  /*cb50*/  HMMA.16816.F32.BF16 R96, R20.reuse, R8, R96 ;  /* 0x000000081460723c */ /* 0x040fe20000041860 */
[----:B------:R-:W-:Y:S01]  /*cb60*/  FADD.FTZ R34, R34, R35 ;  /* 0x0000002322227221 */ /* 0x000fe20000010000 */
[----:B------:R-:W-:Y:S01]  /*cb70*/  MUFU.EX2 R152, R152 ;  /* 0x0000009800987308 */ /* 0x000fe20000000800 */
[----:B------:R-:W-:Y:S01]  /*cb80*/  FADD.FTZ R3, R3, R2 ;  /* 0x0000000203037221 */ /* 0x000fe20000010000 */
[----:B------:R-:W-:Y:S01]  /*cb90*/  FADD.FTZ R40, R37, R40 ;  /* 0x0000002825287221 */ /* 0x000fe20000010000 */
[----:B------:R-:W-:Y:S01]  /*cba0*/  FADD.FTZ R48, R48, R47 ;  /* 0x0000002f30307221 */ /* 0x000fe20000010000 */
[----:B------:R-:W5:Y:S01]  /*cbb0*/  MUFU.EX2 R157, R157 ;  /* 0x0000009d009d7308 */ /* 0x000f620000000800 */
[----:B------:R-:W-:Y:S01]  /*cbc0*/  FADD.FTZ R34, R33, R34 ;  /* 0x0000002221227221 */ /* 0x000fe20000010000 */
[C---:B------:R-:W-:Y:S01]  /*cbd0*/  HMMA.16816.F32.BF16 R84, R20.reuse, R10, R84 ;  /* 0x0000000a1454723c */ /* 0x040fe20000041854 */
[----:B------:R-:W5:Y:S01]  /*cbe0*/  LDSM.16.MT88.4 R8, [R143+0x6800] ;  /* 0x006800008f08783b */ /* 0x000f620000004200 */
[----:B------:R-:W-:Y:S01]  /*cbf0*/  MUFU.EX2 R158, R158 ;  /* 0x0000009e009e7308 */ /* 0x000fe20000000800 */
[----:B------:R-:W-:Y:S01]  /*cc00*/  FADD.FTZ R3, R0, R3 ;  /* 0x0000000300037221 */ /* 0x000fe20000010000 */
[--C-:B------:R-:W-:Y:S01]  /*cc10*/  FFMA.FTZ R26, R26, UR6, -R43.reuse ;  /* 0x000000061a1a7c23 */ /* 0x100fe2000801082b */
[----:B------:R-:W-:Y:S01]  /*cc20*/  FFMA.FTZ R27, R27, UR6, -R43 ;  /* 0x000000061b1b7c23 */ /* 0x000fe2000801082b */
[----:B------:R-:W5:Y:S02]  /*cc30*/  MUFU.EX2 R163, R163 ;  /* 0x000000a300a37308 */ /* 0x000f640000000800 */
[C---:B------:R-:W-:Y:S02]  /*cc40*/  HMMA.16816.F32.BF16 R80, R20.reuse, R4, R80 ;  /* 0x000000041450723c */ /* 0x040fe40000041850 */
[----:B------:R4:W-:Y:S04]  /*cc50*/  MUFU.EX2 R161, R166 ;  /* 0x000000a600a17308 */ /* 0x0009e80000000800 */
[----:B------:R-:W5:Y:S02]  /*cc60*/  MUFU.EX2 R162, R162 ;  /* 0x000000a200a27308 */ /* 0x000f640000000800 */
[----:B------:R-:W-:Y:S01]  /*cc70*/  HMMA.16816.F32.BF16 R68, R20, R6, R68 ;  /* 0x000000061444723c */ /* 0x000fe20000041844 */
[----:B------:R-:W5:Y:S01]  /*cc80*/  LDSM.16.MT88.4 R4, [R142+0x6800] ;  /* 0x006800008e04783b */ /* 0x000f620000004200 */
[----:B-1----:R-:W-:Y:S01]  /*cc90*/  F2FP.BF16.F32.PACK_AB R20, R66, R61 ;  /* 0x0000003d4214723e */ /* 0x002fe200000010ff */
[----:B------:R-:W-:Y:S01]  /*cca0*/  MUFU.EX2 R153, R153 ;  /* 0x0000009900997308 */ /* 0x000fe20000000800 */
[----:B--2---:R-:W-:Y:S01]  /*ccb0*/  F2FP.BF16.F32.PACK_AB R21, R141, R144 ;  /* 0x000000908d15723e */ /* 0x004fe200000010ff */
[----:B------:R-:W-:Y:S01]  /*ccc0*/  FADD.FTZ R61, R61, R34 ;  /* 0x000000223d3d7221 */ /* 0x000fe20000010000 */
[----:B------:R-:W-:Y:S01]  /*ccd0*/  F2FP.BF16.F32.PACK_AB R22, R62, R63 ;  /* 0x0000003f3e16723e */ /* 0x000fe200000010ff */
[----:B------:R-:W-:Y:S01]  /*cce0*/  MUFU.EX2 R164, R164 ;  /* 0x000000a400a47308 */ /* 0x000fe20000000800 */
[----:B---3--:R-:W-:Y:S01]  /*ccf0*/  F2FP.BF16.F32.PACK_AB R23, R145, R140 ;  /* 0x0000008c9117723e */ /* 0x008fe200000010ff */
[----:B----4-:R-:W-:Y:S01]  /*cd00*/  FFMA.FTZ R166, R67, UR6, -R44 ;  /* 0x0000000643a67c23 */ /* 0x010fe2000801082c */
[----:B------:R-:W-:Y:S01]  /*cd10*/  FADD.FTZ R144, R144, R3 ;  /* 0x0000000390907221 */ /* 0x000fe20000010000 */
[----:B------:R-:W-:Y:S01]  /*cd20*/  MUFU.EX2 R64, R64 ;  /* 0x0000004000407308 */ /* 0x000fe20000000800 */
[----:B------:R-:W-:-:S02]  /*cd30*/  FADD.FTZ R66, R66, R61 ;  /* 0x0000003d42427221 */ /* 0x000fc40000010000 */
[----:B------:R-:W-:Y:S01]  /*cd40*/  FADD.FTZ R141, R141, R144 ;  /* 0x000000908d8d7221 */ /* 0x000fe20000010000 */
[C---:B------:R-:W-:Y:S01]  /*cd50*/  HMMA.16816.F32.BF16 R124, R20.reuse, R16, R124 ;  /* 0x00000010147c723c */ /* 0x040fe2000004187c */
        /* <DEDUP_REMOVED lines=8> */
[----:B------:R1:W-:Y:S03]  /*cde0*/  MUFU.EX2 R67, R139 ;  /* 0x0000008b00437308 */ /* 0x0003e60000000800 */
[C---:B-----5:R-:W-:Y:S01]  /*cdf0*/  HMMA.16816.F32.BF16 R108, R20.reuse, R12, R108 ;  /* 0x0000000c146c723c */ /* 0x060fe2000004186c */
[----:B------:R-:W-:Y:S04]  /*ce00*/  MUFU.EX2 R26, R26 ;  /* 0x0000001a001a7308 */ /* 0x000fe80000000800 */
[----:B------:R-:W-:Y:S03]  /*ce10*/  MUFU.EX2 R27, R27 ;  /* 0x0000001b001b7308 */ /* 0x000fe60000000800 */
[----:B------:R-:W-:Y:S01]  /*ce20*/  HMMA.16816.F32.BF16 R104, R20, R14, R104 ;  /* 0x0000000e1468723c */ /* 0x000fe20000041868 */
[----:B-1----:R-:W-:-:S07]  /*ce30*/  FFMA.FTZ R139, R58, UR6, -R59 ;  /* 0x000000063a8b7c23 */ /* 0x002fce000801083b */
[C---:B------:R-:W-:Y:S01]  /*ce40*/  HMMA.16816.F32.BF16 R92, R20.reuse, R8, R92 ;  /* 0x00000008145c723c */ /* 0x040fe2000004185c */
[----:B------:R-:W-:Y:S07]  /*ce50*/  MUFU.EX2 R139, R139 ;  /* 0x0000008b008b7308 */ /* 0x000fee0000000800 */
        /* <DEDUP_REMOVED lines=18> */
[----:B------:R-:W2:Y:S01]  /*cf80*/  MUFU.EX2 R155, R8 ;  /* 0x00000008009b7308 */ /* 0x000ea20000000800 */
[C---:B------:R-:W-:Y:S08]  /*cf90*/  HMMA.16816.F32.BF16 R128, R20.reuse, R16, R128 ;  /* 0x000000101480723c */ /* 0x040ff00000041880 */
[----:B------:R-:W-:Y:S01]  /*cfa0*/  HMMA.16816.F32.BF16 R116, R20, R18, R116 ;  /* 0x000000121474723c */ /* 0x000fe20000041874 */
[----:B------:R-:W3:Y:S01]  /*cfb0*/  LDSM.16.MT88.4 R16, [R188+0x7000] ;  /* 0x00700000bc10783b */ /* 0x000ee20000004200 */
[----:B-1----:R-:W-:Y:S01]  /*cfc0*/  FFMA.FTZ R165, R148, UR6, -R43 ;  /* 0x0000000694a57c23 */ /* 0x002fe2000801082b */
[----:B------:R-:W-:-:S02]  /*cfd0*/  FFMA.FTZ R148, R137, UR6, -R44 ;  /* 0x0000000689947c23 */ /* 0x000fc4000801082c */
[----:B------:R-:W-:Y:S03]  /*cfe0*/  MUFU.EX2 R137, R166 ;  /* 0x000000a600897308 */ /* 0x000fe60000000800 */
[C---:B------:R-:W-:Y:S01]  /*cff0*/  HMMA.16816.F32.BF16 R112, R20.reuse, R12, R112 ;  /* 0x0000000c1470723c */ /* 0x040fe20000041870 */
[----:B------:R1:W4:Y:S04]  /*d000*/  MUFU.EX2 R132, R165 ;  /* 0x000000a500847308 */ /* 0x0003280000000800 */
[----:B------:R-:W5:Y:S03]  /*d010*/  MUFU.EX2 R148, R148 ;  /* 0x0000009400947308 */ /* 0x000f660000000800 */
[----:B------:R-:W-:Y:S01]  /*d020*/  HMMA.16816.F32.BF16 R100, R20, R14, R100 ;  /* 0x0000000e1464723c */ /* 0x000fe20000041864 */
[----:B------:R-:W4:Y:S01]  /*d030*/  LDSM.16.MT88.4 R12, [R184+0x7000] ;  /* 0x00700000b80c783b */ /* 0x000f220000004200 */
[----:B-1----:R-:W-:-:S06]  /*d040*/  FFMA.FTZ R165, R51, UR6, -R52 ;  /* 0x0000000633a57c23 */ /* 0x002fcc0008010834 */
[C---:B------:R-:W-:Y:S01]  /*d050*/  HMMA.16816.F32.BF16 R84, R20.reuse, R10, R84 ;  /* 0x0000000a1454723c */ /* 0x040fe20000041854 */
[----:B------:R-:W1:Y:S01]  /*d060*/  LDSM.16.MT88.4 R8, [R143+0x7000] ;  /* 0x007000008f08783b */ /* 0x000e620000004200 */
[----:B------:R-:W-:Y:S02]  /*d070*/  FFMA.FTZ R51, R50, UR6, -R52 ;  /* 0x0000000632337c23 */ /* 0x000fe40008010834 */
[----:B------:R-:W-:Y:S04]  /*d080*/  MUFU.EX2 R50, R165 ;  /* 0x000000a500327308 */ /* 0x000fe80000000800 */
[C---:B------:R-:W-:Y:S01]  /*d090*/  HMMA.16816.F32.BF16 R80, R20.reuse, R4, R80 ;  /* 0x000000041450723c */ /* 0x040fe20000041850 */
[----:B------:R-:W-:Y:S07]  /*d0a0*/  MUFU.EX2 R51, R51 ;  /* 0x0000003300337308 */ /* 0x000fee0000000800 */
[----:B------:R-:W-:Y:S01]  /*d0b0*/  HMMA.16816.F32.BF16 R68, R20, R6, R68 ;  /* 0x000000061444723c */ /* 0x000fe20000041844 */
[----:B------:R-:W5:Y:S01]  /*d0c0*/  LDSM.16.MT88.4 R4, [R142+0x7000] ;  /* 0x007000008e04783b */ /* 0x000f620000004200 */
[----:B------:R-:W-:Y:S01]  /*d0d0*/  F2FP.BF16.F32.PACK_AB R20, R163, R158 ;  /* 0x0000009ea314723e */ /* 0x000fe200000010ff */
[----:B------:R-:W-:Y:S01]  /*d0e0*/  FADD.FTZ R158, R158, R63 ;  /* 0x0000003f9e9e7221 */ /* 0x000fe20000010000 */
[----:B------:R-:W-:Y:S01]  /*d0f0*/  F2FP.BF16.F32.PACK_AB R21, R162, R161 ;  /* 0x000000a1a215723e */ /* 0x000fe200000010ff */
[----:B------:R-:W-:Y:S01]  /*d100*/  FADD.FTZ R161, R161, R140 ;  /* 0x0000008ca1a17221 */ /* 0x000fe20000010000 */
[----:B--2---:R-:W-:Y:S01]  /*d110*/  F2FP.BF16.F32.PACK_AB R22, R155, R160 ;  /* 0x000000a09b16723e */ /* 0x004fe200000010ff */
        /* <DEDUP_REMOVED lines=9> */
[C---:B----4-:R-:W-:Y:S08]  /*d1b0*/  HMMA.16816.F32.BF16 R108, R20.reuse, R12, R108 ;  /* 0x0000000c146c723c */ /* 0x050ff0000004186c */
[C---:B------:R-:W-:Y:S08]  /*d1c0*/  HMMA.16816.F32.BF16 R104, R20.reuse, R14, R104 ;  /* 0x0000000e1468723c */ /* 0x040ff00000041868 */
[C---:B-1----:R-:W-:Y:S08]  /*d1d0*/  HMMA.16816.F32.BF16 R92, R20.reuse, R8, R92 ;  /* 0x00000008145c723c */ /* 0x042ff0000004185c */
        /* <DEDUP_REMOVED lines=23> */
[--C-:B------:R-:W-:Y:S01]  /*d350*/  FFMA.FTZ R52, R25, UR6, -R43.reuse ;  /* 0x0000000619347c23 */ /* 0x100fe2000801082b */
[----:B------:R-:W-:Y:S01]  /*d360*/  MUFU.EX2 R54, R60 ;  /* 0x0000003c00367308 */ /* 0x000fe20000000800 */
[----:B------:R-:W-:Y:S01]  /*d370*/  FFMA.FTZ R25, R24, UR6, -R43 ;  /* 0x0000000618197c23 */ /* 0x000fe2000801082b */
[--C-:B------:R-:W-:Y:S02]  /*d380*/  FFMA.FTZ R43, R30, UR6, -R44.reuse ;  /* 0x000000061e2b7c23 */ /* 0x100fe4000801082c */
[C---:B------:R-:W-:Y:S01]  /*d390*/  HMMA.16816.F32.BF16 R128, R20.reuse, R16, R128 ;  /* 0x000000101480723c */ /* 0x040fe20000041880 */
[----:B------:R-:W-:Y:S04]  /*d3a0*/  MUFU.EX2 R57, R8 ;  /* 0x0000000800397308 */ /* 0x000fe80000000800 */
        /* <DEDUP_REMOVED lines=11> */
[----:B------:R-:W-:Y:S01]  /*d460*/  HMMA.16816.F32.BF16 R84, R20, R10, R84 ;  /* 0x0000000a1454723c */ /* 0x000fe20000041854 */
[----:B------:R-:W3:Y:S02]  /*d470*/  LDSM.16.MT88.4 R8, [R143+0x7800] ;  /* 0x007800008f08783b */ /* 0x000ee40000004200 */
[----:B------:R-:W-:Y:S01]  /*d480*/  MUFU.EX2 R31, R31 ;  /* 0x0000001f001f7308 */ /* 0x000fe20000000800 */
[----:B--2---:R-:W-:-:S03]  /*d490*/  FFMA.FTZ R52, R29, UR6, -R44 ;  /* 0x000000061d347c23 */ /* 0x004fc6000801082c */
[----:B------:R-:W2:Y:S01]  /*d4a0*/  MUFU.EX2 R29, R43 ;  /* 0x0000002b001d7308 */ /* 0x000ea20000000800 */
[C---:B------:R-:W-:Y:S03]  /*d4b0*/  HMMA.16816.F32.BF16 R80, R20.reuse, R4, R80 ;  /* 0x000000041450723c */ /* 0x040fe60000041850 */
[----:B------:R-:W2:Y:S05]  /*d4c0*/  MUFU.EX2 R28, R52 ;  /* 0x00000034001c7308 */ /* 0x000eaa0000000800 */
[----:B------:R-:W-:Y:S01]  /*d4d0*/  HMMA.16816.F32.BF16 R68, R20, R6, R68 ;  /* 0x000000061444723c */ /* 0x000fe20000041844 */
[----:B------:R-:W2:Y:S01]  /*d4e0*/  LDSM.16.MT88.4 R4, [R142+0x7800] ;  /* 0x007800008e04783b */ /* 0x000ea20000004200 */
[----:B------:R-:W-:Y:S01]  /*d4f0*/  F2FP.BF16.F32.PACK_AB R20, R139, R58 ;  /* 0x0000003a8b14723e */ /* 0x000fe200000010ff */
[----:B------:R-:W-:Y:S01]  /*d500*/  FADD.FTZ R58, R58, R155 ;  /* 0x0000009b3a3a7221 */ /* 0x000fe20000010000 */
[C---:B-----5:R-:W-:Y:S01]  /*d510*/  F2FP.BF16.F32.PACK_AB R21, R56.reuse, R55 ;  /* 0x000000373815723e */ /* 0x060fe200000010ff */
        /* <DEDUP_REMOVED lines=38> */
.L_x_1217:
[----:B------:R-:W-:-:S13]  /*d780*/  ISETP.GE.AND P0, PT, R215, RZ, PT ;  /* 0x000000ffd700720c */ /* 0x000fda0003f06270 */
[----:B------:R-:W-:Y:S05]  /*d790*/  @!P0 BRA `(.L_x_1224) ;  /* 0x0000002c00fc8947 */ /* 0x000fea0003800000 */
[----:B------:R-:W1:Y:S01]  /*d7a0*/  LDC.64 R194, c[0x0][0x3c0] ;  /* 0x0000f000ffc27b82 */ /* 0x000e620000000a00 */
[----:B------:R-:W2:Y:S01]  /*d7b0*/  LDCU UR8, c[0x0][0x440] ;  /* 0x00008800ff0877ac */ /* 0x000ea20008000800 */
[----:B------:R-:W-:Y:S01]  /*d7c0*/  IMAD.MOV.U32 R2, RZ, RZ, R133 ;  /* 0x000000ffff027224 */ /* 0x000fe200078e0085 */
[----:B------:R-:W-:Y:S01]  /*d7d0*/  MOV R0, R135 ;  /* 0x0000008700007202 */ /* 0x000fe20000000f00 */
[----:B------:R-:W-:Y:S01]  /*d7e0*/  IMAD.MOV.U32 R141, RZ, RZ, R134 ;  /* 0x000000ffff8d7224 */ /* 0x000fe200078e0086 */
[----:B------:R-:W-:Y:S01]  /*d7f0*/  MOV R3, R136 ;  /* 0x0000008800037202 */ /* 0x000fe20000000f00 */
[----:B------:R-:W3:Y:S01]  /*d800*/  LDCU UR7, c[0x0][0x440] ;  /* 0x00008800ff0777ac */ /* 0x000ee20008000800 */
[----:B------:R-:W4:Y:S01]  /*d810*/  LDCU UR6, c[0x0][0x50c] ;  /* 0x0000a180ff0677ac */ /* 0x000f220008000800 */
[----:B------:R-:W1:Y:S01]  /*d820*/  LDCU UR4, c[0x0][0x45c] ;  /* 0x00008b80ff0477ac */ /* 0x000e620008000800 */
[----:B--2---:R-:W-:Y:S01]  /*d830*/  ISETP.GE.AND P1, PT, R204, UR8, PT ;  /* 0x00000008cc007c0c */ /* 0x004fe2000bf26270 */
[----:B------:R-:W-:-:S12]  /*d840*/  BRA `(.L_x_1225) ;  /* 0x0000000000b47947 */ /* 0x000fd80003800000 */
.L_x_1227:
[----:B------:R-:W1:Y:S01]  /*d850*/  LDC.64 R8, c[0x0][0x3b8] ;  /* 0x0000ee00ff087b82 */ /* 0x000e620000000a00 */
[----:B------:R-:W-:Y:S01]  /*d860*/  VIADD R25, R215, 0xffffffff ;  /* 0xffffffffd7197836 */ /* 0x000fe20000000000 */
[----:B------:R-:W-:Y:S03]  /*d870*/  ISETP.GE.AND P1, PT, R204, UR7, PT ;  /* 0x00000007cc007c0c */ /* 0x000fe6000bf26270 */
[C---:B-1----:R-:W-:Y:S04]  /*d880*/  IMAD.WIDE.U32 R22, R25.reuse, R8, RZ ;  /* 0x0000000819167225 */ /* 0x042fe800078e00ff */
[----:B------:R-:W-:Y:S02]  /*d890*/  IMAD R4, R25, R9, R23 ;  /* 0x0000000919047224 */ /* 0x000fe400078e0217 */
[C---:B------:R-:W-:Y:S03]  /*d8a0*/  IMAD.SHL.U32 R26, R22.reuse, 0x40, RZ ;  /* 0x00000040161a7824 */ /* 0x040fe600078e00ff */
[----:B------:R-:W-:Y:S01]  /*d8b0*/  SHF.L.U64.HI R27, R22, 0x6, R4 ;  /* 0x00000006161b7819 */ /* 0x000fe20000010204 */
[----:B------:R-:W-:Y:S01]  /*d8c0*/  @!P0 IMAD R4, R9, 0x30, RZ ;  /* 0x0000003009048824 */ /* 0x000fe200078e02ff */
[CC--:B------:R-:W-:Y:S02]  /*d8d0*/  @!P0 LEA R23, P3, R8.reuse, R26.reuse, 0x4 ;  /* 0x0000001a08178211 */ /* 0x0c0fe400078620ff */
[C---:B------:R-:W-:Y:S01]  /*d8e0*/  @!P0 LEA R16, P2, R8.reuse, R26, 0x5 ;  /* 0x0000001a08108211 */ /* 0x040fe200078428ff */
[----:B------:R-:W-:Y:S01]  /*d8f0*/  @!P0 IMAD.WIDE.U32 R24, R8, 0x30, R26 ;  /* 0x0000003008188825 */ /* 0x000fe200078e001a */
[-C--:B------:R-:W-:Y:S02]  /*d900*/  @!P1 LEA R6, P4, R26, R210.reuse, 0x1 ;  /* 0x000000d21a069211 */ /* 0x080fe400078808ff */
[-C--:B------:R-:W-:Y:S01]  /*d910*/  @!P0 LEA.HI.X R12, R8, R27.reuse, R9, 0x4, P3 ;  /* 0x0000001b080c8211 */ /* 0x080fe200018f2409 */
[----:B------:R-:W-:Y:S01]  /*d920*/  @!P0 IMAD.IADD R4, R4, 0x1, R25 ;  /* 0x0000000104048824 */ /* 0x000fe200078e0219 */
[----:B------:R-:W-:Y:S01]  /*d930*/  @!P0 LEA.HI.X R20, R8, R27, R9, 0x5, P2 ;  /* 0x0000001b08148211 */ /* 0x000fe200010f2c09 */
[----:B------:R-:W-:Y:S01]  /*d940*/  @!P1 IMAD.MOV.U32 R8, RZ, RZ, R6 ;  /* 0x000000ffff089224 */ /* 0x000fe200078e0006 */
[-C--:B------:R-:W-:Y:S02]  /*d950*/  @!P1 LEA.HI.X R9, R26, R209.reuse, R27, 0x1, P4 ;  /* 0x000000d11a099211 */ /* 0x080fe400020f0c1b */
[CC--:B------:R-:W-:Y:S02]  /*d960*/  @!P0 LEA R22, P3, R23.reuse, R210.reuse, 0x1 ;  /* 0x000000d217168211 */ /* 0x0c0fe400078608ff */
[CC--:B------:R-:W-:Y:S01]  /*d970*/  @!P0 LEA R26, P2, R16.reuse, R210.reuse, 0x1 ;  /* 0x000000d2101a8211 */ /* 0x0c0fe200078408ff */
[----:B------:R-:W-:Y:S01]  /*d980*/  @!PT LDS RZ, [RZ] ;  /* 0x00000000fffff984 */ /* 0x000fe20000000800 */
[----:B------:R-:W-:Y:S01]  /*d990*/  @!PT LDS RZ, [RZ] ;  /* 0x00000000fffff984 */ /* 0x000fe20000000800 */
[----:B------:R-:W-:Y:S01]  /*d9a0*/  @!PT LDS RZ, [RZ] ;  /* 0x00000000fffff984 */ /* 0x000fe20000000800 */
[----:B------:R1:W-:Y:S01]  /*d9b0*/  @!P1 LDGSTS.E.BYPASS.LTC128B.128 [R213+0x4000], desc[UR16][R8.64] ;  /* 0x0400000008d59fae */ /* 0x0003e2000b981a10 */
[-C--:B------:R-:W-:Y:S02]  /*d9c0*/  @!P0 LEA.HI.X R23, R23, R209.reuse, R12, 0x1, P3 ;  /* 0x000000d117178211 */ /* 0x080fe400018f0c0c */
[-C--:B------:R-:W-:Y:S01]  /*d9d0*/  @!P0 LEA.HI.X R27, R16, R209.reuse, R20, 0x1, P2 ;  /* 0x000000d1101b8211 */ /* 0x080fe200010f0c14 */
[----:B------:R1:W-:Y:S01]  /*d9e0*/  @P1 STS.128 [R213+0x4000], RZ ;  /* 0x004000ffd5001388 */ /* 0x0003e20000000c00 */
[C---:B------:R-:W-:Y:S03]  /*d9f0*/  @!P0 LEA R28, P3, R24.reuse, R210, 0x1 ;  /* 0x000000d2181c8211 */ /* 0x040fe600078608ff */
[----:B------:R1:W-:Y:S01]  /*da00*/  @P0 STS.128 [R213+0x4800], RZ ;  /* 0x004800ffd5000388 */ /* 0x0003e20000000c00 */
        /* <DEDUP_REMOVED lines=17> */
.L_x_1225:
[----:B---3--:R-:W-:Y:S01]  /*db20*/  ISETP.GE.AND P0, PT, R204, UR7, PT ;  /* 0x00000007cc007c0c */ /* 0x008fe2000bf06270 */
[----:B------:R-:W-:Y:S04]  /*db30*/  DEPBAR.LE SB0, 0x0 ;  /* 0x000080000000791a */ /* 0x000fe80000000000 */
[----:B------:R-:W-:Y:S01]  /*db40*/  BAR.SYNC.DEFER_BLOCKING 0x0 ;  /* 0x0000000000007b1d */ /* 0x000fe20000010000 */
[C---:B-1----:R-:W-:Y:S04]  /*db50*/  IMAD.WIDE.U32 R138, R215.reuse, R194, RZ ;  /* 0x000000c2d78a7225 */ /* 0x042fe800078e00ff */
[----:B------:R-:W-:Y:S01]  /*db60*/  IMAD R136, R215, R195, R139 ;  /* 0x000000c3d7887224 */ /* 0x000fe200078e028b */
[C---:B------:R-:W-:Y:S04]  /*db70*/  SHF.L.U32 R180, R138.reuse, 0x6, RZ ;  /* 0x000000068ab47819 */ /* 0x040fe800000006ff */
[----:B------:R-:W-:Y:S02]  /*db80*/  SHF.L.U64.HI R181, R138, 0x6, R136 ;  /* 0x000000068ab57819 */ /* 0x000fe40000010288 */
[----:B------:R-:W-:Y:S02]  /*db90*/  @!P0 LEA R137, P3, R194, R180, 0x4 ;  /* 0x000000b4c2898211 */ /* 0x000fe400078620ff */
[-C--:B------:R-:W-:Y:S02]  /*dba0*/  @!P1 LEA R136, P4, R180, R208.reuse, 0x1 ;  /* 0x000000d0b4889211 */ /* 0x080fe400078808ff */
[C---:B------:R-:W-:Y:S02]  /*dbb0*/  @!P0 LEA.HI.X R138, R194.reuse, R181, R195, 0x4, P3 ;  /* 0x000000b5c28a8211 */ /* 0x040fe400018f24c3 */
[C---:B------:R-:W-:Y:S02]  /*dbc0*/  @!P0 LEA R224, P3, R137.reuse, R208, 0x1 ;  /* 0x000000d089e08211 */ /* 0x040fe400078608ff */
[----:B------:R-:W-:Y:S02]  /*dbd0*/  @!P0 LEA R139, P2, R194, R180, 0x5 ;  /* 0x000000b4c28b8211 */ /* 0x000fe400078428ff */
[-C--:B------:R-:W-:Y:S02]  /*dbe0*/  @!P0 LEA.HI.X R225, R137, R207.reuse, R138, 0x1, P3 ;  /* 0x000000cf89e18211 */ /* 0x080fe400018f0c8a */
[----:B------:R-:W-:Y:S02]  /*dbf0*/  @!P1 LEA.HI.X R137, R180, R207, R181, 0x1, P4 ;  /* 0x000000cfb4899211 */ /* 0x000fe400020f0cb5 */
[C---:B------:R-:W-:Y:S01]  /*dc00*/  @!P0 LEA.HI.X R140, R194.reuse, R181, R195, 0x5, P2 ;  /* 0x000000b5c28c8211 */ /* 0x040fe200010f2cc3 */
[----:B------:R-:W-:Y:S01]  /*dc10*/  @!P0 IMAD.WIDE.U32 R180, R194, 0x30, R180 ;  /* 0x00000030c2b48825 */ /* 0x000fe200078e00b4 */
[CC--:B------:R-:W-:Y:S01]  /*dc20*/  @!P0 LEA R182, P2, R139.reuse, R208.reuse, 0x1 ;  /* 0x000000d08bb68211 */ /* 0x0c0fe200078408ff */
[----:B------:R-:W-:Y:S01]  /*dc30*/  @!PT LDS RZ, [RZ] ;  /* 0x00000000fffff984 */ /* 0x000fe20000000800 */
[----:B------:R-:W-:Y:S01]  /*dc40*/  @!PT LDS RZ, [RZ] ;  /* 0x00000000fffff984 */ /* 0x000fe20000000800 */
[----:B------:R-:W-:Y:S01]  /*dc50*/  @!PT LDS RZ, [RZ] ;  /* 0x00000000fffff984 */ /* 0x000fe20000000800 */
[----:B------:R-:W-:Y:S03]  /*dc60*/  @!P1 LDGSTS.E.BYPASS.LTC128B.128 [R213+0x6000], desc[UR16][R136.64] ;  /* 0x0600000088d59fae */ /* 0x000fe6000b981a10 */
[----:B------:R-:W-:Y:S01]  /*dc70*/  @!P0 LEA.HI.X R183, R139, R207, R140, 0x1, P2 ;  /* 0x000000cf8bb78211 */ /* 0x000fe200010f0c8c */
[----:B------:R-:W-:Y:S01]  /*dc80*/  @!P0 IMAD R139, R195, 0x30, RZ ;  /* 0x00000030c38b8824 */ /* 0x000fe200078e02ff */
[C---:B------:R-:W-:Y:S03]  /*dc90*/  @!P0 LEA R138, P2, R180.reuse, R208, 0x1 ;  /* 0x000000d0b48a8211 */ /* 0x040fe600078408ff */
[----:B------:R-:W-:Y:S01]  /*dca0*/  @P1 STS.128 [R213+0x6000], RZ ;  /* 0x006000ffd5001388 */ /* 0x000fe20000000c00 */
[----:B------:R-:W-:Y:S04]  /*dcb0*/  @!P0 IADD3 R139, PT, PT, R139, R181, RZ ;  /* 0x000000b58b8b8210 */ /* 0x000fe80007ffe0ff */
[----:B------:R-:W-:Y:S02]  /*dcc0*/  @!P0 LEA.HI.X R139, R180, R207, R139, 0x1, P2 ;  /* 0x000000cfb48b8211 */ /* 0x000fe400010f0c8b */
[----:B------:R-:W-:Y:S01]  /*dcd0*/  ISETP.NE.AND P2, PT, R215, RZ, PT ;  /* 0x000000ffd700720c */ /* 0x000fe20003f45270 */
        /* <DEDUP_REMOVED lines=16> */
[----:B------:R-:W2:Y:S08]  /*dde0*/  LDSM.16.M88.4 R144, [R192+UR5+0x4000] ;  /* 0x00400005c090783b */ /* 0x000eb00008000200 */
[----:B------:R-:W3:Y:S08]  /*ddf0*/  LDSM.16.M88.4 R148, [R193+0x2000] ;  /* 0x00200000c194783b */ /* 0x000ef00000000200 */
[----:B------:R-:W5:Y:S08]  /*de00*/  LDSM.16.M88.4 R152, [R192+UR5+0x4800] ;  /* 0x00480005c098783b */ /* 0x000f700008000200 */
[----:B------:R-:W4:Y:S08]  /*de10*/  LDSM.16.M88.4 R156, [R192+UR5+0x5000] ;  /* 0x00500005c09c783b */ /* 0x000f300008000200 */
[----:B------:R-:W0:Y:S08]  /*de20*/  LDGDEPBAR ;  /* 0x00000000000079af */ /* 0x000e300000000000 */
[----:B------:R-:W4:Y:S08]  /*de30*/  LDSM.16.M88.4 R160, [R192+UR5+0x5800] ;  /* 0x00580005c0a0783b */ /* 0x000f300008000200 */
[----:B------:R-:W-:Y:S08]  /*de40*/  LDSM.16.M88.4 R164, [R191] ;  /* 0x00000000bfa4783b */ /* 0x000ff00000000200 */
[----:B------:R-:W4:Y:S08]  /*de50*/  LDSM.16.M88.4 R168, [R187+0x4000] ;  /* 0x00400000bba8783b */ /* 0x000f300000000200 */
[----:B------:R-:W4:Y:S08]  /*de60*/  LDSM.16.M88.4 R172, [R191+0x2000] ;  /* 0x00200000bfac783b */ /* 0x000f300000000200 */
[----:B------:R-:W-:Y:S08]  /*de70*/  LDSM.16.M88.4 R176, [R186+0x4800] ;  /* 0x00480000bab0783b */ /* 0x000ff00000000200 */
[----:B-1----:R-:W-:Y:S08]  /*de80*/  LDSM.16.M88.4 R136, [R186+0x5000] ;  /* 0x00500000ba88783b */ /* 0x002ff00000000200 */
[----:B------:R-:W-:Y:S01]  /*de90*/  LDSM.16.M88.4 R180, [R185+0x4000] ;  /* 0x00400000b9b4783b */ /* 0x000fe20000000200 */
[-C--:B--2---:R-:W-:Y:S08]  /*dea0*/  HMMA.16816.F32.BF16 R4, R132, R144.reuse, RZ ;  /* 0x000000908404723c */ /* 0x084ff000000418ff */
[C---:B---3--:R-:W-:Y:S08]  /*deb0*/  HMMA.16816.F32.BF16 R8, R148.reuse, R144, RZ ;  /* 0x000000909408723c */ /* 0x048ff000000418ff */
[-C--:B------:R-:W-:Y:S08]  /*dec0*/  HMMA.16816.F32.BF16 R12, R148, R146.reuse, RZ ;  /* 0x00000092940c723c */ /* 0x080ff000000418ff */
[C---:B------:R-:W-:Y:S01]  /*ded0*/  HMMA.16816.F32.BF16 R16, R132.reuse, R146, RZ ;  /* 0x000000928410723c */ /* 0x040fe200000418ff */
[----:B------:R-:W1:Y:S07]  /*dee0*/  LDSM.16.M88.4 R144, [R187+0x4800] ;  /* 0x00480000bb90783b */ /* 0x000e6e0000000200 */
[-C--:B-----5:R-:W-:Y:S08]  /*def0*/  HMMA.16816.F32.BF16 R20, R132, R152.reuse, RZ ;  /* 0x000000988414723c */ /* 0x0a0ff000000418ff */
[C---:B------:R-:W-:Y:S08]  /*df00*/  HMMA.16816.F32.BF16 R24, R148.reuse, R152, RZ ;  /* 0x000000989418723c */ /* 0x040ff000000418ff */
[-C--:B------:R-:W-:Y:S08]  /*df10*/  HMMA.16816.F32.BF16 R28, R148, R154.reuse, RZ ;  /* 0x0000009a941c723c */ /* 0x080ff000000418ff */
[C---:B------:R-:W-:Y:S01]  /*df20*/  HMMA.16816.F32.BF16 R32, R132.reuse, R154, RZ ;  /* 0x0000009a8420723c */ /* 0x040fe200000418ff */
[----:B------:R-:W-:Y:S07]  /*df30*/  LDSM.16.M88.4 R152, [R190] ;  /* 0x00000000be98783b */ /* 0x000fee0000000200 */
        /* <DEDUP_REMOVED lines=10> */
[----:B------:R-:W2:Y:S07]  /*dfe0*/  LDSM.16.M88.4 R132, [R187+0x5000] ;  /* 0x00500000bb84783b */ /* 0x000eae0000000200 */
[-C--:B------:R-:W-:Y:S01]  /*dff0*/  HMMA.16816.F32.BF16 R4, R164, R168.reuse, R4 ;  /* 0x000000a8a404723c */ /* 0x080fe20000041804 */
[----:B------:R-:W3:Y:S07]  /*e000*/  LDSM.16.M88.4 R160, [R190+0x2000] ;  /* 0x00200000bea0783b */ /* 0x000eee0000000200 */
        /* <DEDUP_REMOVED lines=8> */
[----:B------:R-:W1:Y:S07]  /*e090*/  LDSM.16.M88.4 R144, [R189] ;  /* 0x00000000bd90783b */ /* 0x000e6e0000000200 */
        /* <DEDUP_REMOVED lines=9> */
[----:B------:R-:W-:Y:S07]  /*e130*/  LDSM.16.M88.4 R148, [R185+0x5000] ;  /* 0x00500000b994783b */ /* 0x000fee0000000200 */
[-C--:B------:R-:W-:Y:S08]  /*e140*/  HMMA.16816.F32.BF16 R4, R152, R156.reuse, R4 ;  /* 0x0000009c9804723c */ /* 0x080ff00000041804 */
[C---:B---3--:R-:W-:Y:S08]  /*e150*/  HMMA.16816.F32.BF16 R8, R160.reuse, R156, R8 ;  /* 0x0000009ca008723c */ /* 0x048ff00000041808 */
        /* <DEDUP_REMOVED lines=14> */
[----:B------:R-:W-:Y:S01]  /*e240*/  HMMA.16816.F32.BF16 R64, R152, R170, R64 ;  /* 0x000000aa9840723c */ /* 0x000fe20000041840 */
[----:B------:R-:W4:Y:S01]  /*e250*/  LDSM.16.M88.4 R152, [R185+0x5800] ;  /* 0x00580000b998783b */ /* 0x000f220000000200 */
[----:B------:R-:W-:Y:S06]  /*e260*/  DEPBAR.LE SB0, 0x0 ;  /* 0x000080000000791a */ /* 0x000fec0000000000 */
[-C--:B-1----:R-:W-:Y:S01]  /*e270*/  HMMA.16816.F32.BF16 R4, R144, R180.reuse, R4 ;  /* 0x000000b49004723c */ /* 0x082fe20000041804 */
[----:B------:R-:W-:Y:S07]  /*e280*/  BAR.SYNC.DEFER_BLOCKING 0x0 ;  /* 0x0000000000007b1d */ /* 0x000fee0000010000 */
[C---:B--2---:R-:W-:Y:S08]  /*e290*/  HMMA.16816.F32.BF16 R8, R132.reuse, R180, R8 ;  /* 0x000000b48408723c */ /* 0x044ff00000041808 */
        /* <DEDUP_REMOVED lines=10> */
[-C--:B---3--:R-:W-:Y:S03]  /*e340*/  HMMA.16816.F32.BF16 R20, R144, R136.reuse, R20 ;  /* 0x000000889014723c */ /* 0x088fe60000041814 */
[----:B------:R-:W-:Y:S01]  /*e350*/  FMUL.FTZ R182, R15, UR6 ;  /* 0x000000060fb67c20 */ /* 0x000fe20008410000 */
[----:B------:R-:W-:Y:S05]  /*e360*/  FMUL.FTZ R183, R14, UR6 ;  /* 0x000000060eb77c20 */ /* 0x000fea0008410000 */
[----:B------:R3:W-:Y:S01]  /*e370*/  MUFU.TANH R176, R181 ;  /* 0x000000b500b07308 */ /* 0x0007e20000002400 */
[C---:B------:R-:W-:Y:S04]  /*e380*/  HMMA.16816.F32.BF16 R24, R132.reuse, R136, R24 ;  /* 0x000000888418723c */ /* 0x040fe80000041818 */
[----:B-1----:R-:W-:Y:S05]  /*e390*/  FMUL.FTZ R140, R12, UR6 ;  /* 0x000000060c8c7c20 */ /* 0x002fea0008410000 */
[----:B------:R1:W-:Y:S01]  /*e3a0*/  MUFU.TANH R169, R180 ;  /* 0x000000b400a97308 */ /* 0x0003e20000002400 */
[-C--:B------:R-:W-:Y:S03]  /*e3b0*/  HMMA.16816.F32.BF16 R28, R132, R138.reuse, R28 ;  /* 0x0000008a841c723c */ /* 0x080fe6000004181c */
[----:B--2---:R-:W-:Y:S01]  /*e3c0*/  FMUL.FTZ R220, R10, UR6 ;  /* 0x000000060adc7c20 */ /* 0x004fe20008410000 */
[----:B------:R-:W-:Y:S05]  /*e3d0*/  FMUL.FTZ R137, R23, UR6 ;  /* 0x0000000617897c20 */ /* 0x000fea0008410000 */
[----:B------:R2:W-:Y:S01]  /*e3e0*/  MUFU.TANH R7, R222 ;  /* 0x000000de00077308 */ /* 0x0005e20000002400 */
[C---:B------:R-:W-:Y:S04]  /*e3f0*/  HMMA.16816.F32.BF16 R32, R144.reuse, R138, R32 ;  /* 0x0000008a9020723c */ /* 0x040fe80000041820 */
[----:B---3--:R-:W-:Y:S01]  /*e400*/  FMUL.FTZ R181, R11, UR6 ;  /* 0x000000060bb57c20 */ /* 0x008fe20008410000 */
        /* <DEDUP_REMOVED lines=8> */
[----:B------:R1:W5:Y:S01]  /*e490*/  MUFU.TANH R166, R181 ;  /* 0x000000b500a67308 */ /* 0x0003620000002400 */
[C---:B------:R-:W-:Y:S04]  /*e4a0*/  HMMA.16816.F32.BF16 R40, R132.reuse, R148, R40 ;  /* 0x000000948428723c */ /* 0x040fe80000041828 */
[----:B--2---:R-:W-:Y:S01]  /*e4b0*/  FMUL.FTZ R222, R17, UR6 ;  /* 0x0000000611de7c20 */ /* 0x004fe20008410000 */
[----:B------:R-:W-:Y:S01]  /*e4c0*/  FMUL.FTZ R139, R33, UR6 ;  /* 0x00000006218b7c20 */ /* 0x000fe20008410000 */
[----:B------:R-:W-:Y:S03]  /*e4d0*/  FMUL.FTZ R244, R31, UR6 ;  /* 0x000000061ff47c20 */ /* 0x000fe60008410000 */
[----:B------:R2:W-:Y:S01]  /*e4e0*/  MUFU.TANH R10, R140 ;  /* 0x0000008c000a7308 */ /* 0x0005e20000002400 */
[-C--:B------:R-:W-:Y:S03]  /*e4f0*/  HMMA.16816.F32.BF16 R44, R132, R150.reuse, R44 ;  /* 0x00000096842c723c */ /* 0x080fe6000004182c */
[----:B---3--:R-:W-:Y:S01]  /*e500*/  FMUL.FTZ R220, R18, UR6 ;  /* 0x0000000612dc7c20 */ /* 0x008fe20008410000 */
        /* <DEDUP_REMOVED lines=10> */
[----:B--2---:R-:W-:Y:S01]  /*e5b0*/  FMUL.FTZ R140, R20, UR6 ;  /* 0x00000006148c7c20 */ /* 0x004fe20008410000 */
        /* <DEDUP_REMOVED lines=16> */
[----:B--2---:R-:W-:Y:S01]  /*e6c0*/  FMUL.FTZ R224, R13, UR6 ;  /* 0x000000060de07c20 */ /* 0x004fe20008410000 */
[----:B------:R-:W-:Y:S01]  /*e6d0*/  FMUL.FTZ R243, R44, UR6 ;  /* 0x000000062cf37c20 */ /* 0x000fe20008410000 */
[----:B------:R-:W-:Y:S03]  /*e6e0*/  FMUL.FTZ R239, R45, UR6 ;  /* 0x000000062def7c20 */ /* 0x000fe60008410000 */
[----:B------:R2:W4:Y:S01]  /*e6f0*/  MUFU.TANH R13, R183 ;  /* 0x000000b7000d7308 */ /* 0x0005220000002400 */
[----:B------:R-:W-:Y:S01]  /*e700*/  FMUL.FTZ R245, R48, UR6 ;  /* 0x0000000630f57c20 */ /* 0x000fe20008410000 */
[----:B---3--:R-:W-:Y:S01]  /*e710*/  FMUL.FTZ R180, R22, UR6 ;  /* 0x0000000616b47c20 */ /* 0x008fe20008410000 */
        /* <DEDUP_REMOVED lines=14> */
[----:B------:R-:W-:Y:S01]  /*e800*/  FMUL.FTZ R62, R62, UR6 ;  /* 0x000000063e3e7c20 */ /* 0x000fe20008410000 */
[----:B--2---:R-:W-:Y:S01]  /*e810*/  FMUL.FTZ R183, R53, UR6 ;  /* 0x0000000635b77c20 */ /* 0x004fe20008410000 */
[----:B----4-:R-:W-:Y:S01]  /*e820*/  FMNMX3.FTZ R21, R21, R13, R14, !PT ;  /* 0x0000000d15157276 */ /* 0x010fe2000781000e */
[----:B------:R-:W-:Y:S06]  /*e830*/  FMUL.FTZ R63, R63, UR6 ;  /* 0x000000063f3f7c20 */ /* 0x000fec0008410000 */
[----:B------:R2:W-:Y:S01]  /*e840*/  MUFU.TANH R18, R181 ;  /* 0x000000b500127308 */ /* 0x0005e20000002400 */
[----:B---3--:R-:W-:Y:S01]  /*e850*/  FMUL.FTZ R222, R52, UR6 ;  /* 0x0000000634de7c20 */ /* 0x008fe20008410000 */
[----:B-----5:R-:W-:Y:S08]  /*e860*/  FMNMX3.FTZ R22, R22, R163, R17, !PT ;  /* 0x000000a316167276 */ /* 0x020ff00007810011 */
[----:B------:R3:W-:Y:S01]  /*e870*/  MUFU.TANH R177, R140 ;  /* 0x0000008c00b17308 */ /* 0x0007e20000002400 */
[----:B-1----:R-:W-:Y:S09]  /*e880*/  FMUL.FTZ R220, R54, UR6 ;  /* 0x0000000636dc7c20 */ /* 0x002ff20008410000 */
[----:B------:R1:W4:Y:S01]  /*e890*/  MUFU.TANH R179, R182 ;  /* 0x000000b600b37308 */ /* 0x0003220000002400 */
[----:B--2---:R-:W-:Y:S09]  /*e8a0*/  FMUL.FTZ R181, R56, UR6 ;  /* 0x0000000638b57c20 */ /* 0x004ff20008410000 */
[----:B------:R2:W-:Y:S01]  /*e8b0*/  MUFU.TANH R175, R136 ;  /* 0x0000008800af7308 */ /* 0x0005e20000002400 */
[----:B---3--:R-:W-:Y:S09]  /*e8c0*/  FMUL.FTZ R140, R58, UR6 ;  /* 0x000000063a8c7c20 */ /* 0x008ff20008410000 */
[----:B------:R3:W5:Y:S01]  /*e8d0*/  MUFU.TANH R165, R139 ;  /* 0x0000008b00a57308 */ /* 0x0007620000002400 */
[----:B-1----:R-:W-:Y:S01]  /*e8e0*/  FMUL.FTZ R182, R57, UR6 ;  /* 0x0000000639b67c20 */ /* 0x002fe20008410000 */
[----:B----4-:R-:W-:Y:S08]  /*e8f0*/  FMNMX3.FTZ R22, R22, R177, R179, !PT ;  /* 0x000000b116167276 */ /* 0x010ff000078100b3 */
[----:B------:R1:W4:Y:S01]  /*e900*/  MUFU.TANH R11, R224 ;  /* 0x000000e0000b7308 */ /* 0x0003220000002400 */
[----:B--2---:R-:W-:Y:S04]  /*e910*/  FMNMX3.FTZ R136, R0, R176, R158, !PT ;  /* 0x000000b000887276 */ /* 0x004fe8000781009e */
[----:B------:R-:W-:Y:S05]  /*e920*/  FMNMX3.FTZ R136, R136, R15, R18, !PT ;  /* 0x0000000f88887276 */ /* 0x000fea0007810012 */
[----:B------:R2:W2:Y:S01]  /*e930*/  MUFU.TANH R178, R180 ;  /* 0x000000b400b27308 */ /* 0x0004a20000002400 */
[----:B---3--:R-:W-:Y:S01]  /*e940*/  FMUL.FTZ R139, R59, UR6 ;  /* 0x000000063b8b7c20 */ /* 0x008fe20008410000 */
[----:B-----5:R-:W-:Y:S08]  /*e950*/  FMNMX3.FTZ R22, R22, R175, R165, !PT ;  /* 0x000000af16167276 */ /* 0x020ff000078100a5 */
[----:B------:R-:W-:Y:S01]  /*e960*/  MUFU.TANH R250, R250 ;  /* 0x000000fa00fa7308 */ /* 0x000fe20000002400 */
[----:B-1----:R-:W-:Y:S01]  /*e970*/  FMUL.FTZ R224, R67, UR6 ;  /* 0x0000000643e07c20 */ /* 0x002fe20008410000 */
[----:B----4-:R-:W-:Y:S08]  /*e980*/  FMNMX3.FTZ R26, R26, R10, R11, !PT ;  /* 0x0000000a1a1a7276 */ /* 0x010ff0000781000b */
[----:B------:R-:W1:Y:S01]  /*e990*/  MUFU.TANH R246, R246 ;  /* 0x000000f600f67308 */ /* 0x000e620000002400 */
[----:B--2---:R-:W-:Y:S01]  /*e9a0*/  FMUL.FTZ R180, R60, UR6 ;  /* 0x000000063cb47c20 */ /* 0x004fe20008410000 */
[----:B------:R-:W-:Y:S08]  /*e9b0*/  FMNMX3.FTZ R136, R136, R178, R170, !PT ;  /* 0x000000b288887276 */ /* 0x000ff000078100aa */
[----:B------:R-:W2:Y:S10]  /*e9c0*/  MUFU.TANH R252, R252 ;  /* 0x000000fc00fc7308 */ /* 0x000eb40000002400 */
[----:B------:R-:W-:Y:S01]  /*e9d0*/  MUFU.TANH R248, R248 ;  /* 0x000000f800f87308 */ /* 0x000fe20000002400 */
[----:B-1----:R-:W-:Y:S09]  /*e9e0*/  FMNMX3.FTZ R21, R21, R250, R246, !PT ;  /* 0x000000fa15157276 */ /* 0x002ff200078100f6 */
        /* <DEDUP_REMOVED lines=55> */
[----:B--2---:R-:W-:Y:S02]  /*ed60*/  FMNMX3.FTZ R21, R21, R226, R231, !PT ;  /* 0x000000e215157276 */ /* 0x004fe400078100e7 */
[----:B-1----:R-:W-:Y:S01]  /*ed70*/  FMNMX3.FTZ R136, R136, R229, R224, !PT ;  /* 0x000000e588887276 */ /* 0x002fe200078100e0 */
[----:B------:R-:W-:Y:S06]  /*ed80*/  @P2 BRA `(.L_x_1227) ;  /* 0xffffffe800b02947 */ /* 0x000fec000383ffff */
.L_x_1226:
        /* <DEDUP_REMOVED lines=56> */
[----:B------:R-:W-:Y:S01]  /*f110*/  FFMA.FTZ R151, R169, UR4, -R160 ;  /* 0x00000004a9977c23 */ /* 0x000fe200080108a0 */
[--C-:B------:R-:W-:Y:S01]  /*f120*/  FFMA.FTZ R147, R167, UR4, -R159.reuse ;  /* 0x00000004a7937c23 */ /* 0x100fe2000801089f */
        /* <DEDUP_REMOVED lines=90> */
[----:B------:R-:W-:Y:S01]  /*f6d0*/  FFMA.FTZ R164, R179, UR4, -R162 ;  /* 0x00000004b3a47c23 */ /* 0x000fe200080108a2 */
[----:B------:R-:W-:Y:S01]  /*f6e0*/  MUFU.EX2 R166, R166 ;  /* 0x000000a600a67308 */ /* 0x000fe20000000800 */
[--C-:B------:R-:W-:Y:S01]  /*f6f0*/  FFMA.FTZ R167, R178, UR4, -R161.reuse ;  /* 0x00000004b2a77c23 */ /* 0x100fe200080108a1 */
        /* <DEDUP_REMOVED lines=265> */
.L_x_1224:
[----:B------:R-:W1:Y:S01]  /*10790*/  SHFL.BFLY PT, R3, R218, 0x2, 0x1f ;  /* 0x0c401f00da037f89 */ /* 0x000e6200000e0000 */
[----:B------:R-:W2:Y:S01]  /*107a0*/  S2UR UR4, SR_CgaCtaId ;  /* 0x00000000000479c3 */ /* 0x000ea20000008800 */
[----:B------:R-:W-:Y:S01]  /*107b0*/  UMOV UR5, 0x400 ;  /* 0x0000040000057882 */ /* 0x000fe20000000000 */
[----:B------:R-:W-:Y:S01]  /*107c0*/  ISETP.NE.AND P3, PT, R211, -0x1, PT ;  /* 0xffffffffd300780c */ /* 0x000fe20003f65270 */
[----:B------:R-:W3:Y:S01]  /*107d0*/  SHFL.BFLY PT, R0, R223, 0x2, 0x1f ;  /* 0x0c401f00df007f89 */ /* 0x000ee200000e0000 */
[----:B------:R-:W-:-:S03]  /*107e0*/  MOV R18, 0x7f800000 ;  /* 0x7f80000000127802 */ /* 0x000fc60000000f00 */
[----:B------:R-:W4:Y:S01]  /*107f0*/  SHFL.BFLY PT, R2, R221, 0x2, 0x1f ;  /* 0x0c401f00dd027f89 */ /* 0x000f2200000e0000 */
[----:B------:R-:W5:Y:S03]  /*10800*/  LDC R16, c[0x0][0x434] ;  /* 0x00010d00ff107b82 */ /* 0x000f660000000800 */
[----:B------:R-:W4:Y:S01]  /*10810*/  SHFL.BFLY PT, R6, R219, 0x2, 0x1f ;  /* 0x0c401f00db067f89 */ /* 0x000f2200000e0000 */
[----:B-1----:R-:W-:Y:S01]  /*10820*/  FADD.FTZ R4, R3, R218 ;  /* 0x000000da03047221 */ /* 0x002fe20000010000 */
[----:B--2---:R-:W-:Y:S01]  /*10830*/  ULEA UR4, UR4, UR5, 0x18 ;  /* 0x0000000504047291 */ /* 0x004fe2000f8ec0ff */
[----:B---3--:R-:W-:-:S03]  /*10840*/  FADD.FTZ R5, R0, R223 ;  /* 0x000000df00057221 */ /* 0x008fc60000010000 */
[----:B------:R-:W1:Y:S01]  /*10850*/  SHFL.BFLY PT, R7, R4, 0x1, 0x1f ;  /* 0x0c201f0004077f89 */ /* 0x000e6200000e0000 */
[----:B----4-:R-:W-:Y:S01]  /*10860*/  FADD.FTZ R3, R2, R221 ;  /* 0x000000dd02037221 */ /* 0x010fe20000010000 */
[----:B------:R-:W2:Y:S01]  /*10870*/  S2R R0, SR_TID.X ;  /* 0x0000000000007919 */ /* 0x000ea20000002100 */
[----:B------:R-:W-:Y:S01]  /*10880*/  FADD.FTZ R13, R6, R219 ;  /* 0x000000db060d7221 */ /* 0x000fe20000010000 */
[----:B------:R-:W3:Y:S04]  /*10890*/  SHFL.BFLY PT, R8, R5, 0x1, 0x1f ;  /* 0x0c201f0005087f89 */ /* 0x000ee800000e0000 */
[----:B------:R-:W4:Y:S04]  /*108a0*/  SHFL.BFLY PT, R2, R3, 0x1, 0x1f ;  /* 0x0c201f0003027f89 */ /* 0x000f2800000e0000 */
[----:B------:R-:W5:Y:S01]  /*108b0*/  SHFL.BFLY PT, R12, R13, 0x1, 0x1f ;  /* 0x0c201f000d0c7f89 */ /* 0x000f6200000e0000 */
[----:B-1----:R-:W-:-:S04]  /*108c0*/  FADD.FTZ R7, R4, R7 ;  /* 0x0000000704077221 */ /* 0x002fc80000010000 */
[----:B------:R-:W1:Y:S01]  /*108d0*/  MUFU.RCP R10, R7 ;  /* 0x00000007000a7308 */ /* 0x000e620000001000 */
[----:B------:R-:W-:Y:S01]  /*108e0*/  FSETP.NE.FTZ.AND P6, PT, R7, RZ, PT ;  /* 0x000000ff0700720b */ /* 0x000fe20003fd5000 */
[----:B---3--:R-:W-:Y:S01]  /*108f0*/  FADD.FTZ R8, R5, R8 ;  /* 0x0000000805087221 */ /* 0x008fe20000010000 */
[C---:B--2---:R-:W-:Y:S01]  /*10900*/  SHF.L.U32 R6, R0.reuse, 0x1, RZ ;  /* 0x0000000100067819 */ /* 0x044fe200000006ff */
[----:B----4-:R-:W-:Y:S01]  /*10910*/  FADD.FTZ R2, R3, R2 ;  /* 0x0000000203027221 */ /* 0x010fe20000010000 */
[----:B------:R-:W-:-:S03]  /*10920*/  SHF.L.U32 R4, R0, 0x5, RZ ;  /* 0x0000000500047819 */ /* 0x000fc600000006ff */
[----:B------:R-:W2:Y:S01]  /*10930*/  MUFU.RCP R11, R8 ;  /* 0x00000008000b7308 */ /* 0x000ea20000001000 */
[----:B------:R-:W-:Y:S01]  /*10940*/  LOP3.LUT R5, R6, 0x6, RZ, 0xc0, !PT ;  /* 0x0000000606057812 */ /* 0x000fe200078ec0ff */
[----:B-----5:R-:W-:Y:S01]  /*10950*/  FADD.FTZ R12, R13, R12 ;  /* 0x0000000c0d0c7221 */ /* 0x020fe20000010000 */
[----:B------:R-:W-:-:S03]  /*10960*/  SHF.L.U32 R9, R0, 0x4, RZ ;  /* 0x0000000400097819 */ /* 0x000fc600000006ff */
[----:B------:R-:W3:Y:S01]  /*10970*/  @P6 LDC R22, c[0x0][0x458] ;  /* 0x00011600ff166b82 */ /* 0x000ee20000000800 */
[----:B------:R-:W-:Y:S02]  /*10980*/  LOP3.LUT R4, R5, 0x7c00, R4, 0xf8, !PT ;  /* 0x00007c0005047812 */ /* 0x000fe400078ef804 */
[----:B-1----:R-:W-:Y:S01]  /*10990*/  FSEL R10, R10, 1, P6 ;  /* 0x3f8000000a0a7808 */ /* 0x002fe20003000000 */
[----:B------:R-:W1:Y:S01]  /*109a0*/  MUFU.RCP R3, R2 ;  /* 0x0000000200037308 */ /* 0x000e620000001000 */
[----:B------:R-:W-:Y:S02]  /*109b0*/  LOP3.LUT R9, R9, 0x1c0, RZ, 0xc0, !PT ;  /* 0x000001c009097812 */ /* 0x000fe400078ec0ff */
[----:B------:R-:W-:Y:S01]  /*109c0*/  LOP3.LUT P0, RZ, R0, 0x4, RZ, 0xc0, !PT ;  /* 0x0000000400ff7812 */ /* 0x000fe2000780c0ff */
[C---:B------:R-:W-:Y:S01]  /*109d0*/  FMUL.FTZ R130, R10.reuse, R130 ;  /* 0x000000820a827220 */ /* 0x040fe20000410000 */
[C---:B------:R-:W-:Y:S01]  /*109e0*/  FMUL.FTZ R131, R10.reuse, R131 ;  /* 0x000000830a837220 */ /* 0x040fe20000410000 */
[C---:B------:R-:W-:Y:S01]  /*109f0*/  FMUL.FTZ R118, R10.reuse, R118 ;  /* 0x000000760a767220 */ /* 0x040fe20000410000 */
[C---:B------:R-:W-:Y:S01]  /*10a00*/  FMUL.FTZ R119, R10.reuse, R119 ;  /* 0x000000770a777220 */ /* 0x040fe20000410000 */
[----:B------:R-:W4:Y:S01]  /*10a10*/  MUFU.RCP R5, R12 ;  /* 0x0000000c00057308 */ /* 0x000f220000001000 */
        /* <DEDUP_REMOVED lines=12> */
[----:B------:R-:W-:Y:S01]  /*10ae0*/  LOP3.LUT R9, R9, 0x38, R6, 0xf8, !PT ;  /* 0x0000003809097812 */ /* 0x000fe200078ef806 */
[----:B------:R-:W5:Y:S01]  /*10af0*/  LDC.U8 R10, c[0x0][0x549] ;  /* 0x00015240ff0a7b82 */ /* 0x000f620000000000 */
[----:B------:R-:W-:Y:S01]  /*10b00*/  MOV R6, 0x10 ;  /* 0x0000001000067802 */ /* 0x000fe20000000f00 */
[----:B------:R-:W-:Y:S01]  /*10b10*/  @P6 MUFU.LG2 R7, R7 ;  /* 0x0000000700076308 */ /* 0x000fe20000000c00 */
[----:B------:R-:W-:-:S02]  /*10b20*/  FSETP.NE.FTZ.AND P1, PT, R8, RZ, PT ;  /* 0x000000ff0800720b */ /* 0x000fc40003f35000 */
[----:B------:R-:W-:Y:S02]  /*10b30*/  SEL R6, R6, 0xfffffff0, !P0 ;  /* 0xfffffff006067807 */ /* 0x000fe40004000000 */
[----:B------:R-:W-:Y:S02]  /*10b40*/  LOP3.LUT R4, R4, R9, RZ, 0xfc, !PT ;  /* 0x0000000904047212 */ /* 0x000fe400078efcff */
[----:B------:R-:W-:Y:S02]  /*10b50*/  FSETP.NE.FTZ.AND P5, PT, R2, RZ, PT ;  /* 0x000000ff0200720b */ /* 0x000fe40003fb5000 */
[----:B------:R-:W-:Y:S02]  /*10b60*/  FSETP.NE.FTZ.AND P4, PT, R12, RZ, PT ;  /* 0x000000ff0c00720b */ /* 0x000fe40003f95000 */
[----:B------:R-:W-:Y:S02]  /*10b70*/  LOP3.LUT P0, RZ, R0, 0x10, RZ, 0xc0, !PT ;  /* 0x0000001000ff7812 */ /* 0x000fe4000780c0ff */
[----:B--2---:R-:W-:Y:S01]  /*10b80*/  FSEL R11, R11, 1, P1 ;  /* 0x3f8000000b0b7808 */ /* 0x004fe20000800000 */
[----:B------:R-:W2:Y:S01]  /*10b90*/  @P1 LDC R21, c[0x0][0x458] ;  /* 0x00011600ff151b82 */ /* 0x000ea20000000800 */
[----:B-1----:R-:W-:Y:S01]  /*10ba0*/  FSEL R3, R3, 1, P5 ;  /* 0x3f80000003037808 */ /* 0x002fe20002800000 */
[----:B------:R-:W1:Y:S01]  /*10bb0*/  @P1 MUFU.LG2 R8, R8 ;  /* 0x0000000800081308 */ /* 0x000e620000000c00 */
[----:B----4-:R-:W-:Y:S01]  /*10bc0*/  FSEL R5, R5, 1, P4 ;  /* 0x3f80000005057808 */ /* 0x010fe20002000000 */
[C---:B------:R-:W-:Y:S01]  /*10bd0*/  FMUL.FTZ R128, R11.reuse, R128 ;  /* 0x000000800b807220 */ /* 0x040fe20000410000 */
[----:B------:R-:W-:Y:S01]  /*10be0*/  LEA R9, R4, UR4, 0x1 ;  /* 0x0000000404097c11 */ /* 0x000fe2000f8e08ff */
[C---:B------:R-:W-:Y:S01]  /*10bf0*/  FMUL.FTZ R129, R11.reuse, R129 ;  /* 0x000000810b817220 */ /* 0x040fe20000410000 */
[----:B------:R-:W-:Y:S01]  /*10c00*/  MOV R4, 0x20 ;  /* 0x0000002000047802 */ /* 0x000fe20000000f00 */
[C---:B------:R-:W-:Y:S01]  /*10c10*/  FMUL.FTZ R116, R11.reuse, R116 ;  /* 0x000000740b747220 */ /* 0x040fe20000410000 */
[----:B------:R-:W-:Y:S01]  /*10c20*/  LOP3.LUT P2, RZ, R0, 0x8, RZ, 0xc0, !PT ;  /* 0x0000000800ff7812 */ /* 0x000fe2000784c0ff */
        /* <DEDUP_REMOVED lines=14> */
[----:B------:R-:W-:Y:S01]  /*10d10*/  FMUL.FTZ R125, R3, R125 ;  /* 0x0000007d037d7220 */ /* 0x000fe20000410000 */
[C---:B------:R-:W-:Y:S01]  /*10d20*/  FMUL.FTZ R126, R5.reuse, R126 ;  /* 0x0000007e057e7220 */ /* 0x040fe20000410000 */
[----:B------:R-:W-:Y:S01]  /*10d30*/  FMUL.FTZ R127, R5, R127 ;  /* 0x0000007f057f7220 */ /* 0x000fe20000410000 */
[----:B------:R-:W-:Y:S01]  /*10d40*/  SEL R4, R4, 0xffffffe0, !P2 ;  /* 0xffffffe004047807 */ /* 0x000fe20005000000 */
[C---:B------:R-:W-:Y:S01]  /*10d50*/  FMUL.FTZ R120, R3.reuse, R120 ;  /* 0x0000007803787220 */ /* 0x040fe20000410000 */
[----:B------:R-:W-:Y:S01]  /*10d60*/  FMUL.FTZ R121, R3, R121 ;  /* 0x0000007903797220 */ /* 0x000fe20000410000 */
        /* <DEDUP_REMOVED lines=18> */
[----:B------:R-:W-:Y:S01]  /*10e90*/  @P0 IADD3 R13, PT, PT, R9, -0x40, RZ ;  /* 0xffffffc0090d0810 */ /* 0x000fe20007ffe0ff */
[----:B------:R-:W-:Y:S01]  /*10ea0*/  FMUL.FTZ R92, R3, R92 ;  /* 0x0000005c035c7220 */ /* 0x000fe20000410000 */
[----:B------:R-:W-:Y:S01]  /*10eb0*/  F2FP.BF16.F32.PACK_AB R124, R125, R124 ;  /* 0x0000007c7d7c723e */ /* 0x000fe200000010ff */
[----:B------:R-:W-:Y:S01]  /*10ec0*/  FMUL.FTZ R93, R3, R93 ;  /* 0x0000005d035d7220 */ /* 0x000fe20000410000 */
[----:B------:R-:W-:Y:S01]  /*10ed0*/  F2FP.BF16.F32.PACK_AB R126, R127, R126 ;  /* 0x0000007e7f7e723e */ /* 0x000fe200000010ff */
[C---:B------:R-:W-:Y:S01]  /*10ee0*/  FMUL.FTZ R94, R5.reuse, R94 ;  /* 0x0000005e055e7220 */ /* 0x040fe20000410000 */
[----:B-----5:R-:W-:Y:S01]  /*10ef0*/  ISETP.NE.AND P0, PT, R10, RZ, PT ;  /* 0x000000ff0a00720c */ /* 0x020fe20003f05270 */
        /* <DEDUP_REMOVED lines=10> */
[----:B------:R-:W-:Y:S01]  /*10fa0*/  FMUL.FTZ R90, R5, R90 ;  /* 0x0000005a055a7220 */ /* 0x000fe20000410000 */
[----:B------:R-:W-:Y:S01]  /*10fb0*/  F2FP.BF16.F32.PACK_AB R102, R103, R102 ;  /* 0x000000666766723e */ /* 0x000fe200000010ff */
[----:B------:R-:W-:Y:S01]  /*10fc0*/  FMUL.FTZ R91, R5, R91 ;  /* 0x0000005b055b7220 */ /* 0x000fe20000410000 */
[----:B------:R-:W-:Y:S01]  /*10fd0*/  IADD3 R17, PT, PT, R6, R15, RZ ;  /* 0x0000000f06117210 */ /* 0x000fe20007ffe0ff */
        /* <DEDUP_REMOVED lines=13> */
[C---:B------:R-:W-:Y:S01]  /*110b0*/  FMUL.FTZ R78, R5.reuse, R78 ;  /* 0x0000004e054e7220 */ /* 0x040fe20000410000 */
[----:B------:R-:W-:Y:S01]  /*110c0*/  FMUL.FTZ R79, R5, R79 ;  /* 0x0000004f054f7220 */ /* 0x000fe20000410000 */
[----:B------:R-:W-:Y:S01]  /*110d0*/  F2FP.BF16.F32.PACK_AB R84, R85, R84 ;  /* 0x000000545554723e */ /* 0x000fe200000010ff */
[----:B------:R-:W-:Y:S01]  /*110e0*/  STS [R11+0x2000], R120 ;  /* 0x002000780b007388 */ /* 0x000fe20000000800 */
[----:B------:R-:W-:Y:S01]  /*110f0*/  F2FP.BF16.F32.PACK_AB R86, R87, R86 ;  /* 0x000000565756723e */ /* 0x000fe200000010ff */
[----:B------:R-:W-:Y:S01]  /*11100*/  FMUL.FTZ R3, R3, R73 ;  /* 0x0000004903037220 */ /* 0x000fe20000410000 */
[----:B------:R-:W-:Y:S01]  /*11110*/  IADD3 R19, PT, PT, R4, R13, RZ ;  /* 0x0000000d04137210 */ /* 0x000fe20007ffe0ff */
[----:B------:R5:W-:Y:S01]  /*11120*/  STS [R11+0x2400], R122 ;  /* 0x0024007a0b007388 */ /* 0x000be20000000800 */
[----:B------:R-:W-:Y:S01]  /*11130*/  F2FP.BF16.F32.PACK_AB R92, R93, R92 ;  /* 0x0000005c5d5c723e */ /* 0x000fe200000010ff */
[----:B------:R-:W3:Y:S01]  /*11140*/  @P0 LDC R4, c[0x0][0x430] ;  /* 0x00010c00ff040b82 */ /* 0x000ee20000000800 */
[----:B------:R-:W-:Y:S01]  /*11150*/  F2FP.BF16.F32.PACK_AB R94, R95, R94 ;  /* 0x0000005e5f5e723e */ /* 0x000fe200000010ff */
[----:B------:R-:W-:Y:S01]  /*11160*/  STS [R15], R112 ;  /* 0x000000700f007388 */ /* 0x000fe20000000800 */
[----:B------:R-:W-:Y:S01]  /*11170*/  F2FP.BF16.F32.PACK_AB R88, R89, R88 ;  /* 0x000000585958723e */ /* 0x000fe200000010ff */
[----:B------:R-:W2:Y:S01]  /*11180*/  @P5 MUFU.LG2 R2, R2 ;  /* 0x0000000200025308 */ /* 0x000ea20000000c00 */
[----:B------:R-:W-:Y:S01]  /*11190*/  F2FP.BF16.F32.PACK_AB R90, R91, R90 ;  /* 0x0000005a5b5a723e */ /* 0x000fe200000010ff */
[----:B------:R-:W-:Y:S01]  /*111a0*/  STS [R15+0x400], R114 ;  /* 0x000400720f007388 */ /* 0x000fe20000000800 */
[----:B------:R-:W-:Y:S01]  /*111b0*/  F2FP.BF16.F32.PACK_AB R80, R81, R80 ;  /* 0x000000505150723e */ /* 0x000fe200000010ff */
[----:B------:R-:W3:Y:S01]  /*111c0*/  @P4 LDC R20, c[0x0][0x458] ;  /* 0x00011600ff144b82 */ /* 0x000ee20000000800 */
[----:B------:R-:W-:Y:S01]  /*111d0*/  F2FP.BF16.F32.PACK_AB R82, R83, R82 ;  /* 0x000000525352723e */ /* 0x000fe200000010ff */
[----:B------:R-:W-:Y:S01]  /*111e0*/  STS [R17], R100 ;  /* 0x0000006411007388 */ /* 0x000fe20000000800 */
[----:B------:R-:W-:Y:S01]  /*111f0*/  F2FP.BF16.F32.PACK_AB R70, R71, R70 ;  /* 0x000000464746723e */ /* 0x000fe200000010ff */
[----:B------:R-:W3:Y:S01]  /*11200*/  @P4 MUFU.LG2 R12, R12 ;  /* 0x0000000c000c4308 */ /* 0x000ee20000000c00 */
[C---:B------:R-:W-:Y:S01]  /*11210*/  IADD3 R23, PT, PT, R6.reuse, R19, RZ ;  /* 0x0000001306177210 */ /* 0x040fe20007ffe0ff */
[----:B------:R-:W-:Y:S01]  /*11220*/  STS [R17+0x400], R102 ;  /* 0x0004006611007388 */ /* 0x000fe20000000800 */
[----:B----4-:R-:W-:Y:S01]  /*11230*/  IADD3 R9, PT, PT, R6, R13, RZ ;  /* 0x0000000d06097210 */ /* 0x010fe20007ffe0ff */
[----:B-1----:R-:W-:Y:S01]  /*11240*/  @P1 FMUL.FTZ R25, R8, 0.69314718246459960938 ;  /* 0x3f31721808191820 */ /* 0x002fe20000410000 */
[----:B------:R-:W-:Y:S01]  /*11250*/  F2FP.BF16.F32.PACK_AB R76, R77, R76 ;  /* 0x0000004c4d4c723e */ /* 0x000fe200000010ff */
[----:B------:R-:W-:Y:S01]  /*11260*/  STS [R15+0x2000], R108 ;  /* 0x0020006c0f007388 */ /* 0x000fe20000000800 */
[----:B------:R-:W-:Y:S01]  /*11270*/  F2FP.BF16.F32.PACK_AB R78, R79, R78 ;  /* 0x0000004e4f4e723e */ /* 0x000fe200000010ff */
[----:B------:R-:W1:Y:S01]  /*11280*/  LDC.U8 R6, c[0x0][0x548] ;  /* 0x00015200ff067b82 */ /* 0x000e620000000000 */
[----:B------:R-:W-:Y:S01]  /*11290*/  F2FP.BF16.F32.PACK_AB R3, R3, R72 ;  /* 0x000000480303723e */ /* 0x000fe200000010ff */
[----:B------:R4:W-:Y:S01]  /*112a0*/  STS [R15+0x2400], R110 ;  /* 0x0024006e0f007388 */ /* 0x0009e20000000800 */
[C---:B------:R-:W-:Y:S01]  /*112b0*/  FMUL.FTZ R74, R5.reuse, R74 ;  /* 0x0000004a054a7220 */ /* 0x040fe20000410000 */
[----:B------:R-:W-:Y:S01]  /*112c0*/  FMUL.FTZ R5, R5, R75 ;  /* 0x0000004b05057220 */ /* 0x000fe20000410000 */
[----:B--2---:R-:W-:Y:S01]  /*112d0*/  @P1 FFMA.FTZ R18, R136, R21, R25 ;  /* 0x0000001588121223 */ /* 0x004fe20000010019 */
[----:B------:R-:W-:Y:S01]  /*112e0*/  STS [R17+0x2000], R104 ;  /* 0x0020006811007388 */ /* 0x000fe20000000800 */
[----:B------:R-:W-:Y:S01]  /*112f0*/  ISETP.NE.AND P2, PT, R211, -0x1, PT ;  /* 0xffffffffd300780c */ /* 0x000fe20003f45270 */
[----:B-----5:R-:W2:Y:S01]  /*11300*/  @!P3 LDC.64 R10, c[0x0][0x400] ;  /* 0x00010000ff0abb82 */ /* 0x020ea20000000a00 */
[----:B------:R-:W-:Y:S01]  /*11310*/  F2FP.BF16.F32.PACK_AB R8, R5, R74 ;  /* 0x0000004a0508723e */ /* 0x000fe200000010ff */
[----:B------:R5:W-:Y:S04]  /*11320*/  STS [R17+0x2400], R106 ;  /* 0x0024006a11007388 */ /* 0x000be80000000800 */
[----:B------:R-:W-:Y:S04]  /*11330*/  STS [R13], R96 ;  /* 0x000000600d007388 */ /* 0x000fe80000000800 */
[----:B------:R-:W-:Y:S04]  /*11340*/  STS [R13+0x400], R98 ;  /* 0x000400620d007388 */ /* 0x000fe80000000800 */
[----:B------:R-:W-:Y:S01]  /*11350*/  STS [R9], R84 ;  /* 0x0000005409007388 */ /* 0x000fe20000000800 */
[----:B-1----:R-:W-:-:S03]  /*11360*/  ISETP.NE.AND P1, PT, R6, RZ, !P0 ;  /* 0x000000ff0600720c */ /* 0x002fc60004725270 */
[----:B------:R-:W-:Y:S01]  /*11370*/  STS [R9+0x400], R86 ;  /* 0x0004005609007388 */ /* 0x000fe20000000800 */
[----:B----4-:R-:W1:Y:S03]  /*11380*/  @P3 LDC.64 R14, c[0x0][0x408] ;  /* 0x00010200ff0e3b82 */ /* 0x010e660000000a00 */
[----:B------:R-:W-:Y:S01]  /*11390*/  STS [R13+0x2000], R92 ;  /* 0x0020005c0d007388 */ /* 0x000fe20000000800 */
[C---:B--2---:R-:W-:Y:S01]  /*113a0*/  @!P3 IMAD.WIDE.U32 R24, R212.reuse, R10, RZ ;  /* 0x0000000ad418b225 */ /* 0x044fe200078e00ff */
[----:B------:R-:W-:Y:S02]  /*113b0*/  MOV R10, 0x7f800000 ;  /* 0x7f800000000a7802 */ /* 0x000fe40000000f00 */
[----:B------:R-:W-:Y:S01]  /*113c0*/  STS [R13+0x2400], R94 ;  /* 0x0024005e0d007388 */ /* 0x000fe20000000800 */
[----:B-----5:R-:W3:Y:S01]  /*113d0*/  LDC R17, c[0x0][0x434] ;  /* 0x00010d00ff117b82 */ /* 0x020ee20000000800 */
[----:B------:R-:W-:-:S02]  /*113e0*/  @!P3 IMAD R11, R212, R11, R25 ;  /* 0x0000000bd40bb224 */ /* 0x000fc400078e0219 */
[----:B------:R-:W-:Y:S04]  /*113f0*/  STS [R9+0x2000], R88 ;  /* 0x0020005809007388 */ /* 0x000fe80000000800 */
[----:B------:R2:W-:Y:S04]  /*11400*/  STS [R9+0x2400], R90 ;  /* 0x0024005a09007388 */ /* 0x0005e80000000800 */
[----:B------:R-:W-:Y:S04]  /*11410*/  STS [R19], R80 ;  /* 0x0000005013007388 */ /* 0x000fe80000000800 */
[----:B------:R-:W-:Y:S01]  /*11420*/  STS [R19+0x400], R82 ;  /* 0x0004005213007388 */ /* 0x000fe20000000800 */
[----:B-1----:R-:W-:-:S04]  /*11430*/  @P3 IMAD.WIDE.U32 R26, R211, R14, RZ ;  /* 0x0000000ed31a3225 */ /* 0x002fc800078e00ff */
[----:B------:R-:W-:Y:S01]  /*11440*/  @P6 FMUL.FTZ R14, R7, 0.69314718246459960938 ;  /* 0x3f317218070e6820 */ /* 0x000fe20000410000 */
[----:B------:R-:W-:Y:S04]  /*11450*/  STS [R23], R68 ;  /* 0x0000004417007388 */ /* 0x000fe80000000800 */
[----:B------:R-:W-:Y:S01]  /*11460*/  STS [R23+0x400], R70 ;  /* 0x0004004617007388 */ /* 0x000fe20000000800 */
[----:B---3--:R-:W-:Y:S01]  /*11470*/  @P0 IMAD R16, R4, R17, RZ ;  /* 0x0000001104100224 */ /* 0x008fe200078e02ff */
[----:B------:R-:W-:Y:S02]  /*11480*/  @P0 MOV R4, 0x1 ;  /* 0x0000000100040802 */ /* 0x000fe40000000f00 */
[----:B------:R-:W-:Y:S04]  /*11490*/  STS [R19+0x2000], R76 ;  /* 0x0020004c13007388 */ /* 0x000fe80000000800 */
[----:B------:R1:W-:Y:S01]  /*114a0*/  STS [R19+0x2400], R78 ;  /* 0x0024004e13007388 */ /* 0x0003e20000000800 */
[----:B--2---:R-:W2:Y:S01]  /*114b0*/  @P5 LDC R9, c[0x0][0x458] ;  /* 0x00011600ff095b82 */ /* 0x004ea20000000800 */
[----:B------:R-:W3:Y:S02]  /*114c0*/  S2R R13, SR_CTAID.Z ;  /* 0x00000000000d7919 */ /* 0x000ee40000002700 */
[----:B------:R4:W-:Y:S05]  /*114d0*/  STS [R23+0x2000], R3 ;  /* 0x0020000317007388 */ /* 0x0009ea0000000800 */
[----:B-1----:R-:W1:Y:S01]  /*114e0*/  @P0 LDC R19, c[0x0][0x430] ;  /* 0x00010c00ff130b82 */ /* 0x002e620000000800 */
[----:B------:R-:W-:Y:S05]  /*114f0*/  @P0 BRA `(.L_x_1228) ;  /* 0x0000000000200947 */ /* 0x000fea0003800000 */
[----:B------:R-:W-:Y:S02]  /*11500*/  ISETP.NE.AND P0, PT, R6, RZ, PT ;  /* 0x000000ff0600720c */ /* 0x000fe40003f05270 */
[----:B------:R-:W5:Y:S11]  /*11510*/  LDC R6, c[0x0][0x3e0] ;  /* 0x0000f800ff067b82 */ /* 0x000f760000000800 */
[----:B----4-:R-:W5:Y:S01]  /*11520*/  @P0 LDC R3, c[0x0][0x454] ;  /* 0x00011500ff030b82 */ /* 0x010f620000000800 */
[----:B-1----:R-:W-:-:S02]  /*11530*/  @P0 MOV R19, 0x1 ;  /* 0x0000000100130802 */ /* 0x002fc40000000f00 */
[----:B------:R-:W-:-:S05]  /*11540*/  @!P0 MOV R19, 0x1 ;  /* 0x0000000100138802 */ /* 0x000fca0000000f00 */
[----:B------:R-:W1:Y:S01]  /*11550*/  @P0 LDC R16, c[0x0][0x454] ;  /* 0x00011500ff100b82 */ /* 0x000e620000000800 */
[-C--:B-----5:R-:W-:Y:S02]  /*11560*/  @P0 IMAD R4, R3, R6.reuse, RZ ;  /* 0x0000000603040224 */ /* 0x0a0fe400078e02ff */
[----:B------:R-:W-:-:S07]  /*11570*/  @!P0 IMAD R4, R17, R6, RZ ;  /* 0x0000000611048224 */ /* 0x000fce00078e02ff */
.L_x_1228:
[----:B------:R-:W-:Y:S01]  /*11580*/  @P3 IMAD R11, R211, R15, R27 ;  /* 0x0000000fd30b3224 */ /* 0x000fe200078e021b */
[----:B------:R-:W-:Y:S01]  /*11590*/  LOP3.LUT P0, RZ, R0, 0x3, RZ, 0xc0, !PT ;  /* 0x0000000300ff7812 */ /* 0x000fe2000780c0ff */
[----:B-1-34-:R-:W-:Y:S02]  /*115a0*/  IMAD R3, R13, R16, RZ ;  /* 0x000000100d037224 */ /* 0x01afe400078e02ff */
[----:B------:R-:W-:Y:S01]  /*115b0*/  @P5 FMUL.FTZ R5, R2, 0.69314718246459960938 ;  /* 0x3f31721802055820 */ /* 0x000fe20000410000 */
[----:B------:R-:W-:Y:S02]  /*115c0*/  @!P2 IMAD R211, R212, R17, RZ ;  /* 0x00000011d4d3a224 */ /* 0x000fe400078e02ff */
[----:B------:R-:W-:Y:S01]  /*115d0*/  @P4 FMUL.FTZ R2, R12, 0.69314718246459960938 ;  /* 0x3f3172180c024820 */ /* 0x000fe20000410000 */
[----:B------:R-:W-:Y:S01]  /*115e0*/  @!P1 IMAD R3, R212, R4, R3 ;  /* 0x00000004d4039224 */ /* 0x000fe200078e0203 */
[----:B------:R1:W-:Y:S01]  /*115f0*/  STS [R23+0x2400], R8 ;  /* 0x0024000817007388 */ /* 0x0003e20000000800 */
[----:B------:R-:W-:Y:S01]  /*11600*/  IMAD R214, R214, R19, RZ ;  /* 0x00000013d6d67224 */ /* 0x000fe200078e02ff */
[----:B------:R-:W-:Y:S01]  /*11610*/  SHF.R.S32.HI R4, RZ, 0x1f, R211 ;  /* 0x0000001fff047819 */ /* 0x000fe200000114d3 */
[----:B------:R-:W-:Y:S01]  /*11620*/  BSSY.RECONVERGENT B0, `(.L_x_1229) ;  /* 0x0000035000007945 */ /* 0x000fe20003800200 */
[----:B------:R-:W-:Y:S01]  /*11630*/  SEL R211, R211, RZ, P1 ;  /* 0x000000ffd3d37207 */ /* 0x000fe20000800000 */
[----:B------:R-:W-:Y:S01]  /*11640*/  @P6 FFMA.FTZ R10, R135, R22, R14 ;  /* 0x00000016870a6223 */ /* 0x000fe2000001000e */
[----:B------:R-:W-:Y:S01]  /*11650*/  SEL R4, R4, RZ, P1 ;  /* 0x000000ff04047207 */ /* 0x000fe20000800000 */
[----:B------:R-:W-:Y:S01]  /*11660*/  BAR.SYNC.DEFER_BLOCKING 0x0 ;  /* 0x0000000000007b1d */ /* 0x000fe20000010000 */
[----:B------:R-:W-:-:S02]  /*11670*/  IADD3 R12, P2, P1, R214, R211, R3 ;  /* 0x000000d3d60c7210 */ /* 0x000fc4000795e003 */
[----:B------:R-:W-:Y:S02]  /*11680*/  SHF.R.S32.HI R7, RZ, 0x1f, R214 ;  /* 0x0000001fff077819 */ /* 0x000fe400000114d6 */
[----:B------:R-:W-:Y:S02]  /*11690*/  SHF.R.S32.HI R16, RZ, 0x1f, R3 ;  /* 0x0000001fff107819 */ /* 0x000fe40000011403 */
[----:B------:R-:W-:Y:S01]  /*116a0*/  MOV R15, 0x7f800000 ;  /* 0x7f800000000f7802 */ /* 0x000fe20000000f00 */
[----:B--2---:R-:W-:Y:S01]  /*116b0*/  @P5 FFMA.FTZ R15, R134, R9, R5 ;  /* 0x00000009860f5223 */ /* 0x004fe20000010005 */
[----:B------:R-:W-:Y:S01]  /*116c0*/  MOV R14, 0x7f800000 ;  /* 0x7f800000000e7802 */ /* 0x000fe20000000f00 */
[----:B------:R-:W-:Y:S01]  /*116d0*/  @P4 FFMA.FTZ R14, R133, R20, R2 ;  /* 0x00000014850e4223 */ /* 0x000fe20000010002 */
[----:B------:R-:W-:Y:S01]  /*116e0*/  IADD3.X R16, PT, PT, R7, R4, R16, P2, P1 ;  /* 0x0000000407107210 */ /* 0x000fe200017e2410 */
        /* <DEDUP_REMOVED lines=12> */
[----:B-1----:R-:W1:Y:S01]  /*117b0*/  @!P6 LDC.64 R8, c[0x0][0x420] ;  /* 0x00010800ff08eb82 */ /* 0x002e620000000a00 */
[----:B------:R-:W-:-:S05]  /*117c0*/  @!P6 IMAD R23, R2, R19, RZ ;  /* 0x000000130217e224 */ /* 0x000fca00078e02ff */
[C---:B------:R-:W-:Y:S01]  /*117d0*/  @!P6 IADD3 R17, P0, PT, R23.reuse, R12, RZ ;  /* 0x0000000c1711e210 */ /* 0x040fe20007f1e0ff */
[-C--:B------:R-:W-:Y:S01]  /*117e0*/  @!P5 IMAD R21, R0, R19.reuse, RZ ;  /* 0x000000130015d224 */ /* 0x080fe200078e02ff */
[----:B------:R-:W2:Y:S02]  /*117f0*/  @!P5 LDC.64 R6, c[0x0][0x420] ;  /* 0x00010800ff06db82 */ /* 0x000ea40000000a00 */
[----:B------:R-:W-:Y:S01]  /*11800*/  @!P6 LEA.HI.X.SX32 R0, R23, R16, 0x1, P0 ;  /* 0x000000101700e211 */ /* 0x000fe200000f0eff */
[-C--:B------:R-:W-:Y:S02]  /*11810*/  @!P4 IMAD R23, R22, R19.reuse, RZ ;  /* 0x000000131617c224 */ /* 0x080fe400078e02ff */
[----:B------:R-:W-:-:S03]  /*11820*/  @!P2 IMAD R19, R20, R19, RZ ;  /* 0x000000131413a224 */ /* 0x000fc600078e02ff */
        /* <DEDUP_REMOVED lines=11> */
[----:B------:R-:W-:Y:S01]  /*118e0*/  @!P4 LEA.HI.X.SX32 R23, R23, R16, 0x1, P1 ;  /* 0x000000101717c211 */ /* 0x000fe200008f0eff */
        /* <DEDUP_REMOVED lines=8> */
.L_x_1230:
[----:B------:R-:W-:Y:S05]  /*11970*/  BSYNC.RECONVERGENT B0 ;  /* 0x0000000000007941 */ /* 0x000fea0003800200 */
.L_x_1229:
[----:B------:R-:W-:Y:S01]  /*11980*/  @P3 IMAD.MOV.U32 R24, RZ, RZ, R26 ;  /* 0x000000ffff183224 */ /* 0x000fe200078e001a */
[----:B------:R-:W3:Y:S01]  /*11990*/  LDCU UR6, c[0x0][0x440] ;  /* 0x00008800ff0677ac */ /* 0x000ee20008000800 */
[----:B--2---:R2:W4:Y:S01]  /*119a0*/  LDS.128 R4, [R213+0x3800] ;  /* 0x00380000d5047984 */ /* 0x0045220000000c00 */
[----:B------:R-:W-:Y:S02]  /*119b0*/  BSSY.RECONVERGENT B0, `(.L_x_1231) ;  /* 0x0000019000007945 */ /* 0x000fe40003800200 */
[----:B------:R-:W-:Y:S01]  /*119c0*/  IADD3 R2, P3, PT, R204, R24, RZ ;  /* 0x00000018cc027210 */ /* 0x000fe20007f7e0ff */
[----:B------:R-:W5:Y:S04]  /*119d0*/  LDCU.64 UR4, c[0x0][0x410] ;  /* 0x00008200ff0477ac */ /* 0x000f680008000a00 */
[----:B------:R-:W-:-:S02]  /*119e0*/  IMAD.X R3, RZ, RZ, R11, P3 ;  /* 0x000000ffff037224 */ /* 0x000fc400018e060b */
[----:B-1----:R2:W1:Y:S01]  /*119f0*/  LDS.128 R8, [R213] ;  /* 0x00000000d5087984 */ /* 0x0024620000000c00 */
[----:B---3--:R-:W-:-:S04]  /*11a00*/  ISETP.GE.AND P1, PT, R204, UR6, PT ;  /* 0x00000006cc007c0c */ /* 0x008fc8000bf26270 */
[-C--:B------:R-:W-:Y:S01]  /*11a10*/  ISETP.GE.OR P2, PT, R206, R205.reuse, P1 ;  /* 0x000000cdce00720c */ /* 0x080fe20000f46670 */
[----:B-----5:R-:W-:Y:S01]  /*11a20*/  IMAD.WIDE.U32 R2, R13, UR4, R2 ;  /* 0x000000040d027c25 */ /* 0x020fe2000f8e0002 */
[-C--:B------:R-:W-:Y:S02]  /*11a30*/  ISETP.GE.OR P0, PT, R202, R205.reuse, P1 ;  /* 0x000000cdca00720c */ /* 0x080fe40000f06670 */
[-C--:B------:R-:W-:Y:S01]  /*11a40*/  ISETP.GE.OR P6, PT, R201, R205.reuse, P1 ;  /* 0x000000cdc900720c */ /* 0x080fe20000fc6670 */
[----:B------:R-:W-:Y:S01]  /*11a50*/  IMAD R13, R13, UR5, R3 ;  /* 0x000000050d0d7c24 */ /* 0x000fe2000f8e0203 */
[-C--:B------:R-:W-:Y:S02]  /*11a60*/  ISETP.GE.OR P5, PT, R200, R205.reuse, P1 ;  /* 0x000000cdc800720c */ /* 0x080fe40000fa6670 */
[-C--:B------:R-:W-:Y:S02]  /*11a70*/  ISETP.GE.OR P4, PT, R199, R205.reuse, P1 ;  /* 0x000000cdc700720c */ /* 0x080fe40000f86670 */
[----:B------:R-:W-:-:S03]  /*11a80*/  ISETP.GE.OR P3, PT, R198, R205, P1 ;  /* 0x000000cdc600720c */ /* 0x000fc60000f66670 */
[----:B--2---:R-:W-:Y:S10]  /*11a90*/  @P2 BRA `(.L_x_1232) ;  /* 0x0000000000282947 */ /* 0x004ff40003800000 */
[----:B------:R-:W2:Y:S01]  /*11aa0*/  LDCU.64 UR6, c[0x0][0x408] ;  /* 0x00008100ff0677ac */ /* 0x000ea20008000a00 */
[----:B------:R-:W-:Y:S01]  /*11ab0*/  MOV R12, R2 ;  /* 0x00000002000c7202 */ /* 0x000fe20000000f00 */
[----:B------:R-:W3:Y:S01]  /*11ac0*/  LDCU.64 UR4, c[0x0][0x3f0] ;  /* 0x00007e00ff0477ac */ /* 0x000ee20008000a00 */
[----:B--2---:R-:W-:-:S03]  /*11ad0*/  IMAD R0, R217, UR6, RZ ;  /* 0x00000006d9007c24 */ /* 0x004fc6000f8e02ff */
[----:B------:R-:W-:-:S04]  /*11ae0*/  IMAD.WIDE.U32 R14, R203, UR6, R12 ;  /* 0x00000006cb0e7c25 */ /* 0x000fc8000f8e000c */
[----:B------:R-:W-:Y:S01]  /*11af0*/  IMAD R0, R203, UR7, R0 ;  /* 0x00000007cb007c24 */ /* 0x000fe2000f8e0200 */
[----:B---3--:R-:W-:-:S04]  /*11b00*/  LEA R16, P2, R14, UR4, 0x1 ;  /* 0x000000040e107c11 */ /* 0x008fc8000f8408ff */
[----:B------:R-:W-:-:S04]  /*11b10*/  IADD3 R0, PT, PT, R0, R15, RZ ;  /* 0x0000000f00007210 */ /* 0x000fc80007ffe0ff */
[----:B------:R-:W-:-:S05]  /*11b20*/  LEA.HI.X R17, R14, UR5, R0, 0x1, P2 ;  /* 0x000000050e117c11 */ /* 0x000fca00090f0c00 */
[----:B-1----:R2:W-:Y:S02]  /*11b30*/  STG.E.128 desc[UR16][R16.64], R8 ;  /* 0x0000000810007986 */ /* 0x0025e4000c101d10 */
.L_x_1232:
[----:B------:R-:W-:Y:S05]  /*11b40*/  BSYNC.RECONVERGENT B0 ;  /* 0x0000000000007941 */ /* 0x000fea0003800200 */
.L_x_1231:
[----:B-12---:R1:W2:Y:S01]  /*11b50*/  LDS.128 R8, [R213+0x800] ;  /* 0x00080000d5087984 */ /* 0x0062a20000000c00 */
[----:B------:R-:W-:Y:S01]  /*11b60*/  BSSY.RECONVERGENT B0, `(.L_x_1233) ;  /* 0x0000011000007945 */ /* 0x000fe20003800200 */
[-C--:B------:R-:W-:Y:S02]  /*11b70*/  ISETP.GE.OR P2, PT, R197, R205.reuse, P1 ;  /* 0x000000cdc500720c */ /* 0x080fe40000f46670 */
[----:B------:R-:W-:Y:S01]  /*11b80*/  ISETP.GE.OR P1, PT, R196, R205, P1 ;  /* 0x000000cdc400720c */ /* 0x000fe20000f26670 */
[----:B------:R-:W-:-:S12]  /*11b90*/  @P0 BRA `(.L_x_1234) ;  /* 0x0000000000340947 */ /* 0x000fd80003800000 */
        /* <DEDUP_REMOVED lines=13> */
.L_x_1234:
[----:B------:R-:W-:Y:S05]  /*11c70*/  BSYNC.RECONVERGENT B0 ;  /* 0x0000000000007941 */ /* 0x000fea0003800200 */
.L_x_1233:
        /* <DEDUP_REMOVED lines=16> */
.L_x_1236:
[----:B------:R-:W-:Y:S05]  /*11d80*/  BSYNC.RECONVERGENT B0 ;  /* 0x0000000000007941 */ /* 0x000fea0003800200 */
.L_x_1235:
        /* <DEDUP_REMOVED lines=16> */
.L_x_1238:
[----:B------:R-:W-:Y:S05]  /*11e90*/  BSYNC.RECONVERGENT B0 ;  /* 0x0000000000007941 */ /* 0x000fea0003800200 */
.L_x_1237:
        /* <DEDUP_REMOVED lines=16> */
.L_x_1240:
[----:B------:R-:W-:Y:S05]  /*11fa0*/  BSYNC.RECONVERGENT B0 ;  /* 0x0000000000007941 */ /* 0x000fea0003800200 */
.L_x_1239:
        /* <DEDUP_REMOVED lines=16> */
.L_x_1242:
[----:B------:R-:W-:Y:S05]  /*120b0*/  BSYNC.RECONVERGENT B0 ;  /* 0x0000000000007941 */ /* 0x000fea0003800200 */
.L_x_1241:
[----:B-1----:R1:W1:Y:S01]  /*120c0*/  LDS.128 R8, [R213+0x3000] ;  /* 0x00300000d5087984 */ /* 0x0022620000000c00 */
        /* <DEDUP_REMOVED lines=14> */
[----:B-1----:R1:W-:Y:S02]  /*121b0*/  STG.E.128 desc[UR16][R14.64], R8 ;  /* 0x000000080e007986 */ /* 0x0023e4000c101d10 */
.L_x_1244:
[----:B------:R-:W-:Y:S05]  /*121c0*/  BSYNC.RECONVERGENT B0 ;  /* 0x0000000000007941 */ /* 0x000fea0003800200 */
.L_x_1243:
[----:B------:R-:W-:Y:S05]  /*121d0*/  @P1 EXIT ;  /* 0x000000000000194d */ /* 0x000fea0003800000 */
        /* <DEDUP_REMOVED lines=11> */
[----:B----4-:R-:W-:Y:S01]  /*12290*/  STG.E.128 desc[UR16][R8.64], R4 ;  /* 0x0000000408007986 */ /* 0x010fe2000c101d10 */
[----:B------:R-:W-:Y:S05]  /*122a0*/  EXIT ;  /* 0x000000000000794d */ /* 0x000fea0003800000 */
.L_x_1245:
        /* <DEDUP_REMOVED lines=13> */
.L_x_1471:


//--------------------- .text._ZN5flash16flash_fwd_kernelI23Flash_fwd_kernel_traitsILi64ELi128ELi64ELi4ELb0ELb0EN7cutlass10bfloat16_tE19Flash_kernel_traitsILi64ELi128ELi64ELi4ES3_EELb1ELb1ELb0ELb1ELb0ELb0ELb0ELb1EEEvNS_16Flash_fwd_paramsE --------------------------
	.section	.text._ZN5flash16flash_fwd_kernelI23Flash_fwd_kernel_traitsILi64ELi128ELi64ELi4ELb0ELb0EN7cutlass10bfloat16_tE19Flash_kernel_traitsILi64ELi128ELi64ELi4ES3_EELb1ELb1ELb0ELb1ELb0ELb0ELb0ELb1EEEvNS_16Flash_fwd_paramsE,"ax",@progbits
	.align	128
        .global         _ZN5flash16flash_fwd_kernelI23Flash_fwd_kernel_traitsILi64ELi128ELi64ELi4ELb0ELb0EN7cutlass10bfloat16_tE19Flash_kernel_traitsILi64ELi128ELi64ELi4ES3_EELb1ELb1ELb0ELb1ELb0ELb0ELb0ELb1EEEvNS_16Flash_fwd_paramsE
        .type           _ZN5flash16flash_fwd_kernelI23Flash_fwd_kernel_traitsILi64ELi128ELi64ELi4ELb0ELb0EN7cutlass10bfloat16_tE19Flash_kernel_traitsILi64ELi128ELi64ELi4ES3_EELb1ELb1ELb0ELb1ELb0ELb0ELb0ELb1EEEvNS_16Flash_fwd_paramsE,@function
        .size           _ZN5flash16flash_fwd_kernelI23Flash_fwd_kernel_traitsILi64ELi128ELi64ELi4ELb0ELb0EN7cutlass10bfloat16_tE19Flash_kernel_traitsILi64ELi128ELi64ELi4ES3_EELb1ELb1ELb0ELb1ELb0ELb0ELb0ELb1EEEvNS_16Flash_fwd_paramsE,(.L_x_1472 - _ZN5flash16flash_fwd_kernelI23Flash_fwd_kernel_traitsILi64ELi128ELi64ELi4ELb0ELb0EN7cutlass10bfloat16_tE19Flash_kernel_traitsILi64ELi128ELi64ELi4ES3_EELb1ELb1ELb0ELb1ELb0ELb0ELb0ELb1EEEvNS_16Flash_fwd_paramsE)
        .other          _ZN5flash16flash_fwd_kernelI23Flash_fwd_kernel_traitsILi64ELi128ELi64ELi4ELb0ELb0EN7cutlass10bfloat16_tE19Flash_kernel_traitsILi64ELi128ELi64ELi4ES3_EELb1ELb1ELb0ELb1ELb0ELb0ELb0ELb1EEEvNS_16Flash_fwd_paramsE,@"STO_CUDA_ENTRY STV_DEFAULT"
_ZN5flash16flash_fwd_kernelI23Flash_fwd_kernel_traitsILi64ELi128ELi64ELi4ELb0ELb0EN7cutlass10bfloat16_tE19Flash_kernel_traitsILi64ELi128ELi64ELi4ES3_EELb1ELb1ELb0ELb1ELb0ELb0ELb0ELb1EEEvNS_16Flash_fwd_paramsE:
.text._ZN5flash16flash_fwd_kernelI23Flash_fwd_kernel_traitsILi64ELi128ELi64ELi4ELb0ELb0EN7cutlass10bfloat16_tE19Flash_kernel_traitsILi64ELi128ELi64ELi4ES3_EELb1ELb1ELb0ELb1ELb0ELb0ELb0ELb1EEEvNS_16Flash_fwd_paramsE:
        /* <DEDUP_REMOVED lines=19> */
[----:B------:R-:W3:Y:S01]  /*0130*/  LDCU.U8 UR12, c[0x0][0x532] ;  /* 0x0000a640ff0c77ac */ /* 0x000ee20008000000 */
[----:B------:R-:W-:Y:S01]  /*0140*/  @P1 IMAD.MOV.U32 R3, RZ, RZ, R0 ;  /* 0x000000ffff031224 */ /* 0x000fe200078e0000 */
[----:B------:R-:W3:Y:S04]  /*0150*/  LDCU.64 UR6, c[0x0][0x468] ;  /* 0x00008d00ff0677ac */ /* 0x000ee80008000a00 */
[----:B------:R3:W4:Y:S01]  /*0160*/  @P1 LDG.E.64 R6, desc[UR28][R2.64] ;  /* 0x0000001c02061981 */ /* 0x000722000c1e1b00 */
[----:B------:R-:W-:Y:S01]  /*0170*/  ISETP.NE.U32.AND P4, PT, RZ, UR10, PT ;  /* 0x0000000aff007c0c */ /* 0x000fe2000bf85070 */
[----:B------:R-:W-:-:S02]  /*0180*/  UISETP.NE.U32.AND UP4, UPT, UR10, URZ, UPT ;  /* 0x000000ff0a00728c */ /* 0x000fc4000bf85070 */
[----:B------:R-:W-:Y:S01]  /*0190*/  UISETP.NE.U32.AND UP3, UPT, UR8, URZ, UPT ;  /* 0x000000ff0800728c */ /* 0x000fe2000bf65070 */
[----:B------:R-:W-:Y:S01]  /*01a0*/  ISETP.NE.AND.EX P4, PT, RZ, UR11, PT, P4 ;  /* 0x0000000bff007c0c */ /* 0x000fe2000bf85340 */
[----:B------:R-:W-:Y:S02]  /*01b0*/  UISETP.NE.AND.EX UP4, UPT, UR11, URZ, UPT, UP4 ;  /* 0x000000ff0b00728c */ /* 0x000fe4000bf85340 */
[----:B------:R-:W-:Y:S02]  /*01c0*/  UISETP.NE.AND.EX UP3, UPT, UR9, URZ, UPT, UP3 ;  /* 0x000000ff0900728c */ /* 0x000fe4000bf65330 */
[----:B--2---:R-:W-:Y:S02]  /*01d0*/  UIMAD.WIDE.U32 UR14, UR27, 0x4, UR14 ;  /* 0x000000041b0e78a5 */ /* 0x004fe4000f8e000e */
[----:B------:R-:W-:Y:S01]  /*01e0*/  PLOP3.LUT P2, PT, PT, PT, UP4, 0x80, 0x8 ;  /* 0x000000000008781c */ /* 0x000fe20003f4f048 */
[----:B------:R-:W-:Y:S02]  /*01f0*/  USHF.L.U32 UR11, UR27, 0x2, URZ ;  /* 0x000000021b0b7899 */ /* 0x000fe400080006ff */
[----:B-1----:R-:W-:-:S02]  /*0200*/  ULOP3.LUT UR4, UR26, UR19, UR27, 0xfe, !UPT ;  /* 0x000000131a047292 */ /* 0x002fc4000f8efe1b */
[----:B---3--:R-:W-:Y:S02]  /*0210*/  UISETP.NE.AND UP5, UPT, UR12, URZ, UPT ;  /* 0x000000ff0c00728c */ /* 0x008fe4000bfa5270 */
[----:B------:R-:W-:Y:S02]  /*0220*/  UISETP.EQ.U32.AND UP2, UPT, UR6, URZ, UPT ;  /* 0x000000ff0600728c */ /* 0x000fe4000bf42070 */
[----:B------:R-:W-:Y:S01]  /*0230*/  LOP3.LUT P3, RZ, R193, UR4, RZ, 0xfc, !PT ;  /* 0x00000004c1ff7c12 */ /* 0x000fe2000f86fcff */
[----:B------:R-:W-:Y:S01]  /*0240*/  USHF.R.U32.HI UR10, URZ, 0x1e, UR27 ;  /* 0x0000001eff0a7899 */ /* 0x000fe2000801161b */
[----:B------:R-:W1:Y:S03]  /*0250*/  @P1 LDC R2, c[0x0][0x520] ;  /* 0x00014800ff021b82 */ /* 0x000e660000000800 */
[----:B------:R-:W2:Y:S08]  /*0260*/  LDCU.64 UR4, c[0x0][0x478] ;  /* 0x00008f00ff0477ac */ /* 0x000eb00008000a00 */
[----:B------:R-:W3:Y:S01]  /*0270*/  @!P3 LDC.64 R4, c[0x0][0x528] ;  /* 0x00014a00ff04bb82 */ /* 0x000ee20000000a00 */
[----:B------:R-:W-:-:S02]  /*0280*/  @UP3 UIADD3 UR12, UP1, UPT, UR11, UR8, URZ ;  /* 0x000000080b0c3290 */ /* 0x000fc4000ff3e0ff */
[----:B------:R-:W-:Y:S02]  /*0290*/  UISETP.EQ.OR.EX UP2, UPT, UR7, URZ, !UP5, UP2 ;  /* 0x000000ff0700728c */ /* 0x000fe4000ef42720 */
[----:B------:R-:W-:Y:S02]  /*02a0*/  @UP3 UIADD3.X UR13, UPT, UPT, UR10, UR9, URZ, UP1, !UPT ;  /* 0x000000090a0d3290 */ /* 0x000fe40008ffe4ff */
[----:B------:R-:W-:Y:S02]  /*02b0*/  UIADD3 UR9, UP1, UPT, UR11, UR6, URZ ;  /* 0x000000060b097290 */ /* 0x000fe4000ff3e0ff */
[----:B--2---:R-:W-:Y:S02]  /*02c0*/  UISETP.NE.U32.AND UP0, UPT, UR4, URZ, UPT ;  /* 0x000000ff0400728c */ /* 0x004fe4000bf05070 */
[----:B------:R-:W-:Y:S02]  /*02d0*/  UIADD3.X UR8, UPT, UPT, UR10, UR7, URZ, UP1, !UPT ;  /* 0x000000070a087290 */ /* 0x000fe40008ffe4ff */
[----:B------:R-:W-:-:S11]  /*02e0*/  UISETP.NE.AND.EX UP0, UPT, UR5, URZ, UPT, UP0 ;  /* 0x000000ff0500728c */ /* 0x000fd6000bf05300 */
[----:B------:R-:W-:-:S04]  /*02f0*/  @UP0 UIADD3 UR4, UP1, UPT, UR11, UR4, URZ ;  /* 0x000000040b040290 */ /* 0x000fc8000ff3e0ff */
[----:B------:R-:W-:Y:S02]  /*0300*/  @UP0 UIADD3.X UR5, UPT, UPT, UR10, UR5, URZ, UP1, !UPT ;  /* 0x000000050a050290 */ /* 0x000fe40008ffe4ff */
[----:B------:R-:W-:-:S04]  /*0310*/  IMAD.U32 R12, RZ, RZ, UR4 ;  /* 0x00000004ff0c7e24 */ /* 0x000fc8000f8e00ff */
[----:B------:R-:W-:Y:S01]  /*0320*/  IMAD.U32 R13, RZ, RZ, UR5 ;  /* 0x00000005ff0d7e24 */ /* 0x000fe2000f8e00ff */
[----:B----4-:R-:W-:Y:S02]  /*0330*/  @P1 R2UR UR34, R8 ;  /* 0x00000000082212ca */ /* 0x010fe400000e0000 */
[----:B------:R-:W-:Y:S01]  /*0340*/  @P1 R2UR UR35, R9 ;  /* 0x00000000092312ca */ /* 0x000fe200000e0000 */
[----:B------:R-:W2:Y:S01]  /*0350*/  @!UP4 LDCU UR32, c[0x0][0x434] ;  /* 0x00008680ff20c7ac */ /* 0x000ea20008000800 */
[----:B------:R-:W-:Y:S01]  /*0360*/  UMOV UR18, 0xffffffff ;  /* 0xffffffff00127882 */ /* 0x000fe20000000000 */
[----:B-1----:R-:W-:Y:S01]  /*0370*/  @P1 IADD3 R11, P0, PT, R6, R2, RZ ;  /* 0x00000002060b1210 */ /* 0x002fe20007f1e0ff */
[----:B------:R-:W1:Y:S07]  /*0380*/  @!UP0 LDCU.64 UR4, c[0x0][0x488] ;  /* 0x00009100ff0487ac */ /* 0x000e6e0008000a00 */
[----:B------:R-:W-:-:S02]  /*0390*/  IMAD.U32 R2, RZ, RZ, UR34 ;  /* 0x00000022ff027e24 */ /* 0x000fc4000f8e00ff */
[----:B------:R-:W-:Y:S02]  /*03a0*/  IMAD.U32 R3, RZ, RZ, UR35 ;  /* 0x00000023ff037e24 */ /* 0x000fe4000f8e00ff */
[----:B------:R-:W-:Y:S02]  /*03b0*/  @P1 IMAD.X R0, RZ, RZ, R7, P0 ;  /* 0x000000ffff001224 */ /* 0x000fe400000e0607 */
[----:B------:R-:W-:Y:S01]  /*03c0*/  @!P3 IMAD.MOV.U32 R6, RZ, RZ, R11 ;  /* 0x000000ffff06b224 */ /* 0x000fe200078e000b */
[----:B---3--:R3:W-:Y:S01]  /*03d0*/  @!P3 STG.E.64 desc[UR28][R4.64], R2 ;  /* 0x000000020400b986 */ /* 0x0087e2000c101b1c */
[----:B------:R-:W-:Y:S01]  /*03e0*/  @!P3 IMAD.MOV.U32 R7, RZ, RZ, R0 ;  /* 0x000000ffff07b224 */ /* 0x000fe200078e0000 */
[----:B------:R-:W-:-:S04]  /*03f0*/  PLOP3.LUT P1, PT, PT, PT, UP3, 0x80, 0x8 ;  /* 0x000000000008781c */ /* 0x000fc80003f2f038 */
[----:B------:R4:W-:Y:S01]  /*0400*/  @!P3 STG.E.64 desc[UR28][R4.64+0x8], R6 ;  /* 0x000008060400b986 */ /* 0x0009e2000c101b1c */
[----:B------:R-:W-:Y:S01]  /*0410*/  PLOP3.LUT P3, PT, PT, PT, UP2, 0x80, 0x8 ;  /* 0x000000000008781c */ /* 0x000fe20003f6f028 */
[----:B------:R-:W-:Y:S01]  /*0420*/  IMAD.U32 R9, RZ, RZ, UR8 ;  /* 0x00000008ff097e24 */ /* 0x000fe2000f8e00ff */
[----:B------:R-:W-:Y:S01]  /*0430*/  MOV R8, UR9 ;  /* 0x0000000900087c02 */ /* 0x000fe20008000f00 */
[----:B---3--:R-:W-:Y:S01]  /*0440*/  IMAD.U32 R2, RZ, RZ, UR14 ;  /* 0x0000000eff027e24 */ /* 0x008fe2000f8e00ff */
[----:B------:R-:W-:-:S05]  /*0450*/  MOV R3, UR15 ;  /* 0x0000000f00037c02 */ /* 0x000fca0008000f00 */
[----:B----4-:R-:W3:Y:S01]  /*0460*/  @P4 LDG.E R6, desc[UR28][R2.64] ;  /* 0x0000001c02064981 */ /* 0x010ee2000c1e1900 */
[----:B------:R-:W-:Y:S02]  /*0470*/  IMAD.U32 R4, RZ, RZ, UR12 ;  /* 0x0000000cff047e24 */ /* 0x000fe4000f8e00ff */
[----:B------:R-:W-:Y:S01]  /*0480*/  IMAD.U32 R5, RZ, RZ, UR13 ;  /* 0x0000000dff057e24 */ /* 0x000fe2000f8e00ff */
[----:B------:R-:W-:-:S04]  /*0490*/  PLOP3.LUT P0, PT, PT, PT, UP0, 0x80, 0x8 ;  /* 0x000000000008781c */ /* 0x000fc80003f0f008 */
[----:B------:R-:W4:Y:S04]  /*04a0*/  @P1 LDG.E R4, desc[UR28][R4.64] ;  /* 0x0000001c04041981 */ /* 0x000f28000c1e1900 */
[----:B------:R-:W2:Y:S04]  /*04b0*/  @P2 LDG.E R3, desc[UR28][R2.64+0x4] ;  /* 0x0000041c02032981 */ /* 0x000ea8000c1e1900 */
[----:B------:R-:W4:Y:S04]  /*04c0*/  @!P3 LDG.E R5, desc[UR28][R8.64] ;  /* 0x0000001c0805b981 */ /* 0x000f28000c1e1900 */
[----:B------:R1:W5:Y:S01]  /*04d0*/  @P0 LDG.E R2, desc[UR28][R12.64] ;  /* 0x0000001c0c020981 */ /* 0x000362000c1e1900 */
[----:B------:R-:W-:Y:S01]  /*04e0*/  UISETP.NE.U32.AND UP1, UPT, UR6, URZ, UPT ;  /* 0x000000ff0600728c */ /* 0x000fe2000bf25070 */
[----:B------:R-:W-:Y:S01]  /*04f0*/  UMOV UR14, 0xffffffff ;  /* 0xffffffff000e7882 */ /* 0x000fe20000000000 */
[----:B------:R-:W-:-:S02]  /*0500*/  USHF.L.U32 UR30, UR19, 0x7, URZ ;  /* 0x00000007131e7899 */ /* 0x000fc400080006ff */
[----:B------:R-:W-:Y:S01]  /*0510*/  UISETP.NE.AND.EX UP1, UPT, UR7, URZ, UPT, UP1 ;  /* 0x000000ff0700728c */ /* 0x000fe2000bf25310 */
[----:B------:R-:W-:Y:S01]  /*0520*/  UMOV UR13, URZ ;  /* 0x000000ff000d7c82 */ /* 0x000fe20008000000 */
[----:B------:R-:W1:Y:S01]  /*0530*/  @!UP0 LDCU UR6, c[0x0][0x43c] ;  /* 0x00008780ff0687ac */ /* 0x000e620008000800 */
[----:B---3--:R-:W-:Y:S02]  /*0540*/  @P4 R2UR UR18, R6 ;  /* 0x00000000061242ca */ /* 0x008fe400000e0000 */
[----:B--2---:R-:W-:Y:S02]  /*0550*/  @P2 R2UR UR8, R3 ;  /* 0x00000000030822ca */ /* 0x004fe400000e0000 */
[----:B----4-:R-:W-:-:S11]  /*0560*/  @!P3 R2UR UR14, R5 ;  /* 0x00000000050eb2ca */ /* 0x010fd600000e0000 */
[----:B------:R-:W-:-:S04]  /*0570*/  @UP4 UIADD3 UR32, UPT, UPT, UR8, -UR18, URZ ;  /* 0x8000001208204290 */ /* 0x000fc8000fffe0ff */
[----:B------:R-:W-:Y:S01]  /*0580*/  UISETP.GT.AND UP2, UPT, UR32, UR30, UPT ;  /* 0x0000001e2000728c */ /* 0x000fe2000bf44270 */
[----:B------:R-:W-:-:S05]  /*0590*/  @P1 R2UR UR13, R4 ;  /* 0x00000000040d12ca */ /* 0x000fca00000e0000 */
[----:B------:R-:W-:Y:S01]  /*05a0*/  PLOP3.LUT P1, PT, PT, PT, UP2, 0x80, 0x8 ;  /* 0x000000000008781c */ /* 0x000fe20003f2f028 */
[----:B-1----:R-:W-:Y:S01]  /*05b0*/  @!UP0 UISETP.NE.U32.AND UP2, UPT, UR4, URZ, UPT ;  /* 0x000000ff0400828c */ /* 0x002fe2000bf45070 */
[----:B------:R-:W1:Y:S01]  /*05c0*/  @!UP1 LDCU UR4, c[0x0][0x438] ;  /* 0x00008700ff0497ac */ /* 0x000e620008000800 */
[----:B------:R-:W-:Y:S10]  /*05d0*/  BRA.U !UP1, `(.L_x_1246) ;  /* 0x0000000109187547 */ /* 0x000ff4000b800000 */
[----:B------:R-:W-:-:S13]  /*05e0*/  PLOP3.LUT P2, PT, PT, PT, UP5, 0x80, 0x8 ;  /* 0x000000000008781c */ /* 0x000fda0003f4f058 */
[----:B------:R-:W1:Y:S04]  /*05f0*/  @P2 LDG.E R3, desc[UR28][R8.64+0x4] ;  /* 0x0000041c08032981 */ /* 0x000e68000c1e1900 */
[----:B------:R-:W2:Y:S01]  /*0600*/  @!P2 LDG.E R8, desc[UR28][R8.64] ;  /* 0x0000001c0808a981 */ /* 0x000ea2000c1e1900 */
[----:B-1----:R-:W-:-:S13]  /*0610*/  @P2 R2UR UR4, R3 ;  /* 0x00000000030422ca */ /* 0x002fda00000e0000 */
[----:B------:R-:W-:-:S07]  /*0620*/  @UP5 UIADD3 UR4, UPT, UPT, UR4, -UR14, URZ ;  /* 0x8000000e04045290 */ /* 0x000fce000fffe0ff */
[----:B--2---:R-:W-:Y:S02]  /*0630*/  @!P2 R2UR UR4, R8 ;  /* 0x000000000804a2ca */ /* 0x004fe400000e0000 */
.L_x_1246:
        /* <DEDUP_REMOVED lines=30> */
[----:B---3--:R-:W-:-:S04]  /*0820*/  @!UP0 UIMAD.WIDE.U32 UR12, UR27, UR8, URZ ;  /* 0x000000081b0c82a5 */ /* 0x008fc8000f8e00ff */
[----:B------:R-:W-:Y:S02]  /*0830*/  @!UP0 UIMAD UR9, UR27, UR9, UR13 ;  /* 0x000000091b0982a4 */ /* 0x000fe4000f8e020d */
[----:B-1----:R-:W-:Y:S01]  /*0840*/  @UP0 UIMAD.WIDE.U32 UR14, UR18, UR6, URZ ;  /* 0x00000006120e02a5 */ /* 0x002fe2000f8e00ff */
[----:B------:R-:W-:Y:S01]  /*0850*/  @!UP0 UMOV UR8, UR12 ;  /* 0x0000000c00088c82 */ /* 0x000fe20008000000 */
[----:B------:R-:W-:Y:S02]  /*0860*/  @UP1 UMOV UR12, 0x1 ;  /* 0x00000001000c1882 */ /* 0x000fe40000000000 */
        /* <DEDUP_REMOVED lines=14> */
.L_x_1248:
        /* <DEDUP_REMOVED lines=23> */
[----:B------:R-:W-:Y:S01]  /*0ac0*/  IMAD.U32 R16, RZ, RZ, UR7 ;  /* 0x00000007ff107e24 */ /* 0x000fe2000f8e00ff */
[----:B------:R-:W-:Y:S01]  /*0ad0*/  USHF.R.S32.HI UR7, URZ, 0x1f, UR5 ;  /* 0x0000001fff077899 */ /* 0x000fe20008011405 */
[----:B------:R-:W-:Y:S01]  /*0ae0*/  IMAD.X R3, RZ, RZ, UR9, P2 ;  /* 0x00000009ff037e24 */ /* 0x000fe200090e06ff */
[----:B------:R-:W-:Y:S01]  /*0af0*/  USHF.R.S32.HI UR6, URZ, 0x1f, UR8 ;  /* 0x0000001fff067899 */ /* 0x000fe20008011408 */
[----:B------:R-:W-:Y:S01]  /*0b00*/  ISETP.GE.OR P0, PT, R10, UR32, P1 ;  /* 0x000000200a007c0c */ /* 0x000fe20008f06670 */
[----:B------:R-:W-:Y:S01]  /*0b10*/  USEL UR8, UR8, URZ, UP1 ;  /* 0x000000ff08087287 */ /* 0x000fe20008800000 */
[----:B------:R-:W-:Y:S01]  /*0b20*/  IMAD.WIDE.U32 R12, R12, UR26, R2 ;  /* 0x0000001a0c0c7c25 */ /* 0x000fe2000f8e0002 */
        /* <DEDUP_REMOVED lines=21> */
.L_x_1250:
[----:B------:R-:W-:Y:S05]  /*0c80*/  BSYNC.RECONVERGENT B0 ;  /* 0x0000000000007941 */ /* 0x000fea0003800200 */
.L_x_1249:
        /* <DEDUP_REMOVED lines=17> */
.L_x_1252:
[----:B------:R-:W-:Y:S05]  /*0da0*/  BSYNC.RECONVERGENT B0 ;  /* 0x0000000000007941 */ /* 0x000fea0003800200 */
.L_x_1251:
        /* <DEDUP_REMOVED lines=17> */
.L_x_1254:
[----:B------:R-:W-:Y:S05]  /*0ec0*/  BSYNC.RECONVERGENT B0 ;  /* 0x0000000000007941 */ /* 0x000fea0003800200 */
.L_x_1253:
        /* <DEDUP_REMOVED lines=17> */
.L_x_1256:
[----:B------:R-:W-:Y:S05]  /*0fe0*/  BSYNC.RECONVERGENT B0 ;  /* 0x0000000000007941 */ /* 0x000fea0003800200 */
.L_x_1255:
        /* <DEDUP_REMOVED lines=18> */
.L_x_1258:
[----:B------:R-:W-:Y:S05]  /*1110*/  BSYNC.RECONVERGENT B0 ;  /* 0x0000000000007941 */ /* 0x000fea0003800200 */
.L_x_1257:
        /* <DEDUP_REMOVED lines=17> */
.L_x_1260:
[----:B------:R-:W-:Y:S05]  /*1230*/  BSYNC.RECONVERGENT B0 ;  /* 0x0000000000007941 */ /* 0x000fea0003800200 */
.L_x_1259:
        /* <DEDUP_REMOVED lines=15> */
.L_x_1262:
[----:B------:R-:W-:Y:S05]  /*1330*/  BSYNC.RECONVERGENT B0 ;  /* 0x0000000000007941 */ /* 0x000fea0003800200 */
.L_x_1261:
        /* <DEDUP_REMOVED lines=14> */
.L_x_1264:
[----:B------:R-:W-:Y:S05]  /*1420*/  BSYNC.RECONVERGENT B0 ;  /* 0x0000000000007941 */ /* 0x000fea0003800200 */
.L_x_1263:
        /* <DEDUP_REMOVED lines=10> */
.L_x_1266:
[----:B------:R-:W-:Y:S05]  /*14d0*/  BSYNC.RECONVERGENT B0 ;  /* 0x0000000000007941 */ /* 0x000fea0003800200 */
.L_x_1265:
        /* <DEDUP_REMOVED lines=15> */
.L_x_1268:
[----:B------:R-:W-:Y:S05]  /*15d0*/  BSYNC.RECONVERGENT B0 ;  /* 0x0000000000007941 */ /* 0x000fea0003800200 */
.L_x_1267:
        /* <DEDUP_REMOVED lines=10> */
.L_x_1270:
[----:B------:R-:W-:Y:S05]  /*1680*/  BSYNC.RECONVERGENT B0 ;  /* 0x0000000000007941 */ /* 0x000fea0003800200 */
.L_x_1269:
        /* <DEDUP_REMOVED lines=10> */
.L_x_1272:
[----:B------:R-:W-:Y:S05]  /*1730*/  BSYNC.RECONVERGENT B0 ;  /* 0x0000000000007941 */ /* 0x000fea0003800200 */
.L_x_1271:
        /* <DEDUP_REMOVED lines=10> */
.L_x_1274:
[----:B------:R-:W-:Y:S05]  /*17e0*/  BSYNC.RECONVERGENT B0 ;  /* 0x0000000000007941 */ /* 0x000fea0003800200 */
.L_x_1273:
        /* <DEDUP_REMOVED lines=10> */
.L_x_1276:
[----:B------:R-:W-:Y:S05]  /*1890*/  BSYNC.RECONVERGENT B0 ;  /* 0x0000000000007941 */ /* 0x000fea0003800200 */
.L_x_1275:
        /* <DEDUP_REMOVED lines=10> */
.L_x_1278:
[----:B------:R-:W-:Y:S05]  /*1940*/  BSYNC.RECONVERGENT B0 ;  /* 0x0000000000007941 */ /* 0x000fea0003800200 */
.L_x_1277:
        /* <DEDUP_REMOVED lines=10> */
.L_x_1247:
        /* <DEDUP_REMOVED lines=27> */
.L_x_1279:
[----:B------:R-:W1:Y:S01]  /*1ba0*/  LDCU.64 UR10, c[0x0][0x3b8] ;  /* 0x00007700ff0a77ac */ /* 0x000e620008000a00 */
[----:B------:R-:W-:-:S04]  /*1bb0*/  UIADD3 UR12, UPT, UPT, UR13, UR14, URZ ;  /* 0x0000000e0d0c7290 */ /* 0x000fc8000fffe0ff */
[----:B-1----:R-:W-:Y:S02]  /*1bc0*/  UIMAD.WIDE.U32 UR6, UR12, UR10, URZ ;  /* 0x0000000a0c0672a5 */ /* 0x002fe4000f8e00ff */
[----:B------:R-:W-:-:S04]  /*1bd0*/  UIMAD UR12, UR12, UR11, URZ ;  /* 0x0000000b0c0c72a4 */ /* 0x000fc8000f8e02ff */
[----:B------:R-:W-:Y:S02]  /*1be0*/  UIADD3 UR12, UPT, UPT, UR7, UR12, URZ ;  /* 0x0000000c070c7290 */ /* 0x000fe4000fffe0ff */
.L_x_1280:
[----:B------:R-:W1:Y:S01]  /*1bf0*/  LDC R2, c[0x0][0x3e8] ;  /* 0x0000fa00ff027b82 */ /* 0x000e620000000800 */
[----:B------:R-:W2:Y:S01]  /*1c00*/  S2R R3, SR_CTAID.Z ;  /* 0x0000000000037919 */ /* 0x000ea20000002700 */
[----:B------:R-:W-:Y:S02]  /*1c10*/  LOP3.LUT R12, R193, 0x1f, RZ, 0xc0, !PT ;  /* 0x0000001fc10c7812 */ /* 0x000fe400078ec0ff */
[----:B-1----:R-:W-:-:S04]  /*1c20*/  IABS R5, R2 ;  /* 0x0000000200057213 */ /* 0x002fc80000000000 */
[----:B------:R-:W1:Y:S01]  /*1c30*/  I2F.RP R6, R5 ;  /* 0x0000000500067306 */ /* 0x000e620000209400 */
[----:B--2---:R-:W-:-:S07]  /*1c40*/  IABS R3, R3 ;  /* 0x0000000300037213 */ /* 0x004fce0000000000 */
[----:B-1----:R-:W1:Y:S02]  /*1c50*/  MUFU.RCP R6, R6 ;  /* 0x0000000600067308 */ /* 0x002e640000001000 */
[----:B-1----:R-:W-:-:S06]  /*1c60*/  VIADD R6, R6, 0xffffffe ;  /* 0x0ffffffe06067836 */ /* 0x002fcc0000000000 */
[----:B------:R-:W1:Y:S02]  /*1c70*/  F2I.FTZ.U32.TRUNC.NTZ R7, R6 ;  /* 0x0000000600077305 */ /* 0x000e64000021f000 */
[----:B-1----:R-:W-:Y:S02]  /*1c80*/  IMAD.MOV R4, RZ, RZ, -R7 ;  /* 0x000000ffff047224 */ /* 0x002fe400078e0a07 */
[----:B------:R-:W-:Y:S02]  /*1c90*/  IMAD.MOV.U32 R6, RZ, RZ, RZ ;  /* 0x000000ffff067224 */ /* 0x000fe400078e00ff */
        /* <DEDUP_REMOVED lines=27> */
.L_x_1281:
[----:B------:R-:W1:Y:S01]  /*1e50*/  LDCU.64 UR8, c[0x0][0x3c0] ;  /* 0x00007800ff0877ac */ /* 0x000e620008000a00 */
[----:B------:R-:W-:-:S04]  /*1e60*/  UIADD3 UR13, UPT, UPT, UR13, UR14, URZ ;  /* 0x0000000e0d0d7290 */ /* 0x000fc8000fffe0ff */
[----:B-1----:R-:W-:Y:S02]  /*1e70*/  UIMAD.WIDE.U32 UR14, UR13, UR8, URZ ;  /* 0x000000080d0e72a5 */ /* 0x002fe4000f8e00ff */
[----:B------:R-:W-:-:S04]  /*1e80*/  UIMAD UR13, UR13, UR9, URZ ;  /* 0x000000090d0d72a4 */ /* 0x000fc8000f8e02ff */
[----:B------:R-:W-:-:S12]  /*1e90*/  UIADD3 UR13, UPT, UPT, UR15, UR13, URZ ;  /* 0x0000000d0f0d7290 */ /* 0x000fd8000fffe0ff */
.L_x_1282:
        /* <DEDUP_REMOVED lines=14> */
[----:B------:R-:W-:Y:S01]  /*1f80*/  LOP3.LUT R2, R4, 0x1e00, R2, 0xf8, !PT ;  /* 0x00001e0004027812 */ /* 0x000fe200078ef802 */
[----:B------:R-:W-:Y:S01]  /*1f90*/  IMAD.WIDE.U32 R8, R3, UR10, R8 ;  /* 0x0000000a03087c25 */ /* 0x000fe2000f8e0008 */
[----:B------:R-:W-:Y:S01]  /*1fa0*/  SHF.R.S32.HI R4, RZ, 0x1f, R6 ;  /* 0x0000001fff047819 */ /* 0x000fe20000011406 */
[----:B------:R-:W5:Y:S01]  /*1fb0*/  LDCU.64 UR12, c[0x0][0x3c8] ;  /* 0x00007900ff0c77ac */ /* 0x000f620008000a00 */
[----:B------:R-:W-:Y:S01]  /*1fc0*/  IADD3 R16, P0, PT, R191, UR38, RZ ;  /* 0x00000026bf107c10 */ /* 0x000fe2000ff1e0ff */
[----:B------:R-:W-:Y:S01]  /*1fd0*/  IMAD.WIDE.U32 R14, R3, UR8, R14 ;  /* 0x00000008030e7c25 */ /* 0x000fe2000f8e000e */
[----:B------:R-:W-:-:S03]  /*1fe0*/  SHF.R.U32.HI R194, RZ, 0x1, R193 ;  /* 0x00000001ffc27819 */ /* 0x000fc600000116c1 */
[C---:B------:R-:W-:Y:S01]  /*1ff0*/  IMAD R9, R3.reuse, UR11, R9 ;  /* 0x0000000b03097c24 */ /* 0x040fe2000f8e0209 */
[----:B------:R-:W-:Y:S01]  /*2000*/  LOP3.LUT R190, R194, 0x8, RZ, 0xc0, !PT ;  /* 0x00000008c2be7812 */ /* 0x000fe200078ec0ff */
        /* <DEDUP_REMOVED lines=26> */
[----:B------:R-:W-:Y:S01]  /*21b0*/  LOP3.LUT R7, R194, 0x30, RZ, 0xc0, !PT ;  /* 0x00000030c2077812 */ /* 0x000fe200078ec0ff */
[----:B------:R1:W-:Y:S01]  /*21c0*/  STL [R1+0x28], R22 ;  /* 0x0000281601007387 */ /* 0x0003e20000100800 */
[----:B------:R-:W-:Y:S01]  /*21d0*/  LOP3.LUT R5, R191, 0x1c0, R6, 0xf8, !PT ;  /* 0x000001c0bf057812 */ /* 0x000fe200078ef806 */
[----:B------:R-:W-:Y:S01]  /*21e0*/  IMAD.U32 R18, RZ, RZ, UR13 ;  /* 0x0000000dff127e24 */ /* 0x000fe2000f8e00ff */
[----:B------:R-:W-:Y:S01]  /*21f0*/  LOP3.LUT R188, R6, 0x200, RZ, 0xc0, !PT ;  /* 0x0000020006bc7812 */ /* 0x000fe200078ec0ff */
[----:B------:R1:W-:Y:S01]  /*2200*/  STL [R1+0x38], R129 ;  /* 0x0000388101007387 */ /* 0x0003e20000100800 */
[----:B------:R-:W-:Y:S01]  /*2210*/  LOP3.LUT R13, R3, UR36, RZ, 0xfc, !PT ;  /* 0x00000024030d7c12 */ /* 0x000fe2000f8efcff */
[----:B------:R-:W-:Y:S01]  /*2220*/  IMAD R19, R18, UR26, R15 ;  /* 0x0000001a12137c24 */ /* 0x000fe2000f8e020f */
[----:B------:R-:W-:-:S02]  /*2230*/  LEA.HI R7, R12, R7, RZ, 0x1e ;  /* 0x000000070c077211 */ /* 0x000fc400078ff0ff */
        /* <DEDUP_REMOVED lines=20> */
.L_x_1285:
[----:B------:R2:W-:Y:S02]  /*2380*/  STS.128 [R129], RZ ;  /* 0x000000ff81007388 */ /* 0x0005e40000000c00 */
.L_x_1284:
[----:B------:R-:W-:Y:S05]  /*2390*/  BSYNC.RECONVERGENT B0 ;  /* 0x0000000000007941 */ /* 0x000fea0003800200 */
.L_x_1283:
[C---:B------:R-:W-:Y:S01]  /*23a0*/  VIADD R9, R3.reuse, 0x10 ;  /* 0x0000001003097836 */ /* 0x040fe20000000000 */
[----:B------:R-:W-:Y:S01]  /*23b0*/  USHF.L.U32 UR16, UR10, 0x6, URZ ;  /* 0x000000060a107899 */ /* 0x000fe200080006ff */
[C---:B------:R-:W-:Y:S01]  /*23c0*/  VIADD R2, R3.reuse, 0x40 ;  /* 0x0000004003027836 */ /* 0x040fe20000000000 */
[----:B------:R-:W-:Y:S01]  /*23d0*/  USHF.L.U64.HI UR15, UR10, 0x6, UR11 ;  /* 0x000000060a0f7899 */ /* 0x000fe2000801020b */
[----:B------:R-:W-:Y:S01]  /*23e0*/  VIADD R8, R3, 0x50 ;  /* 0x0000005003087836 */ /* 0x000fe20000000000 */
[----:B------:R-:W-:Y:S01]  /*23f0*/  ISETP.GE.AND P0, PT, R9, UR14, PT ;  /* 0x0000000e09007c0c */ /* 0x000fe2000bf06270 */
[C---:B------:R-:W-:Y:S01]  /*2400*/  VIADD R4, R3.reuse, 0x60 ;  /* 0x0000006003047836 */ /* 0x040fe20000000000 */
[----:B------:R-:W-:Y:S01]  /*2410*/  ISETP.GE.AND P4, PT, R2, UR14, PT ;  /* 0x0000000e02007c0c */ /* 0x000fe2000bf86270 */
[C---:B------:R-:W-:Y:S01]  /*2420*/  VIADD R2, R3.reuse, 0x70 ;  /* 0x0000007003027836 */ /* 0x040fe20000000000 */
        /* <DEDUP_REMOVED lines=17> */
[----:B---3--:R-:W-:Y:S01]  /*2540*/  IMAD.MOV.U32 R16, RZ, RZ, R14 ;  /* 0x000000ffff107224 */ /* 0x008fe200078e000e */
        /* <DEDUP_REMOVED lines=13> */
.L_x_1287:
[----:B------:R-:W-:Y:S05]  /*2620*/  BSYNC.RECONVERGENT B0 ;  /* 0x0000000000007941 */ /* 0x000fea0003800200 */
.L_x_1286:
        /* <DEDUP_REMOVED lines=22> */
.L_x_1289:
[----:B------:R-:W-:Y:S05]  /*2790*/  BSYNC.RECONVERGENT B0 ;  /* 0x0000000000007941 */ /* 0x000fea0003800200 */
.L_x_1288:
        /* <DEDUP_REMOVED lines=22> */
.L_x_1291:
[----:B------:R-:W-:Y:S05]  /*2900*/  BSYNC.RECONVERGENT B0 ;  /* 0x0000000000007941 */ /* 0x000fea0003800200 */
.L_x_1290:
        /* <DEDUP_REMOVED lines=22> */
.L_x_1293:
[----:B------:R-:W-:Y:S05]  /*2a70*/  BSYNC.RECONVERGENT B0 ;  /* 0x0000000000007941 */ /* 0x000fea0003800200 */
.L_x_1292:
        /* <DEDUP_REMOVED lines=22> */
.L_x_1295:
[----:B------:R-:W-:Y:S05]  /*2be0*/  BSYNC.RECONVERGENT B0 ;  /* 0x0000000000007941 */ /* 0x000fea0003800200 */
.L_x_1294:
        /* <DEDUP_REMOVED lines=22> */
.L_x_1297:
[----:B------:R-:W-:Y:S05]  /*2d50*/  BSYNC.RECONVERGENT B0 ;  /* 0x0000000000007941 */ /* 0x000fea0003800200 */
.L_x_1296:
        /* <DEDUP_REMOVED lines=9> */
[----:B------:R-:W3:Y:S01]  /*2df0*/  LDCU.64 UR6, c[0x0][0x380] ;  /* 0x00007000ff0677ac */ /* 0x000ee20008000a00 */
[----:B------:R-:W-:-:S05]  /*2e00*/  IADD3.X R2, PT, PT, RZ, UR37, RZ, P0, !PT ;  /* 0x00000025ff027c10 */ /* 0x000fca00087fe4ff */
        /* <DEDUP_REMOVED lines=10> */
.L_x_1299:
[----:B------:R-:W-:Y:S05]  /*2eb0*/  BSYNC.RECONVERGENT B0 ;  /* 0x0000000000007941 */ /* 0x000fea0003800200 */
.L_x_1298:
        /* <DEDUP_REMOVED lines=18> */
.L_x_1302:
[----:B------:R1:W-:Y:S02]  /*2fe0*/  STS.128 [R129+0x4000], RZ ;  /* 0x004000ff81007388 */ /* 0x0003e40000000c00 */
.L_x_1301:
[----:B------:R-:W-:Y:S05]  /*2ff0*/  BSYNC.RECONVERGENT B0 ;  /* 0x0000000000007941 */ /* 0x000fea0003800200 */
.L_x_1300:
[----:B------:R-:W-:Y:S01]  /*3000*/  ISETP.GE.AND P0, PT, R9, UR4, PT ;  /* 0x0000000409007c0c */ /* 0x000fe2000bf06270 */
[----:B------:R-:W-:Y:S01]  /*3010*/  USHF.L.U64.HI UR17, UR10, 0x4, UR11 ;  /* 0x000000040a117899 */ /* 0x000fe2000801020b */
[----:B------:R-:W-:Y:S01]  /*3020*/  BSSY.RECONVERGENT B0, `(.L_x_1303) ;  /* 0x0000013000007945 */ /* 0x000fe20003800200 */
[----:B------:R-:W-:Y:S01]  /*3030*/  USHF.L.U32 UR36, UR10, 0x4, URZ ;  /* 0x000000040a247899 */ /* 0x000fe200080006ff */
[----:B------:R-:W-:Y:S02]  /*3040*/  ISETP.GE.AND P2, PT, R8, UR4, PT ;  /* 0x0000000408007c0c */ /* 0x000fe4000bf46270 */
[----:B------:R-:W-:-:S07]  /*3050*/  ISETP.GE.AND P1, PT, R4, UR4, PT ;  /* 0x0000000404007c0c */ /* 0x000fce000bf26270 */
[----:B------:R-:W-:Y:S06]  /*3060*/  @P0 BRA `(.L_x_1304) ;  /* 0x0000000000380947 */ /* 0x000fec0003800000 */
[----:B------:R-:W5:Y:S02]  /*3070*/  LDCU UR6, c[0x0][0x440] ;  /* 0x00008800ff0677ac */ /* 0x000f640008000800 */
[----:B-----5:R-:W-:-:S13]  /*3080*/  ISETP.GE.AND P0, PT, R191, UR6, PT ;  /* 0x00000006bf007c0c */ /* 0x020fda000bf06270 */
[----:B------:R1:W-:Y:S01]  /*3090*/  @P0 STS.128 [R129+0x4800], RZ ;  /* 0x004800ff81000388 */ /* 0x0003e20000000c00 */
[----:B------:R-:W-:Y:S05]  /*30a0*/  @P0 BRA `(.L_x_1304) ;  /* 0x0000000000280947 */ /* 0x000fea0003800000 */
[----:B------:R-:W-:-:S04]  /*30b0*/  UIADD3 UR12, UP0, UPT, UR36, UR38, URZ ;  /* 0x00000026240c7290 */ /* 0x000fc8000ff1e0ff */
[----:B------:R-:W-:Y:S02]  /*30c0*/  UIADD3.X UR6, UPT, UPT, UR17, UR7, URZ, UP0, !UPT ;  /* 0x0000000711067290 */ /* 0x000fe400087fe4ff */
        /* <DEDUP_REMOVED lines=8> */
.L_x_1304:
[----:B------:R-:W-:Y:S05]  /*3150*/  BSYNC.RECONVERGENT B0 ;  /* 0x0000000000007941 */ /* 0x000fea0003800200 */
.L_x_1303:
        /* <DEDUP_REMOVED lines=16> */
.L_x_1306:
[----:B------:R-:W-:Y:S05]  /*3260*/  BSYNC.RECONVERGENT B0 ;  /* 0x0000000000007941 */ /* 0x000fea0003800200 */
.L_x_1305:
        /* <DEDUP_REMOVED lines=20> */
.L_x_1308:
[----:B------:R-:W-:Y:S05]  /*33b0*/  BSYNC.RECONVERGENT B0 ;  /* 0x0000000000007941 */ /* 0x000fea0003800200 */
.L_x_1307:
[----:B------:R-:W5:Y:S01]  /*33c0*/  LDCU.64 UR12, c[0x0][0x538] ;  /* 0x0000a700ff0c77ac */ /* 0x000f620008000a00 */
[----:B------:R-:W0:Y:S01]  /*33d0*/  LDGDEPBAR ;  /* 0x00000000000079af */ /* 0x000e220000000000 */
[----:B-----5:R-:W-:-:S04]  /*33e0*/  UISETP.NE.U32.AND UP1, UPT, UR12, URZ, UPT ;  /* 0x000000ff0c00728c */ /* 0x020fc8000bf25070 */
[----:B------:R-:W-:Y:S01]  /*33f0*/  UISETP.NE.AND.EX UP1, UPT, UR13, URZ, UPT, UP1 ;  /* 0x000000ff0d00728c */ /* 0x000fe2000bf25310 */
[----:B------:R-:W-:Y:S01]  /*3400*/  IMAD.U32 R2, RZ, RZ, UR30 ;  /* 0x0000001eff027e24 */ /* 0x000fe2000f8e00ff */
[----:B------:R-:W-:Y:S01]  /*3410*/  LOP3.LUT R13, R194, 0x1f0, RZ, 0xc0, !PT ;  /* 0x000001f0c20d7812 */ /* 0x000fe200078ec0ff */
[----:B------:R-:W-:-:S04]  /*3420*/  DEPBAR.LE SB0, 0x0 ;  /* 0x000080000000791a */ /* 0x000fc80000000000 */
[----:B------:R-:W-:-:S04]  /*3430*/  PLOP3.LUT P0, PT, PT, PT, UP1, 0x80, 0x8 ;  /* 0x000000000008781c */ /* 0x000fc80003f0f018 */
[----:B------:R-:W5:Y:S01]  /*3440*/  @UP1 LDCU.64 UR6, c[0x0][0x540] ;  /* 0x0000a800ff0617ac */ /* 0x000f620008000a00 */
[----:B------:R-:W-:Y:S01]  /*3450*/  @UP1 UMOV UR38, UR26 ;  /* 0x0000001a00261c82 */ /* 0x000fe20008000000 */
[----:B------:R-:W-:Y:S02]  /*3460*/  @UP1 UMOV UR39, URZ ;  /* 0x000000ff00271c82 */ /* 0x000fe40008000000 */
[----:B-----5:R-:W-:Y:S01]  /*3470*/  @UP1 UIMAD.WIDE.U32 UR38, UR27, UR6, UR38 ;  /* 0x000000061b2612a5 */ /* 0x020fe2000f8e0026 */
[----:B------:R-:W5:Y:S03]  /*3480*/  @UP1 LDCU UR6, c[0x0][0x458] ;  /* 0x00008b00ff0617ac */ /* 0x000f660008000800 */
[----:B------:R-:W-:Y:S02]  /*3490*/  @UP1 UIMAD UR7, UR27, UR7, UR39 ;  /* 0x000000071b0712a4 */ /* 0x000fe4000f8e0227 */
[----:B------:R-:W-:-:S04]  /*34a0*/  @UP1 ULEA UR12, UP0, UR38, UR12, 0x2 ;  /* 0x0000000c260c1291 */ /* 0x000fc8000f8010ff */
[----:B------:R-:W-:Y:S02]  /*34b0*/  @UP1 ULEA.HI.X UR13, UR38, UR13, UR7, 0x2, UP0 ;  /* 0x0000000d260d1291 */ /* 0x000fe400080f1407 */
[----:B-1----:R-:W-:-:S04]  /*34c0*/  IMAD.U32 R14, RZ, RZ, UR12 ;  /* 0x0000000cff0e7e24 */ /* 0x002fc8000f8e00ff */
[----:B------:R-:W-:-:S05]  /*34d0*/  IMAD.U32 R15, RZ, RZ, UR13 ;  /* 0x0000000dff0f7e24 */ /* 0x000fca000f8e00ff */
[----:B------:R-:W2:Y:S01]  /*34e0*/  @P0 LDG.E R14, desc[UR28][R14.64] ;  /* 0x0000001c0e0e0981 */ /* 0x000ea2000c1e1900 */
[----:B-----5:R-:W2:Y:S01]  /*34f0*/  @P0 MUFU.RCP R3, UR6 ;  /* 0x0000000600030d08 */ /* 0x020ea20008001000 */
[----:B------:R-:W-:Y:S01]  /*3500*/  USHF.L.U32 UR6, UR33, 0x5, URZ ;  /* 0x0000000521067899 */ /* 0x000fe200080006ff */
[----:B------:R-:W-:Y:S01]  /*3510*/  SHF.R.U32.HI R10, RZ, 0x2, R193 ;  /* 0x00000002ff0a7819 */ /* 0x000fe200000116c1 */
[----:B------:R-:W-:Y:S01]  /*3520*/  USHF.L.U32 UR26, UR8, 0x6, URZ ;  /* 0x00000006081a7899 */ /* 0x000fe200080006ff */
[----:B------:R-:W-:Y:S01]  /*3530*/  IADD3 R2, PT, PT, R13, 0x1, R2 ;  /* 0x000000010d027810 */ /* 0x000fe20007ffe002 */
[----:B------:R-:W-:Y:S01]  /*3540*/  USHF.L.U64.HI UR7, UR8, 0x6, UR9 ;  /* 0x0000000608077899 */ /* 0x000fe20008010209 */
[----:B------:R-:W-:Y:S01]  /*3550*/  LOP3.LUT R10, R10, 0x7, RZ, 0xc0, !PT ;  /* 0x000000070a0a7812 */ /* 0x000fe200078ec0ff */
[----:B------:R-:W-:Y:S01]  /*3560*/  UIMAD.WIDE.U32 UR26, UR26, UR22, URZ ;  /* 0x000000161a1a72a5 */ /* 0x000fe2000f8e00ff */
[----:B------:R-:W-:Y:S01]  /*3570*/  BSSY.RECONVERGENT B0, `(.L_x_1309) ;  /* 0x0000022000007945 */ /* 0x000fe20003800200 */
[----:B------:R-:W-:Y:S01]  /*3580*/  UIMAD UR7, UR7, UR22, URZ ;  /* 0x00000016070772a4 */ /* 0x000fe2000f8e02ff */
[----:B------:R-:W-:Y:S01]  /*3590*/  IADD3 R128, PT, PT, R2, -UR32, R10 ;  /* 0x8000002002807c10 */ /* 0x000fe2000fffe00a */
[----:B------:R-:W-:Y:S01]  /*35a0*/  IMAD.U32 R10, RZ, RZ, UR31 ;  /* 0x0000001fff0a7e24 */ /* 0x000fe2000f8e00ff */
[----:B------:R-:W-:Y:S01]  /*35b0*/  UMOV UR12, URZ ;  /* 0x000000ff000c7c82 */ /* 0x000fe20008000000 */
[----:B------:R-:W-:Y:S01]  /*35c0*/  IMAD.U32 R2, RZ, RZ, UR19 ;  /* 0x00000013ff027e24 */ /* 0x000fe2000f8e00ff */
[----:B------:R-:W-:-:S02]  /*35d0*/  UIADD3 UR7, UPT, UPT, UR27, UR7, URZ ;  /* 0x000000071b077290 */ /* 0x000fc4000fffe0ff */
[----:B------:R-:W-:Y:S01]  /*35e0*/  IADD3 R128, PT, PT, R128, UR25, R10 ;  /* 0x0000001980807c10 */ /* 0x000fe2000fffe00a */
[----:B------:R-:W-:Y:S01]  /*35f0*/  BAR.SYNC.DEFER_BLOCKING 0x0 ;  /* 0x0000000000007b1d */ /* 0x000fe20000010000 */
[----:B--2---:R-:W-:Y:S01]  /*3600*/  @P0 FMUL.FTZ R14, R14, R3 ;  /* 0x000000030e0e0220 */ /* 0x004fe20000410000 */
[----:B------:R-:W-:Y:S01]  /*3610*/  IADD3 R3, P2, P1, R11, UR6, R12 ;  /* 0x000000060b037c10 */ /* 0x000fe2000f95e00c */
[----:B------:R-:W-:Y:S01]  /*3620*/  USHF.R.S32.HI UR6, URZ, 0x1f, UR6 ;  /* 0x0000001fff067899 */ /* 0x000fe20008011406 */
[----:B------:R-:W-:Y:S02]  /*3630*/  SHF.R.U32.HI R11, RZ, 0x5, R193 ;  /* 0x00000005ff0b7819 */ /* 0x000fe400000116c1 */
[----:B------:R-:W-:-:S03]  /*3640*/  @P0 R2UR UR13, R14 ;  /* 0x000000000e0d02ca */ /* 0x000fc600000e0000 */
[----:B------:R-:W-:Y:S01]  /*3650*/  IADD3.X R0, PT, PT, R0, UR6, RZ, P2, P1 ;  /* 0x0000000600007c10 */ /* 0x000fe200097e24ff */
[----:B------:R-:W-:-:S09]  /*3660*/  IMAD R2, R2, 0x8, R11 ;  /* 0x0000000802027824 */ /* 0x000fd200078e020b */
[----:B------:R-:W-:Y:S01]  /*3670*/  @UP1 UMOV UR12, UR13 ;  /* 0x0000000d000c1c82 */ /* 0x000fe20008000000 */
        /* <DEDUP_REMOVED lines=14> */
.L_x_1311:
[----:B------:R2:W-:Y:S01]  /*3760*/  STS.128 [R129+0x6000], RZ ;  /* 0x006000ff81007388 */ /* 0x0005e20000000c00 */
[----:B------:R-:W-:Y:S05]  /*3770*/  BRA `(.L_x_1312) ;  /* 0x0000000000047947 */ /* 0x000fea0003800000 */
.L_x_1310:
[----:B------:R1:W-:Y:S02]  /*3780*/  STS.128 [R129+0x6000], RZ ;  /* 0x006000ff81007388 */ /* 0x0003e40000000c00 */
.L_x_1312:
[----:B------:R-:W-:Y:S05]  /*3790*/  BSYNC.RECONVERGENT B0 ;  /* 0x0000000000007941 */ /* 0x000fea0003800200 */
.L_x_1309:
[----:B------:R-:W-:Y:S01]  /*37a0*/  ISETP.GE.AND P0, PT, R9, UR4, PT ;  /* 0x0000000409007c0c */ /* 0x000fe2000bf06270 */
[C---:B------:R-:W-:Y:S01]  /*37b0*/  IMAD.SHL.U32 R192, R193.reuse, 0x20, RZ ;  /* 0x00000020c1c07824 */ /* 0x040fe200078e00ff */
[----:B------:R-:W-:Y:S01]  /*37c0*/  ISETP.GE.AND P2, PT, R8, UR4, PT ;  /* 0x0000000408007c0c */ /* 0x000fe2000bf46270 */
[----:B------:R-:W-:Y:S01]  /*37d0*/  BSSY.RECONVERGENT B0, `(.L_x_1313) ;  /* 0x000001b000007945 */ /* 0x000fe20003800200 */
[----:B------:R-:W-:Y:S02]  /*37e0*/  LOP3.LUT R8, R193, 0x8, RZ, 0xc0, !PT ;  /* 0x00000008c1087812 */ /* 0x000fe400078ec0ff */
[----:B------:R-:W-:Y:S02]  /*37f0*/  LOP3.LUT R192, R192, 0x7c00, RZ, 0xc0, !PT ;  /* 0x00007c00c0c07812 */ /* 0x000fe400078ec0ff */
[----:B------:R-:W-:Y:S02]  /*3800*/  LOP3.LUT R217, R6, 0x400, RZ, 0xc0, !PT ;  /* 0x0000040006d97812 */ /* 0x000fe400078ec0ff */
[----:B------:R-:W-:-:S02]  /*3810*/  LOP3.LUT R8, R5, R8, RZ, 0x3c, !PT ;  /* 0x0000000805087212 */ /* 0x000fc400078e3cff */
[----:B---3--:R-:W-:Y:S01]  /*3820*/  LOP3.LUT R20, R188, R192, RZ, 0xfc, !PT ;  /* 0x000000c0bc147212 */ /* 0x008fe200078efcff */
[----:B------:R3:W-:Y:S01]  /*3830*/  @P0 STS.128 [R129+0x6800], RZ ;  /* 0x006800ff81000388 */ /* 0x0007e20000000c00 */
[----:B------:R-:W-:Y:S01]  /*3840*/  ISETP.GE.AND P1, PT, R4, UR4, PT ;  /* 0x0000000404007c0c */ /* 0x000fe2000bf26270 */
[----:B------:R-:W-:Y:S02]  /*3850*/  IMAD R217, R8, 0x2, R217 ;  /* 0x0000000208d97824 */ /* 0x000fe400078e02d9 */
[----:B------:R-:W-:Y:S01]  /*3860*/  IMAD.IADD R20, R190, 0x1, R20 ;  /* 0x00000001be147824 */ /* 0x000fe200078e0214 */
[----:B------:R-:W-:Y:S09]  /*3870*/  @P0 BRA `(.L_x_1314) ;  /* 0x0000000000400947 */ /* 0x000ff20003800000 */
        /* <DEDUP_REMOVED lines=16> */
.L_x_1314:
[----:B------:R-:W-:Y:S05]  /*3980*/  BSYNC.RECONVERGENT B0 ;  /* 0x0000000000007941 */ /* 0x000fea0003800200 */
.L_x_1313:
        /* <DEDUP_REMOVED lines=18> */
.L_x_1316:
[----:B------:R-:W-:Y:S05]  /*3ab0*/  BSYNC.RECONVERGENT B0 ;  /* 0x0000000000007941 */ /* 0x000fea0003800200 */
.L_x_1315:
        /* <DEDUP_REMOVED lines=20> */
.L_x_1318:
[----:B------:R-:W-:Y:S05]  /*3c00*/  BSYNC.RECONVERGENT B0 ;  /* 0x0000000000007941 */ /* 0x000fea0003800200 */
.L_x_1317:
[----:B------:R-:W-:Y:S01]  /*3c10*/  LDSM.16.M88.4 R68, [R217+UR5+0x4000] ;  /* 0x00400005d944783b */ /* 0x000fe20008000200 */
[----:B------:R-:W-:Y:S01]  /*3c20*/  IMAD.MOV.U32 R202, RZ, RZ, 0x20 ;  /* 0x00000020ffca7424 */ /* 0x000fe200078e00ff */
[C---:B------:R-:W-:Y:S01]  /*3c30*/  LOP3.LUT P6, RZ, R193.reuse, 0x2, RZ, 0xc0, !PT ;  /* 0x00000002c1ff7812 */ /* 0x040fe200078cc0ff */
[----:B------:R-:W-:Y:S01]  /*3c40*/  IMAD.MOV.U32 R133, RZ, RZ, 0x40 ;  /* 0x00000040ff857424 */ /* 0x000fe200078e00ff */
[----:B------:R-:W5:Y:S01]  /*3c50*/  LDSM.16.M88.4 R28, [R20+0x2000] ;  /* 0x00200000141c783b */ /* 0x000f620000000200 */
[C---:B------:R-:W-:Y:S01]  /*3c60*/  LOP3.LUT P0, RZ, R193.reuse, 0x4, RZ, 0xc0, !PT ;  /* 0x00000004c1ff7812 */ /* 0x040fe2000780c0ff */
[----:B------:R-:W-:Y:S01]  /*3c70*/  IMAD.SHL.U32 R140, R193, 0x2, RZ ;  /* 0x00000002c18c7824 */ /* 0x000fe200078e00ff */
[----:B------:R-:W-:Y:S01]  /*3c80*/  SEL R4, R202, 0xffffffe0, !P6 ;  /* 0xffffffe0ca047807 */ /* 0x000fe20007000000 */
[----:B------:R-:W2:Y:S01]  /*3c90*/  LDSM.16.M88.4 R52, [R217+UR5+0x4800] ;  /* 0x00480005d934783b */ /* 0x000ea20008000200 */
[----:B------:R-:W-:Y:S01]  /*3ca0*/  SEL R133, R133, 0xffffffc0, !P0 ;  /* 0xffffffc085857807 */ /* 0x000fe20004000000 */
[----:B------:R-:W-:Y:S01]  /*3cb0*/  IMAD.U32 R189, RZ, RZ, UR31 ;  /* 0x0000001fffbd7e24 */ /* 0x000fe2000f8e00ff */
[----:B------:R-:W-:Y:S01]  /*3cc0*/  LOP3.LUT R141, R140, 0x6, RZ, 0xc0, !PT ;  /* 0x000000068c8d7812 */ /* 0x000fe200078ec0ff */
[----:B------:R-:W3:Y:S01]  /*3cd0*/  LDSM.16.M88.4 R108, [R217+UR5+0x5000] ;  /* 0x00500005d96c783b */ /* 0x000ee20008000200 */
[----:B------:R-:W-:Y:S01]  /*3ce0*/  IMAD.IADD R112, R20, 0x1, R4 ;  /* 0x0000000114707824 */ /* 0x000fe200078e0204 */
[C---:B------:R-:W-:Y:S01]  /*3cf0*/  VIMNMX R201, PT, PT, R128.reuse, UR31, PT ;  /* 0x0000001f80c97c48 */ /* 0x040fe2000bfe0100 */
[----:B------:R-:W-:Y:S01]  /*3d00*/  UISETP.NE.AND UP2, UPT, UR23, 0x1, UPT ;  /* 0x000000011700788c */ /* 0x000fe2000bf45270 */
[----:B------:R4:W3:Y:S01]  /*3d10*/  LDSM.16.M88.4 R16, [R217+UR5+0x5800] ;  /* 0x00580005d910783b */ /* 0x0008e20008000200 */
[C-C-:B------:R-:W-:Y:S01]  /*3d20*/  VIADDMNMX R200, R128.reuse, 0x8, R189.reuse, PT ;  /* 0x0000000880c87846 */ /* 0x140fe200038001bd */
[----:B------:R-:W2:Y:S01]  /*3d30*/  LDCU.U8 UR13, c[0x0][0x4f8] ;  /* 0x00009f00ff0d77ac */ /* 0x000ea20008000000 */
[C-C-:B------:R-:W-:Y:S01]  /*3d40*/  VIADDMNMX R195, R128.reuse, 0x40, R189.reuse, PT ;  /* 0x0000004080c37846 */ /* 0x140fe200038001bd */
[----:B------:R5:W3:Y:S01]  /*3d50*/  LDSM.16.M88.4 R24, [R20] ;  /* 0x000000001418783b */ /* 0x000ae20000000200 */
[----:B------:R-:W-:-:S03]  /*3d60*/  VIADDMNMX R189, R128, 0x48, R189, PT ;  /* 0x0000004880bd7846 */ /* 0x000fc600038001bd */
[----:B-1----:R-:W-:Y:S04]  /*3d70*/  LDSM.16.M88.4 R12, [R112+0x2000] ;  /* 0x00200000700c783b */ /* 0x002fe80000000200 */
[----:B------:R-:W-:Y:S04]  /*3d80*/  LDSM.16.M88.4 R112, [R112] ;  /* 0x000000007070783b */ /* 0x000fe80000000200 */
[----:B------:R-:W0:Y:S01]  /*3d90*/  LDGDEPBAR ;  /* 0x00000000000079af */ /* 0x000e220000000000 */
[----:B----4-:R-:W-:-:S04]  /*3da0*/  VIADD R217, R217, UR5 ;  /* 0x00000005d9d97c36 */ /* 0x010fc80008000000 */
[C---:B------:R-:W-:Y:S01]  /*3db0*/  IMAD.IADD R8, R217.reuse, 0x1, R4 ;  /* 0x00000001d9087824 */ /* 0x040fe200078e0204 */
[C---:B-----5:R-:W-:Y:S01]  /*3dc0*/  HMMA.16816.F32.BF16 R76, R28.reuse, R68, RZ ;  /* 0x000000441c4c723c */ /* 0x060fe200000418ff */
[--C-:B------:R-:W-:Y:S02]  /*3dd0*/  IMAD.IADD R20, R20, 0x1, R133.reuse ;  /* 0x0000000114147824 */ /* 0x100fe400078e0285 */
[----:B------:R-:W-:Y:S01]  /*3de0*/  IMAD.IADD R214, R217, 0x1, R133 ;  /* 0x00000001d9d67824 */ /* 0x000fe200078e0285 */
[----:B------:R-:W1:Y:S04]  /*3df0*/  LDSM.16.M88.4 R124, [R8+0x4000] ;  /* 0x00400000087c783b */ /* 0x000e680000000200 */
[----:B------:R-:W4:Y:S01]  /*3e00*/  LDSM.16.M88.4 R120, [R8+0x4800] ;  /* 0x004800000878783b */ /* 0x000f220000000200 */
[C---:B------:R-:W-:Y:S03]  /*3e10*/  HMMA.16816.F32.BF16 R72, R28.reuse, R70, RZ ;  /* 0x000000461c48723c */ /* 0x040fe600000418ff */
[----:B------:R-:W5:Y:S04]  /*3e20*/  LDSM.16.M88.4 R116, [R8+0x5000] ;  /* 0x005000000874783b */ /* 0x000f680000000200 */
[----:B------:R-:W5:Y:S01]  /*3e30*/  LDSM.16.M88.4 R8, [R8+0x5800] ;  /* 0x005800000808783b */ /* 0x000f620000000200 */
[C---:B--2---:R-:W-:Y:S03]  /*3e40*/  HMMA.16816.F32.BF16 R60, R28.reuse, R52, RZ ;  /* 0x000000341c3c723c */ /* 0x044fe600000418ff */
[----:B------:R-:W-:Y:S04]  /*3e50*/  LDSM.16.M88.4 R100, [R20+0x2000] ;  /* 0x002000001464783b */ /* 0x000fe80000000200 */
[----:B------:R-:W-:Y:S01]  /*3e60*/  LDSM.16.M88.4 R104, [R20] ;  /* 0x000000001468783b */ /* 0x000fe20000000200 */
[C---:B---3--:R-:W-:Y:S03]  /*3e70*/  HMMA.16816.F32.BF16 R44, R28.reuse, R108, RZ ;  /* 0x0000006c1c2c723c */ /* 0x048fe600000418ff */
[----:B------:R-:W2:Y:S04]  /*3e80*/  LDSM.16.M88.4 R84, [R214+0x5800] ;  /* 0x00580000d654783b */ /* 0x000ea80000000200 */
[----:B------:R-:W3:Y:S01]  /*3e90*/  LDSM.16.M88.4 R96, [R214+0x4000] ;  /* 0x00400000d660783b */ /* 0x000ee20000000200 */
[C---:B------:R-:W-:Y:S03]  /*3ea0*/  HMMA.16816.F32.BF16 R32, R28.reuse, R16, RZ ;  /* 0x000000101c20723c */ /* 0x040fe600000418ff */
[----:B------:R-:W-:Y:S04]  /*3eb0*/  LDSM.16.M88.4 R88, [R214+0x5000] ;  /* 0x00500000d658783b */ /* 0x000fe80000000200 */
[----:B------:R-:W-:Y:S01]  /*3ec0*/  LDSM.16.M88.4 R92, [R214+0x4800] ;  /* 0x00480000d65c783b */ /* 0x000fe20000000200 */
        /* <DEDUP_REMOVED lines=11> */
[C---:B-1----:R-:W-:Y:S08]  /*3f80*/  HMMA.16816.F32.BF16 R76, R12.reuse, R124, R76 ;  /* 0x0000007c0c4c723c */ /* 0x042ff0000004184c */
[C---:B----4-:R-:W-:Y:S08]  /*3f90*/  HMMA.16816.F32.BF16 R60, R12.reuse, R120, R60 ;  /* 0x000000780c3c723c */ /* 0x050ff0000004183c */
[C---:B-----5:R-:W-:Y:S08]  /*3fa0*/  HMMA.16816.F32.BF16 R44, R12.reuse, R116, R44 ;  /* 0x000000740c2c723c */ /* 0x060ff0000004182c */
[C---:B------:R-:W-:Y:S08]  /*3fb0*/  HMMA.16816.F32.BF16 R32, R12.reuse, R8, R32 ;  /* 0x000000080c20723c */ /* 0x040ff00000041820 */
[C---:B------:R-:W-:Y:S08]  /*3fc0*/  HMMA.16816.F32.BF16 R72, R12.reuse, R126, R72 ;  /* 0x0000007e0c48723c */ /* 0x040ff00000041848 */
[C---:B------:R-:W-:Y:S08]  /*3fd0*/  HMMA.16816.F32.BF16 R56, R12.reuse, R122, R56 ;  /* 0x0000007a0c38723c */ /* 0x040ff00000041838 */
[C---:B------:R-:W-:Y:S08]  /*3fe0*/  HMMA.16816.F32.BF16 R40, R12.reuse, R118, R40 ;  /* 0x000000760c28723c */ /* 0x040ff00000041828 */
[----:B------:R-:W-:Y:S01]  /*3ff0*/  HMMA.16816.F32.BF16 R28, R12, R10, R28 ;  /* 0x0000000a0c1c723c */ /* 0x000fe2000004181c */
[----:B------:R-:W-:-:S07]  /*4000*/  IMAD.IADD R12, R4, 0x1, R20 ;  /* 0x00000001040c7824 */ /* 0x000fce00078e0214 */
[----:B------:R-:W-:Y:S01]  /*4010*/  HMMA.16816.F32.BF16 R48, R112, R116, R48 ;  /* 0x000000747030723c */ /* 0x000fe20000041830 */
[----:B------:R-:W-:-:S05]  /*4020*/  IMAD.IADD R116, R4, 0x1, R214 ;  /* 0x0000000104747824 */ /* 0x000fca00078e02d6 */
[----:B------:R-:W-:Y:S02]  /*4030*/  LDSM.16.M88.4 R20, [R116+0x5800] ;  /* 0x005800007414783b */ /* 0x000fe40000000200 */
[C---:B------:R-:W-:Y:S02]  /*4040*/  HMMA.16816.F32.BF16 R36, R112.reuse, R8, R36 ;  /* 0x000000087024723c */ /* 0x040fe40000041824 */
[----:B------:R-:W-:Y:S06]  /*4050*/  LDSM.16.M88.4 R16, [R116+0x4000] ;  /* 0x004000007410783b */ /* 0x000fec0000000200 */
[C---:B------:R-:W-:Y:S01]  /*4060*/  HMMA.16816.F32.BF16 R24, R112.reuse, R10, R24 ;  /* 0x0000000a7018723c */ /* 0x040fe20000041818 */
[----:B------:R-:W1:Y:S04]  /*4070*/  LDSM.16.M88.4 R8, [R12+0x2000] ;  /* 0x002000000c08783b */ /* 0x000e680000000200 */
[----:B------:R-:W4:Y:S03]  /*4080*/  LDSM.16.M88.4 R12, [R12] ;  /* 0x000000000c0c783b */ /* 0x000f260000000200 */
[C---:B------:R-:W-:Y:S08]  /*4090*/  HMMA.16816.F32.BF16 R80, R112.reuse, R124, R80 ;  /* 0x0000007c7050723c */ /* 0x040ff00000041850 */
[----:B------:R-:W-:Y:S08]  /*40a0*/  HMMA.16816.F32.BF16 R68, R112, R126, R68 ;  /* 0x0000007e7044723c */ /* 0x000ff00000041844 */
[-C--:B--2---:R-:W-:Y:S08]  /*40b0*/  HMMA.16816.F32.BF16 R28, R100, R86.reuse, R28 ;  /* 0x00000056641c723c */ /* 0x084ff0000004181c */
[----:B------:R-:W-:Y:S08]  /*40c0*/  HMMA.16816.F32.BF16 R24, R104, R86, R24 ;  /* 0x000000566818723c */ /* 0x000ff00000041818 */
[-C--:B---3--:R-:W-:Y:S08]  /*40d0*/  HMMA.16816.F32.BF16 R76, R100, R96.reuse, R76 ;  /* 0x00000060644c723c */ /* 0x088ff0000004184c */
[C---:B------:R-:W-:Y:S08]  /*40e0*/  HMMA.16816.F32.BF16 R80, R104.reuse, R96, R80 ;  /* 0x000000606850723c */ /* 0x040ff00000041850 */
[-C--:B------:R-:W-:Y:S08]  /*40f0*/  HMMA.16816.F32.BF16 R68, R104, R98.reuse, R68 ;  /* 0x000000626844723c */ /* 0x080ff00000041844 */
[----:B------:R-:W-:Y:S08]  /*4100*/  HMMA.16816.F32.BF16 R72, R100, R98, R72 ;  /* 0x000000626448723c */ /* 0x000ff00000041848 */
[-C--:B-1----:R-:W-:Y:S08]  /*4110*/  HMMA.16816.F32.BF16 R28, R8, R22.reuse, R28 ;  /* 0x00000016081c723c */ /* 0x082ff0000004181c */
[----:B----4-:R-:W-:Y:S08]  /*4120*/  HMMA.16816.F32.BF16 R24, R12, R22, R24 ;  /* 0x000000160c18723c */ /* 0x010ff00000041818 */
[-C--:B------:R-:W-:Y:S08]  /*4130*/  HMMA.16816.F32.BF16 R48, R104, R88.reuse, R48 ;  /* 0x000000586830723c */ /* 0x080ff00000041830 */
[----:B------:R-:W-:Y:S01]  /*4140*/  HMMA.16816.F32.BF16 R44, R100, R88, R44 ;  /* 0x00000058642c723c */ /* 0x000fe2000004182c */
[----:B------:R-:W-:-:S04]  /*4150*/  VIADD R88, R141, UR21 ;  /* 0x000000158d587c36 */ /* 0x000fc80008000000 */
[----:B------:R-:W-:-:S03]  /*4160*/  VIADD R22, R88, 0x38 ;  /* 0x0000003858167836 */ /* 0x000fc60000000000 */
[-C--:B------:R-:W-:Y:S02]  /*4170*/  HMMA.16816.F32.BF16 R76, R8, R16.reuse, R76 ;  /* 0x00000010084c723c */ /* 0x080fe4000004184c */
[C---:B------:R-:W-:Y:S02]  /*4180*/  ISETP.GE.AND P5, PT, R22.reuse, R201, PT ;  /* 0x000000c91600720c */ /* 0x040fe40003fa6270 */
[C---:B------:R-:W-:Y:S02]  /*4190*/  ISETP.GE.AND P4, PT, R22.reuse, R200, PT ;  /* 0x000000c81600720c */ /* 0x040fe40003f86270 */
[----:B------:R-:W-:Y:S02]  /*41a0*/  ISETP.GE.AND P3, PT, R22, R195, PT ;  /* 0x000000c31600720c */ /* 0x000fe40003f66270 */
[----:B------:R-:W-:Y:S01]  /*41b0*/  HMMA.16816.F32.BF16 R80, R12, R16, R80 ;  /* 0x000000100c50723c */ /* 0x000fe20000041850 */
[----:B------:R-:W-:Y:S01]  /*41c0*/  VIADD R17, R88, 0x1 ;  /* 0x0000000158117836 */ /* 0x000fe20000000000 */
[----:B------:R-:W-:-:S02]  /*41d0*/  I2FP.F32.U32 R16, R22 ;  /* 0x0000001600107245 */ /* 0x000fc40000201000 */
[----:B------:R-:W-:Y:S02]  /*41e0*/  ISETP.GE.AND P1, PT, R22, R189, PT ;  /* 0x000000bd1600720c */ /* 0x000fe40003f26270 */
[----:B------:R-:W-:Y:S01]  /*41f0*/  I2FP.F32.U32 R23, R17 ;  /* 0x0000001100177245 */ /* 0x000fe20000201000 */
[C---:B------:R-:W-:Y:S01]  /*4200*/  FFMA.FTZ R22, R16.reuse, UR12, R24 ;  /* 0x0000000c10167c23 */ /* 0x040fe20008010018 */
[-C--:B------:R-:W-:Y:S01]  /*4210*/  HMMA.16816.F32.BF16 R36, R104, R84.reuse, R36 ;  /* 0x000000546824723c */ /* 0x080fe20000041824 */
[C---:B------:R-:W-:Y:S01]  /*4220*/  FFMA.FTZ R26, R16.reuse, UR12, R26 ;  /* 0x0000000c101a7c23 */ /* 0x040fe2000801001a */
[C---:B------:R-:W-:Y:S01]  /*4230*/  FFMA.FTZ R28, R16.reuse, UR12, R28 ;  /* 0x0000000c101c7c23 */ /* 0x040fe2000801001c */
[----:B------:R-:W-:Y:S01]  /*4240*/  FFMA.FTZ R24, R16, UR12, R30 ;  /* 0x0000000c10187c23 */ /* 0x000fe2000801001e */
[----:B------:R-:W-:Y:S01]  /*4250*/  FSEL R22, R22, -INF , !P5 ;  /* 0xff80000016167808 */ /* 0x000fe20006800000 */
[C---:B------:R-:W-:Y:S01]  /*4260*/  FFMA.FTZ R77, R23.reuse, UR12, R77 ;  /* 0x0000000c174d7c23 */ /* 0x040fe2000801004d */
[----:B------:R-:W-:Y:S01]  /*4270*/  FSEL R228, R26, -INF , !P4 ;  /* 0xff8000001ae47808 */ /* 0x000fe20006000000 */
[C---:B------:R-:W-:Y:S01]  /*4280*/  FFMA.FTZ R30, R23.reuse, UR12, R79 ;  /* 0x0000000c171e7c23 */ /* 0x040fe2000801004f */
[----:B------:R-:W-:Y:S01]  /*4290*/  HMMA.16816.F32.BF16 R32, R100, R84, R32 ;  /* 0x000000546420723c */ /* 0x000fe20000041820 */
[----:B------:R-:W1:Y:S01]  /*42a0*/  LDSM.16.M88.4 R84, [R116+0x4800] ;  /* 0x004800007454783b */ /* 0x000e620000000200 */
[----:B------:R-:W-:Y:S01]  /*42b0*/  FSEL R28, R28, -INF , !P3 ;  /* 0xff8000001c1c7808 */ /* 0x000fe20005800000 */
[C---:B------:R-:W-:Y:S01]  /*42c0*/  FFMA.FTZ R81, R23.reuse, UR12, R81 ;  /* 0x0000000c17517c23 */ /* 0x040fe20008010051 */
[----:B------:R-:W-:Y:S01]  /*42d0*/  FFMA.FTZ R83, R23, UR12, R83 ;  /* 0x0000000c17537c23 */ /* 0x000fe20008010053 */
[----:B------:R-:W-:-:S02]  /*42e0*/  ISETP.GE.AND P2, PT, R17, R201, PT ;  /* 0x000000c91100720c */ /* 0x000fc40003f46270 */
[C---:B------:R-:W-:Y:S01]  /*42f0*/  ISETP.GE.AND P5, PT, R17.reuse, R200, PT ;  /* 0x000000c81100720c */ /* 0x040fe20003fa6270 */
[-C--:B------:R-:W-:Y:S01]  /*4300*/  HMMA.16816.F32.BF16 R68, R12, R18.reuse, R68 ;  /* 0x000000120c44723c */ /* 0x080fe20000041844 */
[C---:B------:R-:W-:Y:S02]  /*4310*/  ISETP.GE.AND P4, PT, R17.reuse, R195, PT ;  /* 0x000000c31100720c */ /* 0x040fe40003f86270 */
[----:B------:R-:W-:Y:S01]  /*4320*/  ISETP.GE.AND P3, PT, R17, R189, PT ;  /* 0x000000bd1100720c */ /* 0x000fe20003f66270 */
[----:B------:R-:W-:Y:S01]  /*4330*/  VIADD R17, R88, 0x9 ;  /* 0x0000000958117836 */ /* 0x000fe20000000000 */
[----:B------:R-:W-:Y:S02]  /*4340*/  FSEL R24, R24, -INF , !P1 ;  /* 0xff80000018187808 */ /* 0x000fe40004800000 */
[----:B------:R-:W-:Y:S01]  /*4350*/  FSEL R23, R81, -INF , !P2 ;  /* 0xff80000051177808 */ /* 0x000fe20005000000 */
[----:B------:R-:W-:Y:S01]  /*4360*/  HMMA.16816.F32.BF16 R72, R8, R18, R72 ;  /* 0x000000120848723c */ /* 0x000fe20000041848 */
[----:B------:R-:W-:Y:S01]  /*4370*/  VIADD R18, R88, 0x8 ;  /* 0x0000000858127836 */ /* 0x000fe20000000000 */
[----:B------:R-:W-:-:S02]  /*4380*/  FSEL R244, R83, -INF , !P5 ;  /* 0xff80000053f47808 */ /* 0x000fc40006800000 */
[----:B------:R-:W-:Y:S02]  /*4390*/  FSEL R243, R77, -INF , !P4 ;  /* 0xff8000004df37808 */ /* 0x000fe40006000000 */
[----:B------:R-:W-:Y:S02]  /*43a0*/  I2FP.F32.U32 R16, R18 ;  /* 0x0000001200107245 */ /* 0x000fe40000201000 */
[C---:B------:R-:W-:Y:S01]  /*43b0*/  HMMA.16816.F32.BF16 R64, R112.reuse, R120, R64 ;  /* 0x000000787040723c */ /* 0x040fe20000041840 */
[C---:B------:R-:W-:Y:S02]  /*43c0*/  ISETP.GE.AND P1, PT, R18.reuse, R201, PT ;  /* 0x000000c91200720c */ /* 0x040fe40003f26270 */
[----:B------:R-:W-:Y:S01]  /*43d0*/  ISETP.GE.AND P2, PT, R18, R200, PT ;  /* 0x000000c81200720c */ /* 0x000fe20003f46270 */
[----:B------:R-:W-:Y:S01]  /*43e0*/  FFMA.FTZ R26, R16, UR12, R68 ;  /* 0x0000000c101a7c23 */ /* 0x000fe20008010044 */
[----:B------:R-:W-:Y:S01]  /*43f0*/  ISETP.GE.AND P5, PT, R18, R195, PT ;  /* 0x000000c31200720c */ /* 0x000fe20003fa6270 */
[----:B------:R-:W-:Y:S01]  /*4400*/  FFMA.FTZ R70, R16, UR12, R70 ;  /* 0x0000000c10467c23 */ /* 0x000fe20008010046 */
[----:B------:R-:W-:Y:S01]  /*4410*/  ISETP.GE.AND P4, PT, R18, R189, PT ;  /* 0x000000bd1200720c */ /* 0x000fe20003f86270 */
[----:B------:R-:W-:Y:S01]  /*4420*/  HMMA.16816.F32.BF16 R52, R112, R122, R52 ;  /* 0x0000007a7034723c */ /* 0x000fe20000041834 */
[----:B------:R-:W-:-:S02]  /*4430*/  I2FP.F32.U32 R18, R17 ;  /* 0x0000001100127245 */ /* 0x000fc40000201000 */
[----:B------:R-:W-:Y:S01]  /*4440*/  FFMA.FTZ R72, R16, UR12, R72 ;  /* 0x0000000c10487c23 */ /* 0x000fe20008010048 */
[----:B------:R-:W-:Y:S01]  /*4450*/  FSEL R30, R30, -INF , !P3 ;  /* 0xff8000001e1e7808 */ /* 0x000fe20005800000 */
[----:B------:R-:W-:Y:S01]  /*4460*/  FFMA.FTZ R74, R16, UR12, R74 ;  /* 0x0000000c104a7c23 */ /* 0x000fe2000801004a */
[----:B------:R-:W-:Y:S01]  /*4470*/  FSEL R26, R26, -INF , !P1 ;  /* 0xff8000001a1a7808 */ /* 0x000fe20004800000 */
[----:B------:R-:W-:Y:S01]  /*4480*/  FFMA.FTZ R69, R18, UR12, R69 ;  /* 0x0000000c12457c23 */ /* 0x000fe20008010045 */
[-C--:B------:R-:W-:Y:S01]  /*4490*/  HMMA.16816.F32.BF16 R60, R100, R92.reuse, R60 ;  /* 0x0000005c643c723c */ /* 0x080fe2000004183c */
[----:B------:R-:W-:Y:S01]  /*44a0*/  FSEL R246, R70, -INF , !P2 ;  /* 0xff80000046f67808 */ /* 0x000fe20005000000 */
[----:B------:R-:W-:Y:S01]  /*44b0*/  FFMA.FTZ R219, R18, UR12, R71 ;  /* 0x0000000c12db7c23 */ /* 0x000fe20008010047 */
[----:B------:R-:W-:Y:S01]  /*44c0*/  FSEL R245, R72, -INF , !P5 ;  /* 0xff80000048f57808 */ /* 0x000fe20006800000 */
[C---:B------:R-:W-:Y:S01]  /*44d0*/  FFMA.FTZ R73, R18.reuse, UR12, R73 ;  /* 0x0000000c12497c23 */ /* 0x040fe20008010049 */
[C---:B------:R-:W-:Y:S01]  /*44e0*/  ISETP.GE.AND P3, PT, R17.reuse, R201, PT ;  /* 0x000000c91100720c */ /* 0x040fe20003f66270 */
[----:B------:R-:W-:Y:S01]  /*44f0*/  FFMA.FTZ R75, R18, UR12, R75 ;  /* 0x0000000c124b7c23 */ /* 0x000fe2000801004b */
[C---:B------:R-:W-:Y:S01]  /*4500*/  ISETP.GE.AND P1, PT, R17.reuse, R200, PT ;  /* 0x000000c81100720c */ /* 0x040fe20003f26270 */
[----:B------:R-:W-:Y:S01]  /*4510*/  HMMA.16816.F32.BF16 R64, R104, R92, R64 ;  /* 0x0000005c6840723c */ /* 0x000fe20000041840 */
[C---:B------:R-:W-:Y:S01]  /*4520*/  ISETP.GE.AND P2, PT, R17.reuse, R195, PT ;  /* 0x000000c31100720c */ /* 0x040fe20003f46270 */
[C---:B------:R-:W-:Y:S01]  /*4530*/  VIADD R71, R88.reuse, 0x10 ;  /* 0x0000001058477836 */ /* 0x040fe20000000000 */
[----:B------:R-:W-:Y:S01]  /*4540*/  ISETP.GE.AND P5, PT, R17, R189, PT ;  /* 0x000000bd1100720c */ /* 0x000fe20003fa6270 */
[----:B------:R-:W-:Y:S01]  /*4550*/  VIADD R70, R88, 0x11 ;  /* 0x0000001158467836 */ /* 0x000fe20000000000 */
[----:B------:R-:W2:Y:S01]  /*4560*/  LDSM.16.M88.4 R16, [R116+0x5000] ;  /* 0x005000007410783b */ /* 0x000ea20000000200 */
[----:B------:R-:W-:Y:S01]  /*4570*/  FSEL R218, R73, -INF , !P2 ;  /* 0xff80000049da7808 */ /* 0x000fe20005000000 */
[----:B------:R-:W-:-:S04]  /*4580*/  DEPBAR.LE SB0, 0x0 ;  /* 0x000080000000791a */ /* 0x000fc80000000000 */
[----:B------:R-:W-:Y:S01]  /*4590*/  HMMA.16816.F32.BF16 R52, R104, R94, R52 ;  /* 0x0000005e6834723c */ /* 0x000fe20000041834 */
[----:B------:R-:W-:Y:S02]  /*45a0*/  I2FP.F32.U32 R68, R71 ;  /* 0x0000004700447245 */ /* 0x000fe40000201000 */
[----:B------:R-:W-:Y:S02]  /*45b0*/  ISETP.GE.AND P2, PT, R71, R189, PT ;  /* 0x000000bd4700720c */ /* 0x000fe40003f46270 */
[----:B------:R-:W-:Y:S02]  /*45c0*/  FSEL R216, R74, -INF , !P4 ;  /* 0xff8000004ad87808 */ /* 0x000fe40006000000 */
[----:B------:R-:W-:Y:S01]  /*45d0*/  FSEL R69, R69, -INF , !P3 ;  /* 0xff80000045457808 */ /* 0x000fe20005800000 */
[----:B-1----:R-:W-:Y:S01]  /*45e0*/  HMMA.16816.F32.BF16 R60, R8, R84, R60 ;  /* 0x00000054083c723c */ /* 0x002fe2000004183c */
[----:B------:R-:W-:Y:S02]  /*45f0*/  FSEL R219, R219, -INF , !P1 ;  /* 0xff800000dbdb7808 */ /* 0x000fe40004800000 */
[----:B------:R-:W-:-:S02]  /*4600*/  FSEL R209, R75, -INF , !P5 ;  /* 0xff8000004bd17808 */ /* 0x000fc40006800000 */
[C---:B------:R-:W-:Y:S02]  /*4610*/  ISETP.GE.AND P4, PT, R71.reuse, R201, PT ;  /* 0x000000c94700720c */ /* 0x040fe40003f86270 */
[C---:B------:R-:W-:Y:S01]  /*4620*/  ISETP.GE.AND P3, PT, R71.reuse, R200, PT ;  /* 0x000000c84700720c */ /* 0x040fe20003f66270 */
[----:B------:R-:W-:Y:S01]  /*4630*/  HMMA.16816.F32.BF16 R108, R112, R118, R108 ;  /* 0x00000076706c723c */ /* 0x000fe2000004186c */
[----:B------:R-:W-:Y:S02]  /*4640*/  ISETP.GE.AND P1, PT, R71, R195, PT ;  /* 0x000000c34700720c */ /* 0x000fe40003f26270 */
[----:B------:R-:W-:-:S05]  /*4650*/  ISETP.GE.AND P5, PT, R70, R201, PT ;  /* 0x000000c94600720c */ /* 0x000fca0003fa6270 */
[----:B------:R-:W-:Y:S03]  /*4660*/  HMMA.16816.F32.BF16 R56, R100, R94, R56 ;  /* 0x0000005e6438723c */ /* 0x000fe60000041838 */
[C---:B------:R-:W-:Y:S01]  /*4670*/  FFMA.FTZ R180, R68.reuse, UR12, R60 ;  /* 0x0000000c44b47c23 */ /* 0x040fe2000801003c */
[----:B------:R-:W-:Y:S01]  /*4680*/  I2FP.F32.U32 R60, R70 ;  /* 0x00000046003c7245 */ /* 0x000fe20000201000 */
[----:B------:R-:W-:Y:S01]  /*4690*/  FFMA.FTZ R179, R68, UR12, R62 ;  /* 0x0000000c44b37c23 */ /* 0x000fe2000801003e */
[----:B------:R-:W-:Y:S02]  /*46a0*/  VIADD R62, R88, 0x18 ;  /* 0x00000018583e7836 */ /* 0x000fe40000000000 */
[----:B------:R-:W-:Y:S01]  /*46b0*/  HMMA.16816.F32.BF16 R64, R12, R84, R64 ;  /* 0x000000540c40723c */ /* 0x000fe20000041840 */
[C---:B------:R-:W-:Y:S01]  /*46c0*/  FFMA.FTZ R233, R60.reuse, UR12, R61 ;  /* 0x0000000c3ce97c23 */ /* 0x040fe2000801003d */
[----:B------:R-:W-:Y:S01]  /*46d0*/  FFMA.FTZ R63, R60, UR12, R63 ;  /* 0x0000000c3c3f7c23 */ /* 0x000fe2000801003f */
[----:B------:R-:W-:Y:S01]  /*46e0*/  FSEL R179, R179, -INF , !P2 ;  /* 0xff800000b3b37808 */ /* 0x000fe20005000000 */
[----:B------:R-:W-:Y:S01]  /*46f0*/  VIADD R61, R88, 0x19 ;  /* 0x00000019583d7836 */ /* 0x000fe20000000000 */
[----:B------:R-:W-:-:S02]  /*4700*/  ISETP.GE.AND P2, PT, R62, R201, PT ;  /* 0x000000c93e00720c */ /* 0x000fc40003f46270 */
[----:B------:R-:W-:Y:S01]  /*4710*/  FSEL R180, R180, -INF , !P1 ;  /* 0xff800000b4b47808 */ /* 0x000fe20004800000 */
[----:B------:R-:W-:Y:S01]  /*4720*/  HMMA.16816.F32.BF16 R52, R12, R86, R52 ;  /* 0x000000560c34723c */ /* 0x000fe20000041834 */
[----:B------:R-:W-:-:S04]  /*4730*/  ISETP.GE.AND P1, PT, R70, R189, PT ;  /* 0x000000bd4600720c */ /* 0x000fc80003f26270 */
[----:B------:R-:W-:Y:S02]  /*4740*/  FSEL R196, R63, -INF , !P1 ;  /* 0xff8000003fc47808 */ /* 0x000fe40004800000 */
[----:B------:R-:W-:Y:S01]  /*4750*/  ISETP.GE.AND P1, PT, R61, R201, PT ;  /* 0x000000c93d00720c */ /* 0x000fe20003f26270 */
[----:B------:R-:W-:Y:S03]  /*4760*/  HMMA.16816.F32.BF16 R108, R104, R90, R108 ;  /* 0x0000005a686c723c */ /* 0x000fe6000004186c */
[C---:B------:R-:W-:Y:S01]  /*4770*/  FFMA.FTZ R65, R60.reuse, UR12, R65 ;  /* 0x0000000c3c417c23 */ /* 0x040fe20008010041 */
[----:B------:R-:W-:Y:S01]  /*4780*/  FFMA.FTZ R67, R60, UR12, R67 ;  /* 0x0000000c3c437c23 */ /* 0x000fe20008010043 */
[----:B------:R-:W-:Y:S01]  /*4790*/  I2FP.F32.U32 R60, R62 ;  /* 0x0000003e003c7245 */ /* 0x000fe20000201000 */
[C---:B------:R-:W-:Y:S01]  /*47a0*/  FFMA.FTZ R64, R68.reuse, UR12, R64 ;  /* 0x0000000c44407c23 */ /* 0x040fe20008010040 */
[----:B------:R-:W-:Y:S01]  /*47b0*/  FFMA.FTZ R66, R68, UR12, R66 ;  /* 0x0000000c44427c23 */ /* 0x000fe20008010042 */
[----:B------:R-:W-:Y:S01]  /*47c0*/  HMMA.16816.F32.BF16 R56, R8, R86, R56 ;  /* 0x000000560838723c */ /* 0x000fe20000041838 */
[----:B------:R-:W-:-:S02]  /*47d0*/  FSEL R183, R65, -INF , !P5 ;  /* 0xff80000041b77808 */ /* 0x000fc40006800000 */
[----:B------:R-:W-:Y:S01]  /*47e0*/  FFMA.FTZ R52, R60, UR12, R52 ;  /* 0x0000000c3c347c23 */ /* 0x000fe20008010034 */
[----:B------:R-:W-:Y:S01]  /*47f0*/  FSEL R235, R64, -INF , !P4 ;  /* 0xff80000040eb7808 */ /* 0x000fe20006000000 */
[----:B------:R-:W-:Y:S01]  /*4800*/  FFMA.FTZ R54, R60, UR12, R54 ;  /* 0x0000000c3c367c23 */ /* 0x000fe20008010036 */
[----:B------:R-:W-:Y:S02]  /*4810*/  FSEL R172, R66, -INF , !P3 ;  /* 0xff80000042ac7808 */ /* 0x000fe40005800000 */
[----:B------:R-:W-:Y:S01]  /*4820*/  HMMA.16816.F32.BF16 R40, R100, R90, R40 ;  /* 0x0000005a6428723c */ /* 0x000fe20000041828 */
[----:B------:R-:W-:Y:S02]  /*4830*/  FSEL R229, R52, -INF , !P2 ;  /* 0xff80000034e57808 */ /* 0x000fe40005000000 */
[----:B------:R-:W-:Y:S02]  /*4840*/  I2FP.F32.U32 R52, R61 ;  /* 0x0000003d00347245 */ /* 0x000fe40000201000 */
[----:B------:R-:W-:-:S02]  /*4850*/  ISETP.GE.AND P4, PT, R70, R200, PT ;  /* 0x000000c84600720c */ /* 0x000fc40003f86270 */
[----:B------:R-:W-:Y:S01]  /*4860*/  ISETP.GE.AND P3, PT, R70, R195, PT ;  /* 0x000000c34600720c */ /* 0x000fe20003f66270 */
[-C--:B--2---:R-:W-:Y:S01]  /*4870*/  HMMA.16816.F32.BF16 R48, R12, R16.reuse, R48 ;  /* 0x000000100c30723c */ /* 0x084fe20000041830 */
[----:B------:R-:W-:Y:S01]  /*4880*/  ISETP.GE.AND P5, PT, R62, R200, PT ;  /* 0x000000c83e00720c */ /* 0x000fe20003fa6270 */
[C---:B------:R-:W-:Y:S01]  /*4890*/  FFMA.FTZ R53, R52.reuse, UR12, R53 ;  /* 0x0000000c34357c23 */ /* 0x040fe20008010035 */
[C---:B------:R-:W-:Y:S01]  /*48a0*/  FFMA.FTZ R55, R52.reuse, UR12, R55 ;  /* 0x0000000c34377c23 */ /* 0x040fe20008010037 */
[C---:B------:R-:W-:Y:S01]  /*48b0*/  FFMA.FTZ R57, R52.reuse, UR12, R57 ;  /* 0x0000000c34397c23 */ /* 0x040fe20008010039 */
[----:B------:R-:W-:Y:S01]  /*48c0*/  FFMA.FTZ R59, R52, UR12, R59 ;  /* 0x0000000c343b7c23 */ /* 0x000fe2000801003b */
[----:B------:R-:W-:Y:S01]  /*48d0*/  FSEL R234, R67, -INF , !P4 ;  /* 0xff80000043ea7808 */ /* 0x000fe20006000000 */
[----:B------:R-:W-:Y:S01]  /*48e0*/  FFMA.FTZ R56, R60, UR12, R56 ;  /* 0x0000000c3c387c23 */ /* 0x000fe20008010038 */
[----:B------:R-:W-:Y:S01]  /*48f0*/  HMMA.16816.F32.BF16 R44, R8, R16, R44 ;  /* 0x00000010082c723c */ /* 0x000fe2000004182c */
[----:B------:R-:W-:Y:S01]  /*4900*/  VIADD R17, R88, 0x20 ;  /* 0x0000002058117836 */ /* 0x000fe20000000000 */
[----:B------:R-:W-:Y:S01]  /*4910*/  FSEL R233, R233, -INF , !P3 ;  /* 0xff800000e9e97808 */ /* 0x000fe20005800000 */
[----:B------:R-:W-:Y:S01]  /*4920*/  FFMA.FTZ R58, R60, UR12, R58 ;  /* 0x0000000c3c3a7c23 */ /* 0x000fe2000801003a */
[----:B------:R-:W-:Y:S01]  /*4930*/  FSEL R232, R54, -INF , !P5 ;  /* 0xff80000036e87808 */ /* 0x000fe20006800000 */
[----:B------:R-:W-:Y:S01]  /*4940*/  VIADD R16, R88, 0x21 ;  /* 0x0000002158107836 */ /* 0x000fe20000000000 */
[----:B------:R-:W-:-:S02]  /*4950*/  I2FP.F32.U32 R52, R17 ;  /* 0x0000001100347245 */ /* 0x000fc40000201000 */
[-C--:B------:R-:W-:Y:S01]  /*4960*/  HMMA.16816.F32.BF16 R108, R12, R18.reuse, R108 ;  /* 0x000000120c6c723c */ /* 0x080fe2000004186c */
[C---:B------:R-:W-:Y:S02]  /*4970*/  ISETP.GE.AND P4, PT, R62.reuse, R195, PT ;  /* 0x000000c33e00720c */ /* 0x040fe40003f86270 */
[----:B------:R-:W-:Y:S01]  /*4980*/  ISETP.GE.AND P3, PT, R62, R189, PT ;  /* 0x000000bd3e00720c */ /* 0x000fe20003f66270 */
        /* <DEDUP_REMOVED lines=8> */
[C---:B------:R-:W-:Y:S01]  /*4a10*/  FFMA.FTZ R44, R52.reuse, UR12, R44 ;  /* 0x0000000c342c7c23 */ /* 0x040fe2000801002c */
[----:B------:R-:W-:Y:S01]  /*4a20*/  FSEL R225, R53, -INF , !P1 ;  /* 0xff80000035e17808 */ /* 0x000fe20004800000 */
[----:B------:R-:W-:Y:S01]  /*4a30*/  FFMA.FTZ R46, R52, UR12, R46 ;  /* 0x0000000c342e7c23 */ /* 0x000fe2000801002e */
[----:B------:R-:W-:Y:S01]  /*4a40*/  FSEL R224, R55, -INF , !P2 ;  /* 0xff80000037e07808 */ /* 0x000fe20005000000 */
[----:B------:R-:W-:Y:S01]  /*4a50*/  HMMA.16816.F32.BF16 R36, R12, R20, R36 ;  /* 0x000000140c24723c */ /* 0x000fe20000041824 */
[----:B------:R-:W-:Y:S01]  /*4a60*/  FSEL R223, R57, -INF , !P5 ;  /* 0xff80000039df7808 */ /* 0x000fe20006800000 */
[----:B------:R-:W-:Y:S01]  /*4a70*/  VIADD R13, R88, 0x29 ;  /* 0x00000029580d7836 */ /* 0x000fe20000000000 */
[----:B------:R-:W-:Y:S01]  /*4a80*/  BAR.SYNC.DEFER_BLOCKING 0x0 ;  /* 0x0000000000007b1d */ /* 0x000fe20000010000 */
[----:B------:R-:W-:-:S02]  /*4a90*/  ISETP.GE.AND P4, PT, R61, R189, PT ;  /* 0x000000bd3d00720c */ /* 0x000fc40003f86270 */
[C---:B------:R-:W-:Y:S02]  /*4aa0*/  ISETP.GE.AND P3, PT, R17.reuse, R201, PT ;  /* 0x000000c91100720c */ /* 0x040fe40003f66270 */
[C---:B------:R-:W-:Y:S01]  /*4ab0*/  ISETP.GE.AND P1, PT, R17.reuse, R200, PT ;  /* 0x000000c81100720c */ /* 0x040fe20003f26270 */
[----:B------:R-:W-:Y:S01]  /*4ac0*/  HMMA.16816.F32.BF16 R32, R8, R20, R32 ;  /* 0x000000140820723c */ /* 0x000fe20000041820 */
[C---:B------:R-:W-:Y:S01]  /*4ad0*/  ISETP.GE.AND P2, PT, R17.reuse, R195, PT ;  /* 0x000000c31100720c */ /* 0x040fe20003f46270 */
[----:B------:R-:W-:Y:S01]  /*4ae0*/  VIADD R8, R88, 0x30 ;  /* 0x0000003058087836 */ /* 0x000fe20000000000 */
[----:B------:R-:W-:Y:S02]  /*4af0*/  ISETP.GE.AND P5, PT, R17, R189, PT ;  /* 0x000000bd1100720c */ /* 0x000fe40003fa6270 */
[----:B------:R-:W-:Y:S02]  /*4b00*/  I2FP.F32.U32 R17, R16 ;  /* 0x0000001000117245 */ /* 0x000fe40000201000 */
[----:B------:R-:W-:-:S02]  /*4b10*/  FSEL R222, R59, -INF , !P4 ;  /* 0xff8000003bde7808 */ /* 0x000fc40006000000 */
[----:B------:R-:W-:Y:S01]  /*4b20*/  FSEL R150, R48, -INF , !P3 ;  /* 0xff80000030967808 */ /* 0x000fe20005800000 */
[C---:B------:R-:W-:Y:S01]  /*4b30*/  FFMA.FTZ R49, R17.reuse, UR12, R49 ;  /* 0x0000000c11317c23 */ /* 0x040fe20008010031 */
[----:B------:R-:W-:Y:S01]  /*4b40*/  FSEL R146, R50, -INF , !P1 ;  /* 0xff80000032927808 */ /* 0x000fe20004800000 */
[C---:B------:R-:W-:Y:S01]  /*4b50*/  FFMA.FTZ R45, R17.reuse, UR12, R45 ;  /* 0x0000000c112d7c23 */ /* 0x040fe2000801002d */
[----:B------:R-:W-:Y:S01]  /*4b60*/  FSEL R144, R44, -INF , !P2 ;  /* 0xff8000002c907808 */ /* 0x000fe20005000000 */
[C---:B------:R-:W-:Y:S01]  /*4b70*/  FFMA.FTZ R47, R17.reuse, UR12, R47 ;  /* 0x0000000c112f7c23 */ /* 0x040fe2000801002f */
[C---:B------:R-:W-:Y:S01]  /*4b80*/  ISETP.GE.AND P4, PT, R16.reuse, R201, PT ;  /* 0x000000c91000720c */ /* 0x040fe20003f86270 */
[----:B------:R-:W-:Y:S01]  /*4b90*/  FFMA.FTZ R51, R17, UR12, R51 ;  /* 0x0000000c11337c23 */ /* 0x000fe20008010033 */
[C---:B------:R-:W-:Y:S02]  /*4ba0*/  ISETP.GE.AND P3, PT, R16.reuse, R200, PT ;  /* 0x000000c81000720c */ /* 0x040fe40003f66270 */
[----:B------:R-:W-:-:S02]  /*4bb0*/  ISETP.GE.AND P1, PT, R16, R195, PT ;  /* 0x000000c31000720c */ /* 0x000fc40003f26270 */
[----:B------:R-:W-:Y:S02]  /*4bc0*/  ISETP.GE.AND P2, PT, R16, R189, PT ;  /* 0x000000bd1000720c */ /* 0x000fe40003f46270 */
[----:B------:R-:W-:Y:S02]  /*4bd0*/  I2FP.F32.U32 R16, R18 ;  /* 0x0000001200107245 */ /* 0x000fe40000201000 */
[----:B------:R-:W-:Y:S02]  /*4be0*/  FSEL R142, R46, -INF , !P5 ;  /* 0xff8000002e8e7808 */ /* 0x000fe40006800000 */
[----:B------:R-:W-:Y:S01]  /*4bf0*/  FSEL R149, R49, -INF , !P4 ;  /* 0xff80000031957808 */ /* 0x000fe20006000000 */
[C---:B------:R-:W-:Y:S01]  /*4c00*/  FFMA.FTZ R108, R16.reuse, UR12, R108 ;  /* 0x0000000c106c7c23 */ /* 0x040fe2000801006c */
[C---:B------:R-:W-:Y:S01]  /*4c10*/  FFMA.FTZ R110, R16.reuse, UR12, R110 ;  /* 0x0000000c106e7c23 */ /* 0x040fe2000801006e */
[----:B------:R-:W-:Y:S01]  /*4c20*/  I2FP.F32.U32 R12, R13 ;  /* 0x0000000d000c7245 */ /* 0x000fe20000201000 */
[----:B------:R-:W-:Y:S01]  /*4c30*/  FFMA.FTZ R42, R16, UR12, R42 ;  /* 0x0000000c102a7c23 */ /* 0x000fe2000801002a */
[----:B------:R-:W-:Y:S01]  /*4c40*/  ISETP.GE.AND P5, PT, R18, R201, PT ;  /* 0x000000c91200720c */ /* 0x000fe20003fa6270 */
[----:B------:R-:W-:Y:S01]  /*4c50*/  FFMA.FTZ R40, R16, UR12, R40 ;  /* 0x0000000c10287c23 */ /* 0x000fe20008010028 */
[----:B------:R-:W-:Y:S01]  /*4c60*/  ISETP.GE.AND P4, PT, R18, R200, PT ;  /* 0x000000c81200720c */ /* 0x000fe20003f86270 */
[C---:B------:R-:W-:Y:S01]  /*4c70*/  FFMA.FTZ R109, R12.reuse, UR12, R109 ;  /* 0x0000000c0c6d7c23 */ /* 0x040fe2000801006d */
[----:B------:R-:W-:Y:S01]  /*4c80*/  FSEL R143, R45, -INF , !P1 ;  /* 0xff8000002d8f7808 */ /* 0x000fe20004800000 */
[C---:B------:R-:W-:Y:S01]  /*4c90*/  FFMA.FTZ R111, R12.reuse, UR12, R111 ;  /* 0x0000000c0c6f7c23 */ /* 0x040fe2000801006f */
[----:B------:R-:W-:Y:S01]  /*4ca0*/  FSEL R139, R47, -INF , !P2 ;  /* 0xff8000002f8b7808 */ /* 0x000fe20005000000 */
[----:B------:R-:W-:Y:S01]  /*4cb0*/  FFMA.FTZ R41, R12, UR12, R41 ;  /* 0x0000000c0c297c23 */ /* 0x000fe20008010029 */
[----:B------:R-:W-:Y:S01]  /*4cc0*/  FSEL R148, R108, -INF , !P5 ;  /* 0xff8000006c947808 */ /* 0x000fe20006800000 */
[----:B------:R-:W-:Y:S01]  /*4cd0*/  FFMA.FTZ R43, R12, UR12, R43 ;  /* 0x0000000c0c2b7c23 */ /* 0x000fe2000801002b */
[----:B------:R-:W-:-:S02]  /*4ce0*/  FSEL R151, R110, -INF , !P4 ;  /* 0xff8000006e977808 */ /* 0x000fc40006000000 */
[----:B------:R-:W-:Y:S02]  /*4cf0*/  ISETP.GE.AND P1, PT, R18, R189, PT ;  /* 0x000000bd1200720c */ /* 0x000fe40003f26270 */
[C---:B------:R-:W-:Y:S02]  /*4d00*/  ISETP.GE.AND P2, PT, R13.reuse, R201, PT ;  /* 0x000000c90d00720c */ /* 0x040fe40003f46270 */
[C---:B------:R-:W-:Y:S02]  /*4d10*/  ISETP.GE.AND P5, PT, R13.reuse, R200, PT ;  /* 0x000000c80d00720c */ /* 0x040fe40003fa6270 */
[----:B------:R-:W-:Y:S02]  /*4d20*/  ISETP.GE.AND P4, PT, R13, R195, PT ;  /* 0x000000c30d00720c */ /* 0x000fe40003f86270 */
[----:B------:R-:W-:Y:S02]  /*4d30*/  FSEL R157, R42, -INF , !P1 ;  /* 0xff8000002a9d7808 */ /* 0x000fe40004800000 */
[----:B------:R-:W-:-:S02]  /*4d40*/  FSEL R147, R109, -INF , !P2 ;  /* 0xff8000006d937808 */ /* 0x000fc40005000000 */
[----:B------:R-:W-:Y:S02]  /*4d50*/  FSEL R152, R111, -INF , !P5 ;  /* 0xff8000006f987808 */ /* 0x000fe40006800000 */
[----:B------:R-:W-:Y:S02]  /*4d60*/  FSEL R158, R41, -INF , !P4 ;  /* 0xff800000299e7808 */ /* 0x000fe40006000000 */
[C---:B------:R-:W-:Y:S02]  /*4d70*/  ISETP.GE.AND P1, PT, R8.reuse, R201, PT ;  /* 0x000000c90800720c */ /* 0x040fe40003f26270 */
[C---:B------:R-:W-:Y:S02]  /*4d80*/  ISETP.GE.AND P2, PT, R8.reuse, R200, PT ;  /* 0x000000c80800720c */ /* 0x040fe40003f46270 */
[----:B------:R-:W-:Y:S02]  /*4d90*/  I2FP.F32.U32 R9, R8 ;  /* 0x0000000800097245 */ /* 0x000fe40000201000 */
[----:B------:R-:W-:-:S02]  /*4da0*/  ISETP.GE.AND P5, PT, R8, R195, PT ;  /* 0x000000c30800720c */ /* 0x000fc40003fa6270 */
[----:B------:R-:W-:Y:S01]  /*4db0*/  ISETP.GE.AND P4, PT, R8, R189, PT ;  /* 0x000000bd0800720c */ /* 0x000fe20003f86270 */
[----:B------:R-:W-:Y:S01]  /*4dc0*/  VIADD R8, R88, 0x31 ;  /* 0x0000003158087836 */ /* 0x000fe20000000000 */
[----:B------:R-:W-:Y:S01]  /*4dd0*/  FSEL R145, R51, -INF , !P3 ;  /* 0xff80000033917808 */ /* 0x000fe20005800000 */
[C---:B------:R-:W-:Y:S01]  /*4de0*/  FFMA.FTZ R36, R9.reuse, UR12, R36 ;  /* 0x0000000c09247c23 */ /* 0x040fe20008010024 */
[----:B------:R-:W-:Y:S01]  /*4df0*/  ISETP.GE.AND P3, PT, R18, R195, PT ;  /* 0x000000c31200720c */ /* 0x000fe20003f66270 */
[C---:B------:R-:W-:Y:S01]  /*4e00*/  FFMA.FTZ R38, R9.reuse, UR12, R38 ;  /* 0x0000000c09267c23 */ /* 0x040fe20008010026 */
[C---:B------:R-:W-:Y:S01]  /*4e10*/  FFMA.FTZ R32, R9.reuse, UR12, R32 ;  /* 0x0000000c09207c23 */ /* 0x040fe20008010020 */
[----:B------:R-:W-:Y:S01]  /*4e20*/  I2FP.F32.U32 R10, R8 ;  /* 0x00000008000a7245 */ /* 0x000fe20000201000 */
[----:B------:R-:W-:Y:S01]  /*4e30*/  FFMA.FTZ R34, R9, UR12, R34 ;  /* 0x0000000c09227c23 */ /* 0x000fe20008010022 */
[----:B------:R-:W-:Y:S02]  /*4e40*/  FSEL R155, R40, -INF , !P3 ;  /* 0xff800000289b7808 */ /* 0x000fe40005800000 */
[----:B------:R-:W-:Y:S01]  /*4e50*/  ISETP.GE.AND P3, PT, R13, R189, PT ;  /* 0x000000bd0d00720c */ /* 0x000fe20003f66270 */
[----:B------:R-:W-:Y:S01]  /*4e60*/  FFMA.FTZ R37, R10, UR12, R37 ;  /* 0x0000000c0a257c23 */ /* 0x000fe20008010025 */
[----:B------:R-:W-:Y:S01]  /*4e70*/  FSEL R177, R36, -INF , !P1 ;  /* 0xff80000024b17808 */ /* 0x000fe20004800000 */
[C---:B------:R-:W-:Y:S01]  /*4e80*/  FFMA.FTZ R39, R10.reuse, UR12, R39 ;  /* 0x0000000c0a277c23 */ /* 0x040fe20008010027 */
[----:B------:R-:W-:Y:S01]  /*4e90*/  FSEL R156, R43, -INF , !P3 ;  /* 0xff8000002b9c7808 */ /* 0x000fe20005800000 */
[----:B------:R-:W-:Y:S01]  /*4ea0*/  FFMA.FTZ R35, R10, UR12, R35 ;  /* 0x0000000c0a237c23 */ /* 0x000fe20008010023 */
[----:B------:R-:W-:Y:S01]  /*4eb0*/  FSEL R207, R38, -INF , !P2 ;  /* 0xff80000026cf7808 */ /* 0x000fe20005000000 */
[----:B------:R-:W-:Y:S01]  /*4ec0*/  FFMA.FTZ R33, R10, UR12, R33 ;  /* 0x0000000c0a217c23 */ /* 0x000fe20008010021 */
[----:B------:R-:W-:-:S02]  /*4ed0*/  FSEL R182, R32, -INF , !P5 ;  /* 0xff80000020b67808 */ /* 0x000fc40006800000 */
[----:B------:R-:W-:Y:S02]  /*4ee0*/  I2FP.F32.U32 R9, R88 ;  /* 0x0000005800097245 */ /* 0x000fe40000201000 */
[C---:B------:R-:W-:Y:S02]  /*4ef0*/  ISETP.GE.AND P3, PT, R8.reuse, R201, PT ;  /* 0x000000c90800720c */ /* 0x040fe40003f66270 */
[C---:B------:R-:W-:Y:S01]  /*4f00*/  ISETP.GE.AND P1, PT, R8.reuse, R200, PT ;  /* 0x000000c80800720c */ /* 0x040fe20003f26270 */
[C---:B------:R-:W-:Y:S01]  /*4f10*/  FFMA.FTZ R80, R9.reuse, UR12, R80 ;  /* 0x0000000c09507c23 */ /* 0x040fe20008010050 */
[C---:B------:R-:W-:Y:S01]  /*4f20*/  ISETP.GE.AND P2, PT, R8.reuse, R195, PT ;  /* 0x000000c30800720c */ /* 0x040fe20003f46270 */
[C---:B------:R-:W-:Y:S01]  /*4f30*/  FFMA.FTZ R13, R9.reuse, UR12, R82 ;  /* 0x0000000c090d7c23 */ /* 0x040fe20008010052 */
[----:B------:R-:W-:Y:S01]  /*4f40*/  ISETP.GE.AND P5, PT, R8, R189, PT ;  /* 0x000000bd0800720c */ /* 0x000fe20003fa6270 */
[----:B------:R-:W-:Y:S01]  /*4f50*/  VIADD R8, R88, 0x39 ;  /* 0x0000003958087836 */ /* 0x000fe20000000000 */
[----:B------:R-:W-:Y:S01]  /*4f60*/  FSEL R185, R34, -INF , !P4 ;  /* 0xff80000022b97808 */ /* 0x000fe20006000000 */
[----:B------:R-:W-:Y:S01]  /*4f70*/  FFMA.FTZ R11, R9, UR12, R76 ;  /* 0x0000000c090b7c23 */ /* 0x000fe2000801004c */
[----:B------:R-:W-:Y:S01]  /*4f80*/  FSEL R176, R37, -INF , !P3 ;  /* 0xff80000025b07808 */ /* 0x000fe20005800000 */
[----:B------:R-:W-:Y:S01]  /*4f90*/  FFMA.FTZ R78, R9, UR12, R78 ;  /* 0x0000000c094e7c23 */ /* 0x000fe2000801004e */
[----:B------:R-:W-:-:S02]  /*4fa0*/  FSEL R173, R39, -INF , !P1 ;  /* 0xff80000027ad7808 */ /* 0x000fc40004800000 */
[C---:B------:R-:W-:Y:S02]  /*4fb0*/  ISETP.GE.AND P4, PT, R88.reuse, R201, PT ;  /* 0x000000c95800720c */ /* 0x040fe40003f86270 */
[C---:B------:R-:W-:Y:S02]  /*4fc0*/  ISETP.GE.AND P3, PT, R88.reuse, R200, PT ;  /* 0x000000c85800720c */ /* 0x040fe40003f66270 */
[----:B------:R-:W-:Y:S02]  /*4fd0*/  ISETP.GE.AND P1, PT, R88, R195, PT ;  /* 0x000000c35800720c */ /* 0x000fe40003f26270 */
[----:B------:R-:W-:Y:S02]  /*4fe0*/  I2FP.F32.U32 R10, R8 ;  /* 0x00000008000a7245 */ /* 0x000fe40000201000 */
[----:B------:R-:W-:Y:S02]  /*4ff0*/  FSEL R184, R35, -INF , !P5 ;  /* 0xff80000023b87808 */ /* 0x000fe40006800000 */
[----:B------:R-:W-:Y:S01]  /*5000*/  FSEL R248, R80, -INF , !P4 ;  /* 0xff80000050f87808 */ /* 0x000fe20006000000 */
[C---:B------:R-:W-:Y:S01]  /*5010*/  FFMA.FTZ R12, R10.reuse, UR12, R27 ;  /* 0x0000000c0a0c7c23 */ /* 0x040fe2000801001b */
[----:B------:R-:W-:Y:S01]  /*5020*/  FSEL R13, R13, -INF , !P3 ;  /* 0xff8000000d0d7808 */ /* 0x000fe20005800000 */
[C---:B------:R-:W-:Y:S01]  /*5030*/  FFMA.FTZ R29, R10.reuse, UR12, R29 ;  /* 0x0000000c0a1d7c23 */ /* 0x040fe2000801001d */
[----:B------:R-:W-:Y:S01]  /*5040*/  FSEL R11, R11, -INF , !P1 ;  /* 0xff8000000b0b7808 */ /* 0x000fe20004800000 */
[----:B------:R-:W-:Y:S01]  /*5050*/  FFMA.FTZ R9, R10, UR12, R31 ;  /* 0x0000000c0a097c23 */ /* 0x000fe2000801001f */
[----:B------:R-:W-:-:S02]  /*5060*/  ISETP.GE.AND P5, PT, R8, R201, PT ;  /* 0x000000c90800720c */ /* 0x000fc40003fa6270 */
[C---:B------:R-:W-:Y:S02]  /*5070*/  ISETP.GE.AND P4, PT, R8.reuse, R200, PT ;  /* 0x000000c80800720c */ /* 0x040fe40003f86270 */
[C---:B------:R-:W-:Y:S02]  /*5080*/  ISETP.GE.AND P3, PT, R8.reuse, R195, PT ;  /* 0x000000c30800720c */ /* 0x040fe40003f66270 */
[-C--:B------:R-:W-:Y:S01]  /*5090*/  ISETP.GE.AND P1, PT, R8, R189.reuse, PT ;  /* 0x000000bd0800720c */ /* 0x080fe20003f26270 */
[----:B------:R-:W-:Y:S01]  /*50a0*/  FFMA.FTZ R8, R10, UR12, R25 ;  /* 0x0000000c0a087c23 */ /* 0x000fe20008010019 */
[----:B------:R-:W-:Y:S02]  /*50b0*/  FSEL R186, R33, -INF , !P2 ;  /* 0xff80000021ba7808 */ /* 0x000fe40005000000 */
[----:B------:R-:W-:Y:S02]  /*50c0*/  ISETP.GE.AND P2, PT, R88, R189, PT ;  /* 0x000000bd5800720c */ /* 0x000fe40003f46270 */
        /* <DEDUP_REMOVED lines=18> */
[----:B------:R-:W-:Y:S01]  /*51f0*/  ISETP.GE.AND P2, PT, R191, UR4, PT ;  /* 0x00000004bf007c0c */ /* 0x000fe2000bf46270 */
[----:B------:R-:W-:-:S10]  /*5200*/  IMAD.U32 R15, RZ, RZ, UR7 ;  /* 0x00000007ff0f7e24 */ /* 0x000fd4000f8e00ff */
[----:B------:R-:W-:Y:S01]  /*5210*/  VOTEU.ALL UP0, P1 ;  /* 0x0000000000ff7886 */ /* 0x000fe20000800000 */
[----:B------:R-:W-:Y:S02]  /*5220*/  @!P1 LEA R17, P3, R17, UR26, 0x5 ;  /* 0x0000001a11119c11 */ /* 0x000fe4000f8628ff */
[-C--:B------:R-:W-:Y:S02]  /*5230*/  @!P2 LEA R32, P4, R18, R131.reuse, 0x1 ;  /* 0x000000831220a211 */ /* 0x080fe400078808ff */
[----:B------:R-:W-:Y:S01]  /*5240*/  @!UP0 UIADD3 UR36, UP1, UPT, UR36, UR26, URZ ;  /* 0x0000001a24248290 */ /* 0x000fe2000ff3e0ff */
[----:B------:R-:W-:Y:S02]  /*5250*/  @!P1 LEA.HI.X R16, R14, UR7, R16, 0x5, P3 ;  /* 0x000000070e109c11 */ /* 0x000fe400098f2c10 */
[C---:B------:R-:W-:Y:S01]  /*5260*/  @!P1 LEA R20, P3, R17.reuse, R131, 0x1 ;  /* 0x0000008311149211 */ /* 0x040fe200078608ff */
[----:B------:R-:W-:Y:S01]  /*5270*/  @!UP0 UIADD3.X UR17, UPT, UPT, UR17, UR7, URZ, UP1, !UPT ;  /* 0x0000000711118290 */ /* 0x000fe20008ffe4ff */
[-C--:B------:R-:W-:Y:S01]  /*5280*/  @!P2 LEA.HI.X R33, R18, R130.reuse, R15, 0x1, P4 ;  /* 0x000000821221a211 */ /* 0x080fe200020f0c0f */
[----:B------:R-:W-:Y:S01]  /*5290*/  IMAD.U32 R14, RZ, RZ, UR36 ;  /* 0x00000024ff0e7e24 */ /* 0x000fe2000f8e00ff */
[----:B------:R-:W-:-:S03]  /*52a0*/  @!P1 LEA.HI.X R21, R17, R130, R16, 0x1, P3 ;  /* 0x0000008211159211 */ /* 0x000fc600018f0c10 */
        /* <DEDUP_REMOVED lines=33> */
.L_x_1321:
[----:B------:R-:W-:Y:S05]  /*54c0*/  BSYNC.RECONVERGENT B0 ;  /* 0x0000000000007941 */ /* 0x000fea0003800200 */
.L_x_1320:
[----:B------:R-:W0:Y:S02]  /*54d0*/  LDGDEPBAR ;  /* 0x00000000000079af */ /* 0x000e240000000000 */
.L_x_1319:
[----:B------:R-:W-:Y:S01]  /*54e0*/  USHF.L.U32 UR4, UR13, 0x10, URZ ;  /* 0x000000100d047899 */ /* 0x000fe200080006ff */
[----:B------:R-:W-:Y:S01]  /*54f0*/  IMAD.U32 R169, RZ, RZ, UR13 ;  /* 0x0000000dffa97e24 */ /* 0x000fe2000f8e00ff */
[----:B------:R-:W-:Y:S01]  /*5500*/  FMNMX3.FTZ R55, R208, R30, R216, !PT ;  /* 0x0000001ed0377276 */ /* 0x000fe200078100d8 */
[----:B------:R-:W-:Y:S01]  /*5510*/  IMAD.WIDE.U32 R58, R3, -0x2daee0ad, RZ ;  /* 0xd2511f53033a7825 */ /* 0x000fe200078e00ff */
[----:B------:R-:W-:Y:S01]  /*5520*/  FMNMX3.FTZ R54, R248, R23, R26, !PT ;  /* 0x00000017f8367276 */ /* 0x000fe2000781001a */
[----:B------:R-:W-:Y:S01]  /*5530*/  USHF.L.U32 UR32, UR22, 0x1, URZ ;  /* 0x0000000116207899 */ /* 0x000fe200080006ff */
[----:B------:R-:W-:Y:S01]  /*5540*/  FMNMX3.FTZ R3, R55, R209, R179, !PT ;  /* 0x000000d137037276 */ /* 0x000fe200078100b3 */
[----:B------:R-:W-:Y:S01]  /*5550*/  IMAD.U32 R53, RZ, RZ, UR4 ;  /* 0x00000004ff357e24 */ /* 0x000fe2000f8e00ff */
[----:B------:R-:W-:Y:S01]  /*5560*/  FMNMX3.FTZ R57, R13, R244, R246, !PT ;  /* 0x000000f40d397276 */ /* 0x000fe200078100f6 */
[C---:B------:R-:W-:Y:S01]  /*5570*/  VIADD R204, R2.reuse, 0x4 ;  /* 0x0000000402cc7836 */ /* 0x040fe20000000000 */
[----:B------:R-:W-:Y:S01]  /*5580*/  FMNMX3.FTZ R3, R3, R196, R199, !PT ;  /* 0x000000c403037276 */ /* 0x000fe200078100c7 */
[----:B------:R-:W-:Y:S01]  /*5590*/  IMAD.WIDE.U32 R212, R2, -0x326172a9, RZ ;  /* 0xcd9e8d5702d47825 */ /* 0x000fe200078e00ff */
[----:B------:R-:W-:Y:S01]  /*55a0*/  LOP3.LUT R169, R169, 0xff0000, R53, 0xf8, !PT ;  /* 0x00ff0000a9a97812 */ /* 0x000fe200078ef835 */
[----:B------:R-:W-:Y:S01]  /*55b0*/  UIADD3 UR6, UPT, UPT, UR32, 0x1, URZ ;  /* 0x0000000120067890 */ /* 0x000fe2000fffe0ff */
[----:B------:R-:W-:Y:S01]  /*55c0*/  FMNMX3.FTZ R53, R11, R243, R245, !PT ;  /* 0x000000f30b357276 */ /* 0x000fe200078100f5 */
[----:B------:R-:W-:Y:S01]  /*55d0*/  IMAD.WIDE.U32 R204, R204, -0x326172a9, RZ ;  /* 0xcd9e8d57cccc7825 */ /* 0x000fe200078e00ff */
[----:B------:R-:W-:Y:S01]  /*55e0*/  FMNMX3.FTZ R2, R54, R69, R235, !PT ;  /* 0x0000004536027276 */ /* 0x000fe200078100eb */
[----:B------:R-:W-:Y:S01]  /*55f0*/  UIADD3 UR4, UPT, UPT, UR35, -0x4498517b, URZ ;  /* 0xbb67ae8523047890 */ /* 0x000fe2000fffe0ff */
[----:B------:R-:W-:Y:S01]  /*5600*/  FMNMX3.FTZ R53, R53, R218, R180, !PT ;  /* 0x000000da35357276 */ /* 0x000fe200078100b4 */
[----:B------:R-:W-:Y:S01]  /*5610*/  IMAD.U32 R70, RZ, RZ, UR35 ;  /* 0x00000023ff467e24 */ /* 0x000fe2000f8e00ff */
[----:B------:R-:W-:Y:S01]  /*5620*/  FMNMX3.FTZ R57, R57, R219, R172, !PT ;  /* 0x000000db39397276 */ /* 0x000fe200078100ac */
[----:B------:R-:W-:Y:S01]  /*5630*/  IMAD.U32 R64, RZ, RZ, UR6 ;  /* 0x00000006ff407e24 */ /* 0x000fe2000f8e00ff */
[----:B------:R-:W-:Y:S01]  /*5640*/  FMNMX3.FTZ R53, R53, R233, R231, !PT ;  /* 0x000000e935357276 */ /* 0x000fe200078100e7 */
[----:B------:R-:W-:Y:S01]  /*5650*/  STL.64 [R1+0x58], R58 ;  /* 0x0000583a01007387 */ /* 0x000fe20000100a00 */
        /* <DEDUP_REMOVED lines=9> */
[----:B------:R-:W-:Y:S01]  /*56f0*/  UIADD3 UR26, UPT, UPT, UR34, -0x255992d5, URZ ;  /* 0xdaa66d2b221a7890 */ /* 0x000fe2000fffe0ff */
[----:B------:R-:W-:Y:S01]  /*5700*/  FMNMX3.FTZ R53, R53, R143, R155, !PT ;  /* 0x0000008f35357276 */ /* 0x000fe2000781009b */
[----:B------:R-:W3:Y:S01]  /*5710*/  LDCU UR33, c[0x0][0x45c] ;  /* 0x00008b80ff2177ac */ /* 0x000ee20008000800 */
[----:B------:R-:W-:Y:S01]  /*5720*/  FMNMX3.FTZ R3, R3, R139, R157, !PT ;  /* 0x0000008b03037276 */ /* 0x000fe2000781009d */
[----:B------:R-:W-:Y:S01]  /*5730*/  IMAD.IADD R170, R188, 0x1, R190 ;  /* 0x00000001bcaa7824 */ /* 0x000fe200078e02be */
[----:B------:R-:W-:Y:S01]  /*5740*/  FMNMX3.FTZ R57, R57, R224, R146, !PT ;  /* 0x000000e039397276 */ /* 0x000fe20007810092 */
[----:B------:R-:W-:Y:S01]  /*5750*/  UIADD3 UR22, UPT, UPT, UR34, 0x78dde6e4, URZ ;  /* 0x78dde6e422167890 */ /* 0x000fe2000fffe0ff */
[----:B------:R-:W-:Y:S01]  /*5760*/  FMNMX3.FTZ R2, R2, R149, R148, !PT ;  /* 0x0000009502027276 */ /* 0x000fe20007810094 */
[----:B------:R-:W-:Y:S01]  /*5770*/  UIADD3 UR21, UPT, UPT, UR35, -0x126145ec, URZ ;  /* 0xed9eba1423157890 */ /* 0x000fe2000fffe0ff */
[----:B------:R-:W-:Y:S01]  /*5780*/  FMNMX3.FTZ R53, R53, R158, R182, !PT ;  /* 0x0000009e35357276 */ /* 0x000fe200078100b6 */
[----:B------:R-:W-:Y:S01]  /*5790*/  UIADD3 UR16, UPT, UPT, UR35, -0x56f99767, URZ ;  /* 0xa906689923107890 */ /* 0x000fe2000fffe0ff */
[----:B------:R-:W-:Y:S01]  /*57a0*/  FMNMX3.FTZ R3, R3, R156, R185, !PT ;  /* 0x0000009c03037276 */ /* 0x000fe200078100b9 */
[----:B------:R-:W-:Y:S01]  /*57b0*/  UIADD3 UR17, UPT, UPT, UR34, 0x1715609d, URZ ;  /* 0x1715609d22117890 */ /* 0x000fe2000fffe0ff */
[----:B------:R-:W-:Y:S01]  /*57c0*/  FMNMX3.FTZ R57, R57, R145, R151, !PT ;  /* 0x0000009139397276 */ /* 0x000fe20007810097 */
[----:B------:R-:W-:Y:S01]  /*57d0*/  UIADD3 UR15, UPT, UPT, UR34, -0x4ab325aa, URZ ;  /* 0xb54cda56220f7890 */ /* 0x000fe2000fffe0ff */
[----:B------:R-:W-:Y:S01]  /*57e0*/  FMNMX3.FTZ R2, R2, R147, R177, !PT ;  /* 0x0000009302027276 */ /* 0x000fe200078100b1 */
[----:B------:R-:W4:Y:S01]  /*57f0*/  LDCU.64 UR6, c[0x0][0x418] ;  /* 0x00008300ff0677ac */ /* 0x000f220008000a00 */
[----:B------:R-:W-:-:S02]  /*5800*/  FMNMX3.FTZ R53, R53, R186, R28, !PT ;  /* 0x000000ba35357276 */ /* 0x000fc4000781001c */
[----:B------:R-:W-:Y:S02]  /*5810*/  FMNMX3.FTZ R3, R3, R184, R24, !PT ;  /* 0x000000b803037276 */ /* 0x000fe40007810018 */
[C---:B------:R-:W-:Y:S02]  /*5820*/  LOP3.LUT R54, R0.reuse, UR34, R213, 0x96, !PT ;  /* 0x0000002200367c12 */ /* 0x040fe4000f8e96d5 */
[----:B------:R-:W-:Y:S02]  /*5830*/  LOP3.LUT R0, R0, UR34, R205, 0x96, !PT ;  /* 0x0000002200007c12 */ /* 0x000fe4000f8e96cd */
[----:B------:R-:W-:Y:S01]  /*5840*/  FMNMX3.FTZ R57, R57, R152, R207, !PT ;  /* 0x0000009839397276 */ /* 0x000fe200078100cf */
[----:B------:R-:W-:Y:S01]  /*5850*/  IMAD.WIDE.U32 R76, R54, -0x2daee0ad, RZ ;  /* 0xd2511f53364c7825 */ /* 0x000fe200078e00ff */
[----:B------:R-:W-:Y:S02]  /*5860*/  FMNMX3.FTZ R2, R2, R176, R22, !PT ;  /* 0x000000b002027276 */ /* 0x000fe40007810016 */
[----:B------:R-:W-:Y:S01]  /*5870*/  FMNMX.FTZ R53, R10, R53, !PT ;  /* 0x000000350a357209 */ /* 0x000fe20007810000 */
[----:B------:R-:W-:Y:S01]  /*5880*/  IMAD.WIDE.U32 R86, R0, -0x2daee0ad, RZ ;  /* 0xd2511f5300567825 */ /* 0x000fe200078e00ff */
[----:B------:R-:W-:Y:S01]  /*5890*/  FMNMX.FTZ R3, R9, R3, !PT ;  /* 0x0000000309037209 */ /* 0x000fe20007810000 */
[----:B------:R-:W-:Y:S01]  /*58a0*/  STL.64 [R1+0x50], R76 ;  /* 0x0000504c01007387 */ /* 0x000fe20000100a00 */
[----:B------:R-:W-:-:S02]  /*58b0*/  FMNMX3.FTZ R57, R57, R173, R228, !PT ;  /* 0x000000ad39397276 */ /* 0x000fc400078100e4 */
[----:B------:R-:W-:Y:S01]  /*58c0*/  FMNMX.FTZ R2, R8, R2, !PT ;  /* 0x0000000208027209 */ /* 0x000fe20007810000 */
[----:B------:R-:W5:Y:S01]  /*58d0*/  SHFL.BFLY PT, R66, R53, 0x2, 0x1f ;  /* 0x0c401f0035427f89 */ /* 0x000f6200000e0000 */
[----:B------:R-:W-:Y:S02]  /*58e0*/  FMNMX.FTZ R57, R12, R57, !PT ;  /* 0x000000390c397209 */ /* 0x000fe40007810000 */
[C---:B------:R-:W-:Y:S01]  /*58f0*/  LOP3.LUT R210, R58.reuse, UR4, R77, 0x96, !PT ;  /* 0x000000043ad27c12 */ /* 0x040fe2000f8e964d */
[----:B------:R-:W1:Y:S01]  /*5900*/  SHFL.BFLY PT, R63, R3, 0x2, 0x1f ;  /* 0x0c401f00033f7f89 */ /* 0x000e6200000e0000 */
[----:B------:R-:W-:Y:S01]  /*5910*/  LOP3.LUT R0, R58, UR4, R87, 0x96, !PT ;  /* 0x000000043a007c12 */ /* 0x000fe2000f8e9657 */
[----:B------:R-:W-:Y:S01]  /*5920*/  UIADD3 UR4, UPT, UPT, UR35, 0x646e171e, URZ ;  /* 0x646e171e23047890 */ /* 0x000fe2000fffe0ff */
[--C-:B------:R-:W-:Y:S01]  /*5930*/  LOP3.LUT R70, R70, UR32, R59.reuse, 0x96, !PT ;  /* 0x0000002046467c12 */ /* 0x100fe2000f8e963b */
[----:B------:R-:W2:Y:S01]  /*5940*/  SHFL.BFLY PT, R58, R2, 0x2, 0x1f ;  /* 0x0c401f00023a7f89 */ /* 0x000ea200000e0000 */
[----:B------:R-:W-:Y:S01]  /*5950*/  LOP3.LUT R64, R64, UR35, R59, 0x96, !PT ;  /* 0x0000002340407c12 */ /* 0x000fe2000f8e963b */
[----:B------:R-:W-:Y:S01]  /*5960*/  IMAD.WIDE.U32 R210, R210, -0x326172a9, RZ ;  /* 0xcd9e8d57d2d27825 */ /* 0x000fe200078e00ff */
[----:B------:R-:W-:Y:S01]  /*5970*/  LEA R170, R170, UR5, 0x1 ;  /* 0x00000005aaaa7c11 */ /* 0x000fe2000f8e08ff */
[----:B------:R-:W3:Y:S02]  /*5980*/  SHFL.BFLY PT, R67, R57, 0x2, 0x1f ;  /* 0x0c401f0039437f89 */ /* 0x000ee400000e0000 */
[----:B------:R-:W-:-:S02]  /*5990*/  IMAD.WIDE.U32 R70, R70, -0x326172a9, RZ ;  /* 0xcd9e8d5746467825 */ /* 0x000fc400078e00ff */
[----:B------:R-:W-:Y:S02]  /*59a0*/  STL.64 [R1+0x48], R86 ;  /* 0x0000485601007387 */ /* 0x000fe40000100a00 */
[----:B------:R-:W-:Y:S01]  /*59b0*/  IMAD.WIDE.U32 R64, R64, -0x326172a9, RZ ;  /* 0xcd9e8d5740407825 */ /* 0x000fe200078e00ff */
[----:B------:R-:W-:Y:S02]  /*59c0*/  LOP3.LUT R55, R212, UR31, R71, 0x96, !PT ;  /* 0x0000001fd4377c12 */ /* 0x000fe4000f8e9647 */
[----:B------:R-:W-:Y:S01]  /*59d0*/  LOP3.LUT R54, R70, UR30, R211, 0x96, !PT ;  /* 0x0000001e46367c12 */ /* 0x000fe2000f8e96d3 */
[----:B------:R-:W-:Y:S01]  /*59e0*/  IMAD.WIDE.U32 R82, R0, -0x326172a9, RZ ;  /* 0xcd9e8d5700527825 */ /* 0x000fe200078e00ff */
[----:B------:R-:W-:Y:S02]  /*59f0*/  LOP3.LUT R56, R212, UR31, R65, 0x96, !PT ;  /* 0x0000001fd4387c12 */ /* 0x000fe4000f8e9641 */
[----:B------:R-:W-:Y:S01]  /*5a00*/  LOP3.LUT R72, R64, UR30, R211, 0x96, !PT ;  /* 0x0000001e40487c12 */ /* 0x000fe2000f8e96d3 */
[----:B------:R-:W-:Y:S01]  /*5a10*/  IMAD.WIDE.U32 R84, R55, -0x2daee0ad, RZ ;  /* 0xd2511f5337547825 */ /* 0x000fe200078e00ff */
[C---:B------:R-:W-:Y:S01]  /*5a20*/  LOP3.LUT R74, R204.reuse, UR31, R71, 0x96, !PT ;  /* 0x0000001fcc4a7c12 */ /* 0x040fe2000f8e9647 */
[----:B------:R-:W-:Y:S01]  /*5a30*/  STL.64 [R1+0x40], R82 ;  /* 0x0000405201007387 */ /* 0x000fe20000100a00 */
[----:B------:R-:W-:Y:S01]  /*5a40*/  LOP3.LUT R0, R204, UR31, R65, 0x96, !PT ;  /* 0x0000001fcc007c12 */ /* 0x000fe2000f8e9641 */
[----:B------:R-:W-:Y:S01]  /*5a50*/  IMAD.WIDE.U32 R54, R54, -0x2daee0ad, RZ ;  /* 0xd2511f5336367825 */ /* 0x000fe200078e00ff */
[----:B-----5:R-:W-:-:S02]  /*5a60*/  FMNMX.FTZ R66, R53, R66, !PT ;  /* 0x0000004235427209 */ /* 0x020fc40007810000 */
[----:B-1----:R-:W-:Y:S01]  /*5a70*/  FMNMX.FTZ R63, R3, R63, !PT ;  /* 0x0000003f033f7209 */ /* 0x002fe20007810000 */
[----:B------:R-:W-:Y:S01]  /*5a80*/  IMAD.WIDE.U32 R60, R56, -0x2daee0ad, RZ ;  /* 0xd2511f53383c7825 */ /* 0x000fe200078e00ff */
[----:B------:R-:W-:Y:S02]  /*5a90*/  LOP3.LUT R84, R84, UR25, R55, 0x96, !PT ;  /* 0x0000001954547c12 */ /* 0x000fe4000f8e9637 */
[----:B--2---:R-:W-:Y:S01]  /*5aa0*/  FMNMX.FTZ R58, R2, R58, !PT ;  /* 0x0000003a023a7209 */ /* 0x004fe20007810000 */
[----:B------:R-:W-:Y:S01]  /*5ab0*/  IMAD.WIDE.U32 R72, R72, -0x2daee0ad, RZ ;  /* 0xd2511f5348487825 */ /* 0x000fe200078e00ff */
[----:B------:R-:W-:Y:S01]  /*5ac0*/  LOP3.LUT R55, R76, UR27, R61, 0x96, !PT ;  /* 0x0000001b4c377c12 */ /* 0x000fe2000f8e963d */
[----:B------:R-:W1:Y:S01]  /*5ad0*/  SHFL.BFLY PT, R2, R66, 0x1, 0x1f ;  /* 0x0c201f0042027f89 */ /* 0x000e6200000e0000 */
[----:B---3--:R-:W-:Y:S01]  /*5ae0*/  FMNMX.FTZ R67, R57, R67, !PT ;  /* 0x0000004339437209 */ /* 0x008fe20007810000 */
[----:B------:R-:W-:Y:S01]  /*5af0*/  IMAD.WIDE.U32 R74, R74, -0x2daee0ad, RZ ;  /* 0xd2511f534a4a7825 */ /* 0x000fe200078e00ff */
[----:B------:R-:W-:Y:S01]  /*5b00*/  LOP3.LUT R56, R60, UR25, R73, 0x96, !PT ;  /* 0x000000193c387c12 */ /* 0x000fe2000f8e9649 */
[----:B------:R-:W2:Y:S01]  /*5b10*/  SHFL.BFLY PT, R132, R58, 0x1, 0x1f ;  /* 0x0c201f003a847f89 */ /* 0x000ea200000e0000 */
[----:B------:R-:W-:Y:S01]  /*5b20*/  LOP3.LUT R80, R76, UR27, R85, 0x96, !PT ;  /* 0x0000001b4c507c12 */ /* 0x000fe2000f8e9655 */
[----:B------:R-:W-:Y:S01]  /*5b30*/  IMAD.WIDE.U32 R60, R0, -0x2daee0ad, RZ ;  /* 0xd2511f53003c7825 */ /* 0x000fe200078e00ff */
[----:B------:R-:W-:Y:S01]  /*5b40*/  LOP3.LUT R78, R86, UR27, R75, 0x96, !PT ;  /* 0x0000001b564e7c12 */ /* 0x000fe2000f8e964b */
[----:B------:R-:W3:Y:S01]  /*5b50*/  SHFL.BFLY PT, R0, R63, 0x1, 0x1f ;  /* 0x0c201f003f007f89 */ /* 0x000ee200000e0000 */
[--C-:B------:R-:W-:Y:S01]  /*5b60*/  LOP3.LUT R70, R70, UR30, R83.reuse, 0x96, !PT ;  /* 0x0000001e46467c12 */ /* 0x100fe2000f8e9653 */
[----:B------:R-:W-:Y:S01]  /*5b70*/  IMAD.WIDE.U32 R80, R80, -0x326172a9, RZ ;  /* 0xcd9e8d5750507825 */ /* 0x000fe200078e00ff */
[----:B------:R-:W-:Y:S01]  /*5b80*/  LOP3.LUT R64, R64, UR30, R83, 0x96, !PT ;  /* 0x0000001e40407c12 */ /* 0x000fe2000f8e9653 */
[----:B------:R-:W5:Y:S01]  /*5b90*/  SHFL.BFLY PT, R3, R67, 0x1, 0x1f ;  /* 0x0c201f0043037f89 */ /* 0x000f6200000e0000 */
[----:B------:R-:W-:Y:S01]  /*5ba0*/  LOP3.LUT R53, R86, UR27, R61, 0x96, !PT ;  /* 0x0000001b56357c12 */ /* 0x000fe2000f8e963d */
        /* <DEDUP_REMOVED lines=17> */
[----:B-----5:R-:W-:Y:S01]  /*5cc0*/  FMNMX.FTZ R3, R67, R3, !PT ;  /* 0x0000000343037209 */ /* 0x020fe20007810000 */
[----:B------:R-:W-:Y:S01]  /*5cd0*/  IMAD.WIDE.U32 R56, R56, -0x326172a9, RZ ;  /* 0xcd9e8d5738387825 */ /* 0x000fe200078e00ff */
[----:B------:R-:W-:-:S03]  /*5ce0*/  FSETP.NEU.FTZ.AND P2, PT, R2, -INF , PT ;  /* 0xff8000000200780b */ /* 0x000fc60003f5d000 */
[----:B------:R-:W-:Y:S01]  /*5cf0*/  FMUL.FTZ R178, R0, UR33 ;  /* 0x0000002100b27c20 */ /* 0x000fe20008410000 */
[----:B------:R-:W-:Y:S01]  /*5d00*/  FSETP.NEU.FTZ.AND P1, PT, R3, -INF , PT ;  /* 0xff8000000300780b */ /* 0x000fe20003f3d000 */
[----:B------:R-:W-:Y:S01]  /*5d10*/  IMAD.WIDE.U32 R76, R76, -0x2daee0ad, RZ ;  /* 0xd2511f534c4c7825 */ /* 0x000fe200078e00ff */
[----:B------:R-:W-:-:S03]  /*5d20*/  LOP3.LUT R250, R250, UR22, R57, 0x96, !PT ;  /* 0x00000016fafa7c12 */ /* 0x000fc6000f8e9639 */
[----:B------:R-:W-:Y:S01]  /*5d30*/  FMUL.FTZ R220, R3, UR33 ;  /* 0x0000002103dc7c20 */ /* 0x000fe20008410000 */
[----:B------:R-:W-:Y:S01]  /*5d40*/  FSEL R174, R174, RZ, P2 ;  /* 0x000000ffaeae7208 */ /* 0x000fe20001000000 */
[----:B------:R-:W-:Y:S01]  /*5d50*/  IMAD.WIDE.U32 R80, R53, -0x326172a9, RZ ;  /* 0xcd9e8d5735507825 */ /* 0x000fe200078e00ff */
[----:B------:R-:W-:Y:S02]  /*5d60*/  LOP3.LUT R53, R210, UR26, R251, 0x96, !PT ;  /* 0x0000001ad2357c12 */ /* 0x000fe4000f8e96fb */
[----:B------:R-:W-:Y:S01]  /*5d70*/  LOP3.LUT R54, R54, UR21, R77, 0x96, !PT ;  /* 0x0000001536367c12 */ /* 0x000fe2000f8e964d */
[----:B------:R-:W-:Y:S01]  /*5d80*/  IMAD.WIDE.U32 R74, R74, -0x326172a9, RZ ;  /* 0xcd9e8d574a4a7825 */ /* 0x000fe200078e00ff */
[----:B------:R-:W-:-:S03]  /*5d90*/  LOP3.LUT R57, R82, UR26, R81, 0x96, !PT ;  /* 0x0000001a52397c12 */ /* 0x000fc6000f8e9651 */
[----:B------:R-:W-:Y:S01]  /*5da0*/  FFMA.FTZ R243, R243, UR33, -R174 ;  /* 0x00000021f3f37c23 */ /* 0x000fe200080108ae */
[----:B------:R-:W-:Y:S01]  /*5db0*/  FSETP.NEU.FTZ.AND P2, PT, R132, -INF , PT ;  /* 0xff8000008400780b */ /* 0x000fe20003f5d000 */
[----:B------:R-:W-:Y:S01]  /*5dc0*/  IMAD.WIDE.U32 R60, R60, -0x326172a9, RZ ;  /* 0xcd9e8d573c3c7825 */ /* 0x000fe200078e00ff */
[----:B------:R-:W-:-:S03]  /*5dd0*/  LOP3.LUT R59, R78, UR22, R75, 0x96, !PT ;  /* 0x000000164e3b7c12 */ /* 0x000fc6000f8e964b */
[----:B------:R-:W-:Y:S01]  /*5de0*/  FFMA.FTZ R245, R245, UR33, -R174 ;  /* 0x00000021f5f57c23 */ /* 0x000fe200080108ae */
[----:B------:R-:W-:Y:S01]  /*5df0*/  FSEL R187, R187, RZ, P2 ;  /* 0x000000ffbbbb7208 */ /* 0x000fe20001000000 */
[----:B------:R-:W-:Y:S01]  /*5e00*/  IMAD.WIDE.U32 R62, R62, -0x2daee0ad, RZ ;  /* 0xd2511f533e3e7825 */ /* 0x000fe200078e00ff */
[----:B------:R-:W-:Y:S01]  /*5e10*/  LOP3.LUT R55, R80, UR22, R61, 0x96, !PT ;  /* 0x0000001650377c12 */ /* 0x000fe2000f8e963d */
[----:B------:R-:W-:Y:S01]  /*5e20*/  MUFU.EX2 R243, R243 ;  /* 0x000000f300f37308 */ /* 0x000fe20000000800 */
[----:B------:R-:W-:Y:S01]  /*5e30*/  FSEL R220, R220, RZ, P1 ;  /* 0x000000ffdcdc7208 */ /* 0x000fe20000800000 */
[----:B------:R-:W-:Y:S01]  /*5e40*/  IMAD.WIDE.U32 R70, R70, -0x326172a9, RZ ;  /* 0xcd9e8d5746467825 */ /* 0x000fe200078e00ff */
[----:B------:R-:W-:-:S03]  /*5e50*/  LOP3.LUT R58, R76, UR16, R63, 0x96, !PT ;  /* 0x000000104c3a7c12 */ /* 0x000fc6000f8e963f */
[--C-:B------:R-:W-:Y:S01]  /*5e60*/  FFMA.FTZ R248, R248, UR33, -R187.reuse ;  /* 0x00000021f8f87c23 */ /* 0x100fe200080108bb */
[----:B------:R-:W-:Y:S01]  /*5e70*/  FFMA.FTZ R247, R23, UR33, -R187 ;  /* 0x0000002117f77c23 */ /* 0x000fe200080108bb */
[----:B------:R-:W-:-:S04]  /*5e80*/  IMAD.WIDE.U32 R82, R53, -0x2daee0ad, RZ ;  /* 0xd2511f5335527825 */ /* 0x000fc800078e00ff */
[--C-:B------:R-:W-:Y:S01]  /*5e90*/  FFMA.FTZ R78, R13, UR33, -R220.reuse ;  /* 0x000000210d4e7c23 */ /* 0x100fe200080108dc */
[--C-:B------:R-:W-:Y:S01]  /*5ea0*/  FFMA.FTZ R244, R244, UR33, -R220.reuse ;  /* 0x00000021f4f47c23 */ /* 0x100fe200080108dc */
[----:B------:R-:W-:Y:S01]  /*5eb0*/  FSETP.NEU.FTZ.AND P1, PT, R0, -INF , PT ;  /* 0xff8000000000780b */ /* 0x000fe20003f3d000 */
[----:B------:R-:W-:Y:S01]  /*5ec0*/  IMAD.WIDE.U32 R66, R54, -0x326172a9, RZ ;  /* 0xcd9e8d5736427825 */ /* 0x000fe200078e00ff */
[----:B------:R-:W-:Y:S01]  /*5ed0*/  LOP3.LUT R54, R74, UR17, R71, 0x96, !PT ;  /* 0x000000114a367c12 */ /* 0x000fe2000f8e9647 */
[----:B------:R-:W-:Y:S01]  /*5ee0*/  MUFU.EX2 R248, R248 ;  /* 0x000000f800f87308 */ /* 0x000fe20000000800 */
[----:B------:R-:W-:Y:S01]  /*5ef0*/  LOP3.LUT R53, R72, UR21, R83, 0x96, !PT ;  /* 0x0000001548357c12 */ /* 0x000fe2000f8e9653 */
[----:B------:R-:W-:Y:S01]  /*5f00*/  IMAD.WIDE.U32 R250, R250, -0x2daee0ad, RZ ;  /* 0xd2511f53fafa7825 */ /* 0x000fe200078e00ff */
[----:B------:R-:W-:Y:S01]  /*5f10*/  LOP3.LUT R84, R84, UR17, R67, 0x96, !PT ;  /* 0x0000001154547c12 */ /* 0x000fe2000f8e9643 */
[----:B------:R-:W1:Y:S02]  /*5f20*/  MUFU.EX2 R247, R247 ;  /* 0x000000f700f77308 */ /* 0x000e640000000800 */
[--C-:B------:R-:W-:Y:S01]  /*5f30*/  FFMA.FTZ R246, R246, UR33, -R220.reuse ;  /* 0x00000021f6f67c23 */ /* 0x100fe200080108dc */
[----:B------:R-:W-:Y:S01]  /*5f40*/  IMAD.WIDE.U32 R74, R57, -0x2daee0ad, RZ ;  /* 0xd2511f53394a7825 */ /* 0x000fe200078e00ff */
[----:B------:R-:W-:Y:S01]  /*5f50*/  LOP3.LUT R82, R82, UR16, R251, 0x96, !PT ;  /* 0x0000001052527c12 */ /* 0x000fe2000f8e96fb */
[----:B------:R-:W-:Y:S02]  /*5f60*/  MUFU.EX2 R78, R78 ;  /* 0x0000004e004e7308 */ /* 0x000fe40000000800 */
[----:B------:R-:W-:Y:S01]  /*5f70*/  FFMA.FTZ R219, R219, UR33, -R220 ;  /* 0x00000021dbdb7c23 */ /* 0x000fe200080108dc */
[----:B------:R-:W-:Y:S01]  /*5f80*/  IMAD.WIDE.U32 R72, R59, -0x2daee0ad, RZ ;  /* 0xd2511f533b487825 */ /* 0x000fe200078e00ff */
[----:B------:R-:W-:Y:S01]  /*5f90*/  FSEL R178, R178, RZ, P1 ;  /* 0x000000ffb2b27208 */ /* 0x000fe20000800000 */
[----:B------:R-:W2:Y:S02]  /*5fa0*/  MUFU.EX2 R244, R244 ;  /* 0x000000f400f47308 */ /* 0x000ea40000000800 */
[----:B------:R-:W-:Y:S01]  /*5fb0*/  FFMA.FTZ R236, R69, UR33, -R187 ;  /* 0x0000002145ec7c23 */ /* 0x000fe200080108bb */
[----:B------:R-:W-:Y:S01]  /*5fc0*/  IMAD.WIDE.U32 R100, R55, -0x2daee0ad, RZ ;  /* 0xd2511f5337647825 */ /* 0x000fe200078e00ff */
[----:B------:R-:W-:Y:S01]  /*5fd0*/  LOP3.LUT R96, R96, UR16, R73, 0x96, !PT ;  /* 0x0000001060607c12 */ /* 0x000fe2000f8e9649 */
[----:B------:R-:W-:Y:S02]  /*5fe0*/  MUFU.EX2 R246, R246 ;  /* 0x000000f600f67308 */ /* 0x000fe40000000800 */
[----:B------:R-:W-:Y:S01]  /*5ff0*/  FFMA.FTZ R208, R208, UR33, -R178 ;  /* 0x00000021d0d07c23 */ /* 0x000fe200080108b2 */
[----:B------:R-:W-:Y:S01]  /*6000*/  IMAD.WIDE.U32 R58, R58, -0x326172a9, RZ ;  /* 0xcd9e8d573a3a7825 */ /* 0x000fe200078e00ff */
[----:B------:R-:W-:Y:S01]  /*6010*/  LOP3.LUT R63, R74, UR16, R101, 0x96, !PT ;  /* 0x000000104a3f7c12 */ /* 0x000fe2000f8e9665 */
[----:B------:R-:W3:Y:S01]  /*6020*/  MUFU.EX2 R219, R219 ;  /* 0x000000db00db7308 */ /* 0x000ee20000000800 */
[----:B-1----:R-:W-:Y:S01]  /*6030*/  F2FP.BF16.F32.PACK_AB R198, R247, R248 ;  /* 0x000000f8f7c6723e */ /* 0x002fe200000010ff */
[----:B------:R-:W-:Y:S01]  /*6040*/  IMAD.WIDE.U32 R84, R84, -0x2daee0ad, RZ ;  /* 0xd2511f5354547825 */ /* 0x000fe200078e00ff */
[----:B------:R-:W-:-:S03]  /*6050*/  LOP3.LUT R74, R66, UR15, R59, 0x96, !PT ;  /* 0x0000000f424a7c12 */ /* 0x000fc6000f8e963b */
[----:B------:R-:W-:Y:S01]  /*6060*/  FFMA.FTZ R59, R11, UR33, -R174 ;  /* 0x000000210b3b7c23 */ /* 0x000fe200080108ae */
[----:B------:R-:W-:Y:S01]  /*6070*/  PRMT R93, R58, 0x7773, RZ ;  /* 0x000077733a5d7816 */ /* 0x000fe200000000ff */
[----:B------:R-:W-:Y:S01]  /*6080*/  IMAD.WIDE.U32 R66, R53, -0x326172a9, RZ ;  /* 0xcd9e8d5735427825 */ /* 0x000fe200078e00ff */
[----:B------:R-:W-:-:S03]  /*6090*/  LOP3.LUT R73, R62, UR4, R85, 0x96, !PT ;  /* 0x000000043e497c12 */ /* 0x000fc6000f8e9655 */
[----:B------:R-:W-:Y:S01]  /*60a0*/  FFMA.FTZ R76, R30, UR33, -R178 ;  /* 0x000000211e4c7c23 */ /* 0x000fe200080108b2 */
[----:B------:R-:W-:Y:S01]  /*60b0*/  PRMT R53, R58, 0x7770, RZ ;  /* 0x000077703a357816 */ /* 0x000fe200000000ff */
[----:B------:R-:W-:Y:S01]  /*60c0*/  IMAD.WIDE.U32 R82, R82, -0x326172a9, RZ ;  /* 0xcd9e8d5752527825 */ /* 0x000fe200078e00ff */
[----:B------:R-:W-:Y:S01]  /*60d0*/  LOP3.LUT R206, R56, UR17, R67, 0x96, !PT ;  /* 0x0000001138ce7c12 */ /* 0x000fe2000f8e9643 */
[----:B------:R-:W1:Y:S01]  /*60e0*/  MUFU.EX2 R59, R59 ;  /* 0x0000003b003b7308 */ /* 0x000e620000000800 */
[----:B------:R-:W-:Y:S01]  /*60f0*/  PRMT R92, R58, 0x7772, RZ ;  /* 0x000077723a5c7816 */ /* 0x000fe200000000ff */
[----:B------:R-:W-:Y:S01]  /*6100*/  IMAD.MOV.U32 R85, RZ, RZ, R58 ;  /* 0x000000ffff557224 */ /* 0x000fe200078e003a */
[----:B------:R-:W-:Y:S01]  /*6110*/  LOP3.LUT R56, R66, UR15, R83, 0x96, !PT ;  /* 0x0000000f42387c12 */ /* 0x000fe2000f8e9653 */
[----:B------:R-:W-:Y:S01]  /*6120*/  IMAD.WIDE.U32 R54, R54, -0x2daee0ad, RZ ;  /* 0xd2511f5336367825 */ /* 0x000fe200078e00ff */
[----:B------:R-:W-:-:S03]  /*6130*/  PRMT R83, R58, 0x7771, RZ ;  /* 0x000077713a537816 */ /* 0x000fc600000000ff */
[----:B------:R-:W-:Y:S01]  /*6140*/  FFMA.FTZ R237, R26, UR33, -R187 ;  /* 0x000000211aed7c23 */ /* 0x000fe200080108bb */
[C---:B------:R-:W-:Y:S01]  /*6150*/  LOP3.LUT R57, R74.reuse, 0xffff, RZ, 0xc0, !PT ;  /* 0x0000ffff4a397812 */ /* 0x040fe200078ec0ff */
[----:B------:R-:W-:Y:S01]  /*6160*/  IMAD.MOV.U32 R81, RZ, RZ, R54 ;  /* 0x000000ffff517224 */ /* 0x000fe200078e0036 */
[----:B------:R-:W-:Y:S01]  /*6170*/  PRMT R58, R74, 0x7632, R58 ;  /* 0x000076324a3a7816 */ /* 0x000fe2000000003a */
[----:B------:R-:W-:Y:S01]  /*6180*/  IMAD.WIDE.U32 R96, R96, -0x326172a9, RZ ;  /* 0xcd9e8d5760607825 */ /* 0x000fe200078e00ff */
[----:B------:R-:W-:Y:S01]  /*6190*/  SHF.R.U32.HI R57, RZ, 0x8, R57 ;  /* 0x00000008ff397819 */ /* 0x000fe20000011639 */
[----:B------:R-:W-:Y:S01]  /*61a0*/  MUFU.EX2 R208, R208 ;  /* 0x000000d000d07308 */ /* 0x000fe20000000800 */
[----:B------:R-:W-:Y:S01]  /*61b0*/  LOP3.LUT R58, R58, 0xff, RZ, 0xc0, !PT ;  /* 0x000000ff3a3a7812 */ /* 0x000fe200078ec0ff */
[----:B------:R-:W-:Y:S01]  /*61c0*/  FFMA.FTZ R218, R218, UR33, -R174 ;  /* 0x00000021dada7c23 */ /* 0x000fe200080108ae */
[C---:B------:R-:W-:Y:S01]  /*61d0*/  PRMT R62, R54.reuse, 0x7770, RZ ;  /* 0x00007770363e7816 */ /* 0x040fe200000000ff */
[----:B------:R-:W5:Y:S01]  /*61e0*/  MUFU.EX2 R76, R76 ;  /* 0x0000004c004c7308 */ /* 0x000f620000000800 */
[----:B------:R-:W-:Y:S01]  /*61f0*/  PRMT R77, R54, 0x7771, RZ ;  /* 0x00007771364d7816 */ /* 0x000fe200000000ff */
[--C-:B------:R-:W-:Y:S01]  /*6200*/  FFMA.FTZ R216, R216, UR33, -R178.reuse ;  /* 0x00000021d8d87c23 */ /* 0x100fe200080108b2 */
[C---:B------:R-:W-:Y:S01]  /*6210*/  PRMT R87, R54.reuse, 0x7772, RZ ;  /* 0x0000777236577816 */ /* 0x040fe200000000ff */
[----:B------:R-:W-:Y:S01]  /*6220*/  MUFU.EX2 R237, R237 ;  /* 0x000000ed00ed7308 */ /* 0x000fe20000000800 */
[----:B------:R-:W-:Y:S01]  /*6230*/  PRMT R68, R54, 0x7773, RZ ;  /* 0x0000777336447816 */ /* 0x000fe200000000ff */
[----:B------:R-:W-:Y:S01]  /*6240*/  FFMA.FTZ R209, R209, UR33, -R178 ;  /* 0x00000021d1d17c23 */ /* 0x000fe200080108b2 */
[----:B------:R-:W-:Y:S01]  /*6250*/  LOP3.LUT R54, R57, 0xffff, RZ, 0xc0, !PT ;  /* 0x0000ffff39367812 */ /* 0x000fe200078ec0ff */
[----:B------:R-:W4:Y:S01]  /*6260*/  MUFU.EX2 R236, R236 ;  /* 0x000000ec00ec7308 */ /* 0x000f220000000800 */
[----:B------:R-:W-:Y:S01]  /*6270*/  ISETP.LE.U32.AND P2, PT, R58, UR13, PT ;  /* 0x0000000d3a007c0c */ /* 0x000fe2000bf43070 */
[--C-:B------:R-:W-:Y:S01]  /*6280*/  FFMA.FTZ R235, R235, UR33, -R187.reuse ;  /* 0x00000021ebeb7c23 */ /* 0x100fe200080108bb */
[----:B------:R-:W-:Y:S01]  /*6290*/  ISETP.LE.U32.AND P4, PT, R54, UR13, PT ;  /* 0x0000000d36007c0c */ /* 0x000fe2000bf83070 */
[----:B------:R-:W-:Y:S01]  /*62a0*/  MUFU.EX2 R245, R245 ;  /* 0x000000f500f57308 */ /* 0x000fe20000000800 */
[----:B------:R-:W-:Y:S01]  /*62b0*/  LOP3.LUT R58, R74, 0xff, RZ, 0xc0, !PT ;  /* 0x000000ff4a3a7812 */ /* 0x000fe200078ec0ff */
[----:B------:R-:W-:Y:S01]  /*62c0*/  FFMA.FTZ R183, R183, UR33, -R187 ;  /* 0x00000021b7b77c23 */ /* 0x000fe200080108bb */
[----:B--2---:R-:W-:Y:S01]  /*62d0*/  F2FP.BF16.F32.PACK_AB R215, R244, R78 ;  /* 0x0000004ef4d7723e */ /* 0x004fe200000010ff */
[----:B------:R-:W2:Y:S01]  /*62e0*/  MUFU.EX2 R218, R218 ;  /* 0x000000da00da7308 */ /* 0x000ea20000000800 */
[----:B------:R-:W-:Y:S01]  /*62f0*/  LOP3.LUT R70, R70, UR15, R97, 0x96, !PT ;  /* 0x0000000f46467c12 */ /* 0x000fe2000f8e9661 */
[----:B------:R-:W-:Y:S01]  /*6300*/  FFMA.FTZ R172, R172, UR33, -R220 ;  /* 0x00000021acac7c23 */ /* 0x000fe200080108dc */
[----:B------:R-:W-:Y:S01]  /*6310*/  ISETP.LE.U32.AND P5, PT, R58, UR13, PT ;  /* 0x0000000d3a007c0c */ /* 0x000fe2000bfa3070 */
[----:B------:R-:W-:Y:S01]  /*6320*/  MUFU.EX2 R216, R216 ;  /* 0x000000d800d87308 */ /* 0x000fe20000000800 */
[----:B------:R-:W-:Y:S01]  /*6330*/  PRMT R197, R198, 0x7632, R197 ;  /* 0x00007632c6c57816 */ /* 0x000fe200000000c5 */
[----:B------:R-:W-:Y:S01]  /*6340*/  @!P2 HFMA2.BF16_V2 R52, -RZ.H0_H0, RZ.H0_H0, -R215.H0_H0 ;  /* 0x200000ffff34a231 */ /* 0x000fe200003409d7 */
[C---:B------:R-:W-:Y:S01]  /*6350*/  PRMT R203, R215.reuse, 0x7632, R203 ;  /* 0x00007632d7cb7816 */ /* 0x040fe200000000cb */
[----:B------:R-:W2:Y:S01]  /*6360*/  MUFU.EX2 R209, R209 ;  /* 0x000000d100d17308 */ /* 0x000ea20000000800 */
[C---:B------:R-:W-:Y:S01]  /*6370*/  LOP3.LUT R69, R70.reuse, 0xff, RZ, 0xc0, !PT ;  /* 0x000000ff46457812 */ /* 0x040fe200078ec0ff */
[----:B------:R-:W-:Y:S01]  /*6380*/  @!P4 HFMA2.BF16_V2 R50, -RZ.H0_H0, RZ.H0_H0, -R197.H0_H0 ;  /* 0x200000ffff32c231 */ /* 0x000fe200003409c5 */
[----:B------:R-:W-:Y:S01]  /*6390*/  PRMT R117, R215, 0x5410, R203 ;  /* 0x00005410d7757816 */ /* 0x000fe200000000cb */
[----:B------:R-:W-:Y:S01]  /*63a0*/  MUFU.EX2 R235, R235 ;  /* 0x000000eb00eb7308 */ /* 0x000fe20000000800 */
[----:B------:R-:W-:Y:S01]  /*63b0*/  PRMT R66, R70, 0x7632, R66 ;  /* 0x0000763246427816 */ /* 0x000fe20000000042 */
[----:B------:R-:W-:Y:S01]  /*63c0*/  FFMA.FTZ R234, R234, UR33, -R220 ;  /* 0x00000021eaea7c23 */ /* 0x000fe200080108dc */
[----:B------:R-:W-:Y:S01]  /*63d0*/  @!P2 PRMT R215, R52, 0x5410, RZ ;  /* 0x0000541034d7a816 */ /* 0x000fe200000000ff */
[----:B------:R-:W-:Y:S01]  /*63e0*/  @!P5 HFMA2.BF16_V2 R51, -RZ.H0_H0, RZ.H0_H0, -R198.H0_H0 ;  /* 0x200000ffff33d231 */ /* 0x000fe200003409c6 */
[----:B------:R-:W-:Y:S01]  /*63f0*/  ISETP.LE.U32.AND P2, PT, R69, UR13, PT ;  /* 0x0000000d45007c0c */ /* 0x000fe2000bf43070 */
[----:B------:R-:W2:Y:S01]  /*6400*/  MUFU.EX2 R183, R183 ;  /* 0x000000b700b77308 */ /* 0x000ea20000000800 */
[----:B------:R-:W-:Y:S01]  /*6410*/  LOP3.LUT R55, R72, UR4, R55, 0x96, !PT ;  /* 0x0000000448377c12 */ /* 0x000fe2000f8e9637 */
[----:B------:R-:W-:Y:S01]  /*6420*/  FFMA.FTZ R180, R180, UR33, -R174 ;  /* 0x00000021b4b47c23 */ /* 0x000fe200080108ae */
[----:B------:R-:W-:Y:S01]  /*6430*/  PRMT R116, R198, 0x5410, R197 ;  /* 0x00005410c6747816 */ /* 0x000fe200000000c5 */
[----:B------:R-:W-:Y:S01]  /*6440*/  MUFU.EX2 R172, R172 ;  /* 0x000000ac00ac7308 */ /* 0x000fe20000000800 */
[----:B------:R-:W-:Y:S01]  /*6450*/  SHF.R.U32.HI R72, RZ, 0x18, R74 ;  /* 0x00000018ff487819 */ /* 0x000fe2000001164a */
[----:B------:R-:W-:Y:S01]  /*6460*/  FFMA.FTZ R233, R233, UR33, -R174 ;  /* 0x00000021e9e97c23 */ /* 0x000fe200080108ae */
[----:B------:R-:W-:Y:S01]  /*6470*/  @!P4 PRMT R197, R50, 0x5410, RZ ;  /* 0x0000541032c5c816 */ /* 0x000fe200000000ff */
[----:B------:R-:W2:Y:S01]  /*6480*/  MUFU.EX2 R234, R234 ;  /* 0x000000ea00ea7308 */ /* 0x000ea20000000800 */
[----:B------:R-:W-:Y:S01]  /*6490*/  LOP3.LUT R54, R66, 0xff, RZ, 0xc0, !PT ;  /* 0x000000ff42367812 */ /* 0x000fe200078ec0ff */
[--C-:B------:R-:W-:Y:S01]  /*64a0*/  FFMA.FTZ R179, R179, UR33, -R178.reuse ;  /* 0x00000021b3b37c23 */ /* 0x100fe200080108b2 */
[----:B------:R-:W-:Y:S01]  /*64b0*/  ISETP.GT.U32.AND P4, PT, R93, UR13, PT ;  /* 0x0000000d5d007c0c */ /* 0x000fe2000bf84070 */
[----:B------:R-:W-:Y:S01]  /*64c0*/  FFMA.FTZ R196, R196, UR33, -R178 ;  /* 0x00000021c4c47c23 */ /* 0x000fe200080108b2 */
[----:B------:R-:W-:Y:S01]  /*64d0*/  ISETP.LE.U32.AND P3, PT, R72, UR13, PT ;  /* 0x0000000d48007c0c */ /* 0x000fe2000bf63070 */
[----:B------:R-:W-:Y:S01]  /*64e0*/  MUFU.EX2 R180, R180 ;  /* 0x000000b400b47308 */ /* 0x000fe20000000800 */
[----:B------:R-:W-:Y:S01]  /*64f0*/  ISETP.LE.U32.AND P1, PT, R54, UR13, PT ;  /* 0x0000000d36007c0c */ /* 0x000fe2000bf23070 */
[--C-:B------:R-:W-:Y:S01]  /*6500*/  FFMA.FTZ R229, R229, UR33, -R187.reuse ;  /* 0x00000021e5e57c23 */ /* 0x100fe200080108bb */
[----:B---3--:R-:W-:Y:S01]  /*6510*/  F2FP.BF16.F32.PACK_AB R136, R219, R246 ;  /* 0x000000f6db88723e */ /* 0x008fe200000010ff */
[----:B------:R-:W3:Y:S01]  /*6520*/  MUFU.EX2 R233, R233 ;  /* 0x000000e900e97308 */ /* 0x000ee20000000800 */
[----:B-1----:R-:W-:Y:S01]  /*6530*/  F2FP.BF16.F32.PACK_AB R227, R243, R59 ;  /* 0x0000003bf3e3723e */ /* 0x002fe200000010ff */
[----:B------:R-:W-:Y:S01]  /*6540*/  FFMA.FTZ R225, R225, UR33, -R187 ;  /* 0x00000021e1e17c23 */ /* 0x000fe200080108bb */
[----:B------:R-:W-:Y:S01]  /*6550*/  @!P5 PRMT R198, R51, 0x5410, RZ ;  /* 0x0000541033c6d816 */ /* 0x000fe200000000ff */
[----:B------:R-:W-:Y:S01]  /*6560*/  MUFU.EX2 R179, R179 ;  /* 0x000000b300b37308 */ /* 0x000fe20000000800 */
[----:B------:R-:W-:Y:S01]  /*6570*/  ISETP.LE.U32.AND P5, PT, R53, UR13, PT ;  /* 0x0000000d35007c0c */ /* 0x000fe2000bfa3070 */
[----:B------:R-:W-:Y:S01]  /*6580*/  @!P2 HFMA2.BF16_V2 R48, -RZ.H0_H0, RZ.H0_H0, -R227.H0_H0 ;  /* 0x200000ffff30a231 */ /* 0x000fe200003409e3 */
[----:B------:R-:W-:Y:S01]  /*6590*/  PRMT R135, R136, 0x7632, R135 ;  /* 0x0000763288877816 */ /* 0x000fe20000000087 */
[----:B------:R-:W-:Y:S01]  /*65a0*/  @!P3 HFMA2.BF16_V2 R49, -RZ.H0_H0, RZ.H0_H0, -R203.H0_H0 ;  /* 0x200000ffff31b231 */ /* 0x000fe200003409cb */
[C---:B------:R-:W-:Y:S01]  /*65b0*/  PRMT R221, R227.reuse, 0x7632, R221 ;  /* 0x00007632e3dd7816 */ /* 0x040fe200000000dd */
[----:B------:R-:W1:Y:S01]  /*65c0*/  MUFU.EX2 R196, R196 ;  /* 0x000000c400c47308 */ /* 0x000e620000000800 */
[----:B-----5:R-:W-:Y:S01]  /*65d0*/  F2FP.BF16.F32.PACK_AB R54, R76, R208 ;  /* 0x000000d04c36723e */ /* 0x020fe200000010ff */
[----:B------:R-:W-:Y:S01]  /*65e0*/  @P4 HFMA2.BF16_V2 R45, -RZ.H0_H0, RZ.H0_H0, -R135.H0_H0 ;  /* 0x200000ffff2d4231 */ /* 0x000fe20000340987 */
[----:B------:R-:W-:Y:S01]  /*65f0*/  PRMT R128, R227, 0x5410, R221 ;  /* 0x00005410e3807816 */ /* 0x000fe200000000dd */
[----:B------:R-:W-:Y:S01]  /*6600*/  MUFU.EX2 R229, R229 ;  /* 0x000000e500e57308 */ /* 0x000fe20000000800 */
[----:B------:R-:W-:Y:S01]  /*6610*/  @!P2 PRMT R227, R48, 0x5410, RZ ;  /* 0x0000541030e3a816 */ /* 0x000fe200000000ff */
[----:B------:R-:W-:Y:S01]  /*6620*/  @!P1 HFMA2.BF16_V2 R47, -RZ.H0_H0, RZ.H0_H0, -R54.H0_H0 ;  /* 0x200000ffff2f9231 */ /* 0x000fe20000340936 */
[----:B------:R-:W-:Y:S01]  /*6630*/  PRMT R86, R96, 0x7771, RZ ;  /* 0x0000777160567816 */ /* 0x000fe200000000ff */
[----:B------:R-:W5:Y:S01]  /*6640*/  MUFU.EX2 R225, R225 ;  /* 0x000000e100e17308 */ /* 0x000f620000000800 */
[----:B----4-:R-:W-:Y:S01]  /*6650*/  F2FP.BF16.F32.PACK_AB R138, R236, R237 ;  /* 0x000000edec8a723e */ /* 0x010fe200000010ff */
[--C-:B------:R-:W-:Y:S01]  /*6660*/  FFMA.FTZ R232, R232, UR33, -R220.reuse ;  /* 0x00000021e8e87c23 */ /* 0x100fe200080108dc */
[----:B------:R-:W-:Y:S01]  /*6670*/  ISETP.GT.U32.AND P2, PT, R83, UR13, PT ;  /* 0x0000000d53007c0c */ /* 0x000fe2000bf44070 */
[----:B------:R-:W-:Y:S01]  /*6680*/  FFMA.FTZ R224, R224, UR33, -R220 ;  /* 0x00000021e0e07c23 */ /* 0x000fe200080108dc */
[----:B------:R-:W-:Y:S01]  /*6690*/  PRMT R53, R54, 0x7632, R53 ;  /* 0x0000763236357816 */ /* 0x000fe20000000035 */
[----:B------:R-:W-:Y:S01]  /*66a0*/  @!P5 HFMA2.BF16_V2 R46, -RZ.H0_H0, RZ.H0_H0, -R138.H0_H0 ;  /* 0x200000ffff2ed231 */ /* 0x000fe2000034098a */
[----:B------:R-:W-:Y:S01]  /*66b0*/  PRMT R119, R136, 0x5410, R135 ;  /* 0x0000541088777816 */ /* 0x000fe20000000087 */
[----:B------:R-:W-:Y:S01]  /*66c0*/  MUFU.EX2 R232, R232 ;  /* 0x000000e800e87308 */ /* 0x000fe20000000800 */
[----:B------:R-:W-:Y:S01]  /*66d0*/  @P4 PRMT R135, R45, 0x5410, RZ ;  /* 0x000054102d874816 */ /* 0x000fe200000000ff */
[--C-:B------:R-:W-:Y:S01]  /*66e0*/  FFMA.FTZ R231, R231, UR33, -R174.reuse ;  /* 0x00000021e7e77c23 */ /* 0x100fe200080108ae */
[----:B------:R-:W-:Y:S01]  /*66f0*/  ISETP.GT.U32.AND P4, PT, R86, UR13, PT ;  /* 0x0000000d56007c0c */ /* 0x000fe2000bf84070 */
[----:B------:R-:W4:Y:S01]  /*6700*/  MUFU.EX2 R224, R224 ;  /* 0x000000e000e07308 */ /* 0x000f220000000800 */
[----:B------:R-:W-:Y:S01]  /*6710*/  @!P3 PRMT R203, R49, 0x5410, RZ ;  /* 0x0000541031cbb816 */ /* 0x000fe200000000ff */
[--C-:B------:R-:W-:Y:S01]  /*6720*/  FFMA.FTZ R223, R223, UR33, -R174.reuse ;  /* 0x00000021dfdf7c23 */ /* 0x100fe200080108ae */
[----:B------:R-:W-:Y:S01]  /*6730*/  PRMT R129, R54, 0x5410, R53 ;  /* 0x0000541036817816 */ /* 0x000fe20000000035 */
[----:B------:R-:W-:Y:S01]  /*6740*/  FFMA.FTZ R175, R28, UR33, -R174 ;  /* 0x000000211caf7c23 */ /* 0x000fe200080108ae */
[----:B------:R-:W-:Y:S01]  /*6750*/  PRMT R137, R138, 0x7632, R137 ;  /* 0x000076328a897816 */ /* 0x000fe20000000089 */
[----:B------:R-:W-:Y:S01]  /*6760*/  MUFU.EX2 R231, R231 ;  /* 0x000000e700e77308 */ /* 0x000fe20000000800 */
[----:B------:R-:W-:Y:S01]  /*6770*/  @!P1 PRMT R54, R47, 0x5410, RZ ;  /* 0x000054102f369816 */ /* 0x000fe200000000ff */
[--C-:B------:R-:W-:Y:S01]  /*6780*/  FFMA.FTZ R181, R24, UR33, -R178.reuse ;  /* 0x0000002118b57c23 */ /* 0x100fe200080108b2 */
[----:B------:R-:W-:Y:S01]  /*6790*/  ISETP.GT.U32.AND P3, PT, R92, UR13, PT ;  /* 0x0000000d5c007c0c */ /* 0x000fe2000bf64070 */
[----:B------:R-:W-:Y:S01]  /*67a0*/  @P2 HFMA2.BF16_V2 R43, -RZ.H0_H0, RZ.H0_H0, -R137.H0_H0 ;  /* 0x200000ffff2b2231 */ /* 0x000fe20000340989 */
[----:B------:R-:W-:Y:S01]  /*67b0*/  PRMT R47, R96, 0x7770, RZ ;  /* 0x00007770602f7816 */ /* 0x000fe200000000ff */
[----:B------:R-:W4:Y:S01]  /*67c0*/  MUFU.EX2 R223, R223 ;  /* 0x000000df00df7308 */ /* 0x000f220000000800 */
[----:B--2---:R-:W-:Y:S01]  /*67d0*/  F2FP.BF16.F32.PACK_AB R52, R218, R245 ;  /* 0x000000f5da34723e */ /* 0x004fe200000010ff */
[--C-:B------:R-:W-:Y:S01]  /*67e0*/  FFMA.FTZ R199, R199, UR33, -R178.reuse ;  /* 0x00000021c7c77c23 */ /* 0x100fe200080108b2 */
[----:B------:R-:W-:Y:S01]  /*67f0*/  PRMT R118, R138, 0x5410, R137 ;  /* 0x000054108a767816 */ /* 0x000fe20000000089 */
[----:B------:R-:W-:Y:S01]  /*6800*/  FFMA.FTZ R222, R222, UR33, -R178 ;  /* 0x00000021dede7c23 */ /* 0x000fe200080108b2 */
[----:B------:R-:W-:Y:S01]  /*6810*/  SHF.R.U32.HI R71, RZ, 0x18, R70 ;  /* 0x00000018ff477819 */ /* 0x000fe20000011646 */
[----:B------:R-:W-:Y:S01]  /*6820*/  FFMA.FTZ R230, R22, UR33, -R187 ;  /* 0x0000002116e67c23 */ /* 0x000fe200080108bb */
[----:B------:R-:W-:Y:S01]  /*6830*/  @!P5 PRMT R138, R46, 0x5410, RZ ;  /* 0x000054102e8ad816 */ /* 0x000fe200000000ff */
[----:B------:R-:W-:Y:S01]  /*6840*/  MUFU.EX2 R199, R199 ;  /* 0x000000c700c77308 */ /* 0x000fe20000000800 */
[----:B------:R-:W-:Y:S01]  /*6850*/  ISETP.LE.U32.AND P5, PT, R47, UR13, PT ;  /* 0x0000000d2f007c0c */ /* 0x000fe2000bfa3070 */
[----:B------:R-:W-:Y:S01]  /*6860*/  @P3 HFMA2.BF16_V2 R44, -RZ.H0_H0, RZ.H0_H0, -R136.H0_H0 ;  /* 0x200000ffff2c3231 */ /* 0x000fe20000340988 */
[----:B------:R-:W-:Y:S01]  /*6870*/  PRMT R51, R52, 0x7632, R51 ;  /* 0x0000763234337816 */ /* 0x000fe20000000033 */
[----:B------:R-:W2:Y:S01]  /*6880*/  MUFU.EX2 R222, R222 ;  /* 0x000000de00de7308 */ /* 0x000ea20000000800 */
[----:B------:R-:W-:Y:S01]  /*6890*/  LOP3.LUT R89, R73, 0xffff, RZ, 0xc0, !PT ;  /* 0x0000ffff49597812 */ /* 0x000fe200078ec0ff */
[--C-:B------:R-:W-:Y:S01]  /*68a0*/  FFMA.FTZ R150, R150, UR33, -R187.reuse ;  /* 0x0000002196967c23 */ /* 0x100fe200080108bb */
[----:B------:R-:W-:Y:S01]  /*68b0*/  ISETP.LE.U32.AND P1, PT, R71, UR13, PT ;  /* 0x0000000d47007c0c */ /* 0x000fe2000bf23070 */
[----:B------:R-:W-:Y:S01]  /*68c0*/  @P4 HFMA2.BF16_V2 R40, -RZ.H0_H0, RZ.H0_H0, -R51.H0_H0 ;  /* 0x200000ffff284231 */ /* 0x000fe20000340933 */
[----:B------:R-:W-:Y:S01]  /*68d0*/  PRMT R94, R96, 0x7773, RZ ;  /* 0x00007773605e7816 */ /* 0x000fe200000000ff */
[----:B------:R-:W-:Y:S01]  /*68e0*/  FFMA.FTZ R149, R149, UR33, -R187 ;  /* 0x0000002195957c23 */ /* 0x000fe200080108bb */
[----:B------:R-:W-:Y:S01]  /*68f0*/  SHF.R.U32.HI R89, RZ, 0x8, R89 ;  /* 0x00000008ff597819 */ /* 0x000fe20000011659 */
[----:B------:R-:W-:Y:S01]  /*6900*/  MUFU.EX2 R150, R150 ;  /* 0x0000009600967308 */ /* 0x000fe20000000800 */
[----:B------:R-:W-:Y:S01]  /*6910*/  @P2 PRMT R137, R43, 0x5410, RZ ;  /* 0x000054102b892816 */ /* 0x000fe200000000ff */
[----:B------:R-:W-:Y:S01]  /*6920*/  @!P5 HFMA2.BF16_V2 R41, -RZ.H0_H0, RZ.H0_H0, -R52.H0_H0 ;  /* 0x200000ffff29d231 */ /* 0x000fe20000340934 */
[----:B------:R-:W-:Y:S01]  /*6930*/  ISETP.GT.U32.AND P2, PT, R94, UR13, PT ;  /* 0x0000000d5e007c0c */ /* 0x000fe2000bf44070 */
[----:B------:R-:W2:Y:S01]  /*6940*/  MUFU.EX2 R149, R149 ;  /* 0x0000009500957308 */ /* 0x000ea20000000800 */
[----:B------:R-:W-:Y:S01]  /*6950*/  PRMT R130, R52, 0x5410, R51 ;  /* 0x0000541034827816 */ /* 0x000fe20000000033 */
[--C-:B------:R-:W-:Y:S01]  /*6960*/  FFMA.FTZ R146, R146, UR33, -R220.reuse ;  /* 0x0000002192927c23 */ /* 0x100fe200080108dc */
[----:B------:R-:W-:Y:S01]  /*6970*/  LOP3.LUT R45, R89, 0xffff, RZ, 0xc0, !PT ;  /* 0x0000ffff592d7812 */ /* 0x000fe200078ec0ff */
[----:B------:R-:W-:Y:S01]  /*6980*/  @!P1 HFMA2.BF16_V2 R42, -RZ.H0_H0, RZ.H0_H0, -R53.H0_H0 ;  /* 0x200000ffff2a9231 */ /* 0x000fe20000340935 */
[----:B------:R-:W-:Y:S01]  /*6990*/  @P4 PRMT R51, R40, 0x5410, RZ ;  /* 0x0000541028334816 */ /* 0x000fe200000000ff */
[--C-:B------:R-:W-:Y:S01]  /*69a0*/  FFMA.FTZ R145, R145, UR33, -R220.reuse ;  /* 0x0000002191917c23 */ /* 0x100fe200080108dc */
[----:B------:R-:W-:Y:S01]  /*69b0*/  LOP3.LUT R40, R73, 0xff, RZ, 0xc0, !PT ;  /* 0x000000ff49287812 */ /* 0x000fe200078ec0ff */
[--C-:B------:R-:W-:Y:S01]  /*69c0*/  FFMA.FTZ R151, R151, UR33, -R220.reuse ;  /* 0x0000002197977c23 */ /* 0x100fe200080108dc */
[----:B------:R-:W-:Y:S01]  /*69d0*/  F2FP.BF16.F32.PACK_AB R50, R209, R216 ;  /* 0x000000d8d132723e */ /* 0x000fe200000010ff */
[--C-:B------:R-:W-:Y:S01]  /*69e0*/  FFMA.FTZ R152, R152, UR33, -R220.reuse ;  /* 0x0000002198987c23 */ /* 0x100fe200080108dc */
[----:B------:R-:W-:Y:S01]  /*69f0*/  @P3 PRMT R136, R44, 0x5410, RZ ;  /* 0x000054102c883816 */ /* 0x000fe200000000ff */
[--C-:B------:R-:W-:Y:S01]  /*6a00*/  FFMA.FTZ R207, R207, UR33, -R220.reuse ;  /* 0x00000021cfcf7c23 */ /* 0x100fe200080108dc */
[----:B------:R-:W-:Y:S01]  /*6a10*/  ISETP.LE.U32.AND P3, PT, R45, UR13, PT ;  /* 0x0000000d2d007c0c */ /* 0x000fe2000bf63070 */
[--C-:B------:R-:W-:Y:S01]  /*6a20*/  FFMA.FTZ R173, R173, UR33, -R220.reuse ;  /* 0x00000021adad7c23 */ /* 0x100fe200080108dc */
[----:B------:R-:W-:Y:S01]  /*6a30*/  ISETP.LE.U32.AND P4, PT, R40, UR13, PT ;  /* 0x0000000d28007c0c */ /* 0x000fe2000bf83070 */
[--C-:B------:R-:W-:Y:S01]  /*6a40*/  FFMA.FTZ R228, R228, UR33, -R220.reuse ;  /* 0x00000021e4e47c23 */ /* 0x100fe200080108dc */
[----:B------:R-:W-:Y:S01]  /*6a50*/  PRMT R49, R50, 0x7632, R49 ;  /* 0x0000763232317816 */ /* 0x000fe20000000031 */
[----:B------:R-:W-:Y:S01]  /*6a60*/  FFMA.FTZ R220, R12, UR33, -R220 ;  /* 0x000000210cdc7c23 */ /* 0x000fe200080108dc */
[----:B------:R-:W-:Y:S01]  /*6a70*/  PRMT R95, R96, 0x7772, RZ ;  /* 0x00007772605f7816 */ /* 0x000fe200000000ff */
[----:B------:R-:W-:Y:S01]  /*6a80*/  FADD.FTZ R243, R59, R243 ;  /* 0x000000f33bf37221 */ /* 0x000fe20000010000 */
[----:B------:R-:W-:Y:S01]  /*6a90*/  @!P5 PRMT R52, R41, 0x5410, RZ ;  /* 0x000054102934d816 */ /* 0x000fe200000000ff */
[----:B------:R-:W-:Y:S01]  /*6aa0*/  @P2 HFMA2.BF16_V2 R39, -RZ.H0_H0, RZ.H0_H0, -R49.H0_H0 ;  /* 0x200000ffff272231 */ /* 0x000fe20000340931 */
[----:B------:R-:W-:Y:S01]  /*6ab0*/  F2FP.BF16.F32.PACK_AB R134, R183, R235 ;  /* 0x000000ebb786723e */ /* 0x000fe200000010ff */
[----:B------:R-:W-:Y:S01]  /*6ac0*/  MUFU.EX2 R146, R146 ;  /* 0x0000009200927308 */ /* 0x000fe20000000800 */
[----:B------:R-:W-:Y:S01]  /*6ad0*/  PRMT R41, R73, 0x7632, R41 ;  /* 0x0000763249297816 */ /* 0x000fe20000000029 */
[--C-:B------:R-:W-:Y:S01]  /*6ae0*/  FFMA.FTZ R144, R144, UR33, -R174.reuse ;  /* 0x0000002190907c23 */ /* 0x100fe200080108ae */
[----:B------:R-:W-:Y:S01]  /*6af0*/  @!P1 PRMT R53, R42, 0x5410, RZ ;  /* 0x000054102a359816 */ /* 0x000fe200000000ff */
[----:B------:R-:W-:Y:S01]  /*6b00*/  @!P4 HFMA2.BF16_V2 R37, -RZ.H0_H0, RZ.H0_H0, -R134.H0_H0 ;  /* 0x200000ffff25c231 */ /* 0x000fe20000340986 */
[----:B------:R-:W-:Y:S01]  /*6b10*/  ISETP.GT.U32.AND P1, PT, R95, UR13, PT ;  /* 0x0000000d5f007c0c */ /* 0x000fe2000bf24070 */
[----:B------:R-:W-:Y:S01]  /*6b20*/  IMAD.WIDE.U32 R42, R63, -0x326172a9, RZ ;  /* 0xcd9e8d573f2a7825 */ /* 0x000fe200078e00ff */
[----:B------:R-:W-:Y:S01]  /*6b30*/  PRMT R67, R134, 0x7632, R67 ;  /* 0x0000763286437816 */ /* 0x000fe20000000043 */
[----:B------:R-:W2:Y:S01]  /*6b40*/  MUFU.EX2 R145, R145 ;  /* 0x0000009100917308 */ /* 0x000ea20000000800 */
[----:B------:R-:W-:Y:S01]  /*6b50*/  LOP3.LUT R41, R41, 0xff, RZ, 0xc0, !PT ;  /* 0x000000ff29297812 */ /* 0x000fe200078ec0ff */
[--C-:B------:R-:W-:Y:S01]  /*6b60*/  FFMA.FTZ R143, R143, UR33, -R174.reuse ;  /* 0x000000218f8f7c23 */ /* 0x100fe200080108ae */
[----:B------:R-:W-:Y:S01]  /*6b70*/  LOP3.LUT R64, R64, UR21, R75, 0x96, !PT ;  /* 0x0000001540407c12 */ /* 0x000fe2000f8e964b */
[----:B------:R-:W-:Y:S01]  /*6b80*/  @!P3 HFMA2.BF16_V2 R31, -RZ.H0_H0, RZ.H0_H0, -R67.H0_H0 ;  /* 0x200000ffff1fb231 */ /* 0x000fe20000340943 */
[----:B------:R-:W-:Y:S01]  /*6b90*/  PRMT R131, R50, 0x5410, R49 ;  /* 0x0000541032837816 */ /* 0x000fe20000000031 */
[----:B------:R-:W-:Y:S01]  /*6ba0*/  FFMA.FTZ R155, R155, UR33, -R174 ;  /* 0x000000219b9b7c23 */ /* 0x000fe200080108ae */
[----:B------:R-:W-:Y:S01]  /*6bb0*/  @P2 PRMT R49, R39, 0x5410, RZ ;  /* 0x0000541027312816 */ /* 0x000fe200000000ff */
[----:B------:R-:W-:Y:S01]  /*6bc0*/  IMAD.WIDE.U32 R64, R64, -0x326172a9, RZ ;  /* 0xcd9e8d5740407825 */ /* 0x000fe200078e00ff */
[----:B------:R-:W-:-:S03]  /*6bd0*/  ISETP.LE.U32.AND P2, PT, R41, UR13, PT ;  /* 0x0000000d29007c0c */ /* 0x000fc6000bf43070 */
[----:B------:R-:W-:Y:S01]  /*6be0*/  @P1 HFMA2.BF16_V2 R38, -RZ.H0_H0, RZ.H0_H0, -R50.H0_H0 ;  /* 0x200000ffff261231 */ /* 0x000fe20000340932 */
[----:B------:R-:W-:Y:S01]  /*6bf0*/  PRMT R75, R134, 0x5410, R67 ;  /* 0x00005410864b7816 */ /* 0x000fe20000000043 */
[--C-:B------:R-:W-:Y:S01]  /*6c00*/  FFMA.FTZ R158, R158, UR33, -R174.reuse ;  /* 0x000000219e9e7c23 */ /* 0x100fe200080108ae */
[----:B------:R-:W-:Y:S01]  /*6c10*/  SHF.R.U32.HI R39, RZ, 0x18, R73 ;  /* 0x00000018ff277819 */ /* 0x000fe20000011649 */
[--C-:B------:R-:W-:Y:S01]  /*6c20*/  FFMA.FTZ R182, R182, UR33, -R174.reuse ;  /* 0x00000021b6b67c23 */ /* 0x100fe200080108ae */
[----:B------:R-:W-:Y:S01]  /*6c30*/  @!P3 PRMT R67, R31, 0x5410, RZ ;  /* 0x000054101f43b816 */ /* 0x000fe200000000ff */
[--C-:B------:R-:W-:Y:S01]  /*6c40*/  FFMA.FTZ R186, R186, UR33, -R174.reuse ;  /* 0x00000021baba7c23 */ /* 0x100fe200080108ae */
[----:B------:R-:W-:Y:S01]  /*6c50*/  @!P4 PRMT R134, R37, 0x5410, RZ ;  /* 0x000054102586c816 */ /* 0x000fe200000000ff */
[----:B------:R-:W-:Y:S01]  /*6c60*/  FFMA.FTZ R174, R10, UR33, -R174 ;  /* 0x000000210aae7c23 */ /* 0x000fe200080108ae */
[C---:B------:R-:W-:Y:S01]  /*6c70*/  PRMT R31, R55.reuse, 0x7632, R31 ;  /* 0x00007632371f7816 */ /* 0x040fe2000000001f */
[----:B------:R-:W-:Y:S01]  /*6c80*/  MUFU.EX2 R144, R144 ;  /* 0x0000009000907308 */ /* 0x000fe20000000800 */
[----:B------:R-:W-:Y:S01]  /*6c90*/  LOP3.LUT R242, R60, UR17, R65, 0x96, !PT ;  /* 0x000000113cf27c12 */ /* 0x000fe2000f8e9641 */
[----:B------:R-:W-:Y:S01]  /*6ca0*/  FADD.FTZ R208, R208, R76 ;  /* 0x0000004cd0d07221 */ /* 0x000fe20000010000 */
[----:B------:R-:W-:Y:S01]  /*6cb0*/  LOP3.LUT R37, R55, 0xffff, RZ, 0xc0, !PT ;  /* 0x0000ffff37257812 */ /* 0x000fe200078ec0ff */
[----:B------:R-:W2:Y:S01]  /*6cc0*/  MUFU.EX2 R143, R143 ;  /* 0x0000008f008f7308 */ /* 0x000ea20000000800 */
[----:B------:R-:W-:Y:S01]  /*6cd0*/  PRMT R65, R84, 0x7770, RZ ;  /* 0x0000777054417816 */ /* 0x000fe200000000ff */
[----:B------:R-:W-:Y:S01]  /*6ce0*/  IMAD.IADD R171, R4, 0x1, R170 ;  /* 0x0000000104ab7824 */ /* 0x000fe200078e02aa */
[----:B------:R-:W-:Y:S01]  /*6cf0*/  F2FP.BF16.F32.PACK_AB R66, R234, R172 ;  /* 0x000000acea42723e */ /* 0x000fe200000010ff */
[--C-:B------:R-:W-:Y:S01]  /*6d00*/  FFMA.FTZ R142, R142, UR33, -R178.reuse ;  /* 0x000000218e8e7c23 */ /* 0x100fe200080108b2 */
[----:B------:R-:W-:Y:S01]  /*6d10*/  ISETP.LE.U32.AND P4, PT, R39, UR13, PT ;  /* 0x0000000d27007c0c */ /* 0x000fe2000bf83070 */
[--C-:B------:R-:W-:Y:S01]  /*6d20*/  FFMA.FTZ R139, R139, UR33, -R178.reuse ;  /* 0x000000218b8b7c23 */ /* 0x100fe200080108b2 */
[----:B------:R-:W-:Y:S01]  /*6d30*/  LOP3.LUT R31, R31, 0xff, RZ, 0xc0, !PT ;  /* 0x000000ff1f1f7812 */ /* 0x000fe200078ec0ff */
[----:B------:R-:W-:Y:S01]  /*6d40*/  @!P2 HFMA2.BF16_V2 R30, -RZ.H0_H0, RZ.H0_H0, -R66.H0_H0 ;  /* 0x200000ffff1ea231 */ /* 0x000fe20000340942 */
[----:B------:R-:W-:Y:S01]  /*6d50*/  SHF.R.U32.HI R37, RZ, 0x8, R37 ;  /* 0x00000008ff257819 */ /* 0x000fe20000011625 */
[--C-:B------:R-:W-:Y:S01]  /*6d60*/  FFMA.FTZ R157, R157, UR33, -R178.reuse ;  /* 0x000000219d9d7c23 */ /* 0x100fe200080108b2 */
[----:B------:R-:W-:Y:S01]  /*6d70*/  ISETP.LE.U32.AND P5, PT, R65, UR13, PT ;  /* 0x0000000d41007c0c */ /* 0x000fe2000bfa3070 */
[--C-:B------:R-:W-:Y:S01]  /*6d80*/  FFMA.FTZ R156, R156, UR33, -R178.reuse ;  /* 0x000000219c9c7c23 */ /* 0x100fe200080108b2 */
[----:B------:R-:W-:Y:S01]  /*6d90*/  @P1 PRMT R50, R38, 0x5410, RZ ;  /* 0x0000541026321816 */ /* 0x000fe200000000ff */
[--C-:B------:R-:W-:Y:S01]  /*6da0*/  FFMA.FTZ R185, R185, UR33, -R178.reuse ;  /* 0x00000021b9b97c23 */ /* 0x100fe200080108b2 */
[----:B------:R-:W-:Y:S01]  /*6db0*/  PRMT R65, R66, 0x7632, R65 ;  /* 0x0000763242417816 */ /* 0x000fe20000000041 */
[--C-:B------:R-:W-:Y:S01]  /*6dc0*/  FFMA.FTZ R184, R184, UR33, -R178.reuse ;  /* 0x00000021b8b87c23 */ /* 0x100fe200080108b2 */
[----:B------:R-:W-:Y:S01]  /*6dd0*/  ISETP.LE.U32.AND P1, PT, R31, UR13, PT ;  /* 0x0000000d1f007c0c */ /* 0x000fe2000bf23070 */
        /* <DEDUP_REMOVED lines=9> */
[----:B---3--:R-:W-:Y:S01]  /*6e70*/  F2FP.BF16.F32.PACK_AB R48, R233, R180 ;  /* 0x000000b4e930723e */ /* 0x008fe200000010ff */
[--C-:B------:R-:W-:Y:S01]  /*6e80*/  FFMA.FTZ R176, R176, UR33, -R187.reuse ;  /* 0x00000021b0b07c23 */ /* 0x100fe200080108bb */
[----:B------:R-:W-:Y:S01]  /*6e90*/  LOP3.LUT R38, R55, 0xff, RZ, 0xc0, !PT ;  /* 0x000000ff37267812 */ /* 0x000fe200078ec0ff */
[----:B------:R-:W-:Y:S01]  /*6ea0*/  FFMA.FTZ R187, R8, UR33, -R187 ;  /* 0x0000002108bb7c23 */ /* 0x000fe200080108bb */
[----:B------:R-:W-:Y:S01]  /*6eb0*/  SHF.R.U32.HI R97, RZ, 0x18, R55 ;  /* 0x00000018ff617819 */ /* 0x000fe20000011637 */
[----:B------:R-:W-:Y:S01]  /*6ec0*/  FADD.FTZ R244, R78, R244 ;  /* 0x000000f44ef47221 */ /* 0x000fe20000010000 */
[----:B------:R-:W-:Y:S01]  /*6ed0*/  PRMT R47, R48, 0x7632, R47 ;  /* 0x00007632302f7816 */ /* 0x000fe2000000002f */
[----:B------:R-:W-:Y:S01]  /*6ee0*/  MUFU.EX2 R148, R148 ;  /* 0x0000009400947308 */ /* 0x000fe20000000800 */
[----:B------:R-:W-:Y:S01]  /*6ef0*/  @!P4 PRMT R65, R29, 0x5410, RZ ;  /* 0x000054101d41c816 */ /* 0x000fe200000000ff */
[----:B------:R-:W-:Y:S01]  /*6f00*/  IMAD.IADD R226, R133, 0x1, R170 ;  /* 0x0000000185e27824 */ /* 0x000fe200078e02aa */
[----:B------:R-:W-:Y:S01]  /*6f10*/  ISETP.LE.U32.AND P3, PT, R38, UR13, PT ;  /* 0x0000000d26007c0c */ /* 0x000fe2000bf63070 */
[----:B------:R-:W-:Y:S01]  /*6f20*/  @!P2 HFMA2.BF16_V2 R27, -RZ.H0_H0, RZ.H0_H0, -R47.H0_H0 ;  /* 0x200000ffff1ba231 */ /* 0x000fe2000034092f */
[----:B------:R-:W-:Y:S01]  /*6f30*/  ISETP.LE.U32.AND P4, PT, R97, UR13, PT ;  /* 0x0000000d61007c0c */ /* 0x000fe2000bf83070 */
[----:B------:R-:W3:Y:S01]  /*6f40*/  MUFU.EX2 R147, R147 ;  /* 0x0000009300937308 */ /* 0x000ee20000000800 */
[----:B-1----:R-:W-:Y:S01]  /*6f50*/  F2FP.BF16.F32.PACK_AB R46, R196, R179 ;  /* 0x000000b3c42e723e */ /* 0x002fe200000010ff */
[----:B------:R-:W-:Y:S01]  /*6f60*/  FADD.FTZ R208, R216, R208 ;  /* 0x000000d0d8d07221 */ /* 0x000fe20000010000 */
[----:B------:R-:W-:Y:S01]  /*6f70*/  PRMT R91, R84, 0x7772, RZ ;  /* 0x00007772545b7816 */ /* 0x000fe200000000ff */
[----:B------:R-:W-:Y:S01]  /*6f80*/  MUFU.EX2 R142, R142 ;  /* 0x0000008e008e7308 */ /* 0x000fe20000000800 */
[----:B------:R-:W-:Y:S01]  /*6f90*/  PRMT R45, R46, 0x7632, R45 ;  /* 0x000076322e2d7816 */ /* 0x000fe2000000002d */
[----:B------:R-:W-:Y:S01]  /*6fa0*/  @!P1 HFMA2.BF16_V2 R26, -RZ.H0_H0, RZ.H0_H0, -R46.H0_H0 ;  /* 0x200000ffff1a9231 */ /* 0x000fe2000034092e */
[----:B------:R-:W-:Y:S01]  /*6fb0*/  PRMT R29, R48, 0x5410, R47 ;  /* 0x00005410301d7816 */ /* 0x000fe2000000002f */
[----:B------:R-:W1:Y:S01]  /*6fc0*/  MUFU.EX2 R139, R139 ;  /* 0x0000008b008b7308 */ /* 0x000e620000000800 */
[----:B------:R-:W-:Y:S01]  /*6fd0*/  @!P2 PRMT R47, R27, 0x5410, RZ ;  /* 0x000054101b2fa816 */ /* 0x000fe200000000ff */
[----:B------:R-:W-:Y:S01]  /*6fe0*/  @!P3 HFMA2.BF16_V2 R28, -RZ.H0_H0, RZ.H0_H0, -R48.H0_H0 ;  /* 0x200000ffff1cb231 */ /* 0x000fe20000340930 */
[----:B------:R-:W-:Y:S01]  /*6ff0*/  PRMT R27, R46, 0x5410, R45 ;  /* 0x000054102e1b7816 */ /* 0x000fe2000000002d */
[----:B------:R-:W-:Y:S01]  /*7000*/  @!P4 HFMA2.BF16_V2 R25, -RZ.H0_H0, RZ.H0_H0, -R45.H0_H0 ;  /* 0x200000ffff19c231 */ /* 0x000fe2000034092d */
[----:B------:R-:W-:Y:S01]  /*7010*/  @!P1 PRMT R46, R26, 0x5410, RZ ;  /* 0x000054101a2e9816 */ /* 0x000fe200000000ff */
[----:B------:R-:W-:Y:S01]  /*7020*/  MUFU.EX2 R151, R151 ;  /* 0x0000009700977308 */ /* 0x000fe20000000800 */
[----:B------:R-:W-:Y:S01]  /*7030*/  LOP3.LUT R30, R64, UR15, R43, 0x96, !PT ;  /* 0x0000000f401e7c12 */ /* 0x000fe2000f8e962b */
[----:B------:R-:W-:Y:S01]  /*7040*/  FADD.FTZ R209, R209, R208 ;  /* 0x000000d0d1d17221 */ /* 0x000fe20000010000 */
[----:B------:R-:W-:Y:S01]  /*7050*/  ISETP.GT.U32.AND P1, PT, R91, UR13, PT ;  /* 0x0000000d5b007c0c */ /* 0x000fe2000bf24070 */
[----:B------:R-:W1:Y:S01]  /*7060*/  MUFU.EX2 R152, R152 ;  /* 0x0000009800987308 */ /* 0x000e620000000800 */
[----:B-----5:R-:W-:Y:S01]  /*7070*/  F2FP.BF16.F32.PACK_AB R64, R225, R229 ;  /* 0x000000e5e140723e */ /* 0x020fe200000010ff */
[----:B------:R-:W-:Y:S01]  /*7080*/  FADD.FTZ R247, R248, R247 ;  /* 0x000000f7f8f77221 */ /* 0x000fe20000010000 */
[C---:B------:R-:W-:Y:S01]  /*7090*/  PRMT R79, R84.reuse, 0x7771, RZ ;  /* 0x00007771544f7816 */ /* 0x040fe200000000ff */
[----:B------:R-:W-:Y:S01]  /*70a0*/  MUFU.EX2 R155, R155 ;  /* 0x0000009b009b7308 */ /* 0x000fe20000000800 */
[----:B------:R-:W-:Y:S01]  /*70b0*/  PRMT R90, R84, 0x7773, RZ ;  /* 0x00007773545a7816 */ /* 0x000fe200000000ff */
[----:B------:R-:W-:Y:S01]  /*70c0*/  @!P5 HFMA2.BF16_V2 R24, -RZ.H0_H0, RZ.H0_H0, -R64.H0_H0 ;  /* 0x200000ffff18d231 */ /* 0x000fe20000340940 */
[----:B------:R-:W-:Y:S01]  /*70d0*/  @!P3 PRMT R48, R28, 0x5410, RZ ;  /* 0x000054101c30b816 */ /* 0x000fe200000000ff */
[----:B------:R-:W5:Y:S01]  /*70e0*/  MUFU.EX2 R158, R158 ;  /* 0x0000009e009e7308 */ /* 0x000f620000000800 */
[----:B------:R-:W-:Y:S01]  /*70f0*/  ISETP.GT.U32.AND P2, PT, R79, UR13, PT ;  /* 0x0000000d4f007c0c */ /* 0x000fe2000bf44070 */
[----:B------:R-:W-:Y:S01]  /*7100*/  FADD.FTZ R247, R237, R247 ;  /* 0x000000f7edf77221 */ /* 0x000fe20000010000 */
[----:B------:R-:W-:Y:S01]  /*7110*/  PRMT R63, R64, 0x7632, R63 ;  /* 0x00007632403f7816 */ /* 0x000fe2000000003f */
[----:B------:R-:W-:Y:S01]  /*7120*/  MUFU.EX2 R157, R157 ;  /* 0x0000009d009d7308 */ /* 0x000fe20000000800 */
[----:B------:R-:W-:Y:S01]  /*7130*/  @!P4 PRMT R45, R25, 0x5410, RZ ;  /* 0x00005410192dc816 */ /* 0x000fe200000000ff */
[----:B------:R-:W-:Y:S01]  /*7140*/  FADD.FTZ R236, R236, R247 ;  /* 0x000000f7ecec7221 */ /* 0x000fe20000010000 */
[----:B------:R-:W-:Y:S01]  /*7150*/  ISETP.LE.U32.AND P3, PT, R62, UR13, PT ;  /* 0x0000000d3e007c0c */ /* 0x000fe2000bf63070 */
[----:B------:R-:W5:Y:S01]  /*7160*/  MUFU.EX2 R156, R156 ;  /* 0x0000009c009c7308 */ /* 0x000f620000000800 */
[----:B------:R-:W-:Y:S01]  /*7170*/  ISETP.GT.U32.AND P4, PT, R90, UR13, PT ;  /* 0x0000000d5a007c0c */ /* 0x000fe2000bf84070 */
[----:B------:R-:W-:Y:S01]  /*7180*/  FADD.FTZ R236, R235, R236 ;  /* 0x000000ecebec7221 */ /* 0x000fe20000010000 */
[----:B------:R-:W-:Y:S01]  /*7190*/  PRMT R61, R82, 0x7770, RZ ;  /* 0x00007770523d7816 */ /* 0x000fe200000000ff */
[----:B------:R-:W-:Y:S01]  /*71a0*/  MUFU.EX2 R175, R175 ;  /* 0x000000af00af7308 */ /* 0x000fe20000000800 */
[----:B----4-:R-:W-:Y:S01]  /*71b0*/  F2FP.BF16.F32.PACK_AB R62, R224, R232 ;  /* 0x000000e8e03e723e */ /* 0x010fe200000010ff */
[----:B------:R-:W-:Y:S01]  /*71c0*/  @P2 HFMA2.BF16_V2 R23, -RZ.H0_H0, RZ.H0_H0, -R63.H0_H0 ;  /* 0x200000ffff172231 */ /* 0x000fe2000034093f */
[----:B------:R-:W-:Y:S01]  /*71d0*/  PRMT R25, R64, 0x5410, R63 ;  /* 0x0000541040197816 */ /* 0x000fe2000000003f */
[----:B------:R-:W-:Y:S01]  /*71e0*/  MUFU.EX2 R174, R174 ;  /* 0x000000ae00ae7308 */ /* 0x000fe20000000800 */
[----:B------:R-:W-:Y:S01]  /*71f0*/  @!P5 PRMT R64, R24, 0x5410, RZ ;  /* 0x000054101840d816 */ /* 0x000fe200000000ff */
[----:B------:R-:W-:Y:S01]  /*7200*/  @P1 HFMA2.BF16_V2 R22, -RZ.H0_H0, RZ.H0_H0, -R62.H0_H0 ;  /* 0x200000ffff161231 */ /* 0x000fe2000034093e */
[----:B------:R-:W-:Y:S01]  /*7210*/  ISETP.LE.U32.AND P5, PT, R61, UR13, PT ;  /* 0x0000000d3d007c0c */ /* 0x000fe2000bfa3070 */
[----:B------:R-:W-:Y:S01]  /*7220*/  MUFU.EX2 R181, R181 ;  /* 0x000000b500b57308 */ /* 0x000fe20000000800 */
[----:B------:R-:W-:-:S02]  /*7230*/  PRMT R61, R62, 0x7632, R61 ;  /* 0x000076323e3d7816 */ /* 0x000fc4000000003d */
[----:B------:R-:W-:Y:S01]  /*7240*/  F2FP.BF16.F32.PACK_AB R44, R223, R231 ;  /* 0x000000e7df2c723e */ /* 0x000fe200000010ff */
[----:B------:R-:W-:Y:S01]  /*7250*/  MUFU.EX2 R178, R178 ;  /* 0x000000b200b27308 */ /* 0x000fe20000000800 */
[----:B------:R-:W-:Y:S01]  /*7260*/  PRMT R24, R62, 0x5410, R61 ;  /* 0x000054103e187816 */ /* 0x000fe2000000003d */
[----:B------:R-:W-:Y:S01]  /*7270*/  @P4 HFMA2.BF16_V2 R21, -RZ.H0_H0, RZ.H0_H0, -R61.H0_H0 ;  /* 0x200000ffff154231 */ /* 0x000fe2000034093d */
[----:B------:R-:W-:Y:S01]  /*7280*/  @P1 PRMT R62, R22, 0x5410, RZ ;  /* 0x00005410163e1816 */ /* 0x000fe200000000ff */
[----:B------:R-:W-:Y:S01]  /*7290*/  @!P3 HFMA2.BF16_V2 R20, -RZ.H0_H0, RZ.H0_H0, -R44.H0_H0 ;  /* 0x200000ffff14b231 */ /* 0x000fe2000034092c */
[----:B------:R-:W-:Y:S01]  /*72a0*/  ISETP.GT.U32.AND P1, PT, R87, UR13, PT ;  /* 0x0000000d57007c0c */ /* 0x000fe2000bf24070 */
[----:B------:R-:W-:Y:S01]  /*72b0*/  MUFU.EX2 R182, R182 ;  /* 0x000000b600b67308 */ /* 0x000fe20000000800 */
[----:B------:R-:W-:Y:S02]  /*72c0*/  PRMT R43, R44, 0x7632, R43 ;  /* 0x000076322c2b7816 */ /* 0x000fe4000000002b */
[----:B------:R-:W-:Y:S01]  /*72d0*/  @P2 PRMT R63, R23, 0x5410, RZ ;  /* 0x00005410173f2816 */ /* 0x000fe200000000ff */
[----:B------:R-:W-:Y:S01]  /*72e0*/  MUFU.EX2 R186, R186 ;  /* 0x000000ba00ba7308 */ /* 0x000fe20000000800 */
[----:B------:R-:W-:-:S02]  /*72f0*/  ISETP.GT.U32.AND P2, PT, R68, UR13, PT ;  /* 0x0000000d44007c0c */ /* 0x000fc4000bf44070 */
[----:B------:R-:W-:Y:S01]  /*7300*/  PRMT R22, R87, 0x5410, R68 ;  /* 0x0000541057167816 */ /* 0x000fe20000000044 */
[----:B------:R-:W-:Y:S01]  /*7310*/  IMAD.MOV.U32 R68, RZ, RZ, R42 ;  /* 0x000000ffff447224 */ /* 0x000fe200078e002a */
[----:B------:R-:W-:Y:S01]  /*7320*/  @P4 PRMT R61, R21, 0x5410, RZ ;  /* 0x00005410153d4816 */ /* 0x000fe200000000ff */
[----:B------:R-:W-:Y:S01]  /*7330*/  MUFU.EX2 R185, R185 ;  /* 0x000000b900b97308 */ /* 0x000fe20000000800 */
[----:B------:R-:W-:Y:S02]  /*7340*/  ISETP.GT.U32.AND P4, PT, R77, UR13, PT ;  /* 0x0000000d4d007c0c */ /* 0x000fe4000bf84070 */
[C---:B------:R-:W-:Y:S01]  /*7350*/  PRMT R21, R42.reuse, 0x7770, RZ ;  /* 0x000077702a157816 */ /* 0x040fe200000000ff */
[----:B------:R-:W-:Y:S01]  /*7360*/  MUFU.EX2 R184, R184 ;  /* 0x000000b800b87308 */ /* 0x000fe20000000800 */
[C---:B------:R-:W-:Y:S02]  /*7370*/  PRMT R238, R42.reuse, 0x7771, RZ ;  /* 0x000077712aee7816 */ /* 0x040fe400000000ff */
[C---:B------:R-:W-:Y:S01]  /*7380*/  PRMT R239, R42.reuse, 0x7772, RZ ;  /* 0x000077722aef7816 */ /* 0x040fe200000000ff */
[----:B------:R-:W-:Y:S01]  /*7390*/  MUFU.EX2 R187, R187 ;  /* 0x000000bb00bb7308 */ /* 0x000fe20000000800 */
[----:B------:R-:W-:-:S02]  /*73a0*/  PRMT R240, R42, 0x7773, RZ ;  /* 0x000077732af07816 */ /* 0x000fc400000000ff */
[----:B------:R-:W-:Y:S01]  /*73b0*/  PRMT R23, R44, 0x5410, R43 ;  /* 0x000054102c177816 */ /* 0x000fe2000000002b */
[----:B------:R-:W-:Y:S01]  /*73c0*/  MUFU.EX2 R220, R220 ;  /* 0x000000dc00dc7308 */ /* 0x000fe20000000800 */
[----:B--2---:R-:W-:Y:S01]  /*73d0*/  F2FP.BF16.F32.PACK_AB R42, R222, R199 ;  /* 0x000000c7de2a723e */ /* 0x004fe200000010ff */
[----:B------:R-:W-:Y:S01]  /*73e0*/  @P4 HFMA2.BF16_V2 R15, -RZ.H0_H0, RZ.H0_H0, -R43.H0_H0 ;  /* 0x200000ffff0f4231 */ /* 0x000fe2000034092b */
[----:B------:R-:W-:Y:S02]  /*73f0*/  @!P3 PRMT R44, R20, 0x5410, RZ ;  /* 0x00005410142cb816 */ /* 0x000fe400000000ff */
[----:B------:R-:W-:Y:S01]  /*7400*/  LOP3.LUT R20, R85, 0xff, RZ, 0xc0, !PT ;  /* 0x000000ff55147812 */ /* 0x000fe200078ec0ff */
[----:B------:R-:W-:Y:S01]  /*7410*/  @P1 HFMA2.BF16_V2 R14, -RZ.H0_H0, RZ.H0_H0, -R42.H0_H0 ;  /* 0x200000ffff0e1231 */ /* 0x000fe2000034092a */
[----:B------:R-:W-:Y:S02]  /*7420*/  PRMT R41, R42, 0x7632, R41 ;  /* 0x000076322a297816 */ /* 0x000fe40000000029 */
[----:B------:R-:W-:-:S02]  /*7430*/  PRMT R20, R20, 0x5410, R83 ;  /* 0x0000541014147816 */ /* 0x000fc40000000053 */
[----:B------:R-:W-:Y:S01]  /*7440*/  LOP3.LUT R83, R56, 0xff, RZ, 0xc0, !PT ;  /* 0x000000ff38537812 */ /* 0x000fe200078ec0ff */
[----:B------:R-:W-:Y:S01]  /*7450*/  @P2 HFMA2.BF16_V2 R13, -RZ.H0_H0, RZ.H0_H0, -R41.H0_H0 ;  /* 0x200000ffff0d2231 */ /* 0x000fe20000340929 */
[C---:B------:R-:W-:Y:S02]  /*7460*/  PRMT R60, R82.reuse, 0x7771, RZ ;  /* 0x00007771523c7816 */ /* 0x040fe400000000ff */
[C---:B------:R-:W-:Y:S02]  /*7470*/  PRMT R88, R82.reuse, 0x7773, RZ ;  /* 0x0000777352587816 */ /* 0x040fe400000000ff */
[C---:B------:R-:W-:Y:S02]  /*7480*/  PRMT R241, R82.reuse, 0x7772, RZ ;  /* 0x0000777252f17816 */ /* 0x040fe400000000ff */
[----:B------:R-:W-:Y:S02]  /*7490*/  LOP3.LUT R31, R82, 0xff, RZ, 0xc0, !PT ;  /* 0x000000ff521f7812 */ /* 0x000fe400078ec0ff */
[----:B------:R-:W-:-:S02]  /*74a0*/  PRMT R82, R42, 0x5410, R41 ;  /* 0x000054102a527816 */ /* 0x000fc40000000029 */
[----:B------:R-:W-:Y:S02]  /*74b0*/  @P1 PRMT R42, R14, 0x5410, RZ ;  /* 0x000054100e2a1816 */ /* 0x000fe400000000ff */
[----:B------:R-:W-:Y:S02]  /*74c0*/  ISETP.LE.U32.AND P1, PT, R83, UR13, PT ;  /* 0x0000000d53007c0c */ /* 0x000fe4000bf23070 */
[----:B------:R-:W-:Y:S02]  /*74d0*/  @P4 PRMT R43, R15, 0x5410, RZ ;  /* 0x000054100f2b4816 */ /* 0x000fe400000000ff */
[----:B------:R-:W-:Y:S02]  /*74e0*/  ISETP.GT.U32.AND P4, PT, R60, UR13, PT ;  /* 0x0000000d3c007c0c */ /* 0x000fe4000bf84070 */
[----:B------:R-:W-:Y:S02]  /*74f0*/  PRMT R31, R31, 0x5410, R60 ;  /* 0x000054101f1f7816 */ /* 0x000fe4000000003c */
[----:B------:R-:W-:-:S02]  /*7500*/  LOP3.LUT R14, R56, 0xffff, RZ, 0xc0, !PT ;  /* 0x0000ffff380e7812 */ /* 0x000fc400078ec0ff */
[----:B------:R-:W-:Y:S02]  /*7510*/  F2FP.BF16.F32.PACK_AB R60, R149, R150 ;  /* 0x00000096953c723e */ /* 0x000fe400000010ff */
[----:B------:R-:W-:Y:S02]  /*7520*/  SHF.R.U32.HI R14, RZ, 0x8, R14 ;  /* 0x00000008ff0e7819 */ /* 0x000fe4000001160e */
[----:B------:R-:W-:Y:S01]  /*7530*/  PRMT R59, R60, 0x7632, R59 ;  /* 0x000076323c3b7816 */ /* 0x000fe2000000003b */
[----:B------:R-:W-:Y:S01]  /*7540*/  @!P1 HFMA2.BF16_V2 R12, -RZ.H0_H0, RZ.H0_H0, -R60.H0_H0 ;  /* 0x200000ffff0c9231 */ /* 0x000fe2000034093c */
[----:B------:R-:W-:Y:S02]  /*7550*/  @P2 PRMT R41, R13, 0x5410, RZ ;  /* 0x000054100d292816 */ /* 0x000fe400000000ff */
[----:B------:R-:W-:Y:S02]  /*7560*/  PRMT R13, R56, 0x7632, R13 ;  /* 0x00007632380d7816 */ /* 0x000fe4000000000d */
[----:B------:R-:W-:-:S02]  /*7570*/  LOP3.LUT R15, R14, 0xffff, RZ, 0xc0, !PT ;  /* 0x0000ffff0e0f7812 */ /* 0x000fc400078ec0ff */
[----:B------:R-:W-:Y:S02]  /*7580*/  PRMT R28, R60, 0x5410, R59 ;  /* 0x000054103c1c7816 */ /* 0x000fe4000000003b */
[----:B------:R-:W-:Y:S02]  /*7590*/  @!P1 PRMT R60, R12, 0x5410, RZ ;  /* 0x000054100c3c9816 */ /* 0x000fe400000000ff */
[----:B------:R-:W-:Y:S02]  /*75a0*/  LOP3.LUT R12, R13, 0xff, RZ, 0xc0, !PT ;  /* 0x000000ff0d0c7812 */ /* 0x000fe400078ec0ff */
[----:B------:R-:W-:Y:S02]  /*75b0*/  ISETP.LE.U32.AND P2, PT, R15, UR13, PT ;  /* 0x0000000d0f007c0c */ /* 0x000fe4000bf43070 */
[----:B------:R-:W-:Y:S02]  /*75c0*/  ISETP.LE.U32.AND P1, PT, R12, UR13, PT ;  /* 0x0000000d0c007c0c */ /* 0x000fe4000bf23070 */
[----:B------:R-:W-:-:S02]  /*75d0*/  PRMT R13, R58, 0x5410, R57 ;  /* 0x000054103a0d7816 */ /* 0x000fc40000000039 */
[----:B------:R-:W-:Y:S02]  /*75e0*/  F2FP.BF16.F32.PACK_AB R58, R145, R146 ;  /* 0x00000092913a723e */ /* 0x000fe400000010ff */
[--C-:B------:R-:W-:Y:S02]  /*75f0*/  SHF.R.U32.HI R15, RZ, 0x10, R56.reuse ;  /* 0x00000010ff0f7819 */ /* 0x100fe40000011638 */
[----:B------:R-:W-:Y:S02]  /*7600*/  SHF.R.U32.HI R56, RZ, 0x18, R56 ;  /* 0x00000018ff387819 */ /* 0x000fe40000011638 */
[----:B------:R-:W-:Y:S01]  /*7610*/  ISETP.LE.U32.AND P3, PT, R21, UR13, PT ;  /* 0x0000000d15007c0c */ /* 0x000fe2000bf63070 */
[----:B------:R-:W-:Y:S01]  /*7620*/  @!P2 HFMA2.BF16_V2 R11, -RZ.H0_H0, RZ.H0_H0, -R59.H0_H0 ;  /* 0x200000ffff0ba231 */ /* 0x000fe2000034093b */
[----:B------:R-:W-:Y:S01]  /*7630*/  PRMT R57, R58, 0x7632, R57 ;  /* 0x000076323a397816 */ /* 0x000fe20000000039 */
[----:B------:R-:W-:Y:S01]  /*7640*/  @!P1 HFMA2.BF16_V2 R10, -RZ.H0_H0, RZ.H0_H0, -R58.H0_H0 ;  /* 0x200000ffff0a9231 */ /* 0x000fe2000034093a */
[----:B------:R-:W-:-:S02]  /*7650*/  LOP3.LUT R21, R81, 0xff, RZ, 0xc0, !PT ;  /* 0x000000ff51157812 */ /* 0x000fc400078ec0ff */
[----:B------:R-:W-:Y:S02]  /*7660*/  @!P2 PRMT R59, R11, 0x5410, RZ ;  /* 0x000054100b3ba816 */ /* 0x000fe400000000ff */
[----:B------:R-:W-:Y:S02]  /*7670*/  LOP3.LUT R81, R30, 0xff, RZ, 0xc0, !PT ;  /* 0x000000ff1e517812 */ /* 0x000fe400078ec0ff */
[----:B------:R-:W-:Y:S02]  /*7680*/  PRMT R26, R91, 0x5410, R90 ;  /* 0x000054105b1a7816 */ /* 0x000fe4000000005a */
[----:B------:R-:W-:Y:S02]  /*7690*/  ISETP.LE.U32.AND P2, PT, R56, UR13, PT ;  /* 0x0000000d38007c0c */ /* 0x000fe4000bf43070 */
[----:B------:R-:W-:Y:S02]  /*76a0*/  SHF.R.U32.HI R74, RZ, 0x10, R74 ;  /* 0x00000010ff4a7819 */ /* 0x000fe4000001164a */
[----:B------:R-:W-:-:S02]  /*76b0*/  PRMT R90, R58, 0x5410, R57 ;  /* 0x000054103a5a7816 */ /* 0x000fc40000000039 */
[----:B------:R-:W-:Y:S02]  /*76c0*/  @!P1 PRMT R58, R10, 0x5410, RZ ;  /* 0x000054100a3a9816 */ /* 0x000fe400000000ff */
[----:B------:R-:W-:Y:S02]  /*76d0*/  ISETP.LE.U32.AND P1, PT, R81, UR13, PT ;  /* 0x0000000d51007c0c */ /* 0x000fe4000bf23070 */
[----:B------:R-:W-:Y:S02]  /*76e0*/  LOP3.LUT R74, R74, 0xff, RZ, 0xc0, !PT ;  /* 0x000000ff4a4a7812 */ /* 0x000fe400078ec0ff */
[----:B------:R-:W-:Y:S01]  /*76f0*/  LOP3.LUT R84, R84, 0xff, RZ, 0xc0, !PT ;  /* 0x000000ff54547812 */ /* 0x000fe200078ec0ff */
[----:B------:R-:W-:Y:S01]  /*7700*/  @!P2 HFMA2.BF16_V2 R9, -RZ.H0_H0, RZ.H0_H0, -R57.H0_H0 ;  /* 0x200000ffff09a231 */ /* 0x000fe20000340939 */
[----:B------:R-:W-:Y:S02]  /*7710*/  SHF.R.U32.HI R73, RZ, 0x10, R73 ;  /* 0x00000010ff497819 */ /* 0x000fe40000011649 */
[----:B------:R-:W-:-:S02]  /*7720*/  LOP3.LUT R76, R96, 0xff, RZ, 0xc0, !PT ;  /* 0x000000ff604c7812 */ /* 0x000fc400078ec0ff */
[----:B------:R-:W-:Y:S02]  /*7730*/  PRMT R12, R74, 0x5410, R72 ;  /* 0x000054104a0c7816 */ /* 0x000fe40000000048 */
[----:B------:R-:W-:Y:S02]  /*7740*/  PRMT R72, R40, 0x5410, R89 ;  /* 0x0000541028487816 */ /* 0x000fe40000000059 */
[----:B------:R-:W-:Y:S02]  /*7750*/  LOP3.LUT R73, R73, 0xff, RZ, 0xc0, !PT ;  /* 0x000000ff49497812 */ /* 0x000fe400078ec0ff */
[----:B------:R-:W-:Y:S02]  /*7760*/  F2FP.BF16.F32.PACK_AB R40, R143, R144 ;  /* 0x000000908f28723e */ /* 0x000fe400000010ff */
[----:B------:R-:W-:Y:S02]  /*7770*/  SHF.R.U32.HI R10, RZ, 0x10, R70 ;  /* 0x00000010ff0a7819 */ /* 0x000fe40000011646 */
[----:B------:R-:W-:Y:S01]  /*7780*/  PRMT R79, R84, 0x5410, R79 ;  /* 0x00005410544f7816 */ /* 0x000fe2000000004f */
[----:B------:R-:W-:Y:S01]  /*7790*/  @!P1 HFMA2.BF16_V2 R8, -RZ.H0_H0, RZ.H0_H0, -R40.H0_H0 ;  /* 0x200000ffff089231 */ /* 0x000fe20000340928 */
[----:B------:R-:W-:-:S02]  /*77a0*/  PRMT R76, R76, 0x5410, R86 ;  /* 0x000054104c4c7816 */ /* 0x000fc40000000056 */
[----:B------:R-:W2:Y:S01]  /*77b0*/  LDSM.16.MT88.4 R84, [R171+0x6000] ;  /* 0x00600000ab54783b */ /* 0x000ea20000004200 */
[--C-:B------:R-:W-:Y:S02]  /*77c0*/  PRMT R73, R73, 0x5410, R39.reuse ;  /* 0x0000541049497816 */ /* 0x100fe40000000027 */
[----:B------:R-:W-:Y:S02]  /*77d0*/  LOP3.LUT R10, R10, 0xff, RZ, 0xc0, !PT ;  /* 0x000000ff0a0a7812 */ /* 0x000fe400078ec0ff */
[----:B------:R-:W-:Y:S02]  /*77e0*/  PRMT R39, R40, 0x7632, R39 ;  /* 0x0000763228277816 */ /* 0x000fe40000000027 */
[----:B------:R-:W-:Y:S02]  /*77f0*/  LOP3.LUT R249, R70, 0xffff, RZ, 0xc0, !PT ;  /* 0x0000ffff46f97812 */ /* 0x000fe400078ec0ff */
[----:B------:R-:W-:Y:S02]  /*7800*/  @!P2 PRMT R57, R9, 0x5410, RZ ;  /* 0x000054100939a816 */ /* 0x000fe400000000ff */
[----:B------:R-:W-:-:S02]  /*7810*/  PRMT R9, R10, 0x5410, R71 ;  /* 0x000054100a097816 */ /* 0x000fc40000000047 */
[----:B------:R-:W-:Y:S02]  /*7820*/  PRMT R71, R40, 0x5410, R39 ;  /* 0x0000541028477816 */ /* 0x000fe40000000027 */
[----:B------:R-:W-:Y:S02]  /*7830*/  @!P1 PRMT R40, R8, 0x5410, RZ ;  /* 0x0000541008289816 */ /* 0x000fe400000000ff */
[----:B------:R-:W-:Y:S02]  /*7840*/  SHF.R.U32.HI R249, RZ, 0x8, R249 ;  /* 0x00000008fff97819 */ /* 0x000fe400000116f9 */
[--C-:B------:R-:W-:Y:S02]  /*7850*/  PRMT R83, R83, 0x5410, R14.reuse ;  /* 0x0000541053537816 */ /* 0x100fe4000000000e */
[----:B------:R-:W-:Y:S02]  /*7860*/  HSET2.LE.AND R8, R12, R169, PT ;  /* 0x000000a90c087233 */ /* 0x000fe40003803000 */
[----:B------:R-:W-:-:S02]  /*7870*/  PRMT R14, R30, 0x7632, R14 ;  /* 0x000076321e0e7816 */ /* 0x000fc4000000000e */
[----:B------:R-:W-:Y:S02]  /*7880*/  PRMT R94, R95, 0x5410, R94 ;  /* 0x000054105f5e7816 */ /* 0x000fe4000000005e */
[----:B------:R-:W-:Y:S02]  /*7890*/  PRMT R10, R69, 0x5410, R249 ;  /* 0x00005410450a7816 */ /* 0x000fe400000000f9 */
[----:B------:R-:W-:Y:S02]  /*78a0*/  SHF.R.U32.HI R74, RZ, 0x10, R55 ;  /* 0x00000010ff4a7819 */ /* 0x000fe40000011637 */
[----:B------:R-:W-:Y:S02]  /*78b0*/  LOP3.LUT R15, R15, 0xff, RZ, 0xc0, !PT ;  /* 0x000000ff0f0f7812 */ /* 0x000fe400078ec0ff */
[----:B------:R-:W-:Y:S02]  /*78c0*/  LOP3.LUT R14, R14, 0xff, RZ, 0xc0, !PT ;  /* 0x000000ff0e0e7812 */ /* 0x000fe400078ec0ff */
[----:B------:R-:W-:-:S02]  /*78d0*/  HSET2.LE.AND R13, R13, R169, PT ;  /* 0x000000a90d0d7233 */ /* 0x000fc40003803000 */
[----:B------:R-:W-:Y:S02]  /*78e0*/  LOP3.LUT R117, R117, R8, RZ, 0xc0, !PT ;  /* 0x0000000875757212 */ /* 0x000fe400078ec0ff */
[----:B------:R-:W-:Y:S02]  /*78f0*/  LOP3.LUT R8, R94, 0xff00ff, RZ, 0xc0, !PT ;  /* 0x00ff00ff5e087812 */ /* 0x000fe400078ec0ff */
[----:B------:R-:W-:Y:S02]  /*7900*/  LOP3.LUT R74, R74, 0xff, RZ, 0xc0, !PT ;  /* 0x000000ff4a4a7812 */ /* 0x000fe400078ec0ff */
[----:B------:R-:W-:Y:S02]  /*7910*/  HSET2.LE.AND R10, R10, R169, PT ;  /* 0x000000a90a0a7233 */ /* 0x000fe40003803000 */
[----:B------:R-:W-:Y:S02]  /*7920*/  PRMT R92, R92, 0x5410, R93 ;  /* 0x000054105c5c7816 */ /* 0x000fe4000000005d */
[----:B------:R-:W-:-:S02]  /*7930*/  PRMT R89, R15, 0x5410, R56 ;  /* 0x000054100f597816 */ /* 0x000fc40000000038 */
[----:B------:R-:W-:Y:S02]  /*7940*/  ISETP.LE.U32.AND P2, PT, R14, UR13, PT ;  /* 0x0000000d0e007c0c */ /* 0x000fe4000bf43070 */
[----:B------:R-:W-:Y:S02]  /*7950*/  LOP3.LUT R116, R116, R13, RZ, 0xc0, !PT ;  /* 0x0000000d74747212 */ /* 0x000fe400078ec0ff */
[----:B------:R-:W4:Y:S01]  /*7960*/  LDSM.16.MT88.4 R12, [R171+0x6800] ;  /* 0x00680000ab0c783b */ /* 0x000f220000004200 */
[----:B------:R-:W-:Y:S02]  /*7970*/  HSET2.LE.AND R8, R8, R169, PT ;  /* 0x000000a908087233 */ /* 0x000fe40003803000 */
[----:B------:R-:W-:Y:S02]  /*7980*/  PRMT R74, R74, 0x5410, R97 ;  /* 0x000054104a4a7816 */ /* 0x000fe40000000061 */
[----:B------:R-:W-:Y:S02]  /*7990*/  LOP3.LUT R128, R128, R10, RZ, 0xc0, !PT ;  /* 0x0000000a80807212 */ /* 0x000fe400078ec0ff */
[----:B------:R-:W-:-:S02]  /*79a0*/  LOP3.LUT R92, R92, 0xff00ff, RZ, 0xc0, !PT ;  /* 0x00ff00ff5c5c7812 */ /* 0x000fc400078ec0ff */
[--C-:B------:R-:W-:Y:S02]  /*79b0*/  HSET2.LE.AND R10, R79, R169.reuse, PT ;  /* 0x000000a94f0a7233 */ /* 0x100fe40003803000 */
[----:B------:R-:W-:Y:S02]  /*79c0*/  PRMT R21, R21, 0x5410, R77 ;  /* 0x0000541015157816 */ /* 0x000fe4000000004d */
[--C-:B------:R-:W-:Y:S02]  /*79d0*/  HSET2.LE.AND R9, R9, R169.reuse, PT ;  /* 0x000000a909097233 */ /* 0x100fe40003803000 */
[----:B------:R-:W-:Y:S02]  /*79e0*/  LOP3.LUT R131, R131, R8, RZ, 0xc0, !PT ;  /* 0x0000000883837212 */ /* 0x000fe400078ec0ff */
[--C-:B------:R-:W-:Y:S02]  /*79f0*/  HSET2.LE.AND R8, R72, R169.reuse, PT ;  /* 0x000000a948087233 */ /* 0x100fe40003803000 */
[----:B------:R-:W-:-:S02]  /*7a00*/  HSET2.LE.AND R74, R74, R169, PT ;  /* 0x000000a94a4a7233 */ /* 0x000fc40003803000 */
[--C-:B------:R-:W-:Y:S02]  /*7a10*/  HSET2.LE.AND R20, R20, R169.reuse, PT ;  /* 0x000000a914147233 */ /* 0x100fe40003803000 */
[--C-:B------:R-:W-:Y:S02]  /*7a20*/  HSET2.LE.AND R92, R92, R169.reuse, PT ;  /* 0x000000a95c5c7233 */ /* 0x100fe40003803000 */
[----:B------:R-:W-:Y:S02]  /*7a30*/  HSET2.LE.AND R76, R76, R169, PT ;  /* 0x000000a94c4c7233 */ /* 0x000fe40003803000 */
[----:B------:R-:W-:Y:S02]  /*7a40*/  LOP3.LUT R10, R25, R10, RZ, 0xc0, !PT ;  /* 0x0000000a190a7212 */ /* 0x000fe400078ec0ff */
[----:B------:R-:W-:Y:S02]  /*7a50*/  LOP3.LUT R25, R22, 0xff00ff, RZ, 0xc0, !PT ;  /* 0x00ff00ff16197812 */ /* 0x000fe400078ec0ff */
[----:B------:R-:W-:-:S02]  /*7a60*/  LOP3.LUT R129, R129, R9, RZ, 0xc0, !PT ;  /* 0x0000000981817212 */ /* 0x000fc400078ec0ff */
[--C-:B------:R-:W-:Y:S02]  /*7a70*/  HSET2.LE.AND R22, R21, R169.reuse, PT ;  /* 0x000000a915167233 */ /* 0x100fe40003803000 */
[----:B------:R-:W-:Y:S02]  /*7a80*/  LOP3.LUT R26, R26, 0xff00ff, RZ, 0xc0, !PT ;  /* 0x00ff00ff1a1a7812 */ /* 0x000fe400078ec0ff */
[----:B------:R-:W-:Y:S02]  /*7a90*/  HSET2.LE.AND R9, R73, R169, PT ;  /* 0x000000a949097233 */ /* 0x000fe40003803000 */
[----:B------:R-:W-:Y:S02]  /*7aa0*/  LOP3.LUT R8, R75, R8, RZ, 0xc0, !PT ;  /* 0x000000084b087212 */ /* 0x000fe400078ec0ff */
[----:B------:R-:W-:Y:S02]  /*7ab0*/  LOP3.LUT R21, R27, R74, RZ, 0xc0, !PT ;  /* 0x0000004a1b157212 */ /* 0x000fe400078ec0ff */
[----:B------:R-:W5:Y:S01]  /*7ac0*/  LDSM.16.MT88.4 R72, [R170+0x6000] ;  /* 0x00600000aa48783b */ /* 0x000f620000004200 */
[----:B------:R-:W-:-:S02]  /*7ad0*/  LOP3.LUT R118, R118, R20, RZ, 0xc0, !PT ;  /* 0x0000001476767212 */ /* 0x000fc400078ec0ff */
[----:B------:R-:W-:Y:S02]  /*7ae0*/  LOP3.LUT R119, R119, R92, RZ, 0xc0, !PT ;  /* 0x0000005c77777212 */ /* 0x000fe400078ec0ff */
[----:B------:R-:W-:Y:S02]  /*7af0*/  LOP3.LUT R130, R130, R76, RZ, 0xc0, !PT ;  /* 0x0000004c82827212 */ /* 0x000fe400078ec0ff */
[----:B------:R-:W-:Y:S02]  /*7b00*/  PRMT R11, R38, 0x5410, R37 ;  /* 0x00005410260b7816 */ /* 0x000fe40000000025 */
[--C-:B------:R-:W-:Y:S01]  /*7b10*/  HSET2.LE.AND R26, R26, R169.reuse, PT ;  /* 0x000000a91a1a7233 */ /* 0x100fe20003803000 */
[----:B--2---:R-:W-:Y:S01]  /*7b20*/  HMMA.16816.F32.BF16 R76, R116, R84, RZ ;  /* 0x00000054744c723c */ /* 0x004fe200000418ff */
[----:B------:R-:W-:Y:S02]  /*7b30*/  SHF.R.U32.HI R69, RZ, 0x18, R30 ;  /* 0x00000018ff457819 */ /* 0x000fe4000001161e */
[----:B------:R-:W-:-:S02]  /*7b40*/  HSET2.LE.AND R20, R11, R169, PT ;  /* 0x000000a90b147233 */ /* 0x000fc40003803000 */
[----:B------:R-:W-:Y:S02]  /*7b50*/  LOP3.LUT R11, R24, R26, RZ, 0xc0, !PT ;  /* 0x0000001a180b7212 */ /* 0x000fe400078ec0ff */
[----:B------:R-:W-:Y:S01]  /*7b60*/  SHF.R.U32.HI R24, RZ, 0x10, R30 ;  /* 0x00000010ff187819 */ /* 0x000fe2000001161e */
[C---:B------:R-:W-:Y:S01]  /*7b70*/  HMMA.16816.F32.BF16 R96, R128.reuse, R84, RZ ;  /* 0x000000548060723c */ /* 0x040fe200000418ff */
[----:B------:R-:W-:Y:S02]  /*7b80*/  HSET2.LE.AND R25, R25, R169, PT ;  /* 0x000000a919197233 */ /* 0x000fe40003803000 */
[----:B------:R-:W-:Y:S02]  /*7b90*/  LOP3.LUT R24, R24, 0xff, RZ, 0xc0, !PT ;  /* 0x000000ff18187812 */ /* 0x000fe400078ec0ff */
[----:B------:R-:W-:Y:S02]  /*7ba0*/  ISETP.LE.U32.AND P1, PT, R69, UR13, PT ;  /* 0x0000000d45007c0c */ /* 0x000fe4000bf23070 */
[----:B------:R-:W-:Y:S01]  /*7bb0*/  LOP3.LUT R22, R23, R22, RZ, 0xc0, !PT ;  /* 0x0000001617167212 */ /* 0x000fe200078ec0ff */
[----:B------:R-:W-:Y:S01]  /*7bc0*/  HMMA.16816.F32.BF16 R104, R128, R86, RZ ;  /* 0x000000568068723c */ /* 0x000fe200000418ff */
[----:B------:R-:W-:-:S02]  /*7bd0*/  LOP3.LUT R23, R82, R25, RZ, 0xc0, !PT ;  /* 0x0000001952177212 */ /* 0x000fc400078ec0ff */
[----:B------:R-:W-:Y:S02]  /*7be0*/  PRMT R69, R24, 0x5410, R69 ;  /* 0x0000541018457816 */ /* 0x000fe40000000045 */
[----:B------:R-:W-:Y:S01]  /*7bf0*/  PRMT R70, R241, 0x5410, R88 ;  /* 0x00005410f1467816 */ /* 0x000fe20000000058 */
[----:B------:R-:W2:Y:S01]  /*7c00*/  LDSM.16.MT88.4 R24, [R170+0x6800] ;  /* 0x00680000aa18783b */ /* 0x000ea20000004200 */
[----:B---3--:R-:W-:Y:S01]  /*7c10*/  F2FP.BF16.F32.PACK_AB R56, R147, R148 ;  /* 0x000000949338723e */ /* 0x008fe200000010ff */
[----:B------:R-:W-:Y:S01]  /*7c20*/  HMMA.16816.F32.BF16 R84, R116, R86, RZ ;  /* 0x000000567454723c */ /* 0x000fe200000418ff */
[----:B------:R-:W-:Y:S02]  /*7c30*/  LOP3.LUT R9, R80, R9, RZ, 0xc0, !PT ;  /* 0x0000000950097212 */ /* 0x000fe400078ec0ff */
[----:B------:R-:W-:Y:S01]  /*7c40*/  LOP3.LUT R20, R29, R20, RZ, 0xc0, !PT ;  /* 0x000000141d147212 */ /* 0x000fe200078ec0ff */
[----:B------:R-:W-:Y:S01]  /*7c50*/  @!P5 HFMA2.BF16_V2 R19, -RZ.H0_H0, RZ.H0_H0, -R56.H0_H0 ;  /* 0x200000ffff13d231 */ /* 0x000fe20000340938 */
[----:B------:R-:W-:-:S02]  /*7c60*/  LOP3.LUT R251, R30, 0xffff, RZ, 0xc0, !PT ;  /* 0x0000ffff1efb7812 */ /* 0x000fc400078ec0ff */
[----:B------:R-:W-:Y:S01]  /*7c70*/  LOP3.LUT R70, R70, 0xff00ff, RZ, 0xc0, !PT ;  /* 0x00ff00ff46467812 */ /* 0x000fe200078ec0ff */
[-C--:B----4-:R-:W-:Y:S01]  /*7c80*/  HMMA.16816.F32.BF16 R76, R8, R12.reuse, R76 ;  /* 0x0000000c084c723c */ /* 0x090fe2000004184c */
[----:B------:R-:W-:Y:S02]  /*7c90*/  PRMT R55, R56, 0x7632, R55 ;  /* 0x0000763238377816 */ /* 0x000fe40000000037 */
[----:B------:R-:W-:Y:S02]  /*7ca0*/  SHF.R.U32.HI R251, RZ, 0x8, R251 ;  /* 0x00000008fffb7819 */ /* 0x000fe400000116fb */
[----:B-1----:R-:W-:Y:S01]  /*7cb0*/  F2FP.BF16.F32.PACK_AB R38, R139, R142 ;  /* 0x0000008e8b26723e */ /* 0x002fe200000010ff */
[----:B------:R-:W-:Y:S01]  /*7cc0*/  @P4 HFMA2.BF16_V2 R18, -RZ.H0_H0, RZ.H0_H0, -R55.H0_H0 ;  /* 0x200000ffff124231 */ /* 0x000fe20000340937 */
[----:B------:R-:W-:Y:S01]  /*7cd0*/  F2FP.BF16.F32.PACK_AB R154, R152, R151 ;  /* 0x00000097989a723e */ /* 0x000fe200000010ff */
[----:B------:R-:W-:Y:S01]  /*7ce0*/  HMMA.16816.F32.BF16 R96, R20, R12, R96 ;  /* 0x0000000c1460723c */ /* 0x000fe20000041860 */
[--C-:B------:R-:W-:Y:S01]  /*7cf0*/  HSET2.LE.AND R30, R31, R169.reuse, PT ;  /* 0x000000a91f1e7233 */ /* 0x100fe20003803000 */
[----:B------:R-:W-:Y:S01]  /*7d00*/  @!P2 HFMA2.BF16_V2 R17, -RZ.H0_H0, RZ.H0_H0, -R38.H0_H0 ;  /* 0x200000ffff11a231 */ /* 0x000fe20000340926 */
[----:B------:R-:W-:-:S02]  /*7d10*/  HSET2.LE.AND R31, R70, R169, PT ;  /* 0x000000a9461f7233 */ /* 0x000fc40003803000 */
[----:B------:R-:W-:Y:S02]  /*7d20*/  PRMT R12, R56, 0x5410, R55 ;  /* 0x00005410380c7816 */ /* 0x000fe40000000037 */
[----:B------:R-:W-:Y:S01]  /*7d30*/  PRMT R70, R81, 0x5410, R251 ;  /* 0x0000541051467816 */ /* 0x000fe200000000fb */
[-C--:B------:R-:W-:Y:S01]  /*7d40*/  HMMA.16816.F32.BF16 R104, R20, R14.reuse, R104 ;  /* 0x0000000e1468723c */ /* 0x080fe20000041868 */
[----:B------:R-:W-:Y:S02]  /*7d50*/  PRMT R37, R38, 0x7632, R37 ;  /* 0x0000763226257816 */ /* 0x000fe40000000025 */
[----:B------:R-:W-:Y:S02]  /*7d60*/  PRMT R153, R154, 0x7632, R153 ;  /* 0x000076329a997816 */ /* 0x000fe40000000099 */
[----:B------:R-:W-:Y:S01]  /*7d70*/  LOP3.LUT R30, R12, R30, RZ, 0xc0, !PT ;  /* 0x0000001e0c1e7212 */ /* 0x000fe200078ec0ff */
[----:B------:R-:W-:Y:S01]  /*7d80*/  @!P1 HFMA2.BF16_V2 R16, -RZ.H0_H0, RZ.H0_H0, -R37.H0_H0 ;  /* 0x200000ffff109231 */ /* 0x000fe20000340925 */
[--C-:B------:R-:W-:Y:S01]  /*7d90*/  HSET2.LE.AND R83, R83, R169.reuse, PT ;  /* 0x000000a953537233 */ /* 0x100fe20003803000 */
[----:B------:R-:W-:Y:S01]  /*7da0*/  HMMA.16816.F32.BF16 R84, R8, R14, R84 ;  /* 0x0000000e0854723c */ /* 0x000fe20000041854 */
[----:B------:R-:W-:-:S02]  /*7db0*/  HSET2.LE.AND R70, R70, R169, PT ;  /* 0x000000a946467233 */ /* 0x000fc40003803000 */
[----:B------:R-:W-:Y:S02]  /*7dc0*/  PRMT R12, R154, 0x5410, R153 ;  /* 0x000054109a0c7816 */ /* 0x000fe40000000099 */
[----:B------:R-:W-:Y:S02]  /*7dd0*/  HSET2.LE.AND R69, R69, R169, PT ;  /* 0x000000a945457233 */ /* 0x000fe40003803000 */
[----:B------:R-:W-:Y:S02]  /*7de0*/  PRMT R13, R38, 0x5410, R37 ;  /* 0x00005410260d7816 */ /* 0x000fe40000000025 */
[----:B------:R-:W-:Y:S02]  /*7df0*/  LOP3.LUT R31, R12, R31, RZ, 0xc0, !PT ;  /* 0x0000001f0c1f7212 */ /* 0x000fe400078ec0ff */
[----:B------:R-:W-:Y:S02]  /*7e00*/  LOP3.LUT R28, R28, R83, RZ, 0xc0, !PT ;  /* 0x000000531c1c7212 */ /* 0x000fe400078ec0ff */
[----:B------:R-:W-:Y:S01]  /*7e10*/  LOP3.LUT R12, R71, R70, RZ, 0xc0, !PT ;  /* 0x00000046470c7212 */ /* 0x000fe200078ec0ff */
[----:B-----5:R-:W-:Y:S01]  /*7e20*/  HMMA.16816.F32.BF16 R80, R128, R72, RZ ;  /* 0x000000488050723c */ /* 0x020fe200000418ff */
[----:B------:R-:W-:-:S02]  /*7e30*/  LOP3.LUT R14, R68, 0xff, RZ, 0xc0, !PT ;  /* 0x000000ff440e7812 */ /* 0x000fc400078ec0ff */
[----:B------:R-:W-:Y:S02]  /*7e40*/  LOP3.LUT R13, R13, R69, RZ, 0xc0, !PT ;  /* 0x000000450d0d7212 */ /* 0x000fe400078ec0ff */
[----:B------:R-:W-:Y:S02]  /*7e50*/  @!P2 PRMT R38, R17, 0x5410, RZ ;  /* 0x000054101126a816 */ /* 0x000fe400000000ff */
[----:B------:R-:W-:Y:S01]  /*7e60*/  @!P5 PRMT R56, R19, 0x5410, RZ ;  /* 0x000054101338d816 */ /* 0x000fe200000000ff */
[----:B------:R-:W-:Y:S01]  /*7e70*/  HMMA.16816.F32.BF16 R68, R116, R72, RZ ;  /* 0x000000487444723c */ /* 0x000fe200000418ff */
[----:B------:R-:W-:Y:S02]  /*7e80*/  @!P1 PRMT R37, R16, 0x5410, RZ ;  /* 0x0000541010259816 */ /* 0x000fe400000000ff */
[----:B------:R-:W-:Y:S02]  /*7e90*/  @P4 PRMT R55, R18, 0x5410, RZ ;  /* 0x0000541012374816 */ /* 0x000fe400000000ff */
[----:B------:R-:W1:Y:S01]  /*7ea0*/  LDSM.16.MT88.4 R16, [R171+0x7000] ;  /* 0x00700000ab10783b */ /* 0x000e620000004200 */
[----:B------:R-:W-:-:S02]  /*7eb0*/  F2FP.BF16.F32.PACK_AB R162, R158, R155 ;  /* 0x0000009b9ea2723e */ /* 0x000fc400000010ff */
[----:B------:R-:W-:Y:S02]  /*7ec0*/  PRMT R14, R14, 0x5410, R238 ;  /* 0x000054100e0e7816 */ /* 0x000fe400000000ee */
[----:B------:R-:W-:Y:S01]  /*7ed0*/  PRMT R15, R239, 0x5410, R240 ;  /* 0x00005410ef0f7816 */ /* 0x000fe200000000f0 */
[----:B------:R-:W-:Y:S01]  /*7ee0*/  @!P3 HFMA2.BF16_V2 R165, -RZ.H0_H0, RZ.H0_H0, -R162.H0_H0 ;  /* 0x200000ffffa5b231 */ /* 0x000fe200003409a2 */
[-C--:B--2---:R-:W-:Y:S01]  /*7ef0*/  HMMA.16816.F32.BF16 R80, R20, R24.reuse, R80 ;  /* 0x000000181450723c */ /* 0x084fe20000041850 */
[----:B------:R-:W-:Y:S02]  /*7f00*/  PRMT R161, R162, 0x7632, R161 ;  /* 0x00007632a2a17816 */ /* 0x000fe400000000a1 */
[----:B------:R-:W-:Y:S02]  /*7f10*/  F2FP.BF16.F32.PACK_AB R160, R156, R157 ;  /* 0x0000009d9ca0723e */ /* 0x000fe400000010ff */
[----:B------:R-:W-:Y:S02]  /*7f20*/  LOP3.LUT R15, R15, 0xff00ff, RZ, 0xc0, !PT ;  /* 0x00ff00ff0f0f7812 */ /* 0x000fe400078ec0ff */
[--C-:B------:R-:W-:Y:S01]  /*7f30*/  HSET2.LE.AND R14, R14, R169.reuse, PT ;  /* 0x000000a90e0e7233 */ /* 0x100fe20003803000 */
[----:B------:R-:W-:Y:S01]  /*7f40*/  HMMA.16816.F32.BF16 R68, R8, R24, R68 ;  /* 0x000000180844723c */ /* 0x000fe20000041844 */
[----:B------:R-:W-:Y:S01]  /*7f50*/  IMAD.MOV.U32 R24, RZ, RZ, R100 ;  /* 0x000000ffff187224 */ /* 0x000fe200078e0064 */
[----:B------:R-:W-:Y:S01]  /*7f60*/  PRMT R72, R162, 0x5410, R161 ;  /* 0x00005410a2487816 */ /* 0x000fe200000000a1 */
[----:B------:R-:W-:Y:S01]  /*7f70*/  IMAD.MOV.U32 R25, RZ, RZ, R101 ;  /* 0x000000ffff197224 */ /* 0x000fe200078e0065 */
[----:B------:R-:W-:Y:S01]  /*7f80*/  PRMT R159, R160, 0x7632, R159 ;  /* 0x00007632a09f7816 */ /* 0x000fe2000000009f */
[----:B------:R-:W2:Y:S01]  /*7f90*/  LDSM.16.MT88.4 R100, [R226+0x6000] ;  /* 0x00600000e264783b */ /* 0x000ea20000004200 */
[----:B------:R-:W-:-:S02]  /*7fa0*/  HSET2.LE.AND R29, R89, R169, PT ;  /* 0x000000a9591d7233 */ /* 0x000fc40003803000 */
[----:B------:R-:W-:Y:S02]  /*7fb0*/  HSET2.LE.AND R15, R15, R169, PT ;  /* 0x000000a90f0f7233 */ /* 0x000fe40003803000 */
[----:B------:R-:W-:Y:S02]  /*7fc0*/  LOP3.LUT R14, R72, R14, RZ, 0xc0, !PT ;  /* 0x0000000e480e7212 */ /* 0x000fe400078ec0ff */
[----:B------:R-:W-:Y:S02]  /*7fd0*/  PRMT R72, R160, 0x5410, R159 ;  /* 0x00005410a0487816 */ /* 0x000fe4000000009f */
[----:B------:R-:W-:Y:S02]  /*7fe0*/  LOP3.LUT R29, R90, R29, RZ, 0xc0, !PT ;  /* 0x0000001d5a1d7212 */ /* 0x000fe400078ec0ff */
[----:B------:R-:W-:Y:S02]  /*7ff0*/  LOP3.LUT R15, R72, R15, RZ, 0xc0, !PT ;  /* 0x0000000f480f7212 */ /* 0x000fe400078ec0ff */
[----:B------:R-:W-:-:S02]  /*8000*/  ISETP.GT.U32.AND P1, PT, R88, UR13, PT ;  /* 0x0000000d58007c0c */ /* 0x000fc4000bf24070 */
[----:B------:R-:W-:Y:S01]  /*8010*/  ISETP.GT.U32.AND P5, PT, R238, UR13, PT ;  /* 0x0000000dee007c0c */ /* 0x000fe2000bfa4070 */
[----:B------:R-:W-:Y:S01]  /*8020*/  HMMA.16816.F32.BF16 R88, R128, R74, RZ ;  /* 0x0000004a8058723c */ /* 0x000fe200000418ff */
[----:B------:R-:W-:Y:S02]  /*8030*/  ISETP.GT.U32.AND P4, PT, R241, UR13, PT ;  /* 0x0000000df1007c0c */ /* 0x000fe4000bf84070 */
[----:B------:R-:W-:Y:S02]  /*8040*/  ISETP.GT.U32.AND P2, PT, R239, UR13, PT ;  /* 0x0000000def007c0c */ /* 0x000fe4000bf44070 */
[----:B------:R-:W-:Y:S02]  /*8050*/  @!P3 PRMT R162, R165, 0x5410, RZ ;  /* 0x00005410a5a2b816 */ /* 0x000fe400000000ff */
[----:B------:R-:W-:Y:S01]  /*8060*/  MUFU.EX2 R165, R176 ;  /* 0x000000b000a57308 */ /* 0x000fe20000000800 */
[----:B-1----:R-:W-:Y:S01]  /*8070*/  HMMA.16816.F32.BF16 R76, R28, R16, R76 ;  /* 0x000000101c4c723c */ /* 0x002fe2000004184c */
[----:B------:R-:W-:Y:S01]  /*8080*/  LOP3.LUT R249, R249, 0xffff, RZ, 0xc0, !PT ;  /* 0x0000fffff9f97812 */ /* 0x000fe200078ec0ff */
[----:B------:R-:W-:Y:S01]  /*8090*/  @P1 HFMA2.BF16_V2 R168, -RZ.H0_H0, RZ.H0_H0, -R153.H0_H0 ;  /* 0x200000ffffa81231 */ /* 0x000fe20000340999 */
[----:B------:R-:W-:Y:S01]  /*80a0*/  LOP3.LUT R251, R251, 0xffff, RZ, 0xc0, !PT ;  /* 0x0000fffffbfb7812 */ /* 0x000fe200078ec0ff */
[----:B------:R-:W-:-:S02]  /*80b0*/  @P5 HFMA2.BF16_V2 R167, -RZ.H0_H0, RZ.H0_H0, -R161.H0_H0 ;  /* 0x200000ffffa75231 */ /* 0x000fc400003409a1 */
[----:B------:R-:W-:Y:S01]  /*80c0*/  @P4 HFMA2.BF16_V2 R166, -RZ.H0_H0, RZ.H0_H0, -R154.H0_H0 ;  /* 0x200000ffffa64231 */ /* 0x000fe2000034099a */
[----:B------:R-:W-:Y:S01]  /*80d0*/  @P1 PRMT R153, R168, 0x5410, RZ ;  /* 0x00005410a8991816 */ /* 0x000fe200000000ff */
[C---:B------:R-:W-:Y:S01]  /*80e0*/  HMMA.16816.F32.BF16 R96, R12.reuse, R16, R96 ;  /* 0x000000100c60723c */ /* 0x040fe20000041860 */
[----:B------:R-:W-:Y:S01]  /*80f0*/  ISETP.GT.U32.AND P1, PT, R240, UR13, PT ;  /* 0x0000000df0007c0c */ /* 0x000fe2000bf24070 */
[----:B------:R-:W-:Y:S01]  /*8100*/  MUFU.EX2 R168, R207 ;  /* 0x000000cf00a87308 */ /* 0x000fe20000000800 */
[----:B------:R-:W-:Y:S01]  /*8110*/  @P5 PRMT R161, R167, 0x5410, RZ ;  /* 0x00005410a7a15816 */ /* 0x000fe200000000ff */
[----:B------:R-:W-:Y:S01]  /*8120*/  @P2 HFMA2.BF16_V2 R127, -RZ.H0_H0, RZ.H0_H0, -R160.H0_H0 ;  /* 0x200000ffff7f2231 */ /* 0x000fe200003409a0 */
[----:B------:R-:W-:Y:S01]  /*8130*/  @P4 PRMT R154, R166, 0x5410, RZ ;  /* 0x00005410a69a4816 */ /* 0x000fe200000000ff */
[----:B------:R-:W1:Y:S01]  /*8140*/  MUFU.EX2 R167, R173 ;  /* 0x000000ad00a77308 */ /* 0x000e620000000800 */
[----:B------:R-:W-:Y:S01]  /*8150*/  ISETP.LE.U32.AND P4, PT, R249, UR13, PT ;  /* 0x0000000df9007c0c */ /* 0x000fe2000bf83070 */
[----:B------:R-:W-:Y:S01]  /*8160*/  HMMA.16816.F32.BF16 R104, R12, R18, R104 ;  /* 0x000000120c68723c */ /* 0x000fe20000041868 */
[----:B------:R-:W-:Y:S01]  /*8170*/  @P2 PRMT R160, R127, 0x5410, RZ ;  /* 0x000054107fa02816 */ /* 0x000fe200000000ff */
[----:B------:R-:W3:Y:S01]  /*8180*/  MUFU.EX2 R166, R177 ;  /* 0x000000b100a67308 */ /* 0x000ee20000000800 */
[----:B------:R-:W-:-:S03]  /*8190*/  ISETP.LE.U32.AND P3, PT, R251, UR13, PT ;  /* 0x0000000dfb007c0c */ /* 0x000fc6000bf63070 */
[----:B------:R-:W-:Y:S02]  /*81a0*/  @P1 HFMA2.BF16_V2 R126, -RZ.H0_H0, RZ.H0_H0, -R159.H0_H0 ;  /* 0x200000ffff7e1231 */ /* 0x000fe4000034099f */
[----:B------:R-:W-:Y:S01]  /*81b0*/  HMMA.16816.F32.BF16 R84, R28, R18, R84 ;  /* 0x000000121c54723c */ /* 0x000fe20000041854 */
[----:B------:R-:W4:Y:S02]  /*81c0*/  LDSM.16.MT88.4 R16, [R226+0x6800] ;  /* 0x00680000e210783b */ /* 0x000f240000004200 */
[----:B------:R-:W-:Y:S01]  /*81d0*/  @P1 PRMT R159, R126, 0x5410, RZ ;  /* 0x000054107e9f1816 */ /* 0x000fe200000000ff */
[----:B------:R-:W-:Y:S01]  /*81e0*/  IMAD R126, R7, UR24, R141 ;  /* 0x00000018077e7c24 */ /* 0x000fe2000f8e028d */
[----:B-1----:R-:W-:Y:S01]  /*81f0*/  F2FP.BF16.F32.PACK_AB R176, R167, R168 ;  /* 0x000000a8a7b0723e */ /* 0x002fe200000010ff */
[----:B------:R-:W-:Y:S02]  /*8200*/  @!P4 HFMA2.BF16_V2 R120, -RZ.H0_H0, RZ.H0_H0, -R221.H0_H0 ;  /* 0x200000ffff78c231 */ /* 0x000fe400003409dd */
[----:B--2---:R-:W-:Y:S01]  /*8210*/  HMMA.16816.F32.BF16 R92, R116, R100, RZ ;  /* 0x00000064745c723c */ /* 0x004fe200000418ff */
[----:B---3--:R-:W-:Y:S01]  /*8220*/  F2FP.BF16.F32.PACK_AB R173, R165, R166 ;  /* 0x000000a6a5ad723e */ /* 0x008fe200000010ff */
[----:B------:R-:W-:Y:S01]  /*8230*/  @!P3 HFMA2.BF16_V2 R109, -RZ.H0_H0, RZ.H0_H0, -R39.H0_H0 ;  /* 0x200000ffff6db231 */ /* 0x000fe20000340927 */
[----:B------:R-:W-:-:S02]  /*8240*/  @!P4 PRMT R221, R120, 0x5410, RZ ;  /* 0x0000541078ddc816 */ /* 0x000fc400000000ff */
[----:B------:R-:W-:Y:S02]  /*8250*/  PRMT R177, R173, 0x7632, R177 ;  /* 0x00007632adb17816 */ /* 0x000fe400000000b1 */
[----:B------:R-:W-:Y:S01]  /*8260*/  @!P3 PRMT R39, R109, 0x5410, RZ ;  /* 0x000054106d27b816 */ /* 0x000fe200000000ff */
[----:B------:R-:W-:Y:S01]  /*8270*/  HMMA.16816.F32.BF16 R112, R128, R100, RZ ;  /* 0x000000648070723c */ /* 0x000fe200000418ff */
[----:B------:R-:W-:Y:S01]  /*8280*/  FADD.FTZ R100, R246, R244 ;  /* 0x000000f4f6647221 */ /* 0x000fe20000010000 */
[----:B------:R-:W-:-:S03]  /*8290*/  FADD.FTZ R101, R179, R209 ;  /* 0x000000d1b3657221 */ /* 0x000fc60000010000 */
[----:B------:R-:W-:Y:S01]  /*82a0*/  FADD.FTZ R100, R219, R100 ;  /* 0x00000064db647221 */ /* 0x000fe20000010000 */
[----:B------:R-:W-:Y:S02]  /*82b0*/  PRMT R219, R173, 0x5410, R177 ;  /* 0x00005410addb7816 */ /* 0x000fe400000000b1 */
[----:B------:R-:W-:Y:S01]  /*82c0*/  HMMA.16816.F32.BF16 R72, R116, R74, RZ ;  /* 0x0000004a7448723c */ /* 0x000fe200000418ff */
[----:B------:R-:W-:Y:S01]  /*82d0*/  FADD.FTZ R100, R172, R100 ;  /* 0x00000064ac647221 */ /* 0x000fe20000010000 */
[----:B------:R-:W-:-:S03]  /*82e0*/  PRMT R172, R176, 0x7632, R172 ;  /* 0x00007632b0ac7816 */ /* 0x000fc600000000ac */
[----:B------:R-:W-:-:S03]  /*82f0*/  FADD.FTZ R100, R234, R100 ;  /* 0x00000064ea647221 */ /* 0x000fc60000010000 */
[----:B------:R-:W-:Y:S01]  /*8300*/  HMMA.16816.F32.BF16 R88, R20, R26, R88 ;  /* 0x0000001a1458723c */ /* 0x000fe20000041858 */
[----:B------:R-:W-:-:S04]  /*8310*/  FADD.FTZ R232, R232, R100 ;  /* 0x00000064e8e87221 */ /* 0x000fc80000010000 */
[----:B------:R-:W-:Y:S01]  /*8320*/  FADD.FTZ R224, R224, R232 ;  /* 0x000000e8e0e07221 */ /* 0x000fe20000010000 */
[----:B------:R-:W-:Y:S02]  /*8330*/  IMAD.U32 R232, RZ, RZ, UR24 ;  /* 0x00000018ffe87e24 */ /* 0x000fe4000f8e00ff */
[----:B----4-:R-:W-:Y:S01]  /*8340*/  HMMA.16816.F32.BF16 R92, R8, R16, R92 ;  /* 0x00000010085c723c */ /* 0x010fe2000004185c */
[----:B------:R-:W-:-:S04]  /*8350*/  FADD.FTZ R224, R146, R224 ;  /* 0x000000e092e07221 */ /* 0x000fc80000010000 */
[----:B------:R-:W-:-:S03]  /*8360*/  FADD.FTZ R224, R145, R224 ;  /* 0x000000e091e07221 */ /* 0x000fc60000010000 */
[----:B------:R-:W-:Y:S01]  /*8370*/  HMMA.16816.F32.BF16 R112, R20, R16, R112 ;  /* 0x000000101470723c */ /* 0x000fe20000041870 */
[----:B------:R-:W-:Y:S01]  /*8380*/  FADD.FTZ R16, R245, R243 ;  /* 0x000000f3f5107221 */ /* 0x000fe20000010000 */
[----:B------:R-:W-:-:S04]  /*8390*/  IMAD.WIDE.U32 R244, R206, -0x2daee0ad, RZ ;  /* 0xd2511f53cef47825 */ /* 0x000fc800078e00ff */
[----:B------:R-:W-:Y:S01]  /*83a0*/  FADD.FTZ R224, R151, R224 ;  /* 0x000000e097e07221 */ /* 0x000fe20000010000 */
[----:B------:R-:W-:Y:S01]  /*83b0*/  FADD.FTZ R16, R218, R16 ;  /* 0x00000010da107221 */ /* 0x000fe20000010000 */
[----:B------:R-:W-:Y:S01]  /*83c0*/  IMAD.WIDE.U32 R242, R242, -0x2daee0ad, RZ ;  /* 0xd2511f53f2f27825 */ /* 0x000fe200078e00ff */
[----:B------:R-:W-:Y:S01]  /*83d0*/  LOP3.LUT R206, R250, UR4, R245, 0x96, !PT ;  /* 0x00000004face7c12 */ /* 0x000fe2000f8e96f5 */
[----:B------:R-:W-:Y:S01]  /*83e0*/  HMMA.16816.F32.BF16 R72, R8, R26, R72 ;  /* 0x0000001a0848723c */ /* 0x000fe20000041848 */
[----:B------:R-:W-:Y:S01]  /*83f0*/  PRMT R218, R176, 0x5410, R172 ;  /* 0x00005410b0da7816 */ /* 0x000fe200000000ac */
[----:B------:R-:W-:Y:S01]  /*8400*/  IMAD.MOV.U32 R26, RZ, RZ, R242 ;  /* 0x000000ffff1a7224 */ /* 0x000fe200078e00f2 */
[----:B------:R-:W-:Y:S01]  /*8410*/  LOP3.LUT R216, R206, 0xff, RZ, 0xc0, !PT ;  /* 0x000000ffced87812 */ /* 0x000fe200078ec0ff */
[----:B------:R-:W-:Y:S01]  /*8420*/  FADD.FTZ R16, R180, R16 ;  /* 0x00000010b4107221 */ /* 0x000fe20000010000 */
[----:B------:R-:W-:Y:S01]  /*8430*/  SHF.R.U32.HI R207, RZ, 0x18, R206 ;  /* 0x00000018ffcf7819 */ /* 0x000fe200000116ce */
[----:B------:R-:W-:Y:S01]  /*8440*/  FADD.FTZ R224, R152, R224 ;  /* 0x000000e098e07221 */ /* 0x000fe20000010000 */
[----:B------:R-:W-:Y:S01]  /*8450*/  ISETP.LE.U32.AND P2, PT, R216, UR13, PT ;  /* 0x0000000dd8007c0c */ /* 0x000fe2000bf43070 */
[----:B------:R-:W-:Y:S01]  /*8460*/  FADD.FTZ R233, R233, R16 ;  /* 0x00000010e9e97221 */ /* 0x000fe20000010000 */
[----:B------:R-:W-:Y:S01]  /*8470*/  ISETP.LE.U32.AND P1, PT, R207, UR13, PT ;  /* 0x0000000dcf007c0c */ /* 0x000fe2000bf23070 */
[----:B------:R-:W-:Y:S01]  /*8480*/  FADD.FTZ R16, R196, R101 ;  /* 0x00000065c4107221 */ /* 0x000fe20000010000 */
[----:B------:R-:W-:Y:S01]  /*8490*/  LOP3.LUT R25, R24, UR4, R243, 0x96, !PT ;  /* 0x0000000418197c12 */ /* 0x000fe2000f8e96f3 */
[----:B------:R-:W-:Y:S01]  /*84a0*/  FADD.FTZ R231, R231, R233 ;  /* 0x000000e9e7e77221 */ /* 0x000fe20000010000 */
[----:B------:R-:W-:Y:S01]  /*84b0*/  PRMT R24, R242, 0x7771, RZ ;  /* 0x00007771f2187816 */ /* 0x000fe200000000ff */
[----:B------:R-:W-:Y:S01]  /*84c0*/  FADD.FTZ R16, R199, R16 ;  /* 0x00000010c7107221 */ /* 0x000fe20000010000 */
[----:B------:R-:W-:Y:S01]  /*84d0*/  LOP3.LUT R26, R26, 0xff, RZ, 0xc0, !PT ;  /* 0x000000ff1a1a7812 */ /* 0x000fe200078ec0ff */
[----:B------:R1:W2:Y:S01]  /*84e0*/  MUFU.EX2 R199, R230 ;  /* 0x000000e600c77308 */ /* 0x0002a20000000800 */
[----:B------:R-:W-:Y:S01]  /*84f0*/  PRMT R27, R206, 0x7632, R27 ;  /* 0x00007632ce1b7816 */ /* 0x000fe2000000001b */
[----:B------:R-:W-:Y:S01]  /*8500*/  FADD.FTZ R222, R222, R16 ;  /* 0x00000010dede7221 */ /* 0x000fe20000010000 */
[C---:B------:R-:W-:Y:S01]  /*8510*/  PRMT R17, R242.reuse, 0x7773, RZ ;  /* 0x00007773f2117816 */ /* 0x040fe200000000ff */
[----:B------:R-:W-:Y:S01]  /*8520*/  @!P2 HFMA2.BF16_V2 R164, -RZ.H0_H0, RZ.H0_H0, -R173.H0_H0 ;  /* 0x200000ffffa4a231 */ /* 0x000fe200003409ad */
[----:B------:R-:W-:Y:S01]  /*8530*/  LOP3.LUT R27, R27, 0xff, RZ, 0xc0, !PT ;  /* 0x000000ff1b1b7812 */ /* 0x000fe200078ec0ff */
[----:B------:R-:W-:Y:S01]  /*8540*/  @!P1 HFMA2.BF16_V2 R163, -RZ.H0_H0, RZ.H0_H0, -R172.H0_H0 ;  /* 0x200000ffffa39231 */ /* 0x000fe200003409ac */
[----:B------:R-:W-:Y:S01]  /*8550*/  PRMT R238, R242, 0x7772, RZ ;  /* 0x00007772f2ee7816 */ /* 0x000fe200000000ff */
[----:B------:R-:W-:Y:S01]  /*8560*/  FADD.FTZ R223, R223, R231 ;  /* 0x000000e7dfdf7221 */ /* 0x000fe20000010000 */
[----:B------:R-:W-:Y:S01]  /*8570*/  @!P2 PRMT R173, R164, 0x5410, RZ ;  /* 0x00005410a4ada816 */ /* 0x000fe200000000ff */
[----:B------:R-:W-:Y:S01]  /*8580*/  FADD.FTZ R222, R142, R222 ;  /* 0x000000de8ede7221 */ /* 0x000fe20000010000 */
[----:B------:R-:W-:Y:S01]  /*8590*/  @!P1 PRMT R172, R163, 0x5410, RZ ;  /* 0x00005410a3ac9816 */ /* 0x000fe200000000ff */
[----:B------:R-:W-:Y:S01]  /*85a0*/  FADD.FTZ R223, R144, R223 ;  /* 0x000000df90df7221 */ /* 0x000fe20000010000 */
[----:B------:R-:W-:Y:S01]  /*85b0*/  ISETP.LE.U32.AND P2, PT, R26, UR13, PT ;  /* 0x0000000d1a007c0c */ /* 0x000fe2000bf43070 */
[----:B------:R-:W-:Y:S01]  /*85c0*/  FADD.FTZ R222, R139, R222 ;  /* 0x000000de8bde7221 */ /* 0x000fe20000010000 */
[----:B------:R-:W-:Y:S01]  /*85d0*/  ISETP.GT.U32.AND P1, PT, R24, UR13, PT ;  /* 0x0000000d18007c0c */ /* 0x000fe2000bf24070 */
[----:B------:R-:W-:Y:S01]  /*85e0*/  FADD.FTZ R223, R143, R223 ;  /* 0x000000df8fdf7221 */ /* 0x000fe20000010000 */
[----:B------:R-:W-:Y:S01]  /*85f0*/  F2FP.BF16.F32.PACK_AB R164, R174, R175 ;  /* 0x000000afaea4723e */ /* 0x000fe200000010ff */
[----:B------:R-:W-:Y:S01]  /*8600*/  FADD.FTZ R222, R157, R222 ;  /* 0x000000de9dde7221 */ /* 0x000fe20000010000 */
[----:B------:R-:W-:Y:S01]  /*8610*/  ISETP.LE.U32.AND P5, PT, R27, UR13, PT ;  /* 0x0000000d1b007c0c */ /* 0x000fe2000bfa3070 */
[----:B------:R-:W-:Y:S01]  /*8620*/  FADD.FTZ R223, R155, R223 ;  /* 0x000000df9bdf7221 */ /* 0x000fe20000010000 */
        /* <DEDUP_REMOVED lines=8> */
[----:B------:R-:W-:Y:S01]  /*86b0*/  LOP3.LUT R240, R25, 0xff, RZ, 0xc0, !PT ;  /* 0x000000ff19f07812 */ /* 0x000fe200078ec0ff */
[----:B------:R-:W-:Y:S01]  /*86c0*/  FADD.FTZ R224, R168, R224 ;  /* 0x000000e0a8e07221 */ /* 0x000fe20000010000 */
[----:B------:R-:W-:Y:S01]  /*86d0*/  @!P2 PRMT R164, R125, 0x5410, RZ ;  /* 0x000054107da4a816 */ /* 0x000fe200000000ff */
[----:B------:R-:W-:Y:S01]  /*86e0*/  @!P5 HFMA2.BF16_V2 R34, -RZ.H0_H0, RZ.H0_H0, -R176.H0_H0 ;  /* 0x200000ffff22d231 */ /* 0x000fe200003409b0 */
[----:B------:R-:W-:Y:S01]  /*86f0*/  @P1 PRMT R163, R124, 0x5410, RZ ;  /* 0x000054107ca31816 */ /* 0x000fe200000000ff */
[----:B------:R-:W-:Y:S01]  /*8700*/  FADD.FTZ R222, R185, R222 ;  /* 0x000000deb9de7221 */ /* 0x000fe20000010000 */
[----:B------:R-:W-:Y:S01]  /*8710*/  SHF.R.S32.HI R125, RZ, 0x1f, R126 ;  /* 0x0000001fff7d7819 */ /* 0x000fe2000001147e */
[----:B------:R-:W-:Y:S01]  /*8720*/  FADD.FTZ R223, R182, R223 ;  /* 0x000000dfb6df7221 */ /* 0x000fe20000010000 */
[----:B------:R-:W-:Y:S01]  /*8730*/  IADD3 R124, P1, PT, R126, UR20, RZ ;  /* 0x000000147e7c7c10 */ /* 0x000fe2000ff3e0ff */
[----:B------:R-:W-:Y:S01]  /*8740*/  IMAD.U32 R126, RZ, RZ, UR20 ;  /* 0x00000014ff7e7e24 */ /* 0x000fe2000f8e00ff */
[----:B------:R-:W-:Y:S01]  /*8750*/  ISETP.GT.U32.AND P2, PT, R238, UR13, PT ;  /* 0x0000000dee007c0c */ /* 0x000fe2000bf44070 */
[----:B------:R-:W-:Y:S01]  /*8760*/  FADD.FTZ R224, R167, R224 ;  /* 0x000000e0a7e07221 */ /* 0x000fe20000010000 */
[----:B------:R-:W-:Y:S01]  /*8770*/  PRMT R239, R180, 0x5410, R179 ;  /* 0x00005410b4ef7816 */ /* 0x000fe200000000b3 */
[----:B------:R-:W-:Y:S01]  /*8780*/  FADD.FTZ R222, R184, R222 ;  /* 0x000000deb8de7221 */ /* 0x000fe20000010000 */
[----:B------:R-:W-:Y:S01]  /*8790*/  LEA.HI.X.SX32 R125, R126, R125, 0x1, P1 ;  /* 0x0000007d7e7d7211 */ /* 0x000fe200008f0eff */
[----:B------:R-:W-:Y:S01]  /*87a0*/  FADD.FTZ R223, R186, R223 ;  /* 0x000000dfbadf7221 */ /* 0x000fe20000010000 */
[C---:B------:R-:W-:Y:S01]  /*87b0*/  LEA R208, P1, R124.reuse, UR6, 0x1 ;  /* 0x000000067cd07c11 */ /* 0x040fe2000f8208ff */
[----:B------:R-:W-:Y:S01]  /*87c0*/  USHF.L.U32 UR6, UR24, 0x3, URZ ;  /* 0x0000000318067899 */ /* 0x000fe200080006ff */
[----:B------:R-:W-:Y:S01]  /*87d0*/  SHF.R.U32.HI R242, RZ, 0x18, R25 ;  /* 0x00000018fff27819 */ /* 0x000fe20000011619 */
[----:B------:R-:W-:Y:S01]  /*87e0*/  FADD.FTZ R222, R181, R222 ;  /* 0x000000deb5de7221 */ /* 0x000fe20000010000 */
[----:B------:R-:W-:Y:S01]  /*87f0*/  LEA.HI.X R209, R124, UR7, R125, 0x1, P1 ;  /* 0x000000077cd17c11 */ /* 0x000fe200088f0c7d */
[----:B------:R-:W-:Y:S01]  /*8800*/  FADD.FTZ R223, R175, R223 ;  /* 0x000000dfafdf7221 */ /* 0x000fe20000010000 */
[----:B------:R-:W-:Y:S01]  /*8810*/  ISETP.GT.U32.AND P1, PT, R17, UR13, PT ;  /* 0x0000000d11007c0c */ /* 0x000fe2000bf24070 */
[----:B------:R-:W-:Y:S01]  /*8820*/  @P2 HFMA2.BF16_V2 R111, -RZ.H0_H0, RZ.H0_H0, -R180.H0_H0 ;  /* 0x200000ffff6f2231 */ /* 0x000fe200003409b4 */
[----:B------:R-:W-:Y:S01]  /*8830*/  PRMT R124, R25, 0x7632, R124 ;  /* 0x00007632197c7816 */ /* 0x000fe2000000007c */
[----:B------:R3:W-:Y:S01]  /*8840*/  STG.E.U16 desc[UR28][R208.64], R198 ;  /* 0x000000c6d0007986 */ /* 0x0007e2000c10151c */
[----:B------:R-:W-:Y:S01]  /*8850*/  PRMT R101, R244, 0x7770, RZ ;  /* 0x00007770f4657816 */ /* 0x000fe200000000ff */
[----:B------:R-:W-:Y:S01]  /*8860*/  IMAD.U32 R100, RZ, RZ, UR6 ;  /* 0x00000006ff647e24 */ /* 0x000fe2000f8e00ff */
[----:B------:R-:W-:Y:S01]  /*8870*/  @P2 PRMT R180, R111, 0x5410, RZ ;  /* 0x000054106fb42816 */ /* 0x000fe200000000ff */
[----:B------:R-:W-:Y:S01]  /*8880*/  FADD.FTZ R111, R183, R236 ;  /* 0x000000ecb76f7221 */ /* 0x000fe20000010000 */
[----:B------:R-:W-:Y:S01]  /*8890*/  F2FP.BF16.F32.PACK_AB R183, R186, R182 ;  /* 0x000000b6bab7723e */ /* 0x000fe200000010ff */
[----:B------:R4:W-:Y:S01]  /*88a0*/  STG.E.U16 desc[UR28][R208.64+0x2], R197 ;  /* 0x000002c5d0007986 */ /* 0x0009e2000c10151c */
[----:B------:R-:W-:Y:S01]  /*88b0*/  LOP3.LUT R124, R124, 0xff, RZ, 0xc0, !PT ;  /* 0x000000ff7c7c7812 */ /* 0x000fe200078ec0ff */
[----:B------:R-:W-:Y:S01]  /*88c0*/  FADD.FTZ R111, R229, R111 ;  /* 0x0000006fe56f7221 */ /* 0x000fe20000010000 */
[C---:B------:R-:W-:Y:S01]  /*88d0*/  PRMT R196, R183.reuse, 0x7632, R196 ;  /* 0x00007632b7c47816 */ /* 0x040fe200000000c4 */
[----:B------:R-:W-:Y:S01]  /*88e0*/  @P1 HFMA2.BF16_V2 R110, -RZ.H0_H0, RZ.H0_H0, -R179.H0_H0 ;  /* 0x200000ffff6e1231 */ /* 0x000fe200003409b3 */
[----:B------:R-:W-:Y:S01]  /*88f0*/  ISETP.LE.U32.AND P2, PT, R124, UR13, PT ;  /* 0x0000000d7c007c0c */ /* 0x000fe2000bf43070 */
[----:B------:R-:W-:Y:S01]  /*8900*/  IMAD.U32 R124, RZ, RZ, UR24 ;  /* 0x00000018ff7c7e24 */ /* 0x000fe2000f8e00ff */
[----:B------:R-:W-:Y:S01]  /*8910*/  PRMT R241, R183, 0x5410, R196 ;  /* 0x00005410b7f17816 */ /* 0x000fe200000000c4 */
[----:B-1----:R-:W-:Y:S01]  /*8920*/  IMAD.U32 R230, RZ, RZ, UR6 ;  /* 0x00000006ffe67e24 */ /* 0x002fe2000f8e00ff */
[----:B------:R-:W-:Y:S01]  /*8930*/  @P1 PRMT R179, R110, 0x5410, RZ ;  /* 0x000054106eb31816 */ /* 0x000fe200000000ff */
[----:B------:R-:W-:Y:S01]  /*8940*/  FADD.FTZ R225, R225, R111 ;  /* 0x0000006fe1e17221 */ /* 0x000fe20000010000 */
[----:B------:R-:W-:Y:S01]  /*8950*/  ISETP.LE.U32.AND P1, PT, R240, UR13, PT ;  /* 0x0000000df0007c0c */ /* 0x000fe2000bf23070 */
[----:B------:R-:W-:Y:S01]  /*8960*/  FADD.FTZ R252, R174, R223 ;  /* 0x000000dfaefc7221 */ /* 0x000fe20000010000 */
[----:B------:R-:W-:Y:S01]  /*8970*/  LOP3.LUT R235, R206, 0xffff, RZ, 0xc0, !PT ;  /* 0x0000ffffceeb7812 */ /* 0x000fe200078ec0ff */
[----:B------:R-:W-:Y:S01]  /*8980*/  FADD.FTZ R225, R150, R225 ;  /* 0x000000e196e17221 */ /* 0x000fe20000010000 */
[----:B------:R-:W-:Y:S01]  /*8990*/  LOP3.LUT R245, R25, 0xffff, RZ, 0xc0, !PT ;  /* 0x0000ffff19f57812 */ /* 0x000fe200078ec0ff */
[----:B------:R-:W-:Y:S01]  /*89a0*/  UMOV UR6, 0xffffffff ;  /* 0xffffffff00067882 */ /* 0x000fe20000000000 */
[----:B------:R-:W-:Y:S01]  /*89b0*/  SHF.R.U32.HI R235, RZ, 0x8, R235 ;  /* 0x00000008ffeb7819 */ /* 0x000fe200000116eb */
[----:B------:R-:W-:Y:S01]  /*89c0*/  FADD.FTZ R225, R149, R225 ;  /* 0x000000e195e17221 */ /* 0x000fe20000010000 */
[----:B------:R-:W-:-:S02]  /*89d0*/  SHF.R.U32.HI R245, RZ, 0x8, R245 ;  /* 0x00000008fff57819 */ /* 0x000fc400000116f5 */
[----:B---3--:R-:W-:Y:S01]  /*89e0*/  F2FP.BF16.F32.PACK_AB R198, R184, R185 ;  /* 0x000000b9b8c6723e */ /* 0x008fe200000010ff */
[----:B------:R-:W-:Y:S01]  /*89f0*/  FADD.FTZ R225, R148, R225 ;  /* 0x000000e194e17221 */ /* 0x000fe20000010000 */
[----:B------:R-:W-:Y:S01]  /*8a00*/  LOP3.LUT R16, R235, 0xffff, RZ, 0xc0, !PT ;  /* 0x0000ffffeb107812 */ /* 0x000fe200078ec0ff */
[----:B------:R-:W-:Y:S01]  /*8a10*/  @!P1 HFMA2.BF16_V2 R123, -RZ.H0_H0, RZ.H0_H0, -R183.H0_H0 ;  /* 0x200000ffff7b9231 */ /* 0x000fe200003409b7 */
[----:B------:R-:W-:Y:S01]  /*8a20*/  PRMT R110, R244, 0x7771, RZ ;  /* 0x00007771f46e7816 */ /* 0x000fe200000000ff */
[----:B------:R-:W-:Y:S01]  /*8a30*/  @!P2 HFMA2.BF16_V2 R33, -RZ.H0_H0, RZ.H0_H0, -R198.H0_H0 ;  /* 0x200000ffff21a231 */ /* 0x000fe200003409c6 */
[----:B----4-:R-:W-:Y:S01]  /*8a40*/  PRMT R197, R198, 0x7632, R197 ;  /* 0x00007632c6c57816 */ /* 0x010fe200000000c5 */
[----:B------:R-:W-:Y:S01]  /*8a50*/  FADD.FTZ R225, R147, R225 ;  /* 0x000000e193e17221 */ /* 0x000fe20000010000 */
[----:B------:R-:W-:Y:S02]  /*8a60*/  @!P1 PRMT R183, R123, 0x5410, RZ ;  /* 0x000054107bb79816 */ /* 0x000fe400000000ff */
[----:B------:R-:W-:Y:S01]  /*8a70*/  ISETP.LE.U32.AND P1, PT, R242, UR13, PT ;  /* 0x0000000df2007c0c */ /* 0x000fe2000bf23070 */
[----:B------:R-:W-:Y:S01]  /*8a80*/  FADD.FTZ R225, R166, R225 ;  /* 0x000000e1a6e17221 */ /* 0x000fe20000010000 */
[----:B------:R-:W-:-:S02]  /*8a90*/  PRMT R243, R198, 0x5410, R197 ;  /* 0x00005410c6f37816 */ /* 0x000fc400000000c5 */
[----:B------:R-:W-:Y:S01]  /*8aa0*/  ISETP.LE.U32.AND P3, PT, R16, UR13, PT ;  /* 0x0000000d10007c0c */ /* 0x000fe2000bf63070 */
[----:B------:R-:W-:Y:S01]  /*8ab0*/  FADD.FTZ R225, R165, R225 ;  /* 0x000000e1a5e17221 */ /* 0x000fe20000010000 */
[----:B------:R-:W-:Y:S02]  /*8ac0*/  @!P2 PRMT R198, R33, 0x5410, RZ ;  /* 0x0000541021c6a816 */ /* 0x000fe400000000ff */
[C---:B------:R-:W-:Y:S01]  /*8ad0*/  PRMT R236, R244.reuse, 0x7773, RZ ;  /* 0x00007773f4ec7816 */ /* 0x040fe200000000ff */
[----:B--2---:R-:W-:Y:S01]  /*8ae0*/  FADD.FTZ R225, R199, R225 ;  /* 0x000000e1c7e17221 */ /* 0x004fe20000010000 */
[----:B------:R-:W-:Y:S02]  /*8af0*/  PRMT R234, R244, 0x7772, RZ ;  /* 0x00007772f4ea7816 */ /* 0x000fe400000000ff */
[----:B------:R-:W-:Y:S01]  /*8b00*/  PRMT R246, R238, 0x5410, R17 ;  /* 0x00005410eef67816 */ /* 0x000fe20000000011 */
[----:B------:R-:W-:Y:S01]  /*8b10*/  @!P1 HFMA2.BF16_V2 R122, -RZ.H0_H0, RZ.H0_H0, -R197.H0_H0 ;  /* 0x200000ffff7a9231 */ /* 0x000fe200003409c5 */
[----:B------:R-:W-:-:S02]  /*8b20*/  @!P5 PRMT R176, R34, 0x5410, RZ ;  /* 0x0000541022b0d816 */ /* 0x000fc400000000ff */
[----:B------:R-:W-:Y:S01]  /*8b30*/  SHF.R.U32.HI R25, RZ, 0x10, R25 ;  /* 0x00000010ff197819 */ /* 0x000fe20000011619 */
[----:B------:R-:W-:Y:S01]  /*8b40*/  @!P3 HFMA2.BF16_V2 R108, -RZ.H0_H0, RZ.H0_H0, -R177.H0_H0 ;  /* 0x200000ffff6cb231 */ /* 0x000fe200003409b1 */
[----:B------:R-:W-:Y:S02]  /*8b50*/  @!P1 PRMT R197, R122, 0x5410, RZ ;  /* 0x000054107ac59816 */ /* 0x000fe400000000ff */
[----:B------:R-:W-:Y:S01]  /*8b60*/  ISETP.LE.U32.AND P1, PT, R101, UR13, PT ;  /* 0x0000000d65007c0c */ /* 0x000fe2000bf23070 */
[----:B------:R-:W-:Y:S01]  /*8b70*/  IMAD.WIDE R100, R100, 0x2, R208 ;  /* 0x0000000264647825 */ /* 0x000fe200078e02d0 */
[----:B------:R-:W-:Y:S02]  /*8b80*/  @!P3 PRMT R177, R108, 0x5410, RZ ;  /* 0x000054106cb1b816 */ /* 0x000fe400000000ff */
[----:B------:R-:W-:Y:S02]  /*8b90*/  PRMT R24, R26, 0x5410, R24 ;  /* 0x000054101a187816 */ /* 0x000fe40000000018 */
[----:B------:R-:W-:Y:S01]  /*8ba0*/  STG.E.U16 desc[UR28][R100.64], R215 ;  /* 0x000000d764007986 */ /* 0x000fe2000c10151c */
[----:B------:R-:W-:Y:S01]  /*8bb0*/  IMAD.WIDE R124, R124, 0x70, R100 ;  /* 0x000000707c7c7825 */ /* 0x000fe200078e0264 */
[----:B------:R-:W-:-:S02]  /*8bc0*/  LOP3.LUT R25, R25, 0xff, RZ, 0xc0, !PT ;  /* 0x000000ff19197812 */ /* 0x000fc400078ec0ff */
[----:B------:R1:W-:Y:S01]  /*8bd0*/  STG.E.U16 desc[UR28][R100.64+0x2], R203 ;  /* 0x000002cb64007986 */ /* 0x0003e2000c10151c */
[----:B------:R-:W-:Y:S01]  /*8be0*/  PRMT R240, R240, 0x5410, R245 ;  /* 0x00005410f0f07816 */ /* 0x000fe200000000f5 */
[----:B------:R-:W-:Y:S02]  /*8bf0*/  IMAD.WIDE R230, R230, 0x2, R124 ;  /* 0x00000002e6e67825 */ /* 0x000fe400078e027c */
[----:B------:R2:W-:Y:S01]  /*8c00*/  STG.E.U16 desc[UR28][R124.64+0x2], R221 ;  /* 0x000002dd7c007986 */ /* 0x0005e2000c10151c */
[----:B------:R-:W-:Y:S01]  /*8c10*/  PRMT R25, R25, 0x5410, R242 ;  /* 0x0000541019197816 */ /* 0x000fe200000000f2 */
[----:B------:R-:W-:Y:S02]  /*8c20*/  IMAD.WIDE R232, R232, -0x70, R124 ;  /* 0xffffff90e8e87825 */ /* 0x000fe400078e027c */
[----:B------:R3:W-:Y:S01]  /*8c30*/  STG.E.U16 desc[UR28][R124.64], R227 ;  /* 0x000000e37c007986 */ /* 0x0007e2000c10151c */
[----:B------:R-:W-:Y:S02]  /*8c40*/  LOP3.LUT R246, R246, 0xff00ff, RZ, 0xc0, !PT ;  /* 0x00ff00fff6f67812 */ /* 0x000fe400078ec0ff */
[----:B------:R-:W-:Y:S01]  /*8c50*/  SHF.R.U32.HI R206, RZ, 0x10, R206 ;  /* 0x00000010ffce7819 */ /* 0x000fe200000116ce */
[----:B------:R-:W-:Y:S01]  /*8c60*/  STG.E.U16 desc[UR28][R230.64], R54 ;  /* 0x00000036e6007986 */ /* 0x000fe2000c10151c */
[----:B------:R-:W-:-:S02]  /*8c70*/  PRMT R216, R216, 0x5410, R235 ;  /* 0x00005410d8d87816 */ /* 0x000fc400000000eb */
[----:B------:R-:W-:Y:S01]  /*8c80*/  LOP3.LUT R206, R206, 0xff, RZ, 0xc0, !PT ;  /* 0x000000ffcece7812 */ /* 0x000fe200078ec0ff */
[----:B------:R-:W-:Y:S03]  /*8c90*/  STG.E.U16 desc[UR28][R230.64+0x2], R53 ;  /* 0x00000235e6007986 */ /* 0x000fe6000c10151c */
[----:B------:R-:W-:Y:S01]  /*8ca0*/  PRMT R206, R206, 0x5410, R207 ;  /* 0x00005410cece7816 */ /* 0x000fe200000000cf */
[----:B------:R-:W-:Y:S04]  /*8cb0*/  STG.E.U16 desc[UR28][R208.64+0x10], R138 ;  /* 0x0000108ad0007986 */ /* 0x000fe8000c10151c */
[----:B------:R4:W-:Y:S01]  /*8cc0*/  STG.E.U16 desc[UR28][R208.64+0x12], R137 ;  /* 0x00001289d0007986 */ /* 0x0009e2000c10151c */
[----:B-1----:R-:W-:-:S03]  /*8cd0*/  F2FP.BF16.F32.PACK_AB R203, R187, R199 ;  /* 0x000000c7bbcb723e */ /* 0x002fc600000010ff */
[----:B------:R-:W-:Y:S01]  /*8ce0*/  STG.E.U16 desc[UR28][R232.64+0x10], R136 ;  /* 0x00001088e8007986 */ /* 0x000fe2000c10151c */
[----:B--2---:R-:W1:Y:S01]  /*8cf0*/  MUFU.EX2 R221, R228 ;  /* 0x000000e400dd7308 */ /* 0x004e620000000800 */
[----:B------:R-:W-:Y:S01]  /*8d00*/  @!P1 HFMA2.BF16_V2 R121, -RZ.H0_H0, RZ.H0_H0, -R203.H0_H0 ;  /* 0x200000ffff799231 */ /* 0x000fe200003409cb */
[C---:B------:R-:W-:Y:S01]  /*8d10*/  PRMT R215, R203.reuse, 0x7632, R215 ;  /* 0x00007632cbd77816 */ /* 0x040fe200000000d7 */
[----:B------:R-:W-:Y:S03]  /*8d20*/  STG.E.U16 desc[UR28][R232.64+0x12], R135 ;  /* 0x00001287e8007986 */ /* 0x000fe6000c10151c */
[----:B------:R-:W-:Y:S02]  /*8d30*/  PRMT R229, R203, 0x5410, R215 ;  /* 0x00005410cbe57816 */ /* 0x000fe400000000d7 */
[----:B------:R-:W-:Y:S02]  /*8d40*/  @!P1 PRMT R203, R121, 0x5410, RZ ;  /* 0x0000541079cb9816 */ /* 0x000fe400000000ff */
[----:B------:R-:W-:Y:S01]  /*8d50*/  HMMA.16816.F32.BF16 R120, R128, R102, RZ ;  /* 0x000000668078723c */ /* 0x000fe200000418ff */
[----:B------:R-:W-:-:S02]  /*8d60*/  ISETP.GT.U32.AND P1, PT, R110, UR13, PT ;  /* 0x0000000d6e007c0c */ /* 0x000fc4000bf24070 */
[----:B-1----:R-:W-:Y:S01]  /*8d70*/  F2FP.BF16.F32.PACK_AB R16, R220, R221 ;  /* 0x000000dddc10723e */ /* 0x002fe200000010ff */
[----:B------:R-:W-:-:S04]  /*8d80*/  FADD.FTZ R224, R221, R224 ;  /* 0x000000e0dde07221 */ /* 0x000fc80000010000 */
[----:B------:R-:W-:Y:S01]  /*8d90*/  HMMA.16816.F32.BF16 R100, R116, R102, RZ ;  /* 0x000000667464723c */ /* 0x000fe200000418ff */
[C---:B---3--:R-:W-:Y:S02]  /*8da0*/  PRMT R227, R16.reuse, 0x7632, R227 ;  /* 0x0000763210e37816 */ /* 0x048fe400000000e3 */
[----:B------:R-:W-:Y:S02]  /*8db0*/  PRMT R228, R16, 0x7610, R228 ;  /* 0x0000761010e47816 */ /* 0x000fe400000000e4 */
[----:B------:R-:W-:Y:S01]  /*8dc0*/  LOP3.LUT R16, R245, 0xffff, RZ, 0xc0, !PT ;  /* 0x0000fffff5107812 */ /* 0x000fe200078ec0ff */
[----:B------:R-:W-:Y:S01]  /*8dd0*/  @P1 HFMA2.BF16_V2 R32, -RZ.H0_H0, RZ.H0_H0, -R215.H0_H0 ;  /* 0x200000ffff201231 */ /* 0x000fe200003409d7 */
[----:B------:R-:W-:Y:S02]  /*8de0*/  PRMT R237, R228, 0x5410, R227 ;  /* 0x00005410e4ed7816 */ /* 0x000fe400000000e3 */
[----:B------:R-:W-:Y:S01]  /*8df0*/  ISETP.LE.U32.AND P2, PT, R16, UR13, PT ;  /* 0x0000000d10007c0c */ /* 0x000fe2000bf43070 */
[----:B------:R-:W-:Y:S01]  /*8e00*/  IMAD.MOV.U32 R16, RZ, RZ, R244 ;  /* 0x000000ffff107224 */ /* 0x000fe200078e00f4 */
[----:B------:R-:W-:Y:S01]  /*8e10*/  @P1 PRMT R215, R32, 0x5410, RZ ;  /* 0x0000541020d71816 */ /* 0x000fe200000000ff */
[----:B------:R-:W-:Y:S01]  /*8e20*/  IMAD.IADD R244, R4, 0x1, R226 ;  /* 0x0000000104f47824 */ /* 0x000fe200078e02e2 */
[----:B------:R-:W-:Y:S01]  /*8e30*/  HMMA.16816.F32.BF16 R120, R20, R18, R120 ;  /* 0x000000121478723c */ /* 0x000fe20000041878 */
[----:B------:R-:W-:-:S02]  /*8e40*/  ISETP.GT.U32.AND P1, PT, R236, UR13, PT ;  /* 0x0000000dec007c0c */ /* 0x000fc4000bf24070 */
[----:B------:R-:W-:Y:S02]  /*8e50*/  LOP3.LUT R16, R16, 0xff, RZ, 0xc0, !PT ;  /* 0x000000ff10107812 */ /* 0x000fe400078ec0ff */
[----:B------:R-:W-:Y:S02]  /*8e60*/  PRMT R236, R234, 0x5410, R236 ;  /* 0x00005410eaec7816 */ /* 0x000fe400000000ec */
[----:B------:R-:W-:Y:S01]  /*8e70*/  PRMT R238, R16, 0x5410, R110 ;  /* 0x0000541010ee7816 */ /* 0x000fe2000000006e */
[----:B------:R-:W-:Y:S01]  /*8e80*/  HMMA.16816.F32.BF16 R100, R8, R18, R100 ;  /* 0x000000120864723c */ /* 0x000fe20000041864 */
[----:B------:R-:W1:Y:S01]  /*8e90*/  LDSM.16.MT88.4 R16, [R244+0x6000] ;  /* 0x00600000f410783b */ /* 0x000e620000004200 */
[----:B------:R-:W-:Y:S01]  /*8ea0*/  LOP3.LUT R236, R236, 0xff00ff, RZ, 0xc0, !PT ;  /* 0x00ff00ffecec7812 */ /* 0x000fe200078ec0ff */
[----:B------:R-:W-:-:S03]  /*8eb0*/  @!P2 HFMA2.BF16_V2 R36, -RZ.H0_H0, RZ.H0_H0, -R196.H0_H0 ;  /* 0x200000ffff24a231 */ /* 0x000fc600003409c4 */
[----:B------:R-:W-:Y:S02]  /*8ec0*/  @P1 HFMA2.BF16_V2 R35, -RZ.H0_H0, RZ.H0_H0, -R227.H0_H0 ;  /* 0x200000ffff231231 */ /* 0x000fe400003409e3 */
[----:B------:R-:W-:-:S03]  /*8ed0*/  @!P2 PRMT R196, R36, 0x5410, RZ ;  /* 0x0000541024c4a816 */ /* 0x000fc600000000ff */
[----:B------:R-:W-:Y:S02]  /*8ee0*/  @P1 PRMT R227, R35, 0x5410, RZ ;  /* 0x0000541023e31816 */ /* 0x000fe400000000ff */
[----:B------:R-:W-:Y:S01]  /*8ef0*/  LDSM.16.MT88.4 R32, [R244+0x7000] ;  /* 0x00700000f420783b */ /* 0x000fe20000004200 */
[----:B------:R-:W-:-:S13]  /*8f00*/  ISETP.GT.U32.AND P1, PT, R234, UR13, PT ;  /* 0x0000000dea007c0c */ /* 0x000fda000bf24070 */
[----:B------:R-:W-:-:S05]  /*8f10*/  @P1 HFMA2.BF16_V2 R7, -RZ.H0_H0, RZ.H0_H0, -R228.H0_H0 ;  /* 0x200000ffff071231 */ /* 0x000fca00003409e4 */
[----:B------:R-:W-:Y:S01]  /*8f20*/  @P1 PRMT R228, R7, 0x5410, RZ ;  /* 0x0000541007e41816 */ /* 0x000fe200000000ff */
[----:B------:R-:W-:Y:S01]  /*8f30*/  IMAD.U32 R7, RZ, RZ, UR24 ;  /* 0x00000018ff077e24 */ /* 0x000fe2000f8e00ff */
[----:B----4-:R-:W-:-:S04]  /*8f40*/  IADD3 R137, P1, PT, R208, -0x80, RZ ;  /* 0xffffff80d0897810 */ /* 0x010fc80007f3e0ff */
[----:B------:R-:W-:Y:S01]  /*8f50*/  IADD3.X R138, PT, PT, R209, -0x1, RZ, P1, !PT ;  /* 0xffffffffd18a7810 */ /* 0x000fe20000ffe4ff */
        /* <DEDUP_REMOVED lines=13> */
[C---:B------:R-:W-:Y:S08]  /*9030*/  HMMA.16816.F32.BF16 R124, R12.reuse, R32, R124 ;  /* 0x000000200c7c723c */ /* 0x040ff0000004187c */
        /* <DEDUP_REMOVED lines=9> */
[----:B------:R-:W-:-:S02]  /*90d0*/  HSET2.LE.AND R10, R24, R169, PT ;  /* 0x000000a9180a7233 */ /* 0x000fc40003803000 */
[----:B------:R-:W-:-:S03]  /*90e0*/  HSET2.LE.AND R11, R246, R169, PT ;  /* 0x000000a9f60b7233 */ /* 0x000fc60003803000 */
[----:B------:R-:W-:Y:S02]  /*90f0*/  LOP3.LUT R10, R27, R10, RZ, 0xc0, !PT ;  /* 0x0000000a1b0a7212 */ /* 0x000fe400078ec0ff */
[----:B------:R-:W-:Y:S01]  /*9100*/  HMMA.16816.F32.BF16 R112, R12, R8, R112 ;  /* 0x000000080c70723c */ /* 0x000fe20000041870 */
[----:B------:R-:W-:Y:S01]  /*9110*/  LDSM.16.MT88.4 R12, [R244+0x7800] ;  /* 0x00780000f40c783b */ /* 0x000fe20000004200 */
[----:B------:R-:W-:-:S06]  /*9120*/  LOP3.LUT R11, R239, R11, RZ, 0xc0, !PT ;  /* 0x0000000bef0b7212 */ /* 0x000fcc00078ec0ff */
[----:B------:R-:W-:Y:S01]  /*9130*/  HMMA.16816.F32.BF16 R92, R28, R8, R92 ;  /* 0x000000081c5c723c */ /* 0x000fe2000004185c */
[--C-:B------:R-:W-:Y:S02]  /*9140*/  HSET2.LE.AND R9, R25, R169.reuse, PT ;  /* 0x000000a919097233 */ /* 0x100fe40003803000 */
[----:B------:R-:W1:Y:S01]  /*9150*/  LDSM.16.MT88.4 R24, [R171+0x7800] ;  /* 0x00780000ab18783b */ /* 0x000e620000004200 */
[----:B------:R-:W-:Y:S01]  /*9160*/  HSET2.LE.AND R8, R240, R169, PT ;  /* 0x000000a9f0087233 */ /* 0x000fe20003803000 */
[----:B------:R-:W-:Y:S01]  /*9170*/  FADD.FTZ R240, R220, R224 ;  /* 0x000000e0dcf07221 */ /* 0x000fe20000010000 */
[----:B------:R-:W-:-:S03]  /*9180*/  LOP3.LUT R9, R243, R9, RZ, 0xc0, !PT ;  /* 0x00000009f3097212 */ /* 0x000fc600078ec0ff */
[----:B------:R-:W-:Y:S01]  /*9190*/  LOP3.LUT R8, R241, R8, RZ, 0xc0, !PT ;  /* 0x00000008f1087212 */ /* 0x000fe200078ec0ff */
[----:B------:R-:W-:Y:S06]  /*91a0*/  STL [R1+0x64], R240 ;  /* 0x000064f001007387 */ /* 0x000fec0000100800 */
[C---:B------:R-:W-:Y:S08]  /*91b0*/  HMMA.16816.F32.BF16 R80, R8.reuse, R20, R80 ;  /* 0x000000140850723c */ /* 0x040ff00000041850 */
[C---:B------:R-:W-:Y:S08]  /*91c0*/  HMMA.16816.F32.BF16 R88, R8.reuse, R22, R88 ;  /* 0x000000160858723c */ /* 0x040ff00000041858 */
[C---:B------:R-:W-:Y:S08]  /*91d0*/  HMMA.16816.F32.BF16 R112, R8.reuse, R16, R112 ;  /* 0x000000100870723c */ /* 0x040ff00000041870 */
[C---:B------:R-:W-:Y:S08]  /*91e0*/  HMMA.16816.F32.BF16 R120, R8.reuse, R18, R120 ;  /* 0x000000120878723c */ /* 0x040ff00000041878 */
[C---:B-1----:R-:W-:Y:S08]  /*91f0*/  HMMA.16816.F32.BF16 R96, R8.reuse, R24, R96 ;  /* 0x000000180860723c */ /* 0x042ff00000041860 */
[C---:B------:R-:W-:Y:S08]  /*9200*/  HMMA.16816.F32.BF16 R104, R8.reuse, R26, R104 ;  /* 0x0000001a0868723c */ /* 0x040ff00000041868 */
[C---:B------:R-:W-:Y:S08]  /*9210*/  HMMA.16816.F32.BF16 R124, R8.reuse, R12, R124 ;  /* 0x0000000c087c723c */ /* 0x040ff0000004187c */
[----:B------:R-:W-:Y:S01]  /*9220*/  HMMA.16816.F32.BF16 R128, R8, R14, R128 ;  /* 0x0000000e0880723c */ /* 0x000fe20000041880 */
[----:B------:R-:W-:-:S02]  /*9230*/  HSET2.LE.AND R10, R238, R169, PT ;  /* 0x000000a9ee0a7233 */ /* 0x000fc40003803000 */
[--C-:B------:R-:W-:Y:S02]  /*9240*/  HSET2.LE.AND R11, R236, R169.reuse, PT ;  /* 0x000000a9ec0b7233 */ /* 0x100fe40003803000 */
[--C-:B------:R-:W-:Y:S02]  /*9250*/  HSET2.LE.AND R8, R216, R169.reuse, PT ;  /* 0x000000a9d8087233 */ /* 0x100fe40003803000 */
[----:B------:R-:W-:Y:S01]  /*9260*/  HSET2.LE.AND R9, R206, R169, PT ;  /* 0x000000a9ce097233 */ /* 0x000fe20003803000 */
[----:B------:R-:W-:Y:S01]  /*9270*/  IMAD.U32 R206, RZ, RZ, UR24 ;  /* 0x00000018ffce7e24 */ /* 0x000fe2000f8e00ff */
[----:B------:R-:W-:Y:S02]  /*9280*/  LOP3.LUT R10, R229, R10, RZ, 0xc0, !PT ;  /* 0x0000000ae50a7212 */ /* 0x000fe400078ec0ff */
[----:B------:R-:W-:Y:S02]  /*9290*/  LOP3.LUT R11, R237, R11, RZ, 0xc0, !PT ;  /* 0x0000000bed0b7212 */ /* 0x000fe400078ec0ff */
[----:B------:R-:W-:-:S02]  /*92a0*/  LOP3.LUT R8, R219, R8, RZ, 0xc0, !PT ;  /* 0x00000008db087212 */ /* 0x000fc400078ec0ff */
[----:B------:R-:W-:-:S07]  /*92b0*/  LOP3.LUT R9, R218, R9, RZ, 0xc0, !PT ;  /* 0x00000009da097212 */ /* 0x000fce00078ec0ff */
        /* <DEDUP_REMOVED lines=8> */
[----:B------:R-:W-:-:S05]  /*9340*/  IMAD.WIDE R8, R7, 0x70, R232 ;  /* 0x0000007007087825 */ /* 0x000fca00078e02e8 */
[----:B------:R-:W-:Y:S01]  /*9350*/  STG.E.U16 desc[UR28][R8.64+0x10], R52 ;  /* 0x0000103408007986 */ /* 0x000fe2000c10151c */
[----:B------:R-:W-:-:S03]  /*9360*/  IMAD.WIDE R10, R7, -0x70, R8 ;  /* 0xffffff90070a7825 */ /* 0x000fc600078e0208 */
[----:B------:R1:W-:Y:S04]  /*9370*/  STG.E.U16 desc[UR28][R8.64+0x12], R51 ;  /* 0x0000123308007986 */ /* 0x0003e8000c10151c */
[----:B------:R-:W-:Y:S04]  /*9380*/  STG.E.U16 desc[UR28][R230.64+0x12], R49 ;  /* 0x00001231e6007986 */ /* 0x000fe8000c10151c */
[----:B------:R-:W-:Y:S04]  /*9390*/  STG.E.U16 desc[UR28][R230.64+0x10], R50 ;  /* 0x00001032e6007986 */ /* 0x000fe8000c10151c */
[----:B------:R-:W-:Y:S04]  /*93a0*/  STG.E.U16 desc[UR28][R208.64+0x20], R134 ;  /* 0x00002086d0007986 */ /* 0x000fe8000c10151c */
[----:B------:R-:W-:Y:S04]  /*93b0*/  STG.E.U16 desc[UR28][R208.64+0x22], R67 ;  /* 0x00002243d0007986 */ /* 0x000fe8000c10151c */
[----:B------:R-:W-:Y:S04]  /*93c0*/  STG.E.U16 desc[UR28][R10.64+0x20], R66 ;  /* 0x000020420a007986 */ /* 0x000fe8000c10151c */
[----:B------:R2:W-:Y:S01]  /*93d0*/  STG.E.U16 desc[UR28][R10.64+0x22], R65 ;  /* 0x000022410a007986 */ /* 0x0005e2000c10151c */
[----:B-1----:R-:W-:-:S05]  /*93e0*/  IMAD.WIDE R8, R7, 0x70, R10 ;  /* 0x0000007007087825 */ /* 0x002fca00078e020a */
[----:B------:R-:W-:Y:S04]  /*93f0*/  STG.E.U16 desc[UR28][R8.64+0x20], R48 ;  /* 0x0000203008007986 */ /* 0x000fe8000c10151c */
[----:B------:R1:W-:Y:S04]  /*9400*/  STG.E.U16 desc[UR28][R8.64+0x22], R47 ;  /* 0x0000222f08007986 */ /* 0x0003e8000c10151c */
[----:B------:R-:W-:Y:S04]  /*9410*/  STG.E.U16 desc[UR28][R230.64+0x20], R46 ;  /* 0x0000202ee6007986 */ /* 0x000fe8000c10151c */
[----:B------:R-:W-:Y:S04]  /*9420*/  STG.E.U16 desc[UR28][R230.64+0x22], R45 ;  /* 0x0000222de6007986 */ /* 0x000fe8000c10151c */
[----:B------:R-:W-:Y:S01]  /*9430*/  STG.E.U16 desc[UR28][R208.64+0x30], R64 ;  /* 0x00003040d0007986 */ /* 0x000fe2000c10151c */
[----:B--2---:R-:W-:-:S03]  /*9440*/  IMAD.WIDE R10, R7, -0x70, R8 ;  /* 0xffffff90070a7825 */ /* 0x004fc600078e0208 */
        /* <DEDUP_REMOVED lines=31> */
[----:B------:R-:W-:Y:S01]  /*9640*/  STG.E.U16 desc[UR28][R10.64+0x60], R176 ;  /* 0x000060b00a007986 */ /* 0x000fe2000c10151c */
[----:B------:R-:W-:-:S03]  /*9650*/  IMAD.WIDE R206, R206, 0x70, R10 ;  /* 0x00000070cece7825 */ /* 0x000fc600078e020a */
[----:B------:R2:W-:Y:S01]  /*9660*/  STG.E.U16 desc[UR28][R10.64+0x62], R172 ;  /* 0x000062ac0a007986 */ /* 0x0005e2000c10151c */
[----:B-1----:R-:W-:-:S03]  /*9670*/  IMAD.WIDE R8, R7, -0x70, R206 ;  /* 0xffffff9007087825 */ /* 0x002fc600078e02ce */
[----:B------:R-:W-:Y:S04]  /*9680*/  STG.E.U16 desc[UR28][R206.64+0x60], R183 ;  /* 0x000060b7ce007986 */ /* 0x000fe8000c10151c */
[----:B------:R-:W-:Y:S04]  /*9690*/  STG.E.U16 desc[UR28][R206.64+0x62], R196 ;  /* 0x000062c4ce007986 */ /* 0x000fe8000c10151c */
[----:B------:R-:W-:Y:S04]  /*96a0*/  STG.E.U16 desc[UR28][R230.64+0x60], R198 ;  /* 0x000060c6e6007986 */ /* 0x000fe8000c10151c */
[----:B------:R-:W-:Y:S04]  /*96b0*/  STG.E.U16 desc[UR28][R230.64+0x62], R197 ;  /* 0x000062c5e6007986 */ /* 0x000fe8000c10151c */
[----:B------:R-:W-:Y:S04]  /*96c0*/  STG.E.U16 desc[UR28][R208.64+0x70], R203 ;  /* 0x000070cbd0007986 */ /* 0x000fe8000c10151c */
[----:B------:R-:W-:Y:S01]  /*96d0*/  STG.E.U16 desc[UR28][R208.64+0x72], R215 ;  /* 0x000072d7d0007986 */ /* 0x000fe2000c10151c */
[----:B--2---:R-:W-:-:S03]  /*96e0*/  IMAD.WIDE R10, R7, 0x70, R8 ;  /* 0x00000070070a7825 */ /* 0x004fc600078e0208 */
[----:B------:R-:W-:Y:S01]  /*96f0*/  STG.E.U16 desc[UR28][R8.64+0x70], R228 ;  /* 0x000070e408007986 */ /* 0x000fe2000c10151c */
[----:B------:R-:W-:-:S03]  /*9700*/  FADD.FTZ R7, R187, R225 ;  /* 0x000000e1bb077221 */ /* 0x000fc60000010000 */
[----:B------:R1:W-:Y:S04]  /*9710*/  STG.E.U16 desc[UR28][R8.64+0x72], R227 ;  /* 0x000072e308007986 */ /* 0x0003e8000c10151c */
[----:B------:R2:W-:Y:S04]  /*9720*/  STG.E.U16 desc[UR28][R10.64+0x70], R164 ;  /* 0x000070a40a007986 */ /* 0x0005e8000c10151c */
[----:B------:R2:W-:Y:S04]  /*9730*/  STG.E.U16 desc[UR28][R10.64+0x72], R163 ;  /* 0x000072a30a007986 */ /* 0x0005e8000c10151c */
[----:B------:R2:W-:Y:S04]  /*9740*/  STG.E.U16 desc[UR28][R230.64+0x70], R180 ;  /* 0x000070b4e6007986 */ /* 0x0005e8000c10151c */
[----:B------:R2:W-:Y:S01]  /*9750*/  STG.E.U16 desc[UR28][R230.64+0x72], R179 ;  /* 0x000072b3e6007986 */ /* 0x0005e2000c10151c */
[----:B-1----:R-:W-:-:S05]  /*9760*/  FADD.FTZ R8, R178, R222 ;  /* 0x000000deb2087221 */ /* 0x002fca0000010000 */
[----:B------:R2:W-:Y:S04]  /*9770*/  STL [R1+0x60], R8 ;  /* 0x0000600801007387 */ /* 0x0005e80000100800 */
[----:B------:R2:W-:Y:S04]  /*9780*/  STL [R1+0x6c], R7 ;  /* 0x00006c0701007387 */ /* 0x0005e80000100800 */
[----:B------:R2:W-:Y:S01]  /*9790*/  STL [R1+0x68], R252 ;  /* 0x000068fc01007387 */ /* 0x0005e20000100800 */
[----:B------:R-:W-:Y:S05]  /*97a0*/  BRA.U !UP2, `(.L_x_1322) ;  /* 0x000000cd0a447547 */ /* 0x000fea000b800000 */
[----:B------:R-:W3:Y:S01]  /*97b0*/  LDL R249, [R1+0x2c] ;  /* 0x00002c0001f97983 */ /* 0x000ee20000100800 */
[----:B------:R-:W1:Y:S03]  /*97c0*/  LDCU UR7, c[0x0][0x440] ;  /* 0x00008800ff0777ac */ /* 0x000e660008000800 */
[----:B------:R-:W4:Y:S04]  /*97d0*/  LDL R248, [R1+0x28] ;  /* 0x0000280001f87983 */ /* 0x000f280000100800 */
[----:B------:R-:W5:Y:S01]  /*97e0*/  LDL R247, [R1+0x38] ;  /* 0x0000380001f77983 */ /* 0x000f620000100800 */
[----:B------:R-:W-:Y:S01]  /*97f0*/  IMAD.U32 R4, RZ, RZ, UR8 ;  /* 0x00000008ff047e24 */ /* 0x000fe2000f8e00ff */
[----:B------:R-:W-:-:S04]  /*9800*/  DEPBAR.LE SB0, 0x0 ;  /* 0x000080000000791a */ /* 0x000fc80000000000 */
[----:B--2---:R-:W-:Y:S01]  /*9810*/  IMAD.U32 R7, RZ, RZ, UR8 ;  /* 0x00000008ff077e24 */ /* 0x004fe2000f8e00ff */
[----:B------:R-:W-:Y:S01]  /*9820*/  SHF.R.U32.HI R194, RZ, 0x1, R193 ;  /* 0x00000001ffc27819 */ /* 0x000fe200000116c1 */
[----:B------:R-:W-:Y:S01]  /*9830*/  IMAD.U32 R11, RZ, RZ, UR9 ;  /* 0x00000009ff0b7e24 */ /* 0x000fe2000f8e00ff */
[----:B------:R-:W-:Y:S01]  /*9840*/  UIMAD.WIDE.U32 UR38, UR8, 0x20, URZ ;  /* 0x00000020082678a5 */ /* 0x000fe2000f8e00ff */
[----:B------:R-:W-:Y:S01]  /*9850*/  IMAD.SHL.U32 R192, R193, 0x20, RZ ;  /* 0x00000020c1c07824 */ /* 0x000fe200078e00ff */
[----:B------:R-:W-:Y:S01]  /*9860*/  BAR.SYNC.DEFER_BLOCKING 0x0 ;  /* 0x0000000000007b1d */ /* 0x000fe20000010000 */
[----:B-1----:R-:W-:Y:S01]  /*9870*/  ISETP.GE.AND P1, PT, R191, UR7, PT ;  /* 0x00000007bf007c0c */ /* 0x002fe2000bf26270 */
[----:B------:R-:W-:Y:S01]  /*9880*/  UIADD3 UR7, UPT, UPT, UR23, -0x2, URZ ;  /* 0xfffffffe17077890 */ /* 0x000fe2000fffe0ff */
[----:B------:R-:W-:Y:S02]  /*9890*/  LOP3.LUT R190, R194, 0x8, RZ, 0xc0, !PT ;  /* 0x00000008c2be7812 */ /* 0x000fe400078ec0ff */
[----:B------:R-:W-:Y:S01]  /*98a0*/  LOP3.LUT R188, R6, 0x200, RZ, 0xc0, !PT ;  /* 0x0000020006bc7812 */ /* 0x000fe200078ec0ff */
[----:B------:R-:W-:Y:S01]  /*98b0*/  UIMAD.WIDE.U32 UR36, UR7, UR8, URZ ;  /* 0x00000008072472a5 */ /* 0x000fe2000f8e00ff */
[----:B------:R-:W-:Y:S01]  /*98c0*/  LOP3.LUT R190, R5, R190, RZ, 0x3c, !PT ;  /* 0x000000be05be7212 */ /* 0x000fe200078e3cff */
[----:B------:R-:W-:Y:S01]  /*98d0*/  IMAD.U32 R5, RZ, RZ, UR8 ;  /* 0x00000008ff057e24 */ /* 0x000fe2000f8e00ff */
[----:B------:R-:W-:Y:S01]  /*98e0*/  LOP3.LUT R192, R192, 0x7c00, RZ, 0xc0, !PT ;  /* 0x00007c00c0c07812 */ /* 0x000fe200078ec0ff */
[----:B------:R-:W-:Y:S01]  /*98f0*/  UIMAD UR24, UR7, UR9, UR37 ;  /* 0x00000009071872a4 */ /* 0x000fe2000f8e0225 */
[----:B------:R-:W-:Y:S01]  /*9900*/  SEL R32, R202, 0xffffffe0, !P6 ;  /* 0xffffffe0ca207807 */ /* 0x000fe20007000000 */
[----:B------:R-:W-:-:S02]  /*9910*/  USHF.L.U32 UR20, UR36, 0x6, URZ ;  /* 0x0000000624147899 */ /* 0x000fc400080006ff */
[----:B------:R-:W-:Y:S01]  /*9920*/  USHF.L.U64.HI UR24, UR36, 0x6, UR24 ;  /* 0x0000000624187899 */ /* 0x000fe20008010218 */
[----:B------:R-:W-:Y:S01]  /*9930*/  VOTEU.ALL UP0, P1 ;  /* 0x0000000000ff7886 */ /* 0x000fe20000800000 */
[----:B------:R-:W-:Y:S02]  /*9940*/  USHF.L.U32 UR36, UR9, 0x5, URZ ;  /* 0x0000000509247899 */ /* 0x000fe400080006ff */
[----:B------:R-:W-:Y:S01]  /*9950*/  @!P1 LEA R4, P2, R4, UR20, 0x4 ;  /* 0x0000001404049c11 */ /* 0x000fe2000f8420ff */
[----:B------:R-:W-:Y:S01]  /*9960*/  IMAD.U32 R18, RZ, RZ, UR20 ;  /* 0x00000014ff127e24 */ /* 0x000fe2000f8e00ff */
[----:B------:R-:W-:Y:S02]  /*9970*/  @!UP0 UIADD3 UR37, UP1, UPT, UR20, UR38, URZ ;  /* 0x0000002614258290 */ /* 0x000fe4000ff3e0ff */
[----:B------:R-:W-:Y:S01]  /*9980*/  @!P1 LEA.HI.X R11, R7, UR24, R11, 0x4, P2 ;  /* 0x00000018070b9c11 */ /* 0x000fe200090f240b */
[----:B------:R-:W-:Y:S01]  /*9990*/  IMAD.U32 R19, RZ, RZ, UR24 ;  /* 0x00000018ff137e24 */ /* 0x000fe2000f8e00ff */
[----:B------:R-:W-:Y:S01]  /*99a0*/  @!UP0 UIADD3.X UR36, UPT, UPT, UR24, UR39, UR36, UP1, !UPT ;  /* 0x0000002718248290 */ /* 0x000fe20008ffe424 */
[----:B------:R-:W-:Y:S01]  /*99b0*/  IMAD.U32 R10, RZ, RZ, UR20 ;  /* 0x00000014ff0a7e24 */ /* 0x000fe2000f8e00ff */
[----:B------:R-:W-:Y:S01]  /*99c0*/  UISETP.GE.U32.AND UP0, UPT, UR23, 0x3, UPT ;  /* 0x000000031700788c */ /* 0x000fe2000bf06070 */
[----:B------:R-:W-:-:S02]  /*99d0*/  IMAD.U32 R8, RZ, RZ, UR37 ;  /* 0x00000025ff087e24 */ /* 0x000fc4000f8e00ff */
[----:B------:R-:W-:-:S04]  /*99e0*/  @!P1 IMAD.WIDE.U32 R18, R5, 0x30, R18 ;  /* 0x0000003005129825 */ /* 0x000fc800078e0012 */
[----:B------:R-:W-:Y:S02]  /*99f0*/  IMAD.U32 R9, RZ, RZ, UR24 ;  /* 0x00000018ff097e24 */ /* 0x000fe4000f8e00ff */
[----:B------:R-:W-:Y:S02]  /*9a00*/  IMAD.U32 R7, RZ, RZ, UR36 ;  /* 0x00000024ff077e24 */ /* 0x000fe4000f8e00ff */
[----:B------:R-:W-:Y:S01]  /*9a10*/  IMAD.IADD R215, R217, 0x1, R32 ;  /* 0x00000001d9d77824 */ /* 0x000fe200078e0220 */
[-C--:B---3--:R-:W-:Y:S02]  /*9a20*/  @!P1 LEA R14, P3, R4, R249.reuse, 0x1 ;  /* 0x000000f9040e9211 */ /* 0x088fe400078608ff */
[-C--:B------:R-:W-:Y:S02]  /*9a30*/  @!P1 LEA R16, P4, R10, R249.reuse, 0x1 ;  /* 0x000000f90a109211 */ /* 0x080fe400078808ff */
[----:B----4-:R-:W-:Y:S01]  /*9a40*/  @!P1 LEA.HI.X R15, R4, R248, R11, 0x1, P3 ;  /* 0x000000f8040f9211 */ /* 0x010fe200018f0c0b */
[----:B------:R-:W-:Y:S01]  /*9a50*/  IMAD.U32 R4, RZ, RZ, UR9 ;  /* 0x00000009ff047e24 */ /* 0x000fe2000f8e00ff */
[----:B------:R-:W-:-:S02]  /*9a60*/  @!P1 LEA R12, P2, R8, R249, 0x1 ;  /* 0x000000f9080c9211 */ /* 0x000fc400078408ff */
[-C--:B------:R-:W-:Y:S01]  /*9a70*/  @!P1 LEA.HI.X R17, R10, R248.reuse, R9, 0x1, P4 ;  /* 0x000000f80a119211 */ /* 0x080fe200020f0c09 */
[----:B------:R-:W-:Y:S01]  /*9a80*/  @!P1 IMAD R4, R4, 0x30, RZ ;  /* 0x0000003004049824 */ /* 0x000fe200078e02ff */
[----:B------:R-:W-:Y:S01]  /*9a90*/  @!P1 LEA.HI.X R13, R8, R248, R7, 0x1, P2 ;  /* 0x000000f8080d9211 */ /* 0x000fe200010f0c07 */
[----:B-----5:R-:W-:Y:S01]  /*9aa0*/  @P1 STS.128 [R247+0x6000], RZ ;  /* 0x006000fff7001388 */ /* 0x020fe20000000c00 */
[----:B------:R-:W-:Y:S01]  /*9ab0*/  @!P1 LEA R6, P2, R18, R249, 0x1 ;  /* 0x000000f912069211 */ /* 0x000fe200078408ff */
[----:B------:R-:W-:Y:S01]  /*9ac0*/  @!P1 IMAD.IADD R5, R4, 0x1, R19 ;  /* 0x0000000104059824 */ /* 0x000fe200078e0213 */
[----:B------:R-:W-:Y:S01]  /*9ad0*/  LOP3.LUT R4, R188, R192, RZ, 0xfc, !PT ;  /* 0x000000c0bc047212 */ /* 0x000fe200078efcff */
[----:B------:R-:W-:Y:S01]  /*9ae0*/  @!PT LDS RZ, [RZ] ;  /* 0x00000000fffff984 */ /* 0x000fe20000000800 */
[----:B------:R-:W-:Y:S01]  /*9af0*/  @!PT LDS RZ, [RZ] ;  /* 0x00000000fffff984 */ /* 0x000fe20000000800 */
[----:B------:R-:W-:Y:S01]  /*9b00*/  @!PT LDS RZ, [RZ] ;  /* 0x00000000fffff984 */ /* 0x000fe20000000800 */
[----:B------:R-:W-:Y:S03]  /*9b10*/  @!P1 LDGSTS.E.BYPASS.LTC128B.128 [R247+0x6000], desc[UR28][R16.64] ;  /* 0x0600000010f79fae */ /* 0x000fe6000b981a1c */
[----:B------:R-:W-:Y:S01]  /*9b20*/  LOP3.LUT R4, R4, R190, RZ, 0xfc, !PT ;  /* 0x000000be04047212 */ /* 0x000fe200078efcff */
[----:B------:R-:W-:Y:S01]  /*9b30*/  @P1 STS.128 [R247+0x6800], RZ ;  /* 0x006800fff7001388 */ /* 0x000fe20000000c00 */
[----:B------:R-:W-:-:S02]  /*9b40*/  @!P1 LEA.HI.X R7, R18, R248, R5, 0x1, P2 ;  /* 0x000000f812079211 */ /* 0x000fc400010f0c05 */
[----:B------:R-:W-:Y:S01]  /*9b50*/  LEA R216, R4, UR5, 0x1 ;  /* 0x0000000504d87c11 */ /* 0x000fe2000f8e08ff */
[----:B------:R-:W-:Y:S01]  /*9b60*/  @!PT LDS RZ, [RZ] ;  /* 0x00000000fffff984 */ /* 0x000fe20000000800 */
[----:B------:R-:W-:Y:S01]  /*9b70*/  @!PT LDS RZ, [RZ] ;  /* 0x00000000fffff984 */ /* 0x000fe20000000800 */
[----:B------:R-:W-:Y:S01]  /*9b80*/  @!PT LDS RZ, [RZ] ;  /* 0x00000000fffff984 */ /* 0x000fe20000000800 */
[----:B------:R-:W-:Y:S04]  /*9b90*/  @!P1 LDGSTS.E.BYPASS.LTC128B.128 [R247+0x6800], desc[UR28][R14.64] ;  /* 0x068000000ef79fae */ /* 0x000fe8000b981a1c */
[----:B------:R-:W-:Y:S01]  /*9ba0*/  @P1 STS.128 [R247+0x7000], RZ ;  /* 0x007000fff7001388 */ /* 0x000fe20000000c00 */
[C-C-:B------:R-:W-:Y:S02]  /*9bb0*/  IMAD.IADD R176, R32.reuse, 0x1, R216.reuse ;  /* 0x0000000120b07824 */ /* 0x140fe400078e02d8 */
[----:B------:R-:W-:Y:S01]  /*9bc0*/  IMAD.IADD R203, R133, 0x1, R216 ;  /* 0x0000000185cb7824 */ /* 0x000fe200078e02d8 */
        /* <DEDUP_REMOVED lines=10> */
[----:B------:R-:W2:Y:S04]  /*9c70*/  LDSM.16.M88.4 R136, [R217+0x4000] ;  /* 0x00400000d988783b */ /* 0x000ea80000000200 */
[----:B------:R-:W3:Y:S04]  /*9c80*/  LDSM.16.M88.4 R152, [R216+0x2000] ;  /* 0x00200000d898783b */ /* 0x000ee80000000200 */
[----:B------:R-:W4:Y:S04]  /*9c90*/  LDSM.16.M88.4 R60, [R217+0x4800] ;  /* 0x00480000d93c783b */ /* 0x000f280000000200 */
[----:B------:R-:W5:Y:S04]  /*9ca0*/  LDSM.16.M88.4 R52, [R217+0x5000] ;  /* 0x00500000d934783b */ /* 0x000f680000000200 */
[----:B------:R-:W5:Y:S04]  /*9cb0*/  LDSM.16.M88.4 R8, [R217+0x5800] ;  /* 0x00580000d908783b */ /* 0x000f680000000200 */
[----:B-1----:R-:W-:Y:S04]  /*9cc0*/  LDSM.16.M88.4 R4, [R176] ;  /* 0x00000000b004783b */ /* 0x002fe80000000200 */
[----:B------:R-:W1:Y:S04]  /*9cd0*/  LDSM.16.M88.4 R196, [R215+0x4000] ;  /* 0x00400000d7c4783b */ /* 0x000e680000000200 */
[----:B------:R-:W1:Y:S04]  /*9ce0*/  LDSM.16.M88.4 R176, [R176+0x2000] ;  /* 0x00200000b0b0783b */ /* 0x000e680000000200 */
[----:B------:R-:W1:Y:S04]  /*9cf0*/  LDSM.16.M88.4 R184, [R215+0x4800] ;  /* 0x00480000d7b8783b */ /* 0x000e680000000200 */
[----:B------:R-:W1:Y:S04]  /*9d00*/  LDSM.16.M88.4 R180, [R215+0x5000] ;  /* 0x00500000d7b4783b */ /* 0x000e680000000200 */
[----:B------:R-:W1:Y:S01]  /*9d10*/  LDSM.16.M88.4 R172, [R215+0x5800] ;  /* 0x00580000d7ac783b */ /* 0x000e620000000200 */
[-C--:B--2---:R-:W-:Y:S03]  /*9d20*/  HMMA.16816.F32.BF16 R144, R44, R136.reuse, RZ ;  /* 0x000000882c90723c */ /* 0x084fe600000418ff */
[----:B------:R-:W-:Y:S04]  /*9d30*/  LDSM.16.M88.4 R28, [R203+0x2000] ;  /* 0x00200000cb1c783b */ /* 0x000fe80000000200 */
[----:B------:R-:W2:Y:S01]  /*9d40*/  LDSM.16.M88.4 R40, [R214+0x4000] ;  /* 0x00400000d628783b */ /* 0x000ea20000000200 */
[C---:B---3--:R-:W-:Y:S03]  /*9d50*/  HMMA.16816.F32.BF16 R140, R152.reuse, R136, RZ ;  /* 0x00000088988c723c */ /* 0x048fe600000418ff */
[----:B------:R-:W3:Y:S04]  /*9d60*/  LDSM.16.M88.4 R148, [R203] ;  /* 0x00000000cb94783b */ /* 0x000ee80000000200 */
[----:B------:R-:W3:Y:S01]  /*9d70*/  LDSM.16.M88.4 R36, [R214+0x5800] ;  /* 0x00580000d624783b */ /* 0x000ee20000000200 */
[----:B------:R-:W-:Y:S03]  /*9d80*/  HMMA.16816.F32.BF16 R168, R152, R138, RZ ;  /* 0x0000008a98a8723c */ /* 0x000fe600000418ff */
[----:B------:R-:W3:Y:S04]  /*9d90*/  LDSM.16.M88.4 R24, [R214+0x4800] ;  /* 0x00480000d618783b */ /* 0x000ee80000000200 */
[----:B------:R-:W3:Y:S01]  /*9da0*/  LDSM.16.M88.4 R20, [R214+0x5000] ;  /* 0x00500000d614783b */ /* 0x000ee20000000200 */
[-C--:B----4-:R-:W-:Y:S03]  /*9db0*/  HMMA.16816.F32.BF16 R64, R44, R60.reuse, RZ ;  /* 0x0000003c2c40723c */ /* 0x090fe600000418ff */
[----:B------:R-:W0:Y:S05]  /*9dc0*/  LDGDEPBAR ;  /* 0x00000000000079af */ /* 0x000e2a0000000000 */
[----:B------:R-:W-:Y:S08]  /*9dd0*/  HMMA.16816.F32.BF16 R16, R152, R60, RZ ;  /* 0x0000003c9810723c */ /* 0x000ff000000418ff */
[-C--:B-----5:R-:W-:Y:S08]  /*9de0*/  HMMA.16816.F32.BF16 R56, R44, R52.reuse, RZ ;  /* 0x000000342c38723c */ /* 0x0a0ff000000418ff */
[C---:B------:R-:W-:Y:S08]  /*9df0*/  HMMA.16816.F32.BF16 R12, R152.reuse, R52, RZ ;  /* 0x00000034980c723c */ /* 0x040ff000000418ff */
[C---:B------:R-:W-:Y:S08]  /*9e00*/  HMMA.16816.F32.BF16 R164, R152.reuse, R62, RZ ;  /* 0x0000003e98a4723c */ /* 0x040ff000000418ff */
[----:B------:R-:W-:Y:S08]  /*9e10*/  HMMA.16816.F32.BF16 R160, R152, R54, RZ ;  /* 0x0000003698a0723c */ /* 0x000ff000000418ff */
[C---:B------:R-:W-:Y:S08]  /*9e20*/  HMMA.16816.F32.BF16 R136, R44.reuse, R138, RZ ;  /* 0x0000008a2c88723c */ /* 0x040ff000000418ff */
[C---:B------:R-:W-:Y:S08]  /*9e30*/  HMMA.16816.F32.BF16 R48, R44.reuse, R8, RZ ;  /* 0x000000082c30723c */ /* 0x040ff000000418ff */
[C---:B------:R-:W-:Y:S08]  /*9e40*/  HMMA.16816.F32.BF16 R60, R44.reuse, R62, RZ ;  /* 0x0000003e2c3c723c */ /* 0x040ff000000418ff */
[C---:B------:R-:W-:Y:S08]  /*9e50*/  HMMA.16816.F32.BF16 R52, R44.reuse, R54, RZ ;  /* 0x000000362c34723c */ /* 0x040ff000000418ff */
[----:B------:R-:W-:Y:S08]  /*9e60*/  HMMA.16816.F32.BF16 R44, R44, R10, RZ ;  /* 0x0000000a2c2c723c */ /* 0x000ff000000418ff */
[C---:B------:R-:W-:Y:S08]  /*9e70*/  HMMA.16816.F32.BF16 R156, R152.reuse, R8, RZ ;  /* 0x00000008989c723c */ /* 0x040ff000000418ff */
[----:B------:R-:W-:Y:S08]  /*9e80*/  HMMA.16816.F32.BF16 R152, R152, R10, RZ ;  /* 0x0000000a9898723c */ /* 0x000ff000000418ff */
[-C--:B-1----:R-:W-:Y:S08]  /*9e90*/  HMMA.16816.F32.BF16 R144, R4, R196.reuse, R144 ;  /* 0x000000c40490723c */ /* 0x082ff00000041890 */
[----:B------:R-:W-:Y:S01]  /*9ea0*/  HMMA.16816.F32.BF16 R140, R176, R196, R140 ;  /* 0x000000c4b08c723c */ /* 0x000fe2000004188c */
[----:B------:R-:W-:-:S02]  /*9eb0*/  IMAD.IADD R196, R32, 0x1, R203 ;  /* 0x0000000120c47824 */ /* 0x000fc400078e02cb */
[----:B------:R-:W-:-:S03]  /*9ec0*/  IMAD.IADD R197, R32, 0x1, R214 ;  /* 0x0000000120c57824 */ /* 0x000fc600078e02d6 */
[----:B------:R-:W-:Y:S02]  /*9ed0*/  LDSM.16.M88.4 R8, [R196] ;  /* 0x00000000c408783b */ /* 0x000fe40000000200 */
[C---:B------:R-:W-:Y:S02]  /*9ee0*/  HMMA.16816.F32.BF16 R64, R4.reuse, R184, R64 ;  /* 0x000000b80440723c */ /* 0x040fe40000041840 */
[----:B------:R-:W-:Y:S06]  /*9ef0*/  LDSM.16.M88.4 R32, [R197+0x4000] ;  /* 0x00400000c520783b */ /* 0x000fec0000000200 */
        /* <DEDUP_REMOVED lines=8> */
[----:B------:R-:W-:Y:S01]  /*9f80*/  HMMA.16816.F32.BF16 R152, R176, R174, R152 ;  /* 0x000000aeb098723c */ /* 0x000fe20000041898 */
[----:B------:R-:W4:Y:S07]  /*9f90*/  LDSM.16.M88.4 R172, [R197+0x5800] ;  /* 0x00580000c5ac783b */ /* 0x000f2e0000000200 */
[----:B--2---:R-:W-:Y:S08]  /*9fa0*/  HMMA.16816.F32.BF16 R140, R28, R40, R140 ;  /* 0x000000281c8c723c */ /* 0x004ff0000004188c */
[----:B------:R-:W-:Y:S08]  /*9fb0*/  HMMA.16816.F32.BF16 R168, R176, R198, R168 ;  /* 0x000000c6b0a8723c */ /* 0x000ff000000418a8 */
[C---:B---3--:R-:W-:Y:S08]  /*9fc0*/  HMMA.16816.F32.BF16 R144, R148.reuse, R40, R144 ;  /* 0x000000289490723c */ /* 0x048ff00000041890 */
[-C--:B------:R-:W-:Y:S08]  /*9fd0*/  HMMA.16816.F32.BF16 R44, R148, R38.reuse, R44 ;  /* 0x00000026942c723c */ /* 0x080ff0000004182c */
[----:B------:R-:W-:Y:S01]  /*9fe0*/  HMMA.16816.F32.BF16 R152, R28, R38, R152 ;  /* 0x000000261c98723c */ /* 0x000fe20000041898 */
[----:B------:R-:W-:-:S07]  /*9ff0*/  IMAD.U32 R38, RZ, RZ, UR23 ;  /* 0x00000017ff267e24 */ /* 0x000fce000f8e00ff */
[C---:B------:R-:W-:Y:S08]  /*a000*/  HMMA.16816.F32.BF16 R64, R148.reuse, R24, R64 ;  /* 0x000000189440723c */ /* 0x040ff00000041840 */
[C---:B------:R-:W-:Y:S08]  /*a010*/  HMMA.16816.F32.BF16 R56, R148.reuse, R20, R56 ;  /* 0x000000149438723c */ /* 0x040ff00000041838 */
[C---:B------:R-:W-:Y:S08]  /*a020*/  HMMA.16816.F32.BF16 R48, R148.reuse, R36, R48 ;  /* 0x000000249430723c */ /* 0x040ff00000041830 */
[C---:B------:R-:W-:Y:S08]  /*a030*/  HMMA.16816.F32.BF16 R136, R148.reuse, R42, R136 ;  /* 0x0000002a9488723c */ /* 0x040ff00000041888 */
[C---:B------:R-:W-:Y:S08]  /*a040*/  HMMA.16816.F32.BF16 R60, R148.reuse, R26, R60 ;  /* 0x0000001a943c723c */ /* 0x040ff0000004183c */
[----:B------:R-:W-:Y:S08]  /*a050*/  HMMA.16816.F32.BF16 R52, R148, R22, R52 ;  /* 0x000000169434723c */ /* 0x000ff00000041834 */
[----:B-1----:R-:W-:Y:S01]  /*a060*/  HMMA.16816.F32.BF16 R148, R4, R32, R140 ;  /* 0x000000200494723c */ /* 0x002fe2000004188c */
[----:B------:R-:W-:-:S05]  /*a070*/  IMAD.SHL.U32 R140, R193, 0x2, RZ ;  /* 0x00000002c18c7824 */ /* 0x000fca00078e00ff */
[----:B------:R-:W-:Y:S02]  /*a080*/  LOP3.LUT R141, R140, 0x6, RZ, 0xc0, !PT ;  /* 0x000000068c8d7812 */ /* 0x000fe400078ec0ff */
[----:B------:R-:W-:Y:S01]  /*a090*/  HMMA.16816.F32.BF16 R168, R28, R42, R168 ;  /* 0x0000002a1ca8723c */ /* 0x000fe200000418a8 */
[----:B------:R-:W1:Y:S02]  /*a0a0*/  LDSM.16.M88.4 R40, [R197+0x4800] ;  /* 0x00480000c528783b */ /* 0x000e640000000200 */
[----:B------:R-:W-:-:S04]  /*a0b0*/  IMAD R38, R38, 0x40, R141 ;  /* 0x0000004026267824 */ /* 0x000fc800078e028d */
[C---:B------:R-:W-:Y:S01]  /*a0c0*/  VIADD R143, R38.reuse, 0xffffff81 ;  /* 0xffffff81268f7836 */ /* 0x040fe20000000000 */
[----:B------:R-:W-:Y:S01]  /*a0d0*/  HMMA.16816.F32.BF16 R144, R8, R32, R144 ;  /* 0x000000200890723c */ /* 0x000fe20000041890 */
[----:B------:R-:W-:-:S05]  /*a0e0*/  VIADD R33, R38, 0xffffff80 ;  /* 0xffffff8026217836 */ /* 0x000fca0000000000 */
[----:B------:R-:W-:Y:S02]  /*a0f0*/  I2FP.F32.U32 R32, R33 ;  /* 0x0000002100207245 */ /* 0x000fe40000201000 */
[----:B------:R-:W-:Y:S01]  /*a100*/  HMMA.16816.F32.BF16 R16, R176, R184, R16 ;  /* 0x000000b8b010723c */ /* 0x000fe20000041810 */
[C---:B------:R-:W-:Y:S02]  /*a110*/  ISETP.GE.AND P5, PT, R33.reuse, R201, PT ;  /* 0x000000c92100720c */ /* 0x040fe40003fa6270 */
[C---:B------:R-:W-:Y:S01]  /*a120*/  ISETP.GE.AND P4, PT, R33.reuse, R200, PT ;  /* 0x000000c82100720c */ /* 0x040fe20003f86270 */
[----:B------:R-:W-:Y:S01]  /*a130*/  FFMA.FTZ R134, R32, UR12, R148 ;  /* 0x0000000c20867c23 */ /* 0x000fe20008010094 */
[C---:B------:R-:W-:Y:S02]  /*a140*/  ISETP.GE.AND P3, PT, R33.reuse, R195, PT ;  /* 0x000000c32100720c */ /* 0x040fe40003f66270 */
[----:B------:R-:W-:Y:S01]  /*a150*/  ISETP.GE.AND P2, PT, R33, R189, PT ;  /* 0x000000bd2100720c */ /* 0x000fe20003f46270 */
[----:B----4-:R-:W-:Y:S01]  /*a160*/  HMMA.16816.F32.BF16 R44, R8, R174, R44 ;  /* 0x000000ae082c723c */ /* 0x010fe2000004182c */
[----:B------:R-:W-:Y:S01]  /*a170*/  VIADD R33, R38, 0xffffffb8 ;  /* 0xffffffb826217836 */ /* 0x000fe20000000000 */
[----:B------:R-:W-:Y:S01]  /*a180*/  FSEL R134, R134, -INF , !P3 ;  /* 0xff80000086867808 */ /* 0x000fe20005800000 */
[C---:B------:R-:W-:Y:S01]  /*a190*/  FFMA.FTZ R142, R32.reuse, UR12, R144 ;  /* 0x0000000c208e7c23 */ /* 0x040fe20008010090 */
[C---:B------:R-:W-:Y:S01]  /*a1a0*/  FFMA.FTZ R39, R32.reuse, UR12, R146 ;  /* 0x0000000c20277c23 */ /* 0x040fe20008010092 */
[----:B------:R-:W-:Y:S01]  /*a1b0*/  FFMA.FTZ R32, R32, UR12, R150 ;  /* 0x0000000c20207c23 */ /* 0x000fe20008010096 */
[----:B------:R-:W-:-:S02]  /*a1c0*/  I2FP.F32.U32 R135, R33 ;  /* 0x0000002100877245 */ /* 0x000fc40000201000 */
[C---:B------:R-:W-:Y:S01]  /*a1d0*/  HMMA.16816.F32.BF16 R152, R4.reuse, R174, R152 ;  /* 0x000000ae0498723c */ /* 0x040fe20000041898 */
[----:B------:R-:W-:Y:S02]  /*a1e0*/  FSEL R142, R142, -INF , !P5 ;  /* 0xff8000008e8e7808 */ /* 0x000fe40006800000 */
[----:B------:R-:W-:Y:S02]  /*a1f0*/  FSEL R39, R39, -INF , !P4 ;  /* 0xff80000027277808 */ /* 0x000fe40006000000 */
[----:B------:R-:W-:Y:S02]  /*a200*/  FSEL R32, R32, -INF , !P2 ;  /* 0xff80000020207808 */ /* 0x000fe40005000000 */
[C---:B------:R-:W-:Y:S01]  /*a210*/  ISETP.GE.AND P5, PT, R33.reuse, R201, PT ;  /* 0x000000c92100720c */ /* 0x040fe20003fa6270 */
[----:B------:R-:W-:Y:S01]  /*a220*/  HMMA.16816.F32.BF16 R168, R4, R34, R168 ;  /* 0x0000002204a8723c */ /* 0x000fe200000418a8 */
[C---:B------:R-:W-:Y:S02]  /*a230*/  ISETP.GE.AND P4, PT, R33.reuse, R200, PT ;  /* 0x000000c82100720c */ /* 0x040fe40003f86270 */
[----:B------:R-:W-:Y:S01]  /*a240*/  ISETP.GE.AND P3, PT, R33, R195, PT ;  /* 0x000000c32100720c */ /* 0x000fe20003f66270 */
[----:B------:R-:W-:Y:S01]  /*a250*/  FFMA.FTZ R198, R135, UR12, R44 ;  /* 0x0000000c87c67c23 */ /* 0x000fe2000801002c */
[----:B------:R-:W-:-:S03]  /*a260*/  ISETP.GE.AND P2, PT, R33, R189, PT ;  /* 0x000000bd2100720c */ /* 0x000fc60003f46270 */
[----:B------:R-:W-:Y:S01]  /*a270*/  HMMA.16816.F32.BF16 R136, R8, R34, R136 ;  /* 0x000000220888723c */ /* 0x000fe20000041888 */
[----:B------:R-:W-:Y:S01]  /*a280*/  I2FP.F32.U32 R35, R143 ;  /* 0x0000008f00237245 */ /* 0x000fe20000201000 */
[C---:B------:R-:W-:Y:S01]  /*a290*/  FFMA.FTZ R34, R135.reuse, UR12, R46 ;  /* 0x0000000c87227c23 */ /* 0x040fe2000801002e */
[C---:B------:R-:W-:Y:S01]  /*a2a0*/  FFMA.FTZ R33, R135.reuse, UR12, R152 ;  /* 0x0000000c87217c23 */ /* 0x040fe20008010098 */
[----:B------:R-:W-:Y:S01]  /*a2b0*/  FFMA.FTZ R44, R135, UR12, R154 ;  /* 0x0000000c872c7c23 */ /* 0x000fe2000801009a */
[----:B------:R-:W-:Y:S01]  /*a2c0*/  FSEL R198, R198, -INF , !P5 ;  /* 0xff800000c6c67808 */ /* 0x000fe20006800000 */
[----:B------:R-:W-:Y:S01]  /*a2d0*/  FFMA.FTZ R150, R35, UR12, R145 ;  /* 0x0000000c23967c23 */ /* 0x000fe20008010091 */
[----:B------:R-:W-:Y:S01]  /*a2e0*/  FSEL R34, R34, -INF , !P4 ;  /* 0xff80000022227808 */ /* 0x000fe20006000000 */
[----:B------:R-:W-:Y:S01]  /*a2f0*/  HMMA.16816.F32.BF16 R164, R176, R186, R164 ;  /* 0x000000bab0a4723c */ /* 0x000fe200000418a4 */
[----:B------:R-:W-:Y:S01]  /*a300*/  FSEL R33, R33, -INF , !P3 ;  /* 0xff80000021217808 */ /* 0x000fe20005800000 */
[C---:B------:R-:W-:Y:S01]  /*a310*/  FFMA.FTZ R145, R35.reuse, UR12, R147 ;  /* 0x0000000c23917c23 */ /* 0x040fe20008010093 */
[----:B------:R-:W-:Y:S01]  /*a320*/  FSEL R44, R44, -INF , !P2 ;  /* 0xff8000002c2c7808 */ /* 0x000fe20005000000 */
[C---:B------:R-:W-:Y:S01]  /*a330*/  FFMA.FTZ R135, R35.reuse, UR12, R149 ;  /* 0x0000000c23877c23 */ /* 0x040fe20008010095 */
[----:B------:R-:W-:Y:S01]  /*a340*/  FFMA.FTZ R46, R35, UR12, R151 ;  /* 0x0000000c232e7c23 */ /* 0x000fe20008010097 */
[----:B------:R-:W-:-:S02]  /*a350*/  ISETP.GE.AND P5, PT, R143, R201, PT ;  /* 0x000000c98f00720c */ /* 0x000fc40003fa6270 */
[----:B------:R-:W-:Y:S01]  /*a360*/  HMMA.16816.F32.BF16 R16, R28, R24, R16 ;  /* 0x000000181c10723c */ /* 0x000fe20000041810 */
[----:B------:R-:W-:Y:S01]  /*a370*/  VIADD R24, R38, 0xffffff88 ;  /* 0xffffff8826187836 */ /* 0x000fe20000000000 */
[C---:B------:R-:W-:Y:S02]  /*a380*/  ISETP.GE.AND P4, PT, R143.reuse, R200, PT ;  /* 0x000000c88f00720c */ /* 0x040fe40003f86270 */
[C---:B------:R-:W-:Y:S02]  /*a390*/  ISETP.GE.AND P3, PT, R143.reuse, R195, PT ;  /* 0x000000c38f00720c */ /* 0x040fe40003f66270 */
[----:B------:R-:W-:Y:S02]  /*a3a0*/  ISETP.GE.AND P2, PT, R143, R189, PT ;  /* 0x000000bd8f00720c */ /* 0x000fe40003f46270 */
[----:B------:R-:W-:Y:S01]  /*a3b0*/  I2FP.F32.U32 R25, R24 ;  /* 0x0000001800197245 */ /* 0x000fe20000201000 */
[----:B------:R-:W-:Y:S01]  /*a3c0*/  HMMA.16816.F32.BF16 R12, R176, R180, R12 ;  /* 0x000000b4b00c723c */ /* 0x000fe2000004180c */
[----:B------:R-:W-:-:S02]  /*a3d0*/  FSEL R150, R150, -INF , !P5 ;  /* 0xff80000096967808 */ /* 0x000fc40006800000 */
[----:B------:R-:W-:Y:S01]  /*a3e0*/  FSEL R145, R145, -INF , !P4 ;  /* 0xff80000091917808 */ /* 0x000fe20006000000 */
[----:B------:R-:W-:Y:S01]  /*a3f0*/  FFMA.FTZ R136, R25, UR12, R136 ;  /* 0x0000000c19887c23 */ /* 0x000fe20008010088 */
[----:B------:R-:W-:Y:S01]  /*a400*/  FSEL R135, R135, -INF , !P3 ;  /* 0xff80000087877808 */ /* 0x000fe20005800000 */
[C---:B------:R-:W-:Y:S01]  /*a410*/  FFMA.FTZ R168, R25.reuse, UR12, R168 ;  /* 0x0000000c19a87c23 */ /* 0x040fe200080100a8 */
[----:B------:R-:W-:Y:S01]  /*a420*/  FSEL R46, R46, -INF , !P2 ;  /* 0xff8000002e2e7808 */ /* 0x000fe20005000000 */
[C---:B------:R-:W-:Y:S01]  /*a430*/  FFMA.FTZ R35, R25.reuse, UR12, R138 ;  /* 0x0000000c19237c23 */ /* 0x040fe2000801008a */
[C---:B------:R-:W-:Y:S01]  /*a440*/  ISETP.GE.AND P5, PT, R24.reuse, R201, PT ;  /* 0x000000c91800720c */ /* 0x040fe20003fa6270 */
[----:B------:R-:W-:Y:S01]  /*a450*/  FFMA.FTZ R147, R25, UR12, R170 ;  /* 0x0000000c19937c23 */ /* 0x000fe200080100aa */
[C---:B------:R-:W-:Y:S01]  /*a460*/  ISETP.GE.AND P4, PT, R24.reuse, R200, PT ;  /* 0x000000c81800720c */ /* 0x040fe20003f86270 */
[----:B------:R-:W-:Y:S01]  /*a470*/  HMMA.16816.F32.BF16 R164, R28, R26, R164 ;  /* 0x0000001a1ca4723c */ /* 0x000fe200000418a4 */
[----:B------:R-:W-:-:S02]  /*a480*/  ISETP.GE.AND P3, PT, R24, R195, PT ;  /* 0x000000c31800720c */ /* 0x000fc40003f66270 */
[----:B------:R-:W-:Y:S01]  /*a490*/  ISETP.GE.AND P2, PT, R24, R189, PT ;  /* 0x000000bd1800720c */ /* 0x000fe20003f46270 */
[----:B------:R-:W-:Y:S01]  /*a4a0*/  VIADD R24, R38, 0xffffff89 ;  /* 0xffffff8926187836 */ /* 0x000fe20000000000 */
[----:B------:R-:W-:Y:S02]  /*a4b0*/  FSEL R148, R136, -INF , !P5 ;  /* 0xff80000088947808 */ /* 0x000fe40006800000 */
[----:B------:R-:W-:Y:S01]  /*a4c0*/  FSEL R35, R35, -INF , !P4 ;  /* 0xff80000023237808 */ /* 0x000fe20006000000 */
[----:B-1----:R-:W-:Y:S01]  /*a4d0*/  HMMA.16816.F32.BF16 R16, R4, R40, R16 ;  /* 0x000000280410723c */ /* 0x002fe20000041810 */
[----:B------:R-:W-:Y:S02]  /*a4e0*/  FSEL R229, R168, -INF , !P3 ;  /* 0xff800000a8e57808 */ /* 0x000fe40005800000 */
[----:B------:R-:W-:Y:S02]  /*a4f0*/  FSEL R147, R147, -INF , !P2 ;  /* 0xff80000093937808 */ /* 0x000fe40005000000 */
[----:B------:R-:W-:-:S02]  /*a500*/  ISETP.GE.AND P5, PT, R24, R201, PT ;  /* 0x000000c91800720c */ /* 0x000fc40003fa6270 */
[----:B------:R-:W-:Y:S01]  /*a510*/  ISETP.GE.AND P4, PT, R24, R200, PT ;  /* 0x000000c81800720c */ /* 0x000fe20003f86270 */
[----:B------:R-:W-:Y:S01]  /*a520*/  HMMA.16816.F32.BF16 R64, R8, R40, R64 ;  /* 0x000000280840723c */ /* 0x000fe20000041840 */
[----:B------:R-:W-:Y:S01]  /*a530*/  I2FP.F32.U32 R146, R24 ;  /* 0x0000001800927245 */ /* 0x000fe20000201000 */
[----:B------:R-:W-:Y:S01]  /*a540*/  VIADD R40, R38, 0xffffff90 ;  /* 0xffffff9026287836 */ /* 0x000fe20000000000 */
[C---:B------:R-:W-:Y:S02]  /*a550*/  ISETP.GE.AND P3, PT, R24.reuse, R195, PT ;  /* 0x000000c31800720c */ /* 0x040fe40003f66270 */
[----:B------:R-:W-:Y:S01]  /*a560*/  ISETP.GE.AND P2, PT, R24, R189, PT ;  /* 0x000000bd1800720c */ /* 0x000fe20003f46270 */
[C---:B------:R-:W-:Y:S01]  /*a570*/  FFMA.FTZ R137, R146.reuse, UR12, R137 ;  /* 0x0000000c92897c23 */ /* 0x040fe20008010089 */
[----:B------:R-:W1:Y:S01]  /*a580*/  LDSM.16.M88.4 R24, [R197+0x5000] ;  /* 0x00500000c518783b */ /* 0x000e620000000200 */
[----:B------:R-:W-:Y:S01]  /*a590*/  HMMA.16816.F32.BF16 R160, R176, R182, R160 ;  /* 0x000000b6b0a0723c */ /* 0x000fe200000418a0 */
[C---:B------:R-:W-:Y:S01]  /*a5a0*/  FFMA.FTZ R139, R146.reuse, UR12, R139 ;  /* 0x0000000c928b7c23 */ /* 0x040fe2000801008b */
[C---:B------:R-:W-:Y:S01]  /*a5b0*/  FFMA.FTZ R138, R146.reuse, UR12, R169 ;  /* 0x0000000c928a7c23 */ /* 0x040fe200080100a9 */
[----:B------:R-:W-:Y:S01]  /*a5c0*/  FFMA.FTZ R146, R146, UR12, R171 ;  /* 0x0000000c92927c23 */ /* 0x000fe200080100ab */
[----:B------:R-:W-:Y:S01]  /*a5d0*/  FSEL R151, R137, -INF , !P5 ;  /* 0xff80000089977808 */ /* 0x000fe20006800000 */
[----:B------:R-:W-:-:S04]  /*a5e0*/  DEPBAR.LE SB0, 0x0 ;  /* 0x000080000000791a */ /* 0x000fc80000000000 */
[----:B------:R-:W-:Y:S01]  /*a5f0*/  HMMA.16816.F32.BF16 R12, R28, R20, R12 ;  /* 0x000000141c0c723c */ /* 0x000fe2000004180c */
[----:B------:R-:W-:Y:S01]  /*a600*/  FSEL R149, R139, -INF , !P4 ;  /* 0xff8000008b957808 */ /* 0x000fe20006000000 */
[----:B------:R-:W-:Y:S01]  /*a610*/  VIADD R20, R38, 0xffffff98 ;  /* 0xffffff9826147836 */ /* 0x000fe20000000000 */
[----:B------:R-:W-:Y:S02]  /*a620*/  FSEL R138, R138, -INF , !P3 ;  /* 0xff8000008a8a7808 */ /* 0x000fe40005800000 */
[----:B------:R-:W-:Y:S02]  /*a630*/  FSEL R146, R146, -INF , !P2 ;  /* 0xff80000092927808 */ /* 0x000fe40005000000 */
[C---:B------:R-:W-:Y:S01]  /*a640*/  ISETP.GE.AND P5, PT, R40.reuse, R201, PT ;  /* 0x000000c92800720c */ /* 0x040fe20003fa6270 */
[----:B------:R-:W-:Y:S01]  /*a650*/  HMMA.16816.F32.BF16 R164, R4, R42, R164 ;  /* 0x0000002a04a4723c */ /* 0x000fe200000418a4 */
[C---:B------:R-:W-:Y:S02]  /*a660*/  ISETP.GE.AND P4, PT, R40.reuse, R200, PT ;  /* 0x000000c82800720c */ /* 0x040fe40003f86270 */
[----:B------:R-:W-:-:S02]  /*a670*/  ISETP.GE.AND P3, PT, R40, R195, PT ;  /* 0x000000c32800720c */ /* 0x000fc40003f66270 */
[----:B------:R-:W-:Y:S02]  /*a680*/  I2FP.F32.U32 R41, R40 ;  /* 0x0000002800297245 */ /* 0x000fe40000201000 */
[----:B------:R-:W-:Y:S01]  /*a690*/  ISETP.GE.AND P2, PT, R40, R189, PT ;  /* 0x000000bd2800720c */ /* 0x000fe20003f46270 */
[----:B------:R-:W-:Y:S01]  /*a6a0*/  HMMA.16816.F32.BF16 R60, R8, R42, R60 ;  /* 0x0000002a083c723c */ /* 0x000fe2000004183c */
[----:B------:R-:W-:Y:S02]  /*a6b0*/  VIADD R40, R38, 0xffffff91 ;  /* 0xffffff9126287836 */ /* 0x000fe40000000000 */
[C---:B------:R-:W-:Y:S01]  /*a6c0*/  FFMA.FTZ R144, R41.reuse, UR12, R16 ;  /* 0x0000000c29907c23 */ /* 0x040fe20008010010 */
[C---:B------:R-:W-:Y:S01]  /*a6d0*/  FFMA.FTZ R42, R41.reuse, UR12, R64 ;  /* 0x0000000c292a7c23 */ /* 0x040fe20008010040 */
[C---:B------:R-:W-:Y:S01]  /*a6e0*/  FFMA.FTZ R64, R41.reuse, UR12, R66 ;  /* 0x0000000c29407c23 */ /* 0x040fe20008010042 */
[----:B------:R-:W-:Y:S01]  /*a6f0*/  FFMA.FTZ R225, R41, UR12, R18 ;  /* 0x0000000c29e17c23 */ /* 0x000fe20008010012 */
[----:B------:R-:W-:-:S02]  /*a700*/  I2FP.F32.U32 R16, R40 ;  /* 0x0000002800107245 */ /* 0x000fc40000201000 */
[----:B------:R-:W-:Y:S01]  /*a710*/  FSEL R144, R144, -INF , !P3 ;  /* 0xff80000090907808 */ /* 0x000fe20005800000 */
[----:B------:R-:W-:Y:S01]  /*a720*/  HMMA.16816.F32.BF16 R160, R28, R22, R160 ;  /* 0x000000161ca0723c */ /* 0x000fe200000418a0 */
[----:B------:R-:W-:Y:S01]  /*a730*/  ISETP.GE.AND P3, PT, R40, R195, PT ;  /* 0x000000c32800720c */ /* 0x000fe20003f66270 */
[C---:B------:R-:W-:Y:S01]  /*a740*/  FFMA.FTZ R17, R16.reuse, UR12, R17 ;  /* 0x0000000c10117c23 */ /* 0x040fe20008010011 */
[C---:B------:R-:W-:Y:S01]  /*a750*/  FFMA.FTZ R65, R16.reuse, UR12, R65 ;  /* 0x0000000c10417c23 */ /* 0x040fe20008010041 */
[C---:B------:R-:W-:Y:S01]  /*a760*/  FFMA.FTZ R21, R16.reuse, UR12, R67 ;  /* 0x0000000c10157c23 */ /* 0x040fe20008010043 */
[----:B------:R-:W-:Y:S01]  /*a770*/  FFMA.FTZ R224, R16, UR12, R19 ;  /* 0x0000000c10e07c23 */ /* 0x000fe20008010013 */
[----:B------:R-:W-:Y:S01]  /*a780*/  FSEL R18, R42, -INF , !P5 ;  /* 0xff8000002a127808 */ /* 0x000fe20006800000 */
[----:B------:R-:W-:Y:S01]  /*a790*/  VIADD R23, R38, 0xffffffa0 ;  /* 0xffffffa026177836 */ /* 0x000fe20000000000 */
[----:B------:R-:W-:Y:S01]  /*a7a0*/  FSEL R64, R64, -INF , !P4 ;  /* 0xff80000040407808 */ /* 0x000fe20006000000 */
[----:B-1----:R-:W-:Y:S01]  /*a7b0*/  HMMA.16816.F32.BF16 R12, R4, R24, R12 ;  /* 0x00000018040c723c */ /* 0x002fe2000004180c */
[----:B------:R-:W-:-:S02]  /*a7c0*/  FSEL R225, R225, -INF , !P2 ;  /* 0xff800000e1e17808 */ /* 0x000fc40005000000 */
[----:B------:R-:W-:Y:S02]  /*a7d0*/  I2FP.F32.U32 R16, R20 ;  /* 0x0000001400107245 */ /* 0x000fe40000201000 */
[C---:B------:R-:W-:Y:S02]  /*a7e0*/  ISETP.GE.AND P5, PT, R40.reuse, R201, PT ;  /* 0x000000c92800720c */ /* 0x040fe40003fa6270 */
[CC--:B------:R-:W-:Y:S01]  /*a7f0*/  ISETP.GE.AND P4, PT, R40.reuse, R200.reuse, PT ;  /* 0x000000c82800720c */ /* 0x0c0fe20003f86270 */
[----:B------:R-:W-:Y:S01]  /*a800*/  HMMA.16816.F32.BF16 R56, R8, R24, R56 ;  /* 0x000000180838723c */ /* 0x000fe20000041838 */
[----:B------:R-:W-:Y:S01]  /*a810*/  ISETP.GE.AND P2, PT, R40, R189, PT ;  /* 0x000000bd2800720c */ /* 0x000fe20003f46270 */
[----:B------:R-:W-:Y:S01]  /*a820*/  FFMA.FTZ R60, R16, UR12, R60 ;  /* 0x0000000c103c7c23 */ /* 0x000fe2000801003c */
[----:B------:R-:W-:Y:S01]  /*a830*/  FSEL R143, R17, -INF , !P3 ;  /* 0xff800000118f7808 */ /* 0x000fe20005800000 */
[----:B------:R-:W-:Y:S01]  /*a840*/  VIADD R17, R38, 0xffffff99 ;  /* 0xffffff9926117836 */ /* 0x000fe20000000000 */
[----:B------:R-:W-:Y:S01]  /*a850*/  FSEL R19, R65, -INF , !P5 ;  /* 0xff80000041137808 */ /* 0x000fe20006800000 */
[C---:B------:R-:W-:Y:S01]  /*a860*/  FFMA.FTZ R139, R16.reuse, UR12, R164 ;  /* 0x0000000c108b7c23 */ /* 0x040fe200080100a4 */
[----:B------:R-:W-:Y:S01]  /*a870*/  FSEL R21, R21, -INF , !P4 ;  /* 0xff80000015157808 */ /* 0x000fe20006000000 */
[----:B------:R-:W-:Y:S01]  /*a880*/  FFMA.FTZ R62, R16, UR12, R62 ;  /* 0x0000000c103e7c23 */ /* 0x000fe2000801003e */
[----:B------:R-:W-:Y:S01]  /*a890*/  FSEL R224, R224, -INF , !P2 ;  /* 0xff800000e0e07808 */ /* 0x000fe20005000000 */
[----:B------:R-:W-:Y:S01]  /*a8a0*/  FFMA.FTZ R166, R16, UR12, R166 ;  /* 0x0000000c10a67c23 */ /* 0x000fe200080100a6 */
[C---:B------:R-:W-:Y:S01]  /*a8b0*/  ISETP.GE.AND P5, PT, R20.reuse, R201, PT ;  /* 0x000000c91400720c */ /* 0x040fe20003fa6270 */
[----:B------:R-:W-:Y:S01]  /*a8c0*/  HMMA.16816.F32.BF16 R156, R28, R36, R156 ;  /* 0x000000241c9c723c */ /* 0x000fe2000004189c */
[----:B------:R-:W-:-:S02]  /*a8d0*/  ISETP.GE.AND P4, PT, R20, R200, PT ;  /* 0x000000c81400720c */ /* 0x000fc40003f86270 */
[C---:B------:R-:W-:Y:S02]  /*a8e0*/  ISETP.GE.AND P3, PT, R20.reuse, R195, PT ;  /* 0x000000c31400720c */ /* 0x040fe40003f66270 */
[----:B------:R-:W-:Y:S02]  /*a8f0*/  ISETP.GE.AND P2, PT, R20, R189, PT ;  /* 0x000000bd1400720c */ /* 0x000fe40003f46270 */
[----:B------:R-:W-:Y:S01]  /*a900*/  I2FP.F32.U32 R20, R17 ;  /* 0x0000001100147245 */ /* 0x000fe20000201000 */
[-C--:B------:R-:W-:Y:S01]  /*a910*/  HMMA.16816.F32.BF16 R52, R8, R26.reuse, R52 ;  /* 0x0000001a0834723c */ /* 0x080fe20000041834 */
[----:B------:R-:W-:Y:S02]  /*a920*/  FSEL R16, R60, -INF , !P5 ;  /* 0xff8000003c107808 */ /* 0x000fe40006800000 */
        /* <DEDUP_REMOVED lines=8> */
[----:B------:R-:W-:Y:S01]  /*a9b0*/  BAR.SYNC.DEFER_BLOCKING 0x0 ;  /* 0x0000000000007b1d */ /* 0x000fe20000010000 */
[C---:B------:R-:W-:Y:S01]  /*a9c0*/  ISETP.GE.AND P4, PT, R17.reuse, R200, PT ;  /* 0x000000c81100720c */ /* 0x040fe20003f86270 */
[----:B------:R-:W-:Y:S01]  /*a9d0*/  VIADD R26, R38, 0xffffffa8 ;  /* 0xffffffa8261a7836 */ /* 0x000fe20000000000 */
[----:B------:R-:W-:-:S02]  /*a9e0*/  ISETP.GE.AND P3, PT, R17, R195, PT ;  /* 0x000000c31100720c */ /* 0x000fc40003f66270 */
[----:B------:R-:W-:Y:S01]  /*a9f0*/  ISETP.GE.AND P2, PT, R17, R189, PT ;  /* 0x000000bd1100720c */ /* 0x000fe20003f46270 */
[----:B------:R-:W-:Y:S01]  /*aa00*/  FFMA.FTZ R17, R20, UR12, R61 ;  /* 0x0000000c14117c23 */ /* 0x000fe2000801003d */
[----:B------:R-:W-:Y:S01]  /*aa10*/  I2FP.F32.U32 R22, R23 ;  /* 0x0000001700167245 */ /* 0x000fe20000201000 */
[-C--:B------:R-:W-:Y:S01]  /*aa20*/  HMMA.16816.F32.BF16 R48, R8, R172.reuse, R48 ;  /* 0x000000ac0830723c */ /* 0x080fe20000041830 */
[----:B------:R-:W-:Y:S01]  /*aa30*/  FSEL R226, R63, -INF , !P4 ;  /* 0xff8000003fe27808 */ /* 0x000fe20006000000 */
[----:B------:R-:W-:Y:S01]  /*aa40*/  VIADD R10, R38, 0xffffffa9 ;  /* 0xffffffa9260a7836 */ /* 0x000fe20000000000 */
        /* <DEDUP_REMOVED lines=14> */
[----:B------:R-:W-:-:S02]  /*ab30*/  FSEL R14, R12, -INF , !P3 ;  /* 0xff8000000c0e7808 */ /* 0x000fc40005800000 */
[----:B------:R-:W-:Y:S02]  /*ab40*/  FSEL R219, R56, -INF , !P5 ;  /* 0xff80000038db7808 */ /* 0x000fe40006800000 */
[----:B------:R-:W-:Y:S02]  /*ab50*/  I2FP.F32.U32 R25, R23 ;  /* 0x0000001700197245 */ /* 0x000fe40000201000 */
[----:B------:R-:W-:Y:S02]  /*ab60*/  FSEL R22, R58, -INF , !P4 ;  /* 0xff8000003a167808 */ /* 0x000fe40006000000 */
[----:B------:R-:W-:Y:S01]  /*ab70*/  FSEL R12, R24, -INF , !P2 ;  /* 0xff800000180c7808 */ /* 0x000fe20005000000 */
[----:B------:R-:W-:Y:S01]  /*ab80*/  FFMA.FTZ R57, R25, UR12, R57 ;  /* 0x0000000c19397c23 */ /* 0x000fe20008010039 */
[----:B------:R-:W-:Y:S01]  /*ab90*/  ISETP.GE.AND P5, PT, R23, R201, PT ;  /* 0x000000c91700720c */ /* 0x000fe20003fa6270 */
[----:B------:R-:W-:Y:S01]  /*aba0*/  FFMA.FTZ R13, R25, UR12, R13 ;  /* 0x0000000c190d7c23 */ /* 0x000fe2000801000d */
[----:B------:R-:W-:-:S02]  /*abb0*/  ISETP.GE.AND P4, PT, R23, R200, PT ;  /* 0x000000c81700720c */ /* 0x000fc40003f86270 */
[C---:B------:R-:W-:Y:S02]  /*abc0*/  ISETP.GE.AND P3, PT, R23.reuse, R195, PT ;  /* 0x000000c31700720c */ /* 0x040fe40003f66270 */
[----:B------:R-:W-:Y:S01]  /*abd0*/  ISETP.GE.AND P2, PT, R23, R189, PT ;  /* 0x000000bd1700720c */ /* 0x000fe20003f46270 */
[C---:B------:R-:W-:Y:S01]  /*abe0*/  FFMA.FTZ R23, R25.reuse, UR12, R59 ;  /* 0x0000000c19177c23 */ /* 0x040fe2000801003b */
[----:B------:R-:W-:Y:S01]  /*abf0*/  FFMA.FTZ R25, R25, UR12, R15 ;  /* 0x0000000c19197c23 */ /* 0x000fe2000801000f */
[----:B------:R-:W-:Y:S02]  /*ac00*/  I2FP.F32.U32 R24, R26 ;  /* 0x0000001a00187245 */ /* 0x000fe40000201000 */
[----:B------:R-:W-:Y:S02]  /*ac10*/  FSEL R15, R13, -INF , !P3 ;  /* 0xff8000000d0f7808 */ /* 0x000fe40005800000 */
[----:B------:R-:W-:Y:S01]  /*ac20*/  FSEL R218, R57, -INF , !P5 ;  /* 0xff80000039da7808 */ /* 0x000fe20006800000 */
[C---:B------:R-:W-:Y:S01]  /*ac30*/  FFMA.FTZ R52, R24.reuse, UR12, R52 ;  /* 0x0000000c18347c23 */ /* 0x040fe20008010034 */
[----:B------:R-:W-:Y:S01]  /*ac40*/  FSEL R23, R23, -INF , !P4 ;  /* 0xff80000017177808 */ /* 0x000fe20006000000 */
[C---:B------:R-:W-:Y:S01]  /*ac50*/  FFMA.FTZ R8, R24.reuse, UR12, R54 ;  /* 0x0000000c18087c23 */ /* 0x040fe20008010036 */
[----:B------:R-:W-:Y:S01]  /*ac60*/  FSEL R13, R25, -INF , !P2 ;  /* 0xff800000190d7808 */ /* 0x000fe20005000000 */
[C---:B------:R-:W-:Y:S01]  /*ac70*/  FFMA.FTZ R160, R24.reuse, UR12, R160 ;  /* 0x0000000c18a07c23 */ /* 0x040fe200080100a0 */
[----:B------:R-:W-:Y:S01]  /*ac80*/  FFMA.FTZ R162, R24, UR12, R162 ;  /* 0x0000000c18a27c23 */ /* 0x000fe200080100a2 */
[----:B------:R-:W-:-:S02]  /*ac90*/  I2FP.F32.U32 R9, R10 ;  /* 0x0000000a00097245 */ /* 0x000fc40000201000 */
[C---:B------:R-:W-:Y:S02]  /*aca0*/  ISETP.GE.AND P5, PT, R26.reuse, R201, PT ;  /* 0x000000c91a00720c */ /* 0x040fe40003fa6270 */
[C---:B------:R-:W-:Y:S01]  /*acb0*/  ISETP.GE.AND P4, PT, R26.reuse, R200, PT ;  /* 0x000000c81a00720c */ /* 0x040fe20003f86270 */
[C---:B------:R-:W-:Y:S01]  /*acc0*/  FFMA.FTZ R53, R9.reuse, UR12, R53 ;  /* 0x0000000c09357c23 */ /* 0x040fe20008010035 */
[C---:B------:R-:W-:Y:S01]  /*acd0*/  ISETP.GE.AND P3, PT, R26.reuse, R195, PT ;  /* 0x000000c31a00720c */ /* 0x040fe20003f66270 */
[C---:B------:R-:W-:Y:S01]  /*ace0*/  FFMA.FTZ R7, R9.reuse, UR12, R55 ;  /* 0x0000000c09077c23 */ /* 0x040fe20008010037 */
[----:B------:R-:W-:Y:S01]  /*acf0*/  ISETP.GE.AND P2, PT, R26, R189, PT ;  /* 0x000000bd1a00720c */ /* 0x000fe20003f46270 */
[C---:B------:R-:W-:Y:S01]  /*ad00*/  FFMA.FTZ R5, R9.reuse, UR12, R161 ;  /* 0x0000000c09057c23 */ /* 0x040fe200080100a1 */
[----:B------:R-:W-:Y:S01]  /*ad10*/  FSEL R179, R52, -INF , !P5 ;  /* 0xff80000034b37808 */ /* 0x000fe20006800000 */
[----:B------:R-:W-:Y:S01]  /*ad20*/  FFMA.FTZ R163, R9, UR12, R163 ;  /* 0x0000000c09a37c23 */ /* 0x000fe200080100a3 */
[----:B------:R-:W-:-:S02]  /*ad30*/  FSEL R8, R8, -INF , !P4 ;  /* 0xff80000008087808 */ /* 0x000fc40006000000 */
[----:B------:R-:W-:Y:S02]  /*ad40*/  FSEL R186, R160, -INF , !P3 ;  /* 0xff800000a0ba7808 */ /* 0x000fe40005800000 */
[----:B------:R-:W-:Y:S02]  /*ad50*/  FSEL R250, R162, -INF , !P2 ;  /* 0xff800000a2fa7808 */ /* 0x000fe40005000000 */
[C---:B------:R-:W-:Y:S02]  /*ad60*/  ISETP.GE.AND P5, PT, R10.reuse, R201, PT ;  /* 0x000000c90a00720c */ /* 0x040fe40003fa6270 */
[C---:B------:R-:W-:Y:S02]  /*ad70*/  ISETP.GE.AND P4, PT, R10.reuse, R200, PT ;  /* 0x000000c80a00720c */ /* 0x040fe40003f86270 */
[C---:B------:R-:W-:Y:S02]  /*ad80*/  ISETP.GE.AND P3, PT, R10.reuse, R195, PT ;  /* 0x000000c30a00720c */ /* 0x040fe40003f66270 */
[----:B------:R-:W-:-:S02]  /*ad90*/  ISETP.GE.AND P2, PT, R10, R189, PT ;  /* 0x000000bd0a00720c */ /* 0x000fc40003f46270 */
[----:B------:R-:W-:Y:S02]  /*ada0*/  FSEL R177, R53, -INF , !P5 ;  /* 0xff80000035b17808 */ /* 0x000fe40006800000 */
[----:B------:R-:W-:Y:S02]  /*adb0*/  FSEL R7, R7, -INF , !P4 ;  /* 0xff80000007077808 */ /* 0x000fe40006000000 */
        /* <DEDUP_REMOVED lines=13> */
[----:B------:R-:W-:Y:S01]  /*ae90*/  VIADD R38, R38, 0xffffffb9 ;  /* 0xffffffb926267836 */ /* 0x000fe20000000000 */
        /* <DEDUP_REMOVED lines=21> */
[----:B------:R-:W-:-:S02]  /*aff0*/  ISETP.GE.AND P5, PT, R38, R201, PT ;  /* 0x000000c92600720c */ /* 0x000fc40003fa6270 */
[C---:B------:R-:W-:Y:S02]  /*b000*/  ISETP.GE.AND P4, PT, R38.reuse, R200, PT ;  /* 0x000000c82600720c */ /* 0x040fe40003f86270 */
[C---:B------:R-:W-:Y:S02]  /*b010*/  ISETP.GE.AND P3, PT, R38.reuse, R195, PT ;  /* 0x000000c32600720c */ /* 0x040fe40003f66270 */
[----:B------:R-:W-:Y:S02]  /*b020*/  ISETP.GE.AND P2, PT, R38, R189, PT ;  /* 0x000000bd2600720c */ /* 0x000fe40003f46270 */
[----:B------:R-:W-:Y:S02]  /*b030*/  FSEL R4, R45, -INF , !P5 ;  /* 0xff8000002d047808 */ /* 0x000fe40006800000 */
[----:B------:R-:W-:Y:S02]  /*b040*/  FSEL R11, R11, -INF , !P4 ;  /* 0xff8000000b0b7808 */ /* 0x000fe40006000000 */
[----:B------:R-:W-:-:S02]  /*b050*/  FSEL R6, R6, -INF , !P3 ;  /* 0xff80000006067808 */ /* 0x000fc40005800000 */
        /* <DEDUP_REMOVED lines=59> */
.L_x_1325:
[----:B------:R-:W-:Y:S05]  /*b410*/  BSYNC.RECONVERGENT B0 ;  /* 0x0000000000007941 */ /* 0x000fea0003800200 */
.L_x_1324:
[----:B------:R-:W0:Y:S02]  /*b420*/  LDGDEPBAR ;  /* 0x00000000000079af */ /* 0x000e240000000000 */
.L_x_1323:
[----:B------:R-:W3:Y:S04]  /*b430*/  LDL.64 R154, [R1+0x58] ;  /* 0x00005800019a7983 */ /* 0x000ee80000100a00 */
[----:B------:R-:W-:Y:S04]  /*b440*/  STL.64 [R1+0xa0], R200 ;  /* 0x0000a0c801007387 */ /* 0x000fe80000100a00 */
[----:B------:R-:W-:Y:S04]  /*b450*/  STL.64 [R1+0x98], R196 ;  /* 0x000098c401007387 */ /* 0x000fe80000100a00 */
[----:B------:R4:W-:Y:S04]  /*b460*/  STL.64 [R1+0x90], R194 ;  /* 0x000090c201007387 */ /* 0x0009e80000100a00 */
[----:B----4-:R-:W4:Y:S01]  /*b470*/  LDL.64 R194, [R1+0x50] ;  /* 0x0000500001c27983 */ /* 0x010f220000100a00 */
[----:B------:R-:W-:-:S03]  /*b480*/  FMNMX3.FTZ R67, R132, R142, R150, !PT ;  /* 0x0000008e84437276 */ /* 0x000fc60007810096 */
[----:B------:R1:W-:Y:S01]  /*b490*/  STL.64 [R1+0x88], R192 ;  /* 0x000088c001007387 */ /* 0x0003e20000100a00 */
[----:B------:R-:W-:-:S04]  /*b4a0*/  FMNMX3.FTZ R67, R67, R148, R151, !PT ;  /* 0x0000009443437276 */ /* 0x000fc80007810097 */
[----:B------:R-:W-:-:S04]  /*b4b0*/  FMNMX3.FTZ R67, R67, R18, R19, !PT ;  /* 0x0000001243437276 */ /* 0x000fc80007810013 */
[----:B------:R-:W-:-:S04]  /*b4c0*/  FMNMX3.FTZ R67, R67, R16, R17, !PT ;  /* 0x0000001043437276 */ /* 0x000fc80007810011 */
[----:B------:R-:W-:Y:S01]  /*b4d0*/  FMNMX3.FTZ R67, R67, R219, R218, !PT ;  /* 0x000000db43437276 */ /* 0x000fe200078100da */
[----:B-1----:R-:W4:Y:S04]  /*b4e0*/  LDL.64 R192, [R1+0x48] ;  /* 0x0000480001c07983 */ /* 0x002f280000100a00 */
[----:B------:R1:W-:Y:S01]  /*b4f0*/  STL.64 [R1+0x80], R140 ;  /* 0x0000808c01007387 */ /* 0x0003e20000100a00 */
[----:B------:R-:W-:Y:S02]  /*b500*/  FMNMX3.FTZ R152, R3, R39, R145, !PT ;  /* 0x0000002703987276 */ /* 0x000fe40007810091 */
[----:B------:R-:W-:Y:S02]  /*b510*/  FMNMX3.FTZ R67, R67, R179, R177, !PT ;  /* 0x000000b343437276 */ /* 0x000fe400078100b1 */
[----:B------:R-:W-:-:S02]  /*b520*/  FMNMX3.FTZ R152, R152, R35, R149, !PT ;  /* 0x0000002398987276 */ /* 0x000fc40007810095 */
[----:B------:R-:W-:Y:S01]  /*b530*/  FMNMX3.FTZ R67, R67, R199, R176, !PT ;  /* 0x000000c743437276 */ /* 0x000fe200078100b0 */
[----:B-1----:R-:W4:Y:S01]  /*b540*/  LDL.64 R140, [R1+0x40] ;  /* 0x00004000018c7983 */ /* 0x002f220000100a00 */
[----:B------:R-:W-:Y:S01]  /*b550*/  FMNMX3.FTZ R152, R152, R64, R21, !PT ;  /* 0x0000004098987276 */ /* 0x000fe20007810015 */
[----:B------:R-:W-:Y:S01]  /*b560*/  USHF.L.U32 UR7, UR7, 0x1, URZ ;  /* 0x0000000107077899 */ /* 0x000fe200080006ff */
[----:B------:R-:W-:Y:S01]  /*b570*/  FMNMX3.FTZ R67, R67, R198, R4, !PT ;  /* 0x000000c643437276 */ /* 0x000fe20007810004 */
[----:B------:R-:W-:Y:S01]  /*b580*/  IMAD.U32 R42, RZ, RZ, UR35 ;  /* 0x00000023ff2a7e24 */ /* 0x000fe2000f8e00ff */
[----:B------:R-:W-:-:S03]  /*b590*/  FMNMX3.FTZ R152, R152, R178, R226, !PT ;  /* 0x000000b298987276 */ /* 0x000fc600078100e2 */
[----:B------:R-:W1:Y:S01]  /*b5a0*/  SHFL.BFLY PT, R137, R67, 0x2, 0x1f ;  /* 0x0c401f0043897f89 */ /* 0x000e6200000e0000 */
[----:B------:R-:W-:-:S04]  /*b5b0*/  FMNMX3.FTZ R152, R152, R22, R23, !PT ;  /* 0x0000001698987276 */ /* 0x000fc80007810017 */
[----:B------:R-:W-:-:S04]  /*b5c0*/  FMNMX3.FTZ R152, R152, R8, R7, !PT ;  /* 0x0000000898987276 */ /* 0x000fc80007810007 */
[----:B------:R-:W-:-:S04]  /*b5d0*/  FMNMX3.FTZ R152, R152, R9, R10, !PT ;  /* 0x0000000998987276 */ /* 0x000fc8000781000a */
[----:B------:R-:W-:-:S05]  /*b5e0*/  FMNMX3.FTZ R152, R152, R34, R11, !PT ;  /* 0x0000002298987276 */ /* 0x000fca000781000b */
[----:B------:R-:W-:Y:S01]  /*b5f0*/  SHFL.BFLY PT, R136, R152, 0x2, 0x1f ;  /* 0x0c401f0098887f89 */ /* 0x000fe200000e0000 */
[----:B-1----:R-:W-:-:S05]  /*b600*/  FMNMX.FTZ R137, R67, R137, !PT ;  /* 0x0000008943897209 */ /* 0x002fca0007810000 */
[----:B------:R-:W1:Y:S02]  /*b610*/  SHFL.BFLY PT, R183, R137, 0x1, 0x1f ;  /* 0x0c201f0089b77f89 */ /* 0x000e6400000e0000 */
[----:B-1----:R-:W-:-:S04]  /*b620*/  FMNMX.FTZ R183, R137, R183, !PT ;  /* 0x000000b789b77209 */ /* 0x002fc80007810000 */
[C---:B------:R-:W-:Y:S01]  /*b630*/  FSETP.NEU.FTZ.AND P4, PT, R183.reuse, -INF , PT ;  /* 0xff800000b700780b */ /* 0x040fe20003f9d000 */
[----:B------:R-:W-:-:S05]  /*b640*/  FMUL.FTZ R174, R183, UR33 ;  /* 0x00000021b7ae7c20 */ /* 0x000fca0008410000 */
[----:B------:R-:W-:-:S05]  /*b650*/  FSEL R174, R174, RZ, P4 ;  /* 0x000000ffaeae7208 */ /* 0x000fca0002000000 */
[--C-:B------:R-:W-:Y:S01]  /*b660*/  FFMA.FTZ R166, R142, UR33, -R174.reuse ;  /* 0x000000218ea67c23 */ /* 0x100fe200080108ae */
[--C-:B------:R-:W-:Y:S01]  /*b670*/  FFMA.FTZ R137, R150, UR33, -R174.reuse ;  /* 0x0000002196897c23 */ /* 0x100fe200080108ae */
[--C-:B------:R-:W-:Y:S01]  /*b680*/  FFMA.FTZ R161, R148, UR33, -R174.reuse ;  /* 0x0000002194a17c23 */ /* 0x100fe200080108ae */
[--C-:B------:R-:W-:Y:S01]  /*b690*/  FFMA.FTZ R159, R151, UR33, -R174.reuse ;  /* 0x00000021979f7c23 */ /* 0x100fe200080108ae */
[--C-:B------:R-:W-:Y:S01]  /*b6a0*/  FFMA.FTZ R162, R18, UR33, -R174.reuse ;  /* 0x0000002112a27c23 */ /* 0x100fe200080108ae */
[--C-:B------:R-:W-:Y:S01]  /*b6b0*/  FFMA.FTZ R219, R219, UR33, -R174.reuse ;  /* 0x00000021dbdb7c23 */ /* 0x100fe200080108ae */
[----:B------:R-:W-:Y:S01]  /*b6c0*/  MUFU.EX2 R166, R166 ;  /* 0x000000a600a67308 */ /* 0x000fe20000000800 */
[--C-:B------:R-:W-:Y:S01]  /*b6d0*/  FFMA.FTZ R218, R218, UR33, -R174.reuse ;  /* 0x00000021dada7c23 */ /* 0x100fe200080108ae */
[--C-:B------:R-:W-:Y:S01]  /*b6e0*/  FFMA.FTZ R179, R179, UR33, -R174.reuse ;  /* 0x00000021b3b37c23 */ /* 0x100fe200080108ae */
[--C-:B------:R-:W-:Y:S01]  /*b6f0*/  FFMA.FTZ R177, R177, UR33, -R174.reuse ;  /* 0x00000021b1b17c23 */ /* 0x100fe200080108ae */
[----:B------:R-:W1:Y:S01]  /*b700*/  MUFU.EX2 R137, R137 ;  /* 0x0000008900897308 */ /* 0x000e620000000800 */
[--C-:B------:R-:W-:Y:S01]  /*b710*/  FFMA.FTZ R199, R199, UR33, -R174.reuse ;  /* 0x00000021c7c77c23 */ /* 0x100fe200080108ae */
[--C-:B------:R-:W-:Y:S01]  /*b720*/  FFMA.FTZ R176, R176, UR33, -R174.reuse ;  /* 0x00000021b0b07c23 */ /* 0x100fe200080108ae */
[----:B------:R-:W-:Y:S01]  /*b730*/  FFMA.FTZ R198, R198, UR33, -R174 ;  /* 0x00000021c6c67c23 */ /* 0x000fe200080108ae */
[----:B------:R-:W-:Y:S04]  /*b740*/  MUFU.EX2 R161, R161 ;  /* 0x000000a100a17308 */ /* 0x000fe80000000800 */
[----:B------:R-:W2:Y:S04]  /*b750*/  MUFU.EX2 R159, R159 ;  /* 0x0000009f009f7308 */ /* 0x000ea80000000800 */
[----:B------:R-:W-:Y:S01]  /*b760*/  MUFU.EX2 R162, R162 ;  /* 0x000000a200a27308 */ /* 0x000fe20000000800 */
[----:B-1----:R-:W-:-:S04]  /*b770*/  F2FP.BF16.F32.PACK_AB R169, R137, R166 ;  /* 0x000000a689a9723e */ /* 0x002fc800000010ff */
[----:B------:R-:W-:-:S04]  /*b780*/  PRMT R168, R169, 0x7632, R168 ;  /* 0x00007632a9a87816 */ /* 0x000fc800000000a8 */
[----:B------:R-:W-:Y:S02]  /*b790*/  PRMT R236, R169, 0x5410, R168 ;  /* 0x00005410a9ec7816 */ /* 0x000fe400000000a8 */
[----:B--2---:R-:W-:Y:S02]  /*b7a0*/  F2FP.BF16.F32.PACK_AB R237, R159, R161 ;  /* 0x000000a19fed723e */ /* 0x004fe400000010ff */
[----:B---3--:R-:W-:-:S05]  /*b7b0*/  LOP3.LUT R42, R42, UR7, R155, 0x96, !PT ;  /* 0x000000072a2a7c12 */ /* 0x008fca000f8e969b */
[----:B------:R-:W-:-:S05]  /*b7c0*/  IMAD.WIDE.U32 R42, R42, -0x326172a9, RZ ;  /* 0xcd9e8d572a2a7825 */ /* 0x000fca00078e00ff */
[----:B------:R-:W-:Y:S02]  /*b7d0*/  LOP3.LUT R153, R212, UR31, R43, 0x96, !PT ;  /* 0x0000001fd4997c12 */ /* 0x000fe4000f8e962b */
[----:B------:R-:W-:Y:S02]  /*b7e0*/  LOP3.LUT R67, R42, UR30, R211, 0x96, !PT ;  /* 0x0000001e2a437c12 */ /* 0x000fe4000f8e96d3 */
[----:B------:R-:W-:Y:S01]  /*b7f0*/  LOP3.LUT R43, R204, UR31, R43, 0x96, !PT ;  /* 0x0000001fcc2b7c12 */ /* 0x000fe2000f8e962b */
[----:B------:R-:W-:-:S04]  /*b800*/  IMAD.WIDE.U32 R154, R153, -0x2daee0ad, RZ ;  /* 0xd2511f53999a7825 */ /* 0x000fc800078e00ff */
[----:B------:R-:W-:-:S04]  /*b810*/  IMAD.WIDE.U32 R244, R67, -0x2daee0ad, RZ ;  /* 0xd2511f5343f47825 */ /* 0x000fc800078e00ff */
[----:B------:R-:W-:Y:S01]  /*b820*/  IMAD.WIDE.U32 R246, R43, -0x2daee0ad, RZ ;  /* 0xd2511f532bf67825 */ /* 0x000fe200078e00ff */
[----:B------:R-:W-:Y:S02]  /*b830*/  LOP3.LUT R154, R154, UR25, R245, 0x96, !PT ;  /* 0x000000199a9a7c12 */ /* 0x000fe4000f8e96f5 */
[----:B----4-:R-:W-:-:S03]  /*b840*/  LOP3.LUT R67, R194, UR27, R155, 0x96, !PT ;  /* 0x0000001bc2437c12 */ /* 0x010fc6000f8e969b */
[----:B------:R-:W-:-:S04]  /*b850*/  IMAD.WIDE.U32 R154, R154, -0x326172a9, RZ ;  /* 0xcd9e8d579a9a7825 */ /* 0x000fc800078e00ff */
[----:B------:R-:W-:Y:S01]  /*b860*/  IMAD.WIDE.U32 R156, R67, -0x326172a9, RZ ;  /* 0xcd9e8d57439c7825 */ /* 0x000fe200078e00ff */
[----:B------:R-:W-:-:S04]  /*b870*/  FMNMX.FTZ R67, R152, R136, !PT ;  /* 0x0000008898437209 */ /* 0x000fc80007810000 */
[----:B------:R-:W-:Y:S01]  /*b880*/  LOP3.LUT R136, R210, UR26, R157, 0x96, !PT ;  /* 0x0000001ad2887c12 */ /* 0x000fe2000f8e969d */
[----:B------:R-:W1:Y:S01]  /*b890*/  SHFL.BFLY PT, R182, R67, 0x1, 0x1f ;  /* 0x0c201f0043b67f89 */ /* 0x000e6200000e0000 */
[----:B------:R-:W-:Y:S01]  /*b8a0*/  LOP3.LUT R152, R156, UR22, R155, 0x96, !PT ;  /* 0x000000169c987c12 */ /* 0x000fe2000f8e969b */
[----:B------:R-:W-:Y:S02]  /*b8b0*/  FFMA.FTZ R156, R19, UR33, -R174 ;  /* 0x00000021139c7c23 */ /* 0x000fe400080108ae */
[----:B------:R-:W-:-:S04]  /*b8c0*/  IMAD.WIDE.U32 R242, R136, -0x2daee0ad, RZ ;  /* 0xd2511f5388f27825 */ /* 0x000fc800078e00ff */
[----:B------:R-:W-:Y:S01]  /*b8d0*/  IMAD.WIDE.U32 R152, R152, -0x2daee0ad, RZ ;  /* 0xd2511f5398987825 */ /* 0x000fe200078e00ff */
[----:B------:R-:W-:Y:S01]  /*b8e0*/  LOP3.LUT R244, R244, UR21, R243, 0x96, !PT ;  /* 0x00000015f4f47c12 */ /* 0x000fe2000f8e96f3 */
[----:B------:R-:W-:Y:S03]  /*b8f0*/  MUFU.EX2 R156, R156 ;  /* 0x0000009c009c7308 */ /* 0x000fe60000000800 */
[----:B------:R-:W-:Y:S01]  /*b900*/  LOP3.LUT R242, R242, UR16, R153, 0x96, !PT ;  /* 0x00000010f2f27c12 */ /* 0x000fe2000f8e9699 */
[----:B------:R-:W-:-:S04]  /*b910*/  IMAD.WIDE.U32 R244, R244, -0x326172a9, RZ ;  /* 0xcd9e8d57f4f47825 */ /* 0x000fc800078e00ff */
[----:B------:R-:W-:Y:S01]  /*b920*/  IMAD.WIDE.U32 R242, R242, -0x326172a9, RZ ;  /* 0xcd9e8d57f2f27825 */ /* 0x000fe200078e00ff */
[----:B------:R-:W-:-:S04]  /*b930*/  LOP3.LUT R43, R192, UR27, R247, 0x96, !PT ;  /* 0x0000001bc02b7c12 */ /* 0x000fc8000f8e96f7 */
[----:B------:R-:W-:Y:S02]  /*b940*/  LOP3.LUT R175, R244, UR15, R243, 0x96, !PT ;  /* 0x0000000ff4af7c12 */ /* 0x000fe4000f8e96f3 */
[----:B-1----:R-:W-:Y:S02]  /*b950*/  FMNMX.FTZ R182, R67, R182, !PT ;  /* 0x000000b643b67209 */ /* 0x002fe40007810000 */
[C---:B------:R-:W-:Y:S02]  /*b960*/  LOP3.LUT R136, R175.reuse, 0xffff, RZ, 0xc0, !PT ;  /* 0x0000ffffaf887812 */ /* 0x040fe400078ec0ff */
[----:B------:R-:W-:Y:S01]  /*b970*/  LOP3.LUT R142, R175, 0xff, RZ, 0xc0, !PT ;  /* 0x000000ffaf8e7812 */ /* 0x000fe200078ec0ff */
[C---:B------:R-:W-:Y:S01]  /*b980*/  FMUL.FTZ R67, R182.reuse, UR33 ;  /* 0x00000021b6437c20 */ /* 0x040fe20008410000 */
[----:B------:R-:W-:Y:S02]  /*b990*/  SHF.R.U32.HI R136, RZ, 0x8, R136 ;  /* 0x00000008ff887819 */ /* 0x000fe40000011688 */
[----:B------:R-:W-:-:S02]  /*b9a0*/  FSETP.NEU.FTZ.AND P5, PT, R182, -INF , PT ;  /* 0xff800000b600780b */ /* 0x000fc40003fbd000 */
[----:B------:R-:W-:Y:S02]  /*b9b0*/  LOP3.LUT R136, R136, 0xffff, RZ, 0xc0, !PT ;  /* 0x0000ffff88887812 */ /* 0x000fe400078ec0ff */
[----:B------:R-:W-:Y:S02]  /*b9c0*/  ISETP.LE.U32.AND P3, PT, R142, UR13, PT ;  /* 0x0000000d8e007c0c */ /* 0x000fe4000bf63070 */
[----:B------:R-:W-:Y:S02]  /*b9d0*/  FSEL R67, R67, RZ, P5 ;  /* 0x000000ff43437208 */ /* 0x000fe40002800000 */
[----:B------:R-:W-:Y:S02]  /*b9e0*/  ISETP.LE.U32.AND P2, PT, R136, UR13, PT ;  /* 0x0000000d88007c0c */ /* 0x000fe4000bf43070 */
[----:B------:R-:W-:Y:S01]  /*b9f0*/  LOP3.LUT R244, R154, UR17, R245, 0x96, !PT ;  /* 0x000000119af47c12 */ /* 0x000fe2000f8e96f5 */
[--C-:B------:R-:W-:Y:S01]  /*ba00*/  FFMA.FTZ R136, R145, UR33, -R67.reuse ;  /* 0x0000002191887c23 */ /* 0x100fe20008010843 */
[--C-:B------:R-:W-:Y:S01]  /*ba10*/  FFMA.FTZ R142, R39, UR33, -R67.reuse ;  /* 0x00000021278e7c23 */ /* 0x100fe20008010843 */
[--C-:B------:R-:W-:Y:S01]  /*ba20*/  FFMA.FTZ R160, R149, UR33, -R67.reuse ;  /* 0x0000002195a07c23 */ /* 0x100fe20008010843 */
[--C-:B------:R-:W-:Y:S01]  /*ba30*/  FFMA.FTZ R173, R34, UR33, -R67.reuse ;  /* 0x0000002122ad7c23 */ /* 0x100fe20008010843 */
[----:B------:R-:W-:Y:S01]  /*ba40*/  IMAD.WIDE.U32 R244, R244, -0x2daee0ad, RZ ;  /* 0xd2511f53f4f47825 */ /* 0x000fe200078e00ff */
[----:B------:R1:W-:Y:S03]  /*ba50*/  MUFU.EX2 R145, R142 ;  /* 0x0000008e00917308 */ /* 0x0003e60000000800 */
[----:B------:R-:W-:Y:S01]  /*ba60*/  @!P3 HFMA2.BF16_V2 R41, -RZ.H0_H0, RZ.H0_H0, -R169.H0_H0 ;  /* 0x200000ffff29b231 */ /* 0x000fe200003409a9 */
[----:B------:R-:W-:Y:S01]  /*ba70*/  FSEL R230, R182, RZ, P5 ;  /* 0x000000ffb6e67208 */ /* 0x000fe20002800000 */
[--C-:B------:R-:W-:Y:S01]  /*ba80*/  FFMA.FTZ R187, R64, UR33, -R67.reuse ;  /* 0x0000002140bb7c23 */ /* 0x100fe20008010843 */
[----:B------:R-:W2:Y:S01]  /*ba90*/  MUFU.EX2 R136, R136 ;  /* 0x0000008800887308 */ /* 0x000ea20000000800 */
[----:B------:R-:W-:Y:S01]  /*baa0*/  @!P2 HFMA2.BF16_V2 R40, -RZ.H0_H0, RZ.H0_H0, -R168.H0_H0 ;  /* 0x200000ffff28a231 */ /* 0x000fe200003409a8 */
[----:B------:R-:W-:Y:S01]  /*bab0*/  @!P3 PRMT R169, R41, 0x5410, RZ ;  /* 0x0000541029a9b816 */ /* 0x000fe200000000ff */
[----:B------:R-:W-:Y:S01]  /*bac0*/  FFMA.FTZ R163, R21, UR33, -R67 ;  /* 0x0000002115a37c23 */ /* 0x000fe20008010843 */
[----:B------:R-:W-:Y:S01]  /*bad0*/  SHF.R.U32.HI R41, RZ, 0x18, R175 ;  /* 0x00000018ff297819 */ /* 0x000fe200000116af */
[----:B------:R-:W-:Y:S01]  /*bae0*/  MUFU.EX2 R160, R160 ;  /* 0x000000a000a07308 */ /* 0x000fe20000000800 */
[----:B------:R-:W-:Y:S01]  /*baf0*/  @!P2 PRMT R168, R40, 0x5410, RZ ;  /* 0x0000541028a8a816 */ /* 0x000fe200000000ff */
[----:B------:R-:W-:Y:S01]  /*bb00*/  IMAD.MOV.U32 R40, RZ, RZ, R242 ;  /* 0x000000ffff287224 */ /* 0x000fe200078e00f2 */
[----:B------:R-:W-:Y:S01]  /*bb10*/  ISETP.LE.U32.AND P2, PT, R41, UR13, PT ;  /* 0x0000000d29007c0c */ /* 0x000fe2000bf43070 */
[----:B------:R-:W-:Y:S01]  /*bb20*/  MUFU.EX2 R187, R187 ;  /* 0x000000bb00bb7308 */ /* 0x000fe20000000800 */
[----:B-1----:R-:W-:Y:S01]  /*bb30*/  PRMT R142, R175, 0x7632, R142 ;  /* 0x00007632af8e7816 */ /* 0x002fe2000000008e */
[----:B------:R-:W-:Y:S01]  /*bb40*/  FFMA.FTZ R154, R16, UR33, -R174 ;  /* 0x00000021109a7c23 */ /* 0x000fe200080108ae */
[----:B------:R-:W-:Y:S01]  /*bb50*/  LOP3.LUT R40, R40, 0xff, RZ, 0xc0, !PT ;  /* 0x000000ff28287812 */ /* 0x000fe200078ec0ff */
[----:B------:R-:W-:Y:S01]  /*bb60*/  MUFU.EX2 R163, R163 ;  /* 0x000000a300a37308 */ /* 0x000fe20000000800 */
[----:B------:R-:W-:Y:S01]  /*bb70*/  LOP3.LUT R142, R142, 0xff, RZ, 0xc0, !PT ;  /* 0x000000ff8e8e7812 */ /* 0x000fe200078ec0ff */
[--C-:B------:R-:W-:Y:S01]  /*bb80*/  FFMA.FTZ R178, R178, UR33, -R67.reuse ;  /* 0x00000021b2b27c23 */ /* 0x100fe20008010843 */
[----:B--2---:R-:W-:Y:S01]  /*bb90*/  F2FP.BF16.F32.PACK_AB R165, R136, R145 ;  /* 0x0000009188a5723e */ /* 0x004fe200000010ff */
[----:B------:R-:W-:Y:S01]  /*bba0*/  MUFU.EX2 R154, R154 ;  /* 0x0000009a009a7308 */ /* 0x000fe20000000800 */
[----:B------:R-:W-:Y:S01]  /*bbb0*/  ISETP.LE.U32.AND P3, PT, R142, UR13, PT ;  /* 0x0000000d8e007c0c */ /* 0x000fe2000bf63070 */
[--C-:B------:R-:W-:Y:S01]  /*bbc0*/  FFMA.FTZ R142, R35, UR33, -R67.reuse ;  /* 0x00000021238e7c23 */ /* 0x100fe20008010843 */
[C---:B------:R-:W-:Y:S01]  /*bbd0*/  PRMT R164, R165.reuse, 0x7632, R164 ;  /* 0x00007632a5a47816 */ /* 0x040fe200000000a4 */
[----:B------:R-:W-:Y:S01]  /*bbe0*/  FFMA.FTZ R226, R226, UR33, -R67 ;  /* 0x00000021e2e27c23 */ /* 0x000fe20008010843 */
[----:B------:R-:W-:Y:S01]  /*bbf0*/  LOP3.LUT R42, R42, UR30, R141, 0x96, !PT ;  /* 0x0000001e2a2a7c12 */ /* 0x000fe2000f8e968d */
[----:B------:R-:W-:Y:S01]  /*bc00*/  MUFU.EX2 R178, R178 ;  /* 0x000000b200b27308 */ /* 0x000fe20000000800 */
[----:B------:R-:W-:Y:S01]  /*bc10*/  PRMT R184, R165, 0x5410, R164 ;  /* 0x00005410a5b87816 */ /* 0x000fe200000000a4 */
[----:B------:R-:W-:Y:S01]  /*bc20*/  @!P2 HFMA2.BF16_V2 R30, -RZ.H0_H0, RZ.H0_H0, -R164.H0_H0 ;  /* 0x200000ffff1ea231 */ /* 0x000fe200003409a4 */
[----:B------:R-:W-:Y:S01]  /*bc30*/  PRMT R235, R244, 0x7771, RZ ;  /* 0x00007771f4eb7816 */ /* 0x000fe200000000ff */
[----:B------:R-:W-:Y:S01]  /*bc40*/  MUFU.EX2 R142, R142 ;  /* 0x0000008e008e7308 */ /* 0x000fe20000000800 */
[----:B------:R-:W-:-:S04]  /*bc50*/  IMAD.WIDE.U32 R238, R42, -0x2daee0ad, RZ ;  /* 0xd2511f532aee7825 */ /* 0x000fc800078e00ff */
[----:B------:R-:W-:Y:S01]  /*bc60*/  FADD.FTZ R230, R3, -R230 ;  /* 0x800000e603e67221 */ /* 0x000fe20000010000 */
[----:B------:R-:W-:Y:S01]  /*bc70*/  @!P2 PRMT R164, R30, 0x5410, RZ ;  /* 0x000054101ea4a816 */ /* 0x000fe200000000ff */
[----:B------:R-:W-:Y:S01]  /*bc80*/  @!P3 HFMA2.BF16_V2 R39, -RZ.H0_H0, RZ.H0_H0, -R165.H0_H0 ;  /* 0x200000ffff27b231 */ /* 0x000fe200003409a5 */
[----:B------:R-:W-:Y:S01]  /*bc90*/  PRMT R30, R242, 0x7771, RZ ;  /* 0x00007771f21e7816 */ /* 0x000fe200000000ff */
[----:B------:R-:W-:Y:S01]  /*bca0*/  MUFU.EX2 R226, R226 ;  /* 0x000000e200e27308 */ /* 0x000fe20000000800 */
[----:B------:R-:W-:Y:S01]  /*bcb0*/  LOP3.LUT R42, R246, UR25, R239, 0x96, !PT ;  /* 0x00000019f62a7c12 */ /* 0x000fe2000f8e96ef */
[----:B------:R-:W-:Y:S01]  /*bcc0*/  IMAD.WIDE.U32 R246, R43, -0x326172a9, RZ ;  /* 0xcd9e8d572bf67825 */ /* 0x000fe200078e00ff */
[----:B------:R-:W-:-:S03]  /*bcd0*/  @!P3 PRMT R165, R39, 0x5410, RZ ;  /* 0x0000541027a5b816 */ /* 0x000fc600000000ff */
[----:B------:R-:W-:Y:S01]  /*bce0*/  FMUL.FTZ R230, R230, UR33 ;  /* 0x00000021e6e67c20 */ /* 0x000fe20008410000 */
[----:B------:R-:W-:Y:S01]  /*bcf0*/  ISETP.LE.U32.AND P3, PT, R40, UR13, PT ;  /* 0x0000000d28007c0c */ /* 0x000fe2000bf63070 */
[----:B------:R-:W-:Y:S01]  /*bd00*/  IMAD.WIDE.U32 R200, R42, -0x326172a9, RZ ;  /* 0xcd9e8d572ac87825 */ /* 0x000fe200078e00ff */
[----:B------:R-:W-:Y:S01]  /*bd10*/  ISETP.GT.U32.AND P2, PT, R30, UR13, PT ;  /* 0x0000000d1e007c0c */ /* 0x000fe2000bf44070 */
[----:B------:R-:W-:Y:S01]  /*bd20*/  UIADD3 UR7, UPT, UPT, UR32, -0x1, URZ ;  /* 0xffffffff20077890 */ /* 0x000fe2000fffe0ff */
[C---:B------:R-:W-:Y:S01]  /*bd30*/  PRMT R30, R237.reuse, 0x7632, R30 ;  /* 0x00007632ed1e7816 */ /* 0x040fe2000000001e */
[----:B------:R-:W1:Y:S01]  /*bd40*/  MUFU.EX2 R230, R230 ;  /* 0x000000e600e67308 */ /* 0x000e620000000800 */
[----:B------:R-:W-:Y:S01]  /*bd50*/  LOP3.LUT R42, R140, UR26, R247, 0x96, !PT ;  /* 0x0000001a8c2a7c12 */ /* 0x000fe2000f8e96f7 */
[--C-:B------:R-:W-:Y:S01]  /*bd60*/  FFMA.FTZ R158, R22, UR33, -R67.reuse ;  /* 0x00000021169e7c23 */ /* 0x100fe20008010843 */
[----:B------:R-:W-:Y:S01]  /*bd70*/  PRMT R234, R237, 0x5410, R30 ;  /* 0x00005410edea7816 */ /* 0x000fe2000000001e */
[--C-:B------:R-:W-:Y:S01]  /*bd80*/  FFMA.FTZ R157, R23, UR33, -R67.reuse ;  /* 0x00000021179d7c23 */ /* 0x100fe20008010843 */
[----:B------:R-:W-:Y:S01]  /*bd90*/  FFMA.FTZ R155, R8, UR33, -R67 ;  /* 0x00000021089b7c23 */ /* 0x000fe20008010843 */
[----:B------:R-:W-:-:S04]  /*bda0*/  IMAD.WIDE.U32 R42, R42, -0x2daee0ad, RZ ;  /* 0xd2511f532a2a7825 */ /* 0x000fc800078e00ff */
[--C-:B------:R-:W-:Y:S01]  /*bdb0*/  FFMA.FTZ R153, R7, UR33, -R67.reuse ;  /* 0x0000002107997c23 */ /* 0x100fe20008010843 */
[----:B------:R-:W-:Y:S02]  /*bdc0*/  @!P3 HFMA2.BF16_V2 R29, -RZ.H0_H0, RZ.H0_H0, -R237.H0_H0 ;  /* 0x200000ffff1db231 */ /* 0x000fe400003409ed */
[----:B------:R-:W-:Y:S01]  /*bdd0*/  FFMA.FTZ R151, R9, UR33, -R67 ;  /* 0x0000002109977c23 */ /* 0x000fe20008010843 */
[----:B------:R-:W-:Y:S01]  /*bde0*/  @P2 HFMA2.BF16_V2 R28, -RZ.H0_H0, RZ.H0_H0, -R30.H0_H0 ;  /* 0x200000ffff1c2231 */ /* 0x000fe2000034091e */
[----:B------:R-:W-:Y:S01]  /*bdf0*/  LOP3.LUT R238, R238, UR21, R43, 0x96, !PT ;  /* 0x00000015eeee7c12 */ /* 0x000fe2000f8e962b */
[----:B------:R-:W-:Y:S01]  /*be00*/  FFMA.FTZ R150, R10, UR33, -R67 ;  /* 0x000000210a967c23 */ /* 0x000fe20008010843 */
[----:B------:R-:W-:Y:S01]  /*be10*/  @!P3 PRMT R237, R29, 0x5410, RZ ;  /* 0x000054101dedb816 */ /* 0x000fe200000000ff */
[----:B-1----:R-:W-:Y:S01]  /*be20*/  FFMA.FTZ R145, R240, R230, R145 ;  /* 0x000000e6f0917223 */ /* 0x002fe20000010091 */
[----:B------:R-:W-:Y:S01]  /*be30*/  @P2 PRMT R30, R28, 0x5410, RZ ;  /* 0x000054101c1e2816 */ /* 0x000fe200000000ff */
[----:B------:R-:W-:Y:S01]  /*be40*/  IMAD.WIDE.U32 R238, R238, -0x326172a9, RZ ;  /* 0xcd9e8d57eeee7825 */ /* 0x000fe200078e00ff */
[----:B------:R-:W-:-:S03]  /*be50*/  FMNMX3.FTZ R29, R2, R134, R135, !PT ;  /* 0x00000086021d7276 */ /* 0x000fc60007810087 */
[----:B------:R-:W-:Y:S01]  /*be60*/  FFMA.FTZ R149, R11, UR33, -R67 ;  /* 0x000000210b957c23 */ /* 0x000fe20008010843 */
[----:B------:R-:W-:Y:S02]  /*be70*/  PRMT R28, R242, 0x7772, RZ ;  /* 0x00007772f21c7816 */ /* 0x000fe400000000ff */
[----:B------:R-:W-:Y:S02]  /*be80*/  FMNMX3.FTZ R29, R29, R229, R138, !PT ;  /* 0x000000e51d1d7276 */ /* 0x000fe4000781008a */
[----:B------:R-:W-:Y:S02]  /*be90*/  ISETP.GT.U32.AND P3, PT, R28, UR13, PT ;  /* 0x0000000d1c007c0c */ /* 0x000fe4000bf64070 */
[----:B------:R-:W-:Y:S02]  /*bea0*/  FMNMX3.FTZ R29, R29, R144, R143, !PT ;  /* 0x000000901d1d7276 */ /* 0x000fe4000781008f */
[----:B------:R-:W-:Y:S02]  /*beb0*/  PRMT R28, R242, 0x7773, RZ ;  /* 0x00007773f21c7816 */ /* 0x000fe400000000ff */
[----:B------:R-:W-:-:S02]  /*bec0*/  FMNMX3.FTZ R39, R29, R139, R20, !PT ;  /* 0x0000008b1d277276 */ /* 0x000fc40007810014 */
[----:B------:R-:W-:Y:S02]  /*bed0*/  F2FP.BF16.F32.PACK_AB R29, R160, R142 ;  /* 0x0000008ea01d723e */ /* 0x000fe400000010ff */
[----:B------:R-:W-:Y:S02]  /*bee0*/  ISETP.GT.U32.AND P2, PT, R28, UR13, PT ;  /* 0x0000000d1c007c0c */ /* 0x000fe4000bf44070 */
[----:B------:R-:W-:Y:S01]  /*bef0*/  PRMT R28, R29, 0x7632, R28 ;  /* 0x000076321d1c7816 */ /* 0x000fe2000000001c */
[----:B------:R-:W-:Y:S01]  /*bf00*/  @P3 HFMA2.BF16_V2 R38, -RZ.H0_H0, RZ.H0_H0, -R29.H0_H0 ;  /* 0x200000ffff263231 */ /* 0x000fe2000034091d */
[----:B------:R-:W-:Y:S02]  /*bf10*/  FMNMX3.FTZ R39, R39, R14, R15, !PT ;  /* 0x0000000e27277276 */ /* 0x000fe4000781000f */
[----:B------:R-:W-:Y:S02]  /*bf20*/  PRMT R233, R29, 0x5410, R28 ;  /* 0x000054101de97816 */ /* 0x000fe4000000001c */
[----:B------:R-:W-:-:S02]  /*bf30*/  @P3 PRMT R29, R38, 0x5410, RZ ;  /* 0x00005410261d3816 */ /* 0x000fc400000000ff */
[----:B------:R-:W-:Y:S02]  /*bf40*/  FMNMX3.FTZ R38, R0, R32, R46, !PT ;  /* 0x0000002000267276 */ /* 0x000fe4000781002e */
[----:B------:R-:W-:Y:S01]  /*bf50*/  FMNMX3.FTZ R39, R39, R186, R5, !PT ;  /* 0x000000ba27277276 */ /* 0x000fe20007810005 */
[----:B------:R-:W-:Y:S01]  /*bf60*/  @P2 HFMA2.BF16_V2 R35, -RZ.H0_H0, RZ.H0_H0, -R28.H0_H0 ;  /* 0x200000ffff232231 */ /* 0x000fe2000034091c */
[----:B------:R-:W-:Y:S02]  /*bf70*/  FMNMX3.FTZ R38, R38, R147, R146, !PT ;  /* 0x0000009326267276 */ /* 0x000fe40007810092 */
[----:B------:R-:W-:Y:S02]  /*bf80*/  FMNMX3.FTZ R39, R39, R249, R248, !PT ;  /* 0x000000f927277276 */ /* 0x000fe400078100f8 */
[----:B------:R-:W-:Y:S02]  /*bf90*/  FMNMX3.FTZ R38, R38, R225, R224, !PT ;  /* 0x000000e126267276 */ /* 0x000fe400078100e0 */
[----:B------:R-:W-:-:S02]  /*bfa0*/  FMNMX3.FTZ R39, R39, R33, R6, !PT ;  /* 0x0000002127277276 */ /* 0x000fc40007810006 */
[----:B------:R-:W-:Y:S02]  /*bfb0*/  @P2 PRMT R28, R35, 0x5410, RZ ;  /* 0x00005410231c2816 */ /* 0x000fe400000000ff */
[----:B------:R-:W-:Y:S01]  /*bfc0*/  FMNMX3.FTZ R38, R38, R221, R220, !PT ;  /* 0x000000dd26267276 */ /* 0x000fe200078100dc */
[----:B------:R-:W1:Y:S01]  /*bfd0*/  SHFL.BFLY PT, R40, R39, 0x2, 0x1f ;  /* 0x0c401f0027287f89 */ /* 0x000e6200000e0000 */
[----:B------:R-:W-:Y:S01]  /*bfe0*/  LOP3.LUT R35, R152, UR4, R245, 0x96, !PT ;  /* 0x0000000498237c12 */ /* 0x000fe2000f8e96f5 */
[----:B------:R-:W-:Y:S01]  /*bff0*/  FFMA.FTZ R152, R17, UR33, -R174 ;  /* 0x0000002111987c23 */ /* 0x000fe200080108ae */
[----:B------:R-:W-:Y:S02]  /*c000*/  FMNMX3.FTZ R41, R38, R12, R13, !PT ;  /* 0x0000000c26297276 */ /* 0x000fe4000781000d */
[----:B------:R-:W-:Y:S01]  /*c010*/  F2FP.BF16.F32.PACK_AB R43, R226, R178 ;  /* 0x000000b2e22b723e */ /* 0x000fe200000010ff */
[----:B------:R-:W-:Y:S01]  /*c020*/  FMUL.FTZ R70, R70, R230 ;  /* 0x000000e646467220 */ /* 0x000fe20000410000 */
[----:B------:R-:W-:Y:S01]  /*c030*/  LOP3.LUT R38, R35, 0xffff, RZ, 0xc0, !PT ;  /* 0x0000ffff23267812 */ /* 0x000fe200078ec0ff */
[----:B------:R-:W2:Y:S01]  /*c040*/  MUFU.EX2 R152, R152 ;  /* 0x0000009800987308 */ /* 0x000ea20000000800 */
[----:B------:R-:W-:Y:S01]  /*c050*/  FMNMX3.FTZ R41, R41, R250, R223, !PT ;  /* 0x000000fa29297276 */ /* 0x000fe200078100df */
[-C--:B------:R-:W-:Y:S01]  /*c060*/  FMUL.FTZ R71, R71, R230.reuse ;  /* 0x000000e647477220 */ /* 0x080fe20000410000 */
[----:B------:R-:W-:Y:S01]  /*c070*/  SHF.R.U32.HI R38, RZ, 0x8, R38 ;  /* 0x00000008ff267819 */ /* 0x000fe20000011626 */
[-C--:B------:R-:W-:Y:S01]  /*c080*/  FMUL.FTZ R74, R74, R230.reuse ;  /* 0x000000e64a4a7220 */ /* 0x080fe20000410000 */
[----:B------:R-:W-:Y:S01]  /*c090*/  FMNMX3.FTZ R41, R41, R171, R170, !PT ;  /* 0x000000ab29297276 */ /* 0x000fe200078100aa */
[-C--:B------:R-:W-:Y:S01]  /*c0a0*/  FMUL.FTZ R75, R75, R230.reuse ;  /* 0x000000e64b4b7220 */ /* 0x080fe20000410000 */
[----:B------:R-:W-:Y:S01]  /*c0b0*/  LOP3.LUT R38, R38, 0xffff, RZ, 0xc0, !PT ;  /* 0x0000ffff26267812 */ /* 0x000fe200078ec0ff */
[-C--:B------:R-:W-:Y:S01]  /*c0c0*/  FMUL.FTZ R78, R78, R230.reuse ;  /* 0x000000e64e4e7220 */ /* 0x080fe20000410000 */
[-C--:B------:R-:W-:Y:S01]  /*c0d0*/  FMUL.FTZ R79, R79, R230.reuse ;  /* 0x000000e64f4f7220 */ /* 0x080fe20000410000 */
[-C--:B------:R-:W-:Y:S01]  /*c0e0*/  FMUL.FTZ R86, R86, R230.reuse ;  /* 0x000000e656567220 */ /* 0x080fe20000410000 */
[----:B------:R-:W-:Y:S01]  /*c0f0*/  ISETP.LE.U32.AND P3, PT, R38, UR13, PT ;  /* 0x0000000d26007c0c */ /* 0x000fe2000bf63070 */
[----:B------:R-:W-:Y:S01]  /*c100*/  FMUL.FTZ R87, R87, R230 ;  /* 0x000000e657577220 */ /* 0x000fe20000410000 */
[----:B------:R-:W-:Y:S01]  /*c110*/  FMNMX3.FTZ R38, R41, R44, R241, !PT ;  /* 0x0000002c29267276 */ /* 0x000fe200078100f1 */
[----:B------:R-:W-:Y:S01]  /*c120*/  FMUL.FTZ R94, R94, R230 ;  /* 0x000000e65e5e7220 */ /* 0x000fe20000410000 */
[----:B------:R-:W-:Y:S01]  /*c130*/  F2FP.BF16.F32.PACK_AB R41, R156, R162 ;  /* 0x000000a29c29723e */ /* 0x000fe200000010ff */
[----:B------:R-:W-:Y:S01]  /*c140*/  FMUL.FTZ R95, R95, R230 ;  /* 0x000000e65f5f7220 */ /* 0x000fe20000410000 */
[----:B-1----:R-:W-:Y:S01]  /*c150*/  FMNMX.FTZ R39, R39, R40, !PT ;  /* 0x0000002827277209 */ /* 0x002fe20007810000 */
[----:B------:R-:W1:Y:S01]  /*c160*/  SHFL.BFLY PT, R180, R38, 0x2, 0x1f ;  /* 0x0c401f0026b47f89 */ /* 0x000e6200000e0000 */
[----:B------:R-:W-:Y:S01]  /*c170*/  LOP3.LUT R40, R35, 0xff, RZ, 0xc0, !PT ;  /* 0x000000ff23287812 */ /* 0x000fe200078ec0ff */
[-C--:B------:R-:W-:Y:S01]  /*c180*/  FMUL.FTZ R102, R102, R230.reuse ;  /* 0x000000e666667220 */ /* 0x080fe20000410000 */
[-C--:B------:R-:W-:Y:S01]  /*c190*/  FMUL.FTZ R103, R103, R230.reuse ;  /* 0x000000e667677220 */ /* 0x080fe20000410000 */
[----:B------:R-:W3:Y:S01]  /*c1a0*/  SHFL.BFLY PT, R181, R39, 0x1, 0x1f ;  /* 0x0c201f0027b57f89 */ /* 0x000ee200000e0000 */
[----:B------:R-:W-:Y:S01]  /*c1b0*/  ISETP.LE.U32.AND P2, PT, R40, UR13, PT ;  /* 0x0000000d28007c0c */ /* 0x000fe2000bf43070 */
[-C--:B------:R-:W-:Y:S01]  /*c1c0*/  FMUL.FTZ R110, R110, R230.reuse ;  /* 0x000000e66e6e7220 */ /* 0x080fe20000410000 */
[----:B------:R-:W-:Y:S01]  /*c1d0*/  PRMT R40, R41, 0x7632, R40 ;  /* 0x0000763229287816 */ /* 0x000fe20000000028 */
[-C--:B------:R-:W-:Y:S01]  /*c1e0*/  FMUL.FTZ R111, R111, R230.reuse ;  /* 0x000000e66f6f7220 */ /* 0x080fe20000410000 */
[-C--:B------:R-:W-:Y:S01]  /*c1f0*/  FMUL.FTZ R118, R118, R230.reuse ;  /* 0x000000e676767220 */ /* 0x080fe20000410000 */
[----:B------:R-:W-:Y:S01]  /*c200*/  FMUL.FTZ R119, R119, R230 ;  /* 0x000000e677777220 */ /* 0x000fe20000410000 */
[----:B------:R-:W-:Y:S01]  /*c210*/  PRMT R222, R41, 0x5410, R40 ;  /* 0x0000541029de7816 */ /* 0x000fe20000000028 */
[----:B------:R-:W-:-:S02]  /*c220*/  @!P3 HFMA2.BF16_V2 R34, -RZ.H0_H0, RZ.H0_H0, -R40.H0_H0 ;  /* 0x200000ffff22b231 */ /* 0x000fc40000340928 */
[----:B------:R-:W-:Y:S01]  /*c230*/  FADD.FTZ R145, R136, R145 ;  /* 0x0000009188917221 */ /* 0x000fe20000010000 */
[----:B------:R-:W-:Y:S02]  /*c240*/  FFMA.FTZ R174, R4, UR33, -R174 ;  /* 0x0000002104ae7c23 */ /* 0x000fe400080108ae */
[----:B------:R-:W-:Y:S01]  /*c250*/  @!P3 PRMT R40, R34, 0x5410, RZ ;  /* 0x000054102228b816 */ /* 0x000fe200000000ff */
[----:B------:R-:W-:Y:S01]  /*c260*/  @!P2 HFMA2.BF16_V2 R37, -RZ.H0_H0, RZ.H0_H0, -R41.H0_H0 ;  /* 0x200000ffff25a231 */ /* 0x000fe20000340929 */
[----:B------:R-:W-:-:S04]  /*c270*/  SHF.R.U32.HI R34, RZ, 0x18, R35 ;  /* 0x00000018ff227819 */ /* 0x000fc80000011623 */
[----:B------:R-:W-:Y:S02]  /*c280*/  ISETP.LE.U32.AND P5, PT, R34, UR13, PT ;  /* 0x0000000d22007c0c */ /* 0x000fe4000bfa3070 */
[----:B-1----:R-:W-:Y:S02]  /*c290*/  FMNMX.FTZ R180, R38, R180, !PT ;  /* 0x000000b426b47209 */ /* 0x002fe40007810000 */
[----:B------:R-:W-:Y:S02]  /*c2a0*/  @!P2 PRMT R41, R37, 0x5410, RZ ;  /* 0x000054102529a816 */ /* 0x000fe400000000ff */
[----:B---3--:R-:W-:Y:S01]  /*c2b0*/  FMNMX.FTZ R181, R39, R181, !PT ;  /* 0x000000b527b57209 */ /* 0x008fe20007810000 */
[----:B------:R-:W1:Y:S01]  /*c2c0*/  SHFL.BFLY PT, R34, R180, 0x1, 0x1f ;  /* 0x0c201f00b4227f89 */ /* 0x000e6200000e0000 */
[----:B------:R-:W-:Y:S02]  /*c2d0*/  PRMT R39, R35, 0x7632, R39 ;  /* 0x0000763223277816 */ /* 0x000fe40000000027 */
[C---:B------:R-:W-:Y:S01]  /*c2e0*/  FSETP.NEU.FTZ.AND P3, PT, R181.reuse, -INF , PT ;  /* 0xff800000b500780b */ /* 0x040fe20003f7d000 */
[----:B------:R-:W-:Y:S01]  /*c2f0*/  FMUL.FTZ R185, R181, UR33 ;  /* 0x00000021b5b97c20 */ /* 0x000fe20008410000 */
[----:B------:R-:W-:-:S04]  /*c300*/  LOP3.LUT R39, R39, 0xff, RZ, 0xc0, !PT ;  /* 0x000000ff27277812 */ /* 0x000fc800078ec0ff */
[----:B------:R-:W-:Y:S02]  /*c310*/  ISETP.LE.U32.AND P2, PT, R39, UR13, PT ;  /* 0x0000000d27007c0c */ /* 0x000fe4000bf43070 */
[----:B------:R-:W-:Y:S02]  /*c320*/  F2FP.BF16.F32.PACK_AB R39, R163, R187 ;  /* 0x000000bba327723e */ /* 0x000fe400000010ff */
[----:B------:R-:W-:Y:S02]  /*c330*/  FSEL R185, R185, RZ, P3 ;  /* 0x000000ffb9b97208 */ /* 0x000fe40001800000 */
[----:B------:R-:W-:-:S03]  /*c340*/  PRMT R38, R39, 0x7632, R38 ;  /* 0x0000763227267816 */ /* 0x000fc60000000026 */
[--C-:B------:R-:W-:Y:S01]  /*c350*/  FFMA.FTZ R245, R33, UR33, -R185.reuse ;  /* 0x0000002121f57c23 */ /* 0x100fe200080108b9 */
[--C-:B------:R-:W-:Y:S01]  /*c360*/  FFMA.FTZ R228, R135, UR33, -R185.reuse ;  /* 0x0000002187e47c23 */ /* 0x100fe200080108b9 */
[----:B------:R-:W-:Y:S02]  /*c370*/  @!P5 HFMA2.BF16_V2 R33, -RZ.H0_H0, RZ.H0_H0, -R38.H0_H0 ;  /* 0x200000ffff21d231 */ /* 0x000fe40000340926 */
[--C-:B------:R-:W-:Y:S01]  /*c380*/  FFMA.FTZ R227, R134, UR33, -R185.reuse ;  /* 0x0000002186e37c23 */ /* 0x100fe200080108b9 */
[----:B------:R-:W-:Y:S02]  /*c390*/  @!P2 HFMA2.BF16_V2 R36, -RZ.H0_H0, RZ.H0_H0, -R39.H0_H0 ;  /* 0x200000ffff24a231 */ /* 0x000fe40000340927 */
[--C-:B------:R-:W-:Y:S01]  /*c3a0*/  FFMA.FTZ R229, R229, UR33, -R185.reuse ;  /* 0x00000021e5e57c23 */ /* 0x100fe200080108b9 */
[----:B-1----:R-:W-:Y:S01]  /*c3b0*/  FMNMX.FTZ R180, R180, R34, !PT ;  /* 0x00000022b4b47209 */ /* 0x002fe20007810000 */
[----:B------:R-:W-:Y:S02]  /*c3c0*/  IMAD.MOV.U32 R34, RZ, RZ, R244 ;  /* 0x000000ffff227224 */ /* 0x000fe400078e00f4 */
[--C-:B------:R-:W-:Y:S01]  /*c3d0*/  FFMA.FTZ R167, R138, UR33, -R185.reuse ;  /* 0x000000218aa77c23 */ /* 0x100fe200080108b9 */
[----:B------:R-:W-:Y:S01]  /*c3e0*/  MUFU.EX2 R240, R227 ;  /* 0x000000e300f07308 */ /* 0x000fe20000000800 */
[--C-:B------:R-:W-:Y:S01]  /*c3f0*/  FFMA.FTZ R144, R144, UR33, -R185.reuse ;  /* 0x0000002190907c23 */ /* 0x100fe200080108b9 */
[--C-:B------:R-:W-:Y:S01]  /*c400*/  FFMA.FTZ R143, R143, UR33, -R185.reuse ;  /* 0x000000218f8f7c23 */ /* 0x100fe200080108b9 */
[----:B------:R-:W-:Y:S01]  /*c410*/  LOP3.LUT R37, R34, 0xff, RZ, 0xc0, !PT ;  /* 0x000000ff22257812 */ /* 0x000fe200078ec0ff */
[----:B------:R-:W-:Y:S01]  /*c420*/  MUFU.EX2 R229, R229 ;  /* 0x000000e500e57308 */ /* 0x000fe20000000800 */
[----:B------:R-:W-:Y:S01]  /*c430*/  PRMT R34, R39, 0x5410, R38 ;  /* 0x0000541027227816 */ /* 0x000fe20000000026 */
[--C-:B------:R-:W-:Y:S01]  /*c440*/  FFMA.FTZ R139, R139, UR33, -R185.reuse ;  /* 0x000000218b8b7c23 */ /* 0x100fe200080108b9 */
[----:B------:R-:W-:Y:S01]  /*c450*/  @!P2 PRMT R39, R36, 0x5410, RZ ;  /* 0x000054102427a816 */ /* 0x000fe200000000ff */
[--C-:B------:R-:W-:Y:S01]  /*c460*/  FFMA.FTZ R138, R20, UR33, -R185.reuse ;  /* 0x00000021148a7c23 */ /* 0x100fe200080108b9 */
[----:B------:R-:W-:Y:S01]  /*c470*/  ISETP.LE.U32.AND P2, PT, R37, UR13, PT ;  /* 0x0000000d25007c0c */ /* 0x000fe2000bf43070 */
[--C-:B------:R-:W-:Y:S01]  /*c480*/  FFMA.FTZ R148, R14, UR33, -R185.reuse ;  /* 0x000000210e947c23 */ /* 0x100fe200080108b9 */
[----:B------:R-:W-:Y:S01]  /*c490*/  @!P5 PRMT R38, R33, 0x5410, RZ ;  /* 0x000054102126d816 */ /* 0x000fe200000000ff */
[C---:B------:R-:W-:Y:S01]  /*c4a0*/  FMUL.FTZ R33, R180.reuse, UR33 ;  /* 0x00000021b4217c20 */ /* 0x040fe20008410000 */
[----:B------:R-:W-:Y:S01]  /*c4b0*/  FSETP.NEU.FTZ.AND P5, PT, R180, -INF , PT ;  /* 0xff800000b400780b */ /* 0x000fe20003fbd000 */
[--C-:B------:R-:W-:Y:S01]  /*c4c0*/  FFMA.FTZ R134, R15, UR33, -R185.reuse ;  /* 0x000000210f867c23 */ /* 0x100fe200080108b9 */
[----:B--2---:R-:W-:Y:S01]  /*c4d0*/  F2FP.BF16.F32.PACK_AB R37, R152, R154 ;  /* 0x0000009a9825723e */ /* 0x004fe200000010ff */
[--C-:B------:R-:W-:Y:S01]  /*c4e0*/  FFMA.FTZ R186, R186, UR33, -R185.reuse ;  /* 0x00000021baba7c23 */ /* 0x100fe200080108b9 */
[----:B------:R-:W-:Y:S01]  /*c4f0*/  FSEL R33, R33, RZ, P5 ;  /* 0x000000ff21217208 */ /* 0x000fe20002800000 */
[--C-:B------:R-:W-:Y:S01]  /*c500*/  FFMA.FTZ R67, R5, UR33, -R185.reuse ;  /* 0x0000002105437c23 */ /* 0x100fe200080108b9 */
[----:B------:R-:W-:Y:S01]  /*c510*/  PRMT R36, R37, 0x7632, R36 ;  /* 0x0000763225247816 */ /* 0x000fe20000000024 */
[--C-:B------:R-:W-:Y:S01]  /*c520*/  FFMA.FTZ R249, R249, UR33, -R185.reuse ;  /* 0x00000021f9f97c23 */ /* 0x100fe200080108b9 */
[----:B------:R-:W-:Y:S01]  /*c530*/  FFMA.FTZ R248, R248, UR33, -R185 ;  /* 0x00000021f8f87c23 */ /* 0x000fe200080108b9 */
[----:B------:R-:W-:Y:S01]  /*c540*/  FFMA.FTZ R232, R32, UR33, -R33 ;  /* 0x0000002120e87c23 */ /* 0x000fe20008010821 */
[----:B------:R-:W-:-:S02]  /*c550*/  @!P2 HFMA2.BF16_V2 R32, -RZ.H0_H0, RZ.H0_H0, -R37.H0_H0 ;  /* 0x200000ffff20a231 */ /* 0x000fc40000340925 */
        /* <DEDUP_REMOVED lines=15> */
[----:B------:R-:W-:Y:S01]  /*c650*/  PRMT R33, R37, 0x5410, R36 ;  /* 0x0000541025217816 */ /* 0x000fe20000000024 */
[----:B------:R-:W-:Y:S01]  /*c660*/  MUFU.EX2 R227, R228 ;  /* 0x000000e400e37308 */ /* 0x000fe20000000800 */
[----:B------:R-:W-:Y:S01]  /*c670*/  @!P2 PRMT R37, R32, 0x5410, RZ ;  /* 0x000054102025a816 */ /* 0x000fe200000000ff */
[----:B------:R-:W-:Y:S01]  /*c680*/  FFMA.FTZ R185, R6, UR33, -R185 ;  /* 0x0000002106b97c23 */ /* 0x000fe200080108b9 */
[----:B------:R-:W-:-:S02]  /*c690*/  ISETP.GT.U32.AND P2, PT, R235, UR13, PT ;  /* 0x0000000deb007c0c */ /* 0x000fc4000bf44070 */
[----:B------:R-:W-:-:S05]  /*c6a0*/  LOP3.LUT R32, R246, UR22, R201, 0x96, !PT ;  /* 0x00000016f6207c12 */ /* 0x000fca000f8e96c9 */
[----:B------:R-:W-:Y:S01]  /*c6b0*/  IMAD.WIDE.U32 R196, R32, -0x2daee0ad, RZ ;  /* 0xd2511f5320c47825 */ /* 0x000fe200078e00ff */
[----:B------:R-:W-:-:S04]  /*c6c0*/  PRMT R32, R244, 0x7772, RZ ;  /* 0x00007772f4207816 */ /* 0x000fc800000000ff */
[----:B------:R-:W-:Y:S01]  /*c6d0*/  LOP3.LUT R246, R42, UR16, R197, 0x96, !PT ;  /* 0x000000102af67c12 */ /* 0x000fe2000f8e96c5 */
[----:B------:R-:W-:Y:S01]  /*c6e0*/  @P2 HFMA2.BF16_V2 R27, -RZ.H0_H0, RZ.H0_H0, -R36.H0_H0 ;  /* 0x200000ffff1b2231 */ /* 0x000fe20000340924 */
[----:B------:R-:W-:-:S03]  /*c6f0*/  FSEL R235, R181, RZ, P3 ;  /* 0x000000ffb5eb7208 */ /* 0x000fc60001800000 */
[----:B------:R-:W-:Y:S01]  /*c700*/  IMAD.WIDE.U32 R246, R246, -0x326172a9, RZ ;  /* 0xcd9e8d57f6f67825 */ /* 0x000fe200078e00ff */
[----:B------:R-:W-:Y:S02]  /*c710*/  @P2 PRMT R36, R27, 0x5410, RZ ;  /* 0x000054101b242816 */ /* 0x000fe400000000ff */
[----:B------:R-:W-:Y:S02]  /*c720*/  ISETP.GT.U32.AND P2, PT, R32, UR13, PT ;  /* 0x0000000d20007c0c */ /* 0x000fe4000bf44070 */
[----:B------:R-:W-:Y:S02]  /*c730*/  PRMT R32, R244, 0x7773, RZ ;  /* 0x00007773f4207816 */ /* 0x000fe400000000ff */
[----:B------:R-:W-:Y:S02]  /*c740*/  LOP3.LUT R238, R238, UR15, R247, 0x96, !PT ;  /* 0x0000000feeee7c12 */ /* 0x000fe4000f8e96f7 */
[----:B------:R-:W-:Y:S02]  /*c750*/  ISETP.GT.U32.AND P3, PT, R32, UR13, PT ;  /* 0x0000000d20007c0c */ /* 0x000fe4000bf64070 */
[----:B------:R-:W-:-:S02]  /*c760*/  LOP3.LUT R32, R238, 0xffff, RZ, 0xc0, !PT ;  /* 0x0000ffffee207812 */ /* 0x000fc400078ec0ff */
[----:B------:R-:W-:Y:S01]  /*c770*/  PRMT R42, R43, 0x7632, R42 ;  /* 0x000076322b2a7816 */ /* 0x000fe2000000002a */
[----:B------:R-:W-:Y:S01]  /*c780*/  FADD.FTZ R247, R2, -R235 ;  /* 0x800000eb02f77221 */ /* 0x000fe20000010000 */
[----:B------:R-:W-:Y:S02]  /*c790*/  SHF.R.U32.HI R32, RZ, 0x8, R32 ;  /* 0x00000008ff207819 */ /* 0x000fe40000011620 */
[----:B------:R-:W-:Y:S01]  /*c7a0*/  LOP3.LUT R27, R200, UR17, R239, 0x96, !PT ;  /* 0x00000011c81b7c12 */ /* 0x000fe2000f8e96ef */
[----:B------:R-:W-:Y:S01]  /*c7b0*/  FMUL.FTZ R247, R247, UR33 ;  /* 0x00000021f7f77c20 */ /* 0x000fe20008410000 */
[----:B------:R-:W-:Y:S01]  /*c7c0*/  LOP3.LUT R239, R32, 0xffff, RZ, 0xc0, !PT ;  /* 0x0000ffff20ef7812 */ /* 0x000fe200078ec0ff */
[----:B------:R-:W-:Y:S02]  /*c7d0*/  @P2 HFMA2.BF16_V2 R26, -RZ.H0_H0, RZ.H0_H0, -R43.H0_H0 ;  /* 0x200000ffff1a2231 */ /* 0x000fe4000034092b */
[----:B------:R-:W-:Y:S01]  /*c7e0*/  @P3 HFMA2.BF16_V2 R24, -RZ.H0_H0, RZ.H0_H0, -R42.H0_H0 ;  /* 0x200000ffff183231 */ /* 0x000fe2000034092a */
[----:B------:R-:W-:Y:S01]  /*c7f0*/  PRMT R32, R43, 0x5410, R42 ;  /* 0x000054102b207816 */ /* 0x000fe2000000002a */
[----:B------:R-:W1:Y:S01]  /*c800*/  MUFU.EX2 R247, R247 ;  /* 0x000000f700f77308 */ /* 0x000e620000000800 */
[----:B------:R-:W-:Y:S01]  /*c810*/  FSEL R235, R180, RZ, P5 ;  /* 0x000000ffb4eb7208 */ /* 0x000fe20002800000 */
[----:B------:R3:W5:Y:S01]  /*c820*/  LDL.LU.64 R200, [R1+0xa0] ;  /* 0x0000a00001c87983 */ /* 0x0007620000300a00 */
[----:B------:R-:W-:-:S02]  /*c830*/  @P3 PRMT R42, R24, 0x5410, RZ ;  /* 0x00005410182a3816 */ /* 0x000fc400000000ff */
[----:B------:R-:W-:Y:S02]  /*c840*/  LOP3.LUT R24, R238, 0xff, RZ, 0xc0, !PT ;  /* 0x000000ffee187812 */ /* 0x000fe400078ec0ff */
[----:B------:R-:W-:Y:S01]  /*c850*/  @P2 PRMT R43, R26, 0x5410, RZ ;  /* 0x000054101a2b2816 */ /* 0x000fe200000000ff */
[----:B------:R-:W-:Y:S01]  /*c860*/  FADD.FTZ R235, R0, -R235 ;  /* 0x800000eb00eb7221 */ /* 0x000fe20000010000 */
[----:B------:R-:W-:Y:S01]  /*c870*/  ISETP.LE.U32.AND P3, PT, R24, UR13, PT ;  /* 0x0000000d18007c0c */ /* 0x000fe2000bf63070 */
[----:B------:R-:W-:Y:S01]  /*c880*/  IMAD.WIDE.U32 R26, R27, -0x2daee0ad, RZ ;  /* 0xd2511f531b1a7825 */ /* 0x000fe200078e00ff */
[----:B------:R-:W-:Y:S02]  /*c890*/  PRMT R24, R238, 0x7632, R24 ;  /* 0x00007632ee187816 */ /* 0x000fe40000000018 */
[----:B------:R-:W-:Y:S01]  /*c8a0*/  ISETP.LE.U32.AND P2, PT, R239, UR13, PT ;  /* 0x0000000def007c0c */ /* 0x000fe2000bf43070 */
[----:B-1----:R-:W-:Y:S01]  /*c8b0*/  FFMA.FTZ R228, R252, R247, R240 ;  /* 0x000000f7fce47223 */ /* 0x002fe200000100f0 */
[----:B------:R-:W-:-:S02]  /*c8c0*/  LOP3.LUT R24, R24, 0xff, RZ, 0xc0, !PT ;  /* 0x000000ff18187812 */ /* 0x000fc400078ec0ff */
[----:B------:R-:W-:Y:S02]  /*c8d0*/  FSEL R239, R183, RZ, P4 ;  /* 0x000000ffb7ef7208 */ /* 0x000fe40002000000 */
[----:B------:R-:W-:Y:S01]  /*c8e0*/  ISETP.LE.U32.AND P5, PT, R24, UR13, PT ;  /* 0x0000000d18007c0c */ /* 0x000fe2000bfa3070 */
[----:B------:R-:W-:Y:S01]  /*c8f0*/  IMAD.MOV.U32 R24, RZ, RZ, R246 ;  /* 0x000000ffff187224 */ /* 0x000fe200078e00f6 */
[----:B------:R-:W-:Y:S01]  /*c900*/  F2FP.BF16.F32.PACK_AB R240, R227, R240 ;  /* 0x000000f0e3f0723e */ /* 0x000fe200000010ff */
[--C-:B------:R-:W-:Y:S01]  /*c910*/  FADD.FTZ R132, R132, -R239.reuse ;  /* 0x800000ef84847221 */ /* 0x100fe20000010000 */
[----:B------:R-:W-:Y:S02]  /*c920*/  FMUL.FTZ R252, R235, UR33 ;  /* 0x00000021ebfc7c20 */ /* 0x000fe40008410000 */
[----:B------:R-:W-:Y:S01]  /*c930*/  LOP3.LUT R24, R24, 0xff, RZ, 0xc0, !PT ;  /* 0x000000ff18187812 */ /* 0x000fe200078ec0ff */
[----:B------:R-:W-:Y:S01]  /*c940*/  @!P3 HFMA2.BF16_V2 R66, -RZ.H0_H0, RZ.H0_H0, -R240.H0_H0 ;  /* 0x200000ffff42b231 */ /* 0x000fe200003409f0 */
[----:B------:R-:W-:-:S02]  /*c950*/  PRMT R239, R240, 0x7632, R239 ;  /* 0x00007632f0ef7816 */ /* 0x000fc400000000ef */
[----:B------:R-:W-:Y:S02]  /*c960*/  ISETP.LE.U32.AND P4, PT, R24, UR13, PT ;  /* 0x0000000d18007c0c */ /* 0x000fe4000bf83070 */
[----:B------:R-:W-:Y:S02]  /*c970*/  LOP3.LUT R24, R196, UR4, R27, 0x96, !PT ;  /* 0x00000004c4187c12 */ /* 0x000fe4000f8e961b */
[----:B------:R-:W-:Y:S01]  /*c980*/  MUFU.EX2 R27, R232 ;  /* 0x000000e8001b7308 */ /* 0x000fe20000000800 */
[----:B------:R-:W-:Y:S01]  /*c990*/  PRMT R235, R240, 0x5410, R239 ;  /* 0x00005410f0eb7816 */ /* 0x000fe200000000ef */
[----:B------:R3:W5:Y:S01]  /*c9a0*/  LDL.LU.64 R196, [R1+0x98] ;  /* 0x0000980001c47983 */ /* 0x0007620000300a00 */
[----:B------:R-:W-:Y:S01]  /*c9b0*/  @!P3 PRMT R240, R66, 0x5410, RZ ;  /* 0x0000541042f0b816 */ /* 0x000fe200000000ff */
[----:B------:R1:W2:Y:S01]  /*c9c0*/  MUFU.EX2 R232, R252 ;  /* 0x000000fc00e87308 */ /* 0x0002a20000000800 */
[----:B------:R-:W-:Y:S02]  /*c9d0*/  @!P2 HFMA2.BF16_V2 R58, -RZ.H0_H0, RZ.H0_H0, -R239.H0_H0 ;  /* 0x200000ffff3aa231 */ /* 0x000fe400003409ef */
[----:B------:R-:W-:Y:S01]  /*c9e0*/  FMUL.FTZ R132, R132, UR33 ;  /* 0x0000002184847c20 */ /* 0x000fe20008410000 */
[----:B------:R-:W-:Y:S01]  /*c9f0*/  PRMT R251, R24, 0x7632, R251 ;  /* 0x0000763218fb7816 */ /* 0x000fe200000000fb */
[----:B------:R4:W-:Y:S01]  /*ca00*/  MUFU.EX2 R66, R231 ;  /* 0x000000e700427308 */ /* 0x0009e20000000800 */
[----:B-1----:R-:W3:Y:S01]  /*ca10*/  LDL.LU R252, [R1+0x6c] ;  /* 0x00006c0001fc7983 */ /* 0x002ee20000300800 */
[----:B------:R-:W-:-:S02]  /*ca20*/  @!P2 PRMT R239, R58, 0x5410, RZ ;  /* 0x000054103aefa816 */ /* 0x000fc400000000ff */
[----:B------:R-:W-:Y:S01]  /*ca30*/  MUFU.EX2 R132, R132 ;  /* 0x0000008400847308 */ /* 0x000fe20000000800 */
[----:B------:R-:W-:Y:S01]  /*ca40*/  LOP3.LUT R251, R251, 0xff, RZ, 0xc0, !PT ;  /* 0x000000fffbfb7812 */ /* 0x000fe200078ec0ff */
[----:B----4-:R-:W4:Y:S01]  /*ca50*/  LDL.LU R231, [R1+0x60] ;  /* 0x0000600001e77983 */ /* 0x010f220000300800 */
[----:B------:R-:W-:Y:S02]  /*ca60*/  SHF.R.U32.HI R58, RZ, 0x18, R238 ;  /* 0x00000018ff3a7819 */ /* 0x000fe400000116ee */
[----:B------:R-:W-:Y:S02]  /*ca70*/  ISETP.LE.U32.AND P3, PT, R251, UR13, PT ;  /* 0x0000000dfb007c0c */ /* 0x000fe4000bf63070 */
[----:B------:R-:W-:Y:S01]  /*ca80*/  ISETP.LE.U32.AND P2, PT, R58, UR13, PT ;  /* 0x0000000d3a007c0c */ /* 0x000fe2000bf43070 */
        /* <DEDUP_REMOVED lines=33> */
[----:B-1----:R-:W-:Y:S01]  /*cca0*/  F2FP.BF16.F32.PACK_AB R167, R58, R229 ;  /* 0x000000e53aa7723e */ /* 0x002fe200000010ff */
[-C--:B------:R-:W-:Y:S01]  /*ccb0*/  FMUL.FTZ R68, R68, R132.reuse ;  /* 0x0000008444447220 */ /* 0x080fe20000410000 */
[----:B------:R-:W-:-:S03]  /*ccc0*/  FMUL.FTZ R69, R69, R132 ;  /* 0x0000008445457220 */ /* 0x000fc60000410000 */
[----:B------:R-:W-:Y:S02]  /*ccd0*/  @!P4 HFMA2.BF16_V2 R65, -RZ.H0_H0, RZ.H0_H0, -R167.H0_H0 ;  /* 0x200000ffff41c231 */ /* 0x000fe400003409a7 */
        /* <DEDUP_REMOVED lines=14> */
[----:B------:R-:W-:Y:S01]  /*cdc0*/  MUFU.EX2 R225, R225 ;  /* 0x000000e100e17308 */ /* 0x000fe20000000800 */
[----:B----4-:R-:W-:Y:S01]  /*cdd0*/  FFMA.FTZ R231, R231, R232, R27 ;  /* 0x000000e8e7e77223 */ /* 0x010fe2000001001b */
[----:B------:R-:W-:-:S04]  /*cde0*/  F2FP.BF16.F32.PACK_AB R27, R66, R27 ;  /* 0x0000001b421b723e */ /* 0x000fc800000010ff */
[C---:B------:R-:W-:Y:S02]  /*cdf0*/  PRMT R251, R27.reuse, 0x7632, R251 ;  /* 0x000076321bfb7816 */ /* 0x040fe400000000fb */
[----:B------:R-:W-:-:S03]  /*ce00*/  PRMT R247, R27, 0x7610, R247 ;  /* 0x000076101bf77816 */ /* 0x000fc600000000f7 */
[----:B------:R-:W-:Y:S01]  /*ce10*/  @!P2 HFMA2.BF16_V2 R59, -RZ.H0_H0, RZ.H0_H0, -R251.H0_H0 ;  /* 0x200000ffff3ba231 */ /* 0x000fe200003409fb */
[----:B------:R-:W-:Y:S01]  /*ce20*/  PRMT R27, R246, 0x7771, RZ ;  /* 0x00007771f61b7816 */ /* 0x000fe200000000ff */
[----:B------:R-:W-:Y:S02]  /*ce30*/  @!P5 HFMA2.BF16_V2 R60, -RZ.H0_H0, RZ.H0_H0, -R247.H0_H0 ;  /* 0x200000ffff3cd231 */ /* 0x000fe400003409f7 */
[----:B---3--:R-:W-:Y:S01]  /*ce40*/  FFMA.FTZ R232, R252, R132, R166 ;  /* 0x00000084fce87223 */ /* 0x008fe200000100a6 */
[----:B------:R-:W-:Y:S02]  /*ce50*/  PRMT R252, R247, 0x5410, R251 ;  /* 0x00005410f7fc7816 */ /* 0x000fe400000000fb */
[----:B------:R-:W-:Y:S02]  /*ce60*/  @!P2 PRMT R251, R59, 0x5410, RZ ;  /* 0x000054103bfba816 */ /* 0x000fe400000000ff */
[----:B------:R-:W-:Y:S02]  /*ce70*/  ISETP.GT.U32.AND P2, PT, R27, UR13, PT ;  /* 0x0000000d1b007c0c */ /* 0x000fe4000bf44070 */
[----:B------:R-:W-:-:S02]  /*ce80*/  @!P5 PRMT R247, R60, 0x5410, RZ ;  /* 0x000054103cf7d816 */ /* 0x000fc400000000ff */
[----:B------:R-:W-:Y:S01]  /*ce90*/  LOP3.LUT R60, R24, 0xffff, RZ, 0xc0, !PT ;  /* 0x0000ffff183c7812 */ /* 0x000fe200078ec0ff */
[----:B------:R-:W-:Y:S01]  /*cea0*/  MUFU.EX2 R27, R147 ;  /* 0x00000093001b7308 */ /* 0x000fe20000000800 */
[C---:B------:R-:W-:Y:S02]  /*ceb0*/  PRMT R166, R167.reuse, 0x7632, R166 ;  /* 0x00007632a7a67816 */ /* 0x040fe400000000a6 */
[----:B------:R-:W-:Y:S01]  /*cec0*/  SHF.R.U32.HI R60, RZ, 0x8, R60 ;  /* 0x00000008ff3c7819 */ /* 0x000fe2000001163c */
[----:B------:R-:W1:Y:S01]  /*ced0*/  MUFU.EX2 R59, R146 ;  /* 0x00000092003b7308 */ /* 0x000e620000000800 */
[----:B------:R-:W-:Y:S02]  /*cee0*/  PRMT R132, R246, 0x7772, RZ ;  /* 0x00007772f6847816 */ /* 0x000fe400000000ff */
[----:B------:R-:W-:Y:S01]  /*cef0*/  LOP3.LUT R60, R60, 0xffff, RZ, 0xc0, !PT ;  /* 0x0000ffff3c3c7812 */ /* 0x000fe200078ec0ff */
[----:B------:R-:W-:Y:S01]  /*cf00*/  @P2 HFMA2.BF16_V2 R64, -RZ.H0_H0, RZ.H0_H0, -R166.H0_H0 ;  /* 0x200000ffff402231 */ /* 0x000fe200003409a6 */
[----:B------:R-:W-:-:S02]  /*cf10*/  PRMT R230, R167, 0x5410, R166 ;  /* 0x00005410a7e67816 */ /* 0x000fc400000000a6 */
[----:B------:R-:W-:Y:S02]  /*cf20*/  @!P4 PRMT R167, R65, 0x5410, RZ ;  /* 0x0000541041a7c816 */ /* 0x000fe400000000ff */
[----:B------:R-:W-:Y:S02]  /*cf30*/  ISETP.LE.U32.AND P4, PT, R60, UR13, PT ;  /* 0x0000000d3c007c0c */ /* 0x000fe4000bf83070 */
[----:B------:R-:W-:Y:S02]  /*cf40*/  PRMT R60, R246, 0x7773, RZ ;  /* 0x00007773f63c7816 */ /* 0x000fe400000000ff */
[----:B------:R-:W-:Y:S02]  /*cf50*/  ISETP.GT.U32.AND P5, PT, R132, UR13, PT ;  /* 0x0000000d84007c0c */ /* 0x000fe4000bfa4070 */
[----:B------:R-:W-:Y:S02]  /*cf60*/  @P2 PRMT R166, R64, 0x5410, RZ ;  /* 0x0000541040a62816 */ /* 0x000fe400000000ff */
[----:B------:R-:W-:-:S02]  /*cf70*/  ISETP.GT.U32.AND P2, PT, R60, UR13, PT ;  /* 0x0000000d3c007c0c */ /* 0x000fc4000bf44070 */
[----:B-1----:R-:W-:Y:S01]  /*cf80*/  F2FP.BF16.F32.PACK_AB R147, R59, R27 ;  /* 0x0000001b3b93723e */ /* 0x002fe200000010ff */
[----:B------:R-:W-:-:S03]  /*cf90*/  IMAD.MOV.U32 R60, RZ, RZ, R26 ;  /* 0x000000ffff3c7224 */ /* 0x000fc600078e001a */
[C---:B------:R-:W-:Y:S02]  /*cfa0*/  PRMT R146, R147.reuse, 0x7632, R146 ;  /* 0x0000763293927816 */ /* 0x040fe40000000092 */
[----:B------:R-:W-:Y:S01]  /*cfb0*/  LOP3.LUT R60, R60, 0xff, RZ, 0xc0, !PT ;  /* 0x000000ff3c3c7812 */ /* 0x000fe200078ec0ff */
[----:B------:R-:W-:Y:S02]  /*cfc0*/  @P5 HFMA2.BF16_V2 R63, -RZ.H0_H0, RZ.H0_H0, -R147.H0_H0 ;  /* 0x200000ffff3f5231 */ /* 0x000fe40000340993 */
[----:B------:R-:W-:Y:S01]  /*cfd0*/  IMAD.MOV.U32 R65, RZ, RZ, R230 ;  /* 0x000000ffff417224 */ /* 0x000fe200078e00e6 */
[----:B------:R-:W-:Y:S01]  /*cfe0*/  PRMT R230, R147, 0x5410, R146 ;  /* 0x0000541093e67816 */ /* 0x000fe20000000092 */
[----:B------:R-:W-:Y:S01]  /*cff0*/  @P2 HFMA2.BF16_V2 R62, -RZ.H0_H0, RZ.H0_H0, -R146.H0_H0 ;  /* 0x200000ffff3e2231 */ /* 0x000fe20000340992 */
[----:B------:R-:W-:Y:S02]  /*d000*/  @P5 PRMT R147, R63, 0x5410, RZ ;  /* 0x000054103f935816 */ /* 0x000fe400000000ff */
[----:B------:R-:W-:Y:S01]  /*d010*/  ISETP.LE.U32.AND P5, PT, R60, UR13, PT ;  /* 0x0000000d3c007c0c */ /* 0x000fe2000bfa3070 */
[----:B------:R-:W-:Y:S01]  /*d020*/  MUFU.EX2 R63, R143 ;  /* 0x0000008f003f7308 */ /* 0x000fe20000000800 */
[----:B------:R-:W-:-:S03]  /*d030*/  @P2 PRMT R146, R62, 0x5410, RZ ;  /* 0x000054103e922816 */ /* 0x000fc600000000ff */
[----:B------:R-:W1:Y:S01]  /*d040*/  MUFU.EX2 R60, R144 ;  /* 0x00000090003c7308 */ /* 0x000e620000000800 */
[----:B------:R-:W-:-:S03]  /*d050*/  LOP3.LUT R62, R24, 0xff, RZ, 0xc0, !PT ;  /* 0x000000ff183e7812 */ /* 0x000fc600078ec0ff */
[----:B------:R-:W2:Y:S01]  /*d060*/  MUFU.EX2 R64, R224 ;  /* 0x000000e000407308 */ /* 0x000ea20000000800 */
[----:B------:R-:W-:Y:S01]  /*d070*/  ISETP.LE.U32.AND P2, PT, R62, UR13, PT ;  /* 0x0000000d3e007c0c */ /* 0x000fe2000bf43070 */
[----:B------:R-:W-:Y:S01]  /*d080*/  FADD.FTZ R231, R66, R231 ;  /* 0x000000e742e77221 */ /* 0x000fe20000010000 */
[----:B------:R-:W-:Y:S01]  /*d090*/  FADD.FTZ R66, R142, R145 ;  /* 0x000000918e427221 */ /* 0x000fe20000010000 */
[----:B-1----:R-:W-:Y:S02]  /*d0a0*/  F2FP.BF16.F32.PACK_AB R145, R63, R60 ;  /* 0x0000003c3f91723e */ /* 0x002fe400000010ff */
[----:B--2---:R-:W-:-:S08]  /*d0b0*/  F2FP.BF16.F32.PACK_AB R143, R64, R225 ;  /* 0x000000e1408f723e */ /* 0x004fd000000010ff */
[----:B------:R-:W-:Y:S01]  /*d0c0*/  @!P2 HFMA2.BF16_V2 R61, -RZ.H0_H0, RZ.H0_H0, -R145.H0_H0 ;  /* 0x200000ffff3da231 */ /* 0x000fe20000340991 */
[----:B------:R-:W-:Y:S01]  /*d0d0*/  PRMT R144, R145, 0x7632, R144 ;  /* 0x0000763291907816 */ /* 0x000fe20000000090 */
[----:B------:R-:W-:Y:S01]  /*d0e0*/  FADD.FTZ R132, R137, R232 ;  /* 0x000000e889847221 */ /* 0x000fe20000010000 */
[----:B------:R-:W-:Y:S01]  /*d0f0*/  SHF.R.U32.HI R62, RZ, 0x18, R24 ;  /* 0x00000018ff3e7819 */ /* 0x000fe20000011618 */
[----:B------:R-:W-:Y:S01]  /*d100*/  @!P3 HFMA2.BF16_V2 R56, -RZ.H0_H0, RZ.H0_H0, -R143.H0_H0 ;  /* 0x200000ffff38b231 */ /* 0x000fe2000034098f */
[----:B------:R-:W-:Y:S02]  /*d110*/  PRMT R142, R143, 0x7632, R142 ;  /* 0x000076328f8e7816 */ /* 0x000fe4000000008e */
[----:B------:R-:W-:Y:S02]  /*d120*/  PRMT R232, R145, 0x5410, R144 ;  /* 0x0000541091e87816 */ /* 0x000fe40000000090 */
[----:B------:R-:W-:Y:S01]  /*d130*/  @!P2 PRMT R145, R61, 0x5410, RZ ;  /* 0x000054103d91a816 */ /* 0x000fe200000000ff */
[----:B------:R-:W-:Y:S01]  /*d140*/  FADD.FTZ R61, R27, R231 ;  /* 0x000000e71b3d7221 */ /* 0x000fe20000010000 */
[----:B------:R-:W-:-:S02]  /*d150*/  PRMT R231, R143, 0x5410, R142 ;  /* 0x000054108fe77816 */ /* 0x000fc4000000008e */
[----:B------:R-:W-:Y:S02]  /*d160*/  ISETP.LE.U32.AND P2, PT, R62, UR13, PT ;  /* 0x0000000d3e007c0c */ /* 0x000fe4000bf43070 */
[----:B------:R-:W-:Y:S01]  /*d170*/  @!P3 PRMT R143, R56, 0x5410, RZ ;  /* 0x00005410388fb816 */ /* 0x000fe200000000ff */
[----:B------:R-:W-:Y:S04]  /*d180*/  MUFU.EX2 R62, R221 ;  /* 0x000000dd003e7308 */ /* 0x000fe80000000800 */
[----:B------:R1:W-:Y:S02]  /*d190*/  MUFU.EX2 R56, R220 ;  /* 0x000000dc00387308 */ /* 0x0003e40000000800 */
[----:B-1----:R-:W2:Y:S04]  /*d1a0*/  LDL.64 R220, [R1+0x58] ;  /* 0x0000580001dc7983 */ /* 0x002ea80000100a00 */
[----:B------:R-:W-:-:S02]  /*d1b0*/  @!P2 HFMA2.BF16_V2 R55, -RZ.H0_H0, RZ.H0_H0, -R142.H0_H0 ;  /* 0x200000ffff37a231 */ /* 0x000fc4000034098e */
[----:B------:R-:W-:Y:S02]  /*d1c0*/  IMAD.MOV.U32 R224, RZ, RZ, R65 ;  /* 0x000000ffffe07224 */ /* 0x000fe400078e0041 */
[----:B------:R-:W-:Y:S01]  /*d1d0*/  MUFU.EX2 R65, R139 ;  /* 0x0000008b00417308 */ /* 0x000fe20000000800 */
[----:B------:R-:W-:-:S03]  /*d1e0*/  @!P2 PRMT R142, R55, 0x5410, RZ ;  /* 0x00005410378ea816 */ /* 0x000fc600000000ff */
[----:B------:R-:W1:Y:S01]  /*d1f0*/  MUFU.EX2 R55, R138 ;  /* 0x0000008a00377308 */ /* 0x000e620000000800 */
[----:B------:R-:W-:Y:S01]  /*d200*/  @!P4 HFMA2.BF16_V2 R57, -RZ.H0_H0, RZ.H0_H0, -R144.H0_H0 ;  /* 0x200000ffff39c231 */ /* 0x000fe20000340990 */
[----:B------:R-:W-:-:S04]  /*d210*/  PRMT R27, R26, 0x7771, RZ ;  /* 0x000077711a1b7816 */ /* 0x000fc800000000ff */
[----:B------:R-:W-:Y:S02]  /*d220*/  @!P4 PRMT R144, R57, 0x5410, RZ ;  /* 0x000054103990c816 */ /* 0x000fe400000000ff */
[----:B------:R-:W-:Y:S02]  /*d230*/  ISETP.GT.U32.AND P4, PT, R27, UR13, PT ;  /* 0x0000000d1b007c0c */ /* 0x000fe4000bf84070 */
[C---:B------:R-:W-:Y:S02]  /*d240*/  PRMT R27, R26.reuse, 0x7772, RZ ;  /* 0x000077721a1b7816 */ /* 0x040fe400000000ff */
[----:B-1----:R-:W-:Y:S02]  /*d250*/  F2FP.BF16.F32.PACK_AB R139, R55, R65 ;  /* 0x00000041378b723e */ /* 0x002fe400000010ff */
[----:B------:R-:W-:Y:S02]  /*d260*/  ISETP.GT.U32.AND P3, PT, R27, UR13, PT ;  /* 0x0000000d1b007c0c */ /* 0x000fe4000bf64070 */
[----:B------:R-:W-:-:S02]  /*d270*/  PRMT R27, R26, 0x7773, RZ ;  /* 0x000077731a1b7816 */ /* 0x000fc400000000ff */
[----:B------:R-:W-:Y:S01]  /*d280*/  PRMT R138, R139, 0x7632, R138 ;  /* 0x000076328b8a7816 */ /* 0x000fe2000000008a */
[----:B------:R-:W-:Y:S01]  /*d290*/  FADD.FTZ R228, R227, R228 ;  /* 0x000000e4e3e47221 */ /* 0x000fe20000010000 */
[----:B------:R-:W-:Y:S01]  /*d2a0*/  ISETP.GT.U32.AND P2, PT, R27, UR13, PT ;  /* 0x0000000d1b007c0c */ /* 0x000fe2000bf44070 */
[----:B------:R-:W-:Y:S01]  /*d2b0*/  FADD.FTZ R57, R59, R61 ;  /* 0x0000003d3b397221 */ /* 0x000fe20000010000 */
[----:B------:R-:W-:Y:S01]  /*d2c0*/  F2FP.BF16.F32.PACK_AB R137, R56, R62 ;  /* 0x0000003e3889723e */ /* 0x000fe200000010ff */
[----:B------:R-:W-:Y:S02]  /*d2d0*/  @P4 HFMA2.BF16_V2 R53, -RZ.H0_H0, RZ.H0_H0, -R138.H0_H0 ;  /* 0x200000ffff354231 */ /* 0x000fe4000034098a */
[----:B------:R-:W-:Y:S02]  /*d2e0*/  IMAD.U32 R61, RZ, RZ, UR35 ;  /* 0x00000023ff3d7e24 */ /* 0x000fe4000f8e00ff */
[----:B------:R-:W-:Y:S01]  /*d2f0*/  FADD.FTZ R229, R229, R228 ;  /* 0x000000e4e5e57221 */ /* 0x000fe20000010000 */
[----:B------:R-:W-:Y:S01]  /*d300*/  IMAD.MOV.U32 R227, RZ, RZ, R230 ;  /* 0x000000ffffe37224 */ /* 0x000fe200078e00e6 */
[----:B------:R-:W-:-:S02]  /*d310*/  PRMT R230, R139, 0x5410, R138 ;  /* 0x000054108be67816 */ /* 0x000fc4000000008a */
[----:B------:R-:W-:Y:S02]  /*d320*/  PRMT R136, R137, 0x7632, R136 ;  /* 0x0000763289887816 */ /* 0x000fe40000000088 */
[----:B------:R-:W-:Y:S01]  /*d330*/  @P4 PRMT R138, R53, 0x5410, RZ ;  /* 0x00005410358a4816 */ /* 0x000fe200000000ff */
[----:B------:R-:W-:Y:S02]  /*d340*/  FADD.FTZ R53, R58, R229 ;  /* 0x000000e53a357221 */ /* 0x000fe40000010000 */
[----:B------:R-:W-:Y:S02]  /*d350*/  @P2 HFMA2.BF16_V2 R51, -RZ.H0_H0, RZ.H0_H0, -R136.H0_H0 ;  /* 0x200000ffff332231 */ /* 0x000fe40000340988 */
[----:B------:R-:W-:Y:S01]  /*d360*/  FADD.FTZ R53, R60, R53 ;  /* 0x000000353c357221 */ /* 0x000fe20000010000 */
[----:B------:R-:W-:Y:S02]  /*d370*/  PRMT R27, R137, 0x5410, R136 ;  /* 0x00005410891b7816 */ /* 0x000fe40000000088 */
[----:B------:R-:W-:Y:S01]  /*d380*/  @P2 PRMT R136, R51, 0x5410, RZ ;  /* 0x0000541033882816 */ /* 0x000fe200000000ff */
[----:B------:R-:W-:-:S02]  /*d390*/  @P3 HFMA2.BF16_V2 R52, -RZ.H0_H0, RZ.H0_H0, -R137.H0_H0 ;  /* 0x200000ffff343231 */ /* 0x000fc40000340989 */
[----:B------:R-:W-:-:S03]  /*d3a0*/  FADD.FTZ R160, R160, R66 ;  /* 0x00000042a0a07221 */ /* 0x000fc60000010000 */
[----:B------:R-:W-:Y:S01]  /*d3b0*/  @P3 PRMT R137, R52, 0x5410, RZ ;  /* 0x0000541034893816 */ /* 0x000fe200000000ff */
[----:B------:R-:W-:Y:S01]  /*d3c0*/  FADD.FTZ R132, R161, R132 ;  /* 0x00000084a1847221 */ /* 0x000fe20000010000 */
[----:B------:R-:W-:Y:S01]  /*d3d0*/  FADD.FTZ R59, R187, R160 ;  /* 0x000000a0bb3b7221 */ /* 0x000fe20000010000 */
[----:B------:R-:W-:Y:S01]  /*d3e0*/  FADD.FTZ R57, R225, R57 ;  /* 0x00000039e1397221 */ /* 0x000fe20000010000 */
[----:B------:R-:W-:Y:S02]  /*d3f0*/  IMAD.MOV.U32 R187, RZ, RZ, R224 ;  /* 0x000000ffffbb7224 */ /* 0x000fe400078e00e0 */
[----:B------:R-:W-:-:S05]  /*d400*/  @!P5 HFMA2.BF16_V2 R54, -RZ.H0_H0, RZ.H0_H0, -R139.H0_H0 ;  /* 0x200000ffff36d231 */ /* 0x000fca000034098b */
[----:B------:R-:W-:Y:S01]  /*d410*/  @!P5 PRMT R139, R54, 0x5410, RZ ;  /* 0x00005410368bd816 */ /* 0x000fe200000000ff */
[----:B------:R-:W-:Y:S01]  /*d420*/  FADD.FTZ R63, R63, R53 ;  /* 0x000000353f3f7221 */ /* 0x000fe20000010000 */
[----:B------:R-:W-:Y:S01]  /*d430*/  MUFU.EX2 R58, R157 ;  /* 0x0000009d003a7308 */ /* 0x000fe20000000800 */
[----:B------:R-:W-:Y:S01]  /*d440*/  FADD.FTZ R66, R159, R132 ;  /* 0x000000849f427221 */ /* 0x000fe20000010000 */
[----:B------:R-:W-:-:S03]  /*d450*/  FADD.FTZ R59, R163, R59 ;  /* 0x0000003ba33b7221 */ /* 0x000fc60000010000 */
[----:B------:R-:W-:Y:S01]  /*d460*/  FADD.FTZ R66, R162, R66 ;  /* 0x00000042a2427221 */ /* 0x000fe20000010000 */
[----:B------:R-:W-:Y:S02]  /*d470*/  FADD.FTZ R64, R64, R57 ;  /* 0x0000003940407221 */ /* 0x000fe40000010000 */
[----:B------:R-:W-:Y:S01]  /*d480*/  MUFU.EX2 R57, R179 ;  /* 0x000000b300397308 */ /* 0x000fe20000000800 */
[----:B------:R-:W-:Y:S01]  /*d490*/  FADD.FTZ R65, R65, R63 ;  /* 0x0000003f41417221 */ /* 0x000fe20000010000 */
[----:B------:R-:W-:-:S03]  /*d4a0*/  FADD.FTZ R59, R178, R59 ;  /* 0x0000003bb23b7221 */ /* 0x000fc60000010000 */
[----:B------:R-:W-:Y:S02]  /*d4b0*/  FADD.FTZ R65, R55, R65 ;  /* 0x0000004137417221 */ /* 0x000fe40000010000 */
[----:B------:R-:W-:Y:S01]  /*d4c0*/  MUFU.EX2 R55, R198 ;  /* 0x000000c600377308 */ /* 0x000fe20000000800 */
[----:B------:R-:W-:Y:S01]  /*d4d0*/  FADD.FTZ R59, R226, R59 ;  /* 0x0000003be23b7221 */ /* 0x000fe20000010000 */
[----:B--2---:R-:W-:-:S05]  /*d4e0*/  LOP3.LUT R61, R61, UR7, R221, 0x96, !PT ;  /* 0x000000073d3d7c12 */ /* 0x004fca000f8e96dd */
[----:B------:R-:W-:-:S05]  /*d4f0*/  IMAD.WIDE.U32 R60, R61, -0x326172a9, RZ ;  /* 0xcd9e8d573d3c7825 */ /* 0x000fca00078e00ff */
[----:B------:R-:W-:-:S05]  /*d500*/  LOP3.LUT R51, R212, UR31, R61, 0x96, !PT ;  /* 0x0000001fd4337c12 */ /* 0x000fca000f8e963d */
[----:B------:R-:W-:-:S05]  /*d510*/  IMAD.WIDE.U32 R220, R51, -0x2daee0ad, RZ ;  /* 0xd2511f5333dc7825 */ /* 0x000fca00078e00ff */
[----:B------:R-:W-:Y:S02]  /*d520*/  LOP3.LUT R51, R194, UR27, R221, 0x96, !PT ;  /* 0x0000001bc2337c12 */ /* 0x000fe4000f8e96dd */
[----:B------:R-:W-:Y:S01]  /*d530*/  LOP3.LUT R52, R60, UR30, R211, 0x96, !PT ;  /* 0x0000001e3c347c12 */ /* 0x000fe2000f8e96d3 */
[----:B------:R-:W-:Y:S01]  /*d540*/  FADD.FTZ R62, R62, R64 ;  /* 0x000000403e3e7221 */ /* 0x000fe20000010000 */
[----:B------:R-:W-:Y:S01]  /*d550*/  MUFU.EX2 R134, R134 ;  /* 0x0000008600867308 */ /* 0x000fe20000000800 */
[----:B------:R-:W-:-:S03]  /*d560*/  IMAD.WIDE.U32 R228, R51, -0x326172a9, RZ ;  /* 0xcd9e8d5733e47825 */ /* 0x000fc600078e00ff */
[----:B------:R-:W-:Y:S01]  /*d570*/  MUFU.EX2 R249, R249 ;  /* 0x000000f900f97308 */ /* 0x000fe20000000800 */
[----:B------:R-:W-:Y:S01]  /*d580*/  IMAD.WIDE.U32 R160, R52, -0x2daee0ad, RZ ;  /* 0xd2511f5334a07825 */ /* 0x000fe200078e00ff */
[----:B------:R-:W-:Y:S02]  /*d590*/  LOP3.LUT R51, R210, UR26, R229, 0x96, !PT ;  /* 0x0000001ad2337c12 */ /* 0x000fe4000f8e96e5 */
[----:B------:R-:W-:Y:S01]  /*d5a0*/  MUFU.EX2 R248, R248 ;  /* 0x000000f800f87308 */ /* 0x000fe20000000800 */
[----:B------:R-:W-:Y:S01]  /*d5b0*/  STG.E.U16 desc[UR28][R208.64+-0x80], R169 ;  /* 0xffff80a9d0007986 */ /* 0x000fe2000c10151c */
[----:B------:R-:W-:Y:S01]  /*d5c0*/  LOP3.LUT R52, R220, UR25, R161, 0x96, !PT ;  /* 0x00000019dc347c12 */ /* 0x000fe2000f8e96a1 */
[----:B------:R-:W-:Y:S02]  /*d5d0*/  IMAD.WIDE.U32 R224, R51, -0x2daee0ad, RZ ;  /* 0xd2511f5333e07825 */ /* 0x000fe400078e00ff */
[----:B------:R1:W-:Y:S03]  /*d5e0*/  STG.E.U16 desc[UR28][R208.64+-0x7e], R168 ;  /* 0xffff82a8d0007986 */ /* 0x0003e6000c10151c */
[----:B------:R-:W-:Y:S01]  /*d5f0*/  LOP3.LUT R51, R160, UR21, R225, 0x96, !PT ;  /* 0x00000015a0337c12 */ /* 0x000fe2000f8e96e1 */
[----:B------:R-:W-:Y:S01]  /*d600*/  IMAD.WIDE.U32 R160, R52, -0x326172a9, RZ ;  /* 0xcd9e8d5734a07825 */ /* 0x000fe200078e00ff */
[----:B------:R-:W-:Y:S01]  /*d610*/  USHF.L.U32 UR7, UR13, 0x10, URZ ;  /* 0x000000100d077899 */ /* 0x000fe200080006ff */
[----:B------:R3:W5:Y:S03]  /*d620*/  LDL.LU.64 R194, [R1+0x90] ;  /* 0x0000900001c27983 */ /* 0x0007660000300a00 */
[----:B------:R-:W-:-:S05]  /*d630*/  LOP3.LUT R228, R228, UR22, R161, 0x96, !PT ;  /* 0x00000016e4e47c12 */ /* 0x000fca000f8e96a1 */
[----:B------:R-:W-:-:S05]  /*d640*/  IMAD.WIDE.U32 R228, R228, -0x2daee0ad, RZ ;  /* 0xd2511f53e4e47825 */ /* 0x000fca00078e00ff */
[----:B------:R-:W-:Y:S01]  /*d650*/  LOP3.LUT R224, R224, UR16, R229, 0x96, !PT ;  /* 0x00000010e0e07c12 */ /* 0x000fe2000f8e96e5 */
[----:B------:R-:W-:-:S04]  /*d660*/  IMAD.WIDE.U32 R220, R51, -0x326172a9, RZ ;  /* 0xcd9e8d5733dc7825 */ /* 0x000fc800078e00ff */
[----:B------:R-:W-:Y:S01]  /*d670*/  IMAD.WIDE.U32 R224, R224, -0x326172a9, RZ ;  /* 0xcd9e8d57e0e07825 */ /* 0x000fe200078e00ff */
[----:B------:R-:W-:-:S04]  /*d680*/  LOP3.LUT R54, R160, UR17, R221, 0x96, !PT ;  /* 0x00000011a0367c12 */ /* 0x000fc8000f8e96dd */
[----:B------:R-:W-:-:S04]  /*d690*/  LOP3.LUT R221, R220, UR15, R225, 0x96, !PT ;  /* 0x0000000fdcdd7c12 */ /* 0x000fc8000f8e96e1 */
[----:B------:R-:W-:-:S04]  /*d6a0*/  LOP3.LUT R51, R221, 0xffff, RZ, 0xc0, !PT ;  /* 0x0000ffffdd337812 */ /* 0x000fc800078ec0ff */
[----:B------:R-:W-:Y:S02]  /*d6b0*/  SHF.R.U32.HI R51, RZ, 0x8, R51 ;  /* 0x00000008ff337819 */ /* 0x000fe40000011633 */
[----:B------:R-:W-:Y:S02]  /*d6c0*/  LOP3.LUT R53, R221, 0xff, RZ, 0xc0, !PT ;  /* 0x000000ffdd357812 */ /* 0x000fe400078ec0ff */
[----:B------:R-:W-:Y:S02]  /*d6d0*/  LOP3.LUT R51, R51, 0xffff, RZ, 0xc0, !PT ;  /* 0x0000ffff33337812 */ /* 0x000fe400078ec0ff */
[----:B------:R-:W-:Y:S02]  /*d6e0*/  ISETP.LE.U32.AND P5, PT, R53, UR13, PT ;  /* 0x0000000d35007c0c */ /* 0x000fe4000bfa3070 */
[----:B------:R-:W-:Y:S02]  /*d6f0*/  ISETP.LE.U32.AND P4, PT, R51, UR13, PT ;  /* 0x0000000d33007c0c */ /* 0x000fe4000bf83070 */
[----:B------:R-:W-:-:S02]  /*d700*/  PRMT R51, R221, 0x7632, R51 ;  /* 0x00007632dd337816 */ /* 0x000fc40000000033 */
[----:B------:R-:W-:Y:S02]  /*d710*/  SHF.R.U32.HI R53, RZ, 0x18, R221 ;  /* 0x00000018ff357819 */ /* 0x000fe400000116dd */
[----:B------:R-:W-:Y:S02]  /*d720*/  LOP3.LUT R51, R51, 0xff, RZ, 0xc0, !PT ;  /* 0x000000ff33337812 */ /* 0x000fe400078ec0ff */
[----:B------:R-:W-:Y:S02]  /*d730*/  ISETP.LE.U32.AND P2, PT, R53, UR13, PT ;  /* 0x0000000d35007c0c */ /* 0x000fe4000bf43070 */
[----:B------:R-:W2:Y:S01]  /*d740*/  MUFU.EX2 R53, R158 ;  /* 0x0000009e00357308 */ /* 0x000ea20000000800 */
[----:B------:R-:W-:-:S03]  /*d750*/  ISETP.LE.U32.AND P3, PT, R51, UR13, PT ;  /* 0x0000000d33007c0c */ /* 0x000fc6000bf63070 */
[----:B------:R-:W-:Y:S04]  /*d760*/  MUFU.EX2 R52, R219 ;  /* 0x000000db00347308 */ /* 0x000fe80000000800 */
[----:B------:R-:W4:Y:S01]  /*d770*/  MUFU.EX2 R51, R218 ;  /* 0x000000da00337308 */ /* 0x000f220000000800 */
[----:B--2---:R-:W-:-:S04]  /*d780*/  F2FP.BF16.F32.PACK_AB R161, R58, R53 ;  /* 0x000000353aa1723e */ /* 0x004fc800000010ff */
[----:B------:R-:W-:Y:S02]  /*d790*/  PRMT R160, R161, 0x7632, R160 ;  /* 0x00007632a1a07816 */ /* 0x000fe400000000a0 */
[----:B----4-:R-:W-:-:S03]  /*d7a0*/  F2FP.BF16.F32.PACK_AB R163, R51, R52 ;  /* 0x0000003433a3723e */ /* 0x010fc600000010ff */
[----:B------:R-:W-:Y:S01]  /*d7b0*/  @!P2 HFMA2.BF16_V2 R47, -RZ.H0_H0, RZ.H0_H0, -R160.H0_H0 ;  /* 0x200000ffff2fa231 */ /* 0x000fe200003409a0 */
[----:B------:R-:W-:Y:S02]  /*d7c0*/  PRMT R162, R163, 0x7632, R162 ;  /* 0x00007632a3a27816 */ /* 0x000fe400000000a2 */
[----:B------:R-:W-:Y:S01]  /*d7d0*/  PRMT R219, R161, 0x5410, R160 ;  /* 0x00005410a1db7816 */ /* 0x000fe200000000a0 */
[----:B------:R-:W-:Y:S01]  /*d7e0*/  @!P3 HFMA2.BF16_V2 R48, -RZ.H0_H0, RZ.H0_H0, -R161.H0_H0 ;  /* 0x200000ffff30b231 */ /* 0x000fe200003409a1 */
[----:B------:R-:W-:Y:S01]  /*d7f0*/  @!P2 PRMT R160, R47, 0x5410, RZ ;  /* 0x000054102fa0a816 */ /* 0x000fe200000000ff */
[----:B------:R-:W-:Y:S01]  /*d800*/  @!P4 HFMA2.BF16_V2 R49, -RZ.H0_H0, RZ.H0_H0, -R162.H0_H0 ;  /* 0x200000ffff31c231 */ /* 0x000fe200003409a2 */
[----:B------:R-:W-:Y:S02]  /*d810*/  PRMT R47, R224, 0x7771, RZ ;  /* 0x00007771e02f7816 */ /* 0x000fe400000000ff */
[----:B------:R-:W-:Y:S02]  /*d820*/  PRMT R220, R163, 0x5410, R162 ;  /* 0x00005410a3dc7816 */ /* 0x000fe400000000a2 */
[----:B------:R-:W-:-:S02]  /*d830*/  @!P4 PRMT R162, R49, 0x5410, RZ ;  /* 0x0000541031a2c816 */ /* 0x000fc400000000ff */
[----:B------:R-:W2:Y:S01]  /*d840*/  MUFU.EX2 R49, R177 ;  /* 0x000000b100317308 */ /* 0x000ea20000000800 */
[----:B------:R-:W-:Y:S02]  /*d850*/  @!P3 PRMT R161, R48, 0x5410, RZ ;  /* 0x0000541030a1b816 */ /* 0x000fe400000000ff */
[----:B------:R-:W-:Y:S01]  /*d860*/  ISETP.GT.U32.AND P2, PT, R47, UR13, PT ;  /* 0x0000000d2f007c0c */ /* 0x000fe2000bf44070 */
[----:B------:R-:W-:Y:S01]  /*d870*/  MUFU.EX2 R48, R155 ;  /* 0x0000009b00307308 */ /* 0x000fe20000000800 */
[----:B------:R-:W-:-:S03]  /*d880*/  PRMT R63, R224, 0x7772, RZ ;  /* 0x00007772e03f7816 */ /* 0x000fc600000000ff */
[----:B------:R-:W4:Y:S01]  /*d890*/  MUFU.EX2 R47, R153 ;  /* 0x00000099002f7308 */ /* 0x000f220000000800 */
[----:B------:R-:W-:Y:S02]  /*d8a0*/  ISETP.GT.U32.AND P4, PT, R63, UR13, PT ;  /* 0x0000000d3f007c0c */ /* 0x000fe4000bf84070 */
[----:B------:R-:W-:Y:S01]  /*d8b0*/  PRMT R63, R224, 0x7773, RZ ;  /* 0x00007773e03f7816 */ /* 0x000fe200000000ff */
[----:B------:R-:W-:-:S03]  /*d8c0*/  @!P5 HFMA2.BF16_V2 R50, -RZ.H0_H0, RZ.H0_H0, -R163.H0_H0 ;  /* 0x200000ffff32d231 */ /* 0x000fc600003409a3 */
[----:B------:R-:W-:Y:S02]  /*d8d0*/  ISETP.GT.U32.AND P3, PT, R63, UR13, PT ;  /* 0x0000000d3f007c0c */ /* 0x000fe4000bf64070 */
[----:B--2---:R-:W-:Y:S02]  /*d8e0*/  F2FP.BF16.F32.PACK_AB R159, R49, R57 ;  /* 0x00000039319f723e */ /* 0x004fe400000010ff */
[----:B------:R-:W-:Y:S02]  /*d8f0*/  @!P5 PRMT R163, R50, 0x5410, RZ ;  /* 0x0000541032a3d816 */ /* 0x000fe400000000ff */
[----:B----4-:R-:W-:Y:S01]  /*d900*/  F2FP.BF16.F32.PACK_AB R157, R47, R48 ;  /* 0x000000302f9d723e */ /* 0x010fe200000010ff */
[----:B------:R-:W-:Y:S01]  /*d910*/  FADD.FTZ R50, R156, R66 ;  /* 0x000000429c327221 */ /* 0x000fe20000010000 */
[----:B------:R-:W-:Y:S01]  /*d920*/  PRMT R158, R159, 0x7632, R158 ;  /* 0x000076329f9e7816 */ /* 0x000fe2000000009e */
[----:B------:R-:W-:Y:S01]  /*d930*/  IMAD.WIDE.U32 R178, R54, -0x2daee0ad, RZ ;  /* 0xd2511f5336b27825 */ /* 0x000fe200078e00ff */
[----:B------:R-:W-:-:S03]  /*d940*/  PRMT R156, R157, 0x7632, R156 ;  /* 0x000076329d9c7816 */ /* 0x000fc6000000009c */
[----:B------:R-:W-:Y:S01]  /*d950*/  @P2 HFMA2.BF16_V2 R45, -RZ.H0_H0, RZ.H0_H0, -R158.H0_H0 ;  /* 0x200000ffff2d2231 */ /* 0x000fe2000034099e */
[----:B------:R-:W-:Y:S01]  /*d960*/  LOP3.LUT R177, R228, UR4, R179, 0x96, !PT ;  /* 0x00000004e4b17c12 */ /* 0x000fe2000f8e96b3 */
[----:B------:R-:W-:Y:S01]  /*d970*/  @P3 HFMA2.BF16_V2 R31, -RZ.H0_H0, RZ.H0_H0, -R156.H0_H0 ;  /* 0x200000ffff1f3231 */ /* 0x000fe2000034099c */
[----:B------:R-:W-:Y:S01]  /*d980*/  PRMT R218, R159, 0x5410, R158 ;  /* 0x000054109fda7816 */ /* 0x000fe2000000009e */
[----:B------:R-:W-:Y:S01]  /*d990*/  IMAD.MOV.U32 R66, RZ, RZ, R187 ;  /* 0x000000ffff427224 */ /* 0x000fe200078e00bb */
[----:B------:R-:W-:Y:S01]  /*d9a0*/  @P2 PRMT R158, R45, 0x5410, RZ ;  /* 0x000054102d9e2816 */ /* 0x000fe200000000ff */
[----:B------:R-:W-:Y:S01]  /*d9b0*/  FADD.FTZ R54, R154, R50 ;  /* 0x000000329a367221 */ /* 0x000fe20000010000 */
[----:B------:R-:W-:Y:S02]  /*d9c0*/  LOP3.LUT R45, R177, 0xffff, RZ, 0xc0, !PT ;  /* 0x0000ffffb12d7812 */ /* 0x000fe400078ec0ff */
[----:B------:R-:W-:Y:S01]  /*d9d0*/  PRMT R187, R157, 0x5410, R156 ;  /* 0x000054109dbb7816 */ /* 0x000fe2000000009c */
[----:B------:R-:W-:Y:S01]  /*d9e0*/  MUFU.EX2 R50, R176 ;  /* 0x000000b000327308 */ /* 0x000fe20000000800 */
[----:B------:R-:W-:-:S03]  /*d9f0*/  @P3 PRMT R156, R31, 0x5410, RZ ;  /* 0x000054101f9c3816 */ /* 0x000fc600000000ff */
[----:B------:R-:W2:Y:S01]  /*da00*/  MUFU.EX2 R31, R199 ;  /* 0x000000c7001f7308 */ /* 0x000ea20000000800 */
[----:B------:R-:W-:Y:S01]  /*da10*/  SHF.R.U32.HI R45, RZ, 0x8, R45 ;  /* 0x00000008ff2d7819 */ /* 0x000fe2000001162d */
[----:B------:R-:W-:-:S03]  /*da20*/  @P4 HFMA2.BF16_V2 R44, -RZ.H0_H0, RZ.H0_H0, -R157.H0_H0 ;  /* 0x200000ffff2c4231 */ /* 0x000fc6000034099d */
[----:B------:R-:W-:Y:S02]  /*da30*/  LOP3.LUT R45, R45, 0xffff, RZ, 0xc0, !PT ;  /* 0x0000ffff2d2d7812 */ /* 0x000fe400078ec0ff */
[----:B------:R-:W-:Y:S02]  /*da40*/  @P4 PRMT R157, R44, 0x5410, RZ ;  /* 0x000054102c9d4816 */ /* 0x000fe400000000ff */
[----:B------:R-:W-:Y:S02]  /*da50*/  ISETP.LE.U32.AND P2, PT, R45, UR13, PT ;  /* 0x0000000d2d007c0c */ /* 0x000fe4000bf43070 */
[----:B------:R-:W-:Y:S01]  /*da60*/  LOP3.LUT R44, R177, 0xff, RZ, 0xc0, !PT ;  /* 0x000000ffb12c7812 */ /* 0x000fe200078ec0ff */
[----:B------:R-:W-:Y:S01]  /*da70*/  IMAD.MOV.U32 R132, RZ, RZ, R224 ;  /* 0x000000ffff847224 */ /* 0x000fe200078e00e0 */
[----:B--2---:R-:W-:Y:S02]  /*da80*/  F2FP.BF16.F32.PACK_AB R155, R50, R31 ;  /* 0x0000001f329b723e */ /* 0x004fe400000010ff */
[----:B------:R-:W-:Y:S01]  /*da90*/  ISETP.LE.U32.AND P4, PT, R44, UR13, PT ;  /* 0x0000000d2c007c0c */ /* 0x000fe2000bf83070 */
[----:B------:R-:W-:Y:S01]  /*daa0*/  IMAD.MOV.U32 R44, RZ, RZ, R178 ;  /* 0x000000ffff2c7224 */ /* 0x000fe200078e00b2 */
[----:B------:R-:W-:-:S02]  /*dab0*/  LOP3.LUT R132, R132, 0xff, RZ, 0xc0, !PT ;  /* 0x000000ff84847812 */ /* 0x000fc400078ec0ff */
[C---:B------:R-:W-:Y:S02]  /*dac0*/  PRMT R154, R155.reuse, 0x7632, R154 ;  /* 0x000076329b9a7816 */ /* 0x040fe4000000009a */
[----:B------:R-:W-:Y:S02]  /*dad0*/  ISETP.LE.U32.AND P5, PT, R132, UR13, PT ;  /* 0x0000000d84007c0c */ /* 0x000fe4000bfa3070 */
[----:B------:R-:W-:Y:S01]  /*dae0*/  LOP3.LUT R44, R44, 0xff, RZ, 0xc0, !PT ;  /* 0x000000ff2c2c7812 */ /* 0x000fe200078ec0ff */
[----:B------:R-:W-:Y:S01]  /*daf0*/  @!P2 HFMA2.BF16_V2 R23, -RZ.H0_H0, RZ.H0_H0, -R154.H0_H0 ;  /* 0x200000ffff17a231 */ /* 0x000fe2000034099a */
[----:B------:R-:W-:Y:S02]  /*db00*/  PRMT R176, R155, 0x5410, R154 ;  /* 0x000054109bb07816 */ /* 0x000fe4000000009a */
[----:B------:R-:W-:Y:S01]  /*db10*/  ISETP.LE.U32.AND P3, PT, R44, UR13, PT ;  /* 0x0000000d2c007c0c */ /* 0x000fe2000bf63070 */
[----:B------:R-:W-:Y:S01]  /*db20*/  @!P4 HFMA2.BF16_V2 R25, -RZ.H0_H0, RZ.H0_H0, -R155.H0_H0 ;  /* 0x200000ffff19c231 */ /* 0x000fe2000034099b */
[----:B------:R-:W-:Y:S01]  /*db30*/  @!P2 PRMT R154, R23, 0x5410, RZ ;  /* 0x00005410179aa816 */ /* 0x000fe200000000ff */
[----:B------:R-:W2:Y:S01]  /*db40*/  MUFU.EX2 R44, R174 ;  /* 0x000000ae002c7308 */ /* 0x000ea20000000800 */
[----:B------:R-:W-:-:S02]  /*db50*/  SHF.R.U32.HI R23, RZ, 0x18, R177 ;  /* 0x00000018ff177819 */ /* 0x000fc400000116b1 */
[----:B------:R-:W-:Y:S02]  /*db60*/  @!P4 PRMT R155, R25, 0x5410, RZ ;  /* 0x00005410199bc816 */ /* 0x000fe400000000ff */
[----:B------:R-:W-:Y:S01]  /*db70*/  ISETP.LE.U32.AND P4, PT, R23, UR13, PT ;  /* 0x0000000d17007c0c */ /* 0x000fe2000bf83070 */
[----:B------:R-:W-:Y:S01]  /*db80*/  @!P5 HFMA2.BF16_V2 R46, -RZ.H0_H0, RZ.H0_H0, -R159.H0_H0 ;  /* 0x200000ffff2ed231 */ /* 0x000fe2000034099f */
[----:B------:R-:W-:Y:S02]  /*db90*/  PRMT R23, R178, 0x7771, RZ ;  /* 0x00007771b2177816 */ /* 0x000fe400000000ff */
[----:B------:R-:W-:Y:S02]  /*dba0*/  PRMT R45, R177, 0x7632, R45 ;  /* 0x00007632b12d7816 */ /* 0x000fe4000000002d */
[----:B------:R-:W-:Y:S02]  /*dbb0*/  ISETP.GT.U32.AND P2, PT, R23, UR13, PT ;  /* 0x0000000d17007c0c */ /* 0x000fe4000bf44070 */
[----:B------:R-:W-:-:S02]  /*dbc0*/  LOP3.LUT R45, R45, 0xff, RZ, 0xc0, !PT ;  /* 0x000000ff2d2d7812 */ /* 0x000fc400078ec0ff */
[----:B------:R-:W-:Y:S02]  /*dbd0*/  @!P5 PRMT R159, R46, 0x5410, RZ ;  /* 0x000054102e9fd816 */ /* 0x000fe400000000ff */
[----:B------:R2:W-:Y:S01]  /*dbe0*/  MUFU.EX2 R46, R151 ;  /* 0x00000097002e7308 */ /* 0x0005e20000000800 */
[----:B------:R-:W-:-:S03]  /*dbf0*/  ISETP.LE.U32.AND P5, PT, R45, UR13, PT ;  /* 0x0000000d2d007c0c */ /* 0x000fc6000bfa3070 */
[----:B------:R4:W1:Y:S01]  /*dc00*/  MUFU.EX2 R45, R150 ;  /* 0x00000096002d7308 */ /* 0x0008620000000800 */
[----:B------:R-:W-:Y:S01]  /*dc10*/  FADD.FTZ R54, R152, R54 ;  /* 0x0000003698367221 */ /* 0x000fe20000010000 */
[----:B--2---:R-:W-:-:S04]  /*dc20*/  F2FP.BF16.F32.PACK_AB R151, R44, R55 ;  /* 0x000000372c97723e */ /* 0x004fc800000010ff */
[----:B----4-:R-:W-:Y:S01]  /*dc30*/  PRMT R150, R151, 0x7632, R150 ;  /* 0x0000763297967816 */ /* 0x010fe20000000096 */
[----:B------:R-:W-:-:S04]  /*dc40*/  FADD.FTZ R52, R52, R54 ;  /* 0x0000003634347221 */ /* 0x000fc80000010000 */
[----:B------:R-:W-:Y:S01]  /*dc50*/  @P2 HFMA2.BF16_V2 R19, -RZ.H0_H0, RZ.H0_H0, -R150.H0_H0 ;  /* 0x200000ffff132231 */ /* 0x000fe20000340996 */
[----:B------:R2:W-:Y:S01]  /*dc60*/  MUFU.EX2 R54, R173 ;  /* 0x000000ad00367308 */ /* 0x0005e20000000800 */
[----:B------:R-:W-:Y:S01]  /*dc70*/  FADD.FTZ R59, R53, R59 ;  /* 0x0000003b353b7221 */ /* 0x000fe20000010000 */
[----:B------:R-:W-:Y:S02]  /*dc80*/  @!P3 HFMA2.BF16_V2 R20, -RZ.H0_H0, RZ.H0_H0, -R151.H0_H0 ;  /* 0x200000ffff14b231 */ /* 0x000fe40000340997 */
[----:B------:R-:W4:Y:S01]  /*dc90*/  MUFU.EX2 R53, R149 ;  /* 0x0000009500357308 */ /* 0x000f220000000800 */
[----:B--2---:R-:W-:Y:S02]  /*dca0*/  PRMT R173, R151, 0x5410, R150 ;  /* 0x0000541097ad7816 */ /* 0x004fe40000000096 */
[----:B------:R-:W-:Y:S02]  /*dcb0*/  @P2 PRMT R150, R19, 0x5410, RZ ;  /* 0x0000541013962816 */ /* 0x000fe400000000ff */
[----:B------:R-:W-:-:S02]  /*dcc0*/  PRMT R19, R178, 0x7772, RZ ;  /* 0x00007772b2137816 */ /* 0x000fc400000000ff */
[----:B------:R-:W-:Y:S02]  /*dcd0*/  @!P3 PRMT R151, R20, 0x5410, RZ ;  /* 0x000054101497b816 */ /* 0x000fe400000000ff */
[----:B------:R-:W-:Y:S02]  /*dce0*/  ISETP.GT.U32.AND P3, PT, R19, UR13, PT ;  /* 0x0000000d13007c0c */ /* 0x000fe4000bf64070 */
[----:B------:R-:W-:-:S04]  /*dcf0*/  PRMT R19, R178, 0x7773, RZ ;  /* 0x00007773b2137816 */ /* 0x000fc800000000ff */
[----:B------:R-:W-:Y:S01]  /*dd00*/  ISETP.GT.U32.AND P2, PT, R19, UR13, PT ;  /* 0x0000000d13007c0c */ /* 0x000fe2000bf44070 */
[----:B------:R-:W2:Y:S01]  /*dd10*/  MUFU.EX2 R132, R172 ;  /* 0x000000ac00847308 */ /* 0x000ea20000000800 */
[----:B-1----:R-:W-:Y:S02]  /*dd20*/  F2FP.BF16.F32.PACK_AB R153, R45, R46 ;  /* 0x0000002e2d99723e */ /* 0x002fe400000010ff */
[----:B----4-:R-:W-:Y:S01]  /*dd30*/  F2FP.BF16.F32.PACK_AB R149, R53, R54 ;  /* 0x000000363595723e */ /* 0x010fe200000010ff */
[----:B------:R1:W-:Y:S01]  /*dd40*/  MUFU.EX2 R19, R148 ;  /* 0x0000009400137308 */ /* 0x0003e20000000800 */
[----:B------:R-:W-:-:S03]  /*dd50*/  PRMT R152, R153, 0x7632, R152 ;  /* 0x0000763299987816 */ /* 0x000fc60000000098 */
[----:B------:R-:W4:Y:S02]  /*dd60*/  MUFU.EX2 R20, R135 ;  /* 0x0000008700147308 */ /* 0x000f240000000800 */
[----:B------:R-:W-:Y:S02]  /*dd70*/  @!P4 HFMA2.BF16_V2 R21, -RZ.H0_H0, RZ.H0_H0, -R152.H0_H0 ;  /* 0x200000ffff15c231 */ /* 0x000fe40000340998 */
[----:B------:R-:W-:Y:S01]  /*dd80*/  FADD.FTZ R56, R56, R62 ;  /* 0x0000003e38387221 */ /* 0x000fe20000010000 */
[----:B-1----:R-:W-:-:S05]  /*dd90*/  PRMT R148, R149, 0x7632, R148 ;  /* 0x0000763295947816 */ /* 0x002fca0000000094 */
[----:B------:R-:W-:Y:S01]  /*dda0*/  @P2 HFMA2.BF16_V2 R17, -RZ.H0_H0, RZ.H0_H0, -R148.H0_H0 ;  /* 0x200000ffff112231 */ /* 0x000fe20000340994 */
[----:B------:R-:W-:Y:S02]  /*ddb0*/  PRMT R174, R153, 0x5410, R152 ;  /* 0x0000541099ae7816 */ /* 0x000fe40000000098 */
[----:B------:R-:W-:Y:S02]  /*ddc0*/  PRMT R172, R149, 0x5410, R148 ;  /* 0x0000541095ac7816 */ /* 0x000fe40000000094 */
[----:B------:R-:W-:Y:S02]  /*ddd0*/  @!P4 PRMT R152, R21, 0x5410, RZ ;  /* 0x000054101598c816 */ /* 0x000fe400000000ff */
[----:B------:R-:W-:Y:S01]  /*dde0*/  @P2 PRMT R148, R17, 0x5410, RZ ;  /* 0x0000541011942816 */ /* 0x000fe200000000ff */
[----:B--2---:R-:W-:Y:S01]  /*ddf0*/  FADD.FTZ R17, R132, R56 ;  /* 0x0000003884117221 */ /* 0x004fe20000010000 */
[----:B------:R-:W-:Y:S02]  /*de00*/  LOP3.LUT R21, R204, UR31, R61, 0x96, !PT ;  /* 0x0000001fcc157c12 */ /* 0x000fe4000f8e963d */
[----:B------:R-:W-:Y:S01]  /*de10*/  LOP3.LUT R60, R60, UR30, R141, 0x96, !PT ;  /* 0x0000001e3c3c7c12 */ /* 0x000fe2000f8e968d */
[----:B------:R-:W-:Y:S01]  /*de20*/  @P3 HFMA2.BF16_V2 R18, -RZ.H0_H0, RZ.H0_H0, -R149.H0_H0 ;  /* 0x200000ffff123231 */ /* 0x000fe20000340995 */
[C---:B----4-:R-:W-:Y:S01]  /*de30*/  F2FP.BF16.F32.PACK_AB R132, R20.reuse, R132 ;  /* 0x000000841484723e */ /* 0x050fe200000010ff */
[----:B------:R-:W-:Y:S01]  /*de40*/  FADD.FTZ R17, R20, R17 ;  /* 0x0000001114117221 */ /* 0x000fe20000010000 */
[----:B------:R-:W-:-:S02]  /*de50*/  IMAD.MOV.U32 R228, RZ, RZ, R192 ;  /* 0x000000ffffe47224 */ /* 0x000fc400078e00c0 */
[----:B------:R-:W-:Y:S02]  /*de60*/  @!P5 HFMA2.BF16_V2 R22, -RZ.H0_H0, RZ.H0_H0, -R153.H0_H0 ;  /* 0x200000ffff16d231 */ /* 0x000fe40000340999 */
[----:B------:R-:W-:Y:S01]  /*de70*/  IMAD.WIDE.U32 R20, R21, -0x2daee0ad, RZ ;  /* 0xd2511f5315147825 */ /* 0x000fe200078e00ff */
[----:B------:R-:W-:-:S03]  /*de80*/  @P3 PRMT R149, R18, 0x5410, RZ ;  /* 0x0000541012953816 */ /* 0x000fc600000000ff */
[----:B------:R-:W-:Y:S01]  /*de90*/  IMAD.MOV.U32 R229, RZ, RZ, R193 ;  /* 0x000000ffffe57224 */ /* 0x000fe200078e00c1 */
[----:B------:R-:W-:Y:S01]  /*dea0*/  F2FP.BF16.F32.PACK_AB R135, R134, R19 ;  /* 0x000000138687723e */ /* 0x000fe200000010ff */
[----:B------:R-:W-:-:S04]  /*deb0*/  IMAD.WIDE.U32 R60, R60, -0x2daee0ad, RZ ;  /* 0xd2511f533c3c7825 */ /* 0x000fc800078e00ff */
[----:B------:R-:W-:Y:S01]  /*dec0*/  FADD.FTZ R18, R19, R65 ;  /* 0x0000004113127221 */ /* 0x000fe20000010000 */
[----:B------:R-:W-:Y:S01]  /*ded0*/  LOP3.LUT R19, R228, UR27, R21, 0x96, !PT ;  /* 0x0000001be4137c12 */ /* 0x000fe2000f8e9615 */
[----:B------:R-:W-:Y:S01]  /*dee0*/  IMAD.MOV.U32 R25, RZ, RZ, R227 ;  /* 0x000000ffff197224 */ /* 0x000fe200078e00e3 */
[----:B------:R-:W-:Y:S01]  /*def0*/  LOP3.LUT R20, R20, UR25, R61, 0x96, !PT ;  /* 0x0000001914147c12 */ /* 0x000fe2000f8e963d */
[----:B------:R-:W-:Y:S01]  /*df00*/  MUFU.EX2 R64, R250 ;  /* 0x000000fa00407308 */ /* 0x000fe20000000800 */
[----:B------:R-:W-:Y:S01]  /*df10*/  @!P5 PRMT R153, R22, 0x5410, RZ ;  /* 0x000054101699d816 */ /* 0x000fe200000000ff */
[----:B------:R-:W-:-:S04]  /*df20*/  IMAD.WIDE.U32 R22, R19, -0x326172a9, RZ ;  /* 0xcd9e8d5713167825 */ /* 0x000fc800078e00ff */
[----:B------:R-:W-:Y:S01]  /*df30*/  FADD.FTZ R58, R58, R59 ;  /* 0x0000003b3a3a7221 */ /* 0x000fe20000010000 */
[----:B------:R-:W-:Y:S01]  /*df40*/  F2FP.BF16.F32.PACK_AB R62, R248, R249 ;  /* 0x000000f9f83e723e */ /* 0x000fe200000010ff */
[----:B------:R-:W-:Y:S01]  /*df50*/  FADD.FTZ R52, R51, R52 ;  /* 0x0000003433347221 */ /* 0x000fe20000010000 */
[----:B------:R-:W-:Y:S01]  /*df60*/  IMAD.WIDE.U32 R198, R20, -0x326172a9, RZ ;  /* 0xcd9e8d5714c67825 */ /* 0x000fe200078e00ff */
[----:B------:R-:W-:Y:S01]  /*df70*/  LOP3.LUT R19, R140, UR26, R23, 0x96, !PT ;  /* 0x0000001a8c137c12 */ /* 0x000fe2000f8e9617 */
[----:B------:R-:W1:Y:S01]  /*df80*/  LDC R56, c[0x0][0x448] ;  /* 0x00011200ff387b82 */ /* 0x000e620000000800 */
[----:B------:R3:W5:Y:S02]  /*df90*/  LDL.LU.64 R192, [R1+0x88] ;  /* 0x0000880001c07983 */ /* 0x0007640000300a00 */
[----:B------:R-:W-:Y:S01]  /*dfa0*/  LOP3.LUT R20, R22, UR22, R199, 0x96, !PT ;  /* 0x0000001616147c12 */ /* 0x000fe2000f8e96c7 */
[----:B------:R-:W-:-:S04]  /*dfb0*/  IMAD.WIDE.U32 R228, R19, -0x2daee0ad, RZ ;  /* 0xd2511f5313e47825 */ /* 0x000fc800078e00ff */
[----:B------:R-:W-:Y:S01]  /*dfc0*/  FADD.FTZ R18, R134, R18 ;  /* 0x0000001286127221 */ /* 0x000fe20000010000 */
[----:B------:R-:W-:Y:S01]  /*dfd0*/  FADD.FTZ R58, R48, R58 ;  /* 0x0000003a303a7221 */ /* 0x000fe20000010000 */
[----:B------:R-:W-:Y:S01]  /*dfe0*/  PRMT R61, R62, 0x7632, R61 ;  /* 0x000076323e3d7816 */ /* 0x000fe2000000003d */
[----:B------:R-:W-:Y:S01]  /*dff0*/  IMAD.WIDE.U32 R20, R20, -0x2daee0ad, RZ ;  /* 0xd2511f5314147825 */ /* 0x000fe200078e00ff */
[----:B------:R-:W-:-:S03]  /*e000*/  LOP3.LUT R19, R60, UR21, R229, 0x96, !PT ;  /* 0x000000153c137c12 */ /* 0x000fc6000f8e96e5 */
[----:B------:R-:W-:Y:S01]  /*e010*/  FADD.FTZ R57, R57, R52 ;  /* 0x0000003439397221 */ /* 0x000fe20000010000 */
[----:B------:R-:W-:Y:S01]  /*e020*/  MUFU.EX2 R51, R243 ;  /* 0x000000f300337308 */ /* 0x000fe20000000800 */
[----:B------:R3:W5:Y:S01]  /*e030*/  LDL.LU.64 R140, [R1+0x80] ;  /* 0x00008000018c7983 */ /* 0x0007620000300a00 */
        /* <DEDUP_REMOVED lines=11> */
[----:B------:R-:W-:-:S03]  /*e0f0*/  @!P3 HFMA2.BF16_V2 R16, -RZ.H0_H0, RZ.H0_H0, -R135.H0_H0 ;  /* 0x200000ffff10b231 */ /* 0x000fc60000340987 */
[----:B------:R-:W-:-:S07]  /*e100*/  PRMT R226, R135, 0x5410, R134 ;  /* 0x0000541087e27816 */ /* 0x000fce0000000086 */
[----:B------:R-:W-:Y:S01]  /*e110*/  @!P2 HFMA2.BF16_V2 R15, -RZ.H0_H0, RZ.H0_H0, -R134.H0_H0 ;  /* 0x200000ffff0fa231 */ /* 0x000fe20000340986 */
[----:B------:R-:W-:-:S04]  /*e120*/  PRMT R19, R227, 0x7632, R19 ;  /* 0x00007632e3137816 */ /* 0x000fc80000000013 */
[----:B------:R-:W-:Y:S02]  /*e130*/  @!P2 PRMT R134, R15, 0x5410, RZ ;  /* 0x000054100f86a816 */ /* 0x000fe400000000ff */
[----:B------:R-:W-:Y:S02]  /*e140*/  SHF.R.U32.HI R15, RZ, 0x18, R227 ;  /* 0x00000018ff0f7819 */ /* 0x000fe400000116e3 */
[----:B------:R-:W-:Y:S01]  /*e150*/  @!P3 PRMT R135, R16, 0x5410, RZ ;  /* 0x000054101087b816 */ /* 0x000fe200000000ff */
[----:B------:R-:W-:Y:S01]  /*e160*/  IMAD.MOV.U32 R16, RZ, RZ, R228 ;  /* 0x000000ffff107224 */ /* 0x000fe200078e00e4 */
[----:B------:R-:W-:Y:S01]  /*e170*/  LOP3.LUT R198, R198, UR17, R23, 0x96, !PT ;  /* 0x00000011c6c67c12 */ /* 0x000fe2000f8e9617 */
[----:B------:R-:W-:Y:S01]  /*e180*/  IMAD.MOV.U32 R23, RZ, RZ, R66 ;  /* 0x000000ffff177224 */ /* 0x000fe200078e0042 */
[----:B------:R-:W-:Y:S01]  /*e190*/  ISETP.LE.U32.AND P2, PT, R15, UR13, PT ;  /* 0x0000000d0f007c0c */ /* 0x000fe2000bf43070 */
[----:B------:R-:W2:Y:S01]  /*e1a0*/  MUFU.EX2 R66, R186 ;  /* 0x000000ba00427308 */ /* 0x000ea20000000800 */
[----:B------:R-:W-:-:S03]  /*e1b0*/  LOP3.LUT R19, R19, 0xff, RZ, 0xc0, !PT ;  /* 0x000000ff13137812 */ /* 0x000fc600078ec0ff */
[----:B------:R4:W3:Y:S01]  /*e1c0*/  MUFU.EX2 R15, R67 ;  /* 0x00000043000f7308 */ /* 0x0008e20000000800 */
[----:B------:R-:W-:Y:S02]  /*e1d0*/  ISETP.LE.U32.AND P5, PT, R19, UR13, PT ;  /* 0x0000000d13007c0c */ /* 0x000fe4000bfa3070 */
[----:B------:R-:W-:Y:S01]  /*e1e0*/  LOP3.LUT R16, R16, 0xff, RZ, 0xc0, !PT ;  /* 0x000000ff10107812 */ /* 0x000fe200078ec0ff */
[----:B------:R-:W-:-:S03]  /*e1f0*/  IMAD.WIDE.U32 R198, R198, -0x2daee0ad, RZ ;  /* 0xd2511f53c6c67825 */ /* 0x000fc600078e00ff */
[----:B------:R-:W-:Y:S02]  /*e200*/  ISETP.LE.U32.AND P4, PT, R16, UR13, PT ;  /* 0x0000000d10007c0c */ /* 0x000fe4000bf83070 */
[----:B----4-:R-:W-:Y:S01]  /*e210*/  PRMT R67, R132, 0x7632, R67 ;  /* 0x0000763284437816 */ /* 0x010fe20000000043 */
[----:B--2---:R-:W-:Y:S01]  /*e220*/  FADD.FTZ R18, R66, R18 ;  /* 0x0000001242127221 */ /* 0x004fe20000010000 */
[----:B------:R-:W-:-:S03]  /*e230*/  LOP3.LUT R186, R20, UR4, R199, 0x96, !PT ;  /* 0x0000000414ba7c12 */ /* 0x000fc6000f8e96c7 */
[----:B------:R-:W-:Y:S01]  /*e240*/  @!P2 HFMA2.BF16_V2 R13, -RZ.H0_H0, RZ.H0_H0, -R67.H0_H0 ;  /* 0x200000ffff0da231 */ /* 0x000fe20000340943 */
[----:B------:R-:W-:Y:S01]  /*e250*/  PRMT R16, R228, 0x7771, RZ ;  /* 0x00007771e4107816 */ /* 0x000fe200000000ff */
[----:B------:R-:W-:Y:S01]  /*e260*/  @!P5 HFMA2.BF16_V2 R14, -RZ.H0_H0, RZ.H0_H0, -R132.H0_H0 ;  /* 0x200000ffff0ed231 */ /* 0x000fe20000340984 */
[----:B---3--:R-:W-:Y:S02]  /*e270*/  F2FP.BF16.F32.PACK_AB R66, R15, R66 ;  /* 0x000000420f42723e */ /* 0x008fe400000010ff */
[----:B------:R-:W-:Y:S02]  /*e280*/  PRMT R225, R132, 0x5410, R67 ;  /* 0x0000541084e17816 */ /* 0x000fe40000000043 */
[----:B------:R-:W-:Y:S02]  /*e290*/  @!P2 PRMT R67, R13, 0x5410, RZ ;  /* 0x000054100d43a816 */ /* 0x000fe400000000ff */
[----:B------:R-:W-:Y:S01]  /*e2a0*/  LOP3.LUT R13, R186, 0xffff, RZ, 0xc0, !PT ;  /* 0x0000ffffba0d7812 */ /* 0x000fe200078ec0ff */
[----:B------:R-:W-:Y:S01]  /*e2b0*/  @!P4 HFMA2.BF16_V2 R12, -RZ.H0_H0, RZ.H0_H0, -R66.H0_H0 ;  /* 0x200000ffff0cc231 */ /* 0x000fe20000340942 */
[----:B------:R-:W-:-:S02]  /*e2c0*/  ISETP.GT.U32.AND P3, PT, R16, UR13, PT ;  /* 0x0000000d10007c0c */ /* 0x000fc4000bf64070 */
[----:B------:R-:W-:Y:S02]  /*e2d0*/  PRMT R65, R66, 0x7632, R65 ;  /* 0x0000763242417816 */ /* 0x000fe40000000041 */
[----:B------:R-:W-:Y:S02]  /*e2e0*/  @!P5 PRMT R132, R14, 0x5410, RZ ;  /* 0x000054100e84d816 */ /* 0x000fe400000000ff */
[----:B------:R-:W-:Y:S02]  /*e2f0*/  SHF.R.U32.HI R14, RZ, 0x8, R13 ;  /* 0x00000008ff0e7819 */ /* 0x000fe4000001160d */
[----:B------:R2:W3:Y:S02]  /*e300*/  MUFU.EX2 R13, R223 ;  /* 0x000000df000d7308 */ /* 0x0004e40000000800 */
[----:B------:R-:W-:-:S03]  /*e310*/  LOP3.LUT R14, R14, 0xffff, RZ, 0xc0, !PT ;  /* 0x0000ffff0e0e7812 */ /* 0x000fc600078ec0ff */
[----:B------:R-:W-:Y:S01]  /*e320*/  @P3 HFMA2.BF16_V2 R11, -RZ.H0_H0, RZ.H0_H0, -R65.H0_H0 ;  /* 0x200000ffff0b3231 */ /* 0x000fe20000340941 */
[----:B------:R-:W-:Y:S02]  /*e330*/  ISETP.LE.U32.AND P2, PT, R14, UR13, PT ;  /* 0x0000000d0e007c0c */ /* 0x000fe4000bf43070 */
[----:B--2---:R-:W-:Y:S02]  /*e340*/  PRMT R223, R66, 0x5410, R65 ;  /* 0x0000541042df7816 */ /* 0x004fe40000000041 */
[----:B------:R-:W-:Y:S02]  /*e350*/  @!P4 PRMT R66, R12, 0x5410, RZ ;  /* 0x000054100c42c816 */ /* 0x000fe400000000ff */
[----:B------:R-:W-:-:S04]  /*e360*/  PRMT R12, R228, 0x7772, RZ ;  /* 0x00007772e40c7816 */ /* 0x000fc800000000ff */
[----:B------:R-:W-:Y:S02]  /*e370*/  ISETP.GT.U32.AND P5, PT, R12, UR13, PT ;  /* 0x0000000d0c007c0c */ /* 0x000fe4000bfa4070 */
[----:B------:R-:W-:Y:S02]  /*e380*/  PRMT R12, R228, 0x7773, RZ ;  /* 0x00007773e40c7816 */ /* 0x000fe400000000ff */
[----:B------:R-:W-:Y:S02]  /*e390*/  @P3 PRMT R65, R11, 0x5410, RZ ;  /* 0x000054100b413816 */ /* 0x000fe400000000ff */
[----:B------:R-:W-:Y:S02]  /*e3a0*/  ISETP.GT.U32.AND P4, PT, R12, UR13, PT ;  /* 0x0000000d0c007c0c */ /* 0x000fe4000bf84070 */
[----:B------:R-:W-:Y:S01]  /*e3b0*/  LOP3.LUT R12, R186, 0xff, RZ, 0xc0, !PT ;  /* 0x000000ffba0c7812 */ /* 0x000fe200078ec0ff */
[----:B------:R-:W-:Y:S01]  /*e3c0*/  FADD.FTZ R11, R64, R17 ;  /* 0x00000011400b7221 */ /* 0x000fe20000010000 */
[----:B---3--:R-:W-:-:S02]  /*e3d0*/  F2FP.BF16.F32.PACK_AB R64, R13, R64 ;  /* 0x000000400d40723e */ /* 0x008fc400000010ff */
[----:B------:R-:W-:Y:S01]  /*e3e0*/  ISETP.LE.U32.AND P3, PT, R12, UR13, PT ;  /* 0x0000000d0c007c0c */ /* 0x000fe2000bf63070 */
[----:B------:R-:W-:Y:S01]  /*e3f0*/  FADD.FTZ R47, R47, R58 ;  /* 0x0000003a2f2f7221 */ /* 0x000fe20000010000 */
[----:B------:R-:W-:Y:S01]  /*e400*/  PRMT R63, R64, 0x7632, R63 ;  /* 0x00007632403f7816 */ /* 0x000fe2000000003f */
[----:B------:R-:W-:Y:S02]  /*e410*/  @!P2 HFMA2.BF16_V2 R7, -RZ.H0_H0, RZ.H0_H0, -R61.H0_H0 ;  /* 0x200000ffff07a231 */ /* 0x000fe4000034093d */
[----:B------:R-:W-:Y:S02]  /*e420*/  FADD.FTZ R47, R46, R47 ;  /* 0x0000002f2e2f7221 */ /* 0x000fe40000010000 */
[----:B------:R2:W-:Y:S01]  /*e430*/  MUFU.EX2 R46, R185 ;  /* 0x000000b9002e7308 */ /* 0x0005e20000000800 */
[----:B------:R-:W-:Y:S02]  /*e440*/  @P4 HFMA2.BF16_V2 R9, -RZ.H0_H0, RZ.H0_H0, -R63.H0_H0 ;  /* 0x200000ffff094231 */ /* 0x000fe4000034093f */
[----:B------:R-:W-:Y:S01]  /*e450*/  FADD.FTZ R57, R49, R57 ;  /* 0x0000003931397221 */ /* 0x000fe20000010000 */
[----:B------:R-:W-:Y:S01]  /*e460*/  PRMT R199, R64, 0x5410, R63 ;  /* 0x0000541040c77816 */ /* 0x000fe2000000003f */
[----:B------:R-:W-:Y:S01]  /*e470*/  FADD.FTZ R49, R45, R47 ;  /* 0x0000002f2d317221 */ /* 0x000fe20000010000 */
[----:B------:R-:W-:Y:S01]  /*e480*/  @P4 PRMT R63, R9, 0x5410, RZ ;  /* 0x00005410093f4816 */ /* 0x000fe200000000ff */
[----:B------:R-:W-:Y:S01]  /*e490*/  @!P3 HFMA2.BF16_V2 R8, -RZ.H0_H0, RZ.H0_H0, -R62.H0_H0 ;  /* 0x200000ffff08b231 */ /* 0x000fe2000034093e */
[----:B------:R-:W3:Y:S01]  /*e4a0*/  MUFU.EX2 R45, R241 ;  /* 0x000000f1002d7308 */ /* 0x000ee20000000800 */
[----:B--2---:R-:W-:-:S02]  /*e4b0*/  PRMT R185, R62, 0x5410, R61 ;  /* 0x000054103eb97816 */ /* 0x004fc4000000003d */
[----:B------:R-:W-:Y:S02]  /*e4c0*/  @!P2 PRMT R61, R7, 0x5410, RZ ;  /* 0x00005410073da816 */ /* 0x000fe400000000ff */
[----:B------:R-:W-:-:S04]  /*e4d0*/  PRMT R7, R198, 0x7771, RZ ;  /* 0x00007771c6077816 */ /* 0x000fc800000000ff */
[----:B------:R-:W-:Y:S02]  /*e4e0*/  ISETP.GT.U32.AND P4, PT, R7, UR13, PT ;  /* 0x0000000d07007c0c */ /* 0x000fe4000bf84070 */
[----:B------:R-:W-:Y:S02]  /*e4f0*/  PRMT R7, R198, 0x7772, RZ ;  /* 0x00007772c6077816 */ /* 0x000fe400000000ff */
[----:B------:R-:W-:Y:S02]  /*e500*/  @!P3 PRMT R62, R8, 0x5410, RZ ;  /* 0x00005410083eb816 */ /* 0x000fe400000000ff */
[----:B------:R-:W-:Y:S02]  /*e510*/  ISETP.GT.U32.AND P3, PT, R7, UR13, PT ;  /* 0x0000000d07007c0c */ /* 0x000fe4000bf64070 */
[----:B------:R-:W-:-:S04]  /*e520*/  PRMT R7, R198, 0x7773, RZ ;  /* 0x00007773c6077816 */ /* 0x000fc800000000ff */
[----:B------:R-:W-:Y:S02]  /*e530*/  ISETP.GT.U32.AND P2, PT, R7, UR13, PT ;  /* 0x0000000d07007c0c */ /* 0x000fe4000bf44070 */
[----:B---3--:R-:W-:Y:S01]  /*e540*/  F2FP.BF16.F32.PACK_AB R58, R45, R51 ;  /* 0x000000332d3a723e */ /* 0x008fe200000010ff */
[----:B------:R-:W-:-:S03]  /*e550*/  FADD.FTZ R31, R31, R57 ;  /* 0x000000391f1f7221 */ /* 0x000fc60000010000 */
[----:B------:R-:W-:Y:S01]  /*e560*/  PRMT R57, R58, 0x7632, R57 ;  /* 0x000076323a397816 */ /* 0x000fe20000000039 */
[----:B------:R-:W2:Y:S01]  /*e570*/  MUFU.EX2 R52, R245 ;  /* 0x000000f500347308 */ /* 0x000ea20000000800 */
[----:B------:R-:W-:-:S05]  /*e580*/  FADD.FTZ R50, R50, R31 ;  /* 0x0000001f32327221 */ /* 0x000fca0000010000 */
[----:B------:R-:W-:Y:S01]  /*e590*/  @P2 HFMA2.BF16_V2 R0, -RZ.H0_H0, RZ.H0_H0, -R57.H0_H0 ;  /* 0x200000ffff002231 */ /* 0x000fe20000340939 */
[----:B------:R-:W-:Y:S01]  /*e5a0*/  PRMT R31, R58, 0x5410, R57 ;  /* 0x000054103a1f7816 */ /* 0x000fe20000000039 */
[----:B------:R-:W-:Y:S03]  /*e5b0*/  MUFU.EX2 R47, R170 ;  /* 0x000000aa002f7308 */ /* 0x000fe60000000800 */
[----:B------:R-:W-:Y:S02]  /*e5c0*/  @P2 PRMT R57, R0, 0x5410, RZ ;  /* 0x0000541000392816 */ /* 0x000fe400000000ff */
[----:B------:R1:W3:Y:S01]  /*e5d0*/  MUFU.EX2 R0, R171 ;  /* 0x000000ab00007308 */ /* 0x0002e20000000800 */
[----:B--2---:R-:W-:Y:S01]  /*e5e0*/  F2FP.BF16.F32.PACK_AB R60, R46, R52 ;  /* 0x000000342e3c723e */ /* 0x004fe200000010ff */
[----:B-1----:R-:W-:-:S03]  /*e5f0*/  IMAD.WIDE R170, R56, -0x70, R206 ;  /* 0xffffff9038aa7825 */ /* 0x002fc600078e02ce */
[----:B------:R-:W-:Y:S01]  /*e600*/  PRMT R59, R60, 0x7632, R59 ;  /* 0x000076323c3b7816 */ /* 0x000fe2000000003b */
[----:B------:R-:W-:-:S04]  /*e610*/  IMAD.WIDE R170, R56, 0x70, R170 ;  /* 0x0000007038aa7825 */ /* 0x000fc800078e02aa */
[----:B------:R-:W-:Y:S02]  /*e620*/  @P4 HFMA2.BF16_V2 R5, -RZ.H0_H0, RZ.H0_H0, -R59.H0_H0 ;  /* 0x200000ffff054231 */ /* 0x000fe4000034093b */
[----:B------:R-:W-:-:S04]  /*e630*/  IMAD.WIDE R168, R56, -0x70, R170 ;  /* 0xffffff9038a87825 */ /* 0x000fc800078e02aa */
[----:B------:R-:W-:Y:S02]  /*e640*/  @P3 HFMA2.BF16_V2 R4, -RZ.H0_H0, RZ.H0_H0, -R58.H0_H0 ;  /* 0x200000ffff043231 */ /* 0x000fe4000034093a */
[----:B------:R-:W-:Y:S01]  /*e650*/  IMAD.MOV.U32 R12, RZ, RZ, R198 ;  /* 0x000000ffff0c7224 */ /* 0x000fe200078e00c6 */
[----:B------:R1:W-:Y:S01]  /*e660*/  STG.E.U16 desc[UR28][R168.64+-0x7e], R164 ;  /* 0xffff82a4a8007986 */ /* 0x0003e2000c10151c */
[----:B------:R-:W-:Y:S01]  /*e670*/  @P5 HFMA2.BF16_V2 R10, -RZ.H0_H0, RZ.H0_H0, -R64.H0_H0 ;  /* 0x200000ffff0a5231 */ /* 0x000fe20000340940 */
[----:B------:R-:W-:Y:S02]  /*e680*/  PRMT R179, R60, 0x5410, R59 ;  /* 0x000054103cb37816 */ /* 0x000fe4000000003b */
[----:B------:R-:W-:Y:S02]  /*e690*/  @P4 PRMT R59, R5, 0x5410, RZ ;  /* 0x00005410053b4816 */ /* 0x000fe400000000ff */
[----:B------:R-:W-:Y:S02]  /*e6a0*/  @P3 PRMT R58, R4, 0x5410, RZ ;  /* 0x00005410043a3816 */ /* 0x000fe400000000ff */
[----:B------:R-:W-:-:S02]  /*e6b0*/  LOP3.LUT R12, R12, 0xff, RZ, 0xc0, !PT ;  /* 0x000000ff0c0c7812 */ /* 0x000fc400078ec0ff */
[----:B------:R-:W-:Y:S02]  /*e6c0*/  @P5 PRMT R64, R10, 0x5410, RZ ;  /* 0x000054100a405816 */ /* 0x000fe400000000ff */
[----:B------:R-:W-:Y:S01]  /*e6d0*/  ISETP.LE.U32.AND P5, PT, R12, UR13, PT ;  /* 0x0000000d0c007c0c */ /* 0x000fe2000bfa3070 */
[----:B-1----:R-:W-:-:S04]  /*e6e0*/  IMAD.SHL.U32 R164, R56, 0x8, RZ ;  /* 0x0000000838a47824 */ /* 0x002fc800078e00ff */
[----:B------:R-:W-:Y:S01]  /*e6f0*/  IMAD.WIDE R4, R164, 0x2, R208 ;  /* 0x00000002a4047825 */ /* 0x000fe200078e02d0 */
[----:B------:R1:W-:Y:S03]  /*e700*/  STG.E.U16 desc[UR28][R168.64+-0x80], R165 ;  /* 0xffff80a5a8007986 */ /* 0x0003e6000c10151c */
[----:B------:R-:W-:-:S04]  /*e710*/  IMAD.WIDE R4, R56, 0x70, R4 ;  /* 0x0000007038047825 */ /* 0x000fc800078e0204 */
[----:B------:R-:W-:Y:S01]  /*e720*/  @!P5 HFMA2.BF16_V2 R6, -RZ.H0_H0, RZ.H0_H0, -R60.H0_H0 ;  /* 0x200000ffff06d231 */ /* 0x000fe2000034093c */
[----:B------:R-:W-:-:S04]  /*e730*/  PRMT R7, R242, 0x7773, RZ ;  /* 0x00007773f2077816 */ /* 0x000fc800000000ff */
[----:B------:R-:W-:Y:S02]  /*e740*/  @!P5 PRMT R60, R6, 0x5410, RZ ;  /* 0x00005410063cd816 */ /* 0x000fe400000000ff */
[----:B------:R-:W-:Y:S01]  /*e750*/  PRMT R6, R242, 0x7771, RZ ;  /* 0x00007771f2067816 */ /* 0x000fe200000000ff */
[----:B-1----:R-:W-:Y:S01]  /*e760*/  IMAD.WIDE R164, R164, 0x2, R4 ;  /* 0x00000002a4a47825 */ /* 0x002fe200078e0204 */
[----:B------:R-:W-:-:S03]  /*e770*/  PRMT R4, R186, 0x7632, R4 ;  /* 0x00007632ba047816 */ /* 0x000fc60000000004 */
[----:B------:R-:W-:Y:S01]  /*e780*/  IMAD.MOV.U32 R5, RZ, RZ, R242 ;  /* 0x000000ffff057224 */ /* 0x000fe200078e00f2 */
[----:B------:R-:W-:-:S04]  /*e790*/  LOP3.LUT R4, R4, 0xff, RZ, 0xc0, !PT ;  /* 0x000000ff04047812 */ /* 0x000fc800078ec0ff */
[----:B------:R-:W-:Y:S02]  /*e7a0*/  ISETP.LE.U32.AND P3, PT, R4, UR13, PT ;  /* 0x0000000d04007c0c */ /* 0x000fe4000bf63070 */
[----:B------:R-:W-:Y:S02]  /*e7b0*/  PRMT R4, R242, 0x7772, RZ ;  /* 0x00007772f2047816 */ /* 0x000fe400000000ff */
[----:B------:R-:W-:Y:S01]  /*e7c0*/  LOP3.LUT R5, R5, 0xff, RZ, 0xc0, !PT ;  /* 0x000000ff05057812 */ /* 0x000fe200078ec0ff */
[----:B------:R1:W-:Y:S01]  /*e7d0*/  STG.E.U16 desc[UR28][R170.64+-0x80], R240 ;  /* 0xffff80f0aa007986 */ /* 0x0003e2000c10151c */
[----:B------:R-:W-:Y:S02]  /*e7e0*/  PRMT R4, R4, 0x5410, R7 ;  /* 0x0000541004047816 */ /* 0x000fe40000000007 */
[----:B------:R-:W-:Y:S02]  /*e7f0*/  PRMT R7, R244, 0x7772, RZ ;  /* 0x00007772f4077816 */ /* 0x000fe400000000ff */
[----:B------:R-:W-:-:S02]  /*e800*/  PRMT R5, R5, 0x5410, R6 ;  /* 0x0000541005057816 */ /* 0x000fc40000000006 */
[----:B------:R-:W-:-:S04]  /*e810*/  LOP3.LUT R6, R175, 0xffff, RZ, 0xc0, !PT ;  /* 0x0000ffffaf067812 */ /* 0x000fc800078ec0ff */
[----:B------:R-:W-:Y:S01]  /*e820*/  SHF.R.U32.HI R6, RZ, 0x8, R6 ;  /* 0x00000008ff067819 */ /* 0x000fe20000011606 */
[----:B------:R-:W-:Y:S02]  /*e830*/  IMAD.MOV.U32 R8, RZ, RZ, R246 ;  /* 0x000000ffff087224 */ /* 0x000fe400078e00f6 */
[----:B------:R-:W-:Y:S01]  /*e840*/  FADD.FTZ R11, R13, R11 ;  /* 0x0000000b0d0b7221 */ /* 0x000fe20000010000 */
[----:B-1----:R-:W-:-:S04]  /*e850*/  PRMT R240, R244, 0x7773, RZ ;  /* 0x00007773f4f07816 */ /* 0x002fc800000000ff */
[----:B------:R-:W-:Y:S02]  /*e860*/  PRMT R240, R7, 0x5410, R240 ;  /* 0x0000541007f07816 */ /* 0x000fe400000000f0 */
[----:B------:R-:W-:-:S04]  /*e870*/  LOP3.LUT R7, R175, 0xff, RZ, 0xc0, !PT ;  /* 0x000000ffaf077812 */ /* 0x000fc800078ec0ff */
[----:B------:R-:W-:Y:S02]  /*e880*/  PRMT R6, R7, 0x5410, R6 ;  /* 0x0000541007067816 */ /* 0x000fe40000000006 */
[----:B------:R-:W-:Y:S02]  /*e890*/  PRMT R7, R175, 0x7632, R7 ;  /* 0x00007632af077816 */ /* 0x000fe40000000007 */
[----:B------:R-:W-:Y:S02]  /*e8a0*/  PRMT R13, R246, 0x7771, RZ ;  /* 0x00007771f60d7816 */ /* 0x000fe400000000ff */
[----:B------:R-:W-:Y:S02]  /*e8b0*/  LOP3.LUT R8, R8, 0xff, RZ, 0xc0, !PT ;  /* 0x000000ff08087812 */ /* 0x000fe400078ec0ff */
[----:B------:R-:W-:Y:S02]  /*e8c0*/  SHF.R.U32.HI R175, RZ, 0x18, R175 ;  /* 0x00000018ffaf7819 */ /* 0x000fe400000116af */
[----:B------:R-:W-:-:S02]  /*e8d0*/  LOP3.LUT R7, R7, 0xff, RZ, 0xc0, !PT ;  /* 0x000000ff07077812 */ /* 0x000fc400078ec0ff */
[----:B------:R-:W-:Y:S01]  /*e8e0*/  PRMT R13, R8, 0x5410, R13 ;  /* 0x00005410080d7816 */ /* 0x000fe2000000000d */
[----:B------:R-:W-:Y:S01]  /*e8f0*/  IMAD.U32 R8, RZ, RZ, UR13 ;  /* 0x0000000dff087e24 */ /* 0x000fe2000f8e00ff */
[----:B------:R-:W-:Y:S01]  /*e900*/  PRMT R7, R7, 0x5410, R175 ;  /* 0x0000541007077816 */ /* 0x000fe200000000af */
[----:B------:R-:W-:Y:S01]  /*e910*/  IMAD.U32 R175, RZ, RZ, UR7 ;  /* 0x00000007ffaf7e24 */ /* 0x000fe2000f8e00ff */
[----:B------:R-:W-:-:S04]  /*e920*/  LOP3.LUT R12, R238, 0xffff, RZ, 0xc0, !PT ;  /* 0x0000ffffee0c7812 */ /* 0x000fc800078ec0ff */
[----:B------:R-:W-:Y:S01]  /*e930*/  LOP3.LUT R175, R8, 0xff0000, R175, 0xf8, !PT ;  /* 0x00ff000008af7812 */ /* 0x000fe200078ef8af */
[----:B------:R-:W-:Y:S01]  /*e940*/  FADD.FTZ R15, R15, R18 ;  /* 0x000000120f0f7221 */ /* 0x000fe20000010000 */
[C---:B------:R-:W-:Y:S02]  /*e950*/  PRMT R14, R246.reuse, 0x7773, RZ ;  /* 0x00007773f60e7816 */ /* 0x040fe400000000ff */
[----:B------:R-:W-:Y:S02]  /*e960*/  PRMT R9, R246, 0x7772, RZ ;  /* 0x00007772f6097816 */ /* 0x000fe400000000ff */
[----:B------:R-:W-:Y:S02]  /*e970*/  SHF.R.U32.HI R12, RZ, 0x8, R12 ;  /* 0x00000008ff0c7819 */ /* 0x000fe4000001160c */
[----:B------:R-:W-:Y:S02]  /*e980*/  LOP3.LUT R8, R238, 0xff, RZ, 0xc0, !PT ;  /* 0x000000ffee087812 */ /* 0x000fe400078ec0ff */
[----:B------:R-:W-:Y:S01]  /*e990*/  HSET2.LE.AND R7, R7, R175, PT ;  /* 0x000000af07077233 */ /* 0x000fe20003803000 */
[----:B------:R-:W-:Y:S01]  /*e9a0*/  FADD.FTZ R15, R249, R15 ;  /* 0x0000000ff90f7221 */ /* 0x000fe20000010000 */
[----:B------:R-:W-:-:S02]  /*e9b0*/  PRMT R14, R9, 0x5410, R14 ;  /* 0x00005410090e7816 */ /* 0x000fc4000000000e */
[----:B------:R-:W-:Y:S02]  /*e9c0*/  PRMT R12, R8, 0x5410, R12 ;  /* 0x00005410080c7816 */ /* 0x000fe4000000000c */
[----:B------:R-:W-:Y:S02]  /*e9d0*/  PRMT R8, R238, 0x7632, R8 ;  /* 0x00007632ee087816 */ /* 0x000fe40000000008 */
[----:B------:R-:W-:Y:S02]  /*e9e0*/  LOP3.LUT R9, R184, R7, RZ, 0xc0, !PT ;  /* 0x00000007b8097212 */ /* 0x000fe400078ec0ff */
[----:B------:R-:W-:Y:S01]  /*e9f0*/  LOP3.LUT R184, R190, R188, RZ, 0xfc, !PT ;  /* 0x000000bcbeb87212 */ /* 0x000fe200078efcff */
[----:B------:R-:W-:Y:S01]  /*ea00*/  FADD.FTZ R48, R248, R15 ;  /* 0x0000000ff8307221 */ /* 0x000fe20000010000 */
[----:B---3--:R-:W-:Y:S01]  /*ea10*/  FADD.FTZ R11, R0, R11 ;  /* 0x0000000b000b7221 */ /* 0x008fe20000010000 */
[----:B------:R-:W-:Y:S02]  /*ea20*/  SHF.R.U32.HI R15, RZ, 0x18, R238 ;  /* 0x00000018ff0f7819 */ /* 0x000fe400000116ee */
[----:B------:R-:W-:-:S02]  /*ea30*/  LOP3.LUT R8, R8, 0xff, RZ, 0xc0, !PT ;  /* 0x000000ff08087812 */ /* 0x000fc400078ec0ff */
[--C-:B------:R-:W-:Y:S02]  /*ea40*/  HSET2.LE.AND R6, R6, R175.reuse, PT ;  /* 0x000000af06067233 */ /* 0x100fe40003803000 */
[----:B------:R-:W-:Y:S02]  /*ea50*/  LOP3.LUT R4, R4, 0xff00ff, RZ, 0xc0, !PT ;  /* 0x00ff00ff04047812 */ /* 0x000fe400078ec0ff */
[----:B------:R-:W-:Y:S02]  /*ea60*/  HSET2.LE.AND R5, R5, R175, PT ;  /* 0x000000af05057233 */ /* 0x000fe40003803000 */
[----:B------:R-:W-:Y:S02]  /*ea70*/  LEA R184, R184, UR5, 0x1 ;  /* 0x00000005b8b87c11 */ /* 0x000fe4000f8e08ff */
[C---:B------:R-:W-:Y:S01]  /*ea80*/  F2FP.BF16.F32.PACK_AB R0, R47.reuse, R0 ;  /* 0x000000002f00723e */ /* 0x040fe200000010ff */
[----:B------:R-:W-:Y:S01]  /*ea90*/  FADD.FTZ R47, R47, R11 ;  /* 0x0000000b2f2f7221 */ /* 0x000fe20000010000 */
[----:B------:R-:W-:-:S02]  /*eaa0*/  PRMT R15, R8, 0x5410, R15 ;  /* 0x00005410080f7816 */ /* 0x000fc4000000000f */
[----:B------:R-:W-:Y:S02]  /*eab0*/  LOP3.LUT R8, R236, R6, RZ, 0xc0, !PT ;  /* 0x00000006ec087212 */ /* 0x000fe400078ec0ff */
[--C-:B------:R-:W-:Y:S02]  /*eac0*/  HSET2.LE.AND R11, R4, R175.reuse, PT ;  /* 0x000000af040b7233 */ /* 0x100fe40003803000 */
[----:B------:R-:W-:Y:S02]  /*ead0*/  LOP3.LUT R10, R234, R5, RZ, 0xc0, !PT ;  /* 0x00000005ea0a7212 */ /* 0x000fe400078ec0ff */
[----:B------:R-:W1:Y:S01]  /*eae0*/  LDSM.16.MT88.4 R4, [R184+0x6000] ;  /* 0x00600000b804783b */ /* 0x000e620000004200 */
[----:B------:R-:W-:Y:S02]  /*eaf0*/  LOP3.LUT R17, R14, 0xff00ff, RZ, 0xc0, !PT ;  /* 0x00ff00ff0e117812 */ /* 0x000fe400078ec0ff */
[--C-:B------:R-:W-:Y:S02]  /*eb00*/  HSET2.LE.AND R16, R15, R175.reuse, PT ;  /* 0x000000af0f107233 */ /* 0x100fe40003803000 */
        /* <DEDUP_REMOVED lines=8> */
[-C--:B-1----:R-:W-:Y:S08]  /*eb90*/  HMMA.16816.F32.BF16 R68, R8, R4.reuse, R68 ;  /* 0x000000040844723c */ /* 0x082ff00000041844 */
[----:B------:R-:W-:Y:S01]  /*eba0*/  HMMA.16816.F32.BF16 R80, R12, R4, R80 ;  /* 0x000000040c50723c */ /* 0x000fe20000041850 */
[----:B------:R-:W-:-:S05]  /*ebb0*/  SEL R4, R202, 0xffffffe0, !P6 ;  /* 0xffffffe0ca047807 */ /* 0x000fca0007000000 */
[----:B------:R-:W-:-:S05]  /*ebc0*/  IMAD.IADD R5, R4, 0x1, R184 ;  /* 0x0000000104057824 */ /* 0x000fca00078e02b8 */
[----:B------:R-:W1:Y:S01]  /*ebd0*/  LDSM.16.MT88.4 R16, [R5+0x6000] ;  /* 0x006000000510783b */ /* 0x000e620000004200 */
[----:B------:R-:W-:Y:S01]  /*ebe0*/  IMAD.IADD R133, R133, 0x1, R184 ;  /* 0x0000000185857824 */ /* 0x000fe200078e02b8 */
[-C--:B------:R-:W-:Y:S04]  /*ebf0*/  HMMA.16816.F32.BF16 R88, R12, R6.reuse, R88 ;  /* 0x000000060c58723c */ /* 0x080fe80000041858 */
[----:B------:R-:W2:Y:S04]  /*ec00*/  LDSM.16.MT88.4 R20, [R133+0x6000] ;  /* 0x006000008514783b */ /* 0x000ea80000004200 */
[----:B------:R-:W-:Y:S01]  /*ec10*/  HMMA.16816.F32.BF16 R72, R8, R6, R72 ;  /* 0x000000060848723c */ /* 0x000fe20000041848 */
[----:B------:R-:W-:-:S07]  /*ec20*/  IMAD.IADD R6, R4, 0x1, R133 ;  /* 0x0000000104067824 */ /* 0x000fce00078e0285 */
[-C--:B-1----:R-:W-:Y:S08]  /*ec30*/  HMMA.16816.F32.BF16 R76, R8, R16.reuse, R76 ;  /* 0x00000010084c723c */ /* 0x082ff0000004184c */
[C---:B------:R-:W-:Y:S08]  /*ec40*/  HMMA.16816.F32.BF16 R96, R12.reuse, R16, R96 ;  /* 0x000000100c60723c */ /* 0x040ff00000041860 */
[-C--:B------:R-:W-:Y:S08]  /*ec50*/  HMMA.16816.F32.BF16 R104, R12, R18.reuse, R104 ;  /* 0x000000120c68723c */ /* 0x080ff00000041868 */
[----:B------:R-:W-:Y:S01]  /*ec60*/  HMMA.16816.F32.BF16 R84, R8, R18, R84 ;  /* 0x000000120854723c */ /* 0x000fe20000041854 */
[----:B------:R-:W1:Y:S01]  /*ec70*/  LDSM.16.MT88.4 R16, [R6+0x6000] ;  /* 0x006000000610783b */ /* 0x000e620000004200 */
[----:B------:R-:W-:-:S06]  /*ec80*/  PRMT R7, R26, 0x7772, RZ ;  /* 0x000077721a077816 */ /* 0x000fcc00000000ff */
[C---:B--2---:R-:W-:Y:S08]  /*ec90*/  HMMA.16816.F32.BF16 R92, R8.reuse, R20, R92 ;  /* 0x00000014085c723c */ /* 0x044ff0000004185c */
[C---:B------:R-:W-:Y:S08]  /*eca0*/  HMMA.16816.F32.BF16 R100, R8.reuse, R22, R100 ;  /* 0x000000160864723c */ /* 0x040ff00000041864 */
[C---:B-1----:R-:W-:Y:S08]  /*ecb0*/  HMMA.16816.F32.BF16 R108, R8.reuse, R16, R108 ;  /* 0x00000010086c723c */ /* 0x042ff0000004186c */
[----:B------:R-:W-:Y:S01]  /*ecc0*/  HMMA.16816.F32.BF16 R116, R8, R18, R116 ;  /* 0x000000120874723c */ /* 0x000fe20000041874 */
[----:B------:R-:W-:-:S02]  /*ecd0*/  PRMT R8, R26, 0x7773, RZ ;  /* 0x000077731a087816 */ /* 0x000fc400000000ff */
[C---:B------:R-:W-:Y:S02]  /*ece0*/  LOP3.LUT R11, R24.reuse, 0xffff, RZ, 0xc0, !PT ;  /* 0x0000ffff180b7812 */ /* 0x040fe400078ec0ff */
[----:B------:R-:W-:Y:S02]  /*ecf0*/  PRMT R7, R7, 0x5410, R8 ;  /* 0x0000541007077816 */ /* 0x000fe40000000008 */
[----:B------:R-:W-:Y:S02]  /*ed00*/  SHF.R.U32.HI R11, RZ, 0x8, R11 ;  /* 0x00000008ff0b7819 */ /* 0x000fe4000001160b */
[----:B------:R-:W-:-:S04]  /*ed10*/  LOP3.LUT R8, R24, 0xff, RZ, 0xc0, !PT ;  /* 0x000000ff18087812 */ /* 0x000fc800078ec0ff */
[----:B------:R-:W-:Y:S02]  /*ed20*/  PRMT R11, R8, 0x5410, R11 ;  /* 0x00005410080b7816 */ /* 0x000fe4000000000b */
[----:B------:R-:W-:Y:S01]  /*ed30*/  PRMT R8, R24, 0x7632, R8 ;  /* 0x0000763218087816 */ /* 0x000fe20000000008 */
[----:B------:R-:W-:Y:S01]  /*ed40*/  IMAD.MOV.U32 R9, RZ, RZ, R26 ;  /* 0x000000ffff097224 */ /* 0x000fe200078e001a */
[----:B------:R-:W-:Y:S02]  /*ed50*/  SHF.R.U32.HI R24, RZ, 0x18, R24 ;  /* 0x00000018ff187819 */ /* 0x000fe40000011618 */
[----:B------:R-:W-:Y:S02]  /*ed60*/  LOP3.LUT R8, R8, 0xff, RZ, 0xc0, !PT ;  /* 0x000000ff08087812 */ /* 0x000fe400078ec0ff */
[----:B------:R-:W-:Y:S02]  /*ed70*/  HSET2.LE.AND R11, R11, R175, PT ;  /* 0x000000af0b0b7233 */ /* 0x000fe40003803000 */
[----:B------:R-:W-:-:S02]  /*ed80*/  PRMT R10, R26, 0x7771, RZ ;  /* 0x000077711a0a7816 */ /* 0x000fc400000000ff */
[----:B------:R-:W-:Y:S02]  /*ed90*/  LOP3.LUT R9, R9, 0xff, RZ, 0xc0, !PT ;  /* 0x000000ff09097812 */ /* 0x000fe400078ec0ff */
[----:B------:R-:W-:Y:S02]  /*eda0*/  PRMT R24, R8, 0x5410, R24 ;  /* 0x0000541008187816 */ /* 0x000fe40000000018 */
[----:B------:R-:W-:Y:S02]  /*edb0*/  LOP3.LUT R7, R7, 0xff00ff, RZ, 0xc0, !PT ;  /* 0x00ff00ff07077812 */ /* 0x000fe400078ec0ff */
[----:B------:R-:W-:Y:S02]  /*edc0*/  PRMT R9, R9, 0x5410, R10 ;  /* 0x0000541009097816 */ /* 0x000fe4000000000a */
[----:B------:R-:W-:Y:S02]  /*edd0*/  LOP3.LUT R8, R232, R11, RZ, 0xc0, !PT ;  /* 0x0000000be8087212 */ /* 0x000fe400078ec0ff */
[----:B------:R-:W-:-:S02]  /*ede0*/  HSET2.LE.AND R24, R24, R175, PT ;  /* 0x000000af18187233 */ /* 0x000fc40003803000 */
[--C-:B------:R-:W-:Y:S01]  /*edf0*/  HSET2.LE.AND R11, R7, R175.reuse, PT ;  /* 0x000000af070b7233 */ /* 0x100fe20003803000 */
[C---:B------:R-:W-:Y:S01]  /*ee00*/  HMMA.16816.F32.BF16 R112, R12.reuse, R20, R112 ;  /* 0x000000140c70723c */ /* 0x040fe20000041870 */
[----:B------:R-:W-:Y:S02]  /*ee10*/  HSET2.LE.AND R10, R9, R175, PT ;  /* 0x000000af090a7233 */ /* 0x000fe40003803000 */
[----:B------:R-:W-:Y:S02]  /*ee20*/  LOP3.LUT R9, R231, R24, RZ, 0xc0, !PT ;  /* 0x00000018e7097212 */ /* 0x000fe400078ec0ff */
[----:B------:R-:W-:Y:S02]  /*ee30*/  LOP3.LUT R11, R27, R11, RZ, 0xc0, !PT ;  /* 0x0000000b1b0b7212 */ /* 0x000fe400078ec0ff */
[----:B------:R-:W1:Y:S01]  /*ee40*/  LDSM.16.MT88.4 R24, [R184+0x6800] ;  /* 0x00680000b818783b */ /* 0x000e620000004200 */
[C---:B------:R-:W-:Y:S03]  /*ee50*/  HMMA.16816.F32.BF16 R120, R12.reuse, R22, R120 ;  /* 0x000000160c78723c */ /* 0x040fe60000041878 */
[----:B------:R-:W2:Y:S05]  /*ee60*/  LDSM.16.MT88.4 R20, [R5+0x6800] ;  /* 0x006800000514783b */ /* 0x000eaa0000004200 */
[C---:B------:R-:W-:Y:S08]  /*ee70*/  HMMA.16816.F32.BF16 R124, R12.reuse, R16, R124 ;  /* 0x000000100c7c723c */ /* 0x040ff0000004187c */
[----:B------:R-:W-:Y:S01]  /*ee80*/  HMMA.16816.F32.BF16 R128, R12, R18, R128 ;  /* 0x000000120c80723c */ /* 0x000fe20000041880 */
[----:B------:R-:W3:Y:S04]  /*ee90*/  LDSM.16.MT88.4 R16, [R133+0x6800] ;  /* 0x006800008510783b */ /* 0x000ee80000004200 */
[----:B------:R-:W4:Y:S01]  /*eea0*/  LDSM.16.MT88.4 R12, [R6+0x6800] ;  /* 0x00680000060c783b */ /* 0x000f220000004200 */
[----:B------:R-:W-:-:S02]  /*eeb0*/  LOP3.LUT R10, R230, R10, RZ, 0xc0, !PT ;  /* 0x0000000ae60a7212 */ /* 0x000fc400078ec0ff */
[C---:B------:R-:W-:Y:S01]  /*eec0*/  LOP3.LUT R7, R35.reuse, 0xff, RZ, 0xc0, !PT ;  /* 0x000000ff23077812 */ /* 0x040fe200078ec0ff */
[----:B------:R4:W-:Y:S04]  /*eed0*/  STG.E.U16 desc[UR28][R170.64+-0x7e], R239 ;  /* 0xffff82efaa007986 */ /* 0x0009e8000c10151c */
        /* <DEDUP_REMOVED lines=8> */
[----:B------:R-:W-:-:S04]  /*ef60*/  LOP3.LUT R8, R35, 0xffff, RZ, 0xc0, !PT ;  /* 0x0000ffff23087812 */ /* 0x000fc800078ec0ff */
[----:B------:R-:W-:Y:S01]  /*ef70*/  SHF.R.U32.HI R8, RZ, 0x8, R8 ;  /* 0x00000008ff087819 */ /* 0x000fe20000011608 */
[----:B------:R-:W-:-:S03]  /*ef80*/  IMAD.MOV.U32 R239, RZ, RZ, R244 ;  /* 0x000000ffffef7224 */ /* 0x000fc600078e00f4 */
[----:B------:R-:W-:Y:S02]  /*ef90*/  PRMT R8, R7, 0x5410, R8 ;  /* 0x0000541007087816 */ /* 0x000fe40000000008 */
[----:B------:R-:W-:Y:S02]  /*efa0*/  PRMT R7, R35, 0x7632, R7 ;  /* 0x0000763223077816 */ /* 0x000fe40000000007 */
[----:B------:R-:W-:Y:S02]  /*efb0*/  PRMT R229, R244, 0x7771, RZ ;  /* 0x00007771f4e57816 */ /* 0x000fe400000000ff */
[----:B------:R-:W-:Y:S02]  /*efc0*/  LOP3.LUT R239, R239, 0xff, RZ, 0xc0, !PT ;  /* 0x000000ffefef7812 */ /* 0x000fe400078ec0ff */
[----:B------:R-:W-:Y:S02]  /*efd0*/  SHF.R.U32.HI R35, RZ, 0x18, R35 ;  /* 0x00000018ff237819 */ /* 0x000fe40000011623 */
[----:B------:R-:W-:-:S02]  /*efe0*/  LOP3.LUT R7, R7, 0xff, RZ, 0xc0, !PT ;  /* 0x000000ff07077812 */ /* 0x000fc400078ec0ff */
[----:B------:R-:W-:Y:S02]  /*eff0*/  PRMT R229, R239, 0x5410, R229 ;  /* 0x00005410efe57816 */ /* 0x000fe400000000e5 */
[----:B------:R-:W-:Y:S02]  /*f000*/  PRMT R7, R7, 0x5410, R35 ;  /* 0x0000541007077816 */ /* 0x000fe40000000023 */
[----:B------:R-:W-:Y:S02]  /*f010*/  LOP3.LUT R11, R240, 0xff00ff, RZ, 0xc0, !PT ;  /* 0x00ff00fff00b7812 */ /* 0x000fe400078ec0ff */
[--C-:B------:R-:W-:Y:S02]  /*f020*/  HSET2.LE.AND R8, R8, R175.reuse, PT ;  /* 0x000000af08087233 */ /* 0x100fe40003803000 */
[--C-:B------:R-:W-:Y:S02]  /*f030*/  HSET2.LE.AND R7, R7, R175.reuse, PT ;  /* 0x000000af07077233 */ /* 0x100fe40003803000 */
[----:B------:R-:W-:-:S02]  /*f040*/  HSET2.LE.AND R10, R229, R175, PT ;  /* 0x000000afe50a7233 */ /* 0x000fc40003803000 */
[----:B------:R-:W-:Y:S02]  /*f050*/  HSET2.LE.AND R11, R11, R175, PT ;  /* 0x000000af0b0b7233 */ /* 0x000fe40003803000 */
[----:B------:R-:W-:Y:S02]  /*f060*/  LOP3.LUT R8, R222, R8, RZ, 0xc0, !PT ;  /* 0x00000008de087212 */ /* 0x000fe400078ec0ff */
[----:B------:R-:W-:Y:S02]  /*f070*/  LOP3.LUT R9, R34, R7, RZ, 0xc0, !PT ;  /* 0x0000000722097212 */ /* 0x000fe400078ec0ff */
[----:B------:R-:W-:Y:S02]  /*f080*/  LOP3.LUT R10, R33, R10, RZ, 0xc0, !PT ;  /* 0x0000000a210a7212 */ /* 0x000fe400078ec0ff */
[----:B------:R-:W-:Y:S02]  /*f090*/  LOP3.LUT R11, R32, R11, RZ, 0xc0, !PT ;  /* 0x0000000b200b7212 */ /* 0x000fe400078ec0ff */
[C---:B------:R-:W-:Y:S01]  /*f0a0*/  PRMT R7, R228.reuse, 0x7773, RZ ;  /* 0x00007773e4077816 */ /* 0x040fe200000000ff */
[----:B------:R-:W-:Y:S04]  /*f0b0*/  LDSM.16.MT88.4 R32, [R6+0x7000] ;  /* 0x007000000620783b */ /* 0x000fe80000004200 */
[----:B------:R-:W-:Y:S01]  /*f0c0*/  HMMA.16816.F32.BF16 R108, R8, R12, R108 ;  /* 0x0000000c086c723c */ /* 0x000fe2000004186c */
[----:B------:R-:W-:Y:S01]  /*f0d0*/  IMAD.MOV.U32 R13, RZ, RZ, R228 ;  /* 0x000000ffff0d7224 */ /* 0x000fe200078e00e4 */
[----:B------:R-:W-:-:S04]  /*f0e0*/  PRMT R12, R228, 0x7771, RZ ;  /* 0x00007771e40c7816 */ /* 0x000fc800000000ff */
[----:B------:R-:W-:Y:S02]  /*f0f0*/  LOP3.LUT R13, R13, 0xff, RZ, 0xc0, !PT ;  /* 0x000000ff0d0d7812 */ /* 0x000fe400078ec0ff */
[----:B------:R-:W-:Y:S01]  /*f100*/  HMMA.16816.F32.BF16 R68, R8, R24, R68 ;  /* 0x000000180844723c */ /* 0x000fe20000041844 */
[----:B------:R-:W-:Y:S02]  /*f110*/  PRMT R24, R228, 0x7772, RZ ;  /* 0x00007772e4187816 */ /* 0x000fe400000000ff */
[----:B------:R-:W-:-:S05]  /*f120*/  PRMT R12, R13, 0x5410, R12 ;  /* 0x000054100d0c7816 */ /* 0x000fca000000000c */
[----:B------:R-:W-:Y:S01]  /*f130*/  HMMA.16816.F32.BF16 R72, R8, R26, R72 ;  /* 0x0000001a0848723c */ /* 0x000fe20000041848 */
[----:B------:R-:W-:-:S07]  /*f140*/  PRMT R7, R24, 0x5410, R7 ;  /* 0x0000541018077816 */ /* 0x000fce0000000007 */
[C---:B------:R-:W-:Y:S08]  /*f150*/  HMMA.16816.F32.BF16 R76, R8.reuse, R20, R76 ;  /* 0x00000014084c723c */ /* 0x040ff0000004184c */
[C---:B------:R-:W-:Y:S08]  /*f160*/  HMMA.16816.F32.BF16 R84, R8.reuse, R22, R84 ;  /* 0x000000160854723c */ /* 0x040ff00000041854 */
[C---:B------:R-:W-:Y:S08]  /*f170*/  HMMA.16816.F32.BF16 R92, R8.reuse, R16, R92 ;  /* 0x00000010085c723c */ /* 0x040ff0000004185c */
[C---:B------:R-:W-:Y:S08]  /*f180*/  HMMA.16816.F32.BF16 R100, R8.reuse, R18, R100 ;  /* 0x000000120864723c */ /* 0x040ff00000041864 */
[----:B------:R-:W-:Y:S01]  /*f190*/  HMMA.16816.F32.BF16 R116, R8, R14, R116 ;  /* 0x0000000e0874723c */ /* 0x000fe20000041874 */
[C---:B------:R-:W-:Y:S01]  /*f1a0*/  LOP3.LUT R9, R227.reuse, 0xffff, RZ, 0xc0, !PT ;  /* 0x0000ffffe3097812 */ /* 0x040fe200078ec0ff */
[----:B------:R-:W-:Y:S01]  /*f1b0*/  LDSM.16.MT88.4 R20, [R184+0x7000] ;  /* 0x00700000b814783b */ /* 0x000fe20000004200 */
[----:B------:R-:W-:-:S02]  /*f1c0*/  LOP3.LUT R10, R227, 0xff, RZ, 0xc0, !PT ;  /* 0x000000ffe30a7812 */ /* 0x000fc400078ec0ff */
[----:B------:R-:W-:Y:S01]  /*f1d0*/  SHF.R.U32.HI R9, RZ, 0x8, R9 ;  /* 0x00000008ff097819 */ /* 0x000fe20000011609 */
[----:B------:R-:W-:Y:S01]  /*f1e0*/  LDSM.16.MT88.4 R16, [R5+0x7000] ;  /* 0x007000000510783b */ /* 0x000fe20000004200 */
[----:B------:R-:W-:Y:S02]  /*f1f0*/  LOP3.LUT R27, R7, 0xff00ff, RZ, 0xc0, !PT ;  /* 0x00ff00ff071b7812 */ /* 0x000fe400078ec0ff */
[----:B------:R-:W-:Y:S02]  /*f200*/  PRMT R9, R10, 0x5410, R9 ;  /* 0x000054100a097816 */ /* 0x000fe40000000009 */
[----:B------:R-:W-:Y:S02]  /*f210*/  HSET2.LE.AND R26, R12, R175, PT ;  /* 0x000000af0c1a7233 */ /* 0x000fe40003803000 */
[----:B------:R-:W1:Y:S01]  /*f220*/  LDSM.16.MT88.4 R12, [R133+0x7000] ;  /* 0x00700000850c783b */ /* 0x000e620000004200 */
[C---:B------:R-:W-:Y:S02]  /*f230*/  PRMT R10, R224.reuse, 0x7773, RZ ;  /* 0x00007773e00a7816 */ /* 0x040fe400000000ff */
[----:B------:R-:W-:-:S02]  /*f240*/  PRMT R7, R224, 0x7772, RZ ;  /* 0x00007772e0077816 */ /* 0x000fc400000000ff */
[----:B------:R-:W-:Y:S02]  /*f250*/  PRMT R8, R227, 0x7632, R8 ;  /* 0x00007632e3087816 */ /* 0x000fe40000000008 */
[----:B------:R-:W-:Y:S02]  /*f260*/  PRMT R7, R7, 0x5410, R10 ;  /* 0x0000541007077816 */ /* 0x000fe4000000000a */
[----:B------:R-:W-:Y:S02]  /*f270*/  LOP3.LUT R10, R221, 0xffff, RZ, 0xc0, !PT ;  /* 0x0000ffffdd0a7812 */ /* 0x000fe400078ec0ff */
[----:B------:R-:W-:Y:S02]  /*f280*/  SHF.R.U32.HI R227, RZ, 0x18, R227 ;  /* 0x00000018ffe37819 */ /* 0x000fe400000116e3 */
[----:B------:R-:W-:Y:S02]  /*f290*/  LOP3.LUT R8, R8, 0xff, RZ, 0xc0, !PT ;  /* 0x000000ff08087812 */ /* 0x000fe400078ec0ff */
[----:B------:R-:W-:-:S02]  /*f2a0*/  SHF.R.U32.HI R10, RZ, 0x8, R10 ;  /* 0x00000008ff0a7819 */ /* 0x000fc4000001160a */
[----:B------:R-:W-:Y:S02]  /*f2b0*/  LOP3.LUT R11, R221, 0xff, RZ, 0xc0, !PT ;  /* 0x000000ffdd0b7812 */ /* 0x000fe400078ec0ff */
[----:B------:R-:W-:Y:S02]  /*f2c0*/  PRMT R8, R8, 0x5410, R227 ;  /* 0x0000541008087816 */ /* 0x000fe400000000e3 */
[--C-:B------:R-:W-:Y:S01]  /*f2d0*/  HSET2.LE.AND R24, R9, R175.reuse, PT ;  /* 0x000000af09187233 */ /* 0x100fe20003803000 */
[----:B------:R-:W-:Y:S01]  /*f2e0*/  IMAD.MOV.U32 R9, RZ, RZ, R224 ;  /* 0x000000ffff097224 */ /* 0x000fe200078e00e0 */
[----:B------:R-:W-:Y:S02]  /*f2f0*/  PRMT R10, R11, 0x5410, R10 ;  /* 0x000054100b0a7816 */ /* 0x000fe4000000000a */
[----:B------:R-:W-:Y:S02]  /*f300*/  PRMT R11, R221, 0x7632, R11 ;  /* 0x00007632dd0b7816 */ /* 0x000fe4000000000b */
[----:B------:R-:W-:-:S02]  /*f310*/  HSET2.LE.AND R25, R8, R175, PT ;  /* 0x000000af08197233 */ /* 0x000fc40003803000 */
[----:B------:R-:W-:Y:S02]  /*f320*/  SHF.R.U32.HI R221, RZ, 0x18, R221 ;  /* 0x00000018ffdd7819 */ /* 0x000fe400000116dd */
[----:B------:R-:W-:Y:S02]  /*f330*/  LOP3.LUT R11, R11, 0xff, RZ, 0xc0, !PT ;  /* 0x000000ff0b0b7812 */ /* 0x000fe400078ec0ff */
[----:B------:R-:W-:Y:S02]  /*f340*/  PRMT R8, R224, 0x7771, RZ ;  /* 0x00007771e0087816 */ /* 0x000fe400000000ff */
[----:B------:R-:W-:Y:S02]  /*f350*/  LOP3.LUT R9, R9, 0xff, RZ, 0xc0, !PT ;  /* 0x000000ff09097812 */ /* 0x000fe400078ec0ff */
[--C-:B------:R-:W-:Y:S02]  /*f360*/  HSET2.LE.AND R27, R27, R175.reuse, PT ;  /* 0x000000af1b1b7233 */ /* 0x100fe40003803000 */
[----:B------:R-:W-:-:S02]  /*f370*/  HSET2.LE.AND R10, R10, R175, PT ;  /* 0x000000af0a0a7233 */ /* 0x000fc40003803000 */
[----:B------:R-:W-:Y:S02]  /*f380*/  PRMT R11, R11, 0x5410, R221 ;  /* 0x000054100b0b7816 */ /* 0x000fe400000000dd */
[----:B------:R-:W-:Y:S02]  /*f390*/  PRMT R9, R9, 0x5410, R8 ;  /* 0x0000541009097816 */ /* 0x000fe40000000008 */
[----:B------:R-:W-:Y:S02]  /*f3a0*/  LOP3.LUT R7, R7, 0xff00ff, RZ, 0xc0, !PT ;  /* 0x00ff00ff07077812 */ /* 0x000fe400078ec0ff */
[----:B------:R-:W-:Y:S02]  /*f3b0*/  LOP3.LUT R27, R199, R27, RZ, 0xc0, !PT ;  /* 0x0000001bc71b7212 */ /* 0x000fe400078ec0ff */
        /* <DEDUP_REMOVED lines=8> */
[----:B------:R-:W-:Y:S02]  /*f440*/  LOP3.LUT R10, R218, R10, RZ, 0xc0, !PT ;  /* 0x0000000ada0a7212 */ /* 0x000fe400078ec0ff */
[----:B------:R-:W-:Y:S01]  /*f450*/  LOP3.LUT R11, R187, R11, RZ, 0xc0, !PT ;  /* 0x0000000bbb0b7212 */ /* 0x000fe200078ec0ff */
[-C--:B-1----:R-:W-:Y:S08]  /*f460*/  HMMA.16816.F32.BF16 R112, R24, R12.reuse, R112 ;  /* 0x0000000c1870723c */ /* 0x082ff00000041870 */
[----:B------:R-:W-:Y:S01]  /*f470*/  HMMA.16816.F32.BF16 R92, R8, R12, R92 ;  /* 0x0000000c085c723c */ /* 0x000fe2000004185c */
[----:B------:R-:W-:-:S07]  /*f480*/  IMAD.MOV.U32 R13, RZ, RZ, R198 ;  /* 0x000000ffff0d7224 */ /* 0x000fce00078e00c6 */
[C---:B------:R-:W-:Y:S08]  /*f490*/  HMMA.16816.F32.BF16 R80, R24.reuse, R20, R80 ;  /* 0x000000141850723c */ /* 0x040ff00000041850 */
[C---:B------:R-:W-:Y:S08]  /*f4a0*/  HMMA.16816.F32.BF16 R88, R24.reuse, R22, R88 ;  /* 0x000000161858723c */ /* 0x040ff00000041858 */
[C---:B------:R-:W-:Y:S08]  /*f4b0*/  HMMA.16816.F32.BF16 R96, R24.reuse, R16, R96 ;  /* 0x000000101860723c */ /* 0x040ff00000041860 */
[C---:B------:R-:W-:Y:S08]  /*f4c0*/  HMMA.16816.F32.BF16 R104, R24.reuse, R18, R104 ;  /* 0x000000121868723c */ /* 0x040ff00000041868 */
[C---:B------:R-:W-:Y:S08]  /*f4d0*/  HMMA.16816.F32.BF16 R120, R24.reuse, R14, R120 ;  /* 0x0000000e1878723c */ /* 0x040ff00000041878 */
[C---:B------:R-:W-:Y:S08]  /*f4e0*/  HMMA.16816.F32.BF16 R124, R24.reuse, R32, R124 ;  /* 0x00000020187c723c */ /* 0x040ff0000004187c */
[----:B------:R-:W-:Y:S01]  /*f4f0*/  HMMA.16816.F32.BF16 R128, R24, R34, R128 ;  /* 0x000000221880723c */ /* 0x000fe20000041880 */
[----:B------:R1:W-:Y:S01]  /*f500*/  LDSM.16.MT88.4 R24, [R5+0x7800] ;  /* 0x007800000518783b */ /* 0x0003e20000004200 */
[----:B------:R-:W-:-:S02]  /*f510*/  PRMT R187, R198, 0x7773, RZ ;  /* 0x00007773c6bb7816 */ /* 0x000fc400000000ff */
[----:B------:R-:W-:-:S04]  /*f520*/  PRMT R12, R198, 0x7772, RZ ;  /* 0x00007772c60c7816 */ /* 0x000fc800000000ff */
[----:B------:R-:W-:Y:S01]  /*f530*/  HMMA.16816.F32.BF16 R100, R8, R14, R100 ;  /* 0x0000000e0864723c */ /* 0x000fe20000041864 */
[----:B------:R-:W-:Y:S02]  /*f540*/  LOP3.LUT R14, R13, 0xff, RZ, 0xc0, !PT ;  /* 0x000000ff0d0e7812 */ /* 0x000fe400078ec0ff */
[----:B------:R-:W-:Y:S02]  /*f550*/  LOP3.LUT R13, R186, 0xff, RZ, 0xc0, !PT ;  /* 0x000000ffba0d7812 */ /* 0x000fe400078ec0ff */
[----:B------:R-:W-:-:S03]  /*f560*/  PRMT R7, R198, 0x7771, RZ ;  /* 0x00007771c6077816 */ /* 0x000fc600000000ff */
[----:B------:R-:W-:Y:S01]  /*f570*/  HMMA.16816.F32.BF16 R68, R8, R20, R68 ;  /* 0x000000140844723c */ /* 0x000fe20000041844 */
[----:B-1----:R-:W-:-:S07]  /*f580*/  LOP3.LUT R5, R186, 0xffff, RZ, 0xc0, !PT ;  /* 0x0000ffffba057812 */ /* 0x002fce00078ec0ff */
[----:B------:R-:W-:Y:S01]  /*f590*/  HMMA.16816.F32.BF16 R72, R8, R22, R72 ;  /* 0x000000160848723c */ /* 0x000fe20000041848 */
[----:B------:R1:W-:Y:S01]  /*f5a0*/  LDSM.16.MT88.4 R20, [R133+0x7800] ;  /* 0x007800008514783b */ /* 0x0003e20000004200 */
[----:B------:R-:W-:-:S03]  /*f5b0*/  SHF.R.U32.HI R5, RZ, 0x8, R5 ;  /* 0x00000008ff057819 */ /* 0x000fc60000011605 */
[----:B------:R-:W-:Y:S01]  /*f5c0*/  STG.E.U16 desc[UR28][R164.64+-0x80], R247 ;  /* 0xffff80f7a4007986 */ /* 0x000fe2000c10151c */
[----:B------:R-:W-:Y:S02]  /*f5d0*/  PRMT R187, R12, 0x5410, R187 ;  /* 0x000054100cbb7816 */ /* 0x000fe400000000bb */
[----:B------:R-:W-:Y:S01]  /*f5e0*/  HMMA.16816.F32.BF16 R76, R8, R16, R76 ;  /* 0x00000010084c723c */ /* 0x000fe2000004184c */
[----:B------:R-:W-:Y:S01]  /*f5f0*/  STG.E.U16 desc[UR28][R164.64+-0x7e], R251 ;  /* 0xffff82fba4007986 */ /* 0x000fe2000c10151c */
[----:B------:R-:W-:-:S03]  /*f600*/  PRMT R7, R14, 0x5410, R7 ;  /* 0x000054100e077816 */ /* 0x000fc60000000007 */
[----:B------:R-:W-:Y:S03]  /*f610*/  STG.E.U16 desc[UR28][R208.64+-0x70], R237 ;  /* 0xffff90edd0007986 */ /* 0x000fe6000c10151c */
[----:B------:R-:W-:Y:S01]  /*f620*/  HMMA.16816.F32.BF16 R84, R8, R18, R84 ;  /* 0x000000120854723c */ /* 0x000fe20000041854 */
[----:B------:R-:W2:Y:S04]  /*f630*/  LDSM.16.MT88.4 R16, [R184+0x7800] ;  /* 0x00780000b810783b */ /* 0x000ea80000004200 */
[----:B------:R-:W-:Y:S01]  /*f640*/  STG.E.U16 desc[UR28][R208.64+-0x6e], R30 ;  /* 0xffff921ed0007986 */ /* 0x000fe2000c10151c */
[----:B-1----:R-:W-:Y:S02]  /*f650*/  PRMT R133, R13, 0x5410, R5 ;  /* 0x000054100d857816 */ /* 0x002fe40000000005 */
[--C-:B------:R-:W-:Y:S01]  /*f660*/  SHF.R.U32.HI R5, RZ, 0x10, R186.reuse ;  /* 0x00000010ff057819 */ /* 0x100fe200000116ba */
[----:B------:R1:W-:Y:S01]  /*f670*/  STG.E.U16 desc[UR28][R168.64+-0x6e], R28 ;  /* 0xffff921ca8007986 */ /* 0x0003e2000c10151c */
[----:B------:R-:W-:-:S03]  /*f680*/  SHF.R.U32.HI R186, RZ, 0x18, R186 ;  /* 0x00000018ffba7819 */ /* 0x000fc600000116ba */
[----:B------:R3:W4:Y:S01]  /*f690*/  LDSM.16.MT88.4 R12, [R6+0x7800] ;  /* 0x00780000060c783b */ /* 0x0007220000004200 */
[----:B------:R-:W-:Y:S01]  /*f6a0*/  HMMA.16816.F32.BF16 R108, R8, R32, R108 ;  /* 0x00000020086c723c */ /* 0x000fe2000004186c */
[----:B------:R-:W-:Y:S02]  /*f6b0*/  HSET2.LE.AND R7, R7, R175, PT ;  /* 0x000000af07077233 */ /* 0x000fe40003803000 */
[----:B------:R2:W-:Y:S01]  /*f6c0*/  STG.E.U16 desc[UR28][R168.64+-0x70], R29 ;  /* 0xffff901da8007986 */ /* 0x0005e2000c10151c */
[----:B------:R-:W-:-:S04]  /*f6d0*/  LOP3.LUT R32, R177, 0xffff, RZ, 0xc0, !PT ;  /* 0x0000ffffb1207812 */ /* 0x000fc800078ec0ff */
[----:B------:R-:W-:Y:S01]  /*f6e0*/  HMMA.16816.F32.BF16 R116, R8, R34, R116 ;  /* 0x000000220874723c */ /* 0x000fe20000041874 */
[----:B------:R-:W-:Y:S01]  /*f6f0*/  IMAD.MOV.U32 R9, RZ, RZ, R178 ;  /* 0x000000ffff097224 */ /* 0x000fe200078e00b2 */
[----:B------:R-:W-:Y:S02]  /*f700*/  PRMT R11, R177, 0x7632, R11 ;  /* 0x00007632b10b7816 */ /* 0x000fe4000000000b */
[----:B-1----:R-:W-:Y:S02]  /*f710*/  LOP3.LUT R28, R5, 0xff, RZ, 0xc0, !PT ;  /* 0x000000ff051c7812 */ /* 0x002fe400078ec0ff */
[----:B---3--:R-:W-:Y:S02]  /*f720*/  LOP3.LUT R6, R187, 0xff00ff, RZ, 0xc0, !PT ;  /* 0x00ff00ffbb067812 */ /* 0x008fe400078ec0ff */
[----:B------:R-:W-:Y:S02]  /*f730*/  PRMT R28, R28, 0x5410, R186 ;  /* 0x000054101c1c7816 */ /* 0x000fe400000000ba */
[----:B------:R-:W-:-:S02]  /*f740*/  PRMT R5, R0, 0x7632, R5 ;  /* 0x0000763200057816 */ /* 0x000fc40000000005 */
[--C-:B------:R-:W-:Y:S02]  /*f750*/  HSET2.LE.AND R6, R6, R175.reuse, PT ;  /* 0x000000af06067233 */ /* 0x100fe40003803000 */
[----:B--2---:R-:W-:Y:S02]  /*f760*/  HSET2.LE.AND R29, R28, R175, PT ;  /* 0x000000af1c1d7233 */ /* 0x004fe40003803000 */
[----:B------:R-:W-:Y:S02]  /*f770*/  PRMT R30, R0, 0x5410, R5 ;  /* 0x00005410001e7816 */ /* 0x000fe40000000005 */
[----:B------:R-:W-:Y:S02]  /*f780*/  LOP3.LUT R31, R31, R6, RZ, 0xc0, !PT ;  /* 0x000000061f1f7212 */ /* 0x000fe400078ec0ff */
[C---:B------:R-:W-:Y:S02]  /*f790*/  PRMT R6, R178.reuse, 0x7773, RZ ;  /* 0x00007773b2067816 */ /* 0x040fe400000000ff */
[----:B------:R-:W-:-:S02]  /*f7a0*/  PRMT R8, R178, 0x7772, RZ ;  /* 0x00007772b2087816 */ /* 0x000fc400000000ff */
[----:B------:R-:W-:Y:S02]  /*f7b0*/  LOP3.LUT R29, R30, R29, RZ, 0xc0, !PT ;  /* 0x0000001d1e1d7212 */ /* 0x000fe400078ec0ff */
[----:B------:R-:W-:Y:S02]  /*f7c0*/  LOP3.LUT R10, R177, 0xff, RZ, 0xc0, !PT ;  /* 0x000000ffb10a7812 */ /* 0x000fe400078ec0ff */
[----:B------:R-:W-:Y:S02]  /*f7d0*/  LOP3.LUT R30, R179, R7, RZ, 0xc0, !PT ;  /* 0x00000007b31e7212 */ /* 0x000fe400078ec0ff */
[----:B------:R-:W-:Y:S02]  /*f7e0*/  SHF.R.U32.HI R177, RZ, 0x18, R177 ;  /* 0x00000018ffb17819 */ /* 0x000fe400000116b1 */
[----:B------:R-:W-:Y:S02]  /*f7f0*/  LOP3.LUT R11, R11, 0xff, RZ, 0xc0, !PT ;  /* 0x000000ff0b0b7812 */ /* 0x000fe400078ec0ff */
[----:B------:R-:W-:-:S02]  /*f800*/  PRMT R7, R178, 0x7771, RZ ;  /* 0x00007771b2077816 */ /* 0x000fc400000000ff */
[----:B------:R-:W-:Y:S02]  /*f810*/  LOP3.LUT R9, R9, 0xff, RZ, 0xc0, !PT ;  /* 0x000000ff09097812 */ /* 0x000fe400078ec0ff */
[----:B------:R-:W-:Y:S02]  /*f820*/  SHF.R.U32.HI R32, RZ, 0x8, R32 ;  /* 0x00000008ff207819 */ /* 0x000fe40000011620 */
[----:B------:R-:W-:Y:S02]  /*f830*/  PRMT R6, R8, 0x5410, R6 ;  /* 0x0000541008067816 */ /* 0x000fe40000000006 */
[----:B------:R-:W-:Y:S02]  /*f840*/  PRMT R11, R11, 0x5410, R177 ;  /* 0x000054100b0b7816 */ /* 0x000fe400000000b1 */
[----:B------:R-:W-:Y:S02]  /*f850*/  PRMT R7, R9, 0x5410, R7 ;  /* 0x0000541009077816 */ /* 0x000fe40000000007 */
[----:B------:R-:W-:-:S02]  /*f860*/  PRMT R8, R10, 0x5410, R32 ;  /* 0x000054100a087816 */ /* 0x000fc40000000020 */
[----:B------:R-:W-:Y:S02]  /*f870*/  LOP3.LUT R6, R6, 0xff00ff, RZ, 0xc0, !PT ;  /* 0x00ff00ff06067812 */ /* 0x000fe400078ec0ff */
[--C-:B------:R-:W-:Y:S02]  /*f880*/  HSET2.LE.AND R9, R11, R175.reuse, PT ;  /* 0x000000af0b097233 */ /* 0x100fe40003803000 */
[--C-:B------:R-:W-:Y:S02]  /*f890*/  HSET2.LE.AND R133, R133, R175.reuse, PT ;  /* 0x000000af85857233 */ /* 0x100fe40003803000 */
[--C-:B------:R-:W-:Y:S02]  /*f8a0*/  HSET2.LE.AND R8, R8, R175.reuse, PT ;  /* 0x000000af08087233 */ /* 0x100fe40003803000 */
[--C-:B------:R-:W-:Y:S02]  /*f8b0*/  HSET2.LE.AND R7, R7, R175.reuse, PT ;  /* 0x000000af07077233 */ /* 0x100fe40003803000 */
[----:B------:R-:W-:-:S02]  /*f8c0*/  HSET2.LE.AND R11, R6, R175, PT ;  /* 0x000000af060b7233 */ /* 0x000fc40003803000 */
[----:B------:R-:W-:Y:S02]  /*f8d0*/  ISETP.LE.U32.AND P2, PT, R186, UR13, PT ;  /* 0x0000000dba007c0c */ /* 0x000fe4000bf43070 */
[----:B------:R-:W-:Y:S02]  /*f8e0*/  LOP3.LUT R28, R185, R133, RZ, 0xc0, !PT ;  /* 0x00000085b91c7212 */ /* 0x000fe400078ec0ff */
[----:B------:R-:W-:Y:S02]  /*f8f0*/  LOP3.LUT R8, R176, R8, RZ, 0xc0, !PT ;  /* 0x00000008b0087212 */ /* 0x000fe400078ec0ff */
[----:B------:R-:W-:Y:S02]  /*f900*/  LOP3.LUT R9, R174, R9, RZ, 0xc0, !PT ;  /* 0x00000009ae097212 */ /* 0x000fe400078ec0ff */
[----:B------:R-:W-:Y:S02]  /*f910*/  LOP3.LUT R10, R173, R7, RZ, 0xc0, !PT ;  /* 0x00000007ad0a7212 */ /* 0x000fe400078ec0ff */
[----:B------:R-:W-:Y:S01]  /*f920*/  LOP3.LUT R11, R172, R11, RZ, 0xc0, !PT ;  /* 0x0000000bac0b7212 */ /* 0x000fe200078ec0ff */
[----:B------:R-:W-:Y:S01]  /*f930*/  IMAD.WIDE R6, R56, 0x70, R168 ;  /* 0x0000007038067825 */ /* 0x000fe200078e02a8 */
[----:B------:R-:W-:Y:S03]  /*f940*/  HMMA.16816.F32.BF16 R80, R28, R16, R80 ;  /* 0x000000101c50723c */ /* 0x000fe60000041850 */
[----:B------:R-:W-:-:S02]  /*f950*/  @!P3 HFMA2.BF16_V2 R2, -RZ.H0_H0, RZ.H0_H0, -R0.H0_H0 ;  /* 0x200000ffff02b231 */ /* 0x000fc40000340900 */
[----:B------:R-:W-:-:S03]  /*f960*/  @!P2 HFMA2.BF16_V2 R3, -RZ.H0_H0, RZ.H0_H0, -R5.H0_H0 ;  /* 0x200000ffff03a231 */ /* 0x000fc60000340905 */
[----:B------:R-:W-:Y:S01]  /*f970*/  HMMA.16816.F32.BF16 R68, R8, R16, R68 ;  /* 0x000000100844723c */ /* 0x000fe20000041844 */
[----:B------:R-:W-:Y:S01]  /*f980*/  IMAD.WIDE R16, R56, -0x70, R6 ;  /* 0xffffff9038107825 */ /* 0x000fe200078e0206 */
[----:B------:R-:W-:Y:S02]  /*f990*/  @!P3 PRMT R0, R2, 0x5410, RZ ;  /* 0x000054100200b816 */ /* 0x000fe400000000ff */
[----:B------:R-:W-:Y:S01]  /*f9a0*/  @!P2 PRMT R5, R3, 0x5410, RZ ;  /* 0x000054100305a816 */ /* 0x000fe200000000ff */
[----:B------:R-:W-:-:S03]  /*f9b0*/  IMAD.WIDE R2, R56, 0x70, R16 ;  /* 0x0000007038027825 */ /* 0x000fc600078e0210 */
[-C--:B----4-:R-:W-:Y:S01]  /*f9c0*/  HMMA.16816.F32.BF16 R124, R28, R12.reuse, R124 ;  /* 0x0000000c1c7c723c */ /* 0x090fe2000004187c */
[----:B------:R-:W-:Y:S04]  /*f9d0*/  STG.E.U16 desc[UR28][R170.64+-0x70], R167 ;  /* 0xffff90a7aa007986 */ /* 0x000fe8000c10151c */
[----:B------:R-:W-:Y:S03]  /*f9e0*/  STG.E.U16 desc[UR28][R170.64+-0x6e], R166 ;  /* 0xffff92a6aa007986 */ /* 0x000fe6000c10151c */
[----:B------:R-:W-:Y:S01]  /*f9f0*/  HMMA.16816.F32.BF16 R108, R8, R12, R108 ;  /* 0x0000000c086c723c */ /* 0x000fe2000004186c */
[C---:B------:R-:W-:Y:S01]  /*fa00*/  IMAD.WIDE R12, R56.reuse, -0x70, R2 ;  /* 0xffffff90380c7825 */ /* 0x040fe200078e0202 */
        /* <DEDUP_REMOVED lines=9> */
[----:B------:R-:W-:Y:S04]  /*faa0*/  STG.E.U16 desc[UR28][R164.64+-0x5e], R142 ;  /* 0xffffa28ea4007986 */ /* 0x000fe8000c10151c */
[----:B------:R-:W-:Y:S04]  /*fab0*/  STG.E.U16 desc[UR28][R208.64+-0x50], R37 ;  /* 0xffffb025d0007986 */ /* 0x000fe8000c10151c */
[----:B------:R-:W-:Y:S04]  /*fac0*/  STG.E.U16 desc[UR28][R208.64+-0x4e], R36 ;  /* 0xffffb224d0007986 */ /* 0x000fe8000c10151c */
[----:B------:R-:W-:Y:S01]  /*fad0*/  STG.E.U16 desc[UR28][R16.64+-0x50], R43 ;  /* 0xffffb02b10007986 */ /* 0x000fe2000c10151c */
[----:B-1----:R-:W-:-:S03]  /*fae0*/  IMAD.WIDE R6, R56, 0x70, R12 ;  /* 0x0000007038067825 */ /* 0x002fc600078e020c */
        /* <DEDUP_REMOVED lines=8> */
[----:B-1----:R-:W-:-:S03]  /*fb70*/  IMAD.WIDE R2, R56, -0x70, R6 ;  /* 0xffffff9038027825 */ /* 0x002fc600078e0206 */
[----:B------:R1:W-:Y:S04]  /*fb80*/  STG.E.U16 desc[UR28][R12.64+-0x3e], R160 ;  /* 0xffffc2a00c007986 */ /* 0x0003e8000c10151c */
[----:B------:R-:W-:Y:S04]  /*fb90*/  STG.E.U16 desc[UR28][R6.64+-0x40], R135 ;  /* 0xffffc08706007986 */ /* 0x000fe8000c10151c */
[----:B------:R2:W-:Y:S04]  /*fba0*/  STG.E.U16 desc[UR28][R6.64+-0x3e], R134 ;  /* 0xffffc28606007986 */ /* 0x0005e8000c10151c */
[----:B------:R-:W-:Y:S04]  /*fbb0*/  STG.E.U16 desc[UR28][R164.64+-0x40], R132 ;  /* 0xffffc084a4007986 */ /* 0x000fe8000c10151c */
[----:B------:R-:W-:Y:S01]  /*fbc0*/  STG.E.U16 desc[UR28][R164.64+-0x3e], R67 ;  /* 0xffffc243a4007986 */ /* 0x000fe2000c10151c */
[----:B-1----:R-:W-:-:S03]  /*fbd0*/  IMAD.WIDE R12, R56, 0x70, R2 ;  /* 0x00000070380c7825 */ /* 0x002fc600078e0202 */
[----:B------:R-:W-:Y:S01]  /*fbe0*/  STG.E.U16 desc[UR28][R208.64+-0x30], R159 ;  /* 0xffffd09fd0007986 */ /* 0x000fe2000c10151c */
[----:B--2---:R-:W-:-:S03]  /*fbf0*/  IMAD.WIDE R6, R56, -0x70, R12 ;  /* 0xffffff9038067825 */ /* 0x004fc600078e020c */
[----:B------:R-:W-:Y:S04]  /*fc00*/  STG.E.U16 desc[UR28][R208.64+-0x2e], R158 ;  /* 0xffffd29ed0007986 */ /* 0x000fe8000c10151c */
[----:B------:R-:W-:Y:S04]  /*fc10*/  STG.E.U16 desc[UR28][R2.64+-0x30], R157 ;  /* 0xffffd09d02007986 */ /* 0x000fe8000c10151c */
[----:B------:R1:W-:Y:S01]  /*fc20*/  STG.E.U16 desc[UR28][R2.64+-0x2e], R156 ;  /* 0xffffd29c02007986 */ /* 0x0003e2000c10151c */
[----:B------:R-:W-:Y:S01]  /*fc30*/  FADD.FTZ R49, R54, R49 ;  /* 0x0000003136317221 */ /* 0x000fe20000010000 */
[----:B------:R-:W-:-:S02]  /*fc40*/  FADD.FTZ R47, R51, R47 ;  /* 0x0000002f332f7221 */ /* 0x000fc40000010000 */
[----:B------:R-:W-:Y:S01]  /*fc50*/  STG.E.U16 desc[UR28][R12.64+-0x30], R66 ;  /* 0xffffd0420c007986 */ /* 0x000fe2000c10151c */
[----:B------:R-:W-:-:S03]  /*fc60*/  FADD.FTZ R48, R52, R48 ;  /* 0x0000003034307221 */ /* 0x000fc60000010000 */
[----:B------:R2:W-:Y:S01]  /*fc70*/  STG.E.U16 desc[UR28][R12.64+-0x2e], R65 ;  /* 0xffffd2410c007986 */ /* 0x0005e2000c10151c */
[----:B------:R-:W-:-:S03]  /*fc80*/  FADD.FTZ R50, R55, R50 ;  /* 0x0000003237327221 */ /* 0x000fc60000010000 */
[----:B------:R-:W-:Y:S04]  /*fc90*/  STG.E.U16 desc[UR28][R164.64+-0x30], R64 ;  /* 0xffffd040a4007986 */ /* 0x000fe8000c10151c */
[----:B------:R-:W-:Y:S01]  /*fca0*/  STG.E.U16 desc[UR28][R164.64+-0x2e], R63 ;  /* 0xffffd23fa4007986 */ /* 0x000fe2000c10151c */
[----:B------:R-:W-:-:S03]  /*fcb0*/  FADD.FTZ R251, R53, R49 ;  /* 0x0000003135fb7221 */ /* 0x000fc60000010000 */
[----:B------:R-:W-:Y:S01]  /*fcc0*/  STG.E.U16 desc[UR28][R208.64+-0x20], R155 ;  /* 0xffffe09bd0007986 */ /* 0x000fe2000c10151c */
[----:B-1----:R-:W-:-:S03]  /*fcd0*/  IMAD.WIDE R2, R56, 0x70, R6 ;  /* 0x0000007038027825 */ /* 0x002fc600078e0206 */
[----:B------:R-:W-:Y:S04]  /*fce0*/  STG.E.U16 desc[UR28][R208.64+-0x1e], R154 ;  /* 0xffffe29ad0007986 */ /* 0x000fe8000c10151c */
[----:B------:R-:W-:Y:S01]  /*fcf0*/  STG.E.U16 desc[UR28][R6.64+-0x20], R153 ;  /* 0xffffe09906007986 */ /* 0x000fe2000c10151c */
[----:B--2---:R-:W-:-:S03]  /*fd00*/  IMAD.WIDE R12, R56, -0x70, R2 ;  /* 0xffffff90380c7825 */ /* 0x004fc600078e0202 */
[----:B------:R-:W-:Y:S01]  /*fd10*/  STG.E.U16 desc[UR28][R6.64+-0x1e], R152 ;  /* 0xffffe29806007986 */ /* 0x000fe2000c10151c */
[----:B------:R-:W-:-:S03]  /*fd20*/  FADD.FTZ R252, R46, R48 ;  /* 0x000000302efc7221 */ /* 0x000fc60000010000 */
[----:B------:R-:W-:Y:S04]  /*fd30*/  STG.E.U16 desc[UR28][R2.64+-0x20], R62 ;  /* 0xffffe03e02007986 */ /* 0x000fe8000c10151c */
[----:B------:R1:W-:Y:S01]  /*fd40*/  STG.E.U16 desc[UR28][R2.64+-0x1e], R61 ;  /* 0xffffe23d02007986 */ /* 0x0003e2000c10151c */
[----:B------:R-:W-:-:S03]  /*fd50*/  FADD.FTZ R250, R44, R50 ;  /* 0x000000322cfa7221 */ /* 0x000fc60000010000 */
[----:B------:R2:W-:Y:S04]  /*fd60*/  STG.E.U16 desc[UR28][R164.64+-0x20], R0 ;  /* 0xffffe000a4007986 */ /* 0x0005e8000c10151c */
[----:B------:R-:W-:Y:S04]  /*fd70*/  STG.E.U16 desc[UR28][R164.64+-0x1e], R5 ;  /* 0xffffe205a4007986 */ /* 0x000fe8000c10151c */
[----:B------:R-:W-:Y:S04]  /*fd80*/  STG.E.U16 desc[UR28][R208.64+-0x10], R151 ;  /* 0xfffff097d0007986 */ /* 0x000fe8000c10151c */
[----:B------:R-:W-:Y:S04]  /*fd90*/  STG.E.U16 desc[UR28][R208.64+-0xe], R150 ;  /* 0xfffff296d0007986 */ /* 0x000fe8000c10151c */
[----:B------:R-:W-:Y:S01]  /*fda0*/  STL [R1+0x64], R251 ;  /* 0x000064fb01007387 */ /* 0x000fe20000100800 */
[----:B-1----:R-:W-:-:S04]  /*fdb0*/  IMAD.WIDE R2, R56, 0x70, R12 ;  /* 0x0000007038027825 */ /* 0x002fc800078e020c */
[----:B--2---:R-:W-:Y:S01]  /*fdc0*/  FADD.FTZ R0, R45, R47 ;  /* 0x0000002f2d007221 */ /* 0x004fe20000010000 */
[----:B------:R-:W-:Y:S04]  /*fdd0*/  STG.E.U16 desc[UR28][R12.64+-0x10], R149 ;  /* 0xfffff0950c007986 */ /* 0x000fe8000c10151c */
[----:B------:R-:W-:Y:S04]  /*fde0*/  STG.E.U16 desc[UR28][R12.64+-0xe], R148 ;  /* 0xfffff2940c007986 */ /* 0x000fe8000c10151c */
[----:B------:R1:W-:Y:S01]  /*fdf0*/  STL [R1+0x60], R0 ;  /* 0x0000600001007387 */ /* 0x0003e20000100800 */
        /* <DEDUP_REMOVED lines=17> */
[----:B------:R-:W-:Y:S01]  /*ff10*/  HMMA.16816.F32.BF16 R116, R8, R14, R116 ;  /* 0x0000000e0874723c */ /* 0x000fe20000041874 */
[----:B------:R-:W-:Y:S01]  /*ff20*/  IADD3 R137, P2, PT, R208, -0x100, RZ ;  /* 0xffffff00d0897810 */ /* 0x000fe20007f5e0ff */
[----:B-1----:R-:W-:-:S02]  /*ff30*/  IMAD.MOV.U32 R0, RZ, RZ, R180 ;  /* 0x000000ffff007224 */ /* 0x002fc400078e00b4 */
[----:B--2---:R-:W-:Y:S01]  /*ff40*/  IMAD.MOV.U32 R2, RZ, RZ, R181 ;  /* 0x000000ffff027224 */ /* 0x004fe200078e00b5 */
[----:B------:R-:W-:Y:S01]  /*ff50*/  IADD3.X R138, PT, PT, R209, -0x1, RZ, P2, !PT ;  /* 0xffffffffd18a7810 */ /* 0x000fe200017fe4ff */
[----:B------:R-:W-:Y:S02]  /*ff60*/  IMAD.MOV.U32 R3, RZ, RZ, R182 ;  /* 0x000000ffff037224 */ /* 0x000fe400078e00b6 */
[----:B------:R-:W-:Y:S01]  /*ff70*/  IMAD.MOV.U32 R132, RZ, RZ, R183 ;  /* 0x000000ffff847224 */ /* 0x000fe200078e00b7 */
[----:B---3--:R-:W-:Y:S11]  /*ff80*/  BRA.U !UP0, `(.L_x_1322) ;  /* 0x00000065084c7547 */ /* 0x008ff6000b800000 */
        /* <DEDUP_REMOVED lines=26> */
[----:B------:R-:W-:-:S04]  /*10130*/  @!P1 IMAD.WIDE.U32 R14, R5, 0x30, R14 ;  /* 0x00000030050e9825 */ /* 0x000fc800078e000e */
[----:B------:R-:W-:Y:S02]  /*10140*/  @!P1 IMAD R2, R2, 0x30, RZ ;  /* 0x0000003002029824 */ /* 0x000fe400078e02ff */
[----:B------:R-:W-:Y:S02]  /*10150*/  IMAD.IADD R4, R4, 0x1, R216 ;  /* 0x0000000104047824 */ /* 0x000fe400078e02d8 */
[----:B------:R-:W-:Y:S01]  /*10160*/  @!P1 IMAD.IADD R2, R2, 0x1, R15 ;  /* 0x0000000102029824 */ /* 0x000fe200078e020f */
[CC--:B--2---:R-:W-:Y:S02]  /*10170*/  @!P1 LEA R10, P4, R7.reuse, R248.reuse, 0x1 ;  /* 0x000000f8070a9211 */ /* 0x0c4fe400078808ff */
[-C--:B------:R-:W-:Y:S02]  /*10180*/  @!P1 LEA R12, P3, R8, R248.reuse, 0x1 ;  /* 0x000000f8080c9211 */ /* 0x080fe400078608ff */
[----:B---3--:R-:W-:Y:S02]  /*10190*/  @!P1 LEA.HI.X R11, R7, R241, R6, 0x1, P4 ;  /* 0x000000f1070b9211 */ /* 0x008fe400020f0c06 */
[----:B------:R-:W-:-:S02]  /*101a0*/  @!P1 LEA R6, P2, R9, R248, 0x1 ;  /* 0x000000f809069211 */ /* 0x000fc400078408ff */
[-C--:B------:R-:W-:Y:S01]  /*101b0*/  @!P1 LEA.HI.X R13, R8, R241.reuse, R3, 0x1, P3 ;  /* 0x000000f1080d9211 */ /* 0x080fe200018f0c03 */
[----:B----4-:R-:W-:Y:S01]  /*101c0*/  @P1 STS.128 [R249+0x6000], RZ ;  /* 0x006000fff9001388 */ /* 0x010fe20000000c00 */
[-C--:B------:R-:W-:Y:S01]  /*101d0*/  @!P1 LEA.HI.X R7, R9, R241.reuse, R0, 0x1, P2 ;  /* 0x000000f109079211 */ /* 0x080fe200010f0c00 */
[----:B------:R-:W-:Y:S01]  /*101e0*/  IMAD.U32 R3, RZ, RZ, UR23 ;  /* 0x00000017ff037e24 */ /* 0x000fe2000f8e00ff */
[C---:B------:R-:W-:Y:S01]  /*101f0*/  @!P1 LEA R8, P2, R14.reuse, R248, 0x1 ;  /* 0x000000f80e089211 */ /* 0x040fe200078408ff */
[----:B------:R-:W-:Y:S01]  /*10200*/  @!PT LDS RZ, [RZ] ;  /* 0x00000000fffff984 */ /* 0x000fe20000000800 */
[----:B------:R-:W-:Y:S01]  /*10210*/  @!PT LDS RZ, [RZ] ;  /* 0x00000000fffff984 */ /* 0x000fe20000000800 */
[----:B------:R-:W-:Y:S01]  /*10220*/  @!PT LDS RZ, [RZ] ;  /* 0x00000000fffff984 */ /* 0x000fe20000000800 */
[----:B------:R-:W-:Y:S03]  /*10230*/  @!P1 LDGSTS.E.BYPASS.LTC128B.128 [R249+0x6000], desc[UR28][R10.64] ;  /* 0x060000000af99fae */ /* 0x000fe6000b981a1c */
        /* <DEDUP_REMOVED lines=19> */
[----:B------:R-:W4:Y:S04]  /*10370*/  LDSM.16.M88.4 R44, [R217+0x5000] ;  /* 0x00500000d92c783b */ /* 0x000f280000000200 */
[----:B------:R-:W4:Y:S04]  /*10380*/  LDSM.16.M88.4 R32, [R217+0x5800] ;  /* 0x00580000d920783b */ /* 0x000f280000000200 */
[----:B------:R-:W4:Y:S04]  /*10390*/  LDSM.16.M88.4 R132, [R216] ;  /* 0x00000000d884783b */ /* 0x000f280000000200 */
[----:B------:R-:W-:Y:S04]  /*103a0*/  LDSM.16.M88.4 R20, [R215+0x4000] ;  /* 0x00400000d714783b */ /* 0x000fe80000000200 */
[----:B------:R-:W4:Y:S04]  /*103b0*/  LDSM.16.M88.4 R28, [R4+0x2000] ;  /* 0x00200000041c783b */ /* 0x000f280000000200 */
[----:B------:R-:W4:Y:S04]  /*103c0*/  LDSM.16.M88.4 R16, [R215+0x4800] ;  /* 0x00480000d710783b */ /* 0x000f280000000200 */
[----:B-1----:R-:W1:Y:S04]  /*103d0*/  LDSM.16.M88.4 R12, [R215+0x5000] ;  /* 0x00500000d70c783b */ /* 0x002e680000000200 */
[----:B--2---:R-:W2:Y:S04]  /*103e0*/  LDSM.16.M88.4 R8, [R215+0x5800] ;  /* 0x00580000d708783b */ /* 0x004ea80000000200 */
[----:B------:R-:W2:Y:S01]  /*103f0*/  LDSM.16.M88.4 R4, [R4] ;  /* 0x000000000404783b */ /* 0x000ea20000000200 */
[C---:B---3--:R-:W-:Y:S03]  /*10400*/  HMMA.16816.F32.BF16 R160, R24.reuse, R60, RZ ;  /* 0x0000003c18a0723c */ /* 0x048fe600000418ff */
[----:B------:R-:W-:Y:S04]  /*10410*/  LDSM.16.M88.4 R172, [R214+0x4000] ;  /* 0x00400000d6ac783b */ /* 0x000fe80000000200 */
[----:B------:R-:W3:Y:S01]  /*10420*/  LDSM.16.M88.4 R176, [R203] ;  /* 0x00000000cbb0783b */ /* 0x000ee20000000200 */
[C---:B------:R-:W-:Y:S03]  /*10430*/  HMMA.16816.F32.BF16 R156, R24.reuse, R62, RZ ;  /* 0x0000003e189c723c */ /* 0x040fe600000418ff */
[----:B------:R-:W3:Y:S04]  /*10440*/  LDSM.16.M88.4 R168, [R214+0x4800] ;  /* 0x00480000d6a8783b */ /* 0x000ee80000000200 */
[----:B------:R-:W3:Y:S01]  /*10450*/  LDSM.16.M88.4 R164, [R214+0x5000] ;  /* 0x00500000d6a4783b */ /* 0x000ee20000000200 */
[C---:B----4-:R-:W-:Y:S03]  /*10460*/  HMMA.16816.F32.BF16 R152, R24.reuse, R52, RZ ;  /* 0x000000341898723c */ /* 0x050fe600000418ff */
[----:B------:R-:W-:Y:S04]  /*10470*/  LDSM.16.M88.4 R36, [R214+0x5800] ;  /* 0x00580000d624783b */ /* 0x000fe80000000200 */
[----:B------:R-:W0:Y:S01]  /*10480*/  LDGDEPBAR ;  /* 0x00000000000079af */ /* 0x000e220000000000 */
[C---:B------:R-:W-:Y:S08]  /*10490*/  HMMA.16816.F32.BF16 R144, R24.reuse, R44, RZ ;  /* 0x0000002c1890723c */ /* 0x040ff000000418ff */
[C---:B------:R-:W-:Y:S08]  /*104a0*/  HMMA.16816.F32.BF16 R136, R24.reuse, R32, RZ ;  /* 0x000000201888723c */ /* 0x040ff000000418ff */
[C---:B------:R-:W-:Y:S08]  /*104b0*/  HMMA.16816.F32.BF16 R148, R24.reuse, R54, RZ ;  /* 0x000000361894723c */ /* 0x040ff000000418ff */
[C---:B-----5:R-:W-:Y:S08]  /*104c0*/  HMMA.16816.F32.BF16 R140, R24.reuse, R46, RZ ;  /* 0x0000002e188c723c */ /* 0x060ff000000418ff */
        /* <DEDUP_REMOVED lines=10> */
[C---:B------:R-:W-:Y:S08]  /*10570*/  HMMA.16816.F32.BF16 R160, R28.reuse, R20, R160 ;  /* 0x000000141ca0723c */ /* 0x040ff000000418a0 */
[C---:B------:R-:W-:Y:S08]  /*10580*/  HMMA.16816.F32.BF16 R152, R28.reuse, R16, R152 ;  /* 0x000000101c98723c */ /* 0x040ff00000041898 */
[C---:B-1----:R-:W-:Y:S08]  /*10590*/  HMMA.16816.F32.BF16 R144, R28.reuse, R12, R144 ;  /* 0x0000000c1c90723c */ /* 0x042ff00000041890 */
[C---:B--2---:R-:W-:Y:S08]  /*105a0*/  HMMA.16816.F32.BF16 R136, R28.reuse, R8, R136 ;  /* 0x000000081c88723c */ /* 0x044ff00000041888 */
[C---:B------:R-:W-:Y:S08]  /*105b0*/  HMMA.16816.F32.BF16 R156, R28.reuse, R22, R156 ;  /* 0x000000161c9c723c */ /* 0x040ff0000004189c */
[C---:B------:R-:W-:Y:S08]  /*105c0*/  HMMA.16816.F32.BF16 R148, R28.reuse, R18, R148 ;  /* 0x000000121c94723c */ /* 0x040ff00000041894 */
[C---:B------:R-:W-:Y:S08]  /*105d0*/  HMMA.16816.F32.BF16 R140, R28.reuse, R14, R140 ;  /* 0x0000000e1c8c723c */ /* 0x040ff0000004188c */
[----:B------:R-:W-:Y:S01]  /*105e0*/  HMMA.16816.F32.BF16 R24, R28, R10, R24 ;  /* 0x0000000a1c18723c */ /* 0x000fe20000041818 */
[----:B------:R-:W1:Y:S07]  /*105f0*/  LDSM.16.M88.4 R28, [R203+0x2000] ;  /* 0x00200000cb1c783b */ /* 0x000e6e0000000200 */
[C---:B------:R-:W-:Y:S08]  /*10600*/  HMMA.16816.F32.BF16 R56, R4.reuse, R16, R56 ;  /* 0x000000100438723c */ /* 0x040ff00000041838 */
[C---:B------:R-:W-:Y:S01]  /*10610*/  HMMA.16816.F32.BF16 R52, R4.reuse, R18, R52 ;  /* 0x000000120434723c */ /* 0x040fe20000041834 */
[----:B------:R-:W2:Y:S07]  /*10620*/  LDSM.16.M88.4 R16, [R197+0x4000] ;  /* 0x00400000c510783b */ /* 0x000eae0000000200 */
[C---:B------:R-:W-:Y:S08]  /*10630*/  HMMA.16816.F32.BF16 R64, R4.reuse, R20, R64 ;  /* 0x000000140440723c */ /* 0x040ff00000041840 */
[C---:B------:R-:W-:Y:S01]  /*10640*/  HMMA.16816.F32.BF16 R60, R4.reuse, R22, R60 ;  /* 0x00000016043c723c */ /* 0x040fe2000004183c */
[----:B------:R4:W-:Y:S07]  /*10650*/  LDSM.16.M88.4 R20, [R196+0x2000] ;  /* 0x00200000c414783b */ /* 0x0009ee0000000200 */
[C---:B------:R-:W-:Y:S08]  /*10660*/  HMMA.16816.F32.BF16 R48, R4.reuse, R12, R48 ;  /* 0x0000000c0430723c */ /* 0x040ff00000041830 */
[C---:B------:R-:W-:Y:S08]  /*10670*/  HMMA.16816.F32.BF16 R40, R4.reuse, R8, R40 ;  /* 0x000000080428723c */ /* 0x040ff00000041828 */
[C---:B------:R-:W-:Y:S01]  /*10680*/  HMMA.16816.F32.BF16 R44, R4.reuse, R14, R44 ;  /* 0x0000000e042c723c */ /* 0x040fe2000004182c */
[----:B------:R-:W2:Y:S07]  /*10690*/  LDSM.16.M88.4 R12, [R197+0x4800] ;  /* 0x00480000c50c783b */ /* 0x000eae0000000200 */
[----:B------:R-:W-:Y:S01]  /*106a0*/  HMMA.16816.F32.BF16 R132, R4, R10, R132 ;  /* 0x0000000a0484723c */ /* 0x000fe20000041884 */
[----:B------:R-:W2:Y:S04]  /*106b0*/  LDSM.16.M88.4 R8, [R197+0x5000] ;  /* 0x00500000c508783b */ /* 0x000ea80000000200 */
[----:B------:R2:W2:Y:S01]  /*106c0*/  LDSM.16.M88.4 R4, [R197+0x5800] ;  /* 0x00580000c504783b */ /* 0x0004a20000000200 */
[----:B------:R-:W-:-:S04]  /*106d0*/  DEPBAR.LE SB0, 0x0 ;  /* 0x000080000000791a */ /* 0x000fc80000000000 */
[C---:B---3--:R-:W-:Y:S08]  /*106e0*/  HMMA.16816.F32.BF16 R64, R176.reuse, R172, R64 ;  /* 0x000000acb040723c */ /* 0x048ff00000041840 */
[C---:B------:R-:W-:Y:S08]  /*106f0*/  HMMA.16816.F32.BF16 R60, R176.reuse, R174, R60 ;  /* 0x000000aeb03c723c */ /* 0x040ff0000004183c */
[C---:B------:R-:W-:Y:S08]  /*10700*/  HMMA.16816.F32.BF16 R56, R176.reuse, R168, R56 ;  /* 0x000000a8b038723c */ /* 0x040ff00000041838 */
[C---:B------:R-:W-:Y:S08]  /*10710*/  HMMA.16816.F32.BF16 R48, R176.reuse, R164, R48 ;  /* 0x000000a4b030723c */ /* 0x040ff00000041830 */
[C---:B------:R-:W-:Y:S08]  /*10720*/  HMMA.16816.F32.BF16 R52, R176.reuse, R170, R52 ;  /* 0x000000aab034723c */ /* 0x040ff00000041834 */
[----:B------:R-:W-:Y:S08]  /*10730*/  HMMA.16816.F32.BF16 R44, R176, R166, R44 ;  /* 0x000000a6b02c723c */ /* 0x000ff0000004182c */
[C---:B-1----:R-:W-:Y:S08]  /*10740*/  HMMA.16816.F32.BF16 R144, R28.reuse, R164, R144 ;  /* 0x000000a41c90723c */ /* 0x042ff00000041890 */
[----:B------:R-:W-:Y:S01]  /*10750*/  HMMA.16816.F32.BF16 R164, R28, R166, R140 ;  /* 0x000000a61ca4723c */ /* 0x000fe2000004188c */
[----:B------:R-:W-:-:S05]  /*10760*/  IMAD.SHL.U32 R140, R193, 0x2, RZ ;  /* 0x00000002c18c7824 */ /* 0x000fca00078e00ff */
[----:B------:R-:W-:Y:S02]  /*10770*/  LOP3.LUT R141, R140, 0x6, RZ, 0xc0, !PT ;  /* 0x000000068c8d7812 */ /* 0x000fe400078ec0ff */
[----:B------:R-:W-:Y:S03]  /*10780*/  HMMA.16816.F32.BF16 R40, R176, R36, R40 ;  /* 0x00000024b028723c */ /* 0x000fe60000041828 */
[----:B------:R-:W-:-:S04]  /*10790*/  IMAD R3, R3, 0x40, R141 ;  /* 0x0000004003037824 */ /* 0x000fc800078e028d */
[C---:B------:R-:W-:Y:S01]  /*107a0*/  VIADD R217, R3.reuse, 0xffffff40 ;  /* 0xffffff4003d97836 */ /* 0x040fe20000000000 */
[----:B------:R-:W-:Y:S01]  /*107b0*/  HMMA.16816.F32.BF16 R132, R176, R38, R132 ;  /* 0x00000026b084723c */ /* 0x000fe20000041884 */
[C---:B------:R-:W-:Y:S02]  /*107c0*/  VIADD R215, R3.reuse, 0xffffff41 ;  /* 0xffffff4103d77836 */ /* 0x040fe40000000000 */
[C---:B------:R-:W-:Y:S01]  /*107d0*/  VIADD R214, R3.reuse, 0xffffff48 ;  /* 0xffffff4803d67836 */ /* 0x040fe20000000000 */
[----:B------:R-:W-:Y:S01]  /*107e0*/  I2FP.F32.U32 R216, R217 ;  /* 0x000000d900d87245 */ /* 0x000fe20000201000 */
[----:B----4-:R-:W-:Y:S01]  /*107f0*/  VIADD R196, R3, 0xffffff51 ;  /* 0xffffff5103c47836 */ /* 0x010fe20000000000 */
[----:B------:R-:W-:Y:S01]  /*10800*/  ISETP.GE.AND P5, PT, R217, R201, PT ;  /* 0x000000c9d900720c */ /* 0x000fe20003fa6270 */
[C---:B------:R-:W-:Y:S01]  /*10810*/  VIADD R178, R3.reuse, 0xffffff59 ;  /* 0xffffff5903b27836 */ /* 0x040fe20000000000 */
[----:B--2---:R-:W-:Y:S01]  /*10820*/  HMMA.16816.F32.BF16 R64, R32, R16, R64 ;  /* 0x000000102040723c */ /* 0x004fe20000041840 */
[C---:B------:R-:W-:Y:S01]  /*10830*/  VIADD R176, R3.reuse, 0xffffff60 ;  /* 0xffffff6003b07836 */ /* 0x040fe20000000000 */
[----:B------:R-:W-:Y:S01]  /*10840*/  I2FP.F32.U32 R203, R214 ;  /* 0x000000d600cb7245 */ /* 0x000fe20000201000 */
[C---:B------:R-:W-:Y:S01]  /*10850*/  VIADD R199, R3.reuse, 0xffffff50 ;  /* 0xffffff5003c77836 */ /* 0x040fe20000000000 */
[----:B------:R-:W-:Y:S01]  /*10860*/  I2FP.F32.U32 R186, R196 ;  /* 0x000000c400ba7245 */ /* 0x000fe20000201000 */
[----:B------:R-:W-:Y:S01]  /*10870*/  VIADD R185, R3, 0xffffff58 ;  /* 0xffffff5803b97836 */ /* 0x000fe20000000000 */
[----:B------:R-:W-:-:S02]  /*10880*/  I2FP.F32.U32 R177, R178 ;  /* 0x000000b200b17245 */ /* 0x000fc40000201000 */
[C---:B------:R-:W-:Y:S01]  /*10890*/  HMMA.16816.F32.BF16 R60, R32.reuse, R18, R60 ;  /* 0x00000012203c723c */ /* 0x040fe2000004183c */
[----:B------:R-:W-:Y:S02]  /*108a0*/  I2FP.F32.U32 R179, R176 ;  /* 0x000000b000b37245 */ /* 0x000fe40000201000 */
[----:B------:R-:W-:Y:S02]  /*108b0*/  ISETP.GE.AND P4, PT, R215, R201, PT ;  /* 0x000000c9d700720c */ /* 0x000fe40003f86270 */
[----:B------:R-:W-:Y:S02]  /*108c0*/  I2FP.F32.U32 R198, R199 ;  /* 0x000000c700c67245 */ /* 0x000fe40000201000 */
[----:B------:R-:W-:Y:S01]  /*108d0*/  I2FP.F32.U32 R187, R185 ;  /* 0x000000b900bb7245 */ /* 0x000fe20000201000 */
[----:B------:R-:W-:Y:S01]  /*108e0*/  HMMA.16816.F32.BF16 R56, R32, R12, R56 ;  /* 0x0000000c2038723c */ /* 0x000fe20000041838 */
[----:B------:R-:W-:Y:S02]  /*108f0*/  ISETP.GE.AND P3, PT, R214, R201, PT ;  /* 0x000000c9d600720c */ /* 0x000fe40003f66270 */
[C---:B------:R-:W-:Y:S01]  /*10900*/  FFMA.FTZ R64, R216.reuse, UR12, R64 ;  /* 0x0000000cd8407c23 */ /* 0x040fe20008010040 */
[----:B------:R-:W-:-:S04]  /*10910*/  FFMA.FTZ R66, R216, UR12, R66 ;  /* 0x0000000cd8427c23 */ /* 0x000fc80008010042 */
[----:B------:R-:W-:Y:S01]  /*10920*/  HMMA.16816.F32.BF16 R52, R32, R14, R52 ;  /* 0x0000000e2034723c */ /* 0x000fe20000041834 */
[----:B------:R-:W-:Y:S02]  /*10930*/  FSEL R143, R64, -INF , !P5 ;  /* 0xff800000408f7808 */ /* 0x000fe40006800000 */
[----:B------:R-:W-:Y:S01]  /*10940*/  FFMA.FTZ R60, R203, UR12, R60 ;  /* 0x0000000ccb3c7c23 */ /* 0x000fe2000801003c */
[----:B------:R-:W-:Y:S01]  /*10950*/  ISETP.GE.AND P5, PT, R199, R201, PT ;  /* 0x000000c9c700720c */ /* 0x000fe20003fa6270 */
[----:B------:R-:W-:-:S03]  /*10960*/  FFMA.FTZ R62, R203, UR12, R62 ;  /* 0x0000000ccb3e7c23 */ /* 0x000fc6000801003e */
[----:B------:R-:W-:Y:S01]  /*10970*/  HMMA.16816.F32.BF16 R48, R32, R8, R48 ;  /* 0x000000082030723c */ /* 0x000fe20000041830 */
[----:B------:R-:W-:Y:S02]  /*10980*/  FSEL R64, R60, -INF , !P3 ;  /* 0xff8000003c407808 */ /* 0x000fe40005800000 */
[----:B------:R-:W-:Y:S01]  /*10990*/  ISETP.GE.AND P3, PT, R185, R201, PT ;  /* 0x000000c9b900720c */ /* 0x000fe20003f66270 */
[----:B------:R-:W-:Y:S01]  /*109a0*/  FFMA.FTZ R58, R198, UR12, R58 ;  /* 0x0000000cc63a7c23 */ /* 0x000fe2000801003a */
[----:B------:R-:W-:-:S03]  /*109b0*/  FFMA.FTZ R59, R186, UR12, R59 ;  /* 0x0000000cba3b7c23 */ /* 0x000fc6000801003b */
[----:B------:R-:W-:Y:S01]  /*109c0*/  HMMA.16816.F32.BF16 R160, R28, R172, R160 ;  /* 0x000000ac1ca0723c */ /* 0x000fe200000418a0 */
[C---:B------:R-:W-:Y:S02]  /*109d0*/  VIADD R173, R3.reuse, 0xffffff69 ;  /* 0xffffff6903ad7836 */ /* 0x040fe40000000000 */
[----:B------:R-:W-:Y:S02]  /*109e0*/  VIADD R172, R3, 0xffffff70 ;  /* 0xffffff7003ac7836 */ /* 0x000fe40000000000 */
[----:B------:R-:W-:-:S03]  /*109f0*/  FFMA.FTZ R55, R177, UR12, R55 ;  /* 0x0000000cb1377c23 */ /* 0x000fc60008010037 */
[----:B------:R-:W-:Y:S01]  /*10a00*/  HMMA.16816.F32.BF16 R152, R28, R168, R152 ;  /* 0x000000a81c98723c */ /* 0x000fe20000041898 */
[----:B------:R-:W-:Y:S01]  /*10a10*/  VIADD R168, R3, 0xffffff49 ;  /* 0xffffff4903a87836 */ /* 0x000fe20000000000 */
[----:B------:R-:W-:Y:S01]  /*10a20*/  I2FP.F32.U32 R169, R215 ;  /* 0x000000d700a97245 */ /* 0x000fe20000201000 */
[----:B------:R-:W-:Y:S01]  /*10a30*/  FFMA.FTZ R0, R179, UR12, R48 ;  /* 0x0000000cb3007c23 */ /* 0x000fe20008010030 */
[----:B------:R-:W-:Y:S02]  /*10a40*/  I2FP.F32.U32 R48, R173 ;  /* 0x000000ad00307245 */ /* 0x000fe40000201000 */
[----:B------:R-:W-:Y:S01]  /*10a50*/  I2FP.F32.U32 R197, R168 ;  /* 0x000000a800c57245 */ /* 0x000fe20000201000 */
[C---:B------:R-:W-:Y:S01]  /*10a60*/  FFMA.FTZ R65, R169.reuse, UR12, R65 ;  /* 0x0000000ca9417c23 */ /* 0x040fe20008010041 */
[----:B------:R-:W-:Y:S01]  /*10a70*/  HMMA.16816.F32.BF16 R44, R32, R10, R44 ;  /* 0x0000000a202c723c */ /* 0x000fe2000004182c */
[-C--:B------:R-:W-:Y:S01]  /*10a80*/  ISETP.GE.AND P2, PT, R168, R201.reuse, PT ;  /* 0x000000c9a800720c */ /* 0x080fe20003f46270 */
[----:B------:R-:W-:Y:S01]  /*10a90*/  FFMA.FTZ R67, R169, UR12, R67 ;  /* 0x0000000ca9437c23 */ /* 0x000fe20008010043 */
[----:B------:R-:W-:Y:S01]  /*10aa0*/  FFMA.FTZ R61, R197, UR12, R61 ;  /* 0x0000000cc53d7c23 */ /* 0x000fe2000801003d */
[----:B------:R-:W-:Y:S01]  /*10ab0*/  FSEL R142, R65, -INF , !P4 ;  /* 0xff800000418e7808 */ /* 0x000fe20006000000 */
[----:B------:R-:W-:Y:S01]  /*10ac0*/  FFMA.FTZ R63, R197, UR12, R63 ;  /* 0x0000000cc53f7c23 */ /* 0x000fe2000801003f */
[----:B------:R-:W-:-:S02]  /*10ad0*/  ISETP.GE.AND P4, PT, R196, R201, PT ;  /* 0x000000c9c400720c */ /* 0x000fc40003f86270 */
[----:B------:R-:W-:Y:S01]  /*10ae0*/  HMMA.16816.F32.BF16 R156, R28, R174, R156 ;  /* 0x000000ae1c9c723c */ /* 0x000fe2000004189c */
[----:B------:R-:W-:Y:S01]  /*10af0*/  VIADD R175, R3, 0xffffff61 ;  /* 0xffffff6103af7836 */ /* 0x000fe20000000000 */
[----:B------:R-:W-:Y:S01]  /*10b00*/  FSEL R65, R61, -INF , !P2 ;  /* 0xff8000003d417808 */ /* 0x000fe20005000000 */
[----:B------:R-:W-:Y:S01]  /*10b10*/  VIADD R174, R3, 0xffffff68 ;  /* 0xffffff6803ae7836 */ /* 0x000fe20000000000 */
[----:B------:R-:W-:Y:S01]  /*10b20*/  ISETP.GE.AND P2, PT, R178, R201, PT ;  /* 0x000000c9b200720c */ /* 0x000fe20003f46270 */
[----:B------:R-:W-:Y:S01]  /*10b30*/  FFMA.FTZ R61, R187, UR12, R54 ;  /* 0x0000000cbb3d7c23 */ /* 0x000fe20008010036 */
[----:B------:R-:W-:Y:S02]  /*10b40*/  FFMA.FTZ R54, R179, UR12, R50 ;  /* 0x0000000cb3367c23 */ /* 0x000fe40008010032 */
[C---:B------:R-:W-:Y:S08]  /*10b50*/  HMMA.16816.F32.BF16 R40, R32.reuse, R4, R40 ;  /* 0x000000042028723c */ /* 0x040ff00000041828 */
[----:B------:R-:W-:Y:S01]  /*10b60*/  HMMA.16816.F32.BF16 R132, R32, R6, R132 ;  /* 0x000000062084723c */ /* 0x000fe20000041884 */
[----:B------:R-:W-:Y:S01]  /*10b70*/  FFMA.FTZ R35, R177, UR12, R53 ;  /* 0x0000000cb1237c23 */ /* 0x000fe20008010035 */
[----:B------:R-:W-:Y:S01]  /*10b80*/  I2FP.F32.U32 R53, R174 ;  /* 0x000000ae00357245 */ /* 0x000fe20000201000 */
[----:B------:R-:W-:Y:S01]  /*10b90*/  FFMA.FTZ R34, R187, UR12, R52 ;  /* 0x0000000cbb227c23 */ /* 0x000fe20008010034 */
[----:B------:R-:W-:-:S02]  /*10ba0*/  FFMA.FTZ R32, R48, UR12, R47 ;  /* 0x0000000c30207c23 */ /* 0x000fc4000801002f */
[----:B------:R-:W-:Y:S01]  /*10bb0*/  FSEL R35, R35, -INF , !P2 ;  /* 0xff80000023237808 */ /* 0x000fe20005000000 */
[----:B------:R-:W-:Y:S01]  /*10bc0*/  FFMA.FTZ R33, R53, UR12, R46 ;  /* 0x0000000c35217c23 */ /* 0x000fe2000801002e */
[C---:B------:R-:W-:Y:S01]  /*10bd0*/  HMMA.16816.F32.BF16 R136, R28.reuse, R36, R136 ;  /* 0x000000241c88723c */ /* 0x040fe20000041888 */
[----:B------:R-:W-:Y:S01]  /*10be0*/  FFMA.FTZ R36, R186, UR12, R57 ;  /* 0x0000000cba247c23 */ /* 0x000fe20008010039 */
[----:B------:R-:W-:Y:S01]  /*10bf0*/  I2FP.F32.U32 R57, R175 ;  /* 0x000000af00397245 */ /* 0x000fe20000201000 */
[----:B------:R-:W-:Y:S01]  /*10c00*/  FFMA.FTZ R37, R198, UR12, R56 ;  /* 0x0000000cc6257c23 */ /* 0x000fe20008010038 */
[----:B------:R-:W-:Y:S02]  /*10c10*/  FSEL R34, R34, -INF , !P3 ;  /* 0xff80000022227808 */ /* 0x000fe40005800000 */
[----:B------:R-:W-:Y:S01]  /*10c20*/  FSEL R36, R36, -INF , !P4 ;  /* 0xff80000024247808 */ /* 0x000fe20006000000 */
[----:B------:R-:W-:Y:S01]  /*10c30*/  FFMA.FTZ R2, R57, UR12, R49 ;  /* 0x0000000c39027c23 */ /* 0x000fe20008010031 */
[----:B------:R-:W-:Y:S01]  /*10c40*/  HMMA.16816.F32.BF16 R148, R28, R170, R148 ;  /* 0x000000aa1c94723c */ /* 0x000fe20000041894 */
[----:B------:R-:W-:Y:S01]  /*10c50*/  VIADD R170, R3, 0xffffff78 ;  /* 0xffffff7803aa7836 */ /* 0x000fe20000000000 */
[----:B------:R-:W-:Y:S01]  /*10c60*/  FSEL R37, R37, -INF , !P5 ;  /* 0xff80000025257808 */ /* 0x000fe20006800000 */
[C---:B------:R-:W-:Y:S01]  /*10c70*/  VIADD R171, R3.reuse, 0xffffff71 ;  /* 0xffffff7103ab7836 */ /* 0x040fe20000000000 */
[----:B------:R-:W-:Y:S01]  /*10c80*/  I2FP.F32.U32 R49, R172 ;  /* 0x000000ac00317245 */ /* 0x000fe20000201000 */
[----:B------:R-:W-:Y:S01]  /*10c90*/  VIADD R3, R3, 0xffffff79 ;  /* 0xffffff7903037836 */ /* 0x000fe20000000000 */
[----:B------:R-:W-:Y:S01]  /*10ca0*/  ISETP.GE.AND P5, PT, R176, R201, PT ;  /* 0x000000c9b000720c */ /* 0x000fe20003fa6270 */
[----:B------:R-:W-:Y:S01]  /*10cb0*/  FFMA.FTZ R52, R57, UR12, R51 ;  /* 0x0000000c39347c23 */ /* 0x000fe20008010033 */
[----:B------:R-:W-:Y:S01]  /*10cc0*/  HMMA.16816.F32.BF16 R160, R20, R16, R160 ;  /* 0x0000001014a0723c */ /* 0x000fe200000418a0 */
[----:B------:R-:W-:Y:S01]  /*10cd0*/  FFMA.FTZ R17, R53, UR12, R44 ;  /* 0x0000000c35117c23 */ /* 0x000fe2000801002c */
[----:B------:R-:W-:Y:S01]  /*10ce0*/  FFMA.FTZ R16, R48, UR12, R45 ;  /* 0x0000000c30107c23 */ /* 0x000fe2000801002d */
[----:B------:R-:W-:Y:S01]  /*10cf0*/  I2FP.F32.U32 R46, R171 ;  /* 0x000000ab002e7245 */ /* 0x000fe20000201000 */
[----:B------:R-:W-:Y:S01]  /*10d00*/  FFMA.FTZ R56, R49, UR12, R42 ;  /* 0x0000000c31387c23 */ /* 0x000fe2000801002a */
[----:B------:R-:W-:-:S02]  /*10d10*/  I2FP.F32.U32 R45, R170 ;  /* 0x000000aa002d7245 */ /* 0x000fc40000201000 */
[----:B------:R-:W-:Y:S01]  /*10d20*/  I2FP.F32.U32 R44, R3 ;  /* 0x00000003002c7245 */ /* 0x000fe20000201000 */
[C---:B------:R-:W-:Y:S01]  /*10d30*/  HMMA.16816.F32.BF16 R156, R20.reuse, R18, R156 ;  /* 0x00000012149c723c */ /* 0x040fe2000004189c */
[-C--:B------:R-:W-:Y:S01]  /*10d40*/  ISETP.GE.AND P4, PT, R175, R201.reuse, PT ;  /* 0x000000c9af00720c */ /* 0x080fe20003f86270 */
[----:B------:R-:W-:Y:S01]  /*10d50*/  FFMA.FTZ R18, R49, UR12, R40 ;  /* 0x0000000c31127c23 */ /* 0x000fe20008010028 */
[-C--:B------:R-:W-:Y:S01]  /*10d60*/  ISETP.GE.AND P3, PT, R174, R201.reuse, PT ;  /* 0x000000c9ae00720c */ /* 0x080fe20003f66270 */
[----:B------:R-:W-:Y:S01]  /*10d70*/  FFMA.FTZ R41, R46, UR12, R41 ;  /* 0x0000000c2e297c23 */ /* 0x000fe20008010029 */
[-C--:B------:R-:W-:Y:S01]  /*10d80*/  ISETP.GE.AND P2, PT, R173, R201.reuse, PT ;  /* 0x000000c9ad00720c */ /* 0x080fe20003f46270 */
[----:B------:R-:W-:Y:S01]  /*10d90*/  FFMA.FTZ R50, R45, UR12, R132 ;  /* 0x0000000c2d327c23 */ /* 0x000fe20008010084 */
[----:B------:R-:W-:Y:S01]  /*10da0*/  FSEL R0, R0, -INF , !P5 ;  /* 0xff80000000007808 */ /* 0x000fe20006800000 */
[----:B------:R-:W-:Y:S01]  /*10db0*/  FFMA.FTZ R19, R44, UR12, R133 ;  /* 0x0000000c2c137c23 */ /* 0x000fe20008010085 */
[----:B------:R-:W-:Y:S01]  /*10dc0*/  FSEL R2, R2, -INF , !P4 ;  /* 0xff80000002027808 */ /* 0x000fe20006000000 */
[----:B------:R-:W-:Y:S01]  /*10dd0*/  FFMA.FTZ R47, R46, UR12, R43 ;  /* 0x0000000c2e2f7c23 */ /* 0x000fe2000801002b */
[----:B------:R-:W-:Y:S01]  /*10de0*/  FSEL R17, R17, -INF , !P3 ;  /* 0xff80000011117808 */ /* 0x000fe20005800000 */
[C---:B------:R-:W-:Y:S01]  /*10df0*/  HMMA.16816.F32.BF16 R152, R20.reuse, R12, R152 ;  /* 0x0000000c1498723c */ /* 0x040fe20000041898 */
[----:B------:R-:W-:Y:S01]  /*10e00*/  FSEL R16, R16, -INF , !P2 ;  /* 0xff80000010107808 */ /* 0x000fe20005000000 */
[----:B------:R-:W-:Y:S01]  /*10e10*/  FFMA.FTZ R134, R45, UR12, R134 ;  /* 0x0000000c2d867c23 */ /* 0x000fe20008010086 */
[-C--:B------:R-:W-:Y:S01]  /*10e20*/  ISETP.GE.AND P5, PT, R172, R201.reuse, PT ;  /* 0x000000c9ac00720c */ /* 0x080fe20003fa6270 */
[----:B------:R-:W-:Y:S01]  /*10e30*/  FFMA.FTZ R133, R44, UR12, R135 ;  /* 0x0000000c2c857c23 */ /* 0x000fe20008010087 */
[-C--:B------:R-:W-:Y:S01]  /*10e40*/  ISETP.GE.AND P4, PT, R171, R201.reuse, PT ;  /* 0x000000c9ab00720c */ /* 0x080fe20003f86270 */
[----:B------:R-:W-:Y:S01]  /*10e50*/  FFMA.FTZ R160, R216, UR12, R160 ;  /* 0x0000000cd8a07c23 */ /* 0x000fe200080100a0 */
[-C--:B------:R-:W-:Y:S01]  /*10e60*/  ISETP.GE.AND P3, PT, R170, R201.reuse, PT ;  /* 0x000000c9aa00720c */ /* 0x080fe20003f66270 */
[----:B------:R-:W-:Y:S01]  /*10e70*/  HMMA.16816.F32.BF16 R148, R20, R14, R148 ;  /* 0x0000000e1494723c */ /* 0x000fe20000041894 */
[----:B------:R-:W-:Y:S01]  /*10e80*/  ISETP.GE.AND P2, PT, R3, R201, PT ;  /* 0x000000c90300720c */ /* 0x000fe20003f46270 */
[----:B------:R-:W-:Y:S01]  /*10e90*/  FFMA.FTZ R12, R216, UR12, R162 ;  /* 0x0000000cd80c7c23 */ /* 0x000fe200080100a2 */
[----:B------:R-:W-:Y:S01]  /*10ea0*/  FSEL R18, R18, -INF , !P5 ;  /* 0xff80000012127808 */ /* 0x000fe20006800000 */
[----:B------:R-:W-:Y:S01]  /*10eb0*/  FFMA.FTZ R161, R169, UR12, R161 ;  /* 0x0000000ca9a17c23 */ /* 0x000fe200080100a1 */
[----:B------:R-:W-:Y:S01]  /*10ec0*/  FSEL R51, R41, -INF , !P4 ;  /* 0xff80000029337808 */ /* 0x000fe20006000000 */
[----:B------:R-:W-:Y:S01]  /*10ed0*/  FFMA.FTZ R14, R169, UR12, R163 ;  /* 0x0000000ca90e7c23 */ /* 0x000fe200080100a3 */
[----:B------:R-:W-:Y:S01]  /*10ee0*/  FSEL R50, R50, -INF , !P3 ;  /* 0xff80000032327808 */ /* 0x000fe20005800000 */
[----:B------:R-:W-:Y:S01]  /*10ef0*/  HMMA.16816.F32.BF16 R24, R28, R38, R24 ;  /* 0x000000261c18723c */ /* 0x000fe20000041818 */
[----:B------:R-:W-:Y:S01]  /*10f00*/  FSEL R19, R19, -INF , !P2 ;  /* 0xff80000013137808 */ /* 0x000fe20005000000 */
[----:B------:R-:W-:Y:S01]  /*10f10*/  FFMA.FTZ R156, R203, UR12, R156 ;  /* 0x0000000ccb9c7c23 */ /* 0x000fe2000801009c */
[-C--:B------:R-:W-:Y:S01]  /*10f20*/  ISETP.GE.AND P5, PT, R217, R200.reuse, PT ;  /* 0x000000c8d900720c */ /* 0x080fe20003fa6270 */
[----:B------:R-:W-:Y:S01]  /*10f30*/  FFMA.FTZ R13, R203, UR12, R158 ;  /* 0x0000000ccb0d7c23 */ /* 0x000fe2000801009e */
[-C--:B------:R-:W-:Y:S01]  /*10f40*/  ISETP.GE.AND P4, PT, R215, R200.reuse, PT ;  /* 0x000000c8d700720c */ /* 0x080fe20003f86270 */
[C---:B------:R-:W-:Y:S01]  /*10f50*/  FFMA.FTZ R157, R197.reuse, UR12, R157 ;  /* 0x0000000cc59d7c23 */ /* 0x040fe2000801009d */
[-C--:B------:R-:W-:Y:S01]  /*10f60*/  ISETP.GE.AND P3, PT, R214, R200.reuse, PT ;  /* 0x000000c8d600720c */ /* 0x080fe20003f66270 */
[C---:B------:R-:W-:Y:S01]  /*10f70*/  HMMA.16816.F32.BF16 R144, R20.reuse, R8, R144 ;  /* 0x000000081490723c */ /* 0x040fe20000041890 */
[-C--:B------:R-:W-:Y:S01]  /*10f80*/  ISETP.GE.AND P2, PT, R168, R200.reuse, PT ;  /* 0x000000c8a800720c */ /* 0x080fe20003f46270 */
[----:B------:R-:W-:Y:S01]  /*10f90*/  FFMA.FTZ R8, R197, UR12, R159 ;  /* 0x0000000cc5087c23 */ /* 0x000fe2000801009f */
[----:B------:R-:W-:Y:S01]  /*10fa0*/  FSEL R43, R66, -INF , !P5 ;  /* 0xff800000422b7808 */ /* 0x000fe20006800000 */
[C---:B------:R-:W-:Y:S01]  /*10fb0*/  FFMA.FTZ R152, R198.reuse, UR12, R152 ;  /* 0x0000000cc6987c23 */ /* 0x040fe20008010098 */
[----:B------:R-:W-:Y:S01]  /*10fc0*/  FSEL R42, R67, -INF , !P4 ;  /* 0xff800000432a7808 */ /* 0x000fe20006000000 */
[----:B------:R-:W-:Y:S01]  /*10fd0*/  FFMA.FTZ R154, R198, UR12, R154 ;  /* 0x0000000cc69a7c23 */ /* 0x000fe2000801009a */
[----:B------:R-:W-:Y:S01]  /*10fe0*/  FSEL R41, R62, -INF , !P3 ;  /* 0xff8000003e297808 */ /* 0x000fe20005800000 */
[C---:B------:R-:W-:Y:S01]  /*10ff0*/  HMMA.16816.F32.BF16 R164, R20.reuse, R10, R164 ;  /* 0x0000000a14a4723c */ /* 0x040fe200000418a4 */
[----:B------:R-:W-:Y:S01]  /*11000*/  FSEL R40, R63, -INF , !P2 ;  /* 0xff8000003f287808 */ /* 0x000fe20005000000 */
[C---:B------:R-:W-:Y:S01]  /*11010*/  FFMA.FTZ R15, R186.reuse, UR12, R153 ;  /* 0x0000000cba0f7c23 */ /* 0x040fe20008010099 */
[-C--:B------:R-:W-:Y:S01]  /*11020*/  ISETP.GE.AND P5, PT, R199, R200.reuse, PT ;  /* 0x000000c8c700720c */ /* 0x080fe20003fa6270 */
[----:B------:R-:W-:Y:S01]  /*11030*/  FFMA.FTZ R155, R186, UR12, R155 ;  /* 0x0000000cba9b7c23 */ /* 0x000fe2000801009b */
[-C--:B------:R-:W-:Y:S01]  /*11040*/  ISETP.GE.AND P4, PT, R196, R200.reuse, PT ;  /* 0x000000c8c400720c */ /* 0x080fe20003f86270 */
[----:B------:R-:W-:Y:S01]  /*11050*/  FFMA.FTZ R11, R187, UR12, R148 ;  /* 0x0000000cbb0b7c23 */ /* 0x000fe20008010094 */
[-C--:B------:R-:W-:Y:S01]  /*11060*/  ISETP.GE.AND P3, PT, R185, R200.reuse, PT ;  /* 0x000000c8b900720c */ /* 0x080fe20003f66270 */
[C---:B------:R-:W-:Y:S01]  /*11070*/  HMMA.16816.F32.BF16 R136, R20.reuse, R4, R136 ;  /* 0x000000041488723c */ /* 0x040fe20000041888 */
[-C--:B------:R-:W-:Y:S01]  /*11080*/  ISETP.GE.AND P2, PT, R178, R200.reuse, PT ;  /* 0x000000c8b200720c */ /* 0x080fe20003f46270 */
        /* <DEDUP_REMOVED lines=8> */
[C---:B------:R-:W-:Y:S01]  /*11110*/  FFMA.FTZ R144, R179.reuse, UR12, R144 ;  /* 0x0000000cb3907c23 */ /* 0x040fe20008010090 */
[-C--:B------:R-:W-:Y:S01]  /*11120*/  ISETP.GE.AND P5, PT, R176, R200.reuse, PT ;  /* 0x000000c8b000720c */ /* 0x080fe20003fa6270 */
[----:B------:R-:W-:Y:S01]  /*11130*/  FFMA.FTZ R10, R179, UR12, R146 ;  /* 0x0000000cb30a7c23 */ /* 0x000fe20008010092 */
[-C--:B------:R-:W-:Y:S01]  /*11140*/  ISETP.GE.AND P4, PT, R175, R200.reuse, PT ;  /* 0x000000c8af00720c */ /* 0x080fe20003f86270 */
[C---:B------:R-:W-:Y:S01]  /*11150*/  FFMA.FTZ R145, R57.reuse, UR12, R145 ;  /* 0x0000000c39917c23 */ /* 0x040fe20008010091 */
[-C--:B------:R-:W-:Y:S01]  /*11160*/  ISETP.GE.AND P3, PT, R174, R200.reuse, PT ;  /* 0x000000c8ae00720c */ /* 0x080fe20003f66270 */
[----:B------:R-:W-:Y:S01]  /*11170*/  FFMA.FTZ R147, R57, UR12, R147 ;  /* 0x0000000c39937c23 */ /* 0x000fe20008010093 */
[-C--:B------:R-:W-:Y:S01]  /*11180*/  ISETP.GE.AND P2, PT, R173, R200.reuse, PT ;  /* 0x000000c8ad00720c */ /* 0x080fe20003f46270 */
[----:B------:R-:W-:Y:S01]  /*11190*/  FFMA.FTZ R166, R53, UR12, R166 ;  /* 0x0000000c35a67c23 */ /* 0x000fe200080100a6 */
[----:B------:R-:W-:Y:S01]  /*111a0*/  FSEL R54, R54, -INF , !P5 ;  /* 0xff80000036367808 */ /* 0x000fe20006800000 */
[C---:B------:R-:W-:Y:S01]  /*111b0*/  FFMA.FTZ R136, R49.reuse, UR12, R136 ;  /* 0x0000000c31887c23 */ /* 0x040fe20008010088 */
[----:B------:R-:W-:Y:S01]  /*111c0*/  FSEL R52, R52, -INF , !P4 ;  /* 0xff80000034347808 */ /* 0x000fe20006000000 */
[----:B------:R-:W-:Y:S01]  /*111d0*/  FFMA.FTZ R138, R49, UR12, R138 ;  /* 0x0000000c318a7c23 */ /* 0x000fe2000801008a */
[----:B------:R-:W-:Y:S01]  /*111e0*/  FSEL R33, R33, -INF , !P3 ;  /* 0xff80000021217808 */ /* 0x000fe20005800000 */
[----:B------:R-:W-:Y:S01]  /*111f0*/  FFMA.FTZ R137, R46, UR12, R137 ;  /* 0x0000000c2e897c23 */ /* 0x000fe20008010089 */
[----:B------:R-:W-:Y:S01]  /*11200*/  FSEL R32, R32, -INF , !P2 ;  /* 0xff80000020207808 */ /* 0x000fe20005000000 */
[----:B------:R-:W-:Y:S01]  /*11210*/  FFMA.FTZ R139, R46, UR12, R139 ;  /* 0x0000000c2e8b7c23 */ /* 0x000fe2000801008b */
[-C--:B------:R-:W-:Y:S01]  /*11220*/  ISETP.GE.AND P5, PT, R172, R200.reuse, PT ;  /* 0x000000c8ac00720c */ /* 0x080fe20003fa6270 */
[----:B------:R-:W-:Y:S01]  /*11230*/  FFMA.FTZ R24, R45, UR12, R24 ;  /* 0x0000000c2d187c23 */ /* 0x000fe20008010018 */
[----:B------:R-:W-:Y:S01]  /*11240*/  BAR.SYNC.DEFER_BLOCKING 0x0 ;  /* 0x0000000000007b1d */ /* 0x000fe20000010000 */
[-C--:B------:R-:W-:Y:S01]  /*11250*/  ISETP.GE.AND P4, PT, R171, R200.reuse, PT ;  /* 0x000000c8ab00720c */ /* 0x080fe20003f86270 */
[----:B------:R-:W-:Y:S01]  /*11260*/  FFMA.FTZ R25, R44, UR12, R25 ;  /* 0x0000000c2c197c23 */ /* 0x000fe20008010019 */
[-C--:B------:R-:W-:Y:S01]  /*11270*/  ISETP.GE.AND P3, PT, R170, R200.reuse, PT ;  /* 0x000000c8aa00720c */ /* 0x080fe20003f66270 */
[----:B------:R-:W-:Y:S01]  /*11280*/  FFMA.FTZ R26, R45, UR12, R26 ;  /* 0x0000000c2d1a7c23 */ /* 0x000fe2000801001a */
[----:B------:R-:W-:Y:S01]  /*11290*/  ISETP.GE.AND P2, PT, R3, R200, PT ;  /* 0x000000c80300720c */ /* 0x000fe20003f46270 */
[----:B------:R-:W-:Y:S01]  /*112a0*/  FFMA.FTZ R27, R44, UR12, R27 ;  /* 0x0000000c2c1b7c23 */ /* 0x000fe2000801001b */
[----:B------:R-:W-:-:S02]  /*112b0*/  FSEL R56, R56, -INF , !P5 ;  /* 0xff80000038387808 */ /* 0x000fc40006800000 */
[----:B------:R-:W-:Y:S02]  /*112c0*/  FSEL R55, R47, -INF , !P4 ;  /* 0xff8000002f377808 */ /* 0x000fe40006000000 */
[----:B------:R-:W-:Y:S02]  /*112d0*/  FSEL R134, R134, -INF , !P3 ;  /* 0xff80000086867808 */ /* 0x000fe40005800000 */
[----:B------:R-:W-:Y:S02]  /*112e0*/  FSEL R133, R133, -INF , !P2 ;  /* 0xff80000085857808 */ /* 0x000fe40005000000 */
[C---:B------:R-:W-:Y:S02]  /*112f0*/  ISETP.GE.AND P5, PT, R217.reuse, R195, PT ;  /* 0x000000c3d900720c */ /* 0x040fe40003fa6270 */
        /* <DEDUP_REMOVED lines=19> */
[----:B------:R-:W-:Y:S01]  /*11430*/  FSEL R245, R152, -INF , !P5 ;  /* 0xff80000098f57808 */ /* 0x000fe20006800000 */
[----:B------:R-:W-:Y:S01]  /*11440*/  FFMA.FTZ R152, R53, UR12, R164 ;  /* 0x0000000c35987c23 */ /* 0x000fe200080100a4 */
[----:B------:R-:W-:-:S02]  /*11450*/  FSEL R241, R154, -INF , !P4 ;  /* 0xff8000009af17808 */ /* 0x000fc40006000000 */
[----:B------:R-:W-:Y:S02]  /*11460*/  FSEL R15, R15, -INF , !P3 ;  /* 0xff8000000f0f7808 */ /* 0x000fe40005800000 */
[----:B------:R-:W-:Y:S02]  /*11470*/  FSEL R240, R155, -INF , !P2 ;  /* 0xff8000009bf07808 */ /* 0x000fe40005000000 */
[C---:B------:R-:W-:Y:S02]  /*11480*/  ISETP.GE.AND P5, PT, R185.reuse, R195, PT ;  /* 0x000000c3b900720c */ /* 0x040fe40003fa6270 */
[----:B------:R-:W-:Y:S02]  /*11490*/  ISETP.GE.AND P4, PT, R185, R189, PT ;  /* 0x000000bdb900720c */ /* 0x000fe40003f86270 */
[C---:B------:R-:W-:Y:S02]  /*114a0*/  ISETP.GE.AND P3, PT, R178.reuse, R195, PT ;  /* 0x000000c3b200720c */ /* 0x040fe40003f66270 */
[----:B------:R-:W-:-:S02]  /*114b0*/  ISETP.GE.AND P2, PT, R178, R189, PT ;  /* 0x000000bdb200720c */ /* 0x000fc40003f46270 */
[----:B------:R-:W-:Y:S02]  /*114c0*/  FSEL R11, R11, -INF , !P5 ;  /* 0xff8000000b0b7808 */ /* 0x000fe40006800000 */
[----:B------:R-:W-:Y:S01]  /*114d0*/  FSEL R226, R150, -INF , !P4 ;  /* 0xff80000096e27808 */ /* 0x000fe20006000000 */
[C---:B------:R-:W-:Y:S01]  /*114e0*/  FFMA.FTZ R150, R48.reuse, UR12, R167 ;  /* 0x0000000c30967c23 */ /* 0x040fe200080100a7 */
[----:B------:R-:W-:Y:S02]  /*114f0*/  FSEL R227, R149, -INF , !P3 ;  /* 0xff80000095e37808 */ /* 0x000fe40005800000 */
[----:B------:R-:W-:Y:S01]  /*11500*/  FSEL R223, R151, -INF , !P2 ;  /* 0xff80000097df7808 */ /* 0x000fe20005000000 */
[----:B------:R-:W-:Y:S01]  /*11510*/  FFMA.FTZ R151, R48, UR12, R165 ;  /* 0x0000000c30977c23 */ /* 0x000fe200080100a5 */
[C---:B------:R-:W-:Y:S02]  /*11520*/  ISETP.GE.AND P5, PT, R176.reuse, R195, PT ;  /* 0x000000c3b000720c */ /* 0x040fe40003fa6270 */
[----:B------:R-:W-:-:S02]  /*11530*/  ISETP.GE.AND P4, PT, R176, R189, PT ;  /* 0x000000bdb000720c */ /* 0x000fc40003f86270 */
[C---:B------:R-:W-:Y:S02]  /*11540*/  ISETP.GE.AND P3, PT, R175.reuse, R195, PT ;  /* 0x000000c3af00720c */ /* 0x040fe40003f66270 */
[----:B------:R-:W-:Y:S02]  /*11550*/  ISETP.GE.AND P2, PT, R175, R189, PT ;  /* 0x000000bdaf00720c */ /* 0x000fe40003f46270 */
[----:B------:R-:W-:Y:S02]  /*11560*/  FSEL R221, R144, -INF , !P5 ;  /* 0xff80000090dd7808 */ /* 0x000fe40006800000 */
[----:B------:R-:W-:Y:S02]  /*11570*/  FSEL R10, R10, -INF , !P4 ;  /* 0xff8000000a0a7808 */ /* 0x000fe40006000000 */
[----:B------:R-:W-:Y:S02]  /*11580*/  FSEL R220, R145, -INF , !P3 ;  /* 0xff80000091dc7808 */ /* 0x000fe40005800000 */
[----:B------:R-:W-:-:S02]  /*11590*/  FSEL R217, R147, -INF , !P2 ;  /* 0xff80000093d97808 */ /* 0x000fc40005000000 */
[C---:B------:R-:W-:Y:S02]  /*115a0*/  ISETP.GE.AND P5, PT, R174.reuse, R195, PT ;  /* 0x000000c3ae00720c */ /* 0x040fe40003fa6270 */
[----:B------:R-:W-:Y:S02]  /*115b0*/  ISETP.GE.AND P4, PT, R174, R189, PT ;  /* 0x000000bdae00720c */ /* 0x000fe40003f86270 */
[C---:B------:R-:W-:Y:S02]  /*115c0*/  ISETP.GE.AND P3, PT, R173.reuse, R195, PT ;  /* 0x000000c3ad00720c */ /* 0x040fe40003f66270 */
[----:B------:R-:W-:Y:S02]  /*115d0*/  ISETP.GE.AND P2, PT, R173, R189, PT ;  /* 0x000000bdad00720c */ /* 0x000fe40003f46270 */
[----:B------:R-:W-:Y:S02]  /*115e0*/  FSEL R152, R152, -INF , !P5 ;  /* 0xff80000098987808 */ /* 0x000fe40006800000 */
        /* <DEDUP_REMOVED lines=76> */
.L_x_1328:
[----:B------:R-:W-:Y:S05]  /*11ab0*/  BSYNC.RECONVERGENT B0 ;  /* 0x0000000000007941 */ /* 0x000fea0003800200 */
.L_x_1327:
[----:B------:R-:W0:Y:S02]  /*11ac0*/  LDGDEPBAR ;  /* 0x00000000000079af */ /* 0x000e240000000000 */
.L_x_1326:
[----:B------:R-:W3:Y:S04]  /*11ad0*/  LDL.64 R136, [R1+0x58] ;  /* 0x0000580001887983 */ /* 0x000ee80000100a00 */
[----:B------:R-:W4:Y:S01]  /*11ae0*/  LDL.64 R158, [R1+0x50] ;  /* 0x00005000019e7983 */ /* 0x000f220000100a00 */
[----:B------:R-:W-:Y:S01]  /*11af0*/  FMNMX3.FTZ R3, R183, R143, R142, !PT ;  /* 0x0000008fb7037276 */ /* 0x000fe2000781008e */
[----:B------:R-:W-:Y:S01]  /*11b00*/  USHF.L.U32 UR6, UR6, 0x1, URZ ;  /* 0x0000000106067899 */ /* 0x000fe200080006ff */
[----:B------:R-:W-:Y:S01]  /*11b10*/  FMNMX3.FTZ R47, R182, R43, R42, !PT ;  /* 0x0000002bb62f7276 */ /* 0x000fe2000781002a */
        /* <DEDUP_REMOVED lines=20> */
[----:B-1----:R-:W4:Y:S01]  /*11c60*/  LDL.LU R141, [R1+0x60] ;  /* 0x00006000018d7983 */ /* 0x002f220000300800 */
[----:B--2---:R-:W-:Y:S02]  /*11c70*/  FMNMX.FTZ R46, R3, R46, !PT ;  /* 0x0000002e032e7209 */ /* 0x004fe40007810000 */
[----:B------:R-:W-:-:S03]  /*11c80*/  FMNMX.FTZ R48, R47, R48, !PT ;  /* 0x000000302f307209 */ /* 0x000fc60007810000 */
        /* <DEDUP_REMOVED lines=13> */
[----:B------:R-:W-:Y:S02]  /*11d60*/  FFMA.FTZ R247, R50, UR33, -R53 ;  /* 0x0000002132f77c23 */ /* 0x000fe40008010835 */
[----:B------:R-:W-:Y:S04]  /*11d70*/  MUFU.EX2 R160, R160 ;  /* 0x000000a000a07308 */ /* 0x000fe80000000800 */
[----:B------:R-:W-:Y:S04]  /*11d80*/  MUFU.EX2 R216, R216 ;  /* 0x000000d800d87308 */ /* 0x000fe80000000800 */
[----:B------:R-:W-:Y:S04]  /*11d90*/  MUFU.EX2 R199, R199 ;  /* 0x000000c700c77308 */ /* 0x000fe80000000800 */
[----:B------:R-:W-:Y:S01]  /*11da0*/  MUFU.EX2 R174, R174 ;  /* 0x000000ae00ae7308 */ /* 0x000fe20000000800 */
[----:B---3--:R-:W-:-:S02]  /*11db0*/  LOP3.LUT R242, R242, UR6, R137, 0x96, !PT ;  /* 0x00000006f2f27c12 */ /* 0x008fc4000f8e9689 */
[----:B------:R-:W-:-:S03]  /*11dc0*/  LOP3.LUT R224, R224, UR32, R137, 0x96, !PT ;  /* 0x00000020e0e07c12 */ /* 0x000fc6000f8e9689 */
[----:B------:R-:W-:-:S04]  /*11dd0*/  IMAD.WIDE.U32 R242, R242, -0x326172a9, RZ ;  /* 0xcd9e8d57f2f27825 */ /* 0x000fc800078e00ff */
[----:B------:R-:W-:Y:S01]  /*11de0*/  IMAD.WIDE.U32 R224, R224, -0x326172a9, RZ ;  /* 0xcd9e8d57e0e07825 */ /* 0x000fe200078e00ff */
[----:B------:R-:W-:Y:S02]  /*11df0*/  LOP3.LUT R3, R212, UR31, R243, 0x96, !PT ;  /* 0x0000001fd4037c12 */ /* 0x000fe4000f8e96f3 */
[--C-:B------:R-:W-:Y:S02]  /*11e00*/  LOP3.LUT R156, R242, UR30, R211.reuse, 0x96, !PT ;  /* 0x0000001ef29c7c12 */ /* 0x100fe4000f8e96d3 */
[----:B------:R-:W-:Y:S01]  /*11e10*/  LOP3.LUT R136, R224, UR30, R211, 0x96, !PT ;  /* 0x0000001ee0887c12 */ /* 0x000fe2000f8e96d3 */
[----:B------:R-:W-:Y:S02]  /*11e20*/  IMAD.WIDE.U32 R154, R3, -0x2daee0ad, RZ ;  /* 0xd2511f53039a7825 */ /* 0x000fe400078e00ff */
[----:B------:R-:W1:Y:S02]  /*11e30*/  SHFL.BFLY PT, R3, R48, 0x1, 0x1f ;  /* 0x0c201f0030037f89 */ /* 0x000e6400000e0000 */
[----:B------:R-:W-:Y:S01]  /*11e40*/  IMAD.WIDE.U32 R156, R156, -0x2daee0ad, RZ ;  /* 0xd2511f539c9c7825 */ /* 0x000fe200078e00ff */
[----:B----4-:R-:W-:-:S03]  /*11e50*/  LOP3.LUT R47, R158, UR27, R155, 0x96, !PT ;  /* 0x0000001b9e2f7c12 */ /* 0x010fc6000f8e969b */
[----:B------:R-:W-:Y:S01]  /*11e60*/  IMAD.WIDE.U32 R136, R136, -0x2daee0ad, RZ ;  /* 0xd2511f5388887825 */ /* 0x000fe200078e00ff */
[----:B------:R-:W-:-:S03]  /*11e70*/  LOP3.LUT R154, R154, UR25, R157, 0x96, !PT ;  /* 0x000000199a9a7c12 */ /* 0x000fc6000f8e969d */
[----:B------:R-:W-:-:S04]  /*11e80*/  IMAD.WIDE.U32 R58, R47, -0x326172a9, RZ ;  /* 0xcd9e8d572f3a7825 */ /* 0x000fc800078e00ff */
[----:B------:R-:W-:Y:S01]  /*11e90*/  IMAD.WIDE.U32 R154, R154, -0x326172a9, RZ ;  /* 0xcd9e8d579a9a7825 */ /* 0x000fe200078e00ff */
[----:B------:R-:W-:-:S03]  /*11ea0*/  LOP3.LUT R47, R210, UR26, R59, 0x96, !PT ;  /* 0x0000001ad22f7c12 */ /* 0x000fc6000f8e963b */
[----:B------:R-:W-:Y:S01]  /*11eb0*/  FFMA.FTZ R59, R64, UR33, -R53 ;  /* 0x00000021403b7c23 */ /* 0x000fe20008010835 */
[----:B------:R-:W-:Y:S01]  /*11ec0*/  LOP3.LUT R46, R58, UR22, R155, 0x96, !PT ;  /* 0x000000163a2e7c12 */ /* 0x000fe2000f8e969b */
[----:B------:R-:W-:-:S04]  /*11ed0*/  IMAD.WIDE.U32 R236, R47, -0x2daee0ad, RZ ;  /* 0xd2511f532fec7825 */ /* 0x000fc800078e00ff */
[----:B------:R-:W-:Y:S01]  /*11ee0*/  FFMA.FTZ R58, R143, UR33, -R53 ;  /* 0x000000218f3a7c23 */ /* 0x000fe20008010835 */
[----:B------:R-:W-:Y:S01]  /*11ef0*/  MUFU.EX2 R59, R59 ;  /* 0x0000003b003b7308 */ /* 0x000fe20000000800 */
[----:B------:R-:W-:Y:S01]  /*11f00*/  IMAD.WIDE.U32 R46, R46, -0x2daee0ad, RZ ;  /* 0xd2511f532e2e7825 */ /* 0x000fe200078e00ff */
[----:B------:R-:W-:Y:S02]  /*11f10*/  LOP3.LUT R156, R156, UR21, R237, 0x96, !PT ;  /* 0x000000159c9c7c12 */ /* 0x000fe4000f8e96ed */
[----:B-1----:R-:W-:Y:S01]  /*11f20*/  FMNMX.FTZ R3, R48, R3, !PT ;  /* 0x0000000330037209 */ /* 0x002fe20007810000 */
[----:B------:R-:W1:Y:S01]  /*11f30*/  MUFU.EX2 R58, R58 ;  /* 0x0000003a003a7308 */ /* 0x000e620000000800 */
[----:B------:R-:W-:Y:S01]  /*11f40*/  LOP3.LUT R236, R236, UR16, R47, 0x96, !PT ;  /* 0x00000010ecec7c12 */ /* 0x000fe2000f8e962f */
[----:B------:R-:W-:Y:S01]  /*11f50*/  IMAD.WIDE.U32 R156, R156, -0x326172a9, RZ ;  /* 0xcd9e8d579c9c7825 */ /* 0x000fe200078e00ff */
[----:B------:R-:W-:-:S03]  /*11f60*/  FSETP.NEU.FTZ.AND P5, PT, R3, -INF , PT ;  /* 0xff8000000300780b */ /* 0x000fc60003fbd000 */
[----:B------:R-:W-:Y:S01]  /*11f70*/  FMUL.FTZ R138, R3, UR33 ;  /* 0x00000021038a7c20 */ /* 0x000fe20008410000 */
[----:B------:R-:W-:Y:S01]  /*11f80*/  LOP3.LUT R47, R212, UR31, R225, 0x96, !PT ;  /* 0x0000001fd42f7c12 */ /* 0x000fe2000f8e96e1 */
[----:B------:R-:W-:Y:S01]  /*11f90*/  IMAD.WIDE.U32 R236, R236, -0x326172a9, RZ ;  /* 0xcd9e8d57ecec7825 */ /* 0x000fe200078e00ff */
[----:B------:R-:W-:-:S03]  /*11fa0*/  LOP3.LUT R238, R154, UR17, R157, 0x96, !PT ;  /* 0x000000119aee7c12 */ /* 0x000fc6000f8e969d */
[----:B------:R-:W-:Y:S01]  /*11fb0*/  FFMA.FTZ R154, R34, UR33, -R53 ;  /* 0x00000021229a7c23 */ /* 0x000fe20008010835 */
[----:B------:R-:W-:Y:S01]  /*11fc0*/  FSEL R138, R138, RZ, P5 ;  /* 0x000000ff8a8a7208 */ /* 0x000fe20002800000 */
[----:B------:R-:W-:Y:S01]  /*11fd0*/  IMAD.WIDE.U32 R196, R47, -0x2daee0ad, RZ ;  /* 0xd2511f532fc47825 */ /* 0x000fe200078e00ff */
[----:B------:R-:W-:-:S03]  /*11fe0*/  LOP3.LUT R228, R156, UR15, R237, 0x96, !PT ;  /* 0x0000000f9ce47c12 */ /* 0x000fc6000f8e96ed */
[--C-:B------:R-:W-:Y:S01]  /*11ff0*/  FFMA.FTZ R156, R36, UR33, -R53.reuse ;  /* 0x00000021249c7c23 */ /* 0x100fe20008010835 */
[----:B------:R-:W-:Y:S01]  /*12000*/  FFMA.FTZ R237, R19, UR33, -R53 ;  /* 0x0000002113ed7c23 */ /* 0x000fe20008010835 */
[--C-:B------:R-:W-:Y:S01]  /*12010*/  FFMA.FTZ R234, R43, UR33, -R138.reuse ;  /* 0x000000212bea7c23 */ /* 0x100fe2000801088a */
[----:B------:R-:W-:Y:S01]  /*12020*/  LOP3.LUT R48, R228, 0xffff, RZ, 0xc0, !PT ;  /* 0x0000ffffe4307812 */ /* 0x000fe200078ec0ff */
[--C-:B------:R-:W-:Y:S01]  /*12030*/  FFMA.FTZ R163, R42, UR33, -R138.reuse ;  /* 0x000000212aa37c23 */ /* 0x100fe2000801088a */
[----:B------:R-:W-:Y:S01]  /*12040*/  LOP3.LUT R49, R228, 0xff, RZ, 0xc0, !PT ;  /* 0x000000ffe4317812 */ /* 0x000fe200078ec0ff */
[----:B------:R-:W-:Y:S01]  /*12050*/  FFMA.FTZ R162, R41, UR33, -R138 ;  /* 0x0000002129a27c23 */ /* 0x000fe2000801088a */
[----:B------:R-:W-:Y:S01]  /*12060*/  SHF.R.U32.HI R48, RZ, 0x8, R48 ;  /* 0x00000008ff307819 */ /* 0x000fe20000011630 */
[----:B------:R-:W-:Y:S01]  /*12070*/  MUFU.EX2 R234, R234 ;  /* 0x000000ea00ea7308 */ /* 0x000fe20000000800 */
[----:B------:R-:W-:Y:S01]  /*12080*/  ISETP.LE.U32.AND P3, PT, R49, UR13, PT ;  /* 0x0000000d31007c0c */ /* 0x000fe2000bf63070 */
[----:B------:R-:W-:Y:S01]  /*12090*/  FFMA.FTZ R161, R40, UR33, -R138 ;  /* 0x0000002128a17c23 */ /* 0x000fe2000801088a */
[----:B------:R-:W-:Y:S01]  /*120a0*/  LOP3.LUT R48, R48, 0xffff, RZ, 0xc0, !PT ;  /* 0x0000ffff30307812 */ /* 0x000fe200078ec0ff */
[----:B------:R-:W2:Y:S01]  /*120b0*/  MUFU.EX2 R163, R163 ;  /* 0x000000a300a37308 */ /* 0x000ea20000000800 */
[----:B-1----:R-:W-:Y:S01]  /*120c0*/  F2FP.BF16.F32.PACK_AB R148, R57, R58 ;  /* 0x0000003a3994723e */ /* 0x002fe200000010ff */
[----:B------:R-:W-:Y:S01]  /*120d0*/  IMAD.WIDE.U32 R238, R238, -0x2daee0ad, RZ ;  /* 0xd2511f53eeee7825 */ /* 0x000fe200078e00ff */
[----:B------:R-:W-:Y:S01]  /*120e0*/  ISETP.LE.U32.AND P2, PT, R48, UR13, PT ;  /* 0x0000000d30007c0c */ /* 0x000fe2000bf43070 */
[----:B------:R-:W-:Y:S01]  /*120f0*/  MUFU.EX2 R162, R162 ;  /* 0x000000a200a27308 */ /* 0x000fe20000000800 */
[----:B------:R-:W-:Y:S01]  /*12100*/  PRMT R48, R228, 0x7632, R48 ;  /* 0x00007632e4307816 */ /* 0x000fe20000000030 */
[----:B------:R-:W-:Y:S01]  /*12110*/  FFMA.FTZ R159, R63, UR33, -R138 ;  /* 0x000000213f9f7c23 */ /* 0x000fe2000801088a */
[----:B------:R-:W-:Y:S01]  /*12120*/  PRMT R171, R148, 0x7632, R171 ;  /* 0x0000763294ab7816 */ /* 0x000fe200000000ab */
[----:B------:R-:W1:Y:S01]  /*12130*/  MUFU.EX2 R161, R161 ;  /* 0x000000a100a17308 */ /* 0x000e620000000800 */
[----:B------:R-:W-:Y:S01]  /*12140*/  LOP3.LUT R48, R48, 0xff, RZ, 0xc0, !PT ;  /* 0x000000ff30307812 */ /* 0x000fe200078ec0ff */
[----:B------:R-:W-:Y:S01]  /*12150*/  @!P3 HFMA2.BF16_V2 R45, -RZ.H0_H0, RZ.H0_H0, -R148.H0_H0 ;  /* 0x200000ffff2db231 */ /* 0x000fe20000340994 */
[----:B------:R-:W-:Y:S01]  /*12160*/  LOP3.LUT R47, R158, UR27, R197, 0x96, !PT ;  /* 0x0000001b9e2f7c12 */ /* 0x000fe2000f8e96c5 */
[----:B------:R-:W-:Y:S01]  /*12170*/  FFMA.FTZ R158, R37, UR33, -R53 ;  /* 0x00000021259e7c23 */ /* 0x000fe20008010835 */
[----:B------:R-:W-:Y:S01]  /*12180*/  ISETP.LE.U32.AND P1, PT, R48, UR13, PT ;  /* 0x0000000d30007c0c */ /* 0x000fe2000bf23070 */
[----:B------:R-:W-:Y:S01]  /*12190*/  MUFU.EX2 R156, R156 ;  /* 0x0000009c009c7308 */ /* 0x000fe20000000800 */
[----:B------:R-:W-:Y:S01]  /*121a0*/  PRMT R232, R148, 0x5410, R171 ;  /* 0x0000541094e87816 */ /* 0x000fe200000000ab */
[----:B------:R-:W-:Y:S01]  /*121b0*/  IMAD.WIDE.U32 R172, R47, -0x326172a9, RZ ;  /* 0xcd9e8d572fac7825 */ /* 0x000fe200078e00ff */
[----:B------:R-:W-:-:S03]  /*121c0*/  @!P3 PRMT R148, R45, 0x5410, RZ ;  /* 0x000054102d94b816 */ /* 0x000fc600000000ff */
[----:B------:R-:W-:Y:S01]  /*121d0*/  @!P2 HFMA2.BF16_V2 R44, -RZ.H0_H0, RZ.H0_H0, -R171.H0_H0 ;  /* 0x200000ffff2ca231 */ /* 0x000fe200003409ab */
[----:B------:R-:W-:Y:S01]  /*121e0*/  SHF.R.U32.HI R47, RZ, 0x18, R228 ;  /* 0x00000018ff2f7819 */ /* 0x000fe200000116e4 */
[----:B------:R-:W-:Y:S01]  /*121f0*/  IMAD.MOV.U32 R45, RZ, RZ, R236 ;  /* 0x000000ffff2d7224 */ /* 0x000fe200078e00ec */
[----:B--2---:R-:W-:Y:S01]  /*12200*/  F2FP.BF16.F32.PACK_AB R233, R163, R234 ;  /* 0x000000eaa3e9723e */ /* 0x004fe200000010ff */
[----:B------:R-:W2:Y:S01]  /*12210*/  MUFU.EX2 R158, R158 ;  /* 0x0000009e009e7308 */ /* 0x000ea20000000800 */
[----:B------:R-:W-:Y:S01]  /*12220*/  ISETP.LE.U32.AND P3, PT, R47, UR13, PT ;  /* 0x0000000d2f007c0c */ /* 0x000fe2000bf63070 */
[--C-:B------:R-:W-:Y:S01]  /*12230*/  FFMA.FTZ R157, R62, UR33, -R138.reuse ;  /* 0x000000213e9d7c23 */ /* 0x100fe2000801088a */
[----:B------:R-:W-:Y:S01]  /*12240*/  LOP3.LUT R45, R45, 0xff, RZ, 0xc0, !PT ;  /* 0x000000ff2d2d7812 */ /* 0x000fe200078ec0ff */
[----:B------:R-:W-:Y:S01]  /*12250*/  @!P1 HFMA2.BF16_V2 R43, -RZ.H0_H0, RZ.H0_H0, -R233.H0_H0 ;  /* 0x200000ffff2b9231 */ /* 0x000fe200003409e9 */
[----:B------:R-:W-:Y:S01]  /*12260*/  @!P2 PRMT R171, R44, 0x5410, RZ ;  /* 0x000054102caba816 */ /* 0x000fe200000000ff */
[----:B------:R-:W-:Y:S01]  /*12270*/  MUFU.EX2 R159, R159 ;  /* 0x0000009f009f7308 */ /* 0x000fe20000000800 */
[----:B------:R-:W-:Y:S01]  /*12280*/  ISETP.LE.U32.AND P2, PT, R45, UR13, PT ;  /* 0x0000000d2d007c0c */ /* 0x000fe2000bf43070 */
[--C-:B------:R-:W-:Y:S01]  /*12290*/  FFMA.FTZ R155, R61, UR33, -R138.reuse ;  /* 0x000000213d9b7c23 */ /* 0x100fe2000801088a */
[C---:B------:R-:W-:Y:S01]  /*122a0*/  PRMT R195, R233.reuse, 0x7632, R195 ;  /* 0x00007632e9c37816 */ /* 0x040fe200000000c3 */
[----:B------:R-:W3:Y:S01]  /*122b0*/  MUFU.EX2 R157, R157 ;  /* 0x0000009d009d7308 */ /* 0x000ee20000000800 */
[----:B------:R-:W-:Y:S01]  /*122c0*/  PRMT R44, R236, 0x7771, RZ ;  /* 0x00007771ec2c7816 */ /* 0x000fe200000000ff */
[--C-:B------:R-:W-:Y:S01]  /*122d0*/  FFMA.FTZ R153, R60, UR33, -R138.reuse ;  /* 0x000000213c997c23 */ /* 0x100fe2000801088a */
[----:B------:R-:W-:Y:S01]  /*122e0*/  PRMT R231, R233, 0x5410, R195 ;  /* 0x00005410e9e77816 */ /* 0x000fe200000000c3 */
[----:B------:R-:W-:Y:S01]  /*122f0*/  @!P3 HFMA2.BF16_V2 R42, -RZ.H0_H0, RZ.H0_H0, -R195.H0_H0 ;  /* 0x200000ffff2ab231 */ /* 0x000fe200003409c3 */
[----:B------:R-:W-:Y:S01]  /*12300*/  @!P1 PRMT R233, R43, 0x5410, RZ ;  /* 0x000054102be99816 */ /* 0x000fe200000000ff */
[----:B------:R-:W4:Y:S01]  /*12310*/  MUFU.EX2 R154, R154 ;  /* 0x0000009a009a7308 */ /* 0x000f220000000800 */
[----:B------:R-:W-:Y:S01]  /*12320*/  ISETP.GT.U32.AND P1, PT, R44, UR13, PT ;  /* 0x0000000d2c007c0c */ /* 0x000fe2000bf24070 */
[--C-:B------:R-:W-:Y:S01]  /*12330*/  FFMA.FTZ R215, R54, UR33, -R138.reuse ;  /* 0x0000002136d77c23 */ /* 0x100fe2000801088a */
[----:B------:R-:W-:Y:S01]  /*12340*/  F2FP.BF16.F32.PACK_AB R49, R160, R59 ;  /* 0x0000003ba031723e */ /* 0x000fe200000010ff */
[----:B------:R-:W-:Y:S01]  /*12350*/  MUFU.EX2 R155, R155 ;  /* 0x0000009b009b7308 */ /* 0x000fe20000000800 */
[----:B------:R-:W-:Y:S01]  /*12360*/  PRMT R43, R236, 0x7772, RZ ;  /* 0x00007772ec2b7816 */ /* 0x000fe200000000ff */
[----:B------:R-:W-:Y:S01]  /*12370*/  FFMA.FTZ R201, R52, UR33, -R138 ;  /* 0x0000002134c97c23 */ /* 0x000fe2000801088a */
[----:B------:R-:W-:Y:S01]  /*12380*/  PRMT R48, R49, 0x7632, R48 ;  /* 0x0000763231307816 */ /* 0x000fe20000000030 */
[----:B------:R-:W-:Y:S01]  /*12390*/  @!P2 HFMA2.BF16_V2 R31, -RZ.H0_H0, RZ.H0_H0, -R49.H0_H0 ;  /* 0x200000ffff1fa231 */ /* 0x000fe20000340931 */
[----:B------:R-:W-:Y:S01]  /*123a0*/  @!P3 PRMT R195, R42, 0x5410, RZ ;  /* 0x000054102ac3b816 */ /* 0x000fe200000000ff */
[----:B------:R-:W4:Y:S01]  /*123b0*/  MUFU.EX2 R153, R153 ;  /* 0x0000009900997308 */ /* 0x000f220000000800 */
[----:B------:R-:W-:Y:S01]  /*123c0*/  PRMT R42, R236, 0x7773, RZ ;  /* 0x00007773ec2a7816 */ /* 0x000fe200000000ff */
[----:B------:R-:W-:Y:S01]  /*123d0*/  FFMA.FTZ R61, R33, UR33, -R138 ;  /* 0x00000021213d7c23 */ /* 0x000fe2000801088a */
[----:B------:R-:W-:Y:S01]  /*123e0*/  ISETP.GT.U32.AND P3, PT, R43, UR13, PT ;  /* 0x0000000d2b007c0c */ /* 0x000fe2000bf64070 */
[----:B------:R-:W-:Y:S01]  /*123f0*/  @P1 HFMA2.BF16_V2 R41, -RZ.H0_H0, RZ.H0_H0, -R48.H0_H0 ;  /* 0x200000ffff291231 */ /* 0x000fe20000340930 */
[----:B------:R-:W-:Y:S01]  /*12400*/  PRMT R230, R49, 0x5410, R48 ;  /* 0x0000541031e67816 */ /* 0x000fe20000000030 */
[----:B------:R-:W-:Y:S01]  /*12410*/  IMAD.MOV.U32 R43, RZ, RZ, R238 ;  /* 0x000000ffff2b7224 */ /* 0x000fe200078e00ee */
[----:B------:R-:W-:Y:S01]  /*12420*/  @!P2 PRMT R49, R31, 0x5410, RZ ;  /* 0x000054101f31a816 */ /* 0x000fe200000000ff */
[--C-:B------:R-:W-:Y:S01]  /*12430*/  FFMA.FTZ R60, R32, UR33, -R138.reuse ;  /* 0x00000021203c7c23 */ /* 0x100fe2000801088a */
[----:B------:R-:W-:Y:S01]  /*12440*/  ISETP.GT.U32.AND P2, PT, R42, UR13, PT ;  /* 0x0000000d2a007c0c */ /* 0x000fe2000bf44070 */
[--C-:B------:R-:W-:Y:S01]  /*12450*/  FFMA.FTZ R134, R134, UR33, -R138.reuse ;  /* 0x0000002186867c23 */ /* 0x100fe2000801088a */
[----:B------:R-:W-:Y:S01]  /*12460*/  LOP3.LUT R31, R46, UR4, R239, 0x96, !PT ;  /* 0x000000042e1f7c12 */ /* 0x000fe2000f8e96ef */
[----:B------:R-:W-:Y:S01]  /*12470*/  FFMA.FTZ R133, R133, UR33, -R138 ;  /* 0x0000002185857c23 */ /* 0x000fe2000801088a */
[----:B-1----:R-:W-:Y:S01]  /*12480*/  F2FP.BF16.F32.PACK_AB R47, R161, R162 ;  /* 0x000000a2a12f723e */ /* 0x002fe200000010ff */
[----:B------:R-:W-:Y:S01]  /*12490*/  MUFU.EX2 R215, R215 ;  /* 0x000000d700d77308 */ /* 0x000fe20000000800 */
[----:B------:R-:W-:-:S02]  /*124a0*/  @P1 PRMT R48, R41, 0x5410, RZ ;  /* 0x0000541029301816 */ /* 0x000fc400000000ff */
[C---:B------:R-:W-:Y:S01]  /*124b0*/  LOP3.LUT R44, R31.reuse, 0xff, RZ, 0xc0, !PT ;  /* 0x000000ff1f2c7812 */ /* 0x040fe200078ec0ff */
[----:B------:R-:W-:Y:S01]  /*124c0*/  @P3 HFMA2.BF16_V2 R40, -RZ.H0_H0, RZ.H0_H0, -R47.H0_H0 ;  /* 0x200000ffff283231 */ /* 0x000fe2000034092f */
[----:B------:R-:W-:Y:S01]  /*124d0*/  LOP3.LUT R41, R31, 0xffff, RZ, 0xc0, !PT ;  /* 0x0000ffff1f297812 */ /* 0x000fe200078ec0ff */
[----:B------:R-:W-:Y:S01]  /*124e0*/  MUFU.EX2 R201, R201 ;  /* 0x000000c900c97308 */ /* 0x000fe20000000800 */
[C---:B------:R-:W-:Y:S02]  /*124f0*/  PRMT R46, R47.reuse, 0x7632, R46 ;  /* 0x000076322f2e7816 */ /* 0x040fe4000000002e */
[----:B------:R-:W-:Y:S02]  /*12500*/  ISETP.LE.U32.AND P1, PT, R44, UR13, PT ;  /* 0x0000000d2c007c0c */ /* 0x000fe4000bf23070 */
[----:B------:R-:W-:Y:S01]  /*12510*/  SHF.R.U32.HI R41, RZ, 0x8, R41 ;  /* 0x00000008ff297819 */ /* 0x000fe20000011629 */
[----:B------:R-:W-:Y:S01]  /*12520*/  @P2 HFMA2.BF16_V2 R39, -RZ.H0_H0, RZ.H0_H0, -R46.H0_H0 ;  /* 0x200000ffff272231 */ /* 0x000fe2000034092e */
[----:B------:R-:W-:-:S02]  /*12530*/  PRMT R229, R47, 0x5410, R46 ;  /* 0x000054102fe57816 */ /* 0x000fc4000000002e */
[----:B------:R-:W-:Y:S02]  /*12540*/  @P3 PRMT R47, R40, 0x5410, RZ ;  /* 0x00005410282f3816 */ /* 0x000fe400000000ff */
[----:B------:R-:W-:Y:S02]  /*12550*/  LOP3.LUT R40, R41, 0xffff, RZ, 0xc0, !PT ;  /* 0x0000ffff29287812 */ /* 0x000fe400078ec0ff */
[----:B--2---:R-:W-:Y:S02]  /*12560*/  F2FP.BF16.F32.PACK_AB R45, R156, R158 ;  /* 0x0000009e9c2d723e */ /* 0x004fe400000010ff */
[----:B------:R-:W-:Y:S02]  /*12570*/  @P2 PRMT R46, R39, 0x5410, RZ ;  /* 0x00005410272e2816 */ /* 0x000fe400000000ff */
[----:B------:R-:W-:Y:S01]  /*12580*/  LOP3.LUT R196, R196, UR25, R137, 0x96, !PT ;  /* 0x00000019c4c47c12 */ /* 0x000fe2000f8e9689 */
[----:B------:R-:W-:Y:S01]  /*12590*/  @!P1 HFMA2.BF16_V2 R38, -RZ.H0_H0, RZ.H0_H0, -R45.H0_H0 ;  /* 0x200000ffff269231 */ /* 0x000fe2000034092d */
[----:B------:R-:W-:Y:S01]  /*125a0*/  ISETP.LE.U32.AND P2, PT, R40, UR13, PT ;  /* 0x0000000d28007c0c */ /* 0x000fe2000bf43070 */
[----:B------:R-:W-:Y:S01]  /*125b0*/  FFMA.FTZ R137, R56, UR33, -R138 ;  /* 0x0000002138897c23 */ /* 0x000fe2000801088a */
[----:B------:R-:W-:Y:S01]  /*125c0*/  PRMT R39, R31, 0x7632, R39 ;  /* 0x000076321f277816 */ /* 0x000fe20000000027 */
[----:B------:R-:W-:Y:S01]  /*125d0*/  IMAD.WIDE.U32 R196, R196, -0x326172a9, RZ ;  /* 0xcd9e8d57c4c47825 */ /* 0x000fe200078e00ff */
[----:B------:R-:W-:-:S02]  /*125e0*/  PRMT R44, R45, 0x7632, R44 ;  /* 0x000076322d2c7816 */ /* 0x000fc4000000002c */
[----:B------:R-:W-:Y:S02]  /*125f0*/  LOP3.LUT R39, R39, 0xff, RZ, 0xc0, !PT ;  /* 0x000000ff27277812 */ /* 0x000fe400078ec0ff */
[----:B------:R-:W-:Y:S02]  /*12600*/  LOP3.LUT R210, R210, UR26, R173, 0x96, !PT ;  /* 0x0000001ad2d27c12 */ /* 0x000fe4000f8e96ad */
[----:B------:R-:W-:Y:S02]  /*12610*/  PRMT R222, R45, 0x5410, R44 ;  /* 0x000054102dde7816 */ /* 0x000fe4000000002c */
[----:B------:R-:W-:Y:S01]  /*12620*/  @!P1 PRMT R45, R38, 0x5410, RZ ;  /* 0x00005410262d9816 */ /* 0x000fe200000000ff */
[----:B------:R-:W-:Y:S01]  /*12630*/  IMAD.WIDE.U32 R210, R210, -0x2daee0ad, RZ ;  /* 0xd2511f53d2d27825 */ /* 0x000fe200078e00ff */
[----:B------:R-:W-:-:S03]  /*12640*/  LOP3.LUT R172, R172, UR22, R197, 0x96, !PT ;  /* 0x00000016acac7c12 */ /* 0x000fc6000f8e96c5 */
[----:B------:R-:W-:Y:S01]  /*12650*/  @!P2 HFMA2.BF16_V2 R30, -RZ.H0_H0, RZ.H0_H0, -R44.H0_H0 ;  /* 0x200000ffff1ea231 */ /* 0x000fe2000034092c */
[----:B------:R-:W-:Y:S02]  /*12660*/  ISETP.LE.U32.AND P1, PT, R39, UR13, PT ;  /* 0x0000000d27007c0c */ /* 0x000fe4000bf23070 */
[----:B------:R-:W-:Y:S01]  /*12670*/  LOP3.LUT R43, R43, 0xff, RZ, 0xc0, !PT ;  /* 0x000000ff2b2b7812 */ /* 0x000fe200078ec0ff */
[----:B------:R-:W-:Y:S01]  /*12680*/  IMAD.WIDE.U32 R172, R172, -0x2daee0ad, RZ ;  /* 0xd2511f53acac7825 */ /* 0x000fe200078e00ff */
[----:B------:R-:W-:Y:S02]  /*12690*/  SHF.R.U32.HI R38, RZ, 0x18, R31 ;  /* 0x00000018ff267819 */ /* 0x000fe4000001161f */
[----:B------:R-:W-:Y:S01]  /*126a0*/  LOP3.LUT R42, R136, UR21, R211, 0x96, !PT ;  /* 0x00000015882a7c12 */ /* 0x000fe2000f8e96d3 */
[----:B------:R-:W-:Y:S01]  /*126b0*/  FFMA.FTZ R136, R55, UR33, -R138 ;  /* 0x0000002137887c23 */ /* 0x000fe2000801088a */
[----:B------:R-:W-:Y:S02]  /*126c0*/  ISETP.LE.U32.AND P3, PT, R43, UR13, PT ;  /* 0x0000000d2b007c0c */ /* 0x000fe4000bf63070 */
[----:B---3--:R-:W-:-:S02]  /*126d0*/  F2FP.BF16.F32.PACK_AB R43, R157, R159 ;  /* 0x0000009f9d2b723e */ /* 0x008fc400000010ff */
[----:B------:R-:W-:Y:S02]  /*126e0*/  @!P2 PRMT R44, R30, 0x5410, RZ ;  /* 0x000054101e2ca816 */ /* 0x000fe400000000ff */
[----:B------:R-:W-:Y:S01]  /*126f0*/  ISETP.LE.U32.AND P2, PT, R38, UR13, PT ;  /* 0x0000000d26007c0c */ /* 0x000fe2000bf43070 */
[----:B------:R-:W-:Y:S01]  /*12700*/  @!P1 HFMA2.BF16_V2 R37, -RZ.H0_H0, RZ.H0_H0, -R43.H0_H0 ;  /* 0x200000ffff259231 */ /* 0x000fe2000034092b */
[----:B------:R-:W-:Y:S01]  /*12710*/  LOP3.LUT R218, R210, UR16, R173, 0x96, !PT ;  /* 0x00000010d2da7c12 */ /* 0x000fe2000f8e96ad */
[----:B------:R-:W-:Y:S01]  /*12720*/  IMAD.WIDE.U32 R210, R42, -0x326172a9, RZ ;  /* 0xcd9e8d572ad27825 */ /* 0x000fe200078e00ff */
[----:B------:R-:W-:-:S03]  /*12730*/  PRMT R42, R43, 0x7632, R42 ;  /* 0x000076322b2a7816 */ /* 0x000fc6000000002a */
[----:B------:R-:W-:Y:S01]  /*12740*/  FFMA.FTZ R173, R17, UR33, -R53 ;  /* 0x0000002111ad7c23 */ /* 0x000fe20008010835 */
[----:B----4-:R-:W-:Y:S01]  /*12750*/  F2FP.BF16.F32.PACK_AB R41, R216, R154 ;  /* 0x0000009ad829723e */ /* 0x010fe200000010ff */
[----:B------:R-:W-:Y:S01]  /*12760*/  IMAD.WIDE.U32 R218, R218, -0x326172a9, RZ ;  /* 0xcd9e8d57dada7825 */ /* 0x000fe200078e00ff */
[----:B------:R-:W-:Y:S02]  /*12770*/  PRMT R30, R43, 0x5410, R42 ;  /* 0x000054102b1e7816 */ /* 0x000fe4000000002a */
[----:B------:R-:W-:Y:S01]  /*12780*/  @!P1 PRMT R43, R37, 0x5410, RZ ;  /* 0x00005410252b9816 */ /* 0x000fe200000000ff */
[----:B------:R-:W-:Y:S01]  /*12790*/  IMAD.MOV.U32 R37, RZ, RZ, R218 ;  /* 0x000000ffff257224 */ /* 0x000fe200078e00da */
[----:B------:R-:W-:Y:S01]  /*127a0*/  PRMT R40, R41, 0x7632, R40 ;  /* 0x0000763229287816 */ /* 0x000fe20000000028 */
[----:B------:R-:W-:Y:S01]  /*127b0*/  @!P2 HFMA2.BF16_V2 R29, -RZ.H0_H0, RZ.H0_H0, -R42.H0_H0 ;  /* 0x200000ffff1da231 */ /* 0x000fe2000034092a */
[----:B------:R-:W-:Y:S01]  /*127c0*/  PRMT R38, R238, 0x7771, RZ ;  /* 0x00007771ee267816 */ /* 0x000fe200000000ff */
[----:B------:R-:W-:Y:S01]  /*127d0*/  @!P3 HFMA2.BF16_V2 R36, -RZ.H0_H0, RZ.H0_H0, -R41.H0_H0 ;  /* 0x200000ffff24b231 */ /* 0x000fe20000340929 */
[----:B------:R-:W-:Y:S01]  /*127e0*/  LOP3.LUT R37, R37, 0xff, RZ, 0xc0, !PT ;  /* 0x000000ff25257812 */ /* 0x000fe200078ec0ff */
[----:B------:R-:W-:Y:S01]  /*127f0*/  MUFU.EX2 R173, R173 ;  /* 0x000000ad00ad7308 */ /* 0x000fe20000000800 */
[----:B------:R-:W-:-:S02]  /*12800*/  @!P2 PRMT R42, R29, 0x5410, RZ ;  /* 0x000054101d2aa816 */ /* 0x000fc400000000ff */
[----:B------:R-:W-:Y:S02]  /*12810*/  ISETP.LE.U32.AND P2, PT, R37, UR13, PT ;  /* 0x0000000d25007c0c */ /* 0x000fe4000bf43070 */
[----:B------:R-:W-:Y:S02]  /*12820*/  FMNMX3.FTZ R37, R181, R244, R169, !PT ;  /* 0x000000f4b5257276 */ /* 0x000fe400078100a9 */
[----:B------:R-:W-:Y:S02]  /*12830*/  PRMT R29, R41, 0x5410, R40 ;  /* 0x00005410291d7816 */ /* 0x000fe40000000028 */
[----:B------:R-:W-:Y:S02]  /*12840*/  @!P3 PRMT R41, R36, 0x5410, RZ ;  /* 0x000054102429b816 */ /* 0x000fe400000000ff */
[----:B------:R-:W-:Y:S02]  /*12850*/  FMNMX3.FTZ R37, R37, R168, R9, !PT ;  /* 0x000000a825257276 */ /* 0x000fe40007810009 */
[----:B------:R-:W-:-:S02]  /*12860*/  FMNMX3.FTZ R36, R180, R12, R14, !PT ;  /* 0x0000000cb4247276 */ /* 0x000fc4000781000e */
[----:B------:R-:W-:Y:S02]  /*12870*/  ISETP.GT.U32.AND P1, PT, R38, UR13, PT ;  /* 0x0000000d26007c0c */ /* 0x000fe4000bf24070 */
[----:B------:R-:W-:Y:S02]  /*12880*/  FMNMX3.FTZ R37, R37, R245, R15, !PT ;  /* 0x000000f525257276 */ /* 0x000fe4000781000f */
[----:B------:R-:W-:Y:S02]  /*12890*/  FMNMX3.FTZ R36, R36, R13, R8, !PT ;  /* 0x0000000d24247276 */ /* 0x000fe40007810008 */
[----:B------:R-:W-:Y:S02]  /*128a0*/  FMNMX3.FTZ R37, R37, R11, R227, !PT ;  /* 0x0000000b25257276 */ /* 0x000fe400078100e3 */
[----:B------:R-:W-:Y:S02]  /*128b0*/  FMNMX3.FTZ R36, R36, R241, R240, !PT ;  /* 0x000000f124247276 */ /* 0x000fe400078100f0 */
[----:B------:R-:W-:-:S02]  /*128c0*/  FMNMX3.FTZ R37, R37, R221, R220, !PT ;  /* 0x000000dd25257276 */ /* 0x000fc400078100dc */
[----:B------:R-:W-:Y:S01]  /*128d0*/  FMNMX3.FTZ R36, R36, R226, R223, !PT ;  /* 0x000000e224247276 */ /* 0x000fe200078100df */
[----:B------:R-:W-:Y:S01]  /*128e0*/  @P1 HFMA2.BF16_V2 R28, -RZ.H0_H0, RZ.H0_H0, -R40.H0_H0 ;  /* 0x200000ffff1c1231 */ /* 0x000fe20000340928 */
[----:B------:R-:W-:Y:S02]  /*128f0*/  FMNMX3.FTZ R37, R37, R152, R151, !PT ;  /* 0x0000009825257276 */ /* 0x000fe40007810097 */
[----:B------:R-:W-:Y:S02]  /*12900*/  FMNMX3.FTZ R36, R36, R10, R217, !PT ;  /* 0x0000000a24247276 */ /* 0x000fe400078100d9 */
[----:B------:R-:W-:Y:S02]  /*12910*/  @P1 PRMT R40, R28, 0x5410, RZ ;  /* 0x000054101c281816 */ /* 0x000fe400000000ff */
[----:B------:R-:W-:Y:S02]  /*12920*/  FMNMX3.FTZ R37, R37, R149, R179, !PT ;  /* 0x0000009525257276 */ /* 0x000fe400078100b3 */
[----:B------:R-:W-:-:S02]  /*12930*/  PRMT R28, R238, 0x7772, RZ ;  /* 0x00007772ee1c7816 */ /* 0x000fc400000000ff */
[----:B------:R-:W-:Y:S02]  /*12940*/  FMNMX3.FTZ R36, R36, R214, R150, !PT ;  /* 0x000000d624247276 */ /* 0x000fe40007810096 */
[----:B------:R-:W-:Y:S02]  /*12950*/  FMNMX3.FTZ R37, R37, R178, R200, !PT ;  /* 0x000000b225257276 */ /* 0x000fe400078100c8 */
[----:B------:R-:W-:Y:S02]  /*12960*/  ISETP.GT.U32.AND P3, PT, R28, UR13, PT ;  /* 0x0000000d1c007c0c */ /* 0x000fe4000bf64070 */
[----:B------:R-:W-:Y:S01]  /*12970*/  FMNMX3.FTZ R36, R36, R177, R176, !PT ;  /* 0x000000b124247276 */ /* 0x000fe200078100b0 */
[----:B------:R-:W1:Y:S01]  /*12980*/  SHFL.BFLY PT, R165, R37, 0x2, 0x1f ;  /* 0x0c401f0025a57f89 */ /* 0x000e6200000e0000 */
[----:B------:R-:W-:Y:S02]  /*12990*/  PRMT R28, R238, 0x7773, RZ ;  /* 0x00007773ee1c7816 */ /* 0x000fe400000000ff */
[----:B------:R-:W-:-:S02]  /*129a0*/  FMNMX3.FTZ R36, R36, R175, R198, !PT ;  /* 0x000000af24247276 */ /* 0x000fc400078100c6 */
[----:B------:R-:W-:Y:S02]  /*129b0*/  ISETP.GT.U32.AND P1, PT, R28, UR13, PT ;  /* 0x0000000d1c007c0c */ /* 0x000fe4000bf24070 */
[----:B------:R-:W-:Y:S01]  /*129c0*/  F2FP.BF16.F32.PACK_AB R39, R153, R155 ;  /* 0x0000009b9927723e */ /* 0x000fe200000010ff */
[----:B------:R-:W2:Y:S01]  /*129d0*/  SHFL.BFLY PT, R164, R36, 0x2, 0x1f ;  /* 0x0c401f0024a47f89 */ /* 0x000ea200000e0000 */
[----:B------:R-:W-:Y:S01]  /*129e0*/  LOP3.LUT R196, R196, UR17, R211, 0x96, !PT ;  /* 0x00000011c4c47c12 */ /* 0x000fe2000f8e96d3 */
[----:B------:R-:W-:Y:S01]  /*129f0*/  FFMA.FTZ R211, R0, UR33, -R53 ;  /* 0x0000002100d37c23 */ /* 0x000fe20008010835 */
[C---:B------:R-:W-:Y:S01]  /*12a00*/  PRMT R38, R39.reuse, 0x7632, R38 ;  /* 0x0000763227267816 */ /* 0x040fe20000000026 */
[----:B------:R-:W-:Y:S01]  /*12a10*/  @P3 HFMA2.BF16_V2 R35, -RZ.H0_H0, RZ.H0_H0, -R39.H0_H0 ;  /* 0x200000ffff233231 */ /* 0x000fe20000340927 */
[----:B------:R-:W-:Y:S01]  /*12a20*/  LOP3.LUT R210, R210, UR15, R219, 0x96, !PT ;  /* 0x0000000fd2d27c12 */ /* 0x000fe2000f8e96db */
[----:B------:R-:W-:Y:S01]  /*12a30*/  IMAD.WIDE.U32 R196, R196, -0x2daee0ad, RZ ;  /* 0xd2511f53c4c47825 */ /* 0x000fe200078e00ff */
[----:B------:R-:W-:Y:S01]  /*12a40*/  PRMT R28, R39, 0x5410, R38 ;  /* 0x00005410271c7816 */ /* 0x000fe20000000026 */
[----:B------:R-:W3:Y:S01]  /*12a50*/  MUFU.EX2 R211, R211 ;  /* 0x000000d300d37308 */ /* 0x000ee20000000800 */
[----:B------:R-:W-:Y:S01]  /*12a60*/  @P3 PRMT R39, R35, 0x5410, RZ ;  /* 0x0000541023273816 */ /* 0x000fe200000000ff */
[----:B------:R-:W-:Y:S01]  /*12a70*/  @P1 HFMA2.BF16_V2 R34, -RZ.H0_H0, RZ.H0_H0, -R38.H0_H0 ;  /* 0x200000ffff221231 */ /* 0x000fe20000340926 */
[----:B------:R-:W-:-:S02]  /*12a80*/  LOP3.LUT R35, R210, 0xff, RZ, 0xc0, !PT ;  /* 0x000000ffd2237812 */ /* 0x000fc400078ec0ff */
[----:B------:R-:W-:Y:S02]  /*12a90*/  PRMT R138, R210, 0x7632, R138 ;  /* 0x00007632d28a7816 */ /* 0x000fe4000000008a */
[----:B------:R-:W-:Y:S02]  /*12aa0*/  @P1 PRMT R38, R34, 0x5410, RZ ;  /* 0x0000541022261816 */ /* 0x000fe400000000ff */
[----:B------:R-:W-:Y:S02]  /*12ab0*/  LOP3.LUT R34, R210, 0xffff, RZ, 0xc0, !PT ;  /* 0x0000ffffd2227812 */ /* 0x000fe400078ec0ff */
[----:B-1----:R-:W-:Y:S02]  /*12ac0*/  FMNMX.FTZ R165, R37, R165, !PT ;  /* 0x000000a525a57209 */ /* 0x002fe40007810000 */
[----:B------:R-:W-:Y:S02]  /*12ad0*/  SHF.R.U32.HI R34, RZ, 0x8, R34 ;  /* 0x00000008ff227819 */ /* 0x000fe40000011622 */
[----:B------:R-:W-:-:S02]  /*12ae0*/  ISETP.LE.U32.AND P1, PT, R35, UR13, PT ;  /* 0x0000000d23007c0c */ /* 0x000fc4000bf23070 */
[----:B------:R-:W-:Y:S01]  /*12af0*/  LOP3.LUT R34, R34, 0xffff, RZ, 0xc0, !PT ;  /* 0x0000ffff22227812 */ /* 0x000fe200078ec0ff */
[----:B------:R-:W1:Y:S01]  /*12b00*/  SHFL.BFLY PT, R35, R165, 0x1, 0x1f ;  /* 0x0c201f00a5237f89 */ /* 0x000e6200000e0000 */
[----:B--2---:R-:W-:Y:S02]  /*12b10*/  FMNMX.FTZ R164, R36, R164, !PT ;  /* 0x000000a424a47209 */ /* 0x004fe40007810000 */
[----:B------:R-:W-:Y:S02]  /*12b20*/  ISETP.LE.U32.AND P3, PT, R34, UR13, PT ;  /* 0x0000000d22007c0c */ /* 0x000fe4000bf63070 */
[----:B---3--:R-:W-:Y:S01]  /*12b30*/  F2FP.BF16.F32.PACK_AB R37, R199, R211 ;  /* 0x000000d3c725723e */ /* 0x008fe200000010ff */
[----:B------:R-:W2:Y:S01]  /*12b40*/  SHFL.BFLY PT, R34, R164, 0x1, 0x1f ;  /* 0x0c201f00a4227f89 */ /* 0x000ea200000e0000 */
[----:B------:R-:W-:Y:S02]  /*12b50*/  LOP3.LUT R138, R138, 0xff, RZ, 0xc0, !PT ;  /* 0x000000ff8a8a7812 */ /* 0x000fe400078ec0ff */
[C---:B------:R-:W-:Y:S01]  /*12b60*/  PRMT R36, R37.reuse, 0x7632, R36 ;  /* 0x0000763225247816 */ /* 0x040fe20000000024 */
[----:B------:R-:W-:Y:S01]  /*12b70*/  @!P1 HFMA2.BF16_V2 R2, -RZ.H0_H0, RZ.H0_H0, -R37.H0_H0 ;  /* 0x200000ffff029231 */ /* 0x000fe20000340925 */
[----:B------:R-:W-:Y:S01]  /*12b80*/  LOP3.LUT R53, R172, UR4, R197, 0x96, !PT ;  /* 0x00000004ac357c12 */ /* 0x000fe2000f8e96c5 */
[----:B------:R-:W-:Y:S01]  /*12b90*/  IMAD.MOV.U32 R172, RZ, RZ, R196 ;  /* 0x000000ffffac7224 */ /* 0x000fe200078e00c4 */
[----:B------:R-:W-:Y:S01]  /*12ba0*/  PRMT R203, R37, 0x5410, R36 ;  /* 0x0000541025cb7816 */ /* 0x000fe20000000024 */
[----:B------:R-:W-:Y:S01]  /*12bb0*/  MUFU.EX2 R197, R61 ;  /* 0x0000003d00c57308 */ /* 0x000fe20000000800 */
[----:B------:R-:W-:Y:S01]  /*12bc0*/  @!P1 PRMT R37, R2, 0x5410, RZ ;  /* 0x0000541002259816 */ /* 0x000fe200000000ff */
[----:B------:R-:W-:Y:S01]  /*12bd0*/  @!P3 HFMA2.BF16_V2 R0, -RZ.H0_H0, RZ.H0_H0, -R36.H0_H0 ;  /* 0x200000ffff00b231 */ /* 0x000fe20000340924 */
[----:B------:R-:W-:-:S02]  /*12be0*/  ISETP.LE.U32.AND P1, PT, R138, UR13, PT ;  /* 0x0000000d8a007c0c */ /* 0x000fc4000bf23070 */
[----:B------:R-:W-:Y:S02]  /*12bf0*/  FSEL R138, R3, RZ, P5 ;  /* 0x000000ff038a7208 */ /* 0x000fe40002800000 */
[----:B------:R-:W-:Y:S02]  /*12c00*/  @!P3 PRMT R36, R0, 0x5410, RZ ;  /* 0x000054100024b816 */ /* 0x000fe400000000ff */
[----:B------:R-:W-:Y:S01]  /*12c10*/  LOP3.LUT R172, R172, 0xff, RZ, 0xc0, !PT ;  /* 0x000000ffacac7812 */ /* 0x000fe200078ec0ff */
[----:B------:R-:W-:Y:S01]  /*12c20*/  FADD.FTZ R138, R182, -R138 ;  /* 0x8000008ab68a7221 */ /* 0x000fe20000010000 */
[----:B-1----:R-:W-:Y:S02]  /*12c30*/  FMNMX.FTZ R2, R165, R35, !PT ;  /* 0x00000023a5027209 */ /* 0x002fe40007810000 */
[----:B------:R-:W-:Y:S01]  /*12c40*/  F2FP.BF16.F32.PACK_AB R35, R201, R215 ;  /* 0x000000d7c923723e */ /* 0x000fe200000010ff */
[----:B------:R-:W-:Y:S01]  /*12c50*/  FMUL.FTZ R189, R138, UR33 ;  /* 0x000000218abd7c20 */ /* 0x000fe20008410000 */
[C---:B------:R-:W-:Y:S01]  /*12c60*/  FSETP.NEU.FTZ.AND P5, PT, R2.reuse, -INF , PT ;  /* 0xff8000000200780b */ /* 0x040fe20003fbd000 */
[----:B------:R-:W-:Y:S01]  /*12c70*/  FMUL.FTZ R165, R2, UR33 ;  /* 0x0000002102a57c20 */ /* 0x000fe20008410000 */
[----:B--2---:R-:W-:Y:S01]  /*12c80*/  FMNMX.FTZ R0, R164, R34, !PT ;  /* 0x00000022a4007209 */ /* 0x004fe20007810000 */
[----:B------:R-:W-:Y:S01]  /*12c90*/  @!P1 HFMA2.BF16_V2 R33, -RZ.H0_H0, RZ.H0_H0, -R35.H0_H0 ;  /* 0x200000ffff219231 */ /* 0x000fe20000340923 */
[C---:B------:R-:W-:Y:S01]  /*12ca0*/  PRMT R34, R35.reuse, 0x7632, R34 ;  /* 0x0000763223227816 */ /* 0x040fe20000000022 */
[----:B------:R-:W1:Y:S01]  /*12cb0*/  MUFU.EX2 R189, R189 ;  /* 0x000000bd00bd7308 */ /* 0x000e620000000800 */
[----:B------:R-:W-:Y:S01]  /*12cc0*/  SHF.R.U32.HI R164, RZ, 0x18, R210 ;  /* 0x00000018ffa47819 */ /* 0x000fe200000116d2 */
[----:B------:R-:W-:Y:S01]  /*12cd0*/  FMUL.FTZ R166, R0, UR33 ;  /* 0x0000002100a67c20 */ /* 0x000fe20008410000 */
[----:B------:R-:W-:-:S02]  /*12ce0*/  PRMT R187, R35, 0x5410, R34 ;  /* 0x0000541023bb7816 */ /* 0x000fc40000000022 */
[----:B------:R-:W-:Y:S02]  /*12cf0*/  @!P1 PRMT R35, R33, 0x5410, RZ ;  /* 0x0000541021239816 */ /* 0x000fe400000000ff */
[----:B------:R-:W-:Y:S02]  /*12d00*/  ISETP.LE.U32.AND P1, PT, R164, UR13, PT ;  /* 0x0000000da4007c0c */ /* 0x000fe4000bf23070 */
[----:B------:R-:W-:Y:S02]  /*12d10*/  FSETP.NEU.FTZ.AND P3, PT, R0, -INF , PT ;  /* 0xff8000000000780b */ /* 0x000fe40003f7d000 */
[----:B------:R-:W-:Y:S02]  /*12d20*/  FSEL R165, R165, RZ, P5 ;  /* 0x000000ffa5a57208 */ /* 0x000fe40002800000 */
[----:B------:R-:W-:Y:S01]  /*12d30*/  FSEL R33, R166, RZ, P3 ;  /* 0x000000ffa6217208 */ /* 0x000fe20001800000 */
[----:B-1----:R-:W-:Y:S02]  /*12d40*/  FFMA.FTZ R234, R251, R189, R234 ;  /* 0x000000bdfbea7223 */ /* 0x002fe400000100ea */
        /* <DEDUP_REMOVED lines=11> */
[----:B------:R-:W-:Y:S01]  /*12e00*/  PRMT R32, R218, 0x7771, RZ ;  /* 0x00007771da207816 */ /* 0x000fe200000000ff */
[--C-:B------:R-:W-:Y:S01]  /*12e10*/  FFMA.FTZ R220, R220, UR33, -R165.reuse ;  /* 0x00000021dcdc7c23 */ /* 0x100fe200080108a5 */
[--C-:B------:R-:W-:Y:S01]  /*12e20*/  FFMA.FTZ R152, R152, UR33, -R165.reuse ;  /* 0x0000002198987c23 */ /* 0x100fe200080108a5 */
[--C-:B------:R-:W-:Y:S01]  /*12e30*/  FFMA.FTZ R151, R151, UR33, -R165.reuse ;  /* 0x0000002197977c23 */ /* 0x100fe200080108a5 */
[----:B------:R-:W-:Y:S01]  /*12e40*/  ISETP.GT.U32.AND P1, PT, R32, UR13, PT ;  /* 0x0000000d20007c0c */ /* 0x000fe2000bf24070 */
        /* <DEDUP_REMOVED lines=20> */
[----:B------:R-:W-:-:S04]  /*12f90*/  F2FP.BF16.F32.PACK_AB R33, R174, R173 ;  /* 0x000000adae21723e */ /* 0x000fc800000010ff */
[----:B------:R-:W-:Y:S01]  /*12fa0*/  PRMT R32, R33, 0x7632, R32 ;  /* 0x0000763221207816 */ /* 0x000fe20000000020 */
[----:B------:R-:W-:-:S03]  /*12fb0*/  @!P2 HFMA2.BF16_V2 R51, -RZ.H0_H0, RZ.H0_H0, -R33.H0_H0 ;  /* 0x200000ffff33a231 */ /* 0x000fc60000340921 */
[----:B------:R-:W-:Y:S01]  /*12fc0*/  PRMT R186, R33, 0x5410, R32 ;  /* 0x0000541021ba7816 */ /* 0x000fe20000000020 */
[----:B------:R-:W-:Y:S01]  /*12fd0*/  @P1 HFMA2.BF16_V2 R50, -RZ.H0_H0, RZ.H0_H0, -R32.H0_H0 ;  /* 0x200000ffff321231 */ /* 0x000fe20000340920 */
[----:B------:R-:W-:Y:S02]  /*12fe0*/  @!P2 PRMT R33, R51, 0x5410, RZ ;  /* 0x000054103321a816 */ /* 0x000fe400000000ff */
[----:B------:R-:W-:Y:S02]  /*12ff0*/  ISETP.LE.U32.AND P2, PT, R172, UR13, PT ;  /* 0x0000000dac007c0c */ /* 0x000fe4000bf43070 */
[----:B------:R-:W1:Y:S01]  /*13000*/  MUFU.EX2 R172, R60 ;  /* 0x0000003c00ac7308 */ /* 0x000e620000000800 */
[----:B------:R-:W-:Y:S02]  /*13010*/  @P1 PRMT R32, R50, 0x5410, RZ ;  /* 0x0000541032201816 */ /* 0x000fe400000000ff */
[----:B------:R-:W-:Y:S02]  /*13020*/  PRMT R50, R218, 0x7772, RZ ;  /* 0x00007772da327816 */ /* 0x000fe400000000ff */
[----:B------:R-:W-:-:S02]  /*13030*/  FSEL R51, R132, RZ, P4 ;  /* 0x000000ff84337208 */ /* 0x000fc40002000000 */
[----:B------:R-:W-:Y:S02]  /*13040*/  ISETP.GT.U32.AND P4, PT, R50, UR13, PT ;  /* 0x0000000d32007c0c */ /* 0x000fe4000bf84070 */
[----:B------:R-:W-:Y:S01]  /*13050*/  PRMT R50, R218, 0x7773, RZ ;  /* 0x00007773da327816 */ /* 0x000fe200000000ff */
[----:B------:R-:W-:-:S03]  /*13060*/  FADD.FTZ R246, R183, -R51 ;  /* 0x80000033b7f67221 */ /* 0x000fc60000010000 */
[----:B------:R-:W-:Y:S01]  /*13070*/  ISETP.GT.U32.AND P1, PT, R50, UR13, PT ;  /* 0x0000000d32007c0c */ /* 0x000fe2000bf24070 */
[----:B------:R-:W-:Y:S01]  /*13080*/  FMUL.FTZ R246, R246, UR33 ;  /* 0x00000021f6f67c20 */ /* 0x000fe20008410000 */
[----:B-1----:R-:W-:Y:S02]  /*13090*/  F2FP.BF16.F32.PACK_AB R51, R172, R197 ;  /* 0x000000c5ac33723e */ /* 0x002fe400000010ff */
[----:B------:R-:W-:Y:S02]  /*130a0*/  PRMT R60, R53, 0x7632, R60 ;  /* 0x00007632353c7816 */ /* 0x000fe4000000003c */
[C---:B------:R-:W-:Y:S01]  /*130b0*/  PRMT R50, R51.reuse, 0x7632, R50 ;  /* 0x0000763233327816 */ /* 0x040fe20000000032 */
[----:B------:R-:W-:Y:S01]  /*130c0*/  @P4 HFMA2.BF16_V2 R56, -RZ.H0_H0, RZ.H0_H0, -R51.H0_H0 ;  /* 0x200000ffff384231 */ /* 0x000fe20000340933 */
[----:B------:R-:W-:Y:S01]  /*130d0*/  LOP3.LUT R60, R60, 0xff, RZ, 0xc0, !PT ;  /* 0x000000ff3c3c7812 */ /* 0x000fe200078ec0ff */
[----:B------:R-:W1:Y:S01]  /*130e0*/  MUFU.EX2 R246, R246 ;  /* 0x000000f600f67308 */ /* 0x000e620000000800 */
[----:B------:R-:W-:-:S02]  /*130f0*/  PRMT R185, R51, 0x5410, R50 ;  /* 0x0000541033b97816 */ /* 0x000fc40000000032 */
[----:B------:R-:W-:Y:S02]  /*13100*/  @P4 PRMT R51, R56, 0x5410, RZ ;  /* 0x0000541038334816 */ /* 0x000fe400000000ff */
[----:B------:R-:W-:Y:S02]  /*13110*/  ISETP.LE.U32.AND P4, PT, R60, UR13, PT ;  /* 0x0000000d3c007c0c */ /* 0x000fe4000bf83070 */
[----:B------:R2:W-:Y:S01]  /*13120*/  MUFU.EX2 R60, R248 ;  /* 0x000000f8003c7308 */ /* 0x0005e20000000800 */
[----:B-1----:R-:W-:Y:S01]  /*13130*/  FFMA.FTZ R183, R250, R246, R58 ;  /* 0x000000f6fab77223 */ /* 0x002fe2000001003a */
[----:B--2---:R-:W-:Y:S01]  /*13140*/  FSEL R248, R0, RZ, P3 ;  /* 0x000000ff00f87208 */ /* 0x004fe20001800000 */
[----:B------:R-:W2:Y:S04]  /*13150*/  LDL.64 R250, [R1+0x40] ;  /* 0x0000400001fa7983 */ /* 0x000ea80000100a00 */
[----:B------:R-:W-:Y:S01]  /*13160*/  FADD.FTZ R248, R180, -R248 ;  /* 0x800000f8b4f87221 */ /* 0x000fe20000010000 */
[----:B------:R-:W-:Y:S03]  /*13170*/  MUFU.EX2 R58, R136 ;  /* 0x00000088003a7308 */ /* 0x000fe60000000800 */
[----:B------:R-:W-:Y:S01]  /*13180*/  FMUL.FTZ R248, R248, UR33 ;  /* 0x00000021f8f87c20 */ /* 0x000fe20008410000 */
[----:B------:R-:W-:Y:S04]  /*13190*/  MUFU.EX2 R136, R235 ;  /* 0x000000eb00887308 */ /* 0x000fe80000000800 */
[----:B------:R-:W1:Y:S02]  /*131a0*/  MUFU.EX2 R235, R248 ;  /* 0x000000f800eb7308 */ /* 0x000e640000000800 */
[----:B-1----:R-:W-:-:S02]  /*131b0*/  FFMA.FTZ R180, R141, R235, R136 ;  /* 0x000000eb8db47223 */ /* 0x002fc40000010088 */
[----:B------:R-:W3:Y:S01]  /*131c0*/  LDL.64 R140, [R1+0x48] ;  /* 0x00004800018c7983 */ /* 0x000ee20000100a00 */
[----:B------:R-:W-:Y:S01]  /*131d0*/  LOP3.LUT R56, R53, 0xffff, RZ, 0xc0, !PT ;  /* 0x0000ffff35387812 */ /* 0x000fe200078ec0ff */
[----:B------:R-:W-:Y:S01]  /*131e0*/  @P1 HFMA2.BF16_V2 R55, -RZ.H0_H0, RZ.H0_H0, -R50.H0_H0 ;  /* 0x200000ffff371231 */ /* 0x000fe20000340932 */
[----:B------:R-:W1:Y:S02]  /*131f0*/  MUFU.EX2 R61, R249 ;  /* 0x000000f9003d7308 */ /* 0x000e640000000800 */
[----:B------:R-:W-:Y:S02]  /*13200*/  SHF.R.U32.HI R56, RZ, 0x8, R56 ;  /* 0x00000008ff387819 */ /* 0x000fe40000011638 */
[----:B------:R-:W-:Y:S02]  /*13210*/  @P1 PRMT R50, R55, 0x5410, RZ ;  /* 0x0000541037321816 */ /* 0x000fe400000000ff */
[----:B------:R-:W-:Y:S02]  /*13220*/  LOP3.LUT R55, R56, 0xffff, RZ, 0xc0, !PT ;  /* 0x0000ffff38377812 */ /* 0x000fe400078ec0ff */
[----:B------:R-:W-:-:S02]  /*13230*/  LOP3.LUT R56, R53, 0xff, RZ, 0xc0, !PT ;  /* 0x000000ff35387812 */ /* 0x000fc400078ec0ff */
[----:B------:R-:W-:Y:S02]  /*13240*/  ISETP.LE.U32.AND P1, PT, R55, UR13, PT ;  /* 0x0000000d37007c0c */ /* 0x000fe4000bf23070 */
[----:B------:R-:W-:Y:S01]  /*13250*/  ISETP.LE.U32.AND P3, PT, R56, UR13, PT ;  /* 0x0000000d38007c0c */ /* 0x000fe2000bf63070 */
[----:B------:R-:W-:Y:S01]  /*13260*/  FADD.FTZ R183, R57, R183 ;  /* 0x000000b739b77221 */ /* 0x000fe20000010000 */
[----:B-1----:R-:W-:Y:S01]  /*13270*/  F2FP.BF16.F32.PACK_AB R57, R60, R61 ;  /* 0x0000003d3c39723e */ /* 0x002fe200000010ff */
[----:B------:R-:W1:Y:S03]  /*13280*/  MUFU.EX2 R182, R137 ;  /* 0x0000008900b67308 */ /* 0x000e660000000800 */
[----:B------:R-:W-:Y:S02]  /*13290*/  PRMT R56, R57, 0x7632, R56 ;  /* 0x0000763239387816 */ /* 0x000fe40000000038 */
[----:B------:R-:W-:-:S03]  /*132a0*/  SHF.R.U32.HI R55, RZ, 0x18, R53 ;  /* 0x00000018ff377819 */ /* 0x000fc60000011635 */
[----:B------:R-:W-:Y:S02]  /*132b0*/  @!P1 HFMA2.BF16_V2 R52, -RZ.H0_H0, RZ.H0_H0, -R56.H0_H0 ;  /* 0x200000ffff349231 */ /* 0x000fe40000340938 */
[----:B------:R-:W-:Y:S01]  /*132c0*/  @!P3 HFMA2.BF16_V2 R54, -RZ.H0_H0, RZ.H0_H0, -R57.H0_H0 ;  /* 0x200000ffff36b231 */ /* 0x000fe20000340939 */
[----:B------:R-:W-:Y:S01]  /*132d0*/  PRMT R138, R57, 0x5410, R56 ;  /* 0x00005410398a7816 */ /* 0x000fe20000000038 */
[----:B------:R-:W-:Y:S01]  /*132e0*/  FADD.FTZ R183, R59, R183 ;  /* 0x000000b73bb77221 */ /* 0x000fe20000010000 */
[----:B------:R-:W-:Y:S02]  /*132f0*/  @!P1 PRMT R56, R52, 0x5410, RZ ;  /* 0x0000541034389816 */ /* 0x000fe400000000ff */
[----:B------:R-:W-:Y:S01]  /*13300*/  @!P3 PRMT R57, R54, 0x5410, RZ ;  /* 0x000054103639b816 */ /* 0x000fe200000000ff */
[----:B------:R-:W-:Y:S01]  /*13310*/  MUFU.EX2 R59, R247 ;  /* 0x000000f7003b7308 */ /* 0x000fe20000000800 */
[----:B------:R-:W-:-:S03]  /*13320*/  ISETP.LE.U32.AND P3, PT, R55, UR13, PT ;  /* 0x0000000d37007c0c */ /* 0x000fc6000bf63070 */
[----:B------:R-:W4:Y:S01]  /*13330*/  MUFU.EX2 R52, R237 ;  /* 0x000000ed00347308 */ /* 0x000f220000000800 */
[----:B-1----:R-:W-:Y:S02]  /*13340*/  F2FP.BF16.F32.PACK_AB R55, R58, R182 ;  /* 0x000000b63a37723e */ /* 0x002fe400000010ff */
[----:B------:R-:W-:Y:S02]  /*13350*/  PRMT R137, R196, 0x7771, RZ ;  /* 0x00007771c4897816 */ /* 0x000fe400000000ff */
[----:B------:R-:W-:Y:S01]  /*13360*/  PRMT R54, R55, 0x7632, R54 ;  /* 0x0000763237367816 */ /* 0x000fe20000000036 */
[----:B------:R-:W-:Y:S01]  /*13370*/  @!P4 HFMA2.BF16_V2 R63, -RZ.H0_H0, RZ.H0_H0, -R55.H0_H0 ;  /* 0x200000ffff3fc231 */ /* 0x000fe20000340937 */
[----:B------:R-:W-:Y:S01]  /*13380*/  ISETP.GT.U32.AND P1, PT, R137, UR13, PT ;  /* 0x0000000d89007c0c */ /* 0x000fe2000bf24070 */
[----:B------:R-:W1:Y:S01]  /*13390*/  MUFU.EX2 R170, R170 ;  /* 0x000000aa00aa7308 */ /* 0x000e620000000800 */
[----:B------:R-:W-:Y:S01]  /*133a0*/  PRMT R137, R55, 0x5410, R54 ;  /* 0x0000541037897816 */ /* 0x000fe20000000036 */
[----:B------:R-:W-:Y:S01]  /*133b0*/  @!P3 HFMA2.BF16_V2 R62, -RZ.H0_H0, RZ.H0_H0, -R54.H0_H0 ;  /* 0x200000ffff3eb231 */ /* 0x000fe20000340936 */
[----:B------:R-:W-:-:S02]  /*133c0*/  @!P4 PRMT R55, R63, 0x5410, RZ ;  /* 0x000054103f37c816 */ /* 0x000fc400000000ff */
[----:B----4-:R-:W-:Y:S02]  /*133d0*/  F2FP.BF16.F32.PACK_AB R63, R52, R59 ;  /* 0x0000003b343f723e */ /* 0x010fe400000010ff */
[----:B------:R-:W-:Y:S02]  /*133e0*/  @!P3 PRMT R54, R62, 0x5410, RZ ;  /* 0x000054103e36b816 */ /* 0x000fe400000000ff */
[----:B------:R-:W-:Y:S01]  /*133f0*/  PRMT R62, R63, 0x7632, R62 ;  /* 0x000076323f3e7816 */ /* 0x000fe2000000003e */
[----:B------:R-:W-:-:S04]  /*13400*/  @!P2 HFMA2.BF16_V2 R67, -RZ.H0_H0, RZ.H0_H0, -R63.H0_H0 ;  /* 0x200000ffff43a231 */ /* 0x000fc8000034093f */
[----:B------:R-:W-:Y:S02]  /*13410*/  @P1 HFMA2.BF16_V2 R65, -RZ.H0_H0, RZ.H0_H0, -R62.H0_H0 ;  /* 0x200000ffff411231 */ /* 0x000fe4000034093e */
[C---:B-1----:R-:W-:Y:S01]  /*13420*/  FADD.FTZ R180, R170.reuse, R180 ;  /* 0x000000b4aab47221 */ /* 0x042fe20000010000 */
[----:B------:R-:W-:Y:S02]  /*13430*/  F2FP.BF16.F32.PACK_AB R170, R170, R136 ;  /* 0x00000088aaaa723e */ /* 0x000fe400000010ff */
[----:B------:R-:W-:Y:S02]  /*13440*/  PRMT R136, R63, 0x5410, R62 ;  /* 0x000054103f887816 */ /* 0x000fe4000000003e */
[----:B------:R-:W-:Y:S02]  /*13450*/  @!P2 PRMT R63, R67, 0x5410, RZ ;  /* 0x00005410433fa816 */ /* 0x000fe400000000ff */
[----:B------:R-:W-:Y:S01]  /*13460*/  @P1 PRMT R62, R65, 0x5410, RZ ;  /* 0x00005410413e1816 */ /* 0x000fe200000000ff */
[----:B------:R1:W-:Y:S04]  /*13470*/  MUFU.EX2 R67, R134 ;  /* 0x0000008600437308 */ /* 0x0003e80000000800 */
[----:B------:R4:W4:Y:S01]  /*13480*/  MUFU.EX2 R65, R133 ;  /* 0x0000008500417308 */ /* 0x0009220000000800 */
[----:B------:R-:W-:-:S02]  /*13490*/  LOP3.LUT R237, R204, UR31, R243, 0x96, !PT ;  /* 0x0000001fcced7c12 */ /* 0x000fc4000f8e96f3 */
[----:B------:R-:W-:Y:S02]  /*134a0*/  FSEL R243, R2, RZ, P5 ;  /* 0x000000ff02f37208 */ /* 0x000fe40002800000 */
[C---:B-1----:R-:W-:Y:S02]  /*134b0*/  PRMT R134, R196.reuse, 0x7772, RZ ;  /* 0x00007772c4867816 */ /* 0x042fe400000000ff */
[----:B----4-:R-:W-:Y:S01]  /*134c0*/  PRMT R133, R196, 0x7773, RZ ;  /* 0x00007773c4857816 */ /* 0x010fe200000000ff */
[----:B------:R-:W-:-:S03]  /*134d0*/  FADD.FTZ R243, R181, -R243 ;  /* 0x800000f3b5f37221 */ /* 0x000fc60000010000 */
[----:B------:R-:W-:Y:S02]  /*134e0*/  ISETP.GT.U32.AND P1, PT, R133, UR13, PT ;  /* 0x0000000d85007c0c */ /* 0x000fe4000bf24070 */
[----:B------:R-:W-:Y:S02]  /*134f0*/  ISETP.GT.U32.AND P2, PT, R134, UR13, PT ;  /* 0x0000000d86007c0c */ /* 0x000fe4000bf44070 */
[----:B------:R-:W-:Y:S01]  /*13500*/  F2FP.BF16.F32.PACK_AB R134, R65, R67 ;  /* 0x000000434186723e */ /* 0x000fe200000010ff */
[----:B------:R-:W-:-:S03]  /*13510*/  FMUL.FTZ R243, R243, UR33 ;  /* 0x00000021f3f37c20 */ /* 0x000fc60008410000 */
[----:B------:R-:W-:Y:S01]  /*13520*/  PRMT R133, R134, 0x7632, R133 ;  /* 0x0000763286857816 */ /* 0x000fe20000000085 */
[----:B------:R-:W-:Y:S01]  /*13530*/  MUFU.EX2 R244, R244 ;  /* 0x000000f400f47308 */ /* 0x000fe20000000800 */
[----:B------:R-:W-:-:S04]  /*13540*/  IMAD.WIDE.U32 R248, R237, -0x2daee0ad, RZ ;  /* 0xd2511f53edf87825 */ /* 0x000fc800078e00ff */
[----:B------:R-:W-:Y:S01]  /*13550*/  @P1 HFMA2.BF16_V2 R26, -RZ.H0_H0, RZ.H0_H0, -R133.H0_H0 ;  /* 0x200000ffff1a1231 */ /* 0x000fe20000340985 */
        /* <DEDUP_REMOVED lines=17> */
[----:B------:R-:W-:-:S02]  /*13670*/  PRMT R189, R134, 0x5410, R133 ;  /* 0x0000541086bd7816 */ /* 0x000fc40000000085 */
[----:B------:R-:W-:Y:S01]  /*13680*/  @P1 PRMT R133, R26, 0x5410, RZ ;  /* 0x000054101a851816 */ /* 0x000fe200000000ff */
        /* <DEDUP_REMOVED lines=16> */
[----:B------:R-:W-:-:S02]  /*13790*/  @P2 HFMA2.BF16_V2 R27, -RZ.H0_H0, RZ.H0_H0, -R134.H0_H0 ;  /* 0x200000ffff1b2231 */ /* 0x000fc40000340986 */
        /* <DEDUP_REMOVED lines=17> */
[----:B------:R-:W-:Y:S01]  /*138b0*/  @P2 PRMT R134, R27, 0x5410, RZ ;  /* 0x000054101b862816 */ /* 0x000fe200000000ff */
        /* <DEDUP_REMOVED lines=17> */
[----:B-1----:R-:W-:Y:S01]  /*139d0*/  FADD.FTZ R181, R169, R181 ;  /* 0x000000b5a9b57221 */ /* 0x002fe20000010000 */
[----:B--2---:R-:W-:-:S05]  /*139e0*/  LOP3.LUT R242, R242, UR30, R251, 0x96, !PT ;  /* 0x0000001ef2f27c12 */ /* 0x004fca000f8e96fb */
[----:B------:R-:W-:-:S05]  /*139f0*/  IMAD.WIDE.U32 R242, R242, -0x2daee0ad, RZ ;  /* 0xd2511f53f2f27825 */ /* 0x000fca00078e00ff */
[----:B------:R-:W-:Y:S02]  /*13a00*/  LOP3.LUT R27, R248, UR25, R243, 0x96, !PT ;  /* 0x00000019f81b7c12 */ /* 0x000fe4000f8e96f3 */
[----:B---3--:R-:W-:-:S05]  /*13a10*/  LOP3.LUT R26, R140, UR27, R249, 0x96, !PT ;  /* 0x0000001b8c1a7c12 */ /* 0x008fca000f8e96f9 */
[----:B------:R-:W-:-:S05]  /*13a20*/  IMAD.WIDE.U32 R246, R26, -0x326172a9, RZ ;  /* 0xcd9e8d571af67825 */ /* 0x000fca00078e00ff */
[----:B------:R-:W-:-:S05]  /*13a30*/  LOP3.LUT R26, R250, UR26, R247, 0x96, !PT ;  /* 0x0000001afa1a7c12 */ /* 0x000fca000f8e96f7 */
[----:B------:R-:W-:-:S05]  /*13a40*/  IMAD.WIDE.U32 R248, R26, -0x2daee0ad, RZ ;  /* 0xd2511f531af87825 */ /* 0x000fca00078e00ff */
[----:B------:R-:W-:Y:S01]  /*13a50*/  LOP3.LUT R26, R242, UR21, R249, 0x96, !PT ;  /* 0x00000015f21a7c12 */ /* 0x000fe2000f8e96f9 */
[----:B------:R-:W-:-:S05]  /*13a60*/  IMAD.WIDE.U32 R242, R27, -0x326172a9, RZ ;  /* 0xcd9e8d571bf27825 */ /* 0x000fca00078e00ff */
        /* <DEDUP_REMOVED lines=8> */
[----:B------:R-:W-:Y:S02]  /*13af0*/  ISETP.LE.U32.AND P4, PT, R26, UR13, PT ;  /* 0x0000000d1a007c0c */ /* 0x000fe4000bf83070 */
[----:B------:R-:W-:-:S04]  /*13b00*/  LOP3.LUT R26, R27, 0xffff, RZ, 0xc0, !PT ;  /* 0x0000ffff1b1a7812 */ /* 0x000fc800078ec0ff */
[----:B------:R-:W-:-:S04]  /*13b10*/  SHF.R.U32.HI R26, RZ, 0x8, R26 ;  /* 0x00000008ff1a7819 */ /* 0x000fc8000001161a */
[----:B------:R-:W-:-:S04]  /*13b20*/  LOP3.LUT R26, R26, 0xffff, RZ, 0xc0, !PT ;  /* 0x0000ffff1a1a7812 */ /* 0x000fc800078ec0ff */
[----:B------:R-:W-:Y:S02]  /*13b30*/  ISETP.LE.U32.AND P2, PT, R26, UR13, PT ;  /* 0x0000000d1a007c0c */ /* 0x000fe4000bf43070 */
[----:B------:R-:W-:-:S04]  /*13b40*/  PRMT R26, R27, 0x7632, R26 ;  /* 0x000076321b1a7816 */ /* 0x000fc8000000001a */
[----:B------:R-:W-:-:S04]  /*13b50*/  LOP3.LUT R26, R26, 0xff, RZ, 0xc0, !PT ;  /* 0x000000ff1a1a7812 */ /* 0x000fc800078ec0ff */
[----:B------:R-:W-:Y:S02]  /*13b60*/  ISETP.LE.U32.AND P3, PT, R26, UR13, PT ;  /* 0x0000000d1a007c0c */ /* 0x000fe4000bf63070 */
[----:B------:R-:W-:-:S04]  /*13b70*/  F2FP.BF16.F32.PACK_AB R26, R169, R244 ;  /* 0x000000f4a91a723e */ /* 0x000fc800000010ff */
[C---:B------:R-:W-:Y:S02]  /*13b80*/  PRMT R235, R26.reuse, 0x7610, R235 ;  /* 0x000076101aeb7816 */ /* 0x040fe400000000eb */
[----:B------:R-:W-:Y:S02]  /*13b90*/  PRMT R237, R26, 0x7632, R237 ;  /* 0x000076321aed7816 */ /* 0x000fe400000000ed */
[----:B------:R-:W-:-:S04]  /*13ba0*/  SHF.R.U32.HI R26, RZ, 0x18, R27 ;  /* 0x00000018ff1a7819 */ /* 0x000fc8000001161b */
[----:B------:R-:W-:Y:S02]  /*13bb0*/  ISETP.LE.U32.AND P1, PT, R26, UR13, PT ;  /* 0x0000000d1a007c0c */ /* 0x000fe4000bf23070 */
[C---:B------:R-:W-:Y:S01]  /*13bc0*/  PRMT R169, R170.reuse, 0x7632, R169 ;  /* 0x00007632aaa97816 */ /* 0x040fe200000000a9 */
[----:B------:R-:W1:Y:S01]  /*13bd0*/  MUFU.EX2 R168, R168 ;  /* 0x000000a800a87308 */ /* 0x000e620000000800 */
[----:B------:R-:W-:Y:S02]  /*13be0*/  @!P3 HFMA2.BF16_V2 R145, -RZ.H0_H0, RZ.H0_H0, -R170.H0_H0 ;  /* 0x200000ffff91b231 */ /* 0x000fe400003409aa */
[----:B------:R-:W-:-:S07]  /*13bf0*/  PRMT R244, R170, 0x5410, R169 ;  /* 0x00005410aaf47816 */ /* 0x000fce00000000a9 */
[----:B------:R-:W-:-:S05]  /*13c00*/  @!P1 HFMA2.BF16_V2 R144, -RZ.H0_H0, RZ.H0_H0, -R169.H0_H0 ;  /* 0x200000ffff909231 */ /* 0x000fca00003409a9 */
[----:B------:R-:W-:Y:S02]  /*13c10*/  @!P1 PRMT R169, R144, 0x5410, RZ ;  /* 0x0000541090a99816 */ /* 0x000fe400000000ff */
[----:B------:R-:W2:Y:S01]  /*13c20*/  MUFU.EX2 R144, R167 ;  /* 0x000000a700907308 */ /* 0x000ea20000000800 */
[----:B------:R-:W-:Y:S01]  /*13c30*/  @!P2 HFMA2.BF16_V2 R146, -RZ.H0_H0, RZ.H0_H0, -R237.H0_H0 ;  /* 0x200000ffff92a231 */ /* 0x000fe200003409ed */
[----:B------:R-:W-:Y:S02]  /*13c40*/  @!P3 PRMT R170, R145, 0x5410, RZ ;  /* 0x0000541091aab816 */ /* 0x000fe400000000ff */
[----:B------:R-:W-:Y:S02]  /*13c50*/  PRMT R145, R248, 0x7771, RZ ;  /* 0x00007771f8917816 */ /* 0x000fe400000000ff */
[----:B------:R-:W-:Y:S02]  /*13c60*/  PRMT R26, R235, 0x5410, R237 ;  /* 0x00005410eb1a7816 */ /* 0x000fe400000000ed */
[----:B------:R-:W-:Y:S01]  /*13c70*/  @!P2 PRMT R237, R146, 0x5410, RZ ;  /* 0x0000541092eda816 */ /* 0x000fe200000000ff */
[----:B------:R-:W-:Y:S01]  /*13c80*/  IMAD.MOV.U32 R146, RZ, RZ, R248 ;  /* 0x000000ffff927224 */ /* 0x000fe200078e00f8 */
[----:B------:R-:W-:Y:S01]  /*13c90*/  ISETP.GT.U32.AND P1, PT, R145, UR13, PT ;  /* 0x0000000d91007c0c */ /* 0x000fe2000bf24070 */
[----:B-1----:R-:W-:Y:S01]  /*13ca0*/  FADD.FTZ R181, R168, R181 ;  /* 0x000000b5a8b57221 */ /* 0x002fe20000010000 */
[----:B--2---:R-:W-:-:S02]  /*13cb0*/  F2FP.BF16.F32.PACK_AB R168, R144, R168 ;  /* 0x000000a890a8723e */ /* 0x004fc400000010ff */
[----:B------:R-:W-:Y:S01]  /*13cc0*/  LOP3.LUT R146, R146, 0xff, RZ, 0xc0, !PT ;  /* 0x000000ff92927812 */ /* 0x000fe200078ec0ff */
[----:B------:R-:W-:Y:S01]  /*13cd0*/  FADD.FTZ R234, R163, R234 ;  /* 0x000000eaa3ea7221 */ /* 0x000fe20000010000 */
[----:B------:R-:W-:Y:S02]  /*13ce0*/  PRMT R167, R168, 0x7632, R167 ;  /* 0x00007632a8a77816 */ /* 0x000fe400000000a7 */
[----:B------:R-:W-:Y:S01]  /*13cf0*/  ISETP.LE.U32.AND P2, PT, R146, UR13, PT ;  /* 0x0000000d92007c0c */ /* 0x000fe2000bf43070 */
[----:B------:R-:W-:Y:S01]  /*13d00*/  FADD.FTZ R234, R162, R234 ;  /* 0x000000eaa2ea7221 */ /* 0x000fe20000010000 */
[----:B------:R-:W-:-:S04]  /*13d10*/  IMAD.WIDE.U32 R242, R242, -0x2daee0ad, RZ ;  /* 0xd2511f53f2f27825 */ /* 0x000fc800078e00ff */
[----:B------:R-:W-:Y:S02]  /*13d20*/  @P1 HFMA2.BF16_V2 R142, -RZ.H0_H0, RZ.H0_H0, -R167.H0_H0 ;  /* 0x200000ffff8e1231 */ /* 0x000fe400003409a7 */
[----:B------:R-:W-:Y:S01]  /*13d30*/  FADD.FTZ R161, R161, R234 ;  /* 0x000000eaa1a17221 */ /* 0x000fe20000010000 */
[----:B------:R-:W1:Y:S01]  /*13d40*/  MUFU.EX2 R166, R166 ;  /* 0x000000a600a67308 */ /* 0x000e620000000800 */
[----:B------:R-:W-:Y:S02]  /*13d50*/  LOP3.LUT R234, R246, UR4, R243, 0x96, !PT ;  /* 0x00000004f6ea7c12 */ /* 0x000fe4000f8e96f3 */
[----:B------:R-:W-:Y:S01]  /*13d60*/  PRMT R246, R168, 0x5410, R167 ;  /* 0x00005410a8f67816 */ /* 0x000fe200000000a7 */
[----:B------:R-:W2:Y:S01]  /*13d70*/  MUFU.EX2 R165, R165 ;  /* 0x000000a500a57308 */ /* 0x000ea20000000800 */
[----:B------:R-:W-:Y:S02]  /*13d80*/  @P1 PRMT R167, R142, 0x5410, RZ ;  /* 0x000054108ea71816 */ /* 0x000fe400000000ff */
[----:B------:R-:W-:-:S02]  /*13d90*/  PRMT R142, R248, 0x7772, RZ ;  /* 0x00007772f88e7816 */ /* 0x000fc400000000ff */
[----:B------:R-:W-:Y:S01]  /*13da0*/  LOP3.LUT R145, R234, 0xffff, RZ, 0xc0, !PT ;  /* 0x0000ffffea917812 */ /* 0x000fe200078ec0ff */
[----:B------:R-:W-:Y:S01]  /*13db0*/  @!P2 HFMA2.BF16_V2 R143, -RZ.H0_H0, RZ.H0_H0, -R168.H0_H0 ;  /* 0x200000ffff8fa231 */ /* 0x000fe200003409a8 */
[----:B------:R-:W-:Y:S02]  /*13dc0*/  ISETP.GT.U32.AND P1, PT, R142, UR13, PT ;  /* 0x0000000d8e007c0c */ /* 0x000fe4000bf24070 */
[----:B------:R-:W-:Y:S02]  /*13dd0*/  SHF.R.U32.HI R145, RZ, 0x8, R145 ;  /* 0x00000008ff917819 */ /* 0x000fe40000011691 */
[----:B------:R-:W-:Y:S01]  /*13de0*/  PRMT R142, R248, 0x7773, RZ ;  /* 0x00007773f88e7816 */ /* 0x000fe200000000ff */
[----:B------:R-:W-:Y:S01]  /*13df0*/  @!P4 HFMA2.BF16_V2 R147, -RZ.H0_H0, RZ.H0_H0, -R235.H0_H0 ;  /* 0x200000ffff93c231 */ /* 0x000fe200003409eb */
[----:B------:R-:W-:Y:S02]  /*13e00*/  @!P2 PRMT R168, R143, 0x5410, RZ ;  /* 0x000054108fa8a816 */ /* 0x000fe400000000ff */
[----:B------:R-:W-:-:S02]  /*13e10*/  LOP3.LUT R145, R145, 0xffff, RZ, 0xc0, !PT ;  /* 0x0000ffff91917812 */ /* 0x000fc400078ec0ff */
[----:B------:R-:W-:Y:S01]  /*13e20*/  ISETP.GT.U32.AND P2, PT, R142, UR13, PT ;  /* 0x0000000d8e007c0c */ /* 0x000fe2000bf44070 */
[----:B-1----:R-:W-:Y:S01]  /*13e30*/  FADD.FTZ R143, R166, R180 ;  /* 0x000000b4a68f7221 */ /* 0x002fe20000010000 */
[----:B------:R-:W-:Y:S02]  /*13e40*/  @!P4 PRMT R235, R147, 0x5410, RZ ;  /* 0x0000541093ebc816 */ /* 0x000fe400000000ff */
[----:B------:R-:W-:Y:S02]  /*13e50*/  ISETP.LE.U32.AND P4, PT, R145, UR13, PT ;  /* 0x0000000d91007c0c */ /* 0x000fe4000bf83070 */
[C---:B--2---:R-:W-:Y:S02]  /*13e60*/  F2FP.BF16.F32.PACK_AB R166, R165.reuse, R166 ;  /* 0x000000a6a5a6723e */ /* 0x044fe400000010ff */
[----:B------:R-:W-:Y:S01]  /*13e70*/  PRMT R145, R234, 0x7632, R145 ;  /* 0x00007632ea917816 */ /* 0x000fe20000000091 */
[----:B------:R-:W-:Y:S01]  /*13e80*/  FADD.FTZ R143, R165, R143 ;  /* 0x0000008fa58f7221 */ /* 0x000fe20000010000 */
[----:B------:R-:W-:-:S02]  /*13e90*/  PRMT R165, R166, 0x7632, R165 ;  /* 0x00007632a6a57816 */ /* 0x000fc400000000a5 */
[----:B------:R-:W-:Y:S02]  /*13ea0*/  LOP3.LUT R145, R145, 0xff, RZ, 0xc0, !PT ;  /* 0x000000ff91917812 */ /* 0x000fe400078ec0ff */
[----:B------:R-:W-:Y:S01]  /*13eb0*/  LOP3.LUT R142, R234, 0xff, RZ, 0xc0, !PT ;  /* 0x000000ffea8e7812 */ /* 0x000fe200078ec0ff */
[----:B------:R-:W-:Y:S01]  /*13ec0*/  @P2 HFMA2.BF16_V2 R135, -RZ.H0_H0, RZ.H0_H0, -R165.H0_H0 ;  /* 0x200000ffff872231 */ /* 0x000fe200003409a5 */
[----:B------:R-:W-:Y:S02]  /*13ed0*/  ISETP.LE.U32.AND P3, PT, R145, UR13, PT ;  /* 0x0000000d91007c0c */ /* 0x000fe4000bf63070 */
[----:B------:R-:W-:Y:S01]  /*13ee0*/  ISETP.LE.U32.AND P5, PT, R142, UR13, PT ;  /* 0x0000000d8e007c0c */ /* 0x000fe2000bfa3070 */
[----:B------:R1:W-:Y:S04]  /*13ef0*/  MUFU.EX2 R145, R245 ;  /* 0x000000f500917308 */ /* 0x0003e80000000800 */
[----:B------:R-:W2:Y:S01]  /*13f00*/  MUFU.EX2 R142, R164 ;  /* 0x000000a4008e7308 */ /* 0x000ea20000000800 */
[----:B------:R-:W-:-:S03]  /*13f10*/  @P1 HFMA2.BF16_V2 R139, -RZ.H0_H0, RZ.H0_H0, -R166.H0_H0 ;  /* 0x200000ffff8b1231 */ /* 0x000fc600003409a6 */
[----:B------:R-:W-:Y:S01]  /*13f20*/  MUFU.EX2 R241, R241 ;  /* 0x000000f100f17308 */ /* 0x000fe20000000800 */
[----:B-1----:R-:W-:Y:S02]  /*13f30*/  PRMT R245, R166, 0x5410, R165 ;  /* 0x00005410a6f57816 */ /* 0x002fe400000000a5 */
[----:B------:R-:W-:Y:S02]  /*13f40*/  @P2 PRMT R165, R135, 0x5410, RZ ;  /* 0x0000541087a52816 */ /* 0x000fe400000000ff */
[----:B------:R-:W1:Y:S01]  /*13f50*/  MUFU.EX2 R135, R240 ;  /* 0x000000f000877308 */ /* 0x000e620000000800 */
[----:B------:R-:W-:Y:S02]  /*13f60*/  @P1 PRMT R166, R139, 0x5410, RZ ;  /* 0x000054108ba61816 */ /* 0x000fe400000000ff */
[----:B------:R-:W-:Y:S02]  /*13f70*/  SHF.R.U32.HI R139, RZ, 0x18, R234 ;  /* 0x00000018ff8b7819 */ /* 0x000fe400000116ea */
[----:B--2---:R-:W-:-:S02]  /*13f80*/  F2FP.BF16.F32.PACK_AB R164, R142, R145 ;  /* 0x000000918ea4723e */ /* 0x004fc400000010ff */
[----:B------:R-:W-:Y:S02]  /*13f90*/  ISETP.LE.U32.AND P2, PT, R139, UR13, PT ;  /* 0x0000000d8b007c0c */ /* 0x000fe4000bf43070 */
[----:B------:R-:W-:Y:S01]  /*13fa0*/  PRMT R163, R164, 0x7632, R163 ;  /* 0x00007632a4a37816 */ /* 0x000fe200000000a3 */
[--C-:B------:R-:W-:Y:S01]  /*13fb0*/  FADD.FTZ R159, R159, R161.reuse ;  /* 0x000000a19f9f7221 */ /* 0x100fe20000010000 */
[----:B-1----:R-:W-:Y:S01]  /*13fc0*/  F2FP.BF16.F32.PACK_AB R162, R135, R241 ;  /* 0x000000f187a2723e */ /* 0x002fe200000010ff */
[----:B------:R-:W-:Y:S02]  /*13fd0*/  @!P5 HFMA2.BF16_V2 R66, -RZ.H0_H0, RZ.H0_H0, -R164.H0_H0 ;  /* 0x200000ffff42d231 */ /* 0x000fe400003409a4 */
[----:B------:R-:W-:Y:S01]  /*13fe0*/  @!P4 HFMA2.BF16_V2 R64, -RZ.H0_H0, RZ.H0_H0, -R163.H0_H0 ;  /* 0x200000ffff40c231 */ /* 0x000fe200003409a3 */
[----:B------:R-:W-:Y:S02]  /*13ff0*/  PRMT R161, R162, 0x7632, R161 ;  /* 0x00007632a2a17816 */ /* 0x000fe400000000a1 */
[----:B------:R-:W-:-:S02]  /*14000*/  PRMT R240, R164, 0x5410, R163 ;  /* 0x00005410a4f07816 */ /* 0x000fc400000000a3 */
[----:B------:R-:W-:Y:S01]  /*14010*/  @!P5 PRMT R164, R66, 0x5410, RZ ;  /* 0x0000541042a4d816 */ /* 0x000fe200000000ff */
[----:B------:R-:W-:Y:S01]  /*14020*/  @!P2 HFMA2.BF16_V2 R24, -RZ.H0_H0, RZ.H0_H0, -R161.H0_H0 ;  /* 0x200000ffff18a231 */ /* 0x000fe200003409a1 */
[----:B------:R-:W-:Y:S01]  /*14030*/  @!P4 PRMT R163, R64, 0x5410, RZ ;  /* 0x0000541040a3c816 */ /* 0x000fe200000000ff */
[----:B------:R-:W-:Y:S01]  /*14040*/  MUFU.EX2 R66, R239 ;  /* 0x000000ef00427308 */ /* 0x000fe20000000800 */
[----:B------:R-:W-:Y:S01]  /*14050*/  FADD.FTZ R143, R241, R143 ;  /* 0x0000008ff18f7221 */ /* 0x000fe20000010000 */
[----:B------:R-:W-:Y:S02]  /*14060*/  PRMT R241, R162, 0x5410, R161 ;  /* 0x00005410a2f17816 */ /* 0x000fe400000000a1 */
[----:B------:R-:W1:Y:S01]  /*14070*/  MUFU.EX2 R64, R227 ;  /* 0x000000e300407308 */ /* 0x000e620000000800 */
[----:B------:R-:W-:Y:S01]  /*14080*/  @!P2 PRMT R161, R24, 0x5410, RZ ;  /* 0x0000541018a1a816 */ /* 0x000fe200000000ff */
[----:B------:R-:W-:Y:S01]  /*14090*/  IMAD.MOV.U32 R146, RZ, RZ, R242 ;  /* 0x000000ffff927224 */ /* 0x000fe200078e00f2 */
[----:B------:R-:W-:Y:S01]  /*140a0*/  PRMT R24, R242, 0x7771, RZ ;  /* 0x00007771f2187816 */ /* 0x000fe200000000ff */
[----:B------:R-:W-:Y:S01]  /*140b0*/  @!P3 HFMA2.BF16_V2 R25, -RZ.H0_H0, RZ.H0_H0, -R162.H0_H0 ;  /* 0x200000ffff19b231 */ /* 0x000fe200003409a2 */
[----:B------:R-:W-:Y:S02]  /*140c0*/  MUFU.EX2 R223, R223 ;  /* 0x000000df00df7308 */ /* 0x000fe40000000800 */
[----:B------:R-:W-:-:S02]  /*140d0*/  LOP3.LUT R146, R146, 0xff, RZ, 0xc0, !PT ;  /* 0x000000ff92927812 */ /* 0x000fc400078ec0ff */
[----:B------:R-:W-:Y:S02]  /*140e0*/  ISETP.GT.U32.AND P4, PT, R24, UR13, PT ;  /* 0x0000000d18007c0c */ /* 0x000fe4000bf84070 */
[----:B------:R-:W2:Y:S01]  /*140f0*/  MUFU.EX2 R24, R226 ;  /* 0x000000e200187308 */ /* 0x000ea20000000800 */
[----:B------:R-:W-:Y:S01]  /*14100*/  PRMT R139, R242, 0x7772, RZ ;  /* 0x00007772f28b7816 */ /* 0x000fe200000000ff */
[----:B------:R-:W-:Y:S01]  /*14110*/  FADD.FTZ R183, R160, R183 ;  /* 0x000000b7a0b77221 */ /* 0x000fe20000010000 */
[----:B------:R-:W-:Y:S02]  /*14120*/  ISETP.LE.U32.AND P1, PT, R146, UR13, PT ;  /* 0x0000000d92007c0c */ /* 0x000fe4000bf23070 */
[----:B------:R-:W-:Y:S02]  /*14130*/  @!P3 PRMT R162, R25, 0x5410, RZ ;  /* 0x0000541019a2b816 */ /* 0x000fe400000000ff */
[----:B-1----:R-:W-:Y:S02]  /*14140*/  F2FP.BF16.F32.PACK_AB R160, R64, R66 ;  /* 0x0000004240a0723e */ /* 0x002fe400000010ff */
[----:B------:R-:W-:Y:S01]  /*14150*/  ISETP.GT.U32.AND P3, PT, R139, UR13, PT ;  /* 0x0000000d8b007c0c */ /* 0x000fe2000bf64070 */
[----:B------:R-:W-:Y:S01]  /*14160*/  FADD.FTZ R25, R157, R159 ;  /* 0x0000009f9d197221 */ /* 0x000fe20000010000 */
[----:B------:R-:W-:-:S02]  /*14170*/  PRMT R139, R242, 0x7773, RZ ;  /* 0x00007773f28b7816 */ /* 0x000fc400000000ff */
[----:B------:R-:W-:Y:S01]  /*14180*/  PRMT R159, R160, 0x7632, R159 ;  /* 0x00007632a09f7816 */ /* 0x000fe2000000009f */
[----:B------:R-:W-:Y:S01]  /*14190*/  FADD.FTZ R144, R144, R181 ;  /* 0x000000b590907221 */ /* 0x000fe20000010000 */
[----:B------:R-:W-:Y:S01]  /*141a0*/  ISETP.GT.U32.AND P2, PT, R139, UR13, PT ;  /* 0x0000000d8b007c0c */ /* 0x000fe2000bf44070 */
[----:B------:R-:W-:Y:S01]  /*141b0*/  FADD.FTZ R183, R158, R183 ;  /* 0x000000b79eb77221 */ /* 0x000fe20000010000 */
[----:B--2---:R-:W-:Y:S01]  /*141c0*/  F2FP.BF16.F32.PACK_AB R158, R223, R24 ;  /* 0x00000018df9e723e */ /* 0x004fe200000010ff */
[----:B------:R-:W-:Y:S02]  /*141d0*/  @P4 HFMA2.BF16_V2 R22, -RZ.H0_H0, RZ.H0_H0, -R159.H0_H0 ;  /* 0x200000ffff164231 */ /* 0x000fe4000034099f */
[----:B------:R-:W-:Y:S01]  /*141e0*/  FADD.FTZ R144, R145, R144 ;  /* 0x0000009091907221 */ /* 0x000fe20000010000 */
[----:B------:R-:W-:Y:S01]  /*141f0*/  @!P1 HFMA2.BF16_V2 R23, -RZ.H0_H0, RZ.H0_H0, -R160.H0_H0 ;  /* 0x200000ffff179231 */ /* 0x000fe200003409a0 */
[----:B------:R-:W-:Y:S02]  /*14200*/  PRMT R243, R160, 0x5410, R159 ;  /* 0x00005410a0f37816 */ /* 0x000fe4000000009f */
[----:B------:R-:W-:Y:S01]  /*14210*/  @P4 PRMT R159, R22, 0x5410, RZ ;  /* 0x00005410169f4816 */ /* 0x000fe200000000ff */
[----:B------:R-:W-:Y:S01]  /*14220*/  FADD.FTZ R144, R142, R144 ;  /* 0x000000908e907221 */ /* 0x000fe20000010000 */
[----:B------:R-:W-:-:S02]  /*14230*/  PRMT R157, R158, 0x7632, R157 ;  /* 0x000076329e9d7816 */ /* 0x000fc4000000009d */
[----:B------:R-:W-:Y:S02]  /*14240*/  LOP3.LUT R22, R204, UR31, R225, 0x96, !PT ;  /* 0x0000001fcc167c12 */ /* 0x000fe4000f8e96e1 */
[----:B------:R-:W-:Y:S02]  /*14250*/  LOP3.LUT R224, R224, UR30, R251, 0x96, !PT ;  /* 0x0000001ee0e07c12 */ /* 0x000fe4000f8e96fb */
[----:B------:R-:W-:Y:S01]  /*14260*/  @!P1 PRMT R160, R23, 0x5410, RZ ;  /* 0x0000541017a09816 */ /* 0x000fe200000000ff */
[----:B------:R-:W-:Y:S01]  /*14270*/  FADD.FTZ R23, R135, R143 ;  /* 0x0000008f87177221 */ /* 0x000fe20000010000 */
[----:B------:R-:W-:Y:S02]  /*14280*/  @P3 HFMA2.BF16_V2 R21, -RZ.H0_H0, RZ.H0_H0, -R158.H0_H0 ;  /* 0x200000ffff153231 */ /* 0x000fe4000034099e */
[----:B------:R-:W-:Y:S01]  /*14290*/  FADD.FTZ R135, R66, R144 ;  /* 0x0000009042877221 */ /* 0x000fe20000010000 */
[----:B------:R-:W-:Y:S02]  /*142a0*/  @P2 HFMA2.BF16_V2 R20, -RZ.H0_H0, RZ.H0_H0, -R157.H0_H0 ;  /* 0x200000ffff142231 */ /* 0x000fe4000034099d */
[----:B------:R-:W-:-:S02]  /*142b0*/  IMAD.MOV.U32 R180, RZ, RZ, R140 ;  /* 0x000000ffffb47224 */ /* 0x000fc400078e008c */
[----:B------:R-:W-:Y:S01]  /*142c0*/  IMAD.WIDE.U32 R144, R22, -0x2daee0ad, RZ ;  /* 0xd2511f5316907825 */ /* 0x000fe200078e00ff */
[----:B------:R-:W-:-:S03]  /*142d0*/  PRMT R239, R158, 0x5410, R157 ;  /* 0x000054109eef7816 */ /* 0x000fc6000000009d */
[----:B------:R-:W-:Y:S01]  /*142e0*/  IMAD.WIDE.U32 R224, R224, -0x2daee0ad, RZ ;  /* 0xd2511f53e0e07825 */ /* 0x000fe200078e00ff */
[----:B------:R-:W-:Y:S02]  /*142f0*/  @P3 PRMT R158, R21, 0x5410, RZ ;  /* 0x00005410159e3816 */ /* 0x000fe400000000ff */
[----:B------:R-:W-:Y:S02]  /*14300*/  @P2 PRMT R157, R20, 0x5410, RZ ;  /* 0x00005410149d2816 */ /* 0x000fe400000000ff */
[----:B------:R-:W-:Y:S02]  /*14310*/  LOP3.LUT R20, R180, UR27, R145, 0x96, !PT ;  /* 0x0000001bb4147c12 */ /* 0x000fe4000f8e9691 */
[----:B------:R-:W-:-:S03]  /*14320*/  LOP3.LUT R21, R144, UR25, R225, 0x96, !PT ;  /* 0x0000001990157c12 */ /* 0x000fc6000f8e96e1 */
[----:B------:R-:W-:-:S04]  /*14330*/  IMAD.WIDE.U32 R142, R20, -0x326172a9, RZ ;  /* 0xcd9e8d57148e7825 */ /* 0x000fc800078e00ff */
[----:B------:R-:W-:Y:S01]  /*14340*/  IMAD.WIDE.U32 R144, R21, -0x326172a9, RZ ;  /* 0xcd9e8d5715907825 */ /* 0x000fe200078e00ff */
[----:B------:R-:W-:-:S04]  /*14350*/  LOP3.LUT R20, R250, UR26, R143, 0x96, !PT ;  /* 0x0000001afa147c12 */ /* 0x000fc8000f8e968f */
[----:B------:R-:W-:Y:S01]  /*14360*/  LOP3.LUT R142, R142, UR22, R145, 0x96, !PT ;  /* 0x000000168e8e7c12 */ /* 0x000fe2000f8e9691 */
[----:B------:R-:W-:-:S04]  /*14370*/  IMAD.WIDE.U32 R226, R20, -0x2daee0ad, RZ ;  /* 0xd2511f5314e27825 */ /* 0x000fc800078e00ff */
[----:B------:R-:W-:Y:S01]  /*14380*/  IMAD.WIDE.U32 R142, R142, -0x2daee0ad, RZ ;  /* 0xd2511f538e8e7825 */ /* 0x000fe200078e00ff */
[----:B------:R-:W-:-:S04]  /*14390*/  LOP3.LUT R20, R224, UR21, R227, 0x96, !PT ;  /* 0x00000015e0147c12 */ /* 0x000fc8000f8e96e3 */
        /* <DEDUP_REMOVED lines=8> */
[----:B------:R-:W-:Y:S01]  /*14420*/  LOP3.LUT R20, R20, 0xffff, RZ, 0xc0, !PT ;  /* 0x0000ffff14147812 */ /* 0x000fe200078ec0ff */
[----:B------:R-:W-:Y:S01]  /*14430*/  FADD.FTZ R155, R155, R25 ;  /* 0x000000199b9b7221 */ /* 0x000fe20000010000 */
[--C-:B------:R-:W-:Y:S01]  /*14440*/  LOP3.LUT R25, R144, UR17, R21.reuse, 0x96, !PT ;  /* 0x0000001190197c12 */ /* 0x100fe2000f8e9615 */
[----:B------:R-:W-:Y:S01]  /*14450*/  MUFU.EX2 R22, R221 ;  /* 0x000000dd00167308 */ /* 0x000fe20000000800 */
[----:B------:R-:W-:Y:S02]  /*14460*/  ISETP.LE.U32.AND P3, PT, R20, UR13, PT ;  /* 0x0000000d14007c0c */ /* 0x000fe4000bf63070 */
[----:B------:R-:W-:Y:S01]  /*14470*/  PRMT R21, R225, 0x7632, R21 ;  /* 0x00007632e1157816 */ /* 0x000fe20000000015 */
[----:B------:R-:W1:Y:S03]  /*14480*/  MUFU.EX2 R20, R220 ;  /* 0x000000dc00147308 */ /* 0x000e660000000800 */
[----:B------:R-:W-:Y:S01]  /*14490*/  LOP3.LUT R21, R21, 0xff, RZ, 0xc0, !PT ;  /* 0x000000ff15157812 */ /* 0x000fe200078ec0ff */
[----:B------:R-:W-:Y:S03]  /*144a0*/  MUFU.EX2 R219, R219 ;  /* 0x000000db00db7308 */ /* 0x000fe60000000800 */
[----:B------:R-:W-:-:S02]  /*144b0*/  ISETP.LE.U32.AND P2, PT, R21, UR13, PT ;  /* 0x0000000d15007c0c */ /* 0x000fc4000bf43070 */
[----:B------:R-:W2:Y:S01]  /*144c0*/  MUFU.EX2 R21, R217 ;  /* 0x000000d900157308 */ /* 0x000ea20000000800 */
[----:B------:R-:W-:Y:S01]  /*144d0*/  FADD.FTZ R183, R156, R183 ;  /* 0x000000b79cb77221 */ /* 0x000fe20000010000 */
[----:B------:R-:W-:Y:S01]  /*144e0*/  FADD.FTZ R24, R24, R23 ;  /* 0x0000001718187221 */ /* 0x000fe20000010000 */
[----:B-1----:R-:W-:Y:S01]  /*144f0*/  F2FP.BF16.F32.PACK_AB R156, R20, R22 ;  /* 0x00000016149c723e */ /* 0x002fe200000010ff */
[----:B------:R-:W-:Y:S01]  /*14500*/  FADD.FTZ R23, R153, R155 ;  /* 0x0000009b99177221 */ /* 0x000fe20000010000 */
[----:B------:R-:W-:Y:S02]  /*14510*/  SHF.R.U32.HI R139, RZ, 0x18, R225 ;  /* 0x00000018ff8b7819 */ /* 0x000fe400000116e1 */
[----:B------:R-:W-:Y:S02]  /*14520*/  PRMT R155, R156, 0x7632, R155 ;  /* 0x000076329c9b7816 */ /* 0x000fe4000000009b */
[----:B------:R-:W-:Y:S01]  /*14530*/  ISETP.LE.U32.AND P1, PT, R139, UR13, PT ;  /* 0x0000000d8b007c0c */ /* 0x000fe2000bf23070 */
[----:B------:R-:W-:-:S02]  /*14540*/  FADD.FTZ R66, R154, R183 ;  /* 0x000000b79a427221 */ /* 0x000fc40000010000 */
[----:B------:R-:W-:Y:S01]  /*14550*/  @!P3 HFMA2.BF16_V2 R18, -RZ.H0_H0, RZ.H0_H0, -R155.H0_H0 ;  /* 0x200000ffff12b231 */ /* 0x000fe2000034099b */
[----:B--2---:R-:W-:Y:S02]  /*14560*/  F2FP.BF16.F32.PACK_AB R154, R21, R219 ;  /* 0x000000db159a723e */ /* 0x004fe400000010ff */
[----:B------:R-:W-:Y:S02]  /*14570*/  PRMT R224, R156, 0x5410, R155 ;  /* 0x000054109ce07816 */ /* 0x000fe4000000009b */
[----:B------:R-:W-:Y:S01]  /*14580*/  @!P3 PRMT R155, R18, 0x5410, RZ ;  /* 0x00005410129bb816 */ /* 0x000fe200000000ff */
[----:B------:R-:W-:Y:S01]  /*14590*/  IMAD.MOV.U32 R18, RZ, RZ, R226 ;  /* 0x000000ffff127224 */ /* 0x000fe200078e00e2 */
[----:B------:R-:W-:Y:S01]  /*145a0*/  PRMT R153, R154, 0x7632, R153 ;  /* 0x000076329a997816 */ /* 0x000fe20000000099 */
[----:B------:R-:W-:-:S03]  /*145b0*/  @!P4 HFMA2.BF16_V2 R19, -RZ.H0_H0, RZ.H0_H0, -R156.H0_H0 ;  /* 0x200000ffff13c231 */ /* 0x000fc6000034099c */
[----:B------:R-:W-:Y:S01]  /*145c0*/  LOP3.LUT R18, R18, 0xff, RZ, 0xc0, !PT ;  /* 0x000000ff12127812 */ /* 0x000fe200078ec0ff */
[----:B------:R-:W-:Y:S01]  /*145d0*/  @!P1 HFMA2.BF16_V2 R16, -RZ.H0_H0, RZ.H0_H0, -R153.H0_H0 ;  /* 0x200000ffff109231 */ /* 0x000fe20000340999 */
[----:B------:R-:W-:Y:S01]  /*145e0*/  @!P4 PRMT R156, R19, 0x5410, RZ ;  /* 0x00005410139cc816 */ /* 0x000fe200000000ff */
[----:B------:R-:W-:Y:S01]  /*145f0*/  FADD.FTZ R19, R223, R24 ;  /* 0x00000018df137221 */ /* 0x000fe20000010000 */
[----:B------:R-:W-:Y:S01]  /*14600*/  PRMT R223, R154, 0x5410, R153 ;  /* 0x000054109adf7816 */ /* 0x000fe20000000099 */
[----:B------:R-:W-:Y:S01]  /*14610*/  @!P2 HFMA2.BF16_V2 R17, -RZ.H0_H0, RZ.H0_H0, -R154.H0_H0 ;  /* 0x200000ffff11a231 */ /* 0x000fe2000034099a */
[----:B------:R-:W-:Y:S02]  /*14620*/  ISETP.LE.U32.AND P4, PT, R18, UR13, PT ;  /* 0x0000000d12007c0c */ /* 0x000fe4000bf83070 */
[----:B------:R-:W-:Y:S01]  /*14630*/  @!P1 PRMT R153, R16, 0x5410, RZ ;  /* 0x0000541010999816 */ /* 0x000fe200000000ff */
[----:B------:R-:W-:Y:S04]  /*14640*/  MUFU.EX2 R18, R152 ;  /* 0x0000009800127308 */ /* 0x000fe80000000800 */
[----:B------:R-:W1:Y:S01]  /*14650*/  MUFU.EX2 R16, R151 ;  /* 0x0000009700107308 */ /* 0x000e620000000800 */
[----:B------:R-:W-:-:S02]  /*14660*/  @!P2 PRMT R154, R17, 0x5410, RZ ;  /* 0x00005410119aa816 */ /* 0x000fc400000000ff */
[----:B------:R-:W-:-:S04]  /*14670*/  PRMT R17, R226, 0x7771, RZ ;  /* 0x00007771e2117816 */ /* 0x000fc800000000ff */
[----:B------:R-:W-:Y:S01]  /*14680*/  ISETP.GT.U32.AND P2, PT, R17, UR13, PT ;  /* 0x0000000d11007c0c */ /* 0x000fe2000bf44070 */
[----:B------:R-:W-:Y:S01]  /*14690*/  IMAD.WIDE.U32 R220, R25, -0x2daee0ad, RZ ;  /* 0xd2511f5319dc7825 */ /* 0x000fe200078e00ff */
[----:B-1----:R-:W-:-:S04]  /*146a0*/  F2FP.BF16.F32.PACK_AB R152, R16, R18 ;  /* 0x000000121098723e */ /* 0x002fc800000010ff */
[----:B------:R-:W-:Y:S01]  /*146b0*/  PRMT R151, R152, 0x7632, R151 ;  /* 0x0000763298977816 */ /* 0x000fe20000000097 */
[----:B------:R-:W-:Y:S01]  /*146c0*/  @!P4 HFMA2.BF16_V2 R15, -RZ.H0_H0, RZ.H0_H0, -R152.H0_H0 ;  /* 0x200000ffff0fc231 */ /* 0x000fe20000340998 */
[----:B------:R-:W-:Y:S02]  /*146d0*/  LOP3.LUT R217, R142, UR4, R221, 0x96, !PT ;  /* 0x000000048ed97c12 */ /* 0x000fe4000f8e96dd */
[----:B------:R-:W-:-:S03]  /*146e0*/  PRMT R221, R152, 0x5410, R151 ;  /* 0x0000541098dd7816 */ /* 0x000fc60000000097 */
[----:B------:R-:W-:Y:S01]  /*146f0*/  @P2 HFMA2.BF16_V2 R14, -RZ.H0_H0, RZ.H0_H0, -R151.H0_H0 ;  /* 0x200000ffff0e2231 */ /* 0x000fe20000340997 */
[----:B------:R-:W-:Y:S02]  /*14700*/  @!P4 PRMT R152, R15, 0x5410, RZ ;  /* 0x000054100f98c816 */ /* 0x000fe400000000ff */
[----:B------:R-:W-:Y:S02]  /*14710*/  PRMT R15, R226, 0x7772, RZ ;  /* 0x00007772e20f7816 */ /* 0x000fe400000000ff */
[----:B------:R-:W-:Y:S02]  /*14720*/  @P2 PRMT R151, R14, 0x5410, RZ ;  /* 0x000054100e972816 */ /* 0x000fe400000000ff */
[----:B------:R-:W-:Y:S02]  /*14730*/  ISETP.GT.U32.AND P2, PT, R15, UR13, PT ;  /* 0x0000000d0f007c0c */ /* 0x000fe4000bf44070 */
[----:B------:R-:W-:-:S04]  /*14740*/  PRMT R15, R226, 0x7773, RZ ;  /* 0x00007773e20f7816 */ /* 0x000fc800000000ff */
[----:B------:R-:W-:Y:S02]  /*14750*/  ISETP.GT.U32.AND P5, PT, R15, UR13, PT ;  /* 0x0000000d0f007c0c */ /* 0x000fe4000bfa4070 */
[C---:B------:R-:W-:Y:S02]  /*14760*/  LOP3.LUT R15, R217.reuse, 0xff, RZ, 0xc0, !PT ;  /* 0x000000ffd90f7812 */ /* 0x040fe400078ec0ff */
[----:B------:R-:W-:Y:S01]  /*14770*/  LOP3.LUT R17, R217, 0xffff, RZ, 0xc0, !PT ;  /* 0x0000ffffd9117812 */ /* 0x000fe200078ec0ff */
[----:B------:R-:W-:Y:S01]  /*14780*/  MUFU.EX2 R179, R179 ;  /* 0x000000b300b37308 */ /* 0x000fe20000000800 */
[----:B------:R-:W-:-:S03]  /*14790*/  ISETP.LE.U32.AND P4, PT, R15, UR13, PT ;  /* 0x0000000d0f007c0c */ /* 0x000fc6000bf83070 */
[----:B------:R-:W1:Y:S01]  /*147a0*/  MUFU.EX2 R15, R149 ;  /* 0x00000095000f7308 */ /* 0x000e620000000800 */
[----:B------:R-:W-:-:S04]  /*147b0*/  SHF.R.U32.HI R17, RZ, 0x8, R17 ;  /* 0x00000008ff117819 */ /* 0x000fc80000011611 */
[----:B------:R-:W-:Y:S01]  /*147c0*/  LOP3.LUT R17, R17, 0xffff, RZ, 0xc0, !PT ;  /* 0x0000ffff11117812 */ /* 0x000fe200078ec0ff */
[----:B------:R1:W-:Y:S03]  /*147d0*/  STG.E.U16 desc[UR28][R208.64+-0x100], R148 ;  /* 0xffff0094d0007986 */ /* 0x0003e6000c10151c */
[----:B------:R-:W-:Y:S01]  /*147e0*/  ISETP.LE.U32.AND P3, PT, R17, UR13, PT ;  /* 0x0000000d11007c0c */ /* 0x000fe2000bf63070 */
[----:B------:R-:W-:Y:S02]  /*147f0*/  IMAD.MOV.U32 R17, RZ, RZ, R220 ;  /* 0x000000ffff117224 */ /* 0x000fe400078e00dc */
[----:B------:R-:W-:Y:S01]  /*14800*/  FADD.FTZ R64, R64, R135 ;  /* 0x0000008740407221 */ /* 0x000fe20000010000 */
[----:B------:R-:W-:Y:S01]  /*14810*/  FADD.FTZ R23, R215, R23 ;  /* 0x00000017d7177221 */ /* 0x000fe20000010000 */
[----:B------:R-:W-:Y:S04]  /*14820*/  MUFU.EX2 R14, R214 ;  /* 0x000000d6000e7308 */ /* 0x000fe80000000800 */
[----:B------:R-:W-:Y:S01]  /*14830*/  MUFU.EX2 R175, R175 ;  /* 0x000000af00af7308 */ /* 0x000fe20000000800 */
[----:B------:R-:W-:Y:S01]  /*14840*/  LOP3.LUT R17, R17, 0xff, RZ, 0xc0, !PT ;  /* 0x000000ff11117812 */ /* 0x000fe200078ec0ff */
[----:B------:R-:W-:Y:S01]  /*14850*/  FADD.FTZ R64, R22, R64 ;  /* 0x0000004016407221 */ /* 0x000fe20000010000 */
[----:B------:R-:W-:Y:S01]  /*14860*/  FADD.FTZ R216, R216, R66 ;  /* 0x00000042d8d87221 */ /* 0x000fe20000010000 */
[----:B------:R-:W-:Y:S01]  /*14870*/  MUFU.EX2 R178, R178 ;  /* 0x000000b200b27308 */ /* 0x000fe20000000800 */
[----:B-1----:R-:W-:-:S03]  /*14880*/  F2FP.BF16.F32.PACK_AB R148, R179, R15 ;  /* 0x0000000fb394723e */ /* 0x002fc600000010ff */
[----:B------:R-:W-:Y:S01]  /*14890*/  MUFU.EX2 R177, R177 ;  /* 0x000000b100b17308 */ /* 0x000fe20000000800 */
[----:B------:R-:W1:Y:S01]  /*148a0*/  LDC R135, c[0x0][0x448] ;  /* 0x00011200ff877b82 */ /* 0x000e620000000800 */
[----:B------:R-:W-:Y:S01]  /*148b0*/  PRMT R147, R148, 0x7632, R147 ;  /* 0x0000763294937816 */ /* 0x000fe20000000093 */
[----:B------:R-:W-:Y:S01]  /*148c0*/  FADD.FTZ R20, R20, R64 ;  /* 0x0000004014147221 */ /* 0x000fe20000010000 */
[----:B------:R-:W-:-:S03]  /*148d0*/  ISETP.LE.U32.AND P1, PT, R17, UR13, PT ;  /* 0x0000000d11007c0c */ /* 0x000fc6000bf23070 */
[----:B------:R-:W-:Y:S01]  /*148e0*/  @!P3 HFMA2.BF16_V2 R10, -RZ.H0_H0, RZ.H0_H0, -R147.H0_H0 ;  /* 0x200000ffff0ab231 */ /* 0x000fe20000340993 */
[----:B------:R-:W2:Y:S01]  /*148f0*/  MUFU.EX2 R17, R150 ;  /* 0x0000009600117308 */ /* 0x000ea20000000800 */
[----:B------:R-:W-:-:S03]  /*14900*/  PRMT R215, R148, 0x5410, R147 ;  /* 0x0000541094d77816 */ /* 0x000fc60000000093 */
[----:B------:R-:W3:Y:S01]  /*14910*/  MUFU.EX2 R64, R198 ;  /* 0x000000c600407308 */ /* 0x000ee20000000800 */
[----:B------:R-:W-:Y:S02]  /*14920*/  @!P3 PRMT R147, R10, 0x5410, RZ ;  /* 0x000054100a93b816 */ /* 0x000fe400000000ff */
[----:B------:R-:W-:-:S04]  /*14930*/  PRMT R10, R220, 0x7772, RZ ;  /* 0x00007772dc0a7816 */ /* 0x000fc800000000ff */
[----:B------:R-:W-:Y:S01]  /*14940*/  ISETP.GT.U32.AND P3, PT, R10, UR13, PT ;  /* 0x0000000d0a007c0c */ /* 0x000fe2000bf64070 */
[----:B------:R-:W4:Y:S01]  /*14950*/  MUFU.EX2 R66, R200 ;  /* 0x000000c800427308 */ /* 0x000f220000000800 */
[----:B--2---:R-:W-:Y:S01]  /*14960*/  F2FP.BF16.F32.PACK_AB R150, R17, R14 ;  /* 0x0000000e1196723e */ /* 0x004fe200000010ff */
[----:B------:R-:W-:Y:S02]  /*14970*/  FADD.FTZ R216, R211, R216 ;  /* 0x000000d8d3d87221 */ /* 0x000fe40000010000 */
[----:B------:R-:W2:Y:S01]  /*14980*/  MUFU.EX2 R176, R176 ;  /* 0x000000b000b07308 */ /* 0x000ea20000000800 */
[----:B---3--:R-:W-:Y:S01]  /*14990*/  F2FP.BF16.F32.PACK_AB R142, R64, R175 ;  /* 0x000000af408e723e */ /* 0x008fe200000010ff */
[----:B------:R-:W-:Y:S01]  /*149a0*/  FADD.FTZ R201, R201, R23 ;  /* 0x00000017c9c97221 */ /* 0x000fe20000010000 */
[----:B------:R-:W-:Y:S01]  /*149b0*/  PRMT R22, R217, 0x7632, R22 ;  /* 0x00007632d9167816 */ /* 0x000fe20000000016 */
[----:B------:R-:W-:Y:S01]  /*149c0*/  @P2 HFMA2.BF16_V2 R13, -RZ.H0_H0, RZ.H0_H0, -R150.H0_H0 ;  /* 0x200000ffff0d2231 */ /* 0x000fe20000340996 */
[----:B------:R-:W-:Y:S01]  /*149d0*/  PRMT R149, R150, 0x7632, R149 ;  /* 0x0000763296957816 */ /* 0x000fe20000000095 */
[----:B------:R-:W-:-:S02]  /*149e0*/  FADD.FTZ R199, R199, R216 ;  /* 0x000000d8c7c77221 */ /* 0x000fc40000010000 */
[----:B------:R-:W-:Y:S01]  /*149f0*/  @P3 HFMA2.BF16_V2 R7, -RZ.H0_H0, RZ.H0_H0, -R142.H0_H0 ;  /* 0x200000ffff073231 */ /* 0x000fe2000034098e */
[----:B------:R-:W-:Y:S01]  /*14a00*/  PRMT R139, R142, 0x7632, R139 ;  /* 0x000076328e8b7816 */ /* 0x000fe2000000008b */
[----:B------:R-:W-:Y:S01]  /*14a10*/  FADD.FTZ R19, R219, R19 ;  /* 0x00000013db137221 */ /* 0x000fe20000010000 */
[----:B------:R-:W-:Y:S01]  /*14a20*/  LOP3.LUT R22, R22, 0xff, RZ, 0xc0, !PT ;  /* 0x000000ff16167812 */ /* 0x000fe200078ec0ff */
[----:B------:R-:W-:Y:S01]  /*14a30*/  FADD.FTZ R201, R197, R201 ;  /* 0x000000c9c5c97221 */ /* 0x000fe20000010000 */
[----:B------:R-:W-:Y:S02]  /*14a40*/  SHF.R.U32.HI R216, RZ, 0x18, R217 ;  /* 0x00000018ffd87819 */ /* 0x000fe400000116d9 */
[----:B------:R-:W-:Y:S02]  /*14a50*/  PRMT R219, R150, 0x5410, R149 ;  /* 0x0000541096db7816 */ /* 0x000fe40000000095 */
[----:B------:R-:W-:Y:S02]  /*14a60*/  PRMT R197, R142, 0x5410, R139 ;  /* 0x000054108ec57816 */ /* 0x000fe4000000008b */
[----:B------:R-:W-:-:S02]  /*14a70*/  @P2 PRMT R150, R13, 0x5410, RZ ;  /* 0x000054100d962816 */ /* 0x000fc400000000ff */
[----:B------:R-:W-:Y:S02]  /*14a80*/  @P3 PRMT R142, R7, 0x5410, RZ ;  /* 0x00005410078e3816 */ /* 0x000fe400000000ff */
[----:B------:R-:W-:Y:S02]  /*14a90*/  ISETP.LE.U32.AND P2, PT, R22, UR13, PT ;  /* 0x0000000d16007c0c */ /* 0x000fe4000bf43070 */
[----:B------:R-:W-:Y:S02]  /*14aa0*/  ISETP.LE.U32.AND P3, PT, R216, UR13, PT ;  /* 0x0000000dd8007c0c */ /* 0x000fe4000bf63070 */
[----:B----4-:R-:W-:Y:S02]  /*14ab0*/  F2FP.BF16.F32.PACK_AB R144, R66, R178 ;  /* 0x000000b24290723e */ /* 0x010fe400000010ff */
[----:B--2---:R-:W-:Y:S02]  /*14ac0*/  F2FP.BF16.F32.PACK_AB R146, R176, R177 ;  /* 0x000000b1b092723e */ /* 0x004fe400000010ff */
[----:B------:R-:W-:Y:S01]  /*14ad0*/  PRMT R143, R144, 0x7632, R143 ;  /* 0x00007632908f7816 */ /* 0x000fe2000000008f */
[----:B------:R-:W-:Y:S01]  /*14ae0*/  @!P1 HFMA2.BF16_V2 R9, -RZ.H0_H0, RZ.H0_H0, -R144.H0_H0 ;  /* 0x200000ffff099231 */ /* 0x000fe20000340990 */
[----:B------:R-:W-:-:S02]  /*14af0*/  PRMT R145, R146, 0x7632, R145 ;  /* 0x0000763292917816 */ /* 0x000fc40000000091 */
[----:B------:R-:W-:Y:S01]  /*14b00*/  PRMT R211, R144, 0x5410, R143 ;  /* 0x0000541090d37816 */ /* 0x000fe2000000008f */
[----:B------:R-:W-:Y:S01]  /*14b10*/  @!P2 HFMA2.BF16_V2 R5, -RZ.H0_H0, RZ.H0_H0, -R146.H0_H0 ;  /* 0x200000ffff05a231 */ /* 0x000fe20000340992 */
[----:B------:R-:W-:Y:S01]  /*14b20*/  @!P1 PRMT R144, R9, 0x5410, RZ ;  /* 0x0000541009909816 */ /* 0x000fe200000000ff */
[----:B------:R-:W-:Y:S01]  /*14b30*/  @!P3 HFMA2.BF16_V2 R4, -RZ.H0_H0, RZ.H0_H0, -R145.H0_H0 ;  /* 0x200000ffff04b231 */ /* 0x000fe20000340991 */
[----:B------:R-:W-:Y:S01]  /*14b40*/  PRMT R9, R220, 0x7773, RZ ;  /* 0x00007773dc097816 */ /* 0x000fe200000000ff */
[----:B-1----:R-:W-:Y:S02]  /*14b50*/  IMAD.SHL.U32 R180, R135, 0x8, RZ ;  /* 0x0000000887b47824 */ /* 0x002fe400078e00ff */
[----:B------:R-:W-:Y:S01]  /*14b60*/  @!P4 HFMA2.BF16_V2 R11, -RZ.H0_H0, RZ.H0_H0, -R148.H0_H0 ;  /* 0x200000ffff0bc231 */ /* 0x000fe20000340994 */
[----:B------:R-:W-:Y:S02]  /*14b70*/  PRMT R214, R146, 0x5410, R145 ;  /* 0x0000541092d67816 */ /* 0x000fe40000000091 */
[----:B------:R-:W-:-:S02]  /*14b80*/  ISETP.GT.U32.AND P1, PT, R9, UR13, PT ;  /* 0x0000000d09007c0c */ /* 0x000fc4000bf24070 */
[----:B------:R-:W-:Y:S02]  /*14b90*/  @!P2 PRMT R146, R5, 0x5410, RZ ;  /* 0x000054100592a816 */ /* 0x000fe400000000ff */
[----:B------:R-:W-:Y:S01]  /*14ba0*/  @!P3 PRMT R145, R4, 0x5410, RZ ;  /* 0x000054100491b816 */ /* 0x000fe200000000ff */
[----:B------:R-:W-:Y:S01]  /*14bb0*/  IMAD.WIDE R4, R180, 0x2, R208 ;  /* 0x00000002b4047825 */ /* 0x000fe200078e02d0 */
[----:B------:R-:W-:Y:S02]  /*14bc0*/  @!P4 PRMT R148, R11, 0x5410, RZ ;  /* 0x000054100b94c816 */ /* 0x000fe400000000ff */
[----:B------:R-:W-:Y:S01]  /*14bd0*/  PRMT R11, R220, 0x7771, RZ ;  /* 0x00007771dc0b7816 */ /* 0x000fe200000000ff */
[----:B------:R-:W-:-:S03]  /*14be0*/  IMAD.WIDE R4, R135, 0x70, R4 ;  /* 0x0000007087047825 */ /* 0x000fc600078e0204 */
[----:B------:R-:W-:Y:S01]  /*14bf0*/  ISETP.GT.U32.AND P4, PT, R11, UR13, PT ;  /* 0x0000000d0b007c0c */ /* 0x000fe2000bf84070 */
[----:B------:R-:W-:Y:S02]  /*14c00*/  @P1 HFMA2.BF16_V2 R6, -RZ.H0_H0, RZ.H0_H0, -R139.H0_H0 ;  /* 0x200000ffff061231 */ /* 0x000fe4000034098b */
[----:B------:R-:W-:Y:S01]  /*14c10*/  FADD.FTZ R199, R173, R199 ;  /* 0x000000c7adc77221 */ /* 0x000fe20000010000 */
[----:B------:R-:W-:Y:S02]  /*14c20*/  IMAD.MOV.U32 R181, RZ, RZ, R141 ;  /* 0x000000ffffb57224 */ /* 0x000fe400078e008d */
[----:B------:R-:W-:Y:S01]  /*14c30*/  FADD.FTZ R173, R172, R201 ;  /* 0x000000c9acad7221 */ /* 0x000fe20000010000 */
[----:B------:R-:W-:Y:S01]  /*14c40*/  IMAD.WIDE R180, R180, 0x2, R4 ;  /* 0x00000002b4b47825 */ /* 0x000fe200078e0204 */
[----:B------:R-:W-:Y:S02]  /*14c50*/  PRMT R7, R236, 0x7773, RZ ;  /* 0x00007773ec077816 */ /* 0x000fe400000000ff */
[----:B------:R-:W-:Y:S01]  /*14c60*/  @P1 PRMT R139, R6, 0x5410, RZ ;  /* 0x00005410068b1816 */ /* 0x000fe200000000ff */
[----:B------:R-:W-:Y:S01]  /*14c70*/  IMAD.WIDE R200, R135, -0x70, R206 ;  /* 0xffffff9087c87825 */ /* 0x000fe200078e02ce */
[----:B------:R-:W-:-:S03]  /*14c80*/  PRMT R4, R236, 0x7772, RZ ;  /* 0x00007772ec047816 */ /* 0x000fc600000000ff */
[----:B------:R-:W-:Y:S01]  /*14c90*/  FADD.FTZ R174, R174, R199 ;  /* 0x000000c7aeae7221 */ /* 0x000fe20000010000 */
[----:B------:R-:W-:Y:S01]  /*14ca0*/  PRMT R6, R236, 0x7771, RZ ;  /* 0x00007771ec067816 */ /* 0x000fe200000000ff */
[----:B------:R-:W-:Y:S01]  /*14cb0*/  IMAD.MOV.U32 R5, RZ, RZ, R236 ;  /* 0x000000ffff057224 */ /* 0x000fe200078e00ec */
[----:B------:R-:W-:Y:S01]  /*14cc0*/  PRMT R4, R4, 0x5410, R7 ;  /* 0x0000541004047816 */ /* 0x000fe20000000007 */
[----:B------:R-:W-:Y:S01]  /*14cd0*/  @P4 HFMA2.BF16_V2 R8, -RZ.H0_H0, RZ.H0_H0, -R143.H0_H0 ;  /* 0x200000ffff084231 */ /* 0x000fe2000034098f */
[C---:B------:R-:W-:Y:S01]  /*14ce0*/  PRMT R236, R238.reuse, 0x7773, RZ ;  /* 0x00007773eeec7816 */ /* 0x040fe200000000ff */
[----:B------:R-:W-:Y:S01]  /*14cf0*/  USHF.L.U32 UR4, UR13, 0x10, URZ ;  /* 0x000000100d047899 */ /* 0x000fe200080006ff */
[----:B------:R-:W-:Y:S01]  /*14d00*/  PRMT R7, R238, 0x7772, RZ ;  /* 0x00007772ee077816 */ /* 0x000fe200000000ff */
[----:B------:R-:W-:Y:S01]  /*14d10*/  IMAD.WIDE R198, R135, 0x70, R200 ;  /* 0x0000007087c67825 */ /* 0x000fe200078e02c8 */
[----:B------:R-:W-:Y:S02]  /*14d20*/  STG.E.U16 desc[UR28][R208.64+-0xfe], R171 ;  /* 0xffff02abd0007986 */ /* 0x000fe4000c10151c */
[----:B------:R-:W-:-:S02]  /*14d30*/  PRMT R236, R7, 0x5410, R236 ;  /* 0x0000541007ec7816 */ /* 0x000fc400000000ec */
[----:B------:R-:W-:Y:S01]  /*14d40*/  LOP3.LUT R7, R228, 0xffff, RZ, 0xc0, !PT ;  /* 0x0000ffffe4077812 */ /* 0x000fe200078ec0ff */
[----:B------:R-:W-:Y:S01]  /*14d50*/  FADD.FTZ R173, R182, R173 ;  /* 0x000000adb6ad7221 */ /* 0x000fe20000010000 */
[----:B------:R-:W-:Y:S01]  /*14d60*/  @P4 PRMT R143, R8, 0x5410, RZ ;  /* 0x00005410088f4816 */ /* 0x000fe200000000ff */
[----:B------:R-:W-:Y:S01]  /*14d70*/  IMAD.WIDE R182, R135, -0x70, R198 ;  /* 0xffffff9087b67825 */ /* 0x000fe200078e02c6 */
[----:B------:R-:W-:-:S03]  /*14d80*/  SHF.R.U32.HI R7, RZ, 0x8, R7 ;  /* 0x00000008ff077819 */ /* 0x000fc60000011607 */
[----:B------:R-:W-:Y:S01]  /*14d90*/  FADD.FTZ R20, R18, R20 ;  /* 0x0000001412147221 */ /* 0x000fe20000010000 */
[----:B------:R-:W-:Y:S02]  /*14da0*/  LOP3.LUT R8, R228, 0xff, RZ, 0xc0, !PT ;  /* 0x000000ffe4087812 */ /* 0x000fe400078ec0ff */
[----:B------:R-:W-:Y:S01]  /*14db0*/  PRMT R13, R248, 0x7773, RZ ;  /* 0x00007773f80d7816 */ /* 0x000fe200000000ff */
[----:B------:R1:W-:Y:S01]  /*14dc0*/  STG.E.U16 desc[UR28][R182.64+-0xfe], R195 ;  /* 0xffff02c3b6007986 */ /* 0x0003e2000c10151c */
[----:B------:R-:W-:Y:S01]  /*14dd0*/  PRMT R7, R8, 0x5410, R7 ;  /* 0x0000541008077816 */ /* 0x000fe20000000007 */
[----:B------:R-:W-:Y:S01]  /*14de0*/  IMAD.U32 R8, RZ, RZ, UR4 ;  /* 0x00000004ff087e24 */ /* 0x000fe2000f8e00ff */
[----:B------:R-:W-:Y:S02]  /*14df0*/  LOP3.LUT R5, R5, 0xff, RZ, 0xc0, !PT ;  /* 0x000000ff05057812 */ /* 0x000fe400078ec0ff */
[----:B------:R-:W-:Y:S01]  /*14e00*/  LOP3.LUT R10, R27, 0xff, RZ, 0xc0, !PT ;  /* 0x000000ff1b0a7812 */ /* 0x000fe200078ec0ff */
[----:B------:R-:W-:Y:S01]  /*14e10*/  FADD.FTZ R21, R21, R19 ;  /* 0x0000001315157221 */ /* 0x000fe20000010000 */
[----:B------:R-:W-:-:S02]  /*14e20*/  IMAD.MOV.U32 R9, RZ, RZ, R248 ;  /* 0x000000ffff097224 */ /* 0x000fc400078e00f8 */
[----:B------:R-:W-:Y:S01]  /*14e30*/  @P5 HFMA2.BF16_V2 R12, -RZ.H0_H0, RZ.H0_H0, -R149.H0_H0 ;  /* 0x200000ffff0c5231 */ /* 0x000fe20000340995 */
[----:B------:R-:W-:Y:S01]  /*14e40*/  PRMT R227, R238, 0x7771, RZ ;  /* 0x00007771eee37816 */ /* 0x000fe200000000ff */
[----:B------:R3:W5:Y:S01]  /*14e50*/  LDL.LU.64 R140, [R1+0x80] ;  /* 0x00008000018c7983 */ /* 0x0007620000300a00 */
[----:B-1----:R-:W-:-:S05]  /*14e60*/  IMAD.U32 R195, RZ, RZ, UR13 ;  /* 0x0000000dffc37e24 */ /* 0x002fca000f8e00ff */
[----:B------:R-:W-:-:S05]  /*14e70*/  LOP3.LUT R195, R195, 0xff0000, R8, 0xf8, !PT ;  /* 0x00ff0000c3c37812 */ /* 0x000fca00078ef808 */
[----:B------:R-:W-:-:S05]  /*14e80*/  HSET2.LE.AND R7, R7, R195, PT ;  /* 0x000000c307077233 */ /* 0x000fca0003803000 */
[----:B------:R-:W-:Y:S02]  /*14e90*/  LOP3.LUT R8, R232, R7, RZ, 0xc0, !PT ;  /* 0x00000007e8087212 */ /* 0x000fe400078ec0ff */
[----:B------:R-:W-:Y:S02]  /*14ea0*/  PRMT R7, R228, 0x7632, R7 ;  /* 0x00007632e4077816 */ /* 0x000fe40000000007 */
[----:B------:R-:W-:Y:S02]  /*14eb0*/  SHF.R.U32.HI R228, RZ, 0x18, R228 ;  /* 0x00000018ffe47819 */ /* 0x000fe400000116e4 */
[----:B------:R-:W-:Y:S02]  /*14ec0*/  LOP3.LUT R7, R7, 0xff, RZ, 0xc0, !PT ;  /* 0x000000ff07077812 */ /* 0x000fe400078ec0ff */
[----:B------:R-:W-:Y:S02]  /*14ed0*/  PRMT R5, R5, 0x5410, R6 ;  /* 0x0000541005057816 */ /* 0x000fe40000000006 */
[----:B------:R-:W-:-:S02]  /*14ee0*/  PRMT R6, R7, 0x5410, R228 ;  /* 0x0000541007067816 */ /* 0x000fc400000000e4 */
[----:B------:R-:W-:-:S04]  /*14ef0*/  PRMT R7, R248, 0x7772, RZ ;  /* 0x00007772f8077816 */ /* 0x000fc800000000ff */
[----:B------:R-:W-:Y:S02]  /*14f00*/  PRMT R13, R7, 0x5410, R13 ;  /* 0x00005410070d7816 */ /* 0x000fe4000000000d */
[----:B------:R-:W-:-:S04]  /*14f10*/  LOP3.LUT R7, R27, 0xffff, RZ, 0xc0, !PT ;  /* 0x0000ffff1b077812 */ /* 0x000fc800078ec0ff */
[----:B------:R-:W-:Y:S01]  /*14f20*/  SHF.R.U32.HI R7, RZ, 0x8, R7 ;  /* 0x00000008ff077819 */ /* 0x000fe20000011607 */
[----:B------:R-:W-:-:S03]  /*14f30*/  FADD.FTZ R20, R16, R20 ;  /* 0x0000001410147221 */ /* 0x000fc60000010000 */
[----:B------:R-:W-:Y:S02]  /*14f40*/  PRMT R7, R10, 0x5410, R7 ;  /* 0x000054100a077816 */ /* 0x000fe40000000007 */
[----:B------:R-:W-:Y:S01]  /*14f50*/  PRMT R10, R27, 0x7632, R10 ;  /* 0x000076321b0a7816 */ /* 0x000fe2000000000a */
[----:B------:R-:W-:Y:S01]  /*14f60*/  FADD.FTZ R21, R14, R21 ;  /* 0x000000150e157221 */ /* 0x000fe20000010000 */
[----:B------:R-:W-:Y:S01]  /*14f70*/  FADD.FTZ R172, R15, R20 ;  /* 0x000000140fac7221 */ /* 0x000fe20000010000 */
[----:B------:R-:W-:Y:S02]  /*14f80*/  PRMT R14, R248, 0x7771, RZ ;  /* 0x00007771f80e7816 */ /* 0x000fe400000000ff */
[----:B------:R-:W-:Y:S02]  /*14f90*/  SHF.R.U32.HI R15, RZ, 0x18, R27 ;  /* 0x00000018ff0f7819 */ /* 0x000fe4000001161b */
[----:B------:R-:W-:Y:S02]  /*14fa0*/  LOP3.LUT R10, R10, 0xff, RZ, 0xc0, !PT ;  /* 0x000000ff0a0a7812 */ /* 0x000fe400078ec0ff */
[----:B------:R-:W-:-:S02]  /*14fb0*/  LOP3.LUT R9, R9, 0xff, RZ, 0xc0, !PT ;  /* 0x000000ff09097812 */ /* 0x000fc400078ec0ff */
[--C-:B------:R-:W-:Y:S02]  /*14fc0*/  HSET2.LE.AND R6, R6, R195.reuse, PT ;  /* 0x000000c306067233 */ /* 0x100fe40003803000 */
[----:B------:R-:W-:Y:S02]  /*14fd0*/  LOP3.LUT R4, R4, 0xff00ff, RZ, 0xc0, !PT ;  /* 0x00ff00ff04047812 */ /* 0x000fe400078ec0ff */
[--C-:B------:R-:W-:Y:S02]  /*14fe0*/  HSET2.LE.AND R5, R5, R195.reuse, PT ;  /* 0x000000c305057233 */ /* 0x100fe40003803000 */
[----:B------:R-:W-:Y:S02]  /*14ff0*/  HSET2.LE.AND R7, R7, R195, PT ;  /* 0x000000c307077233 */ /* 0x000fe40003803000 */
[----:B------:R-:W-:Y:S02]  /*15000*/  @P5 PRMT R149, R12, 0x5410, RZ ;  /* 0x000054100c955816 */ /* 0x000fe400000000ff */
[----:B------:R-:W-:-:S02]  /*15010*/  PRMT R15, R10, 0x5410, R15 ;  /* 0x000054100a0f7816 */ /* 0x000fc4000000000f */
[----:B------:R-:W-:Y:S02]  /*15020*/  PRMT R14, R9, 0x5410, R14 ;  /* 0x00005410090e7816 */ /* 0x000fe4000000000e */
[----:B------:R-:W-:Y:S02]  /*15030*/  LOP3.LUT R9, R231, R6, RZ, 0xc0, !PT ;  /* 0x00000006e7097212 */ /* 0x000fe400078ec0ff */
[----:B------:R-:W-:Y:S02]  /*15040*/  HSET2.LE.AND R11, R4, R195, PT ;  /* 0x000000c3040b7233 */ /* 0x000fe40003803000 */
[----:B------:R-:W-:Y:S02]  /*15050*/  LOP3.LUT R10, R230, R5, RZ, 0xc0, !PT ;  /* 0x00000005e60a7212 */ /* 0x000fe400078ec0ff */
[----:B------:R-:W-:Y:S02]  /*15060*/  LOP3.LUT R12, R26, R7, RZ, 0xc0, !PT ;  /* 0x000000071a0c7212 */ /* 0x000fe400078ec0ff */
[----:B------:R-:W1:Y:S01]  /*15070*/  LDSM.16.MT88.4 R4, [R184+0x6000] ;  /* 0x00600000b804783b */ /* 0x000e620000004200 */
[----:B------:R-:W-:-:S02]  /*15080*/  LOP3.LUT R16, R13, 0xff00ff, RZ, 0xc0, !PT ;  /* 0x00ff00ff0d107812 */ /* 0x000fc400078ec0ff */
[--C-:B------:R-:W-:Y:S02]  /*15090*/  HSET2.LE.AND R13, R15, R195.reuse, PT ;  /* 0x000000c30f0d7233 */ /* 0x100fe40003803000 */
[--C-:B------:R-:W-:Y:S02]  /*150a0*/  HSET2.LE.AND R14, R14, R195.reuse, PT ;  /* 0x000000c30e0e7233 */ /* 0x100fe40003803000 */
[----:B------:R-:W-:Y:S02]  /*150b0*/  HSET2.LE.AND R15, R16, R195, PT ;  /* 0x000000c3100f7233 */ /* 0x000fe40003803000 */
[----:B------:R-:W-:Y:S02]  /*150c0*/  LOP3.LUT R11, R229, R11, RZ, 0xc0, !PT ;  /* 0x0000000be50b7212 */ /* 0x000fe400078ec0ff */
[----:B------:R-:W-:Y:S02]  /*150d0*/  LOP3.LUT R13, R244, R13, RZ, 0xc0, !PT ;  /* 0x0000000df40d7212 */ /* 0x000fe400078ec0ff */
[----:B------:R-:W-:-:S02]  /*150e0*/  LOP3.LUT R14, R246, R14, RZ, 0xc0, !PT ;  /* 0x0000000ef60e7212 */ /* 0x000fc400078ec0ff */
[----:B------:R-:W-:Y:S01]  /*150f0*/  LOP3.LUT R15, R245, R15, RZ, 0xc0, !PT ;  /* 0x0000000ff50f7212 */ /* 0x000fe200078ec0ff */
[----:B------:R-:W-:-:S06]  /*15100*/  FADD.FTZ R171, R17, R21 ;  /* 0x0000001511ab7221 */ /* 0x000fcc0000010000 */
[-C--:B-1----:R-:W-:Y:S08]  /*15110*/  HMMA.16816.F32.BF16 R88, R12, R6.reuse, R88 ;  /* 0x000000060c58723c */ /* 0x082ff00000041858 */
[----:B------:R-:W-:Y:S01]  /*15120*/  HMMA.16816.F32.BF16 R72, R8, R6, R72 ;  /* 0x000000060848723c */ /* 0x000fe20000041848 */
[C---:B------:R-:W-:Y:S02]  /*15130*/  VIADD R7, R184.reuse, 0x6000 ;  /* 0x00006000b8077836 */ /* 0x040fe40000000000 */
[----:B------:R-:W-:-:S02]  /*15140*/  VIADD R6, R184, 0x6040 ;  /* 0x00006040b8067836 */ /* 0x000fc40000000000 */
[----:B------:R-:W-:-:S03]  /*15150*/  @P0 VIADD R6, R7, 0xffffffc0 ;  /* 0xffffffc007060836 */ /* 0x000fc60000000000 */
[-C--:B------:R-:W-:Y:S02]  /*15160*/  HMMA.16816.F32.BF16 R68, R8, R4.reuse, R68 ;  /* 0x000000040844723c */ /* 0x080fe40000041844 */
[----:B------:R-:W1:Y:S06]  /*15170*/  LDSM.16.MT88.4 R16, [R6] ;  /* 0x000000000610783b */ /* 0x000e6c0000004200 */
[----:B------:R-:W-:Y:S01]  /*15180*/  HMMA.16816.F32.BF16 R80, R12, R4, R80 ;  /* 0x000000040c50723c */ /* 0x000fe20000041850 */
[----:B------:R-:W-:-:S05]  /*15190*/  SEL R4, R202, 0xffffffe0, !P6 ;  /* 0xffffffe0ca047807 */ /* 0x000fca0007000000 */
[C---:B------:R-:W-:Y:S02]  /*151a0*/  IMAD.IADD R5, R4.reuse, 0x1, R184 ;  /* 0x0000000104057824 */ /* 0x040fe400078e02b8 */
[----:B------:R-:W-:-:S03]  /*151b0*/  IMAD.IADD R7, R4, 0x1, R6 ;  /* 0x0000000104077824 */ /* 0x000fc600078e0206 */
[----:B------:R-:W2:Y:S04]  /*151c0*/  LDSM.16.MT88.4 R24, [R5+0x6000] ;  /* 0x006000000518783b */ /* 0x000ea80000004200 */
[----:B------:R-:W4:Y:S01]  /*151d0*/  LDSM.16.MT88.4 R20, [R7] ;  /* 0x000000000714783b */ /* 0x000f220000004200 */
[C---:B-1----:R-:W-:Y:S08]  /*151e0*/  HMMA.16816.F32.BF16 R112, R12.reuse, R16, R112 ;  /* 0x000000100c70723c */ /* 0x042ff00000041870 */
[C---:B------:R-:W-:Y:S08]  /*151f0*/  HMMA.16816.F32.BF16 R120, R12.reuse, R18, R120 ;  /* 0x000000120c78723c */ /* 0x040ff00000041878 */
[C---:B--2---:R-:W-:Y:S08]  /*15200*/  HMMA.16816.F32.BF16 R96, R12.reuse, R24, R96 ;  /* 0x000000180c60723c */ /* 0x044ff00000041860 */
[C---:B------:R-:W-:Y:S08]  /*15210*/  HMMA.16816.F32.BF16 R104, R12.reuse, R26, R104 ;  /* 0x0000001a0c68723c */ /* 0x040ff00000041868 */
[C---:B----4-:R-:W-:Y:S08]  /*15220*/  HMMA.16816.F32.BF16 R124, R12.reuse, R20, R124 ;  /* 0x000000140c7c723c */ /* 0x050ff0000004187c */
[----:B------:R-:W-:Y:S01]  /*15230*/  HMMA.16816.F32.BF16 R128, R12, R22, R128 ;  /* 0x000000160c80723c */ /* 0x000fe20000041880 */
[----:B------:R-:W-:-:S02]  /*15240*/  LOP3.LUT R12, R234, 0xffff, RZ, 0xc0, !PT ;  /* 0x0000ffffea0c7812 */ /* 0x000fc400078ec0ff */
[----:B------:R-:W-:Y:S02]  /*15250*/  LOP3.LUT R13, R234, 0xff, RZ, 0xc0, !PT ;  /* 0x000000ffea0d7812 */ /* 0x000fe400078ec0ff */
[----:B------:R-:W-:-:S03]  /*15260*/  SHF.R.U32.HI R12, RZ, 0x8, R12 ;  /* 0x00000008ff0c7819 */ /* 0x000fc6000001160c */
[----:B------:R-:W-:Y:S01]  /*15270*/  HMMA.16816.F32.BF16 R76, R8, R24, R76 ;  /* 0x00000018084c723c */ /* 0x000fe2000004184c */
[----:B------:R-:W-:-:S07]  /*15280*/  PRMT R12, R13, 0x5410, R12 ;  /* 0x000054100d0c7816 */ /* 0x000fce000000000c */
[C---:B------:R-:W-:Y:S08]  /*15290*/  HMMA.16816.F32.BF16 R84, R8.reuse, R26, R84 ;  /* 0x0000001a0854723c */ /* 0x040ff00000041854 */
[C---:B------:R-:W-:Y:S08]  /*152a0*/  HMMA.16816.F32.BF16 R92, R8.reuse, R16, R92 ;  /* 0x00000010085c723c */ /* 0x040ff0000004185c */
[C---:B------:R-:W-:Y:S08]  /*152b0*/  HMMA.16816.F32.BF16 R100, R8.reuse, R18, R100 ;  /* 0x000000120864723c */ /* 0x040ff00000041864 */
[C---:B------:R-:W-:Y:S08]  /*152c0*/  HMMA.16816.F32.BF16 R108, R8.reuse, R20, R108 ;  /* 0x00000014086c723c */ /* 0x040ff0000004186c */
[----:B------:R-:W-:Y:S01]  /*152d0*/  HMMA.16816.F32.BF16 R116, R8, R22, R116 ;  /* 0x000000160874723c */ /* 0x000fe20000041874 */
[----:B------:R-:W-:Y:S01]  /*152e0*/  IMAD.MOV.U32 R8, RZ, RZ, R242 ;  /* 0x000000ffff087224 */ /* 0x000fe200078e00f2 */
[----:B------:R-:W-:Y:S01]  /*152f0*/  PRMT R10, R242, 0x7771, RZ ;  /* 0x00007771f20a7816 */ /* 0x000fe200000000ff */
[----:B------:R-:W1:Y:S03]  /*15300*/  LDSM.16.MT88.4 R24, [R184+0x6800] ;  /* 0x00680000b818783b */ /* 0x000e660000004200 */
[----:B------:R-:W-:Y:S01]  /*15310*/  LOP3.LUT R8, R8, 0xff, RZ, 0xc0, !PT ;  /* 0x000000ff08087812 */ /* 0x000fe200078ec0ff */
[----:B------:R-:W2:Y:S01]  /*15320*/  LDSM.16.MT88.4 R20, [R5+0x6800] ;  /* 0x006800000514783b */ /* 0x000ea20000004200 */
[----:B------:R-:W-:-:S02]  /*15330*/  HSET2.LE.AND R12, R12, R195, PT ;  /* 0x000000c30c0c7233 */ /* 0x000fc40003803000 */
[----:B------:R-:W-:Y:S01]  /*15340*/  PRMT R8, R8, 0x5410, R10 ;  /* 0x0000541008087816 */ /* 0x000fe2000000000a */
[----:B------:R-:W4:Y:S04]  /*15350*/  LDSM.16.MT88.4 R16, [R6+0x800] ;  /* 0x000800000610783b */ /* 0x000f280000004200 */
[----:B------:R-:W-:Y:S02]  /*15360*/  HSET2.LE.AND R10, R8, R195, PT ;  /* 0x000000c3080a7233 */ /* 0x000fe40003803000 */
[----:B------:R-:W-:Y:S02]  /*15370*/  LOP3.LUT R8, R240, R12, RZ, 0xc0, !PT ;  /* 0x0000000cf0087212 */ /* 0x000fe400078ec0ff */
[----:B------:R-:W3:Y:S01]  /*15380*/  LDSM.16.MT88.4 R12, [R7+0x800] ;  /* 0x00080000070c783b */ /* 0x000ee20000004200 */
[----:B------:R-:W-:-:S02]  /*15390*/  PRMT R9, R242, 0x7773, RZ ;  /* 0x00007773f2097816 */ /* 0x000fc400000000ff */
[----:B------:R-:W-:-:S04]  /*153a0*/  PRMT R11, R242, 0x7772, RZ ;  /* 0x00007772f20b7816 */ /* 0x000fc800000000ff */
[--C-:B------:R-:W-:Y:S02]  /*153b0*/  PRMT R11, R11, 0x5410, R9.reuse ;  /* 0x000054100b0b7816 */ /* 0x100fe40000000009 */
[----:B------:R-:W-:Y:S02]  /*153c0*/  PRMT R9, R234, 0x7632, R9 ;  /* 0x00007632ea097816 */ /* 0x000fe40000000009 */
[----:B------:R-:W-:Y:S02]  /*153d0*/  SHF.R.U32.HI R234, RZ, 0x18, R234 ;  /* 0x00000018ffea7819 */ /* 0x000fe400000116ea */
[----:B------:R-:W-:Y:S02]  /*153e0*/  LOP3.LUT R9, R9, 0xff, RZ, 0xc0, !PT ;  /* 0x000000ff09097812 */ /* 0x000fe400078ec0ff */
[----:B------:R-:W-:Y:S02]  /*153f0*/  LOP3.LUT R11, R11, 0xff00ff, RZ, 0xc0, !PT ;  /* 0x00ff00ff0b0b7812 */ /* 0x000fe400078ec0ff */
[----:B------:R-:W-:-:S03]  /*15400*/  PRMT R9, R9, 0x5410, R234 ;  /* 0x0000541009097816 */ /* 0x000fc600000000ea */
[--C-:B------:R-:W-:Y:S02]  /*15410*/  HSET2.LE.AND R11, R11, R195.reuse, PT ;  /* 0x000000c30b0b7233 */ /* 0x100fe40003803000 */
[----:B------:R-:W-:Y:S02]  /*15420*/  HSET2.LE.AND R9, R9, R195, PT ;  /* 0x000000c309097233 */ /* 0x000fe40003803000 */
[----:B------:R-:W-:Y:S02]  /*15430*/  LOP3.LUT R10, R243, R10, RZ, 0xc0, !PT ;  /* 0x0000000af30a7212 */ /* 0x000fe400078ec0ff */
[----:B------:R-:W-:Y:S02]  /*15440*/  LOP3.LUT R11, R239, R11, RZ, 0xc0, !PT ;  /* 0x0000000bef0b7212 */ /* 0x000fe400078ec0ff */
[----:B------:R-:W-:-:S07]  /*15450*/  LOP3.LUT R9, R241, R9, RZ, 0xc0, !PT ;  /* 0x00000009f1097212 */ /* 0x000fce00078ec0ff */
[C---:B-1----:R-:W-:Y:S08]  /*15460*/  HMMA.16816.F32.BF16 R80, R8.reuse, R24, R80 ;  /* 0x000000180850723c */ /* 0x042ff00000041850 */
[C---:B------:R-:W-:Y:S08]  /*15470*/  HMMA.16816.F32.BF16 R88, R8.reuse, R26, R88 ;  /* 0x0000001a0858723c */ /* 0x040ff00000041858 */
[C---:B--2---:R-:W-:Y:S08]  /*15480*/  HMMA.16816.F32.BF16 R96, R8.reuse, R20, R96 ;  /* 0x000000140860723c */ /* 0x044ff00000041860 */
[C---:B------:R-:W-:Y:S08]  /*15490*/  HMMA.16816.F32.BF16 R104, R8.reuse, R22, R104 ;  /* 0x000000160868723c */ /* 0x040ff00000041868 */
[C---:B----4-:R-:W-:Y:S08]  /*154a0*/  HMMA.16816.F32.BF16 R112, R8.reuse, R16, R112 ;  /* 0x000000100870723c */ /* 0x050ff00000041870 */
[C---:B------:R-:W-:Y:S08]  /*154b0*/  HMMA.16816.F32.BF16 R120, R8.reuse, R18, R120 ;  /* 0x000000120878723c */ /* 0x040ff00000041878 */
[C---:B---3--:R-:W-:Y:S08]  /*154c0*/  HMMA.16816.F32.BF16 R124, R8.reuse, R12, R124 ;  /* 0x0000000c087c723c */ /* 0x048ff0000004187c */
[----:B------:R-:W-:Y:S01]  /*154d0*/  HMMA.16816.F32.BF16 R128, R8, R14, R128 ;  /* 0x0000000e0880723c */ /* 0x000fe20000041880 */
[----:B------:R-:W-:-:S02]  /*154e0*/  LOP3.LUT R9, R31, 0xffff, RZ, 0xc0, !PT ;  /* 0x0000ffff1f097812 */ /* 0x000fc400078ec0ff */
[C---:B------:R-:W-:Y:S02]  /*154f0*/  LOP3.LUT R8, R31.reuse, 0xff, RZ, 0xc0, !PT ;  /* 0x000000ff1f087812 */ /* 0x040fe400078ec0ff */
[----:B------:R-:W-:Y:S01]  /*15500*/  SHF.R.U32.HI R9, RZ, 0x8, R9 ;  /* 0x00000008ff097819 */ /* 0x000fe20000011609 */
[----:B------:R1:W-:Y:S03]  /*15510*/  STG.E.U16 desc[UR28][R182.64+-0x100], R233 ;  /* 0xffff00e9b6007986 */ /* 0x0003e6000c10151c */
[----:B------:R-:W-:Y:S02]  /*15520*/  PRMT R9, R8, 0x5410, R9 ;  /* 0x0000541008097816 */ /* 0x000fe40000000009 */
[----:B------:R-:W-:Y:S02]  /*15530*/  PRMT R8, R31, 0x7632, R8 ;  /* 0x000076321f087816 */ /* 0x000fe40000000008 */
[----:B------:R-:W-:-:S02]  /*15540*/  SHF.R.U32.HI R31, RZ, 0x18, R31 ;  /* 0x00000018ff1f7819 */ /* 0x000fc4000001161f */
[----:B------:R-:W-:Y:S02]  /*15550*/  LOP3.LUT R8, R8, 0xff, RZ, 0xc0, !PT ;  /* 0x000000ff08087812 */ /* 0x000fe400078ec0ff */
[----:B------:R-:W-:Y:S02]  /*15560*/  HSET2.LE.AND R9, R9, R195, PT ;  /* 0x000000c309097233 */ /* 0x000fe40003803000 */
[----:B------:R-:W-:Y:S02]  /*15570*/  PRMT R31, R8, 0x5410, R31 ;  /* 0x00005410081f7816 */ /* 0x000fe4000000001f */
[----:B------:R-:W-:Y:S01]  /*15580*/  LOP3.LUT R11, R236, 0xff00ff, RZ, 0xc0, !PT ;  /* 0x00ff00ffec0b7812 */ /* 0x000fe200078ec0ff */
[----:B-1----:R-:W-:-:S05]  /*15590*/  IMAD.MOV.U32 R233, RZ, RZ, R238 ;  /* 0x000000ffffe97224 */ /* 0x002fca00078e00ee */
[----:B------:R-:W-:-:S04]  /*155a0*/  LOP3.LUT R233, R233, 0xff, RZ, 0xc0, !PT ;  /* 0x000000ffe9e97812 */ /* 0x000fc800078ec0ff */
[----:B------:R-:W-:Y:S02]  /*155b0*/  PRMT R227, R233, 0x5410, R227 ;  /* 0x00005410e9e37816 */ /* 0x000fe400000000e3 */
[----:B------:R-:W-:Y:S02]  /*155c0*/  LOP3.LUT R8, R222, R9, RZ, 0xc0, !PT ;  /* 0x00000009de087212 */ /* 0x000fe400078ec0ff */
[--C-:B------:R-:W-:Y:S02]  /*155d0*/  HSET2.LE.AND R9, R31, R195.reuse, PT ;  /* 0x000000c31f097233 */ /* 0x100fe40003803000 */
[--C-:B------:R-:W-:Y:S02]  /*155e0*/  HSET2.LE.AND R10, R227, R195.reuse, PT ;  /* 0x000000c3e30a7233 */ /* 0x100fe40003803000 */
[----:B------:R-:W-:Y:S02]  /*155f0*/  HSET2.LE.AND R11, R11, R195, PT ;  /* 0x000000c30b0b7233 */ /* 0x000fe40003803000 */
[----:B------:R-:W-:-:S02]  /*15600*/  LOP3.LUT R9, R30, R9, RZ, 0xc0, !PT ;  /* 0x000000091e097212 */ /* 0x000fc400078ec0ff */
[----:B------:R-:W-:Y:S02]  /*15610*/  LOP3.LUT R10, R29, R10, RZ, 0xc0, !PT ;  /* 0x0000000a1d0a7212 */ /* 0x000fe400078ec0ff */
[----:B------:R-:W-:Y:S02]  /*15620*/  LOP3.LUT R11, R28, R11, RZ, 0xc0, !PT ;  /* 0x0000000b1c0b7212 */ /* 0x000fe400078ec0ff */
[----:B------:R-:W-:Y:S05]  /*15630*/  LDSM.16.MT88.4 R28, [R7+0x1000] ;  /* 0x00100000071c783b */ /* 0x000fea0000004200 */
[----:B------:R-:W-:Y:S01]  /*15640*/  HMMA.16816.F32.BF16 R68, R8, R24, R68 ;  /* 0x000000180844723c */ /* 0x000fe20000041844 */
[----:B------:R-:W-:-:S02]  /*15650*/  LOP3.LUT R24, R225, 0xff, RZ, 0xc0, !PT ;  /* 0x000000ffe1187812 */ /* 0x000fc400078ec0ff */
[----:B------:R-:W-:-:S05]  /*15660*/  SHF.R.U32.HI R25, RZ, 0x18, R225 ;  /* 0x00000018ff197819 */ /* 0x000fca00000116e1 */
[C---:B------:R-:W-:Y:S08]  /*15670*/  HMMA.16816.F32.BF16 R72, R8.reuse, R26, R72 ;  /* 0x0000001a0848723c */ /* 0x040ff00000041848 */
[C---:B------:R-:W-:Y:S08]  /*15680*/  HMMA.16816.F32.BF16 R76, R8.reuse, R20, R76 ;  /* 0x00000014084c723c */ /* 0x040ff0000004184c */
[C---:B------:R-:W-:Y:S01]  /*15690*/  HMMA.16816.F32.BF16 R84, R8.reuse, R22, R84 ;  /* 0x000000160854723c */ /* 0x040fe20000041854 */
[----:B------:R-:W-:Y:S07]  /*156a0*/  LDSM.16.MT88.4 R20, [R184+0x7000] ;  /* 0x00700000b814783b */ /* 0x000fee0000004200 */
[C---:B------:R-:W-:Y:S08]  /*156b0*/  HMMA.16816.F32.BF16 R92, R8.reuse, R16, R92 ;  /* 0x00000010085c723c */ /* 0x040ff0000004185c */
[C---:B------:R-:W-:Y:S01]  /*156c0*/  HMMA.16816.F32.BF16 R100, R8.reuse, R18, R100 ;  /* 0x000000120864723c */ /* 0x040fe20000041864 */
[----:B------:R-:W-:Y:S07]  /*156d0*/  LDSM.16.MT88.4 R16, [R5+0x7000] ;  /* 0x007000000510783b */ /* 0x000fee0000004200 */
[----:B------:R-:W-:Y:S01]  /*156e0*/  HMMA.16816.F32.BF16 R108, R8, R12, R108 ;  /* 0x0000000c086c723c */ /* 0x000fe2000004186c */
[----:B------:R-:W-:-:S07]  /*156f0*/  PRMT R12, R226, 0x7772, RZ ;  /* 0x00007772e20c7816 */ /* 0x000fce00000000ff */
[----:B------:R-:W-:Y:S01]  /*15700*/  HMMA.16816.F32.BF16 R116, R8, R14, R116 ;  /* 0x0000000e0874723c */ /* 0x000fe20000041874 */
[C---:B------:R-:W-:Y:S02]  /*15710*/  LOP3.LUT R11, R225.reuse, 0xffff, RZ, 0xc0, !PT ;  /* 0x0000ffffe10b7812 */ /* 0x040fe400078ec0ff */
[----:B------:R-:W-:Y:S02]  /*15720*/  PRMT R9, R225, 0x7632, R9 ;  /* 0x00007632e1097816 */ /* 0x000fe40000000009 */
[----:B------:R-:W-:Y:S02]  /*15730*/  PRMT R8, R226, 0x7773, RZ ;  /* 0x00007773e2087816 */ /* 0x000fe400000000ff */
[----:B------:R-:W-:Y:S02]  /*15740*/  SHF.R.U32.HI R11, RZ, 0x8, R11 ;  /* 0x00000008ff0b7819 */ /* 0x000fe4000001160b */
[----:B------:R-:W-:Y:S02]  /*15750*/  LOP3.LUT R9, R9, 0xff, RZ, 0xc0, !PT ;  /* 0x000000ff09097812 */ /* 0x000fe400078ec0ff */
[----:B------:R-:W-:-:S02]  /*15760*/  PRMT R8, R12, 0x5410, R8 ;  /* 0x000054100c087816 */ /* 0x000fc40000000008 */
[----:B------:R-:W-:Y:S01]  /*15770*/  PRMT R24, R24, 0x5410, R11 ;  /* 0x0000541018187816 */ /* 0x000fe2000000000b */
[----:B------:R-:W1:Y:S01]  /*15780*/  LDSM.16.MT88.4 R12, [R6+0x1000] ;  /* 0x00100000060c783b */ /* 0x000e620000004200 */
[----:B------:R-:W-:Y:S02]  /*15790*/  PRMT R25, R9, 0x5410, R25 ;  /* 0x0000541009197816 */ /* 0x000fe40000000019 */
[C---:B------:R-:W-:Y:S02]  /*157a0*/  PRMT R11, R218.reuse, 0x7773, RZ ;  /* 0x00007773da0b7816 */ /* 0x040fe400000000ff */
[----:B------:R-:W-:Y:S01]  /*157b0*/  PRMT R9, R218, 0x7772, RZ ;  /* 0x00007772da097816 */ /* 0x000fe200000000ff */
[----:B------:R-:W-:-:S03]  /*157c0*/  IMAD.MOV.U32 R10, RZ, RZ, R226 ;  /* 0x000000ffff0a7224 */ /* 0x000fc600078e00e2 */
[----:B------:R-:W-:Y:S02]  /*157d0*/  PRMT R9, R9, 0x5410, R11 ;  /* 0x0000541009097816 */ /* 0x000fe4000000000b */
[----:B------:R-:W-:Y:S02]  /*157e0*/  LOP3.LUT R11, R210, 0xffff, RZ, 0xc0, !PT ;  /* 0x0000ffffd20b7812 */ /* 0x000fe400078ec0ff */
[----:B------:R-:W-:Y:S02]  /*157f0*/  PRMT R26, R226, 0x7771, RZ ;  /* 0x00007771e21a7816 */ /* 0x000fe400000000ff */
[----:B------:R-:W-:Y:S02]  /*15800*/  LOP3.LUT R10, R10, 0xff, RZ, 0xc0, !PT ;  /* 0x000000ff0a0a7812 */ /* 0x000fe400078ec0ff */
[----:B------:R-:W-:Y:S02]  /*15810*/  SHF.R.U32.HI R11, RZ, 0x8, R11 ;  /* 0x00000008ff0b7819 */ /* 0x000fe4000001160b */
[----:B------:R-:W-:-:S02]  /*15820*/  LOP3.LUT R202, R210, 0xff, RZ, 0xc0, !PT ;  /* 0x000000ffd2ca7812 */ /* 0x000fc400078ec0ff */
[----:B------:R-:W-:Y:S01]  /*15830*/  PRMT R26, R10, 0x5410, R26 ;  /* 0x000054100a1a7816 */ /* 0x000fe2000000001a */
[----:B------:R-:W-:Y:S01]  /*15840*/  IMAD.MOV.U32 R10, RZ, RZ, R218 ;  /* 0x000000ffff0a7224 */ /* 0x000fe200078e00da */
[----:B------:R-:W-:Y:S02]  /*15850*/  PRMT R11, R202, 0x5410, R11 ;  /* 0x00005410ca0b7816 */ /* 0x000fe4000000000b */
[----:B------:R-:W-:Y:S02]  /*15860*/  PRMT R202, R210, 0x7632, R202 ;  /* 0x00007632d2ca7816 */ /* 0x000fe400000000ca */
[----:B------:R-:W-:Y:S02]  /*15870*/  LOP3.LUT R27, R8, 0xff00ff, RZ, 0xc0, !PT ;  /* 0x00ff00ff081b7812 */ /* 0x000fe400078ec0ff */
[----:B------:R-:W-:Y:S02]  /*15880*/  PRMT R8, R218, 0x7771, RZ ;  /* 0x00007771da087816 */ /* 0x000fe400000000ff */
[----:B------:R-:W-:-:S02]  /*15890*/  LOP3.LUT R10, R10, 0xff, RZ, 0xc0, !PT ;  /* 0x000000ff0a0a7812 */ /* 0x000fc400078ec0ff */
[----:B------:R-:W-:Y:S02]  /*158a0*/  SHF.R.U32.HI R210, RZ, 0x18, R210 ;  /* 0x00000018ffd27819 */ /* 0x000fe400000116d2 */
[----:B------:R-:W-:Y:S02]  /*158b0*/  LOP3.LUT R202, R202, 0xff, RZ, 0xc0, !PT ;  /* 0x000000ffcaca7812 */ /* 0x000fe400078ec0ff */
[----:B------:R-:W-:Y:S02]  /*158c0*/  HSET2.LE.AND R11, R11, R195, PT ;  /* 0x000000c30b0b7233 */ /* 0x000fe40003803000 */
[----:B------:R-:W-:Y:S02]  /*158d0*/  PRMT R10, R10, 0x5410, R8 ;  /* 0x000054100a0a7816 */ /* 0x000fe40000000008 */
[----:B------:R-:W-:Y:S02]  /*158e0*/  PRMT R202, R202, 0x5410, R210 ;  /* 0x00005410caca7816 */ /* 0x000fe400000000d2 */
[----:B------:R-:W-:-:S02]  /*158f0*/  LOP3.LUT R9, R9, 0xff00ff, RZ, 0xc0, !PT ;  /* 0x00ff00ff09097812 */ /* 0x000fc400078ec0ff */
[----:B------:R-:W-:Y:S02]  /*15900*/  LOP3.LUT R8, R203, R11, RZ, 0xc0, !PT ;  /* 0x0000000bcb087212 */ /* 0x000fe400078ec0ff */
[--C-:B------:R-:W-:Y:S02]  /*15910*/  HSET2.LE.AND R24, R24, R195.reuse, PT ;  /* 0x000000c318187233 */ /* 0x100fe40003803000 */
[--C-:B------:R-:W-:Y:S02]  /*15920*/  HSET2.LE.AND R25, R25, R195.reuse, PT ;  /* 0x000000c319197233 */ /* 0x100fe40003803000 */
[--C-:B------:R-:W-:Y:S02]  /*15930*/  HSET2.LE.AND R26, R26, R195.reuse, PT ;  /* 0x000000c31a1a7233 */ /* 0x100fe40003803000 */
        /* <DEDUP_REMOVED lines=9> */
[----:B------:R-:W-:Y:S02]  /*159d0*/  LOP3.LUT R10, R186, R10, RZ, 0xc0, !PT ;  /* 0x0000000aba0a7212 */ /* 0x000fe400078ec0ff */
[----:B------:R-:W-:Y:S01]  /*159e0*/  LOP3.LUT R11, R185, R11, RZ, 0xc0, !PT ;  /* 0x0000000bb90b7212 */ /* 0x000fe200078ec0ff */
[-C--:B-1----:R-:W-:Y:S01]  /*159f0*/  HMMA.16816.F32.BF16 R112, R24, R12.reuse, R112 ;  /* 0x0000000c1870723c */ /* 0x082fe20000041870 */
[----:B------:R-:W1:Y:S07]  /*15a00*/  LDSM.16.MT88.4 R184, [R184+0x7800] ;  /* 0x00780000b8b8783b */ /* 0x000e6e0000004200 */
[----:B------:R-:W-:Y:S01]  /*15a10*/  HMMA.16816.F32.BF16 R92, R8, R12, R92 ;  /* 0x0000000c085c723c */ /* 0x000fe2000004185c */
[----:B------:R-:W-:Y:S01]  /*15a20*/  IMAD.MOV.U32 R13, RZ, RZ, R220 ;  /* 0x000000ffff0d7224 */ /* 0x000fe200078e00dc */
[----:B------:R-:W-:-:S06]  /*15a30*/  PRMT R12, R220, 0x7771, RZ ;  /* 0x00007771dc0c7816 */ /* 0x000fcc00000000ff */
[-C--:B------:R-:W-:Y:S08]  /*15a40*/  HMMA.16816.F32.BF16 R120, R24, R14.reuse, R120 ;  /* 0x0000000e1878723c */ /* 0x080ff00000041878 */
[----:B------:R-:W-:Y:S01]  /*15a50*/  HMMA.16816.F32.BF16 R100, R8, R14, R100 ;  /* 0x0000000e0864723c */ /* 0x000fe20000041864 */
[----:B------:R-:W-:Y:S02]  /*15a60*/  LOP3.LUT R14, R217, 0xffff, RZ, 0xc0, !PT ;  /* 0x0000ffffd90e7812 */ /* 0x000fe400078ec0ff */
[----:B------:R-:W-:-:S02]  /*15a70*/  SHF.R.U32.HI R15, RZ, 0x10, R217 ;  /* 0x00000010ff0f7819 */ /* 0x000fc400000116d9 */
[----:B------:R-:W-:-:S03]  /*15a80*/  SHF.R.U32.HI R14, RZ, 0x8, R14 ;  /* 0x00000008ff0e7819 */ /* 0x000fc6000001160e */
[----:B------:R-:W-:Y:S01]  /*15a90*/  HMMA.16816.F32.BF16 R96, R24, R16, R96 ;  /* 0x000000101860723c */ /* 0x000fe20000041860 */
[----:B------:R-:W-:-:S07]  /*15aa0*/  LOP3.LUT R217, R217, 0xff, RZ, 0xc0, !PT ;  /* 0x000000ffd9d97812 */ /* 0x000fce00078ec0ff */
[----:B------:R-:W-:Y:S08]  /*15ab0*/  HMMA.16816.F32.BF16 R104, R24, R18, R104 ;  /* 0x000000121868723c */ /* 0x000ff00000041868 */
[C---:B------:R-:W-:Y:S08]  /*15ac0*/  HMMA.16816.F32.BF16 R76, R8.reuse, R16, R76 ;  /* 0x00000010084c723c */ /* 0x040ff0000004184c */
[----:B------:R-:W-:Y:S01]  /*15ad0*/  HMMA.16816.F32.BF16 R84, R8, R18, R84 ;  /* 0x000000120854723c */ /* 0x000fe20000041854 */
[----:B------:R2:W-:Y:S07]  /*15ae0*/  LDSM.16.MT88.4 R16, [R6+0x1800] ;  /* 0x001800000610783b */ /* 0x0005ee0000004200 */
[C---:B------:R-:W-:Y:S08]  /*15af0*/  HMMA.16816.F32.BF16 R80, R24.reuse, R20, R80 ;  /* 0x000000141850723c */ /* 0x040ff00000041850 */
[----:B------:R-:W-:Y:S08]  /*15b00*/  HMMA.16816.F32.BF16 R88, R24, R22, R88 ;  /* 0x000000161858723c */ /* 0x000ff00000041858 */
[----:B------:R-:W-:Y:S01]  /*15b10*/  HMMA.16816.F32.BF16 R68, R8, R20, R68 ;  /* 0x000000140844723c */ /* 0x000fe20000041844 */
[----:B--2---:R-:W-:-:S02]  /*15b20*/  LOP3.LUT R6, R13, 0xff, RZ, 0xc0, !PT ;  /* 0x000000ff0d067812 */ /* 0x004fc400078ec0ff */
[----:B------:R-:W-:-:S05]  /*15b30*/  LOP3.LUT R13, R15, 0xff, RZ, 0xc0, !PT ;  /* 0x000000ff0f0d7812 */ /* 0x000fca00078ec0ff */
[----:B------:R-:W-:Y:S01]  /*15b40*/  HMMA.16816.F32.BF16 R72, R8, R22, R72 ;  /* 0x000000160848723c */ /* 0x000fe20000041848 */
[----:B------:R2:W3:Y:S01]  /*15b50*/  LDSM.16.MT88.4 R20, [R5+0x7800] ;  /* 0x007800000514783b */ /* 0x0004e20000004200 */
[----:B------:R-:W-:-:S06]  /*15b60*/  PRMT R6, R6, 0x5410, R12 ;  /* 0x0000541006067816 */ /* 0x000fcc000000000c */
[----:B------:R-:W-:Y:S01]  /*15b70*/  HMMA.16816.F32.BF16 R124, R24, R28, R124 ;  /* 0x0000001c187c723c */ /* 0x000fe2000004187c */
[----:B------:R-:W-:-:S07]  /*15b80*/  PRMT R216, R13, 0x5410, R216 ;  /* 0x000054100dd87816 */ /* 0x000fce00000000d8 */
[----:B------:R-:W-:Y:S01]  /*15b90*/  HMMA.16816.F32.BF16 R128, R24, R30, R128 ;  /* 0x0000001e1880723c */ /* 0x000fe20000041880 */
[C---:B------:R-:W-:Y:S02]  /*15ba0*/  PRMT R24, R220.reuse, 0x7772, RZ ;  /* 0x00007772dc187816 */ /* 0x040fe400000000ff */
[----:B--2---:R-:W-:-:S04]  /*15bb0*/  PRMT R5, R220, 0x7773, RZ ;  /* 0x00007773dc057816 */ /* 0x004fc800000000ff */
[----:B------:R-:W-:Y:S02]  /*15bc0*/  PRMT R5, R24, 0x5410, R5 ;  /* 0x0000541018057816 */ /* 0x000fe40000000005 */
[----:B------:R-:W-:Y:S02]  /*15bd0*/  PRMT R24, R217, 0x5410, R14 ;  /* 0x00005410d9187816 */ /* 0x000fe4000000000e */
[----:B------:R2:W4:Y:S01]  /*15be0*/  LDSM.16.MT88.4 R12, [R7+0x1800] ;  /* 0x00180000070c783b */ /* 0x0005220000004200 */
[----:B------:R-:W-:Y:S01]  /*15bf0*/  LOP3.LUT R5, R5, 0xff00ff, RZ, 0xc0, !PT ;  /* 0x00ff00ff05057812 */ /* 0x000fe200078ec0ff */
[----:B------:R-:W-:Y:S01]  /*15c00*/  HMMA.16816.F32.BF16 R108, R8, R28, R108 ;  /* 0x0000001c086c723c */ /* 0x000fe2000004186c */
[----:B------:R-:W-:-:S03]  /*15c10*/  HSET2.LE.AND R6, R6, R195, PT ;  /* 0x000000c306067233 */ /* 0x000fc60003803000 */
[----:B------:R-:W-:-:S04]  /*15c20*/  HSET2.LE.AND R27, R5, R195, PT ;  /* 0x000000c3051b7233 */ /* 0x000fc80003803000 */
[----:B------:R-:W-:Y:S01]  /*15c30*/  HMMA.16816.F32.BF16 R116, R8, R30, R116 ;  /* 0x0000001e0874723c */ /* 0x000fe20000041874 */
[----:B------:R-:W-:Y:S01]  /*15c40*/  IMAD.MOV.U32 R8, RZ, RZ, R196 ;  /* 0x000000ffff087224 */ /* 0x000fe200078e00c4 */
[C---:B------:R-:W-:Y:S02]  /*15c50*/  PRMT R5, R196.reuse, 0x7773, RZ ;  /* 0x00007773c4057816 */ /* 0x040fe400000000ff */
[C---:B------:R-:W-:Y:S02]  /*15c60*/  LOP3.LUT R11, R53.reuse, 0xffff, RZ, 0xc0, !PT ;  /* 0x0000ffff350b7812 */ /* 0x040fe400078ec0ff */
[----:B------:R-:W-:Y:S02]  /*15c70*/  PRMT R10, R53, 0x7632, R10 ;  /* 0x00007632350a7816 */ /* 0x000fe4000000000a */
[----:B------:R-:W-:Y:S02]  /*15c80*/  LOP3.LUT R26, R211, R6, RZ, 0xc0, !PT ;  /* 0x00000006d31a7212 */ /* 0x000fe400078ec0ff */
[----:B------:R-:W-:-:S02]  /*15c90*/  PRMT R6, R196, 0x7771, RZ ;  /* 0x00007771c4067816 */ /* 0x000fc400000000ff */
[----:B--2---:R-:W-:Y:S02]  /*15ca0*/  PRMT R7, R196, 0x7772, RZ ;  /* 0x00007772c4077816 */ /* 0x004fe400000000ff */
[----:B------:R-:W-:Y:S02]  /*15cb0*/  LOP3.LUT R8, R8, 0xff, RZ, 0xc0, !PT ;  /* 0x000000ff08087812 */ /* 0x000fe400078ec0ff */
        /* <DEDUP_REMOVED lines=8> */
[----:B------:R-:W-:Y:S02]  /*15d40*/  LOP3.LUT R5, R5, 0xff00ff, RZ, 0xc0, !PT ;  /* 0x00ff00ff05057812 */ /* 0x000fe400078ec0ff */
[----:B------:R-:W-:-:S02]  /*15d50*/  HSET2.LE.AND R8, R8, R195, PT ;  /* 0x000000c308087233 */ /* 0x000fc40003803000 */
[--C-:B------:R-:W-:Y:S02]  /*15d60*/  HSET2.LE.AND R9, R10, R195.reuse, PT ;  /* 0x000000c30a097233 */ /* 0x100fe40003803000 */
[--C-:B------:R-:W-:Y:S02]  /*15d70*/  HSET2.LE.AND R6, R6, R195.reuse, PT ;  /* 0x000000c306067233 */ /* 0x100fe40003803000 */
[----:B------:R-:W-:Y:S02]  /*15d80*/  HSET2.LE.AND R11, R5, R195, PT ;  /* 0x000000c3050b7233 */ /* 0x000fe40003803000 */
[----:B------:R-:W-:Y:S02]  /*15d90*/  LOP3.LUT R8, R138, R8, RZ, 0xc0, !PT ;  /* 0x000000088a087212 */ /* 0x000fe400078ec0ff */
[----:B------:R-:W-:Y:S02]  /*15da0*/  LOP3.LUT R9, R137, R9, RZ, 0xc0, !PT ;  /* 0x0000000989097212 */ /* 0x000fe400078ec0ff */
[----:B------:R-:W-:-:S02]  /*15db0*/  LOP3.LUT R10, R136, R6, RZ, 0xc0, !PT ;  /* 0x00000006880a7212 */ /* 0x000fc400078ec0ff */
[----:B------:R-:W-:Y:S01]  /*15dc0*/  LOP3.LUT R11, R189, R11, RZ, 0xc0, !PT ;  /* 0x0000000bbd0b7212 */ /* 0x000fe200078ec0ff */
[C---:B------:R-:W-:Y:S01]  /*15dd0*/  IMAD.WIDE R6, R135.reuse, 0x70, R182 ;  /* 0x0000007087067825 */ /* 0x040fe200078e02b6 */
[----:B------:R-:W-:Y:S04]  /*15de0*/  STG.E.U16 desc[UR28][R198.64+-0x100], R235 ;  /* 0xffff00ebc6007986 */ /* 0x000fe8000c10151c */
[----:B------:R-:W-:Y:S01]  /*15df0*/  STG.E.U16 desc[UR28][R206.64+-0xfe], R237 ;  /* 0xffff02edce007986 */ /* 0x000fe2000c10151c */
[C---:B-1----:R-:W-:Y:S03]  /*15e00*/  HMMA.16816.F32.BF16 R68, R8.reuse, R184, R68 ;  /* 0x000000b80844723c */ /* 0x042fe60000041844 */
[----:B------:R-:W-:Y:S04]  /*15e10*/  STG.E.U16 desc[UR28][R180.64+-0x100], R170 ;  /* 0xffff00aab4007986 */ /* 0x000fe8000c10151c */
[----:B------:R-:W-:Y:S01]  /*15e20*/  STG.E.U16 desc[UR28][R180.64+-0xfe], R169 ;  /* 0xffff02a9b4007986 */ /* 0x000fe2000c10151c */
[C---:B------:R-:W-:Y:S03]  /*15e30*/  HMMA.16816.F32.BF16 R72, R8.reuse, R186, R72 ;  /* 0x000000ba0848723c */ /* 0x040fe60000041848 */
[----:B------:R-:W-:Y:S05]  /*15e40*/  STG.E.U16 desc[UR28][R208.64+-0xf0], R49 ;  /* 0xffff1031d0007986 */ /* 0x000fea000c10151c */
[C---:B---3--:R-:W-:Y:S01]  /*15e50*/  HMMA.16816.F32.BF16 R76, R8.reuse, R20, R76 ;  /* 0x00000014084c723c */ /* 0x048fe2000004184c */
[----:B------:R-:W-:Y:S04]  /*15e60*/  STG.E.U16 desc[UR28][R208.64+-0xee], R48 ;  /* 0xffff1230d0007986 */ /* 0x000fe8000c10151c */
[----:B------:R-:W-:Y:S03]  /*15e70*/  STG.E.U16 desc[UR28][R182.64+-0xf0], R47 ;  /* 0xffff102fb6007986 */ /* 0x000fe6000c10151c */
[C---:B------:R-:W-:Y:S01]  /*15e80*/  HMMA.16816.F32.BF16 R84, R8.reuse, R22, R84 ;  /* 0x000000160854723c */ /* 0x040fe20000041854 */
[----:B------:R-:W-:Y:S07]  /*15e90*/  STG.E.U16 desc[UR28][R182.64+-0xee], R46 ;  /* 0xffff122eb6007986 */ /* 0x000fee000c10151c */
[C---:B------:R-:W-:Y:S01]  /*15ea0*/  HMMA.16816.F32.BF16 R92, R8.reuse, R16, R92 ;  /* 0x00000010085c723c */ /* 0x040fe2000004185c */
[----:B------:R-:W-:Y:S07]  /*15eb0*/  STG.E.U16 desc[UR28][R206.64+-0xf0], R168 ;  /* 0xffff10a8ce007986 */ /* 0x000fee000c10151c */
[C---:B------:R-:W-:Y:S01]  /*15ec0*/  HMMA.16816.F32.BF16 R100, R8.reuse, R18, R100 ;  /* 0x000000120864723c */ /* 0x040fe20000041864 */
[----:B------:R-:W-:Y:S07]  /*15ed0*/  STG.E.U16 desc[UR28][R206.64+-0xee], R167 ;  /* 0xffff12a7ce007986 */ /* 0x000fee000c10151c */
[C---:B----4-:R-:W-:Y:S01]  /*15ee0*/  HMMA.16816.F32.BF16 R108, R8.reuse, R12, R108 ;  /* 0x0000000c086c723c */ /* 0x050fe2000004186c */
[----:B------:R-:W-:Y:S07]  /*15ef0*/  STG.E.U16 desc[UR28][R180.64+-0xf0], R166 ;  /* 0xffff10a6b4007986 */ /* 0x000fee000c10151c */
[----:B------:R-:W-:Y:S01]  /*15f00*/  HMMA.16816.F32.BF16 R116, R8, R14, R116 ;  /* 0x0000000e0874723c */ /* 0x000fe20000041874 */
[C---:B------:R-:W-:Y:S01]  /*15f10*/  IMAD.WIDE R8, R135.reuse, -0x70, R6 ;  /* 0xffffff9087087825 */ /* 0x040fe200078e0206 */
        /* <DEDUP_REMOVED lines=38> */
[----:B------:R-:W-:Y:S01]  /*16180*/  FADD.FTZ R172, R179, R172 ;  /* 0x000000acb3ac7221 */ /* 0x000fe20000010000 */
[----:B------:R-:W-:Y:S02]  /*16190*/  FADD.FTZ R173, R67, R173 ;  /* 0x000000ad43ad7221 */ /* 0x000fe40000010000 */
[----:B------:R-:W-:Y:S01]  /*161a0*/  STG.E.U16 desc[UR28][R180.64+-0xb0], R150 ;  /* 0xffff5096b4007986 */ /* 0x000fe2000c10151c */
[----:B------:R-:W-:-:S03]  /*161b0*/  FADD.FTZ R171, R176, R171 ;  /* 0x000000abb0ab7221 */ /* 0x000fc60000010000 */
[----:B------:R-:W-:Y:S01]  /*161c0*/  STG.E.U16 desc[UR28][R180.64+-0xae], R149 ;  /* 0xffff5295b4007986 */ /* 0x000fe2000c10151c */
[----:B-1----:R-:W-:-:S03]  /*161d0*/  IMAD.WIDE R6, R135, 0x70, R10 ;  /* 0x0000007087067825 */ /* 0x002fc600078e020a */
[----:B------:R-:W-:Y:S01]  /*161e0*/  STG.E.U16 desc[UR28][R208.64+-0xa0], R57 ;  /* 0xffff6039d0007986 */ /* 0x000fe2000c10151c */
[----:B------:R-:W-:-:S03]  /*161f0*/  FADD.FTZ R174, R60, R174 ;  /* 0x000000ae3cae7221 */ /* 0x000fc60000010000 */
[----:B------:R-:W-:Y:S01]  /*16200*/  STG.E.U16 desc[UR28][R208.64+-0x9e], R56 ;  /* 0xffff6238d0007986 */ /* 0x000fe2000c10151c */
[----:B--2---:R-:W-:-:S03]  /*16210*/  IMAD.WIDE R8, R135, -0x70, R6 ;  /* 0xffffff9087087825 */ /* 0x004fc600078e0206 */
[----:B------:R-:W-:Y:S04]  /*16220*/  STG.E.U16 desc[UR28][R10.64+-0xa0], R55 ;  /* 0xffff60370a007986 */ /* 0x000fe8000c10151c */
[----:B------:R-:W-:Y:S01]  /*16230*/  STG.E.U16 desc[UR28][R10.64+-0x9e], R54 ;  /* 0xffff62360a007986 */ /* 0x000fe2000c10151c */
[----:B------:R-:W-:-:S03]  /*16240*/  FADD.FTZ R172, R178, R172 ;  /* 0x000000acb2ac7221 */ /* 0x000fc60000010000 */
[----:B------:R-:W-:Y:S01]  /*16250*/  STG.E.U16 desc[UR28][R6.64+-0xa0], R148 ;  /* 0xffff609406007986 */ /* 0x000fe2000c10151c */
[----:B------:R-:W-:-:S03]  /*16260*/  FADD.FTZ R5, R65, R173 ;  /* 0x000000ad41057221 */ /* 0x000fc60000010000 */
[----:B------:R1:W-:Y:S01]  /*16270*/  STG.E.U16 desc[UR28][R6.64+-0x9e], R147 ;  /* 0xffff629306007986 */ /* 0x0003e2000c10151c */
[--C-:B------:R-:W-:Y:S01]  /*16280*/  HSET2.LE.AND R24, R24, R195.reuse, PT ;  /* 0x000000c318187233 */ /* 0x100fe20003803000 */
[----:B------:R-:W-:Y:S01]  /*16290*/  FADD.FTZ R171, R175, R171 ;  /* 0x000000abafab7221 */ /* 0x000fe20000010000 */
[----:B------:R-:W-:Y:S01]  /*162a0*/  HSET2.LE.AND R25, R216, R195, PT ;  /* 0x000000c3d8197233 */ /* 0x000fe20003803000 */
[----:B------:R-:W-:Y:S01]  /*162b0*/  STG.E.U16 desc[UR28][R180.64+-0xa0], R146 ;  /* 0xffff6092b4007986 */ /* 0x000fe2000c10151c */
[----:B------:R-:W-:-:S03]  /*162c0*/  FADD.FTZ R174, R59, R174 ;  /* 0x000000ae3bae7221 */ /* 0x000fc60000010000 */
[----:B------:R-:W-:Y:S04]  /*162d0*/  STG.E.U16 desc[UR28][R180.64+-0x9e], R145 ;  /* 0xffff6291b4007986 */ /* 0x000fe8000c10151c */
[----:B------:R-:W-:Y:S04]  /*162e0*/  STG.E.U16 desc[UR28][R208.64+-0x90], R63 ;  /* 0xffff703fd0007986 */ /* 0x000fe8000c10151c */
[----:B------:R-:W-:Y:S04]  /*162f0*/  STG.E.U16 desc[UR28][R208.64+-0x8e], R62 ;  /* 0xffff723ed0007986 */ /* 0x000fe8000c10151c */
[----:B------:R-:W-:Y:S01]  /*16300*/  STG.E.U16 desc[UR28][R8.64+-0x90], R134 ;  /* 0xffff708608007986 */ /* 0x000fe2000c10151c */
[----:B-1----:R-:W-:-:S03]  /*16310*/  IMAD.WIDE R6, R135, 0x70, R8 ;  /* 0x0000007087067825 */ /* 0x002fc600078e0208 */
[----:B------:R-:W-:Y:S01]  /*16320*/  STG.E.U16 desc[UR28][R8.64+-0x8e], R133 ;  /* 0xffff728508007986 */ /* 0x000fe2000c10151c */
[----:B------:R-:W-:-:S03]  /*16330*/  LOP3.LUT R24, R215, R24, RZ, 0xc0, !PT ;  /* 0x00000018d7187212 */ /* 0x000fc600078ec0ff */
[----:B------:R-:W-:Y:S01]  /*16340*/  STG.E.U16 desc[UR28][R6.64+-0x90], R144 ;  /* 0xffff709006007986 */ /* 0x000fe2000c10151c */
[----:B------:R-:W-:-:S03]  /*16350*/  LOP3.LUT R25, R214, R25, RZ, 0xc0, !PT ;  /* 0x00000019d6197212 */ /* 0x000fc600078ec0ff */
[----:B------:R1:W-:Y:S01]  /*16360*/  STG.E.U16 desc[UR28][R6.64+-0x8e], R143 ;  /* 0xffff728f06007986 */ /* 0x0003e2000c10151c */
[----:B------:R-:W-:-:S03]  /*16370*/  LOP3.LUT R27, R197, R27, RZ, 0xc0, !PT ;  /* 0x0000001bc51b7212 */ /* 0x000fc600078ec0ff */
[----:B------:R2:W-:Y:S04]  /*16380*/  STL [R1+0x64], R5 ;  /* 0x0000640501007387 */ /* 0x0005e80000100800 */
[----:B------:R3:W-:Y:S01]  /*16390*/  STG.E.U16 desc[UR28][R180.64+-0x90], R142 ;  /* 0xffff708eb4007986 */ /* 0x0007e2000c10151c */
[C---:B------:R-:W-:Y:S03]  /*163a0*/  HMMA.16816.F32.BF16 R80, R24.reuse, R184, R80 ;  /* 0x000000b81850723c */ /* 0x040fe60000041850 */
[----:B------:R3:W-:Y:S05]  /*163b0*/  STG.E.U16 desc[UR28][R180.64+-0x8e], R139 ;  /* 0xffff728bb4007986 */ /* 0x0007ea000c10151c */
[----:B------:R-:W-:Y:S01]  /*163c0*/  HMMA.16816.F32.BF16 R88, R24, R186, R88 ;  /* 0x000000ba1858723c */ /* 0x000fe20000041858 */
[----:B-1----:R-:W-:Y:S01]  /*163d0*/  FADD.FTZ R7, R66, R172 ;  /* 0x000000ac42077221 */ /* 0x002fe20000010000 */
[----:B------:R-:W-:Y:S01]  /*163e0*/  FADD.FTZ R6, R64, R171 ;  /* 0x000000ab40067221 */ /* 0x000fe20000010000 */
[----:B--2---:R-:W-:-:S03]  /*163f0*/  FADD.FTZ R5, R52, R174 ;  /* 0x000000ae34057221 */ /* 0x004fc60000010000 */
[----:B------:R3:W-:Y:S02]  /*16400*/  STL [R1+0x68], R7 ;  /* 0x0000680701007387 */ /* 0x0007e40000100800 */
[C---:B------:R-:W-:Y:S02]  /*16410*/  HMMA.16816.F32.BF16 R96, R24.reuse, R20, R96 ;  /* 0x000000141860723c */ /* 0x040fe40000041860 */
[----:B------:R3:W-:Y:S04]  /*16420*/  STL [R1+0x60], R6 ;  /* 0x0000600601007387 */ /* 0x0007e80000100800 */
[----:B------:R3:W-:Y:S02]  /*16430*/  STL [R1+0x6c], R5 ;  /* 0x00006c0501007387 */ /* 0x0007e40000100800 */
[C---:B------:R-:W-:Y:S08]  /*16440*/  HMMA.16816.F32.BF16 R104, R24.reuse, R22, R104 ;  /* 0x000000161868723c */ /* 0x040ff00000041868 */
[C---:B------:R-:W-:Y:S08]  /*16450*/  HMMA.16816.F32.BF16 R112, R24.reuse, R16, R112 ;  /* 0x000000101870723c */ /* 0x040ff00000041870 */
[C---:B------:R-:W-:Y:S08]  /*16460*/  HMMA.16816.F32.BF16 R120, R24.reuse, R18, R120 ;  /* 0x000000121878723c */ /* 0x040ff00000041878 */
[C---:B------:R-:W-:Y:S08]  /*16470*/  HMMA.16816.F32.BF16 R124, R24.reuse, R12, R124 ;  /* 0x0000000c187c723c */ /* 0x040ff0000004187c */
[----:B------:R-:W-:Y:S01]  /*16480*/  HMMA.16816.F32.BF16 R128, R24, R14, R128 ;  /* 0x0000000e1880723c */ /* 0x000fe20000041880 */
[----:B------:R-:W-:Y:S01]  /*16490*/  IADD3 R137, P1, PT, R208, -0x180, RZ ;  /* 0xfffffe80d0897810 */ /* 0x000fe20007f3e0ff */
[----:B------:R-:W-:-:S03]  /*164a0*/  UIADD3 UR6, UPT, UPT, UR23, -0x4, URZ ;  /* 0xfffffffc17067890 */ /* 0x000fc6000fffe0ff */
[----:B---3--:R-:W-:-:S15]  /*164b0*/  IADD3.X R138, PT, PT, R209, -0x1, RZ, P1, !PT ;  /* 0xffffffffd18a7810 */ /* 0x008fde0000ffe4ff */
.L_x_1322:
[----:B------:R-:W-:-:S09]  /*164c0*/  UISETP.GE.AND UP0, UPT, UR6, URZ, UPT ;  /* 0x000000ff0600728c */ /* 0x000fd2000bf06270 */
[----:B------:R-:W-:Y:S05]  /*164d0*/  BRA.U !UP0, `(.L_x_1329) ;  /* 0x0000006d08f87547 */ /* 0x000fea000b800000 */
[----:B-----5:R-:W1:Y:S01]  /*164e0*/  S2R R193, SR_TID.X ;  /* 0x0000000000c17919 */ /* 0x020e620000002100 */
[----:B------:R-:W-:Y:S01]  /*164f0*/  LOP3.LUT R190, R190, R188, RZ, 0xfc, !PT ;  /* 0x000000bcbebe7212 */ /* 0x000fe200078efcff */
[----:B------:R-:W-:Y:S01]  /*16500*/  IMAD.MOV.U32 R136, RZ, RZ, R0 ;  /* 0x000000ffff887224 */ /* 0x000fe200078e0000 */
[----:B------:R-:W-:Y:S01]  /*16510*/  LOP3.LUT R6, R212, UR31, RZ, 0x3c, !PT ;  /* 0x0000001fd4067c12 */ /* 0x000fe2000f8e3cff */
[----:B------:R-:W3:Y:S01]  /*16520*/  S2UR UR8, SR_CgaCtaId ;  /* 0x00000000000879c3 */ /* 0x000ee20000008800 */
[----:B------:R-:W-:Y:S01]  /*16530*/  LEA R190, R190, UR5, 0x1 ;  /* 0x00000005bebe7c11 */ /* 0x000fe2000f8e08ff */
[----:B------:R-:W4:Y:S01]  /*16540*/  LDCU UR9, c[0x0][0x440] ;  /* 0x00008800ff0977ac */ /* 0x000f220008000800 */
[----:B------:R-:W-:Y:S01]  /*16550*/  LOP3.LUT R5, R204, UR31, RZ, 0x3c, !PT ;  /* 0x0000001fcc057c12 */ /* 0x000fe2000f8e3cff */
[----:B------:R2:W-:Y:S01]  /*16560*/  STL [R1+0x24], R6 ;  /* 0x0000240601007387 */ /* 0x0005e20000100800 */
[----:B------:R-:W-:Y:S01]  /*16570*/  IMAD.MOV.U32 R184, RZ, RZ, 0x20 ;  /* 0x00000020ffb87424 */ /* 0x000fe200078e00ff */
[----:B------:R-:W-:Y:S01]  /*16580*/  UMOV UR10, 0x400 ;  /* 0x00000400000a7882 */ /* 0x000fe20000000000 */
[----:B------:R-:W-:Y:S01]  /*16590*/  VIADD R0, R190, 0x6000 ;  /* 0x00006000be007836 */ /* 0x000fe20000000000 */
[----:B------:R2:W-:Y:S01]  /*165a0*/  STL [R1+0x20], R5 ;  /* 0x0000200501007387 */ /* 0x0005e20000100800 */
[----:B------:R-:W2:Y:S01]  /*165b0*/  LDC.64 R196, c[0x0][0x3c0] ;  /* 0x0000f000ffc47b82 */ /* 0x000ea20000000a00 */
[----:B------:R-:W-:Y:S01]  /*165c0*/  IMAD.MOV.U32 R135, RZ, RZ, R2 ;  /* 0x000000ffff877224 */ /* 0x000fe200078e0002 */
[----:B------:R-:W2:Y:S01]  /*165d0*/  LDCU UR27, c[0x0][0x440] ;  /* 0x00008800ff1b77ac */ /* 0x000ea20008000800 */
[----:B------:R2:W-:Y:S01]  /*165e0*/  STL [R1+0x3c], R0 ;  /* 0x00003c0001007387 */ /* 0x0005e20000100800 */
[----:B------:R-:W-:-:S02]  /*165f0*/  IMAD.MOV.U32 R134, RZ, RZ, R3 ;  /* 0x000000ffff867224 */ /* 0x000fc400078e0003 */
[----:B------:R-:W-:Y:S01]  /*16600*/  IMAD.MOV.U32 R133, RZ, RZ, R132 ;  /* 0x000000ffff857224 */ /* 0x000fe200078e0084 */
[----:B------:R-:W2:Y:S01]  /*16610*/  LDCU UR4, c[0x0][0x45c] ;  /* 0x00008b80ff0477ac */ /* 0x000ea20008000800 */
[----:B------:R-:W-:Y:S02]  /*16620*/  IMAD.MOV.U32 R188, RZ, RZ, 0x40 ;  /* 0x00000040ffbc7424 */ /* 0x000fe400078e00ff */
[----:B------:R-:W-:Y:S01]  /*16630*/  IMAD.IADD R189, R4, 0x1, R190 ;  /* 0x0000000104bd7824 */ /* 0x000fe200078e02be */
[----:B----4-:R-:W-:Y:S01]  /*16640*/  ISETP.GE.AND P1, PT, R191, UR9, PT ;  /* 0x00000009bf007c0c */ /* 0x010fe2000bf26270 */
[----:B------:R-:W-:Y:S02]  /*16650*/  USHF.L.U32 UR7, UR13, 0x10, URZ ;  /* 0x000000100d077899 */ /* 0x000fe400080006ff */
[----:B---3--:R-:W-:Y:S01]  /*16660*/  ULEA UR5, UR8, UR10, 0x18 ;  /* 0x0000000a08057291 */ /* 0x008fe2000f8ec0ff */
[C---:B-1----:R-:W-:Y:S01]  /*16670*/  IMAD.SHL.U32 R187, R193.reuse, 0x40, RZ ;  /* 0x00000040c1bb7824 */ /* 0x042fe200078e00ff */
[----:B------:R-:W-:-:S02]  /*16680*/  LOP3.LUT P0, RZ, R193, 0x2, RZ, 0xc0, !PT ;  /* 0x00000002c1ff7812 */ /* 0x000fc4000780c0ff */
[----:B------:R-:W-:Y:S02]  /*16690*/  LOP3.LUT R186, R193, 0x8, RZ, 0xc0, !PT ;  /* 0x00000008c1ba7812 */ /* 0x000fe400078ec0ff */
[----:B------:R-:W-:Y:S02]  /*166a0*/  SEL R184, R184, 0xffffffe0, !P0 ;  /* 0xffffffe0b8b87807 */ /* 0x000fe40004000000 */
[----:B------:R-:W-:Y:S01]  /*166b0*/  LOP3.LUT R185, R187, 0x400, RZ, 0xc0, !PT ;  /* 0x00000400bbb97812 */ /* 0x000fe200078ec0ff */
[----:B------:R-:W-:Y:S06]  /*166c0*/  BRA `(.L_x_1330) ;  /* 0x0000000000c47947 */ /* 0x000fec0003800000 */
.L_x_1332:
[----:B------:R-:W2:Y:S01]  /*166d0*/  LDL R182, [R1+0x34] ;  /* 0x0000340001b67983 */ /* 0x000ea20000100800 */
[----:B------:R-:W1:Y:S01]  /*166e0*/  LDC.64 R2, c[0x0][0x3b8] ;  /* 0x0000ee00ff027b82 */ /* 0x000e620000000a00 */
[----:B------:R-:W-:Y:S01]  /*166f0*/  ISETP.GE.AND P1, PT, R191, UR27, PT ;  /* 0x0000001bbf007c0c */ /* 0x000fe2000bf26270 */
[----:B------:R-:W-:Y:S01]  /*16700*/  UIADD3 UR8, UPT, UPT, UR6, -0x1, URZ ;  /* 0xffffffff06087890 */ /* 0x000fe2000fffe0ff */
[----:B------:R-:W3:Y:S04]  /*16710*/  LDL R183, [R1+0x30] ;  /* 0x0000300001b77983 */ /* 0x000ee80000100800 */
[----:B------:R-:W4:Y:S01]  /*16720*/  LDL R169, [R1+0x38] ;  /* 0x0000380001a97983 */ /* 0x000f220000100800 */
[----:B-1----:R-:W-:Y:S04]  /*16730*/  IMAD.WIDE.U32 R166, R2, UR8, RZ ;  /* 0x0000000802a67c25 */ /* 0x002fe8000f8e00ff */
[----:B------:R-:W-:Y:S02]  /*16740*/  IMAD.SHL.U32 R178, R166, 0x40, RZ ;  /* 0x00000040a6b27824 */ /* 0x000fe400078e00ff */
[C---:B------:R-:W-:Y:S03]  /*16750*/  IMAD R164, R3.reuse, UR8, R167 ;  /* 0x0000000803a47c24 */ /* 0x040fe6000f8e02a7 */
[-C--:B------:R-:W-:Y:S02]  /*16760*/  @!P2 LEA R167, P4, R2, R178.reuse, 0x4 ;  /* 0x000000b202a7a211 */ /* 0x080fe400078820ff */
[----:B------:R-:W-:Y:S01]  /*16770*/  SHF.L.U64.HI R179, R166, 0x6, R164 ;  /* 0x00000006a6b37819 */ /* 0x000fe200000102a4 */
[----:B------:R-:W-:Y:S01]  /*16780*/  @!P2 IMAD R164, R3, 0x30, RZ ;  /* 0x0000003003a4a824 */ /* 0x000fe200078e02ff */
[C---:B------:R-:W-:Y:S02]  /*16790*/  @!P2 LEA R168, P3, R2.reuse, R178, 0x5 ;  /* 0x000000b202a8a211 */ /* 0x040fe400078628ff */
[CC--:B------:R-:W-:Y:S01]  /*167a0*/  @!P2 LEA.HI.X R166, R2.reuse, R179.reuse, R3, 0x4, P4 ;  /* 0x000000b302a6a211 */ /* 0x0c0fe200020f2403 */
[C---:B------:R-:W-:Y:S01]  /*167b0*/  @!P2 IMAD.WIDE.U32 R170, R2.reuse, 0x30, R178 ;  /* 0x0000003002aaa825 */ /* 0x040fe200078e00b2 */
[----:B------:R-:W-:Y:S03]  /*167c0*/  @!P2 LEA.HI.X R3, R2, R179, R3, 0x5, P3 ;  /* 0x000000b30203a211 */ /* 0x000fe600018f2c03 */
[----:B------:R-:W-:Y:S01]  /*167d0*/  @!P2 IMAD.IADD R164, R164, 0x1, R171 ;  /* 0x00000001a4a4a824 */ /* 0x000fe200078e02ab */
[CC--:B--2---:R-:W-:Y:S02]  /*167e0*/  @!P1 LEA R165, P5, R178.reuse, R182.reuse, 0x1 ;  /* 0x000000b6b2a59211 */ /* 0x0c4fe400078a08ff */
[CC--:B------:R-:W-:Y:S02]  /*167f0*/  @!P2 LEA R176, P4, R167.reuse, R182.reuse, 0x1 ;  /* 0x000000b6a7b0a211 */ /* 0x0c0fe400078808ff */
[-C--:B---3--:R-:W-:Y:S02]  /*16800*/  @!P1 LEA.HI.X R2, R178, R183.reuse, R179, 0x1, P5 ;  /* 0x000000b7b2029211 */ /* 0x088fe400028f0cb3 */
[CC--:B------:R-:W-:Y:S02]  /*16810*/  @!P2 LEA R178, P3, R168.reuse, R182.reuse, 0x1 ;  /* 0x000000b6a8b2a211 */ /* 0x0c0fe400078608ff */
[-C--:B------:R-:W-:Y:S02]  /*16820*/  @!P2 LEA.HI.X R177, R167, R183.reuse, R166, 0x1, P4 ;  /* 0x000000b7a7b1a211 */ /* 0x080fe400020f0ca6 */
[-C--:B------:R-:W-:Y:S01]  /*16830*/  @!P2 LEA.HI.X R179, R168, R183.reuse, R3, 0x1, P3 ;  /* 0x000000b7a8b3a211 */ /* 0x080fe200018f0c03 */
[----:B------:R-:W-:Y:S01]  /*16840*/  @!P1 IMAD.MOV.U32 R3, RZ, RZ, R2 ;  /* 0x000000ffff039224 */ /* 0x000fe200078e0002 */
[C---:B------:R-:W-:Y:S01]  /*16850*/  @!P2 LEA R166, P4, R170.reuse, R182, 0x1 ;  /* 0x000000b6aaa6a211 */ /* 0x040fe200078808ff */
[----:B------:R-:W-:Y:S03]  /*16860*/  @!P1 IMAD.MOV.U32 R2, RZ, RZ, R165 ;  /* 0x000000ffff029224 */ /* 0x000fe600078e00a5 */
[----:B------:R-:W-:Y:S02]  /*16870*/  @!P2 LEA.HI.X R167, R170, R183, R164, 0x1, P4 ;  /* 0x000000b7aaa7a211 */ /* 0x000fe400020f0ca4 */
[----:B------:R-:W-:Y:S01]  /*16880*/  @!PT LDS RZ, [RZ] ;  /* 0x00000000fffff984 */ /* 0x000fe20000000800 */
[----:B------:R-:W-:Y:S01]  /*16890*/  @!PT LDS RZ, [RZ] ;  /* 0x00000000fffff984 */ /* 0x000fe20000000800 */
[----:B------:R-:W-:Y:S01]  /*168a0*/  @!PT LDS RZ, [RZ] ;  /* 0x00000000fffff984 */ /* 0x000fe20000000800 */
[----:B----4-:R1:W-:Y:S04]  /*168b0*/  @!P1 LDGSTS.E.BYPASS.LTC128B.128 [R169+0x4000], desc[UR28][R2.64] ;  /* 0x0400000002a99fae */ /* 0x0103e8000b981a1c */
        /* <DEDUP_REMOVED lines=18> */
.L_x_1330:
[----:B------:R-:W3:Y:S01]  /*169e0*/  LDL R14, [R1+0x2c] ;  /* 0x00002c00010e7983 */ /* 0x000ee20000100800 */
[----:B------:R-:W-:Y:S01]  /*169f0*/  IMAD.SHL.U32 R4, R193, 0x20, RZ ;  /* 0x00000020c1047824 */ /* 0x000fe200078e00ff */
[----:B--2--5:R-:W-:Y:S01]  /*16a00*/  ISETP.GE.AND P2, PT, R191, UR27, PT ;  /* 0x0000001bbf007c0c */ /* 0x024fe2000bf46270 */
[----:B------:R-:W-:Y:S01]  /*16a10*/  IMAD.WIDE.U32 R2, R196, UR6, RZ ;  /* 0x00000006c4027c25 */ /* 0x000fe2000f8e00ff */
[----:B------:R-:W2:Y:S01]  /*16a20*/  LDL R17, [R1+0x28] ;  /* 0x0000280001117983 */ /* 0x000ea20000100800 */
[----:B------:R-:W-:Y:S04]  /*16a30*/  DEPBAR.LE SB0, 0x0 ;  /* 0x000080000000791a */ /* 0x000fe80000000000 */
[----:B------:R-:W4:Y:S01]  /*16a40*/  LDL R16, [R1+0x38] ;  /* 0x0000380001107983 */ /* 0x000f220000100800 */
[----:B------:R-:W-:Y:S01]  /*16a50*/  LOP3.LUT R192, R4, 0x7c00, RZ, 0xc0, !PT ;  /* 0x00007c0004c07812 */ /* 0x000fe200078ec0ff */
[----:B------:R-:W-:Y:S01]  /*16a60*/  IMAD.SHL.U32 R4, R193, 0x8, RZ ;  /* 0x00000008c1047824 */ /* 0x000fe200078e00ff */
[----:B------:R-:W-:Y:S01]  /*16a70*/  SHF.R.U32.HI R194, RZ, 0x1, R193 ;  /* 0x00000001ffc27819 */ /* 0x000fe200000116c1 */
[----:B------:R-:W-:Y:S01]  /*16a80*/  IMAD.SHL.U32 R10, R2, 0x40, RZ ;  /* 0x00000040020a7824 */ /* 0x000fe200078e00ff */
[----:B------:R-:W-:Y:S01]  /*16a90*/  BAR.SYNC.DEFER_BLOCKING 0x0 ;  /* 0x0000000000007b1d */ /* 0x000fe20000010000 */
[----:B------:R-:W-:Y:S01]  /*16aa0*/  IMAD R0, R197, UR6, R3 ;  /* 0x00000006c5007c24 */ /* 0x000fe2000f8e0203 */
[----:B------:R-:W-:Y:S01]  /*16ab0*/  LOP3.LUT R191, R4, 0x38, RZ, 0xc0, !PT ;  /* 0x0000003804bf7812 */ /* 0x000fe200078ec0ff */
[----:B------:R-:W-:Y:S01]  /*16ac0*/  USHF.L.U32 UR8, UR6, 0x1, URZ ;  /* 0x0000000106087899 */ /* 0x000fe200080006ff */
[-C--:B------:R-:W-:Y:S01]  /*16ad0*/  @!P2 LEA R5, P3, R196, R10.reuse, 0x4 ;  /* 0x0000000ac405a211 */ /* 0x080fe200078620ff */
[----:B------:R-:W-:Y:S01]  /*16ae0*/  USHF.L.U32 UR30, UR6, 0x1, URZ ;  /* 0x00000001061e7899 */ /* 0x000fe200080006ff */
[----:B------:R-:W-:Y:S01]  /*16af0*/  SHF.L.U64.HI R11, R2, 0x6, R0 ;  /* 0x00000006020b7819 */ /* 0x000fe20000010200 */
[----:B------:R-:W-:Y:S01]  /*16b00*/  UIADD3 UR21, UPT, UPT, UR34, -0x255992d5, URZ ;  /* 0xdaa66d2b22157890 */ /* 0x000fe2000fffe0ff */
[----:B------:R-:W-:Y:S01]  /*16b10*/  LOP3.LUT R0, R194, 0x8, RZ, 0xc0, !PT ;  /* 0x00000008c2007812 */ /* 0x000fe200078ec0ff */
[----:B------:R-:W-:Y:S01]  /*16b20*/  UIADD3 UR20, UPT, UPT, UR34, 0x78dde6e4, URZ ;  /* 0x78dde6e422147890 */ /* 0x000fe2000fffe0ff */
[--C-:B------:R-:W-:Y:S01]  /*16b30*/  LOP3.LUT R2, R192, 0x200, R187.reuse, 0xf8, !PT ;  /* 0x00000200c0027812 */ /* 0x100fe200078ef8bb */
[----:B------:R-:W-:Y:S01]  /*16b40*/  UIADD3 UR23, UPT, UPT, UR35, -0x56f99767, URZ ;  /* 0xa906689923177890 */ /* 0x000fe2000fffe0ff */
[----:B------:R-:W-:Y:S01]  /*16b50*/  LOP3.LUT R3, R191, 0x1c0, R187, 0xf8, !PT ;  /* 0x000001c0bf037812 */ /* 0x000fe200078ef8bb */
[----:B------:R-:W-:Y:S01]  /*16b60*/  UIADD3 UR9, UPT, UPT, UR35, -0x4498517b, URZ ;  /* 0xbb67ae8523097890 */ /* 0x000fe2000fffe0ff */
[--C-:B------:R-:W-:Y:S01]  /*16b70*/  @!P2 LEA.HI.X R4, R196, R11, R197.reuse, 0x4, P3 ;  /* 0x0000000bc404a211 */ /* 0x100fe200018f24c5 */
[----:B------:R-:W-:Y:S01]  /*16b80*/  UIADD3 UR11, UPT, UPT, UR35, 0x32370b8f, URZ ;  /* 0x32370b8f230b7890 */ /* 0x000fe2000fffe0ff */
[----:B------:R-:W-:Y:S01]  /*16b90*/  LOP3.LUT R0, R2, R3, R0, 0xf6, !PT ;  /* 0x0000000302007212 */ /* 0x000fe200078ef600 */
[----:B------:R-:W-:Y:S01]  /*16ba0*/  UIADD3 UR26, UPT, UPT, UR35, 0x76cf5d0a, URZ ;  /* 0x76cf5d0a231a7890 */ /* 0x000fe2000fffe0ff */
[----:B------:R-:W-:Y:S01]  /*16bb0*/  @!P2 LEA R7, P0, R196, R10, 0x5 ;  /* 0x0000000ac407a211 */ /* 0x000fe200078028ff */
[----:B------:R-:W-:Y:S01]  /*16bc0*/  UIADD3 UR25, UPT, UPT, UR35, 0x32370b8f, URZ ;  /* 0x32370b8f23197890 */ /* 0x000fe2000fffe0ff */
[----:B------:R-:W-:Y:S01]  /*16bd0*/  LEA R0, R0, UR5, 0x1 ;  /* 0x0000000500007c11 */ /* 0x000fe2000f8e08ff */
[----:B------:R-:W-:Y:S01]  /*16be0*/  UIADD3 UR15, UPT, UPT, UR35, 0x76cf5d0a, URZ ;  /* 0x76cf5d0a230f7890 */ /* 0x000fe2000fffe0ff */
[----:B------:R-:W-:Y:S01]  /*16bf0*/  @!P2 LEA.HI.X R6, R196, R11, R197, 0x5, P0 ;  /* 0x0000000bc406a211 */ /* 0x000fe200000f2cc5 */
[----:B------:R-:W-:Y:S01]  /*16c00*/  UIADD3 UR10, UPT, UPT, UR35, -0x126145ec, URZ ;  /* 0xed9eba14230a7890 */ /* 0x000fe2000fffe0ff */
[----:B------:R-:W5:Y:S01]  /*16c10*/  LDL R132, [R1+0x20] ;  /* 0x0000200001847983 */ /* 0x000f620000100800 */
[----:B------:R-:W-:Y:S01]  /*16c20*/  IMAD.IADD R152, R184, 0x1, R0 ;  /* 0x00000001b8987824 */ /* 0x000fe200078e0200 */
[----:B------:R-:W-:Y:S02]  /*16c30*/  UIADD3 UR24, UPT, UPT, UR35, -0x126145ec, URZ ;  /* 0xed9eba1423187890 */ /* 0x000fe4000fffe0ff */
[----:B------:R-:W-:Y:S02]  /*16c40*/  UIADD3 UR17, UPT, UPT, UR34, 0x1715609d, URZ ;  /* 0x1715609d22117890 */ /* 0x000fe4000fffe0ff */
[----:B------:R-:W-:Y:S02]  /*16c50*/  UISETP.NE.AND UP0, UPT, UR6, URZ, UPT ;  /* 0x000000ff0600728c */ /* 0x000fe4000bf05270 */
[----:B------:R-:W-:Y:S01]  /*16c60*/  UIADD3 UR16, UPT, UPT, UR34, -0x4ab325aa, URZ ;  /* 0xb54cda5622107890 */ /* 0x000fe2000fffe0ff */
[CC--:B---3--:R-:W-:Y:S02]  /*16c70*/  @!P2 LEA R12, P3, R5.reuse, R14.reuse, 0x1 ;  /* 0x0000000e050ca211 */ /* 0x0c8fe400078608ff */
[CC--:B------:R-:W-:Y:S02]  /*16c80*/  @!P1 LEA R2, P4, R10.reuse, R14.reuse, 0x1 ;  /* 0x0000000e0a029211 */ /* 0x0c0fe400078808ff */
[-C--:B--2---:R-:W-:Y:S01]  /*16c90*/  @!P2 LEA.HI.X R13, R5, R17.reuse, R4, 0x1, P3 ;  /* 0x00000011050da211 */ /* 0x084fe200018f0c04 */
[----:B------:R-:W-:Y:S01]  /*16ca0*/  @!P2 IMAD R4, R197, 0x30, RZ ;  /* 0x00000030c504a824 */ /* 0x000fe200078e02ff */
[CC--:B------:R-:W-:Y:S02]  /*16cb0*/  @!P2 LEA R8, P0, R7.reuse, R14.reuse, 0x1 ;  /* 0x0000000e0708a211 */ /* 0x0c0fe400078008ff */
[-CC-:B------:R-:W-:Y:S01]  /*16cc0*/  @!P1 LEA.HI.X R5, R10, R17.reuse, R11.reuse, 0x1, P4 ;  /* 0x000000110a059211 */ /* 0x180fe200020f0c0b */
[----:B------:R-:W-:Y:S01]  /*16cd0*/  @!P2 IMAD.WIDE.U32 R10, R196, 0x30, R10 ;  /* 0x00000030c40aa825 */ /* 0x000fe200078e000a */
[-C--:B------:R-:W-:Y:S03]  /*16ce0*/  @!P2 LEA.HI.X R9, R7, R17.reuse, R6, 0x1, P0 ;  /* 0x000000110709a211 */ /* 0x080fe600000f0c06 */
[----:B------:R-:W-:Y:S01]  /*16cf0*/  @!P2 IMAD.IADD R6, R4, 0x1, R11 ;  /* 0x000000010406a824 */ /* 0x000fe200078e020b */
[C---:B------:R-:W-:Y:S01]  /*16d00*/  @!P2 LEA R14, P0, R10.reuse, R14, 0x1 ;  /* 0x0000000e0a0ea211 */ /* 0x040fe200078008ff */
[----:B------:R-:W-:Y:S01]  /*16d10*/  @!P1 IMAD.MOV.U32 R4, RZ, RZ, R2 ;  /* 0x000000ffff049224 */ /* 0x000fe200078e0002 */
[----:B------:R-:W-:Y:S02]  /*16d20*/  LOP3.LUT R2, R3, R186, RZ, 0x3c, !PT ;  /* 0x000000ba03027212 */ /* 0x000fe400078e3cff */
[----:B------:R-:W-:Y:S02]  /*16d30*/  @!P2 LEA.HI.X R15, R10, R17, R6, 0x1, P0 ;  /* 0x000000110a0fa211 */ /* 0x000fe400000f0c06 */
[----:B------:R-:W-:Y:S01]  /*16d40*/  @!PT LDS RZ, [RZ] ;  /* 0x00000000fffff984 */ /* 0x000fe20000000800 */
[----:B------:R-:W-:Y:S01]  /*16d50*/  @!PT LDS RZ, [RZ] ;  /* 0x00000000fffff984 */ /* 0x000fe20000000800 */
[----:B------:R-:W-:Y:S01]  /*16d60*/  @!PT LDS RZ, [RZ] ;  /* 0x00000000fffff984 */ /* 0x000fe20000000800 */
[----:B----4-:R-:W-:Y:S01]  /*16d70*/  @!P1 LDGSTS.E.BYPASS.LTC128B.128 [R16+0x6000], desc[UR28][R4.64] ;  /* 0x0600000004109fae */ /* 0x010fe2000b981a1c */
[----:B------:R-:W-:Y:S01]  /*16d80*/  IMAD R2, R2, 0x2, R185 ;  /* 0x0000000202027824 */ /* 0x000fe200078e02b9 */
[----:B------:R-:W-:Y:S04]  /*16d90*/  LOP3.LUT P0, RZ, R193, 0x4, RZ, 0xc0, !PT ;  /* 0x00000004c1ff7812 */ /* 0x000fe8000780c0ff */
[----:B------:R-:W-:Y:S02]  /*16da0*/  SEL R3, R188, 0xffffffc0, !P0 ;  /* 0xffffffc0bc037807 */ /* 0x000fe40004000000 */
[----:B------:R-:W-:Y:S08]  /*16db0*/  @P1 STS.128 [R16+0x6000], RZ ;  /* 0x006000ff10001388 */ /* 0x000ff00000000c00 */
        /* <DEDUP_REMOVED lines=16> */
[----:B------:R2:W-:Y:S08]  /*16ec0*/  LDSM.16.M88.4 R60, [R0+0x2000] ;  /* 0x00200000003c783b */ /* 0x0005f00000000200 */
[----:B------:R-:W-:Y:S08]  /*16ed0*/  LDSM.16.M88.4 R32, [R2+UR5+0x4800] ;  /* 0x004800050220783b */ /* 0x000ff00008000200 */
[----:B-1----:R-:W1:Y:S01]  /*16ee0*/  LDSM.16.M88.4 R16, [R2+UR5+0x4000] ;  /* 0x004000050210783b */ /* 0x002e620008000200 */
[----:B--2---:R-:W-:Y:S07]  /*16ef0*/  IMAD.IADD R0, R3, 0x1, R0 ;  /* 0x0000000103007824 */ /* 0x004fee00078e0200 */
[----:B------:R-:W0:Y:S01]  /*16f00*/  LDGDEPBAR ;  /* 0x00000000000079af */ /* 0x000e220000000000 */
[----:B------:R-:W-:Y:S07]  /*16f10*/  IMAD.IADD R180, R184, 0x1, R0 ;  /* 0x00000001b8b47824 */ /* 0x000fee00078e0200 */
[----:B------:R-:W2:Y:S08]  /*16f20*/  LDSM.16.M88.4 R48, [R2+UR5+0x5000] ;  /* 0x005000050230783b */ /* 0x000eb00008000200 */
[----:B------:R3:W4:Y:S08]  /*16f30*/  LDSM.16.M88.4 R140, [R2+UR5+0x5800] ;  /* 0x00580005028c783b */ /* 0x0007300008000200 */
[----:B------:R-:W-:Y:S08]  /*16f40*/  LDSM.16.M88.4 R144, [R152] ;  /* 0x000000009890783b */ /* 0x000ff00000000200 */
[----:B------:R-:W-:Y:S01]  /*16f50*/  LDSM.16.M88.4 R152, [R152+0x2000] ;  /* 0x002000009898783b */ /* 0x000fe20000000200 */
[-C--:B-1----:R-:W-:Y:S03]  /*16f60*/  HMMA.16816.F32.BF16 R4, R64, R16.reuse, RZ ;  /* 0x000000104004723c */ /* 0x082fe600000418ff */
[----:B---3--:R-:W-:Y:S05]  /*16f70*/  VIADD R2, R2, UR5 ;  /* 0x0000000502027c36 */ /* 0x008fea0008000000 */
[C---:B------:R-:W-:Y:S02]  /*16f80*/  HMMA.16816.F32.BF16 R8, R60.reuse, R16, RZ ;  /* 0x000000103c08723c */ /* 0x040fe400000418ff */
[C---:B------:R-:W-:Y:S01]  /*16f90*/  IADD3 R164, PT, PT, R2.reuse, R184, RZ ;  /* 0x000000b802a47210 */ /* 0x040fe20007ffe0ff */
[----:B------:R-:W-:Y:S02]  /*16fa0*/  IMAD.IADD R2, R2, 0x1, R3 ;  /* 0x0000000102027824 */ /* 0x000fe400078e0203 */
[----:B------:R-:W-:Y:S02]  /*16fb0*/  IMAD.U32 R3, RZ, RZ, UR35 ;  /* 0x00000023ff037e24 */ /* 0x000fe4000f8e00ff */
[----:B------:R-:W1:Y:S01]  /*16fc0*/  LDSM.16.M88.4 R148, [R164+0x4000] ;  /* 0x00400000a494783b */ /* 0x000e620000000200 */
[-C--:B------:R-:W-:Y:S07]  /*16fd0*/  HMMA.16816.F32.BF16 R12, R60, R18.reuse, RZ ;  /* 0x000000123c0c723c */ /* 0x080fee00000418ff */
[----:B------:R-:W3:Y:S01]  /*16fe0*/  LDSM.16.M88.4 R156, [R164+0x4800] ;  /* 0x00480000a49c783b */ /* 0x000ee20000000200 */
[C---:B------:R-:W-:Y:S07]  /*16ff0*/  HMMA.16816.F32.BF16 R16, R64.reuse, R18, RZ ;  /* 0x000000124010723c */ /* 0x040fee00000418ff */
[----:B------:R-:W5:Y:S01]  /*17000*/  LDSM.16.M88.4 R160, [R164+0x5000] ;  /* 0x00500000a4a0783b */ /* 0x000f620000000200 */
[-C--:B------:R-:W-:Y:S07]  /*17010*/  HMMA.16816.F32.BF16 R20, R64, R32.reuse, RZ ;  /* 0x000000204014723c */ /* 0x080fee00000418ff */
[----:B------:R-:W5:Y:S01]  /*17020*/  LDSM.16.M88.4 R164, [R164+0x5800] ;  /* 0x00580000a4a4783b */ /* 0x000f620000000200 */
[C---:B------:R-:W-:Y:S07]  /*17030*/  HMMA.16816.F32.BF16 R24, R60.reuse, R32, RZ ;  /* 0x000000203c18723c */ /* 0x040fee00000418ff */
[----:B------:R-:W-:Y:S01]  /*17040*/  LDSM.16.M88.4 R168, [R2+0x5000] ;  /* 0x0050000002a8783b */ /* 0x000fe20000000200 */
[-C--:B------:R-:W-:Y:S07]  /*17050*/  HMMA.16816.F32.BF16 R28, R60, R34.reuse, RZ ;  /* 0x000000223c1c723c */ /* 0x080fee00000418ff */
[----:B------:R-:W-:Y:S01]  /*17060*/  LDSM.16.M88.4 R172, [R2+0x5800] ;  /* 0x0058000002ac783b */ /* 0x000fe20000000200 */
[C---:B------:R-:W-:Y:S08]  /*17070*/  HMMA.16816.F32.BF16 R32, R64.reuse, R34, RZ ;  /* 0x000000224020723c */ /* 0x040ff000000418ff */
[-C--:B--2---:R-:W-:Y:S08]  /*17080*/  HMMA.16816.F32.BF16 R36, R64, R48.reuse, RZ ;  /* 0x000000304024723c */ /* 0x084ff000000418ff */
[C---:B------:R-:W-:Y:S08]  /*17090*/  HMMA.16816.F32.BF16 R40, R60.reuse, R48, RZ ;  /* 0x000000303c28723c */ /* 0x040ff000000418ff */
[-C--:B------:R-:W-:Y:S08]  /*170a0*/  HMMA.16816.F32.BF16 R44, R60, R50.reuse, RZ ;  /* 0x000000323c2c723c */ /* 0x080ff000000418ff */
[C---:B------:R-:W-:Y:S08]  /*170b0*/  HMMA.16816.F32.BF16 R48, R64.reuse, R50, RZ ;  /* 0x000000324030723c */ /* 0x040ff000000418ff */
[-C--:B----4-:R-:W-:Y:S08]  /*170c0*/  HMMA.16816.F32.BF16 R52, R64, R140.reuse, RZ ;  /* 0x0000008c4034723c */ /* 0x090ff000000418ff */
[C---:B------:R-:W-:Y:S08]  /*170d0*/  HMMA.16816.F32.BF16 R56, R60.reuse, R140, RZ ;  /* 0x0000008c3c38723c */ /* 0x040ff000000418ff */
[-C--:B------:R-:W-:Y:S08]  /*170e0*/  HMMA.16816.F32.BF16 R60, R60, R142.reuse, RZ ;  /* 0x0000008e3c3c723c */ /* 0x080ff000000418ff */
[----:B------:R-:W-:Y:S01]  /*170f0*/  HMMA.16816.F32.BF16 R64, R64, R142, RZ ;  /* 0x0000008e4040723c */ /* 0x000fe200000418ff */
[----:B------:R-:W-:Y:S07]  /*17100*/  LDSM.16.M88.4 R140, [R0] ;  /* 0x00000000008c783b */ /* 0x000fee0000000200 */
[-C--:B-1----:R-:W-:Y:S08]  /*17110*/  HMMA.16816.F32.BF16 R4, R144, R148.reuse, R4 ;  /* 0x000000949004723c */ /* 0x082ff00000041804 */
        /* <DEDUP_REMOVED lines=11> */
[-C--:B------:R-:W-:Y:S03]  /*171d0*/  HMMA.16816.F32.BF16 R44, R152, R162.reuse, R44 ;  /* 0x000000a2982c723c */ /* 0x080fe6000004182c */
[----:B--2---:R-:W-:Y:S05]  /*171e0*/  IMAD.IADD R0, R184, 0x1, R2 ;  /* 0x00000001b8007824 */ /* 0x004fea00078e0202 */
[C---:B------:R-:W-:Y:S01]  /*171f0*/  HMMA.16816.F32.BF16 R48, R144.reuse, R162, R48 ;  /* 0x000000a29030723c */ /* 0x040fe20000041830 */
[----:B------:R2:W4:Y:S07]  /*17200*/  LDSM.16.M88.4 R160, [R2+0x4800] ;  /* 0x0048000002a0783b */ /* 0x00052e0000000200 */
[-C--:B------:R-:W-:Y:S01]  /*17210*/  HMMA.16816.F32.BF16 R52, R144, R164.reuse, R52 ;  /* 0x000000a49034723c */ /* 0x080fe20000041834 */
[----:B------:R-:W-:Y:S07]  /*17220*/  LDSM.16.M88.4 R176, [R0+0x4000] ;  /* 0x0040000000b0783b */ /* 0x000fee0000000200 */
[C---:B------:R-:W-:Y:S01]  /*17230*/  HMMA.16816.F32.BF16 R56, R152.reuse, R164, R56 ;  /* 0x000000a49838723c */ /* 0x040fe20000041838 */
[----:B------:R-:W5:Y:S07]  /*17240*/  LDL.64 R164, [R1+0x58] ;  /* 0x0000580001a47983 */ /* 0x000f6e0000100a00 */
[-C--:B------:R-:W-:Y:S01]  /*17250*/  HMMA.16816.F32.BF16 R60, R152, R166.reuse, R60 ;  /* 0x000000a6983c723c */ /* 0x080fe2000004183c */
[----:B------:R-:W4:Y:S01]  /*17260*/  LDSM.16.M88.4 R152, [R180] ;  /* 0x00000000b498783b */ /* 0x000f220000000200 */
[----:B--2---:R-:W-:Y:S06]  /*17270*/  IMAD.U32 R2, RZ, RZ, UR35 ;  /* 0x00000023ff027e24 */ /* 0x004fec000f8e00ff */
[----:B------:R-:W-:Y:S01]  /*17280*/  HMMA.16816.F32.BF16 R64, R144, R166, R64 ;  /* 0x000000a69040723c */ /* 0x000fe20000041840 */
[----:B------:R-:W2:Y:S06]  /*17290*/  LDL.64 R166, [R1+0x50] ;  /* 0x0000500001a67983 */ /* 0x000eac0000100a00 */
[----:B------:R-:W4:Y:S01]  /*172a0*/  LDSM.16.M88.4 R180, [R180+0x2000] ;  /* 0x00200000b4b4783b */ /* 0x000f220000000200 */
[-C--:B-1----:R-:W-:Y:S07]  /*172b0*/  HMMA.16816.F32.BF16 R4, R140, R148.reuse, R4 ;  /* 0x000000948c04723c */ /* 0x082fee0000041804 */
[----:B------:R-:W1:Y:S01]  /*172c0*/  LDSM.16.M88.4 R144, [R0+0x4800] ;  /* 0x004800000090783b */ /* 0x000e620000000200 */
[C---:B---3--:R-:W-:Y:S08]  /*172d0*/  HMMA.16816.F32.BF16 R8, R156.reuse, R148, R8 ;  /* 0x000000949c08723c */ /* 0x048ff00000041808 */
[-C--:B------:R-:W-:Y:S08]  /*172e0*/  HMMA.16816.F32.BF16 R12, R156, R150.reuse, R12 ;  /* 0x000000969c0c723c */ /* 0x080ff0000004180c */
[C---:B------:R-:W-:Y:S01]  /*172f0*/  HMMA.16816.F32.BF16 R16, R140.reuse, R150, R16 ;  /* 0x000000968c10723c */ /* 0x040fe20000041810 */
[----:B------:R-:W3:Y:S07]  /*17300*/  LDL.64 R150, [R1+0x48] ;  /* 0x0000480001967983 */ /* 0x000eee0000100a00 */
[-C--:B----4-:R-:W-:Y:S08]  /*17310*/  HMMA.16816.F32.BF16 R20, R140, R160.reuse, R20 ;  /* 0x000000a08c14723c */ /* 0x090ff00000041814 */
[C---:B------:R-:W-:Y:S08]  /*17320*/  HMMA.16816.F32.BF16 R24, R156.reuse, R160, R24 ;  /* 0x000000a09c18723c */ /* 0x040ff00000041818 */
[-C--:B------:R-:W-:Y:S08]  /*17330*/  HMMA.16816.F32.BF16 R28, R156, R162.reuse, R28 ;  /* 0x000000a29c1c723c */ /* 0x080ff0000004181c */
[C---:B------:R-:W-:Y:S08]  /*17340*/  HMMA.16816.F32.BF16 R32, R140.reuse, R162, R32 ;  /* 0x000000a28c20723c */ /* 0x040ff00000041820 */
[-C--:B------:R-:W-:Y:S08]  /*17350*/  HMMA.16816.F32.BF16 R36, R140, R168.reuse, R36 ;  /* 0x000000a88c24723c */ /* 0x080ff00000041824 */
[C---:B------:R-:W-:Y:S08]  /*17360*/  HMMA.16816.F32.BF16 R40, R156.reuse, R168, R40 ;  /* 0x000000a89c28723c */ /* 0x040ff00000041828 */
[-C--:B------:R-:W-:Y:S08]  /*17370*/  HMMA.16816.F32.BF16 R44, R156, R170.reuse, R44 ;  /* 0x000000aa9c2c723c */ /* 0x080ff0000004182c */
[C---:B------:R-:W-:Y:S01]  /*17380*/  HMMA.16816.F32.BF16 R48, R140.reuse, R170, R48 ;  /* 0x000000aa8c30723c */ /* 0x040fe20000041830 */
[----:B------:R-:W4:Y:S07]  /*17390*/  LDL.64 R170, [R1+0x40] ;  /* 0x0000400001aa7983 */ /* 0x000f2e0000100a00 */
[-C--:B------:R-:W-:Y:S08]  /*173a0*/  HMMA.16816.F32.BF16 R52, R140, R172.reuse, R52 ;  /* 0x000000ac8c34723c */ /* 0x080ff00000041834 */
[C---:B------:R-:W-:Y:S08]  /*173b0*/  HMMA.16816.F32.BF16 R56, R156.reuse, R172, R56 ;  /* 0x000000ac9c38723c */ /* 0x040ff00000041838 */
[-C--:B------:R-:W-:Y:S08]  /*173c0*/  HMMA.16816.F32.BF16 R60, R156, R174.reuse, R60 ;  /* 0x000000ae9c3c723c */ /* 0x080ff0000004183c */
[----:B------:R-:W-:Y:S01]  /*173d0*/  HMMA.16816.F32.BF16 R64, R140, R174, R64 ;  /* 0x000000ae8c40723c */ /* 0x000fe20000041840 */
[----:B------:R-:W4:Y:S04]  /*173e0*/  LDL R175, [R1+0x24] ;  /* 0x0000240001af7983 */ /* 0x000f280000100800 */
[----:B------:R-:W1:Y:S03]  /*173f0*/  LDSM.16.M88.4 R140, [R0+0x5000] ;  /* 0x00500000008c783b */ /* 0x000e660000000200 */
[-C--:B------:R-:W-:Y:S08]  /*17400*/  HMMA.16816.F32.BF16 R4, R152, R176.reuse, R4 ;  /* 0x000000b09804723c */ /* 0x080ff00000041804 */
        /* <DEDUP_REMOVED lines=10> */
[C---:B------:R-:W-:Y:S04]  /*174b0*/  HMMA.16816.F32.BF16 R48, R152.reuse, R142, R48 ;  /* 0x0000008e9830723c */ /* 0x040fe80000041830 */
[C---:B-----5:R-:W-:Y:S01]  /*174c0*/  LOP3.LUT R2, R165.reuse, UR8, R2, 0x96, !PT ;  /* 0x00000008a5027c12 */ /* 0x060fe2000f8e9602 */
[----:B------:R-:W-:Y:S01]  /*174d0*/  UIADD3 UR8, UPT, UPT, UR34, 0x3c6ef372, URZ ;  /* 0x3c6ef37222087890 */ /* 0x000fe2000fffe0ff */
[----:B------:R-:W-:Y:S03]  /*174e0*/  LOP3.LUT R3, R165, UR30, R3, 0x96, !PT ;  /* 0x0000001ea5037c12 */ /* 0x000fe6000f8e9603 */
[----:B------:R-:W-:Y:S04]  /*174f0*/  IMAD.WIDE.U32 R144, R2, -0x326172a9, RZ ;  /* 0xcd9e8d5702907825 */ /* 0x000fe800078e00ff */
[----:B------:R-:W-:Y:S01]  /*17500*/  IMAD.WIDE.U32 R162, R3, -0x326172a9, RZ ;  /* 0xcd9e8d5703a27825 */ /* 0x000fe200078e00ff */
[----:B------:R-:W-:Y:S05]  /*17510*/  LOP3.LUT R2, R145, R132, RZ, 0x3c, !PT ;  /* 0x0000008491027212 */ /* 0x000fea00078e3cff */
[----:B------:R-:W-:Y:S01]  /*17520*/  IMAD.WIDE.U32 R156, R2, -0x2daee0ad, RZ ;  /* 0xd2511f53029c7825 */ /* 0x000fe200078e00ff */
[----:B--2---:R-:W-:Y:S01]  /*17530*/  LOP3.LUT R160, R164, UR9, R167, 0x96, !PT ;  /* 0x00000009a4a07c12 */ /* 0x004fe2000f8e96a7 */
[----:B------:R-:W-:Y:S04]  /*17540*/  UIADD3 UR9, UPT, UPT, UR35, -0x56f99767, URZ ;  /* 0xa906689923097890 */ /* 0x000fe8000fffe0ff */
[----:B------:R-:W-:Y:S05]  /*17550*/  IMAD.WIDE.U32 R160, R160, -0x326172a9, RZ ;  /* 0xcd9e8d57a0a07825 */ /* 0x000fea00078e00ff */
[----:B------:R-:W-:Y:S04]  /*17560*/  LOP3.LUT R149, R161, UR8, RZ, 0x3c, !PT ;  /* 0x00000008a1957c12 */ /* 0x000fe8000f8e3cff */
[----:B------:R-:W-:Y:S02]  /*17570*/  LOP3.LUT R162, R162, R149, RZ, 0x3c, !PT ;  /* 0x00000095a2a27212 */ /* 0x000fe400078e3cff */
[----:B---3--:R-:W-:Y:S05]  /*17580*/  LOP3.LUT R132, R150, UR15, R157, 0x96, !PT ;  /* 0x0000000f96847c12 */ /* 0x008fea000f8e969d */
[----:B------:R-:W-:Y:S04]  /*17590*/  IMAD.WIDE.U32 R150, R132, -0x326172a9, RZ ;  /* 0xcd9e8d5784967825 */ /* 0x000fe800078e00ff */
[----:B------:R-:W-:Y:S01]  /*175a0*/  IMAD.U32 R132, RZ, RZ, UR6 ;  /* 0x00000006ff847e24 */ /* 0x000fe2000f8e00ff */
[----:B----4-:R-:W-:Y:S04]  /*175b0*/  LOP3.LUT R158, R171, UR8, RZ, 0x3c, !PT ;  /* 0x00000008ab9e7c12 */ /* 0x010fe8000f8e3cff */
[----:B------:R-:W-:Y:S02]  /*175c0*/  LOP3.LUT R3, R144, R158, RZ, 0x3c, !PT ;  /* 0x0000009e90037212 */ /* 0x000fe400078e3cff */
[----:B------:R1:W2:Y:S01]  /*175d0*/  LDSM.16.M88.4 R144, [R0+0x5800] ;  /* 0x005800000090783b */ /* 0x0002a20000000200 */
[----:B------:R-:W-:Y:S04]  /*175e0*/  DEPBAR.LE SB0, 0x0 ;  /* 0x000080000000791a */ /* 0x000fe80000000000 */
[----:B------:R-:W-:Y:S01]  /*175f0*/  IMAD.WIDE.U32 R2, R3, -0x2daee0ad, RZ ;  /* 0xd2511f5303027825 */ /* 0x000fe200078e00ff */
[----:B------:R-:W-:Y:S04]  /*17600*/  BAR.SYNC.DEFER_BLOCKING 0x0 ;  /* 0x0000000000007b1d */ /* 0x000fe80000010000 */
[----:B------:R-:W-:Y:S05]  /*17610*/  LOP3.LUT R156, R156, UR11, R3, 0x96, !PT ;  /* 0x0000000b9c9c7c12 */ /* 0x000fea000f8e9603 */
[----:B------:R-:W-:Y:S05]  /*17620*/  IMAD.WIDE.U32 R156, R156, -0x326172a9, RZ ;  /* 0xcd9e8d579c9c7825 */ /* 0x000fea00078e00ff */
[----:B------:R-:W-:Y:S02]  /*17630*/  LOP3.LUT R150, R150, UR20, R157, 0x96, !PT ;  /* 0x0000001496967c12 */ /* 0x000fe4000f8e969d */
[----:B-1----:R-:W-:Y:S03]  /*17640*/  LOP3.LUT R0, R170, UR21, R151, 0x96, !PT ;  /* 0x00000015aa007c12 */ /* 0x002fe6000f8e9697 */
[----:B------:R-:W-:Y:S01]  /*17650*/  IMAD.WIDE.U32 R150, R150, -0x2daee0ad, RZ ;  /* 0xd2511f5396967825 */ /* 0x000fe200078e00ff */
[----:B------:R-:W-:Y:S03]  /*17660*/  LOP3.LUT R164, R163, R175, RZ, 0x3c, !PT ;  /* 0x000000afa3a47212 */ /* 0x000fe600078e3cff */
[----:B------:R-:W-:Y:S04]  /*17670*/  IMAD.WIDE.U32 R140, R0, -0x2daee0ad, RZ ;  /* 0xd2511f53008c7825 */ /* 0x000fe800078e00ff */
[----:B------:R-:W-:Y:S01]  /*17680*/  IMAD.WIDE.U32 R164, R164, -0x2daee0ad, RZ ;  /* 0xd2511f53a4a47825 */ /* 0x000fe200078e00ff */
[----:B------:R-:W-:Y:S02]  /*17690*/  LOP3.LUT R0, R140, UR9, R151, 0x96, !PT ;  /* 0x000000098c007c12 */ /* 0x000fe4000f8e9697 */
[----:B------:R-:W-:Y:S01]  /*176a0*/  SHF.L.U32 R140, R193, 0x1, RZ ;  /* 0x00000001c18c7819 */ /* 0x000fe200000006ff */
[----:B------:R-:W-:Y:S01]  /*176b0*/  IMAD.WIDE.U32 R162, R162, -0x2daee0ad, RZ ;  /* 0xd2511f53a2a27825 */ /* 0x000fe200078e00ff */
[----:B------:R-:W-:Y:S02]  /*176c0*/  LOP3.LUT R166, R166, UR26, R165, 0x96, !PT ;  /* 0x0000001aa6a67c12 */ /* 0x000fe4000f8e96a5 */
[----:B------:R-:W-:Y:S01]  /*176d0*/  LOP3.LUT R2, R2, UR10, R141, 0x96, !PT ;  /* 0x0000000a02027c12 */ /* 0x000fe2000f8e968d */
[-C--:B--2---:R-:W-:Y:S05]  /*176e0*/  HMMA.16816.F32.BF16 R52, R152, R144.reuse, R52 ;  /* 0x000000909834723c */ /* 0x084fea0000041834 */
[----:B------:R-:W-:Y:S01]  /*176f0*/  LOP3.LUT R164, R164, UR25, R163, 0x96, !PT ;  /* 0x00000019a4a47c12 */ /* 0x000fe2000f8e96a3 */
[----:B------:R-:W-:Y:S01]  /*17700*/  IMAD.WIDE.U32 R166, R166, -0x326172a9, RZ ;  /* 0xcd9e8d57a6a67825 */ /* 0x000fe200078e00ff */
[----:B------:R-:W-:Y:S01]  /*17710*/  LOP3.LUT R141, R140, 0x6, RZ, 0xc0, !PT ;  /* 0x000000068c8d7812 */ /* 0x000fe200078ec0ff */
[C---:B------:R-:W-:Y:S04]  /*17720*/  HMMA.16816.F32.BF16 R56, R180.reuse, R144, R56 ;  /* 0x00000090b438723c */ /* 0x040fe80000041838 */
[----:B------:R-:W-:Y:S01]  /*17730*/  LOP3.LUT R168, R160, UR21, R167, 0x96, !PT ;  /* 0x00000015a0a87c12 */ /* 0x000fe2000f8e96a7 */
[----:B------:R-:W-:Y:S03]  /*17740*/  IMAD.WIDE.U32 R164, R164, -0x326172a9, RZ ;  /* 0xcd9e8d57a4a47825 */ /* 0x000fe600078e00ff */
[-C--:B------:R-:W-:Y:S03]  /*17750*/  HMMA.16816.F32.BF16 R60, R180, R146.reuse, R60 ;  /* 0x00000092b43c723c */ /* 0x080fe6000004183c */
[----:B------:R-:W-:Y:S01]  /*17760*/  LOP3.LUT R3, R166, UR20, R165, 0x96, !PT ;  /* 0x00000014a6037c12 */ /* 0x000fe2000f8e96a5 */
[----:B------:R-:W-:Y:S04]  /*17770*/  IMAD.WIDE.U32 R166, R0, -0x326172a9, RZ ;  /* 0xcd9e8d5700a67825 */ /* 0x000fe800078e00ff */
[----:B------:R-:W-:Y:S01]  /*17780*/  IMAD.WIDE.U32 R168, R168, -0x2daee0ad, RZ ;  /* 0xd2511f53a8a87825 */ /* 0x000fe200078e00ff */
[C---:B------:R-:W-:Y:S01]  /*17790*/  PRMT R174, R166.reuse, 0x7771, RZ ;  /* 0x00007771a6ae7816 */ /* 0x040fe200000000ff */
[----:B------:R1:W-:Y:S01]  /*177a0*/  STL [R1+0x70], R166 ;  /* 0x000070a601007387 */ /* 0x0003e20000100800 */
[----:B------:R-:W-:Y:S01]  /*177b0*/  PRMT R173, R166, 0x7772, RZ ;  /* 0x00007772a6ad7816 */ /* 0x000fe200000000ff */
[----:B------:R-:W-:Y:S01]  /*177c0*/  IMAD.WIDE.U32 R142, R3, -0x2daee0ad, RZ ;  /* 0xd2511f53038e7825 */ /* 0x000fe200078e00ff */
[----:B------:R-:W-:Y:S01]  /*177d0*/  LOP3.LUT R162, R162, UR24, R169, 0x96, !PT ;  /* 0x00000018a2a27c12 */ /* 0x000fe2000f8e96a9 */
[----:B------:R-:W-:Y:S04]  /*177e0*/  HMMA.16816.F32.BF16 R64, R152, R146, R64 ;  /* 0x000000929840723c */ /* 0x000fe80000041840 */
[----:B------:R-:W-:Y:S01]  /*177f0*/  LOP3.LUT R139, R168, UR23, R143, 0x96, !PT ;  /* 0x00000017a88b7c12 */ /* 0x000fe2000f8e968f */
[----:B------:R-:W-:Y:S01]  /*17800*/  IMAD R3, R132, 0x40, R141 ;  /* 0x0000004084037824 */ /* 0x000fe200078e028d */
[----:B------:R-:W-:Y:S01]  /*17810*/  PRMT R172, R166, 0x7773, RZ ;  /* 0x00007773a6ac7816 */ /* 0x000fe200000000ff */
[----:B------:R-:W-:Y:S03]  /*17820*/  IMAD.WIDE.U32 R162, R162, -0x326172a9, RZ ;  /* 0xcd9e8d57a2a27825 */ /* 0x000fe600078e00ff */
[----:B------:R-:W-:Y:S01]  /*17830*/  IADD3 R157, PT, PT, R3, 0x11, RZ ;  /* 0x00000011039d7810 */ /* 0x000fe20007ffe0ff */
[----:B------:R-:W-:Y:S01]  /*17840*/  IMAD.WIDE.U32 R176, R139, -0x326172a9, RZ ;  /* 0xcd9e8d578bb07825 */ /* 0x000fe200078e00ff */
[----:B------:R-:W-:Y:S02]  /*17850*/  LOP3.LUT R132, R164, UR17, R163, 0x96, !PT ;  /* 0x00000011a4847c12 */ /* 0x000fe4000f8e96a3 */
[----:B------:R-:W-:Y:S01]  /*17860*/  I2FP.F32.U32 R157, R157 ;  /* 0x0000009d009d7245 */ /* 0x000fe20000201000 */
[C---:B------:R-:W-:Y:S01]  /*17870*/  VIADD R148, R3.reuse, 0x1 ;  /* 0x0000000103947836 */ /* 0x040fe20000000000 */
[----:B------:R-:W-:Y:S01]  /*17880*/  LOP3.LUT R139, R162, UR16, R177, 0x96, !PT ;  /* 0x00000010a28b7c12 */ /* 0x000fe2000f8e96b1 */
[----:B------:R1:W-:Y:S01]  /*17890*/  STL.64 [R1+0x78], R176 ;  /* 0x000078b001007387 */ /* 0x0003e20000100a00 */
[----:B------:R-:W-:Y:S01]  /*178a0*/  IMAD.WIDE.U32 R170, R2, -0x326172a9, RZ ;  /* 0xcd9e8d5702aa7825 */ /* 0x000fe200078e00ff */
[----:B------:R-:W-:Y:S02]  /*178b0*/  I2FP.F32.U32 R2, R3 ;  /* 0x0000000300027245 */ /* 0x000fe40000201000 */
[----:B------:R-:W-:Y:S01]  /*178c0*/  I2FP.F32.U32 R148, R148 ;  /* 0x0000009400947245 */ /* 0x000fe20000201000 */
[C---:B------:R-:W-:Y:S01]  /*178d0*/  VIADD R144, R3.reuse, 0x8 ;  /* 0x0000000803907836 */ /* 0x040fe20000000000 */
[----:B------:R-:W-:Y:S01]  /*178e0*/  LOP3.LUT R0, R156, UR17, R171, 0x96, !PT ;  /* 0x000000119c007c12 */ /* 0x000fe2000f8e96ab */
[C---:B------:R-:W-:Y:S01]  /*178f0*/  VIADD R145, R3.reuse, 0x9 ;  /* 0x0000000903917836 */ /* 0x040fe20000000000 */
[----:B------:R-:W-:Y:S01]  /*17900*/  LOP3.LUT R159, R170, UR16, R167, 0x96, !PT ;  /* 0x00000010aa9f7c12 */ /* 0x000fe2000f8e96a7 */
[C---:B------:R-:W-:Y:S01]  /*17910*/  FFMA.FTZ R4, R2.reuse, UR12, R4 ;  /* 0x0000000c02047c23 */ /* 0x040fe20008010004 */
[----:B------:R-:W-:Y:S01]  /*17920*/  I2FP.F32.U32 R144, R144 ;  /* 0x0000009000907245 */ /* 0x000fe20000201000 */
[C---:B------:R-:W-:Y:S01]  /*17930*/  FFMA.FTZ R6, R2.reuse, UR12, R6 ;  /* 0x0000000c02067c23 */ /* 0x040fe20008010006 */
[C---:B------:R-:W-:Y:S01]  /*17940*/  FFMA.FTZ R8, R2.reuse, UR12, R8 ;  /* 0x0000000c02087c23 */ /* 0x040fe20008010008 */
[----:B------:R-:W-:Y:S01]  /*17950*/  FFMA.FTZ R10, R2, UR12, R10 ;  /* 0x0000000c020a7c23 */ /* 0x000fe2000801000a */
[----:B------:R-:W-:Y:S01]  /*17960*/  I2FP.F32.U32 R2, R145 ;  /* 0x0000009100027245 */ /* 0x000fe20000201000 */
[C---:B------:R-:W-:Y:S02]  /*17970*/  VIADD R163, R3.reuse, 0x10 ;  /* 0x0000001003a37836 */ /* 0x040fe40000000000 */
[C---:B------:R-:W-:Y:S01]  /*17980*/  FFMA.FTZ R5, R148.reuse, UR12, R5 ;  /* 0x0000000c94057c23 */ /* 0x040fe20008010005 */
[C---:B------:R-:W-:Y:S02]  /*17990*/  VIADD R156, R3.reuse, 0x18 ;  /* 0x00000018039c7836 */ /* 0x040fe40000000000 */
[C---:B------:R-:W-:Y:S01]  /*179a0*/  FFMA.FTZ R7, R148.reuse, UR12, R7 ;  /* 0x0000000c94077c23 */ /* 0x040fe20008010007 */
[C---:B------:R-:W-:Y:S01]  /*179b0*/  VIADD R153, R3.reuse, 0x19 ;  /* 0x0000001903997836 */ /* 0x040fe20000000000 */
[----:B------:R-:W-:Y:S01]  /*179c0*/  I2FP.F32.U32 R163, R163 ;  /* 0x000000a300a37245 */ /* 0x000fe20000201000 */
[C---:B------:R-:W-:Y:S01]  /*179d0*/  FFMA.FTZ R9, R148.reuse, UR12, R9 ;  /* 0x0000000c94097c23 */ /* 0x040fe20008010009 */
[----:B------:R-:W-:Y:S01]  /*179e0*/  I2FP.F32.U32 R156, R156 ;  /* 0x0000009c009c7245 */ /* 0x000fe20000201000 */
[----:B------:R-:W-:Y:S01]  /*179f0*/  FFMA.FTZ R11, R148, UR12, R11 ;  /* 0x0000000c940b7c23 */ /* 0x000fe2000801000b */
[----:B------:R-:W-:Y:S01]  /*17a00*/  I2FP.F32.U32 R153, R153 ;  /* 0x0000009900997245 */ /* 0x000fe20000201000 */
[C---:B------:R-:W-:Y:S01]  /*17a10*/  FFMA.FTZ R12, R144.reuse, UR12, R12 ;  /* 0x0000000c900c7c23 */ /* 0x040fe2000801000c */
[C---:B------:R-:W-:Y:S01]  /*17a20*/  FFMA.FTZ R14, R144.reuse, UR12, R14 ;  /* 0x0000000c900e7c23 */ /* 0x040fe2000801000e */
[C---:B------:R-:W-:Y:S01]  /*17a30*/  FFMA.FTZ R16, R144.reuse, UR12, R16 ;  /* 0x0000000c90107c23 */ /* 0x040fe20008010010 */
[----:B------:R-:W-:Y:S01]  /*17a40*/  FFMA.FTZ R18, R144, UR12, R18 ;  /* 0x0000000c90127c23 */ /* 0x000fe20008010012 */
[C---:B------:R-:W-:Y:S01]  /*17a50*/  IADD3 R144, PT, PT, R3.reuse, 0x29, RZ ;  /* 0x0000002903907810 */ /* 0x040fe20007ffe0ff */
[C---:B------:R-:W-:Y:S02]  /*17a60*/  VIADD R147, R3.reuse, 0x20 ;  /* 0x0000002003937836 */ /* 0x040fe40000000000 */
[----:B------:R-:W-:Y:S01]  /*17a70*/  FFMA.FTZ R17, R2, UR12, R17 ;  /* 0x0000000c02117c23 */ /* 0x000fe20008010011 */
[C---:B------:R-:W-:Y:S01]  /*17a80*/  VIADD R146, R3.reuse, 0x21 ;  /* 0x0000002103927836 */ /* 0x040fe20000000000 */
[----:B------:R-:W-:Y:S01]  /*17a90*/  I2FP.F32.U32 R144, R144 ;  /* 0x0000009000907245 */ /* 0x000fe20000201000 */
        /* <DEDUP_REMOVED lines=8> */
[----:B------:R-:W-:Y:S01]  /*17b20*/  VIADD R155, R3, 0x39 ;  /* 0x00000039039b7836 */ /* 0x000fe20000000000 */
[----:B------:R-:W-:Y:S01]  /*17b30*/  FMNMX3.FTZ R3, R133, R4, R5, !PT ;  /* 0x0000000485037276 */ /* 0x000fe20007810005 */
[----:B------:R-:W-:Y:S01]  /*17b40*/  FFMA.FTZ R20, R163, UR12, R20 ;  /* 0x0000000ca3147c23 */ /* 0x000fe20008010014 */
[----:B------:R-:W-:Y:S01]  /*17b50*/  I2FP.F32.U32 R152, R152 ;  /* 0x0000009800987245 */ /* 0x000fe20000201000 */
[----:B------:R-:W-:Y:S01]  /*17b60*/  FFMA.FTZ R21, R157, UR12, R21 ;  /* 0x0000000c9d157c23 */ /* 0x000fe20008010015 */
        /* <DEDUP_REMOVED lines=10> */
[----:B------:R-:W-:Y:S01]  /*17c10*/  FFMA.FTZ R49, R144, UR12, R49 ;  /* 0x0000000c90317c23 */ /* 0x000fe20008010031 */
[----:B------:R-:W-:Y:S01]  /*17c20*/  FFMA.FTZ R52, R148, UR12, R52 ;  /* 0x0000000c94347c23 */ /* 0x000fe20008010034 */
[----:B------:R-:W-:Y:S01]  /*17c30*/  FMNMX3.FTZ R3, R3, R36, R37, !PT ;  /* 0x0000002403037276 */ /* 0x000fe20007810025 */
[----:B------:R-:W-:Y:S01]  /*17c40*/  FFMA.FTZ R53, R152, UR12, R53 ;  /* 0x0000000c98357c23 */ /* 0x000fe20008010035 */
[----:B------:R-:W-:Y:S01]  /*17c50*/  FFMA.FTZ R64, R154, UR12, R64 ;  /* 0x0000000c9a407c23 */ /* 0x000fe20008010040 */
[----:B------:R-:W-:Y:S01]  /*17c60*/  FFMA.FTZ R65, R155, UR12, R65 ;  /* 0x0000000c9b417c23 */ /* 0x000fe20008010041 */
[----:B------:R-:W-:Y:S01]  /*17c70*/  FMNMX3.FTZ R3, R3, R48, R49, !PT ;  /* 0x0000003003037276 */ /* 0x000fe20007810031 */
[C---:B------:R-:W-:Y:S01]  /*17c80*/  FFMA.FTZ R13, R2.reuse, UR12, R13 ;  /* 0x0000000c020d7c23 */ /* 0x040fe2000801000d */
[C---:B------:R-:W-:Y:S01]  /*17c90*/  FFMA.FTZ R15, R2.reuse, UR12, R15 ;  /* 0x0000000c020f7c23 */ /* 0x040fe2000801000f */
[----:B------:R-:W-:Y:S01]  /*17ca0*/  FFMA.FTZ R19, R2, UR12, R19 ;  /* 0x0000000c02137c23 */ /* 0x000fe20008010013 */
[----:B------:R-:W-:Y:S04]  /*17cb0*/  FMNMX3.FTZ R3, R3, R52, R53, !PT ;  /* 0x0000003403037276 */ /* 0x000fe80007810035 */
[----:B------:R-:W-:Y:S01]  /*17cc0*/  FMNMX3.FTZ R162, R3, R64, R65, !PT ;  /* 0x0000004003a27276 */ /* 0x000fe20007810041 */
[----:B-1----:R-:W-:Y:S06]  /*17cd0*/  BRA.U.ANY UP0, `(.L_x_1332) ;  /* 0xffffffe9007c7547 */ /* 0x002fec000b93ffff */
.L_x_1331:
[----:B------:R-:W-:Y:S01]  /*17ce0*/  FMNMX3.FTZ R143, R134, R6, R7, !PT ;  /* 0x00000006868f7276 */ /* 0x000fe20007810007 */
[----:B------:R-:W-:Y:S01]  /*17cf0*/  STL [R1+0xb0], R235 ;  /* 0x0000b0eb01007387 */ /* 0x000fe20000100800 */
[----:B-1----:R-:W-:Y:S01]  /*17d00*/  FMNMX3.FTZ R3, R135, R8, R9, !PT ;  /* 0x0000000887037276 */ /* 0x002fe20007810009 */
[----:B------:R-:W-:Y:S01]  /*17d10*/  FFMA.FTZ R22, R163, UR12, R22 ;  /* 0x0000000ca3167c23 */ /* 0x000fe20008010016 */
[----:B------:R-:W-:Y:S01]  /*17d20*/  FMNMX3.FTZ R143, R143, R18, R19, !PT ;  /* 0x000000128f8f7276 */ /* 0x000fe20007810013 */
[----:B------:R-:W-:Y:S01]  /*17d30*/  STL [R1+0xac], R240 ;  /* 0x0000acf001007387 */ /* 0x000fe20000100800 */
[----:B------:R-:W-:Y:S01]  /*17d40*/  FMNMX3.FTZ R3, R3, R12, R13, !PT ;  /* 0x0000000c03037276 */ /* 0x000fe2000781000d */
[C---:B------:R-:W-:Y:S01]  /*17d50*/  FFMA.FTZ R23, R157.reuse, UR12, R23 ;  /* 0x0000000c9d177c23 */ /* 0x040fe20008010017 */
[----:B------:R-:W-:Y:S01]  /*17d60*/  FMNMX3.FTZ R151, R136, R10, R11, !PT ;  /* 0x0000000a88977276 */ /* 0x000fe2000781000b */
[----:B------:R-:W-:Y:S01]  /*17d70*/  STL [R1+0xa8], R225 ;  /* 0x0000a8e101007387 */ /* 0x000fe20000100800 */
[----:B------:R-:W-:Y:S01]  /*17d80*/  FFMA.FTZ R25, R157, UR12, R25 ;  /* 0x0000000c9d197c23 */ /* 0x000fe20008010019 */
[----:B------:R-:W-:Y:S01]  /*17d90*/  FFMA.FTZ R24, R163, UR12, R24 ;  /* 0x0000000ca3187c23 */ /* 0x000fe20008010018 */
[----:B------:R-:W-:Y:S01]  /*17da0*/  FMNMX3.FTZ R143, R143, R22, R23, !PT ;  /* 0x000000168f8f7276 */ /* 0x000fe20007810017 */
[----:B------:R-:W-:Y:S01]  /*17db0*/  STL [R1+0xa4], R201 ;  /* 0x0000a4c901007387 */ /* 0x000fe20000100800 */
[C---:B------:R-:W-:Y:S01]  /*17dc0*/  FFMA.FTZ R34, R156.reuse, UR12, R34 ;  /* 0x0000000c9c227c23 */ /* 0x040fe20008010022 */
[----:B------:R-:W-:Y:S01]  /*17dd0*/  FFMA.FTZ R35, R153, UR12, R35 ;  /* 0x0000000c99237c23 */ /* 0x000fe20008010023 */
        /* <DEDUP_REMOVED lines=13> */
[----:B------:R1:W-:Y:S01]  /*17eb0*/  STL [R1+0x94], R196 ;  /* 0x000094c401007387 */ /* 0x0003e20000100800 */
[----:B------:R-:W-:Y:S01]  /*17ec0*/  FFMA.FTZ R40, R147, UR12, R40 ;  /* 0x0000000c93287c23 */ /* 0x000fe20008010028 */
[----:B------:R-:W-:Y:S01]  /*17ed0*/  FFMA.FTZ R50, R145, UR12, R50 ;  /* 0x0000000c91327c23 */ /* 0x000fe20008010032 */
[C---:B------:R-:W-:Y:S01]  /*17ee0*/  FFMA.FTZ R51, R144.reuse, UR12, R51 ;  /* 0x0000000c90337c23 */ /* 0x040fe20008010033 */
[----:B------:R-:W-:Y:S01]  /*17ef0*/  STL [R1+0x90], R194 ;  /* 0x000090c201007387 */ /* 0x000fe20000100800 */
[----:B------:R-:W-:Y:S01]  /*17f00*/  FFMA.FTZ R26, R163, UR12, R26 ;  /* 0x0000000ca31a7c23 */ /* 0x000fe2000801001a */
[----:B------:R-:W-:Y:S01]  /*17f10*/  FMNMX3.FTZ R3, R3, R40, R41, !PT ;  /* 0x0000002803037276 */ /* 0x000fe20007810029 */
[----:B------:R-:W-:Y:S01]  /*17f20*/  FFMA.FTZ R44, R145, UR12, R44 ;  /* 0x0000000c912c7c23 */ /* 0x000fe2000801002c */
[----:B------:R-:W-:Y:S01]  /*17f30*/  FMNMX3.FTZ R143, R143, R50, R51, !PT ;  /* 0x000000328f8f7276 */ /* 0x000fe20007810033 */
[----:B------:R-:W-:Y:S01]  /*17f40*/  STL [R1+0x8c], R192 ;  /* 0x00008cc001007387 */ /* 0x000fe20000100800 */
[----:B------:R-:W-:Y:S01]  /*17f50*/  FFMA.FTZ R45, R144, UR12, R45 ;  /* 0x0000000c902d7c23 */ /* 0x000fe2000801002d */
[----:B------:R-:W-:Y:S01]  /*17f60*/  FFMA.FTZ R55, R152, UR12, R55 ;  /* 0x0000000c98377c23 */ /* 0x000fe20008010037 */
[----:B------:R-:W-:Y:S01]  /*17f70*/  FFMA.FTZ R54, R148, UR12, R54 ;  /* 0x0000000c94367c23 */ /* 0x000fe20008010036 */
[----:B------:R-:W-:Y:S01]  /*17f80*/  STL [R1+0x88], R191 ;  /* 0x000088bf01007387 */ /* 0x000fe20000100800 */
[----:B------:R-:W-:Y:S01]  /*17f90*/  FFMA.FTZ R30, R156, UR12, R30 ;  /* 0x0000000c9c1e7c23 */ /* 0x000fe2000801001e */
[----:B------:R-:W-:Y:S01]  /*17fa0*/  FMNMX3.FTZ R3, R3, R44, R45, !PT ;  /* 0x0000002c03037276 */ /* 0x000fe2000781002d */
[----:B------:R-:W-:Y:S01]  /*17fb0*/  FFMA.FTZ R31, R153, UR12, R31 ;  /* 0x0000000c991f7c23 */ /* 0x000fe2000801001f */
[----:B------:R-:W-:Y:S01]  /*17fc0*/  FMNMX3.FTZ R143, R143, R54, R55, !PT ;  /* 0x000000368f8f7276 */ /* 0x000fe20007810037 */
[----:B------:R2:W-:Y:S01]  /*17fd0*/  STL.64 [R1+0x80], R140 ;  /* 0x0000808c01007387 */ /* 0x0005e20000100a00 */
[----:B------:R-:W-:Y:S01]  /*17fe0*/  FFMA.FTZ R56, R148, UR12, R56 ;  /* 0x0000000c94387c23 */ /* 0x000fe20008010038 */
[----:B------:R-:W-:Y:S01]  /*17ff0*/  FFMA.FTZ R57, R152, UR12, R57 ;  /* 0x0000000c98397c23 */ /* 0x000fe20008010039 */
[----:B------:R-:W-:Y:S01]  /*18000*/  FFMA.FTZ R66, R154, UR12, R66 ;  /* 0x0000000c9a427c23 */ /* 0x000fe20008010042 */
[----:B------:R-:W-:Y:S01]  /*18010*/  FFMA.FTZ R67, R155, UR12, R67 ;  /* 0x0000000c9b437c23 */ /* 0x000fe20008010043 */
[----:B------:R-:W-:Y:S01]  /*18020*/  FFMA.FTZ R42, R147, UR12, R42 ;  /* 0x0000000c932a7c23 */ /* 0x000fe2000801002a */
[----:B------:R-:W3:Y:S01]  /*18030*/  SHFL.BFLY PT, R2, R162, 0x2, 0x1f ;  /* 0x0c401f00a2027f89 */ /* 0x000ee200000e0000 */
[----:B------:R-:W-:Y:S01]  /*18040*/  FMNMX3.FTZ R3, R3, R56, R57, !PT ;  /* 0x0000003803037276 */ /* 0x000fe20007810039 */
[----:B------:R-:W4:Y:S01]  /*18050*/  LDC R164, c[0x0][0x448] ;  /* 0x00011200ffa47b82 */ /* 0x000f220000000800 */
[----:B------:R-:W-:Y:S01]  /*18060*/  FMNMX3.FTZ R143, R143, R66, R67, !PT ;  /* 0x000000428f8f7276 */ /* 0x000fe20007810043 */
[----:B------:R-:W-:Y:S01]  /*18070*/  FFMA.FTZ R43, R146, UR12, R43 ;  /* 0x0000000c922b7c23 */ /* 0x000fe2000801002b */
[----:B-1----:R-:W-:Y:S01]  /*18080*/  LOP3.LUT R196, R139, 0xff, RZ, 0xc0, !PT ;  /* 0x000000ff8bc47812 */ /* 0x002fe200078ec0ff */
[----:B------:R-:W-:Y:S02]  /*18090*/  IMAD.MOV.U32 R177, RZ, RZ, R175 ;  /* 0x000000ffffb17224 */ /* 0x000fe400078e00af */
[----:B------:R-:W-:Y:S01]  /*180a0*/  FFMA.FTZ R60, R154, UR12, R60 ;  /* 0x0000000c9a3c7c23 */ /* 0x000fe2000801003c */
[----:B------:R-:W-:Y:S01]  /*180b0*/  IMAD.WIDE.U32 R146, R0, -0x2daee0ad, RZ ;  /* 0xd2511f5300927825 */ /* 0x000fe200078e00ff */
[----:B------:R-:W-:Y:S01]  /*180c0*/  ISETP.LE.U32.AND P3, PT, R196, UR13, PT ;  /* 0x0000000dc4007c0c */ /* 0x000fe2000bf63070 */
[----:B------:R-:W1:Y:S02]  /*180d0*/  SHFL.BFLY PT, R156, R143, 0x2, 0x1f ;  /* 0x0c401f008f9c7f89 */ /* 0x000e6400000e0000 */
[----:B------:R-:W-:Y:S01]  /*180e0*/  FFMA.FTZ R61, R155, UR12, R61 ;  /* 0x0000000c9b3d7c23 */ /* 0x000fe2000801003d */
[----:B------:R-:W-:Y:S01]  /*180f0*/  FFMA.FTZ R46, R145, UR12, R46 ;  /* 0x0000000c912e7c23 */ /* 0x000fe2000801002e */
[----:B------:R-:W-:Y:S01]  /*18100*/  LOP3.LUT R145, R159, 0xffff, RZ, 0xc0, !PT ;  /* 0x0000ffff9f917812 */ /* 0x000fe200078ec0ff */
[----:B------:R-:W-:Y:S01]  /*18110*/  FFMA.FTZ R47, R144, UR12, R47 ;  /* 0x0000000c902f7c23 */ /* 0x000fe2000801002f */
[----:B------:R-:W-:Y:S01]  /*18120*/  FFMA.FTZ R58, R148, UR12, R58 ;  /* 0x0000000c943a7c23 */ /* 0x000fe2000801003a */
[----:B------:R-:W-:Y:S01]  /*18130*/  FMNMX3.FTZ R3, R3, R60, R61, !PT ;  /* 0x0000003c03037276 */ /* 0x000fe2000781003d */
[----:B------:R-:W-:Y:S01]  /*18140*/  FFMA.FTZ R59, R152, UR12, R59 ;  /* 0x0000000c983b7c23 */ /* 0x000fe2000801003b */
[----:B------:R-:W-:Y:S01]  /*18150*/  SHF.R.U32.HI R249, RZ, 0x8, R145 ;  /* 0x00000008fff97819 */ /* 0x000fe20000011691 */
[----:B------:R-:W-:Y:S01]  /*18160*/  FFMA.FTZ R62, R154, UR12, R62 ;  /* 0x0000000c9a3e7c23 */ /* 0x000fe2000801003e */
[----:B------:R-:W-:Y:S01]  /*18170*/  FFMA.FTZ R63, R155, UR12, R63 ;  /* 0x0000000c9b3f7c23 */ /* 0x000fe2000801003f */
[----:B--2---:R-:W2:Y:S01]  /*18180*/  LDL.LU.64 R140, [R1+0x78] ;  /* 0x00007800018c7983 */ /* 0x004ea20000300a00 */
[----:B------:R-:W-:Y:S01]  /*18190*/  UIADD3 UR8, UPT, UPT, UR35, 0x646e171e, URZ ;  /* 0x646e171e23087890 */ /* 0x000fe2000fffe0ff */
[----:B------:R-:W-:Y:S01]  /*181a0*/  IMAD.MOV.U32 R165, RZ, RZ, R146 ;  /* 0x000000ffffa57224 */ /* 0x000fe200078e0092 */
[----:B---3--:R-:W-:Y:S01]  /*181b0*/  FMNMX.FTZ R2, R162, R2, !PT ;  /* 0x00000002a2027209 */ /* 0x008fe20007810000 */
[----:B------:R-:W-:Y:S01]  /*181c0*/  IMAD.WIDE.U32 R162, R132, -0x2daee0ad, RZ ;  /* 0xd2511f5384a27825 */ /* 0x000fe200078e00ff */
[----:B------:R-:W-:Y:S01]  /*181d0*/  FMNMX3.FTZ R132, R151, R14, R15, !PT ;  /* 0x0000000e97847276 */ /* 0x000fe2000781000f */
[----:B------:R-:W3:Y:S01]  /*181e0*/  LDL.64 R182, [R1+0x58] ;  /* 0x0000580001b67983 */ /* 0x000ee20000100a00 */
[----:B------:R-:W-:Y:S01]  /*181f0*/  LOP3.LUT R175, R150, UR8, R147, 0x96, !PT ;  /* 0x0000000896af7c12 */ /* 0x000fe2000f8e9693 */
[----:B----4-:R-:W-:Y:S01]  /*18200*/  IMAD.SHL.U32 R164, R164, 0x8, RZ ;  /* 0x00000008a4a47824 */ /* 0x010fe200078e00ff */
[----:B------:R-:W-:Y:S01]  /*18210*/  FMNMX3.FTZ R132, R132, R26, R27, !PT ;  /* 0x0000001a84847276 */ /* 0x000fe2000781001b */
[----:B------:R-:W-:Y:S01]  /*18220*/  IMAD.MOV.U32 R171, RZ, RZ, R162 ;  /* 0x000000ffffab7224 */ /* 0x000fe200078e00a2 */
[----:B------:R-:W-:Y:S01]  /*18230*/  PRMT R168, R162, 0x7771, RZ ;  /* 0x00007771a2a87816 */ /* 0x000fe200000000ff */
[----:B------:R4:W4:Y:S01]  /*18240*/  LDL.S16 R180, [R1+0x1c] ;  /* 0x00001c0001b47983 */ /* 0x0009220000100600 */
[----:B------:R-:W-:Y:S01]  /*18250*/  FMNMX3.FTZ R132, R132, R30, R31, !PT ;  /* 0x0000001e84847276 */ /* 0x000fe2000781001f */
[----:B------:R-:W-:Y:S01]  /*18260*/  UIADD3 UR22, UPT, UPT, UR35, 0x646e171e, URZ ;  /* 0x646e171e23167890 */ /* 0x000fe2000fffe0ff */
[----:B-1----:R-:W-:Y:S01]  /*18270*/  FMNMX.FTZ R143, R143, R156, !PT ;  /* 0x0000009c8f8f7209 */ /* 0x002fe20007810000 */
[----:B------:R-:W1:Y:S01]  /*18280*/  SHFL.BFLY PT, R157, R2, 0x1, 0x1f ;  /* 0x0c201f00029d7f89 */ /* 0x000e6200000e0000 */
[----:B------:R-:W-:Y:S01]  /*18290*/  FMNMX3.FTZ R132, R132, R42, R43, !PT ;  /* 0x0000002a84847276 */ /* 0x000fe2000781002b */
[----:B------:R-:W-:Y:S01]  /*182a0*/  UIADD3 UR30, UPT, UPT, UR30, 0x1, URZ ;  /* 0x000000011e1e7890 */ /* 0x000fe2000fffe0ff */
[----:B------:R-:W-:Y:S05]  /*182b0*/  PRMT R170, R162, 0x7772, RZ ;  /* 0x00007772a2aa7816 */ /* 0x000fea00000000ff */
[----:B------:R-:W4:Y:S01]  /*182c0*/  LDL.64 R178, [R1+0x50] ;  /* 0x0000500001b27983 */ /* 0x000f220000100a00 */
[----:B------:R-:W-:Y:S01]  /*182d0*/  FMNMX3.FTZ R132, R132, R46, R47, !PT ;  /* 0x0000002e84847276 */ /* 0x000fe2000781002f */
[----:B------:R-:W-:Y:S01]  /*182e0*/  UISETP.NE.AND UP0, UPT, UR6, URZ, UPT ;  /* 0x000000ff0600728c */ /* 0x000fe2000bf05270 */
[----:B------:R-:W-:Y:S01]  /*182f0*/  LOP3.LUT R181, R142, UR22, R163, 0x96, !PT ;  /* 0x000000168eb57c12 */ /* 0x000fe2000f8e96a3 */
[----:B------:R-:W-:Y:S01]  /*18300*/  UIADD3 UR6, UPT, UPT, UR6, -0x1, URZ ;  /* 0xffffffff06067890 */ /* 0x000fe2000fffe0ff */
[----:B------:R-:W-:Y:S01]  /*18310*/  FMNMX3.FTZ R142, R132, R58, R59, !PT ;  /* 0x0000003a848e7276 */ /* 0x000fe2000781003b */
[----:B------:R-:W1:Y:S01]  /*18320*/  SHFL.BFLY PT, R151, R3, 0x2, 0x1f ;  /* 0x0c401f0003977f89 */ /* 0x000e6200000e0000 */
[----:B------:R-:W-:Y:S02]  /*18330*/  PRMT R169, R162, 0x7773, RZ ;  /* 0x00007773a2a97816 */ /* 0x000fe400000000ff */
[C---:B------:R-:W-:Y:S05]  /*18340*/  PRMT R163, R146.reuse, 0x7771, RZ ;  /* 0x0000777192a37816 */ /* 0x040fea00000000ff */
[----:B------:R-:W4:Y:S01]  /*18350*/  LDL R176, [R1+0x20] ;  /* 0x0000200001b07983 */ /* 0x000f220000100800 */
[----:B------:R-:W-:Y:S02]  /*18360*/  PRMT R156, R146, 0x7773, RZ ;  /* 0x00007773929c7816 */ /* 0x000fe400000000ff */
[----:B------:R-:W-:Y:S02]  /*18370*/  LOP3.LUT R162, R175, 0xffff, RZ, 0xc0, !PT ;  /* 0x0000ffffafa27812 */ /* 0x000fe400078ec0ff */
[----:B------:R-:W-:Y:S02]  /*18380*/  LOP3.LUT R171, R171, 0xff, RZ, 0xc0, !PT ;  /* 0x000000ffabab7812 */ /* 0x000fe400078ec0ff */
[----:B------:R-:W-:Y:S02]  /*18390*/  SHF.R.U32.HI R162, RZ, 0x8, R162 ;  /* 0x00000008ffa27819 */ /* 0x000fe400000116a2 */
[----:B------:R-:W-:Y:S02]  /*183a0*/  LOP3.LUT R165, R165, 0xff, RZ, 0xc0, !PT ;  /* 0x000000ffa5a57812 */ /* 0x000fe400078ec0ff */
[----:B-1----:R-:W-:Y:S02]  /*183b0*/  FMNMX.FTZ R132, R2, R157, !PT ;  /* 0x0000009d02847209 */ /* 0x002fe40007810000 */
[----:B------:R-:W-:Y:S02]  /*183c0*/  PRMT R157, R146, 0x7772, RZ ;  /* 0x00007772929d7816 */ /* 0x000fe400000000ff */
[C---:B------:R-:W-:Y:S01]  /*183d0*/  FSETP.NEU.FTZ.AND P2, PT, R132.reuse, -INF , PT ;  /* 0xff8000008400780b */ /* 0x040fe20003f5d000 */
[----:B------:R-:W-:Y:S01]  /*183e0*/  FMUL.FTZ R150, R132, UR4 ;  /* 0x0000000484967c20 */ /* 0x000fe20008410000 */
[----:B------:R-:W-:Y:S04]  /*183f0*/  FMNMX.FTZ R151, R3, R151, !PT ;  /* 0x0000009703977209 */ /* 0x000fe80007810000 */
[----:B------:R-:W-:Y:S01]  /*18400*/  FSEL R150, R150, RZ, P2 ;  /* 0x000000ff96967208 */ /* 0x000fe20001000000 */
[----:B------:R-:W1:Y:S04]  /*18410*/  SHFL.BFLY PT, R3, R143, 0x1, 0x1f ;  /* 0x0c201f008f037f89 */ /* 0x000e6800000e0000 */
[--C-:B------:R-:W-:Y:S01]  /*18420*/  FFMA.FTZ R250, R36, UR4, -R150.reuse ;  /* 0x0000000424fa7c23 */ /* 0x100fe20008010896 */
[--C-:B------:R-:W-:Y:S01]  /*18430*/  FFMA.FTZ R235, R33, UR4, -R150.reuse ;  /* 0x0000000421eb7c23 */ /* 0x100fe20008010896 */
[--C-:B------:R-:W-:Y:S01]  /*18440*/  FFMA.FTZ R5, R5, UR4, -R150.reuse ;  /* 0x0000000405057c23 */ /* 0x100fe20008010896 */
[--C-:B------:R-:W-:Y:S01]  /*18450*/  FFMA.FTZ R144, R4, UR4, -R150.reuse ;  /* 0x0000000404907c23 */ /* 0x100fe20008010896 */
[----:B------:R-:W-:Y:S01]  /*18460*/  LOP3.LUT R4, R139, 0xffff, RZ, 0xc0, !PT ;  /* 0x0000ffff8b047812 */ /* 0x000fe200078ec0ff */
[--C-:B------:R-:W-:Y:S01]  /*18470*/  FFMA.FTZ R153, R20, UR4, -R150.reuse ;  /* 0x0000000414997c23 */ /* 0x100fe20008010896 */
[----:B------:R1:W-:Y:S01]  /*18480*/  MUFU.EX2 R192, R5 ;  /* 0x0000000500c07308 */ /* 0x0003e20000000800 */
[----:B------:R-:W-:Y:S01]  /*18490*/  FFMA.FTZ R152, R21, UR4, -R150 ;  /* 0x0000000415987c23 */ /* 0x000fe20008010896 */
[----:B------:R-:W-:Y:S01]  /*184a0*/  SHF.R.U32.HI R194, RZ, 0x8, R4 ;  /* 0x00000008ffc27819 */ /* 0x000fe20000011604 */
[--C-:B------:R-:W-:Y:S01]  /*184b0*/  FFMA.FTZ R154, R17, UR4, -R150.reuse ;  /* 0x00000004119a7c23 */ /* 0x100fe20008010896 */
[----:B------:R-:W-:Y:S06]  /*184c0*/  LOP3.LUT R4, R249, 0xffff, RZ, 0xc0, !PT ;  /* 0x0000fffff9047812 */ /* 0x000fec00078ec0ff */
[----:B------:R-:W1:Y:S01]  /*184d0*/  MUFU.EX2 R144, R144 ;  /* 0x0000009000907308 */ /* 0x000e620000000800 */
[--C-:B------:R-:W-:Y:S01]  /*184e0*/  FFMA.FTZ R17, R37, UR4, -R150.reuse ;  /* 0x0000000425117c23 */ /* 0x100fe20008010896 */
[--C-:B------:R-:W-:Y:S01]  /*184f0*/  FFMA.FTZ R187, R32, UR4, -R150.reuse ;  /* 0x0000000420bb7c23 */ /* 0x100fe20008010896 */
[----:B------:R-:W-:Y:S01]  /*18500*/  ISETP.LE.U32.AND P4, PT, R4, UR13, PT ;  /* 0x0000000d04007c0c */ /* 0x000fe2000bf83070 */
[--C-:B------:R-:W-:Y:S01]  /*18510*/  FFMA.FTZ R155, R16, UR4, -R150.reuse ;  /* 0x00000004109b7c23 */ /* 0x100fe20008010896 */
[--C-:B------:R-:W-:Y:S01]  /*18520*/  FFMA.FTZ R186, R48, UR4, -R150.reuse ;  /* 0x0000000430ba7c23 */ /* 0x100fe20008010896 */
[----:B------:R-:W1:Y:S02]  /*18530*/  SHFL.BFLY PT, R2, R151, 0x1, 0x1f ;  /* 0x0c201f0097027f89 */ /* 0x000e6400000e0000 */
[----:B-1----:R-:W-:Y:S02]  /*18540*/  LOP3.LUT R5, R194, 0xffff, RZ, 0xc0, !PT ;  /* 0x0000ffffc2057812 */ /* 0x002fe400078ec0ff */
[----:B------:R-:W-:Y:S02]  /*18550*/  FMNMX.FTZ R3, R143, R3, !PT ;  /* 0x000000038f037209 */ /* 0x000fe40007810000 */
[----:B------:R-:W-:Y:S02]  /*18560*/  ISETP.LE.U32.AND P2, PT, R5, UR13, PT ;  /* 0x0000000d05007c0c */ /* 0x000fe4000bf43070 */
[----:B------:R-:W-:Y:S01]  /*18570*/  MOV R143, R138 ;  /* 0x0000008a008f7202 */ /* 0x000fe20000000f00 */
[----:B------:R-:W-:Y:S01]  /*18580*/  FMUL.FTZ R148, R3, UR4 ;  /* 0x0000000403947c20 */ /* 0x000fe20008410000 */
[----:B------:R-:W-:Y:S01]  /*18590*/  F2FP.BF16.F32.PACK_AB R4, R192, R144 ;  /* 0x00000090c004723e */ /* 0x000fe200000010ff */
[----:B------:R-:W-:Y:S01]  /*185a0*/  IMAD.U32 R138, RZ, RZ, UR30 ;  /* 0x0000001eff8a7e24 */ /* 0x000fe2000f8e00ff */
[----:B------:R-:W-:Y:S02]  /*185b0*/  MOV R37, R155 ;  /* 0x0000009b00257202 */ /* 0x000fe40000000f00 */
[----:B------:R-:W-:Y:S01]  /*185c0*/  FMNMX.FTZ R2, R151, R2, !PT ;  /* 0x0000000297027209 */ /* 0x000fe20007810000 */
[----:B------:R-:W-:Y:S04]  /*185d0*/  FFMA.FTZ R151, R64, UR4, -R150 ;  /* 0x0000000440977c23 */ /* 0x000fe80008010896 */
[----:B------:R-:W-:Y:S02]  /*185e0*/  FMUL.FTZ R146, R2, UR4 ;  /* 0x0000000402927c20 */ /* 0x000fe40008410000 */
[----:B------:R-:W-:Y:S01]  /*185f0*/  MUFU.EX2 R151, R151 ;  /* 0x0000009700977308 */ /* 0x000fe20000000800 */
[----:B--2---:R-:W-:Y:S04]  /*18600*/  PRMT R0, R140, 0x7770, RZ ;  /* 0x000077708c007816 */ /* 0x004fe800000000ff */
[----:B------:R-:W-:Y:S02]  /*18610*/  ISETP.LE.U32.AND P6, PT, R0, UR13, PT ;  /* 0x0000000d00007c0c */ /* 0x000fe4000bfc3070 */
[----:B------:R-:W-:Y:S02]  /*18620*/  FMNMX3.FTZ R0, R142, R62, R63, !PT ;  /* 0x0000003e8e007276 */ /* 0x000fe4000781003f */
[----:B---3--:R-:W-:Y:S03]  /*18630*/  LOP3.LUT R138, R183, UR35, R138, 0x96, !PT ;  /* 0x00000023b78a7c12 */ /* 0x008fe6000f8e968a */
[----:B------:R-:W1:Y:S01]  /*18640*/  SHFL.BFLY PT, R142, R0, 0x2, 0x1f ;  /* 0x0c401f00008e7f89 */ /* 0x000e6200000e0000 */
[----:B----4-:R-:W-:Y:S02]  /*18650*/  @!P3 HFMA2.BF16_V2 R180, -RZ.H0_H0, RZ.H0_H0, -R4.H0_H0 ;  /* 0x200000ffffb4b231 */ /* 0x010fe40000340904 */
[----:B------:R-:W-:Y:S03]  /*18660*/  IMAD.WIDE.U32 R182, R138, -0x326172a9, RZ ;  /* 0xcd9e8d578ab67825 */ /* 0x000fe600078e00ff */
[----:B------:R-:W-:Y:S02]  /*18670*/  PRMT R147, R180, 0x7610, R147 ;  /* 0x00007610b4937816 */ /* 0x000fe40000000093 */
[----:B------:R2:W-:Y:S01]  /*18680*/  @!P3 STL.S16 [R1+0x1c], R180 ;  /* 0x00001cb40100b387 */ /* 0x0005e20000100600 */
[----:B------:R-:W-:Y:S02]  /*18690*/  IMAD.MOV.U32 R32, RZ, RZ, R182 ;  /* 0x000000ffff207224 */ /* 0x000fe400078e00b6 */
[--C-:B------:R-:W-:Y:S01]  /*186a0*/  FFMA.FTZ R182, R52, UR4, -R150.reuse ;  /* 0x0000000434b67c23 */ /* 0x100fe20008010896 */
[----:B------:R-:W-:Y:S02]  /*186b0*/  IMAD.MOV.U32 R33, RZ, RZ, R183 ;  /* 0x000000ffff217224 */ /* 0x000fe400078e00b7 */
[----:B------:R-:W-:Y:S02]  /*186c0*/  LOP3.LUT R16, R32, R149, RZ, 0x3c, !PT ;  /* 0x0000009520107212 */ /* 0x000fe400078e3cff */
[----:B-1----:R-:W-:Y:S01]  /*186d0*/  FMNMX.FTZ R0, R0, R142, !PT ;  /* 0x0000008e00007209 */ /* 0x002fe20007810000 */
[--C-:B------:R-:W-:Y:S01]  /*186e0*/  IMAD.MOV.U32 R142, RZ, RZ, R137.reuse ;  /* 0x000000ffff8e7224 */ /* 0x100fe200078e0089 */
[----:B------:R-:W-:Y:S03]  /*186f0*/  PRMT R137, R4, 0x7632, R137 ;  /* 0x0000763204897816 */ /* 0x000fe60000000089 */
[----:B------:R-:W1:Y:S01]  /*18700*/  SHFL.BFLY PT, R5, R0, 0x1, 0x1f ;  /* 0x0c201f0000057f89 */ /* 0x000e6200000e0000 */
[----:B------:R-:W-:Y:S02]  /*18710*/  LEA R166, P5, R164, R142, 0x1 ;  /* 0x0000008ea4a67211 */ /* 0x000fe400078a08ff */
[----:B------:R-:W-:Y:S01]  /*18720*/  PRMT R138, R4, 0x5410, R137 ;  /* 0x00005410048a7816 */ /* 0x000fe20000000089 */
[----:B--2---:R-:W-:Y:S01]  /*18730*/  FFMA.FTZ R180, R53, UR4, -R150 ;  /* 0x0000000435b47c23 */ /* 0x004fe20008010896 */
[----:B------:R-:W-:Y:S01]  /*18740*/  LEA.HI.X.SX32 R167, R164, R143, 0x1, P5 ;  /* 0x0000008fa4a77211 */ /* 0x000fe200028f0eff */
[----:B------:R-:W-:Y:S01]  /*18750*/  IMAD.MOV.U32 R53, RZ, RZ, R176 ;  /* 0x000000ffff357224 */ /* 0x000fe200078e00b0 */
[----:B------:R-:W-:Y:S02]  /*18760*/  FSETP.NEU.FTZ.AND P5, PT, R3, -INF , PT ;  /* 0xff8000000300780b */ /* 0x000fe40003fbd000 */
[----:B------:R-:W-:Y:S01]  /*18770*/  LOP3.LUT R164, R181, 0xffff, RZ, 0xc0, !PT ;  /* 0x0000ffffb5a47812 */ /* 0x000fe200078ec0ff */
[----:B------:R-:W-:Y:S01]  /*18780*/  MUFU.EX2 R180, R180 ;  /* 0x000000b400b47308 */ /* 0x000fe20000000800 */
[----:B------:R-:W-:Y:S02]  /*18790*/  FSEL R148, R148, RZ, P5 ;  /* 0x000000ff94947208 */ /* 0x000fe40002800000 */
[----:B------:R-:W-:Y:S02]  /*187a0*/  SHF.R.U32.HI R164, RZ, 0x8, R164 ;  /* 0x00000008ffa47819 */ /* 0x000fe400000116a4 */
[----:B------:R-:W-:Y:S01]  /*187b0*/  FSETP.NEU.FTZ.AND P5, PT, R2, -INF , PT ;  /* 0xff8000000200780b */ /* 0x000fe20003fbd000 */
[--C-:B------:R-:W-:Y:S01]  /*187c0*/  FFMA.FTZ R188, R39, UR4, -R148.reuse ;  /* 0x0000000427bc7c23 */ /* 0x100fe20008010894 */
[----:B------:R-:W-:Y:S01]  /*187d0*/  LOP3.LUT R145, R164, 0xffff, RZ, 0xc0, !PT ;  /* 0x0000ffffa4917812 */ /* 0x000fe200078ec0ff */
[----:B------:R-:W-:Y:S01]  /*187e0*/  IMAD.MOV.U32 R39, RZ, RZ, R179 ;  /* 0x000000ffff277224 */ /* 0x000fe200078e00b3 */
[----:B------:R-:W-:Y:S01]  /*187f0*/  FSEL R146, R146, RZ, P5 ;  /* 0x000000ff92927208 */ /* 0x000fe20002800000 */
[--C-:B------:R-:W-:Y:S01]  /*18800*/  FFMA.FTZ R7, R7, UR4, -R148.reuse ;  /* 0x0000000407077c23 */ /* 0x100fe20008010894 */
[----:B------:R-:W-:Y:S01]  /*18810*/  ISETP.LE.U32.AND P5, PT, R145, UR13, PT ;  /* 0x0000000d91007c0c */ /* 0x000fe2000bfa3070 */
[----:B------:R-:W-:Y:S01]  /*18820*/  FFMA.FTZ R52, R38, UR4, -R148 ;  /* 0x0000000426347c23 */ /* 0x000fe20008010894 */
[----:B------:R-:W-:Y:S01]  /*18830*/  LOP3.LUT R145, R162, 0xffff, RZ, 0xc0, !PT ;  /* 0x0000ffffa2917812 */ /* 0x000fe200078ec0ff */
[----:B------:R-:W-:Y:S01]  /*18840*/  MUFU.EX2 R201, R7 ;  /* 0x0000000700c97308 */ /* 0x000fe20000000800 */
[----:B-1----:R-:W-:Y:S01]  /*18850*/  FMNMX.FTZ R0, R0, R5, !PT ;  /* 0x0000000500007209 */ /* 0x002fe20007810000 */
[----:B------:R-:W-:Y:S01]  /*18860*/  FFMA.FTZ R225, R25, UR4, -R146 ;  /* 0x0000000419e17c23 */ /* 0x000fe20008010892 */
[----:B------:R-:W-:Y:S01]  /*18870*/  LOP3.LUT R5, R183, R177, RZ, 0x3c, !PT ;  /* 0x000000b1b7057212 */ /* 0x000fe200078e3cff */
[----:B------:R-:W-:Y:S01]  /*18880*/  IMAD.MOV.U32 R38, RZ, RZ, R178 ;  /* 0x000000ffff267224 */ /* 0x000fe200078e00b2 */
[----:B------:R-:W-:Y:S01]  /*18890*/  @!P3 PRMT R4, R147, 0x5410, RZ ;  /* 0x000054109304b816 */ /* 0x000fe200000000ff */
[----:B------:R1:W2:Y:S01]  /*188a0*/  LDL.S16 R177, [R1+0x10] ;  /* 0x0000100001b17983 */ /* 0x0002a20000100600 */
[----:B------:R-:W-:Y:S01]  /*188b0*/  ISETP.LE.U32.AND P3, PT, R145, UR13, PT ;  /* 0x0000000d91007c0c */ /* 0x000fe2000bf63070 */
[--C-:B------:R-:W-:Y:S01]  /*188c0*/  FFMA.FTZ R178, R55, UR4, -R148.reuse ;  /* 0x0000000437b27c23 */ /* 0x100fe20008010894 */
[----:B------:R-:W-:Y:S01]  /*188d0*/  MOV R25, R53 ;  /* 0x0000003500197202 */ /* 0x000fe20000000f00 */
[--C-:B------:R-:W-:Y:S01]  /*188e0*/  FFMA.FTZ R145, R18, UR4, -R148.reuse ;  /* 0x0000000412917c23 */ /* 0x100fe20008010894 */
[----:B------:R-:W-:Y:S04]  /*188f0*/  IMAD.WIDE.U32 R20, R5, -0x2daee0ad, RZ ;  /* 0xd2511f5305147825 */ /* 0x000fe800078e00ff */
[----:B------:R-:W-:Y:S01]  /*18900*/  FFMA.FTZ R5, R6, UR4, -R148 ;  /* 0x0000000406057c23 */ /* 0x000fe20008010894 */
[----:B------:R3:W-:Y:S01]  /*18910*/  STG.E.U16 desc[UR28][R142.64], R4 ;  /* 0x000000048e007986 */ /* 0x0007e2000c10151c */
[----:B------:R-:W-:Y:S01]  /*18920*/  PRMT R6, R139, 0x7632, R6 ;  /* 0x000076328b067816 */ /* 0x000fe20000000006 */
[----:B------:R-:W-:Y:S01]  /*18930*/  FFMA.FTZ R36, R34, UR4, -R148 ;  /* 0x0000000422247c23 */ /* 0x000fe20008010894 */
[----:B------:R-:W-:Y:S01]  /*18940*/  LOP3.LUT R21, R38, UR26, R21, 0x96, !PT ;  /* 0x0000001a26157c12 */ /* 0x000fe2000f8e9615 */
[----:B------:R-:W-:Y:S01]  /*18950*/  FFMA.FTZ R197, R44, UR4, -R146 ;  /* 0x000000042cc57c23 */ /* 0x000fe20008010892 */
[----:B------:R-:W-:Y:S01]  /*18960*/  LOP3.LUT R34, R6, 0xff, RZ, 0xc0, !PT ;  /* 0x000000ff06227812 */ /* 0x000fe200078ec0ff */
[----:B------:R-:W-:Y:S01]  /*18970*/  FFMA.FTZ R147, R49, UR4, -R150 ;  /* 0x0000000431937c23 */ /* 0x000fe20008010896 */
[--C-:B------:R-:W-:Y:S01]  /*18980*/  FFMA.FTZ R48, R22, UR4, -R148.reuse ;  /* 0x0000000416307c23 */ /* 0x100fe20008010894 */
[----:B------:R-:W-:Y:S01]  /*18990*/  FFMA.FTZ R49, R23, UR4, -R148 ;  /* 0x0000000417317c23 */ /* 0x000fe20008010894 */
[----:B------:R-:W-:Y:S04]  /*189a0*/  IMAD.WIDE.U32 R22, R16, -0x2daee0ad, RZ ;  /* 0xd2511f5310167825 */ /* 0x000fe800078e00ff */
[--C-:B------:R-:W-:Y:S01]  /*189b0*/  FFMA.FTZ R191, R41, UR4, -R146.reuse ;  /* 0x0000000429bf7c23 */ /* 0x100fe20008010892 */
[----:B------:R-:W-:Y:S01]  /*189c0*/  MUFU.EX2 R178, R178 ;  /* 0x000000b200b27308 */ /* 0x000fe20000000800 */
[--C-:B------:R-:W-:Y:S01]  /*189d0*/  FFMA.FTZ R240, R29, UR4, -R146.reuse ;  /* 0x000000041df07c23 */ /* 0x100fe20008010892 */
[----:B------:R-:W-:Y:S01]  /*189e0*/  FFMA.FTZ R176, R57, UR4, -R146 ;  /* 0x0000000439b07c23 */ /* 0x000fe20008010892 */
[----:B------:R-:W-:Y:S01]  /*189f0*/  LOP3.LUT R6, R20, UR25, R23, 0x96, !PT ;  /* 0x0000001914067c12 */ /* 0x000fe2000f8e9617 */
[----:B------:R-:W-:Y:S01]  /*18a00*/  FFMA.FTZ R150, R65, UR4, -R150 ;  /* 0x0000000441967c23 */ /* 0x000fe20008010896 */
[----:B------:R-:W-:Y:S04]  /*18a10*/  IMAD.WIDE.U32 R20, R21, -0x326172a9, RZ ;  /* 0xcd9e8d5715147825 */ /* 0x000fe800078e00ff */
[----:B------:R-:W-:Y:S01]  /*18a20*/  FFMA.FTZ R185, R51, UR4, -R148 ;  /* 0x0000000433b97c23 */ /* 0x000fe20008010894 */
[----:B------:R-:W-:Y:S01]  /*18a30*/  FFMA.FTZ R51, R12, UR4, -R146 ;  /* 0x000000040c337c23 */ /* 0x000fe20008010892 */
[----:B------:R-:W-:Y:S01]  /*18a40*/  IMAD.MOV.U32 R65, RZ, RZ, R154 ;  /* 0x000000ffff417224 */ /* 0x000fe200078e009a */
[----:B------:R-:W-:Y:S01]  /*18a50*/  LOP3.LUT R160, R160, UR21, R21, 0x96, !PT ;  /* 0x00000015a0a07c12 */ /* 0x000fe2000f8e9615 */
[----:B------:R-:W-:Y:S02]  /*18a60*/  IMAD.MOV.U32 R53, RZ, RZ, R17 ;  /* 0x000000ffff357224 */ /* 0x000fe400078e0011 */
[----:B------:R-:W-:Y:S01]  /*18a70*/  FFMA.FTZ R8, R8, UR4, -R146 ;  /* 0x0000000408087c23 */ /* 0x000fe20008010892 */
[----:B------:R-:W-:Y:S02]  /*18a80*/  IMAD.MOV.U32 R12, RZ, RZ, R65 ;  /* 0x000000ffff0c7224 */ /* 0x000fe400078e0041 */
[----:B------:R-:W-:Y:S01]  /*18a90*/  FADD.FTZ R65, -R132, R133 ;  /* 0x0000008584417221 */ /* 0x000fe20000010100 */
[----:B------:R-:W-:Y:S01]  /*18aa0*/  FMUL.FTZ R133, R0, UR4 ;  /* 0x0000000400857c20 */ /* 0x000fe20008410000 */
[----:B------:R-:W-:Y:S02]  /*18ab0*/  IMAD.MOV.U32 R17, RZ, RZ, R192 ;  /* 0x000000ffff117224 */ /* 0x000fe400078e00c0 */
[----:B------:R-:W-:Y:S01]  /*18ac0*/  FFMA.FTZ R16, R9, UR4, -R146 ;  /* 0x0000000409107c23 */ /* 0x000fe20008010892 */
[----:B------:R-:W-:Y:S01]  /*18ad0*/  FMUL.FTZ R65, R65, UR4 ;  /* 0x0000000441417c20 */ /* 0x000fe20008410000 */
[----:B------:R-:W-:Y:S01]  /*18ae0*/  IMAD.WIDE.U32 R160, R160, -0x2daee0ad, RZ ;  /* 0xd2511f53a0a07825 */ /* 0x000fe200078e00ff */
[----:B------:R-:W-:Y:S03]  /*18af0*/  MUFU.EX2 R150, R150 ;  /* 0x0000009600967308 */ /* 0x000fe60000000800 */
[----:B------:R-:W-:Y:S01]  /*18b00*/  FFMA.FTZ R149, R66, UR4, -R148 ;  /* 0x0000000442957c23 */ /* 0x000fe20008010894 */
[----:B------:R-:W-:Y:S01]  /*18b10*/  IMAD.MOV.U32 R66, RZ, RZ, R153 ;  /* 0x000000ffff427224 */ /* 0x000fe200078e0099 */
[----:B------:R-:W-:Y:S05]  /*18b20*/  LOP3.LUT R22, R22, UR24, R161, 0x96, !PT ;  /* 0x0000001816167c12 */ /* 0x000fea000f8e96a1 */
[----:B------:R-:W-:Y:S01]  /*18b30*/  MUFU.EX2 R65, R65 ;  /* 0x0000004100417308 */ /* 0x000fe20000000800 */
[----:B------:R-:W-:Y:S01]  /*18b40*/  FFMA.FTZ R183, R45, UR4, -R146 ;  /* 0x000000042db77c23 */ /* 0x000fe20008010892 */
[--C-:B------:R-:W-:Y:S01]  /*18b50*/  FFMA.FTZ R193, R50, UR4, -R148.reuse ;  /* 0x0000000432c17c23 */ /* 0x100fe20008010894 */
[----:B------:R-:W-:Y:S02]  /*18b60*/  IMAD.MOV.U32 R50, RZ, RZ, R147 ;  /* 0x000000ffff327224 */ /* 0x000fe400078e0093 */
[--C-:B------:R-:W-:Y:S01]  /*18b70*/  FFMA.FTZ R64, R19, UR4, -R148.reuse ;  /* 0x0000000413407c23 */ /* 0x100fe20008010894 */
[----:B------:R-:W-:Y:S04]  /*18b80*/  IMAD.WIDE.U32 R22, R22, -0x326172a9, RZ ;  /* 0xcd9e8d5716167825 */ /* 0x000fe800078e00ff */
[--C-:B------:R-:W-:Y:S01]  /*18b90*/  FFMA.FTZ R179, R54, UR4, -R148.reuse ;  /* 0x0000000436b37c23 */ /* 0x100fe20008010894 */
[----:B------:R-:W-:Y:S01]  /*18ba0*/  MUFU.EX2 R183, R183 ;  /* 0x000000b700b77308 */ /* 0x000fe20000000800 */
[----:B------:R-:W-:Y:S01]  /*18bb0*/  FFMA.FTZ R35, R35, UR4, -R148 ;  /* 0x0000000423237c23 */ /* 0x000fe20008010894 */
[----:B------:R-:W-:Y:S02]  /*18bc0*/  IMAD.MOV.U32 R9, RZ, RZ, R50 ;  /* 0x000000ffff097224 */ /* 0x000fe400078e0032 */
[----:B------:R-:W-:Y:S01]  /*18bd0*/  FFMA.FTZ R148, R67, UR4, -R148 ;  /* 0x0000000443947c23 */ /* 0x000fe20008010894 */
[----:B------:R-:W-:Y:S01]  /*18be0*/  FADD.FTZ R67, -R3, R134 ;  /* 0x0000008603437221 */ /* 0x000fe20000010100 */
[--C-:B------:R-:W-:Y:S01]  /*18bf0*/  FFMA.FTZ R19, R28, UR4, -R146.reuse ;  /* 0x000000041c137c23 */ /* 0x100fe20008010892 */
[----:B------:R-:W-:Y:S02]  /*18c00*/  IMAD.MOV.U32 R161, RZ, RZ, R9 ;  /* 0x000000ffffa17224 */ /* 0x000fe400078e0009 */
[--C-:B------:R-:W-:Y:S01]  /*18c10*/  FFMA.FTZ R38, R13, UR4, -R146.reuse ;  /* 0x000000040d267c23 */ /* 0x100fe20008010892 */
[----:B------:R-:W-:Y:S01]  /*18c20*/  FMUL.FTZ R67, R67, UR4 ;  /* 0x0000000443437c20 */ /* 0x000fe20008410000 */
[----:B------:R-:W-:Y:S02]  /*18c30*/  IMAD.MOV.U32 R28, RZ, RZ, R37 ;  /* 0x000000ffff1c7224 */ /* 0x000fe400078e0025 */
[----:B------:R-:W-:Y:S01]  /*18c40*/  FFMA.FTZ R54, R40, UR4, -R146 ;  /* 0x0000000428367c23 */ /* 0x000fe20008010892 */
[----:B------:R-:W-:Y:S01]  /*18c50*/  IMAD.MOV.U32 R29, RZ, RZ, R36 ;  /* 0x000000ffff1d7224 */ /* 0x000fe200078e0024 */
[----:B------:R-:W-:Y:S01]  /*18c60*/  MOV R36, R152 ;  /* 0x0000009800247202 */ /* 0x000fe20000000f00 */
[----:B------:R-:W-:Y:S01]  /*18c70*/  FFMA.FTZ R24, R24, UR4, -R146 ;  /* 0x0000000418187c23 */ /* 0x000fe20008010892 */
[----:B------:R-:W-:Y:S01]  /*18c80*/  MUFU.EX2 R67, R67 ;  /* 0x0000004300437308 */ /* 0x000fe20000000800 */
[----:B------:R-:W-:Y:S02]  /*18c90*/  IMAD.MOV.U32 R37, RZ, RZ, R196 ;  /* 0x000000ffff257224 */ /* 0x000fe400078e00c4 */
[----:B------:R-:W-:Y:S07]  /*18ca0*/  FFMA.FTZ R147, R60, UR4, -R146 ;  /* 0x000000043c937c23 */ /* 0x000fee0008010892 */
[----:B------:R-:W-:Y:S10]  /*18cb0*/  MUFU.EX2 R148, R148 ;  /* 0x0000009400947308 */ /* 0x000ff40000000800 */
[----:B------:R-:W-:Y:S01]  /*18cc0*/  MUFU.EX2 R176, R176 ;  /* 0x000000b000b07308 */ /* 0x000fe20000000800 */
[----:B--2---:R-:W-:Y:S05]  /*18cd0*/  @!P2 HFMA2.BF16_V2 R177, -RZ.H0_H0, RZ.H0_H0, -R137.H0_H0 ;  /* 0x200000ffffb1a231 */ /* 0x004fea0000340989 */
[----:B------:R-:W-:Y:S01]  /*18ce0*/  PRMT R18, R177, 0x7610, R18 ;  /* 0x00007610b1127816 */ /* 0x000fe20000000012 */
[----:B------:R2:W-:Y:S03]  /*18cf0*/  @!P2 STL.S16 [R1+0x10], R177 ;  /* 0x000010b10100a387 */ /* 0x0005e60000100600 */
[----:B------:R-:W-:Y:S01]  /*18d00*/  @!P2 PRMT R137, R18, 0x5410, RZ ;  /* 0x000054101289a816 */ /* 0x000fe200000000ff */
[----:B------:R1:W4:Y:S01]  /*18d10*/  LDL.S16 R39, [R1+0xc] ;  /* 0x00000c0001277983 */ /* 0x0003220000100600 */
[----:B------:R-:W-:Y:S01]  /*18d20*/  ISETP.LE.U32.AND P2, PT, R34, UR13, PT ;  /* 0x0000000d22007c0c */ /* 0x000fe2000bf43070 */
[----:B------:R-:W3:Y:S02]  /*18d30*/  MUFU.EX2 R18, R5 ;  /* 0x0000000500127308 */ /* 0x000ee40000000800 */
[----:B------:R1:W4:Y:S04]  /*18d40*/  LDL.S16 R55, [R1+0x8] ;  /* 0x0000080001377983 */ /* 0x0003280000100600 */
[----:B------:R1:W-:Y:S01]  /*18d50*/  STG.E.U16 desc[UR28][R142.64+0x2], R137 ;  /* 0x000002898e007986 */ /* 0x0003e2000c10151c */
[----:B---3--:R-:W-:Y:S04]  /*18d60*/  F2FP.BF16.F32.PACK_AB R5, R201, R18 ;  /* 0x00000012c905723e */ /* 0x008fe800000010ff */
[----:B------:R-:W-:Y:S01]  /*18d70*/  PRMT R4, R5, 0x7632, R4 ;  /* 0x0000763205047816 */ /* 0x000fe20000000004 */
[--C-:B--2---:R-:W-:Y:S01]  /*18d80*/  FFMA.FTZ R177, R56, UR4, -R146.reuse ;  /* 0x0000000438b17c23 */ /* 0x104fe20008010892 */
[----:B------:R-:W-:Y:S06]  /*18d90*/  FFMA.FTZ R146, R61, UR4, -R146 ;  /* 0x000000043d927c23 */ /* 0x000fec0008010892 */
[----:B------:R-:W-:Y:S01]  /*18da0*/  MUFU.EX2 R146, R146 ;  /* 0x0000009200927308 */ /* 0x000fe20000000800 */
[----:B-1----:R-:W-:Y:S01]  /*18db0*/  PRMT R137, R5, 0x5410, R4 ;  /* 0x0000541005897816 */ /* 0x002fe20000000004 */
[----:B----4-:R-:W-:Y:S05]  /*18dc0*/  @!P2 HFMA2.BF16_V2 R39, -RZ.H0_H0, RZ.H0_H0, -R5.H0_H0 ;  /* 0x200000ffff27a231 */ /* 0x010fea0000340905 */
[----:B------:R-:W-:Y:S01]  /*18dd0*/  PRMT R7, R39, 0x7610, R7 ;  /* 0x0000761027077816 */ /* 0x000fe20000000007 */
[----:B------:R1:W-:Y:S03]  /*18de0*/  @!P2 STL.S16 [R1+0xc], R39 ;  /* 0x00000c270100a387 */ /* 0x0003e60000100600 */
[----:B------:R-:W-:Y:S01]  /*18df0*/  @!P2 PRMT R5, R7, 0x5410, RZ ;  /* 0x000054100705a816 */ /* 0x000fe200000000ff */
[----:B------:R-:W-:Y:S04]  /*18e00*/  IMAD.WIDE.U32 R6, R6, -0x326172a9, RZ ;  /* 0xcd9e8d5706067825 */ /* 0x000fe800078e00ff */
[----:B------:R2:W-:Y:S01]  /*18e10*/  STG.E.U16 desc[UR28][R166.64], R5 ;  /* 0x00000005a6007986 */ /* 0x0005e2000c10151c */
[----:B------:R-:W-:Y:S02]  /*18e20*/  LOP3.LUT R154, R20, UR20, R7, 0x96, !PT ;  /* 0x00000014149a7c12 */ /* 0x000fe4000f8e9607 */
[----:B------:R-:W-:Y:S01]  /*18e30*/  LOP3.LUT R153, R6, UR17, R23, 0x96, !PT ;  /* 0x0000001106997c12 */ /* 0x000fe2000f8e9617 */
[----:B------:R-:W-:Y:S02]  /*18e40*/  FADD.FTZ R6, -R0, R136 ;  /* 0x0000008800067221 */ /* 0x000fe40000010100 */
[----:B------:R-:W-:Y:S04]  /*18e50*/  IMAD.WIDE.U32 R154, R154, -0x2daee0ad, RZ ;  /* 0xd2511f539a9a7825 */ /* 0x000fe800078e00ff */
[----:B------:R-:W-:Y:S01]  /*18e60*/  FMUL.FTZ R6, R6, UR4 ;  /* 0x0000000406067c20 */ /* 0x000fe20008410000 */
[----:B------:R-:W-:Y:S05]  /*18e70*/  LOP3.LUT R160, R160, UR23, R155, 0x96, !PT ;  /* 0x00000017a0a07c12 */ /* 0x000fea000f8e969b */
[----:B------:R-:W3:Y:S01]  /*18e80*/  MUFU.EX2 R6, R6 ;  /* 0x0000000600067308 */ /* 0x000ee20000000800 */
[----:B-1----:R-:W-:Y:S02]  /*18e90*/  SHF.R.U32.HI R39, RZ, 0x18, R139 ;  /* 0x00000018ff277819 */ /* 0x002fe4000001168b */
[----:B------:R-:W1:Y:S02]  /*18ea0*/  LDC R139, c[0x0][0x448] ;  /* 0x00011200ff8b7b82 */ /* 0x000e640000000800 */
[----:B------:R-:W-:Y:S11]  /*18eb0*/  ISETP.LE.U32.AND P2, PT, R39, UR13, PT ;  /* 0x0000000d27007c0c */ /* 0x000ff6000bf43070 */
[----:B------:R-:W-:Y:S02]  /*18ec0*/  @!UPT UIADD3 URZ, UPT, UPT, URZ, URZ, URZ ;  /* 0x000000fffffff290 */ /* 0x000fe4000fffe0ff */
[----:B------:R-:W-:Y:S05]  /*18ed0*/  @!P2 HFMA2.BF16_V2 R55, -RZ.H0_H0, RZ.H0_H0, -R4.H0_H0 ;  /* 0x200000ffff37a231 */ /* 0x000fea0000340904 */
[----:B--2---:R-:W-:Y:S01]  /*18ee0*/  PRMT R5, R55, 0x7610, R5 ;  /* 0x0000761037057816 */ /* 0x004fe20000000005 */
[----:B------:R2:W-:Y:S03]  /*18ef0*/  @!P2 STL.S16 [R1+0x8], R55 ;  /* 0x000008370100a387 */ /* 0x0005e60000100600 */
[----:B------:R-:W-:Y:S01]  /*18f00*/  @!P2 PRMT R4, R5, 0x5410, RZ ;  /* 0x000054100504a816 */ /* 0x000fe200000000ff */
[----:B------:R-:W4:Y:S01]  /*18f10*/  LDL.LU R21, [R1+0x6c] ;  /* 0x00006c0001157983 */ /* 0x000f220000300800 */
[----:B------:R-:W-:Y:S03]  /*18f20*/  FSETP.NEU.FTZ.AND P2, PT, R0, -INF , PT ;  /* 0xff8000000000780b */ /* 0x000fe60003f5d000 */
[----:B------:R3:W-:Y:S01]  /*18f30*/  STG.E.U16 desc[UR28][R166.64+0x2], R4 ;  /* 0x00000204a6007986 */ /* 0x0007e2000c10151c */
[----:B------:R-:W-:Y:S05]  /*18f40*/  FSEL R133, R133, RZ, P2 ;  /* 0x000000ff85857208 */ /* 0x000fea0001000000 */
[--C-:B------:R-:W-:Y:S01]  /*18f50*/  FFMA.FTZ R20, R43, UR4, -R133.reuse ;  /* 0x000000042b147c23 */ /* 0x100fe20008010885 */
[--C-:B------:R-:W-:Y:S01]  /*18f60*/  FFMA.FTZ R192, R42, UR4, -R133.reuse ;  /* 0x000000042ac07c23 */ /* 0x100fe20008010885 */
[----:B------:R-:W4:Y:S01]  /*18f70*/  LDL.LU R43, [R1+0x68] ;  /* 0x00006800012b7983 */ /* 0x000f220000300800 */
[----:B------:R-:W1:Y:S01]  /*18f80*/  LDC R42, c[0x0][0x448] ;  /* 0x00011200ff2a7b82 */ /* 0x000e620000000800 */
[--C-:B------:R-:W-:Y:S01]  /*18f90*/  FFMA.FTZ R7, R11, UR4, -R133.reuse ;  /* 0x000000040b077c23 */ /* 0x100fe20008010885 */
[--C-:B------:R-:W-:Y:S01]  /*18fa0*/  FFMA.FTZ R155, R31, UR4, -R133.reuse ;  /* 0x000000041f9b7c23 */ /* 0x100fe20008010885 */
[----:B------:R-:W-:Y:S01]  /*18fb0*/  MUFU.EX2 R11, R8 ;  /* 0x00000008000b7308 */ /* 0x000fe20000000800 */
[----:B------:R-:W-:Y:S02]  /*18fc0*/  IMAD.MOV.U32 R31, RZ, RZ, R12 ;  /* 0x000000ffff1f7224 */ /* 0x000fe400078e000c */
[--C-:B------:R-:W-:Y:S01]  /*18fd0*/  FFMA.FTZ R10, R10, UR4, -R133.reuse ;  /* 0x000000040a0a7c23 */ /* 0x100fe20008010885 */
[--C-:B------:R-:W-:Y:S01]  /*18fe0*/  FFMA.FTZ R5, R46, UR4, -R133.reuse ;  /* 0x000000042e057c23 */ /* 0x100fe20008010885 */
[--C-:B------:R-:W-:Y:S01]  /*18ff0*/  FFMA.FTZ R13, R14, UR4, -R133.reuse ;  /* 0x000000040e0d7c23 */ /* 0x100fe20008010885 */
[--C-:B------:R-:W-:Y:S01]  /*19000*/  FFMA.FTZ R196, R30, UR4, -R133.reuse ;  /* 0x000000041ec47c23 */ /* 0x100fe20008010885 */
[--C-:B--2---:R-:W-:Y:S01]  /*19010*/  FFMA.FTZ R55, R26, UR4, -R133.reuse ;  /* 0x000000041a377c23 */ /* 0x104fe20008010885 */
[--C-:B------:R-:W-:Y:S01]  /*19020*/  FFMA.FTZ R47, R47, UR4, -R133.reuse ;  /* 0x000000042f2f7c23 */ /* 0x100fe20008010885 */
[--C-:B------:R-:W-:Y:S01]  /*19030*/  FFMA.FTZ R50, R27, UR4, -R133.reuse ;  /* 0x000000041b327c23 */ /* 0x100fe20008010885 */
[----:B------:R-:W-:Y:S01]  /*19040*/  MOV R30, R13 ;  /* 0x0000000d001e7202 */ /* 0x000fe20000000f00 */
[--C-:B------:R-:W-:Y:S01]  /*19050*/  FFMA.FTZ R152, R58, UR4, -R133.reuse ;  /* 0x000000043a987c23 */ /* 0x100fe20008010885 */
[----:B------:R-:W-:Y:S01]  /*19060*/  FFMA.FTZ R134, R62, UR4, -R133 ;  /* 0x000000043e867c23 */ /* 0x000fe20008010885 */
[----:B------:R-:W-:Y:S02]  /*19070*/  IMAD.MOV.U32 R14, RZ, RZ, R29 ;  /* 0x000000ffff0e7224 */ /* 0x000fe400078e001d */
[----:B------:R-:W-:Y:S02]  /*19080*/  IMAD.MOV.U32 R26, RZ, RZ, R25 ;  /* 0x000000ffff1a7224 */ /* 0x000fe400078e0019 */
[----:B---3--:R-:W-:Y:S01]  /*19090*/  FADD.FTZ R4, -R2, R135 ;  /* 0x0000008702047221 */ /* 0x008fe20000010100 */
[----:B-1----:R-:W-:Y:S04]  /*190a0*/  IMAD.WIDE R166, R139, 0x70, R166 ;  /* 0x000000708ba67825 */ /* 0x002fe800078e02a6 */
[--C-:B------:R-:W-:Y:S01]  /*190b0*/  FFMA.FTZ R139, R15, UR4, -R133.reuse ;  /* 0x000000040f8b7c23 */ /* 0x100fe20008010885 */
[----:B------:R-:W-:Y:S01]  /*190c0*/  FMUL.FTZ R4, R4, UR4 ;  /* 0x0000000404047c20 */ /* 0x000fe20008410000 */
[----:B------:R-:W-:Y:S02]  /*190d0*/  IMAD.MOV.U32 R15, RZ, RZ, R28 ;  /* 0x000000ffff0f7224 */ /* 0x000fe400078e001c */
[--C-:B------:R-:W-:Y:S01]  /*190e0*/  FFMA.FTZ R135, R59, UR4, -R133.reuse ;  /* 0x000000043b877c23 */ /* 0x100fe20008010885 */
[----:B------:R-:W-:Y:S02]  /*190f0*/  IMAD.SHL.U32 R42, R42, 0x8, RZ ;  /* 0x000000082a2a7824 */ /* 0x000fe400078e00ff */
[----:B------:R-:W-:Y:S01]  /*19100*/  FFMA.FTZ R133, R63, UR4, -R133 ;  /* 0x000000043f857c23 */ /* 0x000fe20008010885 */
[----:B------:R-:W-:Y:S01]  /*19110*/  IMAD.MOV.U32 R62, RZ, RZ, R54 ;  /* 0x000000ffff3e7224 */ /* 0x000fe200078e0036 */
[----:B------:R-:W1:Y:S01]  /*19120*/  MUFU.EX2 R4, R4 ;  /* 0x0000000400047308 */ /* 0x000e620000000800 */
[----:B------:R-:W-:Y:S02]  /*19130*/  IMAD.MOV.U32 R27, RZ, RZ, R24 ;  /* 0x000000ffff1b7224 */ /* 0x000fe400078e0018 */
[----:B------:R-:W-:Y:S07]  /*19140*/  IMAD.MOV.U32 R58, RZ, RZ, R66 ;  /* 0x000000ffff3a7224 */ /* 0x000fee00078e0042 */
[----:B------:R-:W-:Y:S01]  /*19150*/  MUFU.EX2 R135, R135 ;  /* 0x0000008700877308 */ /* 0x000fe20000000800 */
[----:B------:R-:W-:Y:S02]  /*19160*/  IMAD.MOV.U32 R59, RZ, RZ, R64 ;  /* 0x000000ffff3b7224 */ /* 0x000fe400078e0040 */
[C---:B------:R-:W-:Y:S01]  /*19170*/  FMUL.FTZ R64, R65.reuse, R116 ;  /* 0x0000007441407220 */ /* 0x040fe20000410000 */
[----:B------:R-:W-:Y:S02]  /*19180*/  IMAD.MOV.U32 R63, RZ, RZ, R20 ;  /* 0x000000ffff3f7224 */ /* 0x000fe400078e0014 */
[C---:B------:R-:W-:Y:S01]  /*19190*/  FMUL.FTZ R20, R65.reuse, R76 ;  /* 0x0000004c41147220 */ /* 0x040fe20000410000 */
[----:B------:R-:W-:Y:S02]  /*191a0*/  IMAD.MOV.U32 R66, RZ, RZ, R17 ;  /* 0x000000ffff427224 */ /* 0x000fe400078e0011 */
[----:B------:R-:W-:Y:S01]  /*191b0*/  FMUL.FTZ R17, R65, R73 ;  /* 0x0000004941117220 */ /* 0x000fe20000410000 */
[----:B------:R-:W-:Y:S02]  /*191c0*/  IMAD.MOV.U32 R73, RZ, RZ, R63 ;  /* 0x000000ffff497224 */ /* 0x000fe400078e003f */
[----:B------:R-:W-:Y:S01]  /*191d0*/  FMUL.FTZ R63, R6, R131 ;  /* 0x00000083063f7220 */ /* 0x000fe20000410000 */
[----:B------:R-:W-:Y:S02]  /*191e0*/  IMAD.MOV.U32 R116, RZ, RZ, R59 ;  /* 0x000000ffff747224 */ /* 0x000fe400078e003b */
[C---:B-1----:R-:W-:Y:S01]  /*191f0*/  FMUL.FTZ R57, R4.reuse, R125 ;  /* 0x0000007d04397220 */ /* 0x042fe20000410000 */
[C---:B------:R-:W-:Y:S01]  /*19200*/  FMUL.FTZ R56, R4.reuse, R124 ;  /* 0x0000007c04387220 */ /* 0x040fe20000410000 */
[----:B------:R-:W2:Y:S01]  /*19210*/  LDL.LU R125, [R1+0x64] ;  /* 0x00006400017d7983 */ /* 0x000ea20000300800 */
[C---:B------:R-:W-:Y:S01]  /*19220*/  FMUL.FTZ R12, R4.reuse, R88 ;  /* 0x00000058040c7220 */ /* 0x040fe20000410000 */
[C---:B------:R-:W-:Y:S01]  /*19230*/  FMUL.FTZ R8, R4.reuse, R80 ;  /* 0x0000005004087220 */ /* 0x040fe20000410000 */
[----:B------:R-:W-:Y:S01]  /*19240*/  LOP3.LUT R80, R159, 0xff, RZ, 0xc0, !PT ;  /* 0x000000ff9f507812 */ /* 0x000fe200078ec0ff */
[----:B------:R1:W3:Y:S01]  /*19250*/  LDL.S16 R124, [R1+0x14] ;  /* 0x00001400017c7983 */ /* 0x0002e20000100600 */
[----:B------:R1:W1:Y:S01]  /*19260*/  MUFU.EX2 R88, R16 ;  /* 0x0000001000587308 */ /* 0x0002620000000800 */
[----:B------:R-:W-:Y:S01]  /*19270*/  FMUL.FTZ R45, R4, R121 ;  /* 0x00000079042d7220 */ /* 0x000fe20000410000 */
[----:B------:R-:W-:Y:S02]  /*19280*/  IMAD.MOV.U32 R121, RZ, RZ, R33 ;  /* 0x000000ffff797224 */ /* 0x000fe400078e0021 */
[C---:B------:R-:W-:Y:S01]  /*19290*/  FMUL.FTZ R33, R65.reuse, R85 ;  /* 0x0000005541217220 */ /* 0x040fe20000410000 */
[----:B------:R-:W-:Y:S01]  /*192a0*/  FMUL.FTZ R59, R6, R127 ;  /* 0x0000007f063b7220 */ /* 0x000fe20000410000 */
[C---:B------:R-:W-:Y:S01]  /*192b0*/  FMUL.FTZ R28, R4.reuse, R104 ;  /* 0x00000068041c7220 */ /* 0x040fe20000410000 */
[----:B------:R-:W-:Y:S01]  /*192c0*/  MOV R104, R5 ;  /* 0x0000000500687202 */ /* 0x000fe20000000f00 */
[C---:B------:R-:W-:Y:S01]  /*192d0*/  FMUL.FTZ R25, R4.reuse, R97 ;  /* 0x0000006104197220 */ /* 0x040fe20000410000 */
[C---:B------:R-:W-:Y:S01]  /*192e0*/  FMUL.FTZ R5, R65.reuse, R69 ;  /* 0x0000004541057220 */ /* 0x040fe20000410000 */
[C---:B------:R-:W-:Y:S01]  /*192f0*/  FMUL.FTZ R13, R4.reuse, R89 ;  /* 0x00000059040d7220 */ /* 0x040fe20000410000 */
[C---:B------:R-:W-:Y:S01]  /*19300*/  FMUL.FTZ R24, R4.reuse, R96 ;  /* 0x0000006004187220 */ /* 0x040fe20000410000 */
[C---:B------:R-:W-:Y:S01]  /*19310*/  FMUL.FTZ R60, R4.reuse, R128 ;  /* 0x00000080043c7220 */ /* 0x040fe20000410000 */
[----:B------:R-:W-:Y:S01]  /*19320*/  FMUL.FTZ R61, R4, R129 ;  /* 0x00000081043d7220 */ /* 0x000fe20000410000 */
[----:B------:R-:W-:Y:S01]  /*19330*/  MOV R129, R14 ;  /* 0x0000000e00817202 */ /* 0x000fe20000000f00 */
[C---:B-1----:R-:W-:Y:S01]  /*19340*/  FMUL.FTZ R16, R65.reuse, R72 ;  /* 0x0000004841107220 */ /* 0x042fe20000410000 */
[----:B------:R-:W-:Y:S01]  /*19350*/  F2FP.BF16.F32.PACK_AB R85, R88, R11 ;  /* 0x0000000b5855723e */ /* 0x000fe200000010ff */
[C---:B------:R-:W-:Y:S01]  /*19360*/  FMUL.FTZ R44, R4.reuse, R120 ;  /* 0x00000078042c7220 */ /* 0x040fe20000410000 */
[----:B------:R-:W-:Y:S02]  /*19370*/  IMAD.MOV.U32 R120, RZ, RZ, R32 ;  /* 0x000000ffff787224 */ /* 0x000fe400078e0020 */
[C---:B------:R-:W-:Y:S01]  /*19380*/  FMUL.FTZ R9, R4.reuse, R81 ;  /* 0x0000005104097220 */ /* 0x040fe20000410000 */
[C---:B------:R-:W-:Y:S01]  /*19390*/  FMUL.FTZ R41, R4.reuse, R113 ;  /* 0x0000007104297220 */ /* 0x040fe20000410000 */
[----:B------:R-:W-:Y:S01]  /*193a0*/  IMAD.MOV.U32 R113, RZ, RZ, R35 ;  /* 0x000000ffff717224 */ /* 0x000fe200078e0023 */
[----:B------:R-:W-:Y:S01]  /*193b0*/  MOV R35, R48 ;  /* 0x0000003000237202 */ /* 0x000fe20000000f00 */
[----:B------:R-:W-:Y:S01]  /*193c0*/  FMUL.FTZ R40, R4, R112 ;  /* 0x0000007004287220 */ /* 0x000fe20000410000 */
[----:B------:R-:W-:Y:S02]  /*193d0*/  IMAD.MOV.U32 R112, RZ, RZ, R53 ;  /* 0x000000ffff707224 */ /* 0x000fe400078e0035 */
[C---:B------:R-:W-:Y:S01]  /*193e0*/  FMUL.FTZ R48, R65.reuse, R100 ;  /* 0x0000006441307220 */ /* 0x040fe20000410000 */
[----:B------:R-:W-:Y:S01]  /*193f0*/  MOV R100, R31 ;  /* 0x0000001f00647202 */ /* 0x000fe20000000f00 */
        /* <DEDUP_REMOVED lines=20> */
[----:B------:R-:W-:Y:S01]  /*19540*/  FMUL.FTZ R47, R6, R123 ;  /* 0x0000007b062f7220 */ /* 0x000fe20000410000 */
[----:B------:R-:W-:Y:S01]  /*19550*/  MOV R123, R66 ;  /* 0x00000042007b7202 */ /* 0x000fe20000000f00 */
[----:B------:R-:W-:Y:S01]  /*19560*/  FMUL.FTZ R29, R4, R105 ;  /* 0x00000069041d7220 */ /* 0x000fe20000410000 */
[----:B------:R-:W-:Y:S02]  /*19570*/  IMAD.MOV.U32 R54, RZ, RZ, R36 ;  /* 0x000000ffff367224 */ /* 0x000fe400078e0024 */
[----:B------:R-:W-:Y:S01]  /*19580*/  FMUL.FTZ R32, R65, R84 ;  /* 0x0000005441207220 */ /* 0x000fe20000410000 */
[----:B------:R-:W-:Y:S01]  /*19590*/  PRMT R84, R85, 0x7632, R84 ;  /* 0x0000763255547816 */ /* 0x000fe20000000054 */
[----:B------:R-:W-:Y:S01]  /*195a0*/  FMUL.FTZ R36, R65, R92 ;  /* 0x0000005c41247220 */ /* 0x000fe20000410000 */
[----:B------:R-:W-:Y:S02]  /*195b0*/  IMAD.MOV.U32 R127, RZ, RZ, R23 ;  /* 0x000000ffff7f7224 */ /* 0x000fe400078e0017 */
[C---:B------:R-:W-:Y:S01]  /*195c0*/  FMUL.FTZ R23, R67.reuse, R79 ;  /* 0x0000004f43177220 */ /* 0x040fe20000410000 */
[----:B------:R-:W-:Y:S02]  /*195d0*/  IMAD.MOV.U32 R98, RZ, RZ, R51 ;  /* 0x000000ffff627224 */ /* 0x000fe400078e0033 */
[C---:B------:R-:W-:Y:S01]  /*195e0*/  FMUL.FTZ R39, R67.reuse, R95 ;  /* 0x0000005f43277220 */ /* 0x040fe20000410000 */
[----:B------:R-:W-:Y:S02]  /*195f0*/  IMAD.MOV.U32 R91, RZ, RZ, R55 ;  /* 0x000000ffff5b7224 */ /* 0x000fe400078e0037 */
[C---:B------:R-:W-:Y:S01]  /*19600*/  FMUL.FTZ R55, R67.reuse, R111 ;  /* 0x0000006f43377220 */ /* 0x040fe20000410000 */
[C---:B------:R-:W-:Y:S01]  /*19610*/  FMUL.FTZ R51, R67.reuse, R103 ;  /* 0x0000006743337220 */ /* 0x040fe20000410000 */
[----:B------:R-:W-:Y:S02]  /*19620*/  FMUL.FTZ R66, R67, R118 ;  /* 0x0000007643427220 */ /* 0x000fe40000410000 */
[----:B------:R-:W-:Y:S01]  /*19630*/  MUFU.EX2 R91, R91 ;  /* 0x0000005b005b7308 */ /* 0x000fe20000000800 */
[----:B----4-:R-:W-:Y:S01]  /*19640*/  FFMA.FTZ R136, R65, R21, R144 ;  /* 0x0000001541887223 */ /* 0x010fe20000010090 */
[C---:B------:R-:W-:Y:S01]  /*19650*/  LEA R144, P2, R42.reuse, R166, 0x1 ;  /* 0x000000a62a907211 */ /* 0x040fe200078408ff */
[----:B------:R-:W-:Y:S02]  /*19660*/  IMAD.MOV.U32 R21, RZ, RZ, R145 ;  /* 0x000000ffff157224 */ /* 0x000fe400078e0091 */
[----:B------:R-:W-:Y:S01]  /*19670*/  FADD.FTZ R136, R123, R136 ;  /* 0x000000887b887221 */ /* 0x000fe20000010000 */
[----:B------:R-:W-:Y:S01]  /*19680*/  LEA.HI.X.SX32 R145, R42, R167, 0x1, P2 ;  /* 0x000000a72a917211 */ /* 0x000fe200010f0eff */
[----:B------:R-:W-:Y:S01]  /*19690*/  IMAD.MOV.U32 R42, RZ, RZ, R161 ;  /* 0x000000ffff2a7224 */ /* 0x000fe200078e00a1 */
[----:B------:R-:W-:Y:S01]  /*196a0*/  ISETP.LE.U32.AND P2, PT, R80, UR13, PT ;  /* 0x0000000d50007c0c */ /* 0x000fe2000bf43070 */
[----:B------:R-:W-:Y:S04]  /*196b0*/  IMAD.WIDE.U32 R160, R160, -0x326172a9, RZ ;  /* 0xcd9e8d57a0a07825 */ /* 0x000fe800078e00ff */
[----:B------:R-:W-:Y:S01]  /*196c0*/  FFMA.FTZ R81, R4, R43, R11 ;  /* 0x0000002b04517223 */ /* 0x000fe2000001000b */
[----:B------:R-:W-:Y:S01]  /*196d0*/  MOV R43, R155 ;  /* 0x0000009b002b7202 */ /* 0x000fe20000000f00 */
[----:B------:R-:W-:Y:S01]  /*196e0*/  FMUL.FTZ R11, R6, R83 ;  /* 0x00000053060b7220 */ /* 0x000fe20000410000 */
[----:B------:R-:W-:Y:S01]  /*196f0*/  LOP3.LUT R155, R22, UR16, R161, 0x96, !PT ;  /* 0x00000010169b7c12 */ /* 0x000fe2000f8e96a1 */
[----:B------:R-:W-:Y:S01]  /*19700*/  IMAD.MOV.U32 R46, RZ, RZ, R21 ;  /* 0x000000ffff2e7224 */ /* 0x000fe200078e0015 */
[----:B------:R-:W-:Y:S01]  /*19710*/  MOV R22, R120 ;  /* 0x0000007800167202 */ /* 0x000fe20000000f00 */
[----:B------:R-:W-:Y:S01]  /*19720*/  IMAD.MOV.U32 R120, RZ, RZ, R113 ;  /* 0x000000ffff787224 */ /* 0x000fe200078e0071 */
[----:B------:R-:W-:Y:S01]  /*19730*/  LOP3.LUT R131, R155, 0xffff, RZ, 0xc0, !PT ;  /* 0x0000ffff9b837812 */ /* 0x000fe200078ec0ff */
[----:B------:R1:W4:Y:S01]  /*19740*/  MUFU.EX2 R113, R10 ;  /* 0x0000000a00717308 */ /* 0x0003220000000800 */
[C---:B------:R-:W-:Y:S01]  /*19750*/  FMUL.FTZ R21, R65.reuse, R77 ;  /* 0x0000004d41157220 */ /* 0x040fe20000410000 */
[----:B------:R-:W-:Y:S01]  /*19760*/  IMAD.MOV.U32 R108, RZ, RZ, R46 ;  /* 0x000000ffff6c7224 */ /* 0x000fe200078e002e */
[----:B------:R-:W-:Y:S01]  /*19770*/  SHF.R.U32.HI R131, RZ, 0x8, R131 ;  /* 0x00000008ff837819 */ /* 0x000fe20000011683 */
[----:B------:R-:W-:Y:S02]  /*19780*/  IMAD.MOV.U32 R121, RZ, RZ, R43 ;  /* 0x000000ffff797224 */ /* 0x000fe400078e002b */
[C---:B------:R-:W-:Y:S01]  /*19790*/  FMUL.FTZ R43, R6.reuse, R115 ;  /* 0x00000073062b7220 */ /* 0x040fe20000410000 */
[----:B------:R-:W-:Y:S02]  /*197a0*/  IMAD.MOV.U32 R101, RZ, RZ, R42 ;  /* 0x000000ffff657224 */ /* 0x000fe400078e002a */
[C---:B------:R-:W-:Y:S01]  /*197b0*/  FMUL.FTZ R42, R6.reuse, R114 ;  /* 0x00000072062a7220 */ /* 0x040fe20000410000 */
[----:B------:R-:W-:Y:S02]  /*197c0*/  IMAD.MOV.U32 R77, RZ, RZ, R30 ;  /* 0x000000ffff4d7224 */ /* 0x000fe400078e001e */
[C---:B------:R-:W-:Y:S01]  /*197d0*/  FMUL.FTZ R30, R6.reuse, R106 ;  /* 0x0000006a061e7220 */ /* 0x040fe20000410000 */
[C---:B------:R-:W-:Y:S01]  /*197e0*/  FMUL.FTZ R46, R6.reuse, R122 ;  /* 0x0000007a062e7220 */ /* 0x040fe20000410000 */
[----:B------:R-:W-:Y:S01]  /*197f0*/  FMUL.FTZ R4, R65, R68 ;  /* 0x0000004441047220 */ /* 0x000fe20000410000 */
[----:B------:R-:W-:Y:S01]  /*19800*/  PRMT R68, R159, 0x7632, R68 ;  /* 0x000076329f447816 */ /* 0x000fe20000000044 */
[----:B------:R-:W-:Y:S01]  /*19810*/  FMUL.FTZ R65, R65, R117 ;  /* 0x0000007541417220 */ /* 0x000fe20000410000 */
[----:B-1----:R-:W-:Y:S01]  /*19820*/  FMUL.FTZ R10, R6, R82 ;  /* 0x00000052060a7220 */ /* 0x002fe20000410000 */
[----:B------:R-:W-:Y:S01]  /*19830*/  IMAD.MOV.U32 R117, RZ, RZ, R116 ;  /* 0x000000ffff757224 */ /* 0x000fe200078e0074 */
[----:B------:R-:W-:Y:S01]  /*19840*/  LOP3.LUT R68, R68, 0xff, RZ, 0xc0, !PT ;  /* 0x000000ff44447812 */ /* 0x000fe200078ec0ff */
[----:B------:R-:W-:Y:S02]  /*19850*/  IMAD.MOV.U32 R116, RZ, RZ, R108 ;  /* 0x000000ffff747224 */ /* 0x000fe400078e006c */
[----:B------:R-:W-:Y:S01]  /*19860*/  FADD.FTZ R81, R88, R81 ;  /* 0x0000005158517221 */ /* 0x000fe20000010000 */
[----:B------:R-:W-:Y:S02]  /*19870*/  IMAD.MOV.U32 R108, RZ, RZ, R101 ;  /* 0x000000ffff6c7224 */ /* 0x000fe400078e0065 */
[----:B------:R-:W-:Y:S02]  /*19880*/  IMAD.MOV.U32 R101, RZ, RZ, R100 ;  /* 0x000000ffff657224 */ /* 0x000fe400078e0064 */
[----:B------:R-:W-:Y:S01]  /*19890*/  IMAD.MOV.U32 R100, RZ, RZ, R93 ;  /* 0x000000ffff647224 */ /* 0x000fe200078e005d */
[----:B------:R-:W-:Y:S01]  /*198a0*/  MOV R93, R76 ;  /* 0x0000004c005d7202 */ /* 0x000fe20000000f00 */
[----:B------:R-:W-:Y:S01]  /*198b0*/  IMAD.MOV.U32 R114, RZ, RZ, R101 ;  /* 0x000000ffff727224 */ /* 0x000fe200078e0065 */
[----:B------:R-:W-:Y:S01]  /*198c0*/  MOV R101, R235 ;  /* 0x000000eb00657202 */ /* 0x000fe20000000f00 */
[----:B------:R-:W-:Y:S01]  /*198d0*/  IMAD.MOV.U32 R126, RZ, RZ, R22 ;  /* 0x000000ffff7e7224 */ /* 0x000fe200078e0016 */
[----:B------:R-:W-:Y:S01]  /*198e0*/  PRMT R76, R85, 0x5410, R84 ;  /* 0x00005410554c7816 */ /* 0x000fe20000000054 */
[----:B------:R-:W-:Y:S02]  /*198f0*/  IMAD.MOV.U32 R107, RZ, RZ, R93 ;  /* 0x000000ffff6b7224 */ /* 0x000fe400078e005d */
[C---:B------:R-:W-:Y:S01]  /*19900*/  FMUL.FTZ R22, R67.reuse, R78 ;  /* 0x0000004e43167220 */ /* 0x040fe20000410000 */
[----:B------:R-:W-:Y:S01]  /*19910*/  IMAD.MOV.U32 R93, RZ, RZ, R73 ;  /* 0x000000ffff5d7224 */ /* 0x000fe200078e0049 */
[----:B------:R-:W-:Y:S01]  /*19920*/  MUFU.EX2 R101, R101 ;  /* 0x0000006500657308 */ /* 0x000fe20000000800 */
[----:B------:R-:W-:Y:S02]  /*19930*/  IMAD.MOV.U32 R115, RZ, RZ, R100 ;  /* 0x000000ffff737224 */ /* 0x000fe400078e0064 */
[----:B------:R-:W-:Y:S07]  /*19940*/  IMAD.MOV.U32 R82, RZ, RZ, R34 ;  /* 0x000000ffff527224 */ /* 0x000fee00078e0022 */
[----:B------:R1:W4:Y:S01]  /*19950*/  MUFU.EX2 R73, R7 ;  /* 0x0000000700497308 */ /* 0x0003220000000800 */
[C---:B--2---:R-:W-:Y:S01]  /*19960*/  FFMA.FTZ R69, R67.reuse, R125, R18 ;  /* 0x0000007d43457223 */ /* 0x044fe20000010012 */
[----:B------:R-:W-:Y:S02]  /*19970*/  IMAD.MOV.U32 R125, RZ, RZ, R27 ;  /* 0x000000ffff7d7224 */ /* 0x000fe400078e001b */
[----:B------:R-:W-:Y:S01]  /*19980*/  FMUL.FTZ R27, R6, R99 ;  /* 0x00000063061b7220 */ /* 0x000fe20000410000 */
[----:B------:R-:W-:Y:S02]  /*19990*/  IMAD.MOV.U32 R123, RZ, RZ, R115 ;  /* 0x000000ffff7b7224 */ /* 0x000fe400078e0073 */
[----:B---3--:R-:W-:Y:S02]  /*199a0*/  @!P2 HFMA2.BF16_V2 R124, -RZ.H0_H0, RZ.H0_H0, -R85.H0_H0 ;  /* 0x200000ffff7ca231 */ /* 0x008fe40000340955 */
[C---:B------:R-:W-:Y:S01]  /*199b0*/  FMUL.FTZ R34, R67.reuse, R86 ;  /* 0x0000005643227220 */ /* 0x040fe20000410000 */
[----:B------:R-:W-:Y:S02]  /*199c0*/  IMAD.MOV.U32 R83, RZ, RZ, R38 ;  /* 0x000000ffff537224 */ /* 0x000fe400078e0026 */
[C---:B------:R-:W-:Y:S01]  /*199d0*/  FMUL.FTZ R38, R67.reuse, R94 ;  /* 0x0000005e43267220 */ /* 0x040fe20000410000 */
[----:B------:R-:W-:Y:S01]  /*199e0*/  IMAD.MOV.U32 R161, RZ, RZ, R19 ;  /* 0x000000ffffa17224 */ /* 0x000fe200078e0013 */
[----:B------:R-:W-:Y:S01]  /*199f0*/  PRMT R18, R124, 0x7610, R18 ;  /* 0x000076107c127816 */ /* 0x000fe20000000012 */
[----:B------:R2:W-:Y:S01]  /*19a00*/  @!P2 STL.S16 [R1+0x14], R124 ;  /* 0x0000147c0100a387 */ /* 0x0005e20000100600 */
[C---:B------:R-:W-:Y:S01]  /*19a10*/  FMUL.FTZ R19, R67.reuse, R75 ;  /* 0x0000004b43137220 */ /* 0x040fe20000410000 */
[----:B------:R-:W3:Y:S01]  /*19a20*/  MUFU.EX2 R107, R107 ;  /* 0x0000006b006b7308 */ /* 0x000ee20000000800 */
[----:B------:R-:W-:Y:S01]  /*19a30*/  @!P2 PRMT R85, R18, 0x5410, RZ ;  /* 0x000054101255a816 */ /* 0x000fe200000000ff */
[----:B------:R-:W4:Y:S01]  /*19a40*/  LDL.LU R72, [R1+0x60] ;  /* 0x0000600001487983 */ /* 0x000f220000300800 */
[----:B------:R-:W-:Y:S01]  /*19a50*/  ISETP.LE.U32.AND P2, PT, R68, UR13, PT ;  /* 0x0000000d44007c0c */ /* 0x000fe2000bf43070 */
[C---:B-1----:R-:W-:Y:S01]  /*19a60*/  FMUL.FTZ R7, R67.reuse, R71 ;  /* 0x0000004743077220 */ /* 0x042fe20000410000 */
[----:B------:R-:W-:Y:S02]  /*19a70*/  IMAD.MOV.U32 R99, RZ, RZ, R117 ;  /* 0x000000ffff637224 */ /* 0x000fe400078e0075 */
[C---:B------:R-:W-:Y:S01]  /*19a80*/  FMUL.FTZ R18, R67.reuse, R74 ;  /* 0x0000004a43127220 */ /* 0x040fe20000410000 */
[----:B------:R-:W-:Y:S01]  /*19a90*/  IMAD.MOV.U32 R106, RZ, RZ, R116 ;  /* 0x000000ffff6a7224 */ /* 0x000fe200078e0074 */
[----:B------:R-:W-:Y:S01]  /*19aa0*/  MOV R116, R108 ;  /* 0x0000006c00747202 */ /* 0x000fe20000000f00 */
[----:B------:R-:W-:Y:S01]  /*19ab0*/  IMAD.MOV.U32 R117, RZ, RZ, R89 ;  /* 0x000000ffff757224 */ /* 0x000fe200078e0059 */
[----:B------:R-:W-:Y:S01]  /*19ac0*/  STG.E.U16 desc[UR28][R166.64], R85 ;  /* 0x00000055a6007986 */ /* 0x000fe2000c10151c */
[----:B------:R-:W-:Y:S01]  /*19ad0*/  IMAD.MOV.U32 R115, RZ, RZ, R106 ;  /* 0x000000ffff737224 */ /* 0x000fe200078e006a */
[----:B------:R-:W-:Y:S01]  /*19ae0*/  MOV R106, R98 ;  /* 0x00000062006a7202 */ /* 0x000fe20000000f00 */
[----:B------:R-:W-:Y:S02]  /*19af0*/  IMAD.MOV.U32 R98, RZ, RZ, R83 ;  /* 0x000000ffff627224 */ /* 0x000fe400078e0053 */
[----:B------:R-:W-:Y:S02]  /*19b00*/  IMAD.MOV.U32 R100, RZ, RZ, R120 ;  /* 0x000000ffff647224 */ /* 0x000fe400078e0078 */
[----:B------:R-:W-:Y:S01]  /*19b10*/  IMAD.MOV.U32 R83, RZ, RZ, R161 ;  /* 0x000000ffff537224 */ /* 0x000fe200078e00a1 */
[----:B------:R-:W-:Y:S01]  /*19b20*/  MOV R161, R117 ;  /* 0x0000007500a17202 */ /* 0x000fe20000000f00 */
[----:B------:R-:W-:Y:S02]  /*19b30*/  IMAD.MOV.U32 R120, RZ, RZ, R96 ;  /* 0x000000ffff787224 */ /* 0x000fe400078e0060 */
[----:B------:R-:W-:Y:S02]  /*19b40*/  IMAD.MOV.U32 R96, RZ, RZ, R50 ;  /* 0x000000ffff607224 */ /* 0x000fe400078e0032 */
[C---:B------:R-:W-:Y:S01]  /*19b50*/  FMUL.FTZ R50, R67.reuse, R102 ;  /* 0x0000006643327220 */ /* 0x040fe20000410000 */
[----:B--2---:R-:W-:Y:S01]  /*19b60*/  IMAD.MOV.U32 R124, RZ, RZ, R112 ;  /* 0x000000ffff7c7224 */ /* 0x004fe200078e0070 */
[----:B------:R-:W-:Y:S01]  /*19b70*/  MOV R112, R62 ;  /* 0x0000003e00707202 */ /* 0x000fe20000000f00 */
[C---:B------:R-:W-:Y:S01]  /*19b80*/  FMUL.FTZ R62, R6.reuse, R130 ;  /* 0x00000082063e7220 */ /* 0x040fe20000410000 */
[----:B------:R-:W-:Y:S01]  /*19b90*/  IMAD.MOV.U32 R130, RZ, RZ, R123 ;  /* 0x000000ffff827224 */ /* 0x000fe200078e007b */
[----:B------:R-:W-:Y:S01]  /*19ba0*/  MUFU.EX2 R96, R96 ;  /* 0x0000006000607308 */ /* 0x000fe20000000800 */
[----:B------:R-:W-:Y:S01]  /*19bb0*/  MOV R108, R124 ;  /* 0x0000007c006c7202 */ /* 0x000fe20000000f00 */
[----:B------:R-:W-:Y:S02]  /*19bc0*/  IMAD.MOV.U32 R117, RZ, RZ, R93 ;  /* 0x000000ffff757224 */ /* 0x000fe400078e005d */
[----:B------:R-:W-:Y:S06]  /*19bd0*/  IMAD.MOV.U32 R93, RZ, RZ, R129 ;  /* 0x000000ffff5d7224 */ /* 0x000fec00078e0081 */
[----:B------:R-:W-:Y:S01]  /*19be0*/  MUFU.EX2 R100, R100 ;  /* 0x0000006400647308 */ /* 0x000fe20000000800 */
[----:B------:R-:W-:Y:S02]  /*19bf0*/  IMAD.MOV.U32 R129, RZ, RZ, R125 ;  /* 0x000000ffff817224 */ /* 0x000fe400078e007d */
[----:B------:R-:W-:Y:S01]  /*19c00*/  IMAD.MOV.U32 R125, RZ, RZ, R112 ;  /* 0x000000ffff7d7224 */ /* 0x000fe200078e0070 */
[----:B------:R-:W-:Y:S01]  /*19c10*/  MOV R112, R240 ;  /* 0x000000f000707202 */ /* 0x000fe20000000f00 */
[----:B------:R-:W-:Y:S02]  /*19c20*/  IMAD.MOV.U32 R89, RZ, RZ, R54 ;  /* 0x000000ffff597224 */ /* 0x000fe400078e0036 */
[C---:B------:R-:W-:Y:S01]  /*19c30*/  FMUL.FTZ R54, R67.reuse, R110 ;  /* 0x0000006e43367220 */ /* 0x040fe20000410000 */
[----:B------:R-:W-:Y:S02]  /*19c40*/  IMAD.MOV.U32 R124, RZ, RZ, R97 ;  /* 0x000000ffff7c7224 */ /* 0x000fe400078e0061 */
[----:B------:R-:W-:Y:S02]  /*19c50*/  IMAD.MOV.U32 R97, RZ, RZ, R35 ;  /* 0x000000ffff617224 */ /* 0x000fe400078e0023 */
[----:B------:R-:W-:Y:S04]  /*19c60*/  FMUL.FTZ R35, R67, R87 ;  /* 0x0000005743237220 */ /* 0x000fe80000410000 */
[----:B------:R-:W-:Y:S01]  /*19c70*/  MUFU.EX2 R97, R97 ;  /* 0x0000006100617308 */ /* 0x000fe20000000800 */
[----:B----4-:R-:W-:Y:S01]  /*19c80*/  FFMA.FTZ R72, R6, R72, R113 ;  /* 0x0000004806487223 */ /* 0x010fe20000010071 */
[----:B------:R-:W-:Y:S01]  /*19c90*/  F2FP.BF16.F32.PACK_AB R113, R73, R113 ;  /* 0x000000714971723e */ /* 0x000fe200000010ff */
[----:B------:R1:W2:Y:S03]  /*19ca0*/  LDL.S16 R6, [R1+0x18] ;  /* 0x0000180001067983 */ /* 0x0002a60000100600 */
[----:B------:R-:W-:Y:S01]  /*19cb0*/  PRMT R105, R113, 0x7632, R105 ;  /* 0x0000763271697816 */ /* 0x000fe20000000069 */
[----:B--2---:R-:W-:Y:S05]  /*19cc0*/  @!P4 HFMA2.BF16_V2 R6, -RZ.H0_H0, RZ.H0_H0, -R84.H0_H0 ;  /* 0x200000ffff06c231 */ /* 0x004fea0000340954 */
[----:B------:R-:W-:Y:S01]  /*19cd0*/  PRMT R122, R6, 0x7610, R122 ;  /* 0x00007610067a7816 */ /* 0x000fe2000000007a */
[----:B------:R2:W-:Y:S03]  /*19ce0*/  @!P4 STL.S16 [R1+0x18], R6 ;  /* 0x000018060100c387 */ /* 0x0005e60000100600 */
[----:B------:R-:W-:Y:S01]  /*19cf0*/  @!P4 PRMT R84, R122, 0x5410, RZ ;  /* 0x000054107a54c816 */ /* 0x000fe200000000ff */
[----:B------:R1:W4:Y:S01]  /*19d00*/  LDL.LU R235, [R1+0xb0] ;  /* 0x0000b00001eb7983 */ /* 0x0003220000300800 */
[----:B------:R-:W-:Y:S02]  /*19d10*/  IMAD.MOV.U32 R122, RZ, RZ, R114 ;  /* 0x000000ffff7a7224 */ /* 0x000fe400078e0072 */
[----:B------:R-:W-:Y:S01]  /*19d20*/  IMAD.MOV.U32 R114, RZ, RZ, R99 ;  /* 0x000000ffff727224 */ /* 0x000fe200078e0063 */
[----:B------:R1:W3:Y:S01]  /*19d30*/  LDL.S16 R71, [R1+0x4] ;  /* 0x0000040001477983 */ /* 0x0002e20000100600 */
[----:B------:R-:W-:Y:S02]  /*19d40*/  IMAD.MOV.U32 R123, RZ, RZ, R122 ;  /* 0x000000ffff7b7224 */ /* 0x000fe400078e007a */
[----:B------:R-:W-:Y:S01]  /*19d50*/  IMAD.MOV.U32 R99, RZ, RZ, R90 ;  /* 0x000000ffff637224 */ /* 0x000fe200078e005a */
[----:B------:R-:W-:Y:S01]  /*19d60*/  STG.E.U16 desc[UR28][R166.64+0x2], R84 ;  /* 0x00000254a6007986 */ /* 0x000fe2000c10151c */
[----:B------:R-:W-:Y:S01]  /*19d70*/  IMAD.MOV.U32 R90, RZ, RZ, R82 ;  /* 0x000000ffff5a7224 */ /* 0x000fe200078e0052 */
[----:B------:R-:W-:Y:S01]  /*19d80*/  LOP3.LUT R82, R126, R158, RZ, 0x3c, !PT ;  /* 0x0000009e7e527212 */ /* 0x000fe200078e3cff */
[----:B------:R-:W-:Y:S02]  /*19d90*/  IMAD.MOV.U32 R126, RZ, RZ, R123 ;  /* 0x000000ffff7e7224 */ /* 0x000fe400078e007b */
[----:B------:R-:W-:Y:S02]  /*19da0*/  IMAD.MOV.U32 R122, RZ, RZ, R115 ;  /* 0x000000ffff7a7224 */ /* 0x000fe400078e0073 */
[----:B------:R1:W3:Y:S01]  /*19db0*/  MUFU.EX2 R79, R126 ;  /* 0x0000007e004f7308 */ /* 0x0002e20000000800 */
[----:B------:R-:W-:Y:S01]  /*19dc0*/  IMAD.MOV.U32 R115, RZ, RZ, R114 ;  /* 0x000000ffff737224 */ /* 0x000fe200078e0072 */
[----:B------:R-:W-:Y:S01]  /*19dd0*/  MOV R114, R106 ;  /* 0x0000006a00727202 */ /* 0x000fe20000000f00 */
[----:B------:R-:W-:Y:S02]  /*19de0*/  IMAD.MOV.U32 R123, RZ, RZ, R122 ;  /* 0x000000ffff7b7224 */ /* 0x000fe400078e007a */
[----:B------:R-:W-:Y:S01]  /*19df0*/  IMAD.MOV.U32 R106, RZ, RZ, R99 ;  /* 0x000000ffff6a7224 */ /* 0x000fe200078e0063 */
[----:B------:R-:W-:Y:S01]  /*19e00*/  MOV R122, R115 ;  /* 0x00000073007a7202 */ /* 0x000fe20000000f00 */
[----:B------:R-:W-:Y:S02]  /*19e10*/  IMAD.MOV.U32 R99, RZ, RZ, R98 ;  /* 0x000000ffff637224 */ /* 0x000fe400078e0062 */
[----:B--2---:R-:W-:Y:S01]  /*19e20*/  FMUL.FTZ R6, R67, R70 ;  /* 0x0000004643067220 */ /* 0x004fe20000410000 */
[----:B------:R-:W-:Y:S01]  /*19e30*/  LOP3.LUT R70, R131, 0xffff, RZ, 0xc0, !PT ;  /* 0x0000ffff83467812 */ /* 0x000fe200078ec0ff */
[----:B------:R-:W-:Y:S02]  /*19e40*/  IMAD.MOV.U32 R98, RZ, RZ, R90 ;  /* 0x000000ffff627224 */ /* 0x000fe400078e005a */
[----:B------:R-:W-:Y:S01]  /*19e50*/  FMUL.FTZ R67, R67, R119 ;  /* 0x0000007743437220 */ /* 0x000fe20000410000 */
[----:B------:R-:W-:Y:S01]  /*19e60*/  IMAD.MOV.U32 R90, RZ, RZ, R83 ;  /* 0x000000ffff5a7224 */ /* 0x000fe200078e0053 */
[----:B------:R-:W-:Y:S01]  /*19e70*/  MOV R83, R161 ;  /* 0x000000a100537202 */ /* 0x000fe20000000f00 */
[----:B-1----:R-:W-:Y:S01]  /*19e80*/  IMAD.MOV.U32 R126, RZ, RZ, R123 ;  /* 0x000000ffff7e7224 */ /* 0x002fe200078e007b */
[----:B------:R-:W-:Y:S01]  /*19e90*/  ISETP.LE.U32.AND P4, PT, R70, UR13, PT ;  /* 0x0000000d46007c0c */ /* 0x000fe2000bf83070 */
[----:B------:R-:W-:Y:S02]  /*19ea0*/  IMAD.MOV.U32 R161, RZ, RZ, R117 ;  /* 0x000000ffffa17224 */ /* 0x000fe400078e0075 */
[----:B------:R-:W-:Y:S01]  /*19eb0*/  FADD.FTZ R70, R201, R69 ;  /* 0x00000045c9467221 */ /* 0x000fe20000010000 */
[----:B------:R-:W-:Y:S01]  /*19ec0*/  SHF.R.U32.HI R69, RZ, 0x18, R159 ;  /* 0x00000018ff457819 */ /* 0x000fe2000001169f */
[----:B------:R-:W-:Y:S02]  /*19ed0*/  IMAD.MOV.U32 R115, RZ, RZ, R114 ;  /* 0x000000ffff737224 */ /* 0x000fe400078e0072 */
[----:B------:R-:W-:Y:S02]  /*19ee0*/  IMAD.MOV.U32 R117, RZ, RZ, R93 ;  /* 0x000000ffff757224 */ /* 0x000fe400078e005d */
[----:B------:R-:W-:Y:S02]  /*19ef0*/  IMAD.MOV.U32 R93, RZ, RZ, R129 ;  /* 0x000000ffff5d7224 */ /* 0x000fe400078e0081 */
[----:B------:R-:W-:Y:S02]  /*19f00*/  IMAD.MOV.U32 R114, RZ, RZ, R106 ;  /* 0x000000ffff727224 */ /* 0x000fe400078e006a */
[----:B------:R-:W-:Y:S01]  /*19f10*/  IMAD.MOV.U32 R129, RZ, RZ, R125 ;  /* 0x000000ffff817224 */ /* 0x000fe200078e007d */
[----:B------:R-:W-:Y:S01]  /*19f20*/  MOV R125, R112 ;  /* 0x00000070007d7202 */ /* 0x000fe20000000f00 */
        /* <DEDUP_REMOVED lines=20> */
[----:B------:R-:W-:Y:S01]  /*1a070*/  IMAD.MOV.U32 R93, RZ, RZ, R77 ;  /* 0x000000ffff5d7224 */ /* 0x000fe200078e004d */
[----:B------:R-:W-:Y:S05]  /*1a080*/  PRMT R77, R113, 0x5410, R105 ;  /* 0x00005410714d7816 */ /* 0x000fea0000000069 */
[----:B------:R-:W1:Y:S01]  /*1a090*/  MUFU.EX2 R93, R93 ;  /* 0x0000005d005d7308 */ /* 0x000e620000000800 */
[----:B---3--:R-:W-:Y:S05]  /*1a0a0*/  @!P2 HFMA2.BF16_V2 R71, -RZ.H0_H0, RZ.H0_H0, -R113.H0_H0 ;  /* 0x200000ffff47a231 */ /* 0x008fea0000340971 */
[----:B------:R-:W-:Y:S01]  /*1a0b0*/  PRMT R74, R71, 0x7610, R74 ;  /* 0x00007610474a7816 */ /* 0x000fe2000000004a */
[----:B------:R2:W-:Y:S03]  /*1a0c0*/  @!P2 STL.S16 [R1+0x4], R71 ;  /* 0x000004470100a387 */ /* 0x0005e60000100600 */
[----:B------:R-:W-:Y:S01]  /*1a0d0*/  @!P2 PRMT R113, R74, 0x5410, RZ ;  /* 0x000054104a71a816 */ /* 0x000fe200000000ff */
[----:B------:R3:W3:Y:S01]  /*1a0e0*/  LDL.LU R240, [R1+0xac] ;  /* 0x0000ac0001f07983 */ /* 0x0006e20000300800 */
[----:B------:R-:W-:Y:S03]  /*1a0f0*/  ISETP.LE.U32.AND P2, PT, R69, UR13, PT ;  /* 0x0000000d45007c0c */ /* 0x000fe6000bf43070 */
[----:B------:R1:W3:Y:S04]  /*1a100*/  LDL.LU R225, [R1+0xa8] ;  /* 0x0000a80001e17983 */ /* 0x0002e80000300800 */
[----:B------:R1:W3:Y:S04]  /*1a110*/  LDL.LU R201, [R1+0xa4] ;  /* 0x0000a40001c97983 */ /* 0x0002e80000300800 */
[----:B------:R1:W3:Y:S04]  /*1a120*/  LDL.LU R250, [R1+0xa0] ;  /* 0x0000a00001fa7983 */ /* 0x0002e80000300800 */
[----:B------:R-:W-:Y:S01]  /*1a130*/  STG.E.U16 desc[UR28][R144.64], R113 ;  /* 0x0000007190007986 */ /* 0x000fe2000c10151c */
[----:B--2---:R-:W-:Y:S01]  /*1a140*/  LOP3.LUT R71, R127, R130, RZ, 0x3c, !PT ;  /* 0x000000827f477212 */ /* 0x004fe200078e3cff */
[----:B------:R-:W-:Y:S02]  /*1a150*/  IMAD.MOV.U32 R127, RZ, RZ, R126 ;  /* 0x000000ffff7f7224 */ /* 0x000fe400078e007e */
[----:B------:R-:W-:Y:S01]  /*1a160*/  IMAD.MOV.U32 R126, RZ, RZ, R123 ;  /* 0x000000ffff7e7224 */ /* 0x000fe200078e007b */
[----:B------:R-:W-:Y:S01]  /*1a170*/  MOV R123, R122 ;  /* 0x0000007a007b7202 */ /* 0x000fe20000000f00 */
[----:B------:R2:W4:Y:S01]  /*1a180*/  MUFU.EX2 R102, R127 ;  /* 0x0000007f00667308 */ /* 0x0005220000000800 */
[----:B------:R-:W-:Y:S04]  /*1a190*/  IMAD.WIDE.U32 R86, R71, -0x2daee0ad, RZ ;  /* 0xd2511f5347567825 */ /* 0x000fe800078e00ff */
[----:B------:R-:W-:Y:S01]  /*1a1a0*/  FADD.FTZ R71, R73, R72 ;  /* 0x0000004849477221 */ /* 0x000fe20000010000 */
[----:B------:R-:W-:Y:S01]  /*1a1b0*/  FADD.FTZ R73, R107, R136 ;  /* 0x000000886b497221 */ /* 0x000fe20000010000 */
[----:B------:R-:W-:Y:S01]  /*1a1c0*/  F2FP.BF16.F32.PACK_AB R107, R79, R107 ;  /* 0x0000006b4f6b723e */ /* 0x000fe200000010ff */
[----:B------:R-:W-:Y:S02]  /*1a1d0*/  IMAD.MOV.U32 R122, RZ, RZ, R115 ;  /* 0x000000ffff7a7224 */ /* 0x000fe400078e0073 */
[----:B-1----:R-:W-:Y:S01]  /*1a1e0*/  FADD.FTZ R71, R93, R71 ;  /* 0x000000475d477221 */ /* 0x002fe20000010000 */
[----:B------:R-:W-:Y:S01]  /*1a1f0*/  FADD.FTZ R73, R79, R73 ;  /* 0x000000494f497221 */ /* 0x000fe20000010000 */
[----:B------:R-:W-:Y:S01]  /*1a200*/  IMAD.MOV.U32 R115, RZ, RZ, R114 ;  /* 0x000000ffff737224 */ /* 0x000fe200078e0072 */
[----:B------:R-:W1:Y:S01]  /*1a210*/  MUFU.EX2 R79, R139 ;  /* 0x0000008b004f7308 */ /* 0x000e620000000800 */
[----:B------:R-:W-:Y:S02]  /*1a220*/  @!P6 HFMA2.BF16_V2 R252, -RZ.H0_H0, RZ.H0_H0, -R107.H0_H0 ;  /* 0x200000fffffce231 */ /* 0x000fe4000034096b */
[----:B------:R-:W-:Y:S01]  /*1a230*/  IMAD.MOV.U32 R114, RZ, RZ, R106 ;  /* 0x000000ffff727224 */ /* 0x000fe200078e006a */
[----:B--2---:R-:W-:Y:S01]  /*1a240*/  MOV R127, R126 ;  /* 0x0000007e007f7202 */ /* 0x004fe20000000f00 */
[----:B------:R-:W-:Y:S02]  /*1a250*/  IMAD.MOV.U32 R126, RZ, RZ, R123 ;  /* 0x000000ffff7e7224 */ /* 0x000fe400078e007b */
[----:B----4-:R-:W-:Y:S01]  /*1a260*/  FADD.FTZ R70, R102, R70 ;  /* 0x0000004666467221 */ /* 0x010fe20000010000 */
[----:B------:R-:W-:Y:S01]  /*1a270*/  IMAD.MOV.U32 R106, RZ, RZ, R99 ;  /* 0x000000ffff6a7224 */ /* 0x000fe200078e0063 */
[----:B------:R-:W-:Y:S01]  /*1a280*/  MOV R99, R98 ;  /* 0x0000006200637202 */ /* 0x000fe20000000f00 */
[----:B------:R-:W-:Y:S01]  /*1a290*/  IMAD.MOV.U32 R98, RZ, RZ, R90 ;  /* 0x000000ffff627224 */ /* 0x000fe200078e005a */
[----:B------:R-:W-:Y:S01]  /*1a2a0*/  MOV R130, R126 ;  /* 0x0000007e00827202 */ /* 0x000fe20000000f00 */
[----:B------:R-:W-:Y:S01]  /*1a2b0*/  IMAD.MOV.U32 R90, RZ, RZ, R83 ;  /* 0x000000ffff5a7224 */ /* 0x000fe200078e0053 */
[----:B------:R-:W2:Y:S01]  /*1a2c0*/  MUFU.EX2 R74, R127 ;  /* 0x0000007f004a7308 */ /* 0x000ea20000000800 */
[----:B------:R-:W-:Y:S01]  /*1a2d0*/  IMAD.MOV.U32 R123, RZ, RZ, R122 ;  /* 0x000000ffff7b7224 */ /* 0x000fe200078e007a */
[----:B-1----:R-:W-:Y:S01]  /*1a2e0*/  F2FP.BF16.F32.PACK_AB R93, R79, R93 ;  /* 0x0000005d4f5d723e */ /* 0x002fe200000010ff */
[----:B------:R-:W-:Y:S07]  /*1a2f0*/  IMAD.MOV.U32 R83, RZ, RZ, R117 ;  /* 0x000000ffff537224 */ /* 0x000fee00078e0075 */
[----:B------:R1:W4:Y:S01]  /*1a300*/  MUFU.EX2 R75, R130 ;  /* 0x00000082004b7308 */ /* 0x0003220000000800 */
[----:B------:R-:W-:Y:S01]  /*1a310*/  IMAD.MOV.U32 R122, RZ, RZ, R115 ;  /* 0x000000ffff7a7224 */ /* 0x000fe200078e0073 */
[----:B------:R-:W-:Y:S01]  /*1a320*/  PRMT R92, R93, 0x7632, R92 ;  /* 0x000076325d5c7816 */ /* 0x000fe2000000005c */
[----:B------:R-:W-:Y:S01]  /*1a330*/  IMAD.MOV.U32 R115, RZ, RZ, R114 ;  /* 0x000000ffff737224 */ /* 0x000fe200078e0072 */
[----:B------:R-:W-:Y:S01]  /*1a340*/  MOV R114, R106 ;  /* 0x0000006a00727202 */ /* 0x000fe20000000f00 */
[----:B------:R-:W-:Y:S01]  /*1a350*/  IMAD.MOV.U32 R117, RZ, RZ, R249 ;  /* 0x000000ffff757224 */ /* 0x000fe200078e00f9 */
[----:B------:R-:W4:Y:S01]  /*1a360*/  LDC R139, c[0x0][0x448] ;  /* 0x00011200ff8b7b82 */ /* 0x000f220000000800 */
[----:B------:R-:W-:Y:S01]  /*1a370*/  IMAD.MOV.U32 R106, RZ, RZ, R99 ;  /* 0x000000ffff6a7224 */ /* 0x000fe200078e0063 */
[----:B------:R3:W3:Y:S01]  /*1a380*/  LDL.LU R249, [R1+0x9c] ;  /* 0x00009c0001f97983 */ /* 0x0006e20000300800 */
[----:B------:R-:W-:Y:S01]  /*1a390*/  IMAD.MOV.U32 R99, RZ, RZ, R83 ;  /* 0x000000ffff637224 */ /* 0x000fe200078e0053 */
[C---:B--2---:R-:W-:Y:S01]  /*1a3a0*/  F2FP.BF16.F32.PACK_AB R102, R74.reuse, R102 ;  /* 0x000000664a66723e */ /* 0x044fe200000010ff */
[----:B------:R-:W-:Y:S02]  /*1a3b0*/  IMAD.MOV.U32 R83, RZ, RZ, R121 ;  /* 0x000000ffff537224 */ /* 0x000fe400078e0079 */
[----:B------:R-:W-:Y:S01]  /*1a3c0*/  FADD.FTZ R70, R74, R70 ;  /* 0x000000464a467221 */ /* 0x000fe20000010000 */
[----:B------:R-:W-:Y:S02]  /*1a3d0*/  IMAD.MOV.U32 R121, RZ, RZ, R197 ;  /* 0x000000ffff797224 */ /* 0x000fe400078e00c5 */
[----:B------:R-:W-:Y:S01]  /*1a3e0*/  FADD.FTZ R71, R79, R71 ;  /* 0x000000474f477221 */ /* 0x000fe20000010000 */
[----:B------:R2:W5:Y:S01]  /*1a3f0*/  LDL.LU R197, [R1+0x98] ;  /* 0x0000980001c57983 */ /* 0x0005620000300800 */
[----:B------:R-:W-:Y:S01]  /*1a400*/  IMAD.MOV.U32 R126, RZ, RZ, R109 ;  /* 0x000000ffff7e7224 */ /* 0x000fe200078e006d */
[----:B------:R-:W-:Y:S01]  /*1a410*/  MOV R109, R196 ;  /* 0x000000c4006d7202 */ /* 0x000fe20000000f00 */
[----:B------:R-:W-:Y:S01]  /*1a420*/  IMAD.MOV.U32 R127, RZ, RZ, R122 ;  /* 0x000000ffff7f7224 */ /* 0x000fe200078e007a */
[----:B------:R2:W5:Y:S01]  /*1a430*/  LDL.LU R196, [R1+0x94] ;  /* 0x0000940001c47983 */ /* 0x0005620000300800 */
[----:B------:R-:W-:Y:S02]  /*1a440*/  IMAD.MOV.U32 R122, RZ, RZ, R115 ;  /* 0x000000ffff7a7224 */ /* 0x000fe400078e0073 */
[----:B------:R-:W-:Y:S01]  /*1a450*/  FADD.FTZ R70, R97, R70 ;  /* 0x0000004661467221 */ /* 0x000fe20000010000 */
[----:B-1----:R-:W-:Y:S01]  /*1a460*/  IMAD.MOV.U32 R130, RZ, RZ, R127 ;  /* 0x000000ffff827224 */ /* 0x002fe200078e007f */
[----:B------:R-:W2:Y:S01]  /*1a470*/  LDL.64 R110, [R1+0x48] ;  /* 0x00004800016e7983 */ /* 0x000ea20000100a00 */
[----:B------:R-:W-:Y:S01]  /*1a480*/  IMAD.MOV.U32 R127, RZ, RZ, R126 ;  /* 0x000000ffff7f7224 */ /* 0x000fe200078e007e */
[----:B------:R-:W-:Y:S01]  /*1a490*/  MUFU.EX2 R109, R109 ;  /* 0x0000006d006d7308 */ /* 0x000fe20000000800 */
[----:B------:R-:W-:Y:S02]  /*1a4a0*/  IMAD.MOV.U32 R126, RZ, RZ, R89 ;  /* 0x000000ffff7e7224 */ /* 0x000fe400078e0059 */
[----:B------:R-:W-:Y:S01]  /*1a4b0*/  FADD.FTZ R71, R91, R71 ;  /* 0x000000475b477221 */ /* 0x000fe20000010000 */
[C---:B------:R-:W-:Y:S01]  /*1a4c0*/  F2FP.BF16.F32.PACK_AB R91, R96.reuse, R91 ;  /* 0x0000005b605b723e */ /* 0x040fe200000010ff */
[----:B------:R-:W-:Y:S05]  /*1a4d0*/  IMAD.MOV.U32 R89, RZ, RZ, R194 ;  /* 0x000000ffff597224 */ /* 0x000fea00078e00c2 */
[----:B------:R1:W3:Y:S01]  /*1a4e0*/  MUFU.EX2 R78, R130 ;  /* 0x00000082004e7308 */ /* 0x0002e20000000800 */
[----:B------:R1:W5:Y:S01]  /*1a4f0*/  LDL.LU R194, [R1+0x90] ;  /* 0x0000900001c27983 */ /* 0x0003620000300800 */
[----:B----4-:R-:W-:Y:S04]  /*1a500*/  IMAD.WIDE R166, R139, -0x70, R166 ;  /* 0xffffff908ba67825 */ /* 0x010fe800078e02a6 */
[----:B------:R-:W-:Y:S04]  /*1a510*/  FADD.FTZ R96, R96, R71 ;  /* 0x0000004760607221 */ /* 0x000fe80000010000 */
[----:B------:R-:W-:Y:S01]  /*1a520*/  MUFU.EX2 R121, R121 ;  /* 0x0000007900797308 */ /* 0x000fe20000000800 */
[----:B------:R4:W4:Y:S01]  /*1a530*/  LDL.S16 R72, [R1] ;  /* 0x0000000001487983 */ /* 0x0009220000100600 */
[----:B------:R-:W-:Y:S02]  /*1a540*/  IMAD.MOV.U32 R115, RZ, RZ, R83 ;  /* 0x000000ffff737224 */ /* 0x000fe400078e0053 */
[----:B------:R-:W-:Y:S05]  /*1a550*/  IMAD.WIDE.U32 R82, R82, -0x2daee0ad, RZ ;  /* 0xd2511f5352527825 */ /* 0x000fea00078e00ff */
[----:B------:R-:W-:Y:S02]  /*1a560*/  LOP3.LUT R88, R86, UR11, R83, 0x96, !PT ;  /* 0x0000000b56587c12 */ /* 0x000fe4000f8e9653 */
[----:B-1----:R-:W-:Y:S01]  /*1a570*/  MOV R130, R127 ;  /* 0x0000007f00827202 */ /* 0x002fe20000000f00 */
        /* <DEDUP_REMOVED lines=8> */
[----:B------:R-:W-:Y:S01]  /*1a600*/  MUFU.EX2 R106, R106 ;  /* 0x0000006a006a7308 */ /* 0x000fe20000000800 */
[----:B------:R-:W-:Y:S01]  /*1a610*/  IMAD.MOV.U32 R95, RZ, RZ, R130 ;  /* 0x000000ffff5f7224 */ /* 0x000fe200078e0082 */
[----:B------:R-:W-:Y:S01]  /*1a620*/  MOV R130, R127 ;  /* 0x0000007f00827202 */ /* 0x000fe20000000f00 */
[----:B------:R-:W-:Y:S07]  /*1a630*/  IMAD.MOV.U32 R127, RZ, RZ, R126 ;  /* 0x000000ffff7f7224 */ /* 0x000fee00078e007e */
[----:B------:R-:W-:Y:S01]  /*1a640*/  MUFU.EX2 R90, R90 ;  /* 0x0000005a005a7308 */ /* 0x000fe20000000800 */
[----:B------:R-:W-:Y:S02]  /*1a650*/  IMAD.MOV.U32 R126, RZ, RZ, R123 ;  /* 0x000000ffff7e7224 */ /* 0x000fe400078e007b */
[----:B------:R-:W-:Y:S02]  /*1a660*/  IMAD.MOV.U32 R123, RZ, RZ, R114 ;  /* 0x000000ffff7b7224 */ /* 0x000fe400078e0072 */
[----:B------:R-:W-:Y:S02]  /*1a670*/  IMAD.MOV.U32 R114, RZ, RZ, R98 ;  /* 0x000000ffff727224 */ /* 0x000fe400078e0062 */
[----:B------:R-:W-:Y:S02]  /*1a680*/  IMAD.MOV.U32 R103, RZ, RZ, R130 ;  /* 0x000000ffff677224 */ /* 0x000fe400078e0082 */
[----:B------:R-:W-:Y:S01]  /*1a690*/  IMAD.MOV.U32 R130, RZ, RZ, R114 ;  /* 0x000000ffff827224 */ /* 0x000fe200078e0072 */
[----:B------:R-:W-:Y:S02]  /*1a6a0*/  MOV R114, R191 ;  /* 0x000000bf00727202 */ /* 0x000fe40000000f00 */
[--C-:B--2---:R-:W-:Y:S02]  /*1a6b0*/  LOP3.LUT R158, R110, UR15, R87.reuse, 0x96, !PT ;  /* 0x0000000f6e9e7c12 */ /* 0x104fe4000f8e9657 */
[----:B------:R-:W-:Y:S03]  /*1a6c0*/  PRMT R87, R107, 0x7632, R87 ;  /* 0x000076326b577816 */ /* 0x000fe60000000057 */
[----:B------:R-:W-:Y:S04]  /*1a6d0*/  IMAD.WIDE.U32 R158, R158, -0x326172a9, RZ ;  /* 0xcd9e8d579e9e7825 */ /* 0x000fe800078e00ff */
[----:B----4-:R-:W-:Y:S05]  /*1a6e0*/  @!P2 HFMA2.BF16_V2 R72, -RZ.H0_H0, RZ.H0_H0, -R105.H0_H0 ;  /* 0x200000ffff48a231 */ /* 0x010fea0000340969 */
[----:B------:R-:W-:Y:S01]  /*1a6f0*/  PRMT R86, R72, 0x7610, R86 ;  /* 0x0000761048567816 */ /* 0x000fe20000000056 */
[----:B------:R1:W-:Y:S03]  /*1a700*/  @!P2 STL.S16 [R1], R72 ;  /* 0x000000480100a387 */ /* 0x0003e60000100600 */
[----:B------:R-:W-:Y:S01]  /*1a710*/  @!P2 PRMT R105, R86, 0x5410, RZ ;  /* 0x000054105669a816 */ /* 0x000fe200000000ff */
[----:B------:R4:W5:Y:S01]  /*1a720*/  LDL.LU R192, [R1+0x8c] ;  /* 0x00008c0001c07983 */ /* 0x0009620000300800 */
[----:B------:R-:W-:Y:S03]  /*1a730*/  FADD.FTZ R86, R75, R81 ;  /* 0x000000514b567221 */ /* 0x000fe60000010000 */
[----:B------:R-:W2:Y:S06]  /*1a740*/  LDL.64 R110, [R1+0x40] ;  /* 0x00004000016e7983 */ /* 0x000eac0000100a00 */
[----:B------:R4:W5:Y:S04]  /*1a750*/  LDL.LU R191, [R1+0x88] ;  /* 0x0000880001bf7983 */ /* 0x0009680000300800 */
[----:B------:R4:W-:Y:S01]  /*1a760*/  STG.E.U16 desc[UR28][R144.64+0x2], R105 ;  /* 0x0000026990007986 */ /* 0x0009e2000c10151c */
[----:B-1----:R-:W-:Y:S04]  /*1a770*/  PRMT R72, R140, 0x7771, RZ ;  /* 0x000077718c487816 */ /* 0x002fe800000000ff */
[----:B------:R-:W-:Y:S11]  /*1a780*/  ISETP.GT.U32.AND P2, PT, R72, UR13, PT ;  /* 0x0000000d48007c0c */ /* 0x000ff6000bf44070 */
[----:B------:R-:W-:Y:S02]  /*1a790*/  @!UPT UIADD3 URZ, UPT, UPT, URZ, URZ, URZ ;  /* 0x000000fffffff290 */ /* 0x000fe4000fffe0ff */
[----:B------:R-:W-:Y:S01]  /*1a7a0*/  @P2 HFMA2.BF16_V2 R251, -RZ.H0_H0, RZ.H0_H0, -R87.H0_H0 ;  /* 0x200000fffffb2231 */ /* 0x000fe20000340957 */
[----:B--2---:R-:W-:Y:S02]  /*1a7b0*/  LOP3.LUT R98, R110, UR21, R159, 0x96, !PT ;  /* 0x000000156e627c12 */ /* 0x004fe4000f8e969f */
[----:B------:R-:W-:Y:S01]  /*1a7c0*/  MOV R110, R95 ;  /* 0x0000005f006e7202 */ /* 0x000fe20000000f00 */
[----:B------:R-:W-:Y:S02]  /*1a7d0*/  IMAD.MOV.U32 R95, RZ, RZ, R123 ;  /* 0x000000ffff5f7224 */ /* 0x000fe400078e007b */
[----:B------:R-:W-:Y:S01]  /*1a7e0*/  IMAD.MOV.U32 R123, RZ, RZ, R99 ;  /* 0x000000ffff7b7224 */ /* 0x000fe200078e0063 */
[----:B------:R1:W2:Y:S01]  /*1a7f0*/  MUFU.EX2 R74, R110 ;  /* 0x0000006e004a7308 */ /* 0x0002a20000000800 */
[----:B------:R-:W-:Y:S05]  /*1a800*/  IMAD.WIDE.U32 R98, R98, -0x2daee0ad, RZ ;  /* 0xd2511f5362627825 */ /* 0x000fea00078e00ff */
[----:B------:R-:W-:Y:S02]  /*1a810*/  LOP3.LUT R83, R82, UR10, R99, 0x96, !PT ;  /* 0x0000000a52537c12 */ /* 0x000fe4000f8e9663 */
[C---:B---3--:R-:W-:Y:S01]  /*1a820*/  F2FP.BF16.F32.PACK_AB R99, R78.reuse, R75 ;  /* 0x0000004b4e63723e */ /* 0x048fe200000010ff */
[--C-:B------:R-:W-:Y:S01]  /*1a830*/  FADD.FTZ R75, R78, R86.reuse ;  /* 0x000000564e4b7221 */ /* 0x100fe20000010000 */
[C---:B------:R-:W-:Y:S02]  /*1a840*/  PRMT R86, R102.reuse, 0x7632, R86 ;  /* 0x0000763266567816 */ /* 0x040fe40000000056 */
[----:B------:R-:W-:Y:S02]  /*1a850*/  PRMT R94, R99, 0x7632, R94 ;  /* 0x00007632635e7816 */ /* 0x000fe4000000005e */
[----:B------:R-:W-:Y:S01]  /*1a860*/  PRMT R71, R102, 0x5410, R86 ;  /* 0x0000541066477816 */ /* 0x000fe20000000056 */
[----:B-1----:R-:W-:Y:S02]  /*1a870*/  IMAD.MOV.U32 R110, RZ, RZ, R103 ;  /* 0x000000ffff6e7224 */ /* 0x002fe400078e0067 */
[----:B--2---:R-:W-:Y:S01]  /*1a880*/  FADD.FTZ R73, R74, R73 ;  /* 0x000000494a497221 */ /* 0x004fe20000010000 */
[----:B------:R-:W-:Y:S01]  /*1a890*/  IMAD.MOV.U32 R103, RZ, RZ, R95 ;  /* 0x000000ffff677224 */ /* 0x000fe200078e005f */
[----:B------:R1:W-:Y:S01]  /*1a8a0*/  MUFU.EX2 R81, R110 ;  /* 0x0000006e00517308 */ /* 0x0003e20000000800 */
[----:B------:R-:W-:Y:S02]  /*1a8b0*/  IMAD.MOV.U32 R95, RZ, RZ, R130 ;  /* 0x000000ffff5f7224 */ /* 0x000fe400078e0082 */
[----:B------:R-:W-:Y:S01]  /*1a8c0*/  IMAD.MOV.U32 R130, RZ, RZ, R123 ;  /* 0x000000ffff827224 */ /* 0x000fe200078e007b */
[----:B------:R-:W-:Y:S01]  /*1a8d0*/  MOV R123, R117 ;  /* 0x00000075007b7202 */ /* 0x000fe20000000f00 */
[----:B------:R-:W-:Y:S05]  /*1a8e0*/  IMAD.MOV.U32 R117, RZ, RZ, R116 ;  /* 0x000000ffff757224 */ /* 0x000fea00078e0074 */
[----:B------:R-:W2:Y:S01]  /*1a8f0*/  MUFU.EX2 R95, R95 ;  /* 0x0000005f005f7308 */ /* 0x000ea20000000800 */
[----:B------:R-:W-:Y:S02]  /*1a900*/  IMAD.MOV.U32 R116, RZ, RZ, R193 ;  /* 0x000000ffff747224 */ /* 0x000fe400078e00c1 */
[----:B------:R-:W3:Y:S01]  /*1a910*/  S2R R193, SR_TID.X ;  /* 0x0000000000c17919 */ /* 0x000ee20000002100 */
[----:B-1----:R-:W-:Y:S02]  /*1a920*/  IMAD.MOV.U32 R110, RZ, RZ, R103 ;  /* 0x000000ffff6e7224 */ /* 0x002fe400078e0067 */
[----:B------:R-:W-:Y:S01]  /*1a930*/  IMAD.MOV.U32 R103, RZ, RZ, R130 ;  /* 0x000000ffff677224 */ /* 0x000fe200078e0082 */
[----:B------:R-:W-:Y:S01]  /*1a940*/  MOV R130, R123 ;  /* 0x0000007b00827202 */ /* 0x000fe20000000f00 */
[----:B------:R-:W-:Y:S01]  /*1a950*/  IMAD.MOV.U32 R118, RZ, RZ, R110 ;  /* 0x000000ffff767224 */ /* 0x000fe200078e006e */
[----:B------:R-:W-:Y:S01]  /*1a960*/  MOV R110, R89 ;  /* 0x00000059006e7202 */ /* 0x000fe20000000f00 */
[----:B------:R-:W-:Y:S01]  /*1a970*/  IMAD.MOV.U32 R111, RZ, RZ, R103 ;  /* 0x000000ffff6f7224 */ /* 0x000fe200078e0067 */
[----:B------:R-:W-:Y:S01]  /*1a980*/  PRMT R80, R80, 0x5410, R130 ;  /* 0x0000541050507816 */ /* 0x000fe20000000082 */
[----:B------:R1:W4:Y:S01]  /*1a990*/  MUFU.EX2 R78, R118 ;  /* 0x00000076004e7308 */ /* 0x0003220000000800 */
[----:B------:R-:W-:Y:S01]  /*1a9a0*/  MOV R130, R115 ;  /* 0x0000007300827202 */ /* 0x000fe20000000f00 */
[----:B------:R-:W-:Y:S02]  /*1a9b0*/  IMAD.MOV.U32 R103, RZ, RZ, R187 ;  /* 0x000000ffff677224 */ /* 0x000fe400078e00bb */
[----:B--2---:R-:W-:Y:S01]  /*1a9c0*/  FADD.FTZ R75, R95, R75 ;  /* 0x0000004b5f4b7221 */ /* 0x004fe20000010000 */
[----:B------:R-:W-:Y:S05]  /*1a9d0*/  IMAD.WIDE.U32 R88, R88, -0x326172a9, RZ ;  /* 0xcd9e8d5758587825 */ /* 0x000fea00078e00ff */
[----:B------:R-:W2:Y:S01]  /*1a9e0*/  MUFU.EX2 R103, R103 ;  /* 0x0000006700677308 */ /* 0x000ea20000000800 */
[----:B------:R-:W-:Y:S01]  /*1a9f0*/  LOP3.LUT R158, R158, UR20, R89, 0x96, !PT ;  /* 0x000000149e9e7c12 */ /* 0x000fe2000f8e9659 */
[----:B------:R-:W-:Y:S01]  /*1aa00*/  IMAD.MOV.U32 R115, RZ, RZ, R125 ;  /* 0x000000ffff737224 */ /* 0x000fe200078e007d */
[C---:B------:R-:W-:Y:S01]  /*1aa10*/  F2FP.BF16.F32.PACK_AB R89, R81.reuse, R74 ;  /* 0x0000004a5159723e */ /* 0x040fe200000010ff */
[----:B------:R-:W-:Y:S01]  /*1aa20*/  FADD.FTZ R81, R81, R73 ;  /* 0x0000004951517221 */ /* 0x000fe20000010000 */
[----:B------:R-:W-:Y:S01]  /*1aa30*/  PRMT R73, R140, 0x7772, RZ ;  /* 0x000077728c497816 */ /* 0x000fe200000000ff */
[----:B-1----:R-:W-:Y:S01]  /*1aa40*/  IMAD.MOV.U32 R118, RZ, RZ, R111 ;  /* 0x000000ffff767224 */ /* 0x002fe200078e006f */
[----:B----4-:R-:W-:Y:S01]  /*1aa50*/  F2FP.BF16.F32.PACK_AB R97, R78, R97 ;  /* 0x000000614e61723e */ /* 0x010fe200000010ff */
[----:B------:R-:W-:Y:S01]  /*1aa60*/  IMAD.MOV.U32 R111, RZ, RZ, R110 ;  /* 0x000000ffff6f7224 */ /* 0x000fe200078e006e */
[----:B------:R-:W-:Y:S01]  /*1aa70*/  MOV R110, R126 ;  /* 0x0000007e006e7202 */ /* 0x000fe20000000f00 */
[----:B------:R-:W-:Y:S01]  /*1aa80*/  IMAD.MOV.U32 R126, RZ, RZ, R122 ;  /* 0x000000ffff7e7224 */ /* 0x000fe200078e007a */
[----:B------:R-:W-:Y:S01]  /*1aa90*/  PRMT R74, R140, 0x7773, RZ ;  /* 0x000077738c4a7816 */ /* 0x000fe200000000ff */
[----:B------:R-:W4:Y:S01]  /*1aaa0*/  LDL.LU R122, [R1+0x70] ;  /* 0x00007000017a7983 */ /* 0x000f220000300800 */
[----:B------:R-:W-:Y:S02]  /*1aab0*/  IMAD.MOV.U32 R119, RZ, RZ, R118 ;  /* 0x000000ffff777224 */ /* 0x000fe400078e0076 */
[----:B------:R-:W-:Y:S01]  /*1aac0*/  FADD.FTZ R78, R78, R70 ;  /* 0x000000464e4e7221 */ /* 0x000fe20000010000 */
[----:B------:R-:W-:Y:S01]  /*1aad0*/  PRMT R70, R107, 0x5410, R87 ;  /* 0x000054106b467816 */ /* 0x000fe20000000057 */
[----:B------:R-:W-:Y:S01]  /*1aae0*/  IMAD.MOV.U32 R118, RZ, RZ, R110 ;  /* 0x000000ffff767224 */ /* 0x000fe200078e006e */
[----:B------:R-:W-:Y:S01]  /*1aaf0*/  @P2 PRMT R87, R251, 0x5410, RZ ;  /* 0x00005410fb572816 */ /* 0x000fe200000000ff */
[----:B------:R-:W1:Y:S01]  /*1ab00*/  MUFU.EX2 R79, R119 ;  /* 0x00000077004f7308 */ /* 0x000e620000000800 */
[----:B------:R-:W-:Y:S01]  /*1ab10*/  @!P6 PRMT R107, R252, 0x5410, RZ ;  /* 0x00005410fc6be816 */ /* 0x000fe200000000ff */
[----:B------:R-:W-:Y:S01]  /*1ab20*/  IMAD.MOV.U32 R110, RZ, RZ, R126 ;  /* 0x000000ffff6e7224 */ /* 0x000fe200078e007e */
[----:B------:R-:W-:Y:S01]  /*1ab30*/  ISETP.GT.U32.AND P2, PT, R73, UR13, PT ;  /* 0x0000000d49007c0c */ /* 0x000fe2000bf44070 */
[----:B------:R-:W-:Y:S01]  /*1ab40*/  STG.E.U16 desc[UR28][R142.64+0x12], R87 ;  /* 0x000012578e007986 */ /* 0x000fe2000c10151c */
[----:B------:R-:W-:Y:S01]  /*1ab50*/  ISETP.GT.U32.AND P6, PT, R74, UR13, PT ;  /* 0x0000000d4a007c0c */ /* 0x000fe2000bfc4070 */
[----:B--2---:R-:W-:Y:S01]  /*1ab60*/  FADD.FTZ R81, R103, R81 ;  /* 0x0000005167517221 */ /* 0x004fe20000010000 */
[C---:B------:R-:W-:Y:S01]  /*1ab70*/  F2FP.BF16.F32.PACK_AB R103, R101.reuse, R103 ;  /* 0x000000676567723e */ /* 0x040fe200000010ff */
[----:B------:R-:W-:Y:S01]  /*1ab80*/  STG.E.U16 desc[UR28][R142.64+0x10], R107 ;  /* 0x0000106b8e007986 */ /* 0x000fe2000c10151c */
[----:B------:R-:W-:Y:S01]  /*1ab90*/  IMAD.MOV.U32 R125, RZ, RZ, R104 ;  /* 0x000000ffff7d7224 */ /* 0x000fe200078e0068 */
[----:B------:R-:W-:Y:S01]  /*1aba0*/  PRMT R104, R68, 0x5410, R69 ;  /* 0x0000541044687816 */ /* 0x000fe20000000045 */
[----:B------:R-:W-:Y:S01]  /*1abb0*/  FADD.FTZ R101, R101, R81 ;  /* 0x0000005165657221 */ /* 0x000fe20000010000 */
[----:B------:R-:W-:Y:S02]  /*1abc0*/  IMAD.U32 R81, RZ, RZ, UR13 ;  /* 0x0000000dff517e24 */ /* 0x000fe4000f8e00ff */
[----:B------:R-:W-:Y:S01]  /*1abd0*/  FADD.FTZ R78, R106, R78 ;  /* 0x0000004e6a4e7221 */ /* 0x000fe20000010000 */
[C---:B-1----:R-:W-:Y:S01]  /*1abe0*/  F2FP.BF16.F32.PACK_AB R95, R79.reuse, R95 ;  /* 0x0000005f4f5f723e */ /* 0x042fe200000010ff */
[----:B------:R-:W-:Y:S01]  /*1abf0*/  FADD.FTZ R75, R79, R75 ;  /* 0x0000004b4f4b7221 */ /* 0x000fe20000010000 */
[----:B------:R-:W-:Y:S01]  /*1ac00*/  F2FP.BF16.F32.PACK_AB R106, R100, R106 ;  /* 0x0000006a646a723e */ /* 0x000fe200000010ff */
[----:B------:R-:W-:Y:S02]  /*1ac10*/  IMAD.MOV.U32 R79, RZ, RZ, R140 ;  /* 0x000000ffff4f7224 */ /* 0x000fe400078e008c */
[----:B------:R-:W-:Y:S01]  /*1ac20*/  @P2 HFMA2.BF16_V2 R248, -RZ.H0_H0, RZ.H0_H0, -R102.H0_H0 ;  /* 0x200000fffff82231 */ /* 0x000fe20000340966 */
[----:B------:R1:W5:Y:S01]  /*1ac30*/  LDL.LU.64 R140, [R1+0x80] ;  /* 0x00008000018c7983 */ /* 0x0003620000300a00 */
[----:B------:R-:W-:Y:S01]  /*1ac40*/  PRMT R105, R106, 0x7632, R105 ;  /* 0x000076326a697816 */ /* 0x000fe20000000069 */
[----:B------:R-:W-:Y:S01]  /*1ac50*/  @P6 HFMA2.BF16_V2 R247, -RZ.H0_H0, RZ.H0_H0, -R86.H0_H0 ;  /* 0x200000fffff76231 */ /* 0x000fe20000340956 */
[----:B------:R-:W-:Y:S01]  /*1ac60*/  LOP3.LUT R79, R79, 0xff, RZ, 0xc0, !PT ;  /* 0x000000ff4f4f7812 */ /* 0x000fe200078ec0ff */
[----:B------:R-:W-:Y:S01]  /*1ac70*/  FADD.FTZ R100, R100, R78 ;  /* 0x0000004e64647221 */ /* 0x000fe20000010000 */
[----:B------:R-:W-:Y:S01]  /*1ac80*/  @P2 PRMT R102, R248, 0x5410, RZ ;  /* 0x00005410f8662816 */ /* 0x000fe200000000ff */
[----:B------:R-:W-:Y:S01]  /*1ac90*/  MUFU.EX2 R125, R125 ;  /* 0x0000007d007d7308 */ /* 0x000fe20000000800 */
[----:B------:R-:W-:Y:S01]  /*1aca0*/  @P6 PRMT R86, R247, 0x5410, RZ ;  /* 0x00005410f7566816 */ /* 0x000fe200000000ff */
[----:B------:R-:W-:Y:S01]  /*1acb0*/  IMAD.MOV.U32 R123, RZ, RZ, R188 ;  /* 0x000000ffff7b7224 */ /* 0x000fe200078e00bc */
[----:B------:R-:W-:Y:S01]  /*1acc0*/  ISETP.GT.U32.AND P2, PT, R174, UR13, PT ;  /* 0x0000000dae007c0c */ /* 0x000fe2000bf44070 */
[----:B------:R-:W-:Y:S01]  /*1acd0*/  STG.E.U16 desc[UR28][R166.64+0x10], R102 ;  /* 0x00001066a6007986 */ /* 0x000fe2000c10151c */
[----:B------:R-:W-:Y:S01]  /*1ace0*/  PRMT R79, R79, 0x5410, R72 ;  /* 0x000054104f4f7816 */ /* 0x000fe20000000048 */
[----:B------:R-:W-:Y:S01]  /*1acf0*/  IMAD.WIDE.U32 R158, R158, -0x2daee0ad, RZ ;  /* 0xd2511f539e9e7825 */ /* 0x000fe200078e00ff */
[----:B------:R-:W-:Y:S01]  /*1ad00*/  PRMT R78, R99, 0x5410, R94 ;  /* 0x00005410634e7816 */ /* 0x000fe2000000005e */
[----:B------:R2:W-:Y:S02]  /*1ad10*/  STG.E.U16 desc[UR28][R166.64+0x12], R86 ;  /* 0x00001256a6007986 */ /* 0x0005e4000c10151c */
[----:B---3--:R-:W-:Y:S01]  /*1ad20*/  IMAD.SHL.U32 R187, R193, 0x40, RZ ;  /* 0x00000040c1bb7824 */ /* 0x008fe200078e00ff */
[--C-:B------:R-:W-:Y:S01]  /*1ad30*/  LOP3.LUT R98, R98, UR9, R159.reuse, 0x96, !PT ;  /* 0x0000000962627c12 */ /* 0x100fe2000f8e969f */
[----:B------:R-:W-:Y:S01]  /*1ad40*/  LDSM.16.MT88.4 R84, [R190+0x6800] ;  /* 0x00680000be54783b */ /* 0x000fe20000004200 */
[----:B------:R-:W-:Y:S01]  /*1ad50*/  PRMT R159, R181, 0x7632, R159 ;  /* 0x00007632b59f7816 */ /* 0x000fe2000000009f */
[----:B------:R-:W-:Y:S02]  /*1ad60*/  IMAD.MOV.U32 R188, RZ, RZ, 0x40 ;  /* 0x00000040ffbc7424 */ /* 0x000fe400078e00ff */
[----:B------:R-:W-:Y:S01]  /*1ad70*/  @P2 HFMA2.BF16_V2 R245, -RZ.H0_H0, RZ.H0_H0, -R94.H0_H0 ;  /* 0x200000fffff52231 */ /* 0x000fe2000034095e */
[----:B------:R-:W-:Y:S04]  /*1ad80*/  LOP3.LUT R159, R159, 0xff, RZ, 0xc0, !PT ;  /* 0x000000ff9f9f7812 */ /* 0x000fe800078ec0ff */
[----:B------:R-:W-:Y:S02]  /*1ad90*/  @P2 PRMT R94, R245, 0x5410, RZ ;  /* 0x00005410f55e2816 */ /* 0x000fe400000000ff */
[----:B------:R-:W-:Y:S01]  /*1ada0*/  ISETP.GT.U32.AND P2, PT, R172, UR13, PT ;  /* 0x0000000dac007c0c */ /* 0x000fe2000bf44070 */
[----:B--2---:R-:W-:Y:S11]  /*1adb0*/  IMAD.WIDE R166, R139, 0x70, R166 ;  /* 0x000000708ba67825 */ /* 0x004ff600078e02a6 */
[----:B------:R-:W-:Y:S01]  /*1adc0*/  @!UPT UIADD3 URZ, UPT, UPT, URZ, URZ, URZ ;  /* 0x000000fffffff290 */ /* 0x000fe2000fffe0ff */
[----:B------:R-:W-:Y:S01]  /*1add0*/  @P2 HFMA2.BF16_V2 R226, -RZ.H0_H0, RZ.H0_H0, -R92.H0_H0 ;  /* 0x200000ffffe22231 */ /* 0x000fe2000034095c */
[----:B------:R2:W-:Y:S02]  /*1ade0*/  STG.E.U16 desc[UR28][R166.64+0x12], R94 ;  /* 0x0000125ea6007986 */ /* 0x0005e4000c10151c */
[----:B--2---:R-:W-:Y:S05]  /*1adf0*/  IMAD.MOV.U32 R94, RZ, RZ, R160 ;  /* 0x000000ffff5e7224 */ /* 0x004fea00078e00a0 */
[----:B------:R-:W-:Y:S02]  /*1ae00*/  LOP3.LUT R94, R94, 0xff, RZ, 0xc0, !PT ;  /* 0x000000ff5e5e7812 */ /* 0x000fe400078ec0ff */
[----:B----4-:R-:W-:Y:S01]  /*1ae10*/  MOV R126, R122 ;  /* 0x0000007a007e7202 */ /* 0x010fe20000000f00 */
[----:B------:R-:W-:Y:S02]  /*1ae20*/  IMAD.MOV.U32 R122, RZ, RZ, R108 ;  /* 0x000000ffff7a7224 */ /* 0x000fe400078e006c */
[----:B------:R-:W-:Y:S01]  /*1ae30*/  IMAD.MOV.U32 R108, RZ, RZ, R124 ;  /* 0x000000ffff6c7224 */ /* 0x000fe200078e007c */
[----:B------:R-:W-:Y:S01]  /*1ae40*/  MOV R119, R126 ;  /* 0x0000007e00777202 */ /* 0x000fe20000000f00 */
[----:B------:R-:W-:Y:S02]  /*1ae50*/  IMAD.MOV.U32 R126, RZ, RZ, R122 ;  /* 0x000000ffff7e7224 */ /* 0x000fe400078e007a */
[----:B------:R-:W-:Y:S01]  /*1ae60*/  IMAD.MOV.U32 R122, RZ, RZ, R129 ;  /* 0x000000ffff7a7224 */ /* 0x000fe200078e0081 */
[----:B------:R-:W-:Y:S01]  /*1ae70*/  LOP3.LUT R82, R119, 0xff, RZ, 0xc0, !PT ;  /* 0x000000ff77527812 */ /* 0x000fe200078ec0ff */
[----:B------:R-:W2:Y:S01]  /*1ae80*/  MUFU.EX2 R108, R108 ;  /* 0x0000006c006c7308 */ /* 0x000ea20000000800 */
[----:B------:R-:W-:Y:S01]  /*1ae90*/  MOV R119, R111 ;  /* 0x0000006f00777202 */ /* 0x000fe20000000f00 */
[----:B------:R-:W-:Y:S01]  /*1aea0*/  IMAD.MOV.U32 R111, RZ, RZ, R127 ;  /* 0x000000ffff6f7224 */ /* 0x000fe200078e007f */
[C---:B------:R-:W-:Y:S01]  /*1aeb0*/  ISETP.LE.U32.AND P6, PT, R82.reuse, UR13, PT ;  /* 0x0000000d52007c0c */ /* 0x040fe2000bfc3070 */
[----:B------:R-:W-:Y:S01]  /*1aec0*/  IMAD.MOV.U32 R127, RZ, RZ, R126 ;  /* 0x000000ffff7f7224 */ /* 0x000fe200078e007e */
[----:B------:R-:W-:Y:S01]  /*1aed0*/  PRMT R174, R82, 0x5410, R174 ;  /* 0x0000541052ae7816 */ /* 0x000fe200000000ae */
[----:B------:R-:W-:Y:S01]  /*1aee0*/  IMAD.U32 R126, RZ, RZ, UR7 ;  /* 0x00000007ff7e7e24 */ /* 0x000fe2000f8e00ff */
[----:B------:R-:W-:Y:S01]  /*1aef0*/  PRMT R69, R110, 0x5410, R111 ;  /* 0x000054106e457816 */ /* 0x000fe2000000006f */
[----:B------:R-:W-:Y:S01]  /*1af00*/  IMAD.MOV.U32 R129, RZ, RZ, R185 ;  /* 0x000000ffff817224 */ /* 0x000fe200078e00b9 */
[----:B------:R-:W-:Y:S01]  /*1af10*/  PRMT R68, R118, 0x5410, R119 ;  /* 0x0000541076447816 */ /* 0x000fe20000000077 */
[----:B------:R-:W3:Y:S01]  /*1af20*/  MUFU.EX2 R110, R130 ;  /* 0x00000082006e7308 */ /* 0x000ee20000000800 */
[----:B------:R-:W-:Y:S01]  /*1af30*/  LOP3.LUT R126, R81, 0xff0000, R126, 0xf8, !PT ;  /* 0x00ff0000517e7812 */ /* 0x000fe200078ef87e */
[----:B------:R-:W-:Y:S01]  /*1af40*/  IMAD.MOV.U32 R124, RZ, RZ, R120 ;  /* 0x000000ffff7c7224 */ /* 0x000fe200078e0078 */
[----:B------:R-:W-:Y:S01]  /*1af50*/  PRMT R81, R73, 0x5410, R74 ;  /* 0x0000541049517816 */ /* 0x000fe2000000004a */
[----:B--2---:R-:W-:Y:S01]  /*1af60*/  FADD.FTZ R75, R108, R75 ;  /* 0x0000004b6c4b7221 */ /* 0x004fe20000010000 */
[C---:B------:R-:W-:Y:S01]  /*1af70*/  F2FP.BF16.F32.PACK_AB R108, R90.reuse, R108 ;  /* 0x0000006c5a6c723e */ /* 0x040fe200000010ff */
[----:B------:R-:W-:Y:S01]  /*1af80*/  @!P6 HFMA2.BF16_V2 R246, -RZ.H0_H0, RZ.H0_H0, -R99.H0_H0 ;  /* 0x200000fffff6e231 */ /* 0x000fe20000340963 */
[----:B------:R-:W-:Y:S01]  /*1af90*/  LOP3.LUT R81, R81, 0xff00ff, RZ, 0xc0, !PT ;  /* 0x00ff00ff51517812 */ /* 0x000fe200078ec0ff */
[----:B------:R-:W-:Y:S01]  /*1afa0*/  FADD.FTZ R90, R90, R75 ;  /* 0x0000004b5a5a7221 */ /* 0x000fe20000010000 */
[--C-:B------:R-:W-:Y:S01]  /*1afb0*/  HSET2.LE.AND R79, R79, R126.reuse, PT ;  /* 0x0000007e4f4f7233 */ /* 0x100fe20003803000 */
[----:B------:R-:W2:Y:S01]  /*1afc0*/  LDSM.16.MT88.4 R72, [R190+0x6000] ;  /* 0x00600000be48783b */ /* 0x000ea20000004200 */
[----:B------:R-:W-:Y:S01]  /*1afd0*/  @!P6 PRMT R99, R246, 0x5410, RZ ;  /* 0x00005410f663e816 */ /* 0x000fe200000000ff */
[----:B------:R-:W-:Y:S01]  /*1afe0*/  MUFU.EX2 R111, R127 ;  /* 0x0000007f006f7308 */ /* 0x000fe20000000800 */
[--C-:B------:R-:W-:Y:S01]  /*1aff0*/  HSET2.LE.AND R82, R81, R126.reuse, PT ;  /* 0x0000007e51527233 */ /* 0x100fe20003803000 */
[----:B------:R-:W-:Y:S01]  /*1b000*/  IMAD.MOV.U32 R120, RZ, RZ, R186 ;  /* 0x000000ffff787224 */ /* 0x000fe200078e00ba */
[--C-:B------:R-:W-:Y:S07]  /*1b010*/  HSET2.LE.AND R81, R80, R126.reuse, PT ;  /* 0x0000007e50517233 */ /* 0x100fee0003803000 */
[----:B------:R-:W-:Y:S01]  /*1b020*/  MUFU.EX2 R119, R116 ;  /* 0x0000007400777308 */ /* 0x000fe20000000800 */
[--C-:B------:R-:W-:Y:S01]  /*1b030*/  HSET2.LE.AND R80, R104, R126.reuse, PT ;  /* 0x0000007e68507233 */ /* 0x100fe20003803000 */
[----:B------:R4:W-:Y:S01]  /*1b040*/  STG.E.U16 desc[UR28][R166.64+0x10], R99 ;  /* 0x00001063a6007986 */ /* 0x0009e2000c10151c */
[----:B------:R-:W-:Y:S01]  /*1b050*/  LOP3.LUT R71, R71, R82, RZ, 0xc0, !PT ;  /* 0x0000005247477212 */ /* 0x000fe200078ec0ff */
[----:B------:R-:W-:Y:S01]  /*1b060*/  FADD.FTZ R82, R109, R96 ;  /* 0x000000606d527221 */ /* 0x000fe20000010000 */
[C---:B---3--:R-:W-:Y:S05]  /*1b070*/  F2FP.BF16.F32.PACK_AB R104, R110.reuse, R109 ;  /* 0x0000006d6e68723e */ /* 0x048fea00000010ff */
[----:B------:R-:W-:Y:S01]  /*1b080*/  MUFU.EX2 R120, R120 ;  /* 0x0000007800787308 */ /* 0x000fe20000000800 */
[C---:B------:R-:W-:Y:S01]  /*1b090*/  ISETP.GT.U32.AND P6, PT, R173.reuse, UR13, PT ;  /* 0x0000000dad007c0c */ /* 0x040fe2000bfc4070 */
[----:B------:R-:W-:Y:S01]  /*1b0a0*/  FADD.FTZ R82, R110, R82 ;  /* 0x000000526e527221 */ /* 0x000fe20000010000 */
[----:B------:R-:W-:Y:S01]  /*1b0b0*/  PRMT R173, R173, 0x5410, R172 ;  /* 0x00005410adad7816 */ /* 0x000fe200000000ac */
[----:B------:R-:W3:Y:S01]  /*1b0c0*/  LDL R110, [R1+0x3c] ;  /* 0x00003c00016e7983 */ /* 0x000ee20000100800 */
[--C-:B------:R-:W-:Y:S05]  /*1b0d0*/  HSET2.LE.AND R68, R68, R126.reuse, PT ;  /* 0x0000007e44447233 */ /* 0x100fea0003803000 */
[----:B------:R-:W-:Y:S01]  /*1b0e0*/  MUFU.EX2 R116, R182 ;  /* 0x000000b600747308 */ /* 0x000fe20000000800 */
[--C-:B------:R-:W-:Y:S02]  /*1b0f0*/  HSET2.LE.AND R69, R69, R126.reuse, PT ;  /* 0x0000007e45457233 */ /* 0x100fe40003803000 */
[----:B------:R-:W-:Y:S07]  /*1b100*/  LOP3.LUT R70, R70, R79, RZ, 0xc0, !PT ;  /* 0x0000004f46467212 */ /* 0x000fee00078ec0ff */
[----:B------:R-:W-:Y:S01]  /*1b110*/  MUFU.EX2 R96, R123 ;  /* 0x0000007b00607308 */ /* 0x000fe20000000800 */
[----:B------:R-:W-:Y:S02]  /*1b120*/  LOP3.LUT R77, R77, R80, RZ, 0xc0, !PT ;  /* 0x000000504d4d7212 */ /* 0x000fe400078ec0ff */
[--C-:B------:R-:W-:Y:S01]  /*1b130*/  HSET2.LE.AND R79, R174, R126.reuse, PT ;  /* 0x0000007eae4f7233 */ /* 0x100fe20003803000 */
[----:B------:R-:W-:Y:S01]  /*1b140*/  @P6 HFMA2.BF16_V2 R244, -RZ.H0_H0, RZ.H0_H0, -R93.H0_H0 ;  /* 0x200000fffff46231 */ /* 0x000fe2000034095d */
[----:B------:R-:W-:Y:S05]  /*1b150*/  LOP3.LUT R80, R173, 0xff00ff, RZ, 0xc0, !PT ;  /* 0x00ff00ffad507812 */ /* 0x000fea00078ec0ff */
[----:B------:R-:W-:Y:S01]  /*1b160*/  MUFU.EX2 R123, R122 ;  /* 0x0000007a007b7308 */ /* 0x000fe20000000800 */
[----:B------:R-:W-:Y:S01]  /*1b170*/  LOP3.LUT R68, R138, R68, RZ, 0xc0, !PT ;  /* 0x000000448a447212 */ /* 0x000fe200078ec0ff */
[----:B------:R-:W-:Y:S01]  /*1b180*/  IMAD.WIDE.U32 R172, R98, -0x326172a9, RZ ;  /* 0xcd9e8d5762ac7825 */ /* 0x000fe200078e00ff */
[----:B------:R-:W-:Y:S07]  /*1b190*/  LOP3.LUT R69, R137, R69, RZ, 0xc0, !PT ;  /* 0x0000004589457212 */ /* 0x000fee00078ec0ff */
[----:B------:R-:W1:Y:S01]  /*1b1a0*/  MUFU.EX2 R124, R124 ;  /* 0x0000007c007c7308 */ /* 0x000e620000000800 */
[----:B------:R-:W-:Y:S01]  /*1b1b0*/  LOP3.LUT R78, R78, R79, RZ, 0xc0, !PT ;  /* 0x0000004f4e4e7212 */ /* 0x000fe200078ec0ff */
[----:B------:R-:W-:Y:S01]  /*1b1c0*/  IMAD.WIDE.U32 R136, R83, -0x326172a9, RZ ;  /* 0xcd9e8d5753887825 */ /* 0x000fe200078e00ff */
[----:B------:R-:W-:Y:S07]  /*1b1d0*/  HSET2.LE.AND R80, R80, R126, PT ;  /* 0x0000007e50507233 */ /* 0x000fee0003803000 */
[----:B------:R-:W-:Y:S01]  /*1b1e0*/  MUFU.EX2 R83, R117 ;  /* 0x0000007500537308 */ /* 0x000fe20000000800 */
[----:B------:R-:W-:Y:S01]  /*1b1f0*/  PRMT R79, R93, 0x5410, R92 ;  /* 0x000054105d4f7816 */ /* 0x000fe2000000005c */
[----:B----4-:R-:W-:Y:S01]  /*1b200*/  IMAD.WIDE R166, R139, -0x70, R166 ;  /* 0xffffff908ba67825 */ /* 0x010fe200078e02a6 */
[----:B------:R-:W-:Y:S01]  /*1b210*/  LOP3.LUT R76, R76, R81, RZ, 0xc0, !PT ;  /* 0x000000514c4c7212 */ /* 0x000fe200078ec0ff */
[-C--:B--2---:R-:W-:Y:S06]  /*1b220*/  HMMA.16816.F32.BF16 R4, R68, R72.reuse, R4 ;  /* 0x000000484404723c */ /* 0x084fec0000041804 */
[----:B------:R-:W2:Y:S01]  /*1b230*/  MUFU.EX2 R122, R115 ;  /* 0x00000073007a7308 */ /* 0x000ea20000000800 */
[----:B------:R-:W-:Y:S01]  /*1b240*/  LOP3.LUT R79, R79, R80, RZ, 0xc0, !PT ;  /* 0x000000504f4f7212 */ /* 0x000fe200078ec0ff */
[----:B-1----:R-:W-:Y:S01]  /*1b250*/  FADD.FTZ R80, R124, R100 ;  /* 0x000000647c507221 */ /* 0x002fe20000010000 */
[----:B------:R-:W-:Y:S07]  /*1b260*/  @P6 PRMT R93, R244, 0x5410, RZ ;  /* 0x00005410f45d6816 */ /* 0x000fee00000000ff */
[----:B------:R-:W1:Y:S01]  /*1b270*/  MUFU.EX2 R100, R161 ;  /* 0x000000a100647308 */ /* 0x000e620000000800 */
[----:B------:R-:W-:Y:S01]  /*1b280*/  LOP3.LUT R137, R88, UR17, R137, 0x96, !PT ;  /* 0x0000001158897c12 */ /* 0x000fe2000f8e9689 */
[----:B------:R-:W-:Y:S01]  /*1b290*/  FADD.FTZ R81, R125, R101 ;  /* 0x000000657d517221 */ /* 0x000fe20000010000 */
[C---:B------:R-:W-:Y:S01]  /*1b2a0*/  PRMT R88, R89.reuse, 0x7632, R88 ;  /* 0x0000763259587816 */ /* 0x040fe20000000058 */
[C---:B------:R-:W-:Y:S06]  /*1b2b0*/  HMMA.16816.F32.BF16 R8, R76.reuse, R72, R8 ;  /* 0x000000484c08723c */ /* 0x040fec0000041808 */
[----:B------:R-:W4:Y:S01]  /*1b2c0*/  MUFU.EX2 R72, R129 ;  /* 0x0000008100487308 */ /* 0x000f220000000800 */
[----:B------:R-:W-:Y:S01]  /*1b2d0*/  STG.E.U16 desc[UR28][R144.64+0x10], R93 ;  /* 0x0000105d90007986 */ /* 0x000fe2000c10151c */
[----:B------:R-:W-:Y:S01]  /*1b2e0*/  PRMT R109, R89, 0x5410, R88 ;  /* 0x00005410596d7816 */ /* 0x000fe20000000058 */
[----:B------:R-:W-:Y:S01]  /*1b2f0*/  FADD.FTZ R81, R111, R81 ;  /* 0x000000516f517221 */ /* 0x000fe20000010000 */
[----:B------:R-:W-:Y:S01]  /*1b300*/  @P2 PRMT R92, R226, 0x5410, RZ ;  /* 0x00005410e25c2816 */ /* 0x000fe200000000ff */
[C---:B------:R-:W-:Y:S01]  /*1b310*/  FADD.FTZ R80, R96.reuse, R80 ;  /* 0x0000005060507221 */ /* 0x040fe20000010000 */
[----:B------:R-:W-:Y:S01]  /*1b320*/  F2FP.BF16.F32.PACK_AB R124, R96, R124 ;  /* 0x0000007c607c723e */ /* 0x000fe200000010ff */
[----:B--2---:R-:W-:Y:S01]  /*1b330*/  FADD.FTZ R82, R122, R82 ;  /* 0x000000527a527221 */ /* 0x004fe20000010000 */
[----:B-1----:R-:W-:Y:S01]  /*1b340*/  F2FP.BF16.F32.PACK_AB R122, R100, R122 ;  /* 0x0000007a647a723e */ /* 0x002fe200000010ff */
[----:B------:R-:W-:Y:S01]  /*1b350*/  FADD.FTZ R73, R120, R81 ;  /* 0x0000005178497221 */ /* 0x000fe20000010000 */
[----:B------:R-:W-:Y:S01]  /*1b360*/  F2FP.BF16.F32.PACK_AB R120, R83, R120 ;  /* 0x000000785378723e */ /* 0x000fe200000010ff */
[----:B------:R-:W-:Y:S01]  /*1b370*/  FADD.FTZ R80, R119, R80 ;  /* 0x0000005077507221 */ /* 0x000fe20000010000 */
[----:B------:R-:W-:Y:S01]  /*1b380*/  PRMT R96, R97, 0x7632, R96 ;  /* 0x0000763261607816 */ /* 0x000fe20000000060 */
[----:B------:R-:W-:Y:S01]  /*1b390*/  STG.E.U16 desc[UR28][R144.64+0x12], R92 ;  /* 0x0000125c90007986 */ /* 0x000fe2000c10151c */
[----:B----4-:R-:W-:Y:S01]  /*1b3a0*/  F2FP.BF16.F32.PACK_AB R119, R72, R119 ;  /* 0x000000774877723e */ /* 0x010fe200000010ff */
[----:B------:R-:W-:Y:S01]  /*1b3b0*/  FADD.FTZ R100, R100, R82 ;  /* 0x0000005264647221 */ /* 0x000fe20000010000 */
[----:B------:R-:W-:Y:S01]  /*1b3c0*/  LOP3.LUT R138, R136, UR16, R173, 0x96, !PT ;  /* 0x00000010888a7c12 */ /* 0x000fe2000f8e96ad */
[----:B------:R-:W-:Y:S01]  /*1b3d0*/  FADD.FTZ R73, R83, R73 ;  /* 0x0000004953497221 */ /* 0x000fe20000010000 */
[C---:B------:R-:W-:Y:S01]  /*1b3e0*/  LOP3.LUT R161, R175.reuse, 0xff, RZ, 0xc0, !PT ;  /* 0x000000ffafa17812 */ /* 0x040fe200078ec0ff */
[----:B------:R-:W-:Y:S01]  /*1b3f0*/  FADD.FTZ R72, R72, R80 ;  /* 0x0000005048487221 */ /* 0x000fe20000010000 */
[----:B------:R-:W-:Y:S01]  /*1b400*/  PRMT R174, R175, 0x7632, R174 ;  /* 0x00007632afae7816 */ /* 0x000fe200000000ae */
[----:B------:R-:W1:Y:S01]  /*1b410*/  LDSM.16.MT88.4 R80, [R189+0x6000] ;  /* 0x00600000bd50783b */ /* 0x000e620000004200 */
[----:B------:R-:W-:Y:S01]  /*1b420*/  SHF.R.U32.HI R175, RZ, 0x18, R175 ;  /* 0x00000018ffaf7819 */ /* 0x000fe200000116af */
[----:B------:R2:W-:Y:S01]  /*1b430*/  MUFU.EX2 R101, R114 ;  /* 0x0000007200657308 */ /* 0x0005e20000000800 */
[----:B------:R-:W-:Y:S01]  /*1b440*/  LOP3.LUT R174, R174, 0xff, RZ, 0xc0, !PT ;  /* 0x000000ffaeae7812 */ /* 0x000fe200078ec0ff */
[-C--:B------:R-:W-:Y:S08]  /*1b450*/  HMMA.16816.F32.BF16 R12, R76, R74.reuse, R12 ;  /* 0x0000004a4c0c723c */ /* 0x080ff0000004180c */
[----:B------:R-:W4:Y:S01]  /*1b460*/  MUFU.EX2 R118, R128 ;  /* 0x0000008000767308 */ /* 0x000f220000000800 */
[----:B------:R-:W-:Y:S01]  /*1b470*/  PRMT R98, R91, 0x7632, R98 ;  /* 0x000076325b627816 */ /* 0x000fe20000000062 */
[----:B------:R-:W-:Y:S01]  /*1b480*/  FADD.FTZ R73, R116, R73 ;  /* 0x0000004974497221 */ /* 0x000fe20000010000 */
[----:B------:R-:W-:Y:S07]  /*1b490*/  F2FP.BF16.F32.PACK_AB R125, R111, R125 ;  /* 0x0000007d6f7d723e */ /* 0x000fee00000010ff */
[----:B------:R-:W4:Y:S01]  /*1b4a0*/  MUFU.EX2 R128, R112 ;  /* 0x0000007000807308 */ /* 0x000f220000000800 */
[----:B------:R-:W-:Y:S01]  /*1b4b0*/  PRMT R111, R91, 0x5410, R98 ;  /* 0x000054105b6f7816 */ /* 0x000fe20000000062 */
[----:B------:R-:W-:Y:S01]  /*1b4c0*/  FADD.FTZ R130, R180, R73 ;  /* 0x00000049b4827221 */ /* 0x000fe20000010000 */
[----:B------:R-:W-:Y:S07]  /*1b4d0*/  PRMT R102, R104, 0x7632, R102 ;  /* 0x0000763268667816 */ /* 0x000fee0000000066 */
[----:B------:R-:W1:Y:S01]  /*1b4e0*/  MUFU.EX2 R115, R179 ;  /* 0x000000b300737308 */ /* 0x000e620000000800 */
[----:B------:R-:W-:Y:S01]  /*1b4f0*/  PRMT R107, R108, 0x7632, R107 ;  /* 0x000076326c6b7816 */ /* 0x000fe2000000006b */
[C---:B------:R-:W-:Y:S08]  /*1b500*/  HMMA.16816.F32.BF16 R16, R68.reuse, R74, R16 ;  /* 0x0000004a4410723c */ /* 0x040ff00000041810 */
[----:B------:R-:W1:Y:S01]  /*1b510*/  MUFU.EX2 R117, R177 ;  /* 0x000000b100757308 */ /* 0x000e620000000800 */
[----:B--2---:R-:W-:Y:S01]  /*1b520*/  LOP3.LUT R114, R181, 0xff, RZ, 0xc0, !PT ;  /* 0x000000ffb5727812 */ /* 0x004fe200078ec0ff */
[----:B------:R-:W-:Y:S01]  /*1b530*/  @!P5 HFMA2.BF16_V2 R211, -RZ.H0_H0, RZ.H0_H0, -R88.H0_H0 ;  /* 0x200000ffffd3d231 */ /* 0x000fe20000340958 */
[----:B------:R-:W-:Y:S01]  /*1b540*/  SHF.R.U32.HI R181, RZ, 0x18, R181 ;  /* 0x00000018ffb57819 */ /* 0x000fe200000116b5 */
[----:B----4-:R-:W-:Y:S01]  /*1b550*/  FADD.FTZ R100, R118, R100 ;  /* 0x0000006476647221 */ /* 0x010fe20000010000 */
[----:B------:R-:W-:Y:S01]  /*1b560*/  ISETP.LE.U32.AND P6, PT, R114, UR13, PT ;  /* 0x0000000d72007c0c */ /* 0x000fe2000bfc3070 */
[----:B------:R-:W-:Y:S01]  /*1b570*/  FADD.FTZ R90, R123, R90 ;  /* 0x0000005a7b5a7221 */ /* 0x000fe20000010000 */
[C---:B------:R-:W-:Y:S01]  /*1b580*/  F2FP.BF16.F32.PACK_AB R118, R128.reuse, R118 ;  /* 0x000000768076723e */ /* 0x040fe200000010ff */
[----:B------:R-:W-:Y:S01]  /*1b590*/  FADD.FTZ R128, R128, R100 ;  /* 0x0000006480807221 */ /* 0x000fe20000010000 */
[----:B------:R-:W-:Y:S01]  /*1b5a0*/  ISETP.LE.U32.AND P2, PT, R181, UR13, PT ;  /* 0x0000000db5007c0c */ /* 0x000fe2000bf43070 */
[----:B-1----:R-:W-:Y:S01]  /*1b5b0*/  FADD.FTZ R72, R115, R72 ;  /* 0x0000004873487221 */ /* 0x002fe20000010000 */
[----:B------:R-:W-:Y:S01]  /*1b5c0*/  @!P5 PRMT R88, R211, 0x5410, RZ ;  /* 0x00005410d358d816 */ /* 0x000fe200000000ff */
[----:B------:R-:W-:Y:S01]  /*1b5d0*/  VIADD R100, R190, 0x6040 ;  /* 0x00006040be647836 */ /* 0x000fe20000000000 */
[----:B------:R-:W-:Y:S01]  /*1b5e0*/  ISETP.LE.U32.AND P5, PT, R161, UR13, PT ;  /* 0x0000000da1007c0c */ /* 0x000fe2000bfa3070 */
[----:B------:R-:W-:Y:S01]  /*1b5f0*/  FADD.FTZ R129, R178, R72 ;  /* 0x00000048b2817221 */ /* 0x000fe20000010000 */
[----:B------:R-:W-:Y:S01]  /*1b600*/  F2FP.BF16.F32.PACK_AB R123, R101, R123 ;  /* 0x0000007b657b723e */ /* 0x000fe200000010ff */
[----:B------:R-:W-:Y:S01]  /*1b610*/  STG.E.U16 desc[UR28][R142.64+0x22], R88 ;  /* 0x000022588e007986 */ /* 0x000fe2000c10151c */
[----:B------:R-:W-:Y:S01]  /*1b620*/  PRMT R181, R159, 0x5410, R181 ;  /* 0x000054109fb57816 */ /* 0x000fe200000000b5 */
[----:B------:R-:W-:Y:S01]  /*1b630*/  @!P6 HFMA2.BF16_V2 R227, -RZ.H0_H0, RZ.H0_H0, -R89.H0_H0 ;  /* 0x200000ffffe3e231 */ /* 0x000fe20000340959 */
[----:B------:R-:W-:Y:S01]  /*1b640*/  PRMT R164, R114, 0x5410, R164 ;  /* 0x0000541072a47816 */ /* 0x000fe200000000a4 */
[--C-:B------:R-:W-:Y:S01]  /*1b650*/  FADD.FTZ R101, R101, R90.reuse ;  /* 0x0000005a65657221 */ /* 0x100fe20000010000 */
[----:B------:R-:W-:Y:S01]  /*1b660*/  PRMT R90, R95, 0x7632, R90 ;  /* 0x000076325f5a7816 */ /* 0x000fe2000000005a */
[-C--:B------:R-:W-:Y:S03]  /*1b670*/  HMMA.16816.F32.BF16 R20, R68, R80.reuse, R20 ;  /* 0x000000504414723c */ /* 0x080fe60000041814 */
[----:B------:R-:W-:Y:S01]  /*1b680*/  @!P6 PRMT R89, R227, 0x5410, RZ ;  /* 0x00005410e359e816 */ /* 0x000fe200000000ff */
[----:B------:R-:W-:Y:S01]  /*1b690*/  @!P2 HFMA2.BF16_V2 R209, -RZ.H0_H0, RZ.H0_H0, -R96.H0_H0 ;  /* 0x200000ffffd1a231 */ /* 0x000fe20000340960 */
[----:B------:R-:W-:Y:S01]  /*1b6a0*/  ISETP.LE.U32.AND P6, PT, R159, UR13, PT ;  /* 0x0000000d9f007c0c */ /* 0x000fe2000bfc3070 */
[----:B------:R-:W-:Y:S01]  /*1b6b0*/  @!P5 HFMA2.BF16_V2 R205, -RZ.H0_H0, RZ.H0_H0, -R95.H0_H0 ;  /* 0x200000ffffcdd231 */ /* 0x000fe2000034095f */
[----:B------:R-:W-:Y:S01]  /*1b6c0*/  PRMT R112, R95, 0x5410, R90 ;  /* 0x000054105f707816 */ /* 0x000fe2000000005a */
[C---:B------:R-:W-:Y:S01]  /*1b6d0*/  HMMA.16816.F32.BF16 R24, R76.reuse, R80, R24 ;  /* 0x000000504c18723c */ /* 0x040fe20000041818 */
[----:B------:R1:W-:Y:S03]  /*1b6e0*/  STG.E.U16 desc[UR28][R142.64+0x20], R89 ;  /* 0x000020598e007986 */ /* 0x0003e6000c10151c */
[----:B------:R-:W-:Y:S01]  /*1b6f0*/  @!P5 PRMT R95, R205, 0x5410, RZ ;  /* 0x00005410cd5fd816 */ /* 0x000fe200000000ff */
[----:B------:R-:W-:Y:S01]  /*1b700*/  @!P3 HFMA2.BF16_V2 R204, -RZ.H0_H0, RZ.H0_H0, -R90.H0_H0 ;  /* 0x200000ffffccb231 */ /* 0x000fe2000034095a */
[----:B------:R-:W-:Y:S01]  /*1b710*/  ISETP.GT.U32.AND P5, PT, R168, UR13, PT ;  /* 0x0000000da8007c0c */ /* 0x000fe2000bfa4070 */
[----:B------:R-:W-:Y:S01]  /*1b720*/  FADD.FTZ R101, R121, R101 ;  /* 0x0000006579657221 */ /* 0x000fe20000010000 */
[----:B------:R-:W-:Y:S01]  /*1b730*/  LOP3.LUT R159, R138, 0xffff, RZ, 0xc0, !PT ;  /* 0x0000ffff8a9f7812 */ /* 0x000fe200078ec0ff */
[-C--:B------:R-:W-:Y:S03]  /*1b740*/  HMMA.16816.F32.BF16 R28, R76, R82.reuse, R28 ;  /* 0x000000524c1c723c */ /* 0x080fe6000004181c */
[----:B------:R-:W-:Y:S01]  /*1b750*/  @!P3 PRMT R90, R204, 0x5410, RZ ;  /* 0x00005410cc5ab816 */ /* 0x000fe200000000ff */
[----:B------:R-:W-:Y:S01]  /*1b760*/  @!P6 HFMA2.BF16_V2 R210, -RZ.H0_H0, RZ.H0_H0, -R97.H0_H0 ;  /* 0x200000ffffd2e231 */ /* 0x000fe20000340961 */
[----:B------:R-:W-:Y:S01]  /*1b770*/  ISETP.LE.U32.AND P3, PT, R171, UR13, PT ;  /* 0x0000000dab007c0c */ /* 0x000fe2000bf63070 */
[----:B------:R-:W-:Y:S01]  /*1b780*/  FADD.FTZ R101, R183, R101 ;  /* 0x00000065b7657221 */ /* 0x000fe20000010000 */
[----:B------:R-:W-:Y:S01]  /*1b790*/  PRMT R114, R106, 0x5410, R105 ;  /* 0x000054106a727816 */ /* 0x000fe20000000069 */
[C---:B------:R-:W-:Y:S04]  /*1b7a0*/  HMMA.16816.F32.BF16 R32, R68.reuse, R82, R32 ;  /* 0x000000524420723c */ /* 0x040fe80000041820 */
[----:B------:R-:W-:Y:S01]  /*1b7b0*/  SHF.R.U32.HI R159, RZ, 0x8, R159 ;  /* 0x00000008ff9f7819 */ /* 0x000fe2000001169f */
[----:B------:R-:W-:Y:S01]  /*1b7c0*/  FADD.FTZ R101, R117, R101 ;  /* 0x0000006575657221 */ /* 0x000fe20000010000 */
[----:B------:R-:W-:Y:S02]  /*1b7d0*/  PRMT R168, R171, 0x5410, R168 ;  /* 0x00005410aba87816 */ /* 0x000fe400000000a8 */
[----:B------:R-:W-:Y:S01]  /*1b7e0*/  PRMT R161, R161, 0x5410, R162 ;  /* 0x00005410a1a17816 */ /* 0x000fe200000000a2 */
[--C-:B------:R-:W-:Y:S01]  /*1b7f0*/  FADD.FTZ R127, R176, R101.reuse ;  /* 0x00000065b07f7221 */ /* 0x100fe20000010000 */
[----:B------:R-:W-:Y:S01]  /*1b800*/  PRMT R101, R103, 0x7632, R101 ;  /* 0x0000763267657816 */ /* 0x000fe20000000065 */
[----:B------:R-:W-:Y:S01]  /*1b810*/  @!P3 HFMA2.BF16_V2 R206, -RZ.H0_H0, RZ.H0_H0, -R103.H0_H0 ;  /* 0x200000ffffceb231 */ /* 0x000fe20000340967 */
[----:B------:R-:W-:Y:S02]  /*1b820*/  PRMT R92, R125, 0x7610, R92 ;  /* 0x000076107d5c7816 */ /* 0x000fe4000000005c */
[----:B------:R-:W-:Y:S01]  /*1b830*/  PRMT R113, R103, 0x5410, R101 ;  /* 0x0000541067717816 */ /* 0x000fe20000000065 */
[----:B------:R-:W-:Y:S01]  /*1b840*/  @P5 HFMA2.BF16_V2 R199, -RZ.H0_H0, RZ.H0_H0, -R101.H0_H0 ;  /* 0x200000ffffc75231 */ /* 0x000fe20000340965 */
[----:B------:R-:W-:Y:S02]  /*1b850*/  @!P3 PRMT R103, R206, 0x5410, RZ ;  /* 0x00005410ce67b816 */ /* 0x000fe400000000ff */
[----:B------:R-:W-:Y:S02]  /*1b860*/  ISETP.GT.U32.AND P3, PT, R163, UR13, PT ;  /* 0x0000000da3007c0c */ /* 0x000fe4000bf64070 */
[----:B------:R-:W-:Y:S02]  /*1b870*/  @P5 PRMT R101, R199, 0x5410, RZ ;  /* 0x00005410c7655816 */ /* 0x000fe400000000ff */
[C---:B------:R-:W-:Y:S02]  /*1b880*/  ISETP.LE.U32.AND P5, PT, R165.reuse, UR13, PT ;  /* 0x0000000da5007c0c */ /* 0x040fe4000bfa3070 */
[----:B------:R-:W-:Y:S02]  /*1b890*/  PRMT R163, R165, 0x5410, R163 ;  /* 0x00005410a5a37816 */ /* 0x000fe400000000a3 */
[----:B------:R-:W-:Y:S02]  /*1b8a0*/  PRMT R99, R160, 0x7773, RZ ;  /* 0x00007773a0637816 */ /* 0x000fe400000000ff */
[----:B-1----:R-:W-:Y:S02]  /*1b8b0*/  PRMT R89, R123, 0x7632, R89 ;  /* 0x000076327b597816 */ /* 0x002fe40000000059 */
[----:B------:R-:W-:Y:S01]  /*1b8c0*/  PRMT R88, R122, 0x7632, R88 ;  /* 0x000076327a587816 */ /* 0x000fe20000000058 */
[----:B------:R-:W-:Y:S01]  /*1b8d0*/  @P3 HFMA2.BF16_V2 R217, -RZ.H0_H0, RZ.H0_H0, -R107.H0_H0 ;  /* 0x200000ffffd93231 */ /* 0x000fe2000034096b */
[----:B------:R-:W-:Y:S02]  /*1b8e0*/  PRMT R93, R160, 0x7771, RZ ;  /* 0x00007771a05d7816 */ /* 0x000fe400000000ff */
[----:B------:R-:W-:Y:S01]  /*1b8f0*/  F2FP.BF16.F32.PACK_AB R121, R183, R121 ;  /* 0x00000079b779723e */ /* 0x000fe200000010ff */
[----:B------:R-:W-:Y:S01]  /*1b900*/  @!P5 HFMA2.BF16_V2 R195, -RZ.H0_H0, RZ.H0_H0, -R108.H0_H0 ;  /* 0x200000ffffc3d231 */ /* 0x000fe2000034096c */
[----:B------:R-:W-:Y:S02]  /*1b910*/  F2FP.BF16.F32.PACK_AB R116, R180, R116 ;  /* 0x00000074b474723e */ /* 0x000fe400000010ff */
[----:B------:R-:W-:Y:S02]  /*1b920*/  F2FP.BF16.F32.PACK_AB R115, R178, R115 ;  /* 0x00000073b273723e */ /* 0x000fe400000010ff */
[----:B------:R-:W-:Y:S02]  /*1b930*/  F2FP.BF16.F32.PACK_AB R117, R176, R117 ;  /* 0x00000075b075723e */ /* 0x000fe400000010ff */
[----:B------:R-:W-:Y:S02]  /*1b940*/  LOP3.LUT R186, R193, 0x8, RZ, 0xc0, !PT ;  /* 0x00000008c1ba7812 */ /* 0x000fe400078ec0ff */
[----:B------:R-:W-:Y:S01]  /*1b950*/  LOP3.LUT R185, R187, 0x400, RZ, 0xc0, !PT ;  /* 0x00000400bbb97812 */ /* 0x000fe200078ec0ff */
[----:B---3--:R-:W-:Y:S01]  /*1b960*/  @P0 VIADD R100, R110, 0xffffffc0 ;  /* 0xffffffc06e640836 */ /* 0x008fe20000000000 */
[----:B------:R-:W-:Y:S02]  /*1b970*/  PRMT R110, R97, 0x5410, R96 ;  /* 0x00005410616e7816 */ /* 0x000fe40000000060 */
[----:B------:R-:W-:Y:S02]  /*1b980*/  @!P6 PRMT R97, R210, 0x5410, RZ ;  /* 0x00005410d261e816 */ /* 0x000fe400000000ff */
[----:B------:R-:W-:Y:S01]  /*1b990*/  @!P2 PRMT R96, R209, 0x5410, RZ ;  /* 0x00005410d160a816 */ /* 0x000fe200000000ff */
[----:B------:R-:W1:Y:S01]  /*1b9a0*/  LDSM.16.MT88.4 R72, [R100] ;  /* 0x000000006448783b */ /* 0x000e620000004200 */
[----:B------:R-:W-:Y:S02]  /*1b9b0*/  IADD3 R136, PT, PT, R184, R100, RZ ;  /* 0x00000064b8887210 */ /* 0x000fe40007ffe0ff */
[----:B------:R-:W-:Y:S02]  /*1b9c0*/  ISETP.LE.U32.AND P2, PT, R175, UR13, PT ;  /* 0x0000000daf007c0c */ /* 0x000fe4000bf43070 */
[C---:B------:R-:W-:Y:S02]  /*1b9d0*/  ISETP.LE.U32.AND P6, PT, R174.reuse, UR13, PT ;  /* 0x0000000dae007c0c */ /* 0x040fe4000bfc3070 */
[----:B------:R-:W-:Y:S01]  /*1b9e0*/  PRMT R174, R174, 0x5410, R175 ;  /* 0x00005410aeae7816 */ /* 0x000fe200000000af */
[----:B------:R2:W-:Y:S04]  /*1b9f0*/  STG.E.U16 desc[UR28][R166.64+0x20], R97 ;  /* 0x00002061a6007986 */ /* 0x0005e8000c10151c */
[----:B------:R3:W-:Y:S04]  /*1ba00*/  STG.E.U16 desc[UR28][R166.64+0x22], R96 ;  /* 0x00002260a6007986 */ /* 0x0007e8000c10151c */
[----:B------:R-:W4:Y:S01]  /*1ba10*/  LDSM.16.MT88.4 R80, [R136] ;  /* 0x000000008850783b */ /* 0x000f220000004200 */
[----:B------:R-:W-:Y:S02]  /*1ba20*/  @!P2 HFMA2.BF16_V2 R202, -RZ.H0_H0, RZ.H0_H0, -R98.H0_H0 ;  /* 0x200000ffffcaa231 */ /* 0x000fe40000340962 */
[----:B------:R-:W-:Y:S03]  /*1ba30*/  @!P6 HFMA2.BF16_V2 R203, -RZ.H0_H0, RZ.H0_H0, -R91.H0_H0 ;  /* 0x200000ffffcbe231 */ /* 0x000fe6000034095b */
[----:B------:R-:W-:Y:S02]  /*1ba40*/  @!P2 PRMT R98, R202, 0x5410, RZ ;  /* 0x00005410ca62a816 */ /* 0x000fe400000000ff */
[----:B------:R-:W-:Y:S02]  /*1ba50*/  ISETP.GT.U32.AND P2, PT, R169, UR13, PT ;  /* 0x0000000da9007c0c */ /* 0x000fe4000bf44070 */
[----:B------:R-:W-:Y:S02]  /*1ba60*/  @!P6 PRMT R91, R203, 0x5410, RZ ;  /* 0x00005410cb5be816 */ /* 0x000fe400000000ff */
[C---:B------:R-:W-:Y:S02]  /*1ba70*/  ISETP.GT.U32.AND P6, PT, R170.reuse, UR13, PT ;  /* 0x0000000daa007c0c */ /* 0x040fe4000bfc4070 */
[----:B------:R-:W-:Y:S02]  /*1ba80*/  PRMT R169, R170, 0x5410, R169 ;  /* 0x00005410aaa97816 */ /* 0x000fe400000000a9 */
[C---:B--2---:R-:W-:Y:S05]  /*1ba90*/  LOP3.LUT R97, R155.reuse, 0xff, RZ, 0xc0, !PT ;  /* 0x000000ff9b617812 */ /* 0x044fea00078ec0ff */
[----:B------:R-:W-:Y:S01]  /*1baa0*/  @P2 HFMA2.BF16_V2 R198, -RZ.H0_H0, RZ.H0_H0, -R105.H0_H0 ;  /* 0x200000ffffc62231 */ /* 0x000fe20000340969 */
[----:B---3--:R-:W-:Y:S01]  /*1bab0*/  PRMT R96, R155, 0x7632, R96 ;  /* 0x000076329b607816 */ /* 0x008fe20000000060 */
[-C--:B-1----:R-:W-:Y:S03]  /*1bac0*/  HMMA.16816.F32.BF16 R36, R68, R72.reuse, R36 ;  /* 0x000000484424723c */ /* 0x082fe60000041824 */
[----:B------:R-:W-:Y:S01]  /*1bad0*/  @P2 PRMT R105, R198, 0x5410, RZ ;  /* 0x00005410c6692816 */ /* 0x000fe200000000ff */
[----:B------:R-:W-:Y:S01]  /*1bae0*/  IMAD.WIDE R166, R139, 0x70, R166 ;  /* 0x000000708ba67825 */ /* 0x000fe200078e02a6 */
[C---:B------:R-:W-:Y:S02]  /*1baf0*/  ISETP.GT.U32.AND P2, PT, R157.reuse, UR13, PT ;  /* 0x0000000d9d007c0c */ /* 0x040fe4000bf44070 */
[----:B------:R-:W-:Y:S01]  /*1bb00*/  PRMT R157, R157, 0x5410, R156 ;  /* 0x000054109d9d7816 */ /* 0x000fe2000000009c */
[C---:B------:R-:W-:Y:S01]  /*1bb10*/  HMMA.16816.F32.BF16 R40, R76.reuse, R72, R40 ;  /* 0x000000484c28723c */ /* 0x040fe20000041828 */
[----:B------:R-:W-:Y:S03]  /*1bb20*/  STG.E.U16 desc[UR28][R166.64+0x20], R95 ;  /* 0x0000205fa6007986 */ /* 0x000fe6000c10151c */
[----:B------:R-:W-:Y:S01]  /*1bb30*/  LOP3.LUT R72, R159, 0xffff, RZ, 0xc0, !PT ;  /* 0x0000ffff9f487812 */ /* 0x000fe200078ec0ff */
[----:B------:R1:W-:Y:S01]  /*1bb40*/  STG.E.U16 desc[UR28][R166.64+0x22], R90 ;  /* 0x0000225aa6007986 */ /* 0x0003e2000c10151c */
[----:B------:R-:W-:Y:S01]  /*1bb50*/  HSET2.LE.AND R73, R181, R126, PT ;  /* 0x0000007eb5497233 */ /* 0x000fe20003803000 */
[----:B------:R-:W-:Y:S01]  /*1bb60*/  @P6 HFMA2.BF16_V2 R200, -RZ.H0_H0, RZ.H0_H0, -R106.H0_H0 ;  /* 0x200000ffffc86231 */ /* 0x000fe2000034096a */
[----:B------:R-:W-:Y:S01]  /*1bb70*/  LOP3.LUT R96, R96, 0xff, RZ, 0xc0, !PT ;  /* 0x000000ff60607812 */ /* 0x000fe200078ec0ff */
[-C--:B------:R-:W-:Y:S01]  /*1bb80*/  HMMA.16816.F32.BF16 R44, R76, R74.reuse, R44 ;  /* 0x0000004a4c2c723c */ /* 0x080fe2000004182c */
[----:B------:R-:W-:Y:S02]  /*1bb90*/  STG.E.U16 desc[UR28][R144.64+0x20], R91 ;  /* 0x0000205b90007986 */ /* 0x000fe4000c10151c */
[----:B------:R-:W-:Y:S01]  /*1bba0*/  @P6 PRMT R106, R200, 0x5410, RZ ;  /* 0x00005410c86a6816 */ /* 0x000fe200000000ff */
[----:B------:R-:W-:Y:S01]  /*1bbb0*/  @P2 HFMA2.BF16_V2 R216, -RZ.H0_H0, RZ.H0_H0, -R104.H0_H0 ;  /* 0x200000ffffd82231 */ /* 0x000fe20000340968 */
[----:B------:R-:W-:Y:S01]  /*1bbc0*/  ISETP.LE.U32.AND P6, PT, R72, UR13, PT ;  /* 0x0000000d48007c0c */ /* 0x000fe2000bfc3070 */
[----:B------:R-:W-:Y:S01]  /*1bbd0*/  STG.E.U16 desc[UR28][R144.64+0x22], R98 ;  /* 0x0000226290007986 */ /* 0x000fe2000c10151c */
[--C-:B------:R-:W-:Y:S01]  /*1bbe0*/  HSET2.LE.AND R72, R164, R126.reuse, PT ;  /* 0x0000007ea4487233 */ /* 0x100fe20003803000 */
[C---:B------:R-:W-:Y:S02]  /*1bbf0*/  HMMA.16816.F32.BF16 R48, R68.reuse, R74, R48 ;  /* 0x0000004a4430723c */ /* 0x040fe40000041830 */
[----:B------:R-:W-:Y:S02]  /*1bc00*/  STG.E.U16 desc[UR28][R142.64+0x30], R103 ;  /* 0x000030678e007986 */ /* 0x000fe4000c10151c */
[----:B------:R-:W-:Y:S02]  /*1bc10*/  LOP3.LUT R75, R169, 0xff00ff, RZ, 0xc0, !PT ;  /* 0x00ff00ffa94b7812 */ /* 0x000fe400078ec0ff */
[--C-:B------:R-:W-:Y:S01]  /*1bc20*/  HSET2.LE.AND R74, R168, R126.reuse, PT ;  /* 0x0000007ea84a7233 */ /* 0x100fe20003803000 */
[----:B------:R-:W-:Y:S01]  /*1bc30*/  STG.E.U16 desc[UR28][R142.64+0x32], R101 ;  /* 0x000032658e007986 */ /* 0x000fe2000c10151c */
[----:B------:R-:W-:Y:S01]  /*1bc40*/  LOP3.LUT R72, R109, R72, RZ, 0xc0, !PT ;  /* 0x000000486d487212 */ /* 0x000fe200078ec0ff */
[-C--:B----4-:R-:W-:Y:S03]  /*1bc50*/  HMMA.16816.F32.BF16 R52, R68, R80.reuse, R52 ;  /* 0x000000504434723c */ /* 0x090fe60000041834 */
[--C-:B------:R-:W-:Y:S01]  /*1bc60*/  HSET2.LE.AND R75, R75, R126.reuse, PT ;  /* 0x0000007e4b4b7233 */ /* 0x100fe20003803000 */
[----:B------:R-:W-:Y:S01]  /*1bc70*/  @!P6 HFMA2.BF16_V2 R221, -RZ.H0_H0, RZ.H0_H0, -R89.H0_H0 ;  /* 0x200000ffffdde231 */ /* 0x000fe20000340959 */
[----:B------:R-:W-:Y:S01]  /*1bc80*/  LOP3.LUT R73, R110, R73, RZ, 0xc0, !PT ;  /* 0x000000496e497212 */ /* 0x000fe200078ec0ff */
[----:B-1----:R-:W-:Y:S01]  /*1bc90*/  IMAD.WIDE R166, R139, -0x70, R166 ;  /* 0xffffff908ba67825 */ /* 0x002fe200078e02a6 */
[----:B------:R-:W-:Y:S01]  /*1bca0*/  LOP3.LUT R74, R113, R74, RZ, 0xc0, !PT ;  /* 0x0000004a714a7212 */ /* 0x000fe200078ec0ff */
[C---:B------:R-:W-:Y:S03]  /*1bcb0*/  HMMA.16816.F32.BF16 R56, R76.reuse, R80, R56 ;  /* 0x000000504c38723c */ /* 0x040fe60000041838 */
[----:B------:R-:W-:Y:S01]  /*1bcc0*/  STG.E.U16 desc[UR28][R166.64+0x30], R106 ;  /* 0x0000306aa6007986 */ /* 0x000fe2000c10151c */
[--C-:B------:R-:W-:Y:S02]  /*1bcd0*/  HSET2.LE.AND R80, R161, R126.reuse, PT ;  /* 0x0000007ea1507233 */ /* 0x100fe40003803000 */
[----:B------:R-:W-:Y:S01]  /*1bce0*/  LOP3.LUT R75, R114, R75, RZ, 0xc0, !PT ;  /* 0x0000004b724b7212 */ /* 0x000fe200078ec0ff */
[----:B------:R1:W-:Y:S01]  /*1bcf0*/  STG.E.U16 desc[UR28][R166.64+0x32], R105 ;  /* 0x00003269a6007986 */ /* 0x0003e2000c10151c */
[----:B------:R-:W-:Y:S01]  /*1bd00*/  PRMT R90, R124, 0x7632, R90 ;  /* 0x000076327c5a7816 */ /* 0x000fe2000000005a */
[-C--:B------:R-:W-:Y:S03]  /*1bd10*/  HMMA.16816.F32.BF16 R60, R76, R82.reuse, R60 ;  /* 0x000000524c3c723c */ /* 0x080fe6000004183c */
[----:B------:R-:W-:Y:S02]  /*1bd20*/  LOP3.LUT R79, R157, 0xff00ff, RZ, 0xc0, !PT ;  /* 0x00ff00ff9d4f7812 */ /* 0x000fe400078ec0ff */
[--C-:B------:R-:W-:Y:S02]  /*1bd30*/  HSET2.LE.AND R77, R174, R126.reuse, PT ;  /* 0x0000007eae4d7233 */ /* 0x100fe40003803000 */
[----:B------:R-:W-:Y:S01]  /*1bd40*/  LOP3.LUT R76, R112, R80, RZ, 0xc0, !PT ;  /* 0x00000050704c7212 */ /* 0x000fe200078ec0ff */
[----:B------:R-:W-:Y:S04]  /*1bd50*/  HMMA.16816.F32.BF16 R64, R68, R82, R64 ;  /* 0x000000524440723c */ /* 0x000fe80000041840 */
[--C-:B------:R-:W-:Y:S02]  /*1bd60*/  HSET2.LE.AND R79, R79, R126.reuse, PT ;  /* 0x0000007e4f4f7233 */ /* 0x100fe40003803000 */
[----:B------:R-:W-:Y:S02]  /*1bd70*/  PRMT R68, R104, 0x5410, R102 ;  /* 0x0000541068447816 */ /* 0x000fe40000000066 */
[----:B------:R-:W-:Y:S01]  /*1bd80*/  HSET2.LE.AND R78, R163, R126, PT ;  /* 0x0000007ea34e7233 */ /* 0x000fe20003803000 */
[-C--:B------:R-:W-:Y:S05]  /*1bd90*/  HMMA.16816.F32.BF16 R4, R72, R84.reuse, R4 ;  /* 0x000000544804723c */ /* 0x080fea0000041804 */
[----:B------:R-:W-:Y:S02]  /*1bda0*/  LOP3.LUT R79, R68, R79, RZ, 0xc0, !PT ;  /* 0x0000004f444f7212 */ /* 0x000fe400078ec0ff */
[----:B------:R-:W-:Y:S01]  /*1bdb0*/  PRMT R80, R108, 0x5410, R107 ;  /* 0x000054106c507816 */ /* 0x000fe2000000006b */
[----:B------:R-:W2:Y:S01]  /*1bdc0*/  LDSM.16.MT88.4 R68, [R189+0x6800] ;  /* 0x00680000bd44783b */ /* 0x000ea20000004200 */
[----:B------:R-:W-:Y:S01]  /*1bdd0*/  LOP3.LUT R77, R111, R77, RZ, 0xc0, !PT ;  /* 0x0000004d6f4d7212 */ /* 0x000fe200078ec0ff */
[----:B-1----:R-:W-:Y:S01]  /*1bde0*/  IMAD.WIDE R166, R139, 0x70, R166 ;  /* 0x000000708ba67825 */ /* 0x002fe200078e02a6 */
[----:B------:R-:W-:Y:S02]  /*1bdf0*/  LOP3.LUT R78, R80, R78, RZ, 0xc0, !PT ;  /* 0x0000004e504e7212 */ /* 0x000fe400078ec0ff */
[----:B------:R-:W-:Y:S01]  /*1be00*/  @!P5 PRMT R108, R195, 0x5410, RZ ;  /* 0x00005410c36cd816 */ /* 0x000fe200000000ff */
[----:B------:R-:W-:Y:S01]  /*1be10*/  IMAD.WIDE.U32 R110, R137, -0x2daee0ad, RZ ;  /* 0xd2511f53896e7825 */ /* 0x000fe200078e00ff */
[----:B------:R-:W-:Y:S02]  /*1be20*/  ISETP.GT.U32.AND P5, PT, R156, UR13, PT ;  /* 0x0000000d9c007c0c */ /* 0x000fe4000bfa4070 */
[----:B------:R-:W-:Y:S01]  /*1be30*/  @P3 PRMT R107, R217, 0x5410, RZ ;  /* 0x00005410d96b3816 */ /* 0x000fe200000000ff */
[C---:B------:R-:W-:Y:S01]  /*1be40*/  HMMA.16816.F32.BF16 R8, R76.reuse, R84, R8 ;  /* 0x000000544c08723c */ /* 0x040fe20000041808 */
[----:B------:R-:W-:Y:S03]  /*1be50*/  STG.E.U16 desc[UR28][R166.64+0x30], R108 ;  /* 0x0000306ca6007986 */ /* 0x000fe6000c10151c */
[----:B------:R-:W-:Y:S01]  /*1be60*/  ISETP.LE.U32.AND P3, PT, R97, UR13, PT ;  /* 0x0000000d61007c0c */ /* 0x000fe2000bf63070 */
[----:B------:R1:W-:Y:S01]  /*1be70*/  STG.E.U16 desc[UR28][R166.64+0x32], R107 ;  /* 0x0000326ba6007986 */ /* 0x0003e2000c10151c */
[----:B------:R-:W-:Y:S01]  /*1be80*/  PRMT R80, R160, 0x7772, RZ ;  /* 0x00007772a0507816 */ /* 0x000fe200000000ff */
[----:B------:R-:W-:Y:S01]  /*1be90*/  IMAD.MOV.U32 R156, RZ, RZ, R172 ;  /* 0x000000ffff9c7224 */ /* 0x000fe200078e00ac */
[----:B------:R-:W-:Y:S01]  /*1bea0*/  PRMT R85, R125, 0x7632, R85 ;  /* 0x000076327d557816 */ /* 0x000fe20000000055 */
[-C--:B------:R-:W-:Y:S03]  /*1beb0*/  HMMA.16816.F32.BF16 R12, R76, R86.reuse, R12 ;  /* 0x000000564c0c723c */ /* 0x080fe6000004180c */
[----:B------:R-:W-:Y:S01]  /*1bec0*/  PRMT R109, R92, 0x5410, R85 ;  /* 0x000054105c6d7816 */ /* 0x000fe20000000055 */
[----:B------:R-:W-:Y:S01]  /*1bed0*/  @P5 HFMA2.BF16_V2 R215, -RZ.H0_H0, RZ.H0_H0, -R102.H0_H0 ;  /* 0x200000ffffd75231 */ /* 0x000fe20000340966 */
[----:B------:R-:W-:Y:S01]  /*1bee0*/  @P2 PRMT R104, R216, 0x5410, RZ ;  /* 0x00005410d8682816 */ /* 0x000fe200000000ff */
[----:B------:R-:W-:Y:S01]  /*1bef0*/  @!P4 HFMA2.BF16_V2 R219, -RZ.H0_H0, RZ.H0_H0, -R85.H0_H0 ;  /* 0x200000ffffdbc231 */ /* 0x000fe20000340955 */
[----:B------:R-:W-:Y:S01]  /*1bf00*/  ISETP.LE.U32.AND P2, PT, R96, UR13, PT ;  /* 0x0000000d60007c0c */ /* 0x000fe2000bf43070 */
[----:B------:R-:W-:Y:S01]  /*1bf10*/  @!P3 HFMA2.BF16_V2 R220, -RZ.H0_H0, RZ.H0_H0, -R92.H0_H0 ;  /* 0x200000ffffdcb231 */ /* 0x000fe2000034095c */
[----:B------:R-:W-:Y:S01]  /*1bf20*/  @P5 PRMT R102, R215, 0x5410, RZ ;  /* 0x00005410d7665816 */ /* 0x000fe200000000ff */
[C---:B------:R-:W-:Y:S01]  /*1bf30*/  HMMA.16816.F32.BF16 R16, R72.reuse, R86, R16 ;  /* 0x000000564810723c */ /* 0x040fe20000041810 */
[----:B------:R-:W-:Y:S03]  /*1bf40*/  STG.E.U16 desc[UR28][R144.64+0x30], R104 ;  /* 0x0000306890007986 */ /* 0x000fe6000c10151c */
[----:B------:R-:W-:Y:S01]  /*1bf50*/  SHF.R.U32.HI R87, RZ, 0x18, R155 ;  /* 0x00000018ff577819 */ /* 0x000fe2000001169b */
[----:B------:R-:W-:Y:S01]  /*1bf60*/  STG.E.U16 desc[UR28][R144.64+0x32], R102 ;  /* 0x0000326690007986 */ /* 0x000fe2000c10151c */
[C---:B------:R-:W-:Y:S02]  /*1bf70*/  ISETP.GT.U32.AND P5, PT, R80.reuse, UR13, PT ;  /* 0x0000000d50007c0c */ /* 0x040fe4000bfa4070 */
[----:B------:R-:W-:Y:S02]  /*1bf80*/  PRMT R155, R80, 0x5410, R99 ;  /* 0x00005410509b7816 */ /* 0x000fe40000000063 */
[----:B------:R-:W-:Y:S01]  /*1bf90*/  @!P3 PRMT R92, R220, 0x5410, RZ ;  /* 0x00005410dc5cb816 */ /* 0x000fe200000000ff */
[----:B------:R-:W3:Y:S01]  /*1bfa0*/  LDSM.16.MT88.4 R80, [R100+0x800] ;  /* 0x000800006450783b */ /* 0x000ee20000004200 */
[----:B------:R-:W-:Y:S01]  /*1bfb0*/  ISETP.LE.U32.AND P3, PT, R87, UR13, PT ;  /* 0x0000000d57007c0c */ /* 0x000fe2000bf63070 */
[-C--:B--2---:R-:W-:Y:S03]  /*1bfc0*/  HMMA.16816.F32.BF16 R20, R72, R68.reuse, R20 ;  /* 0x000000444814723c */ /* 0x084fe60000041814 */
[----:B------:R-:W-:Y:S01]  /*1bfd0*/  PRMT R84, R124, 0x7610, R84 ;  /* 0x000076107c547816 */ /* 0x000fe20000000054 */
[----:B------:R-:W-:Y:S01]  /*1bfe0*/  IMAD.WIDE.U32 R124, R153, -0x2daee0ad, RZ ;  /* 0xd2511f53997c7825 */ /* 0x000fe200078e00ff */
[----:B------:R-:W-:Y:S01]  /*1bff0*/  @!P4 PRMT R85, R219, 0x5410, RZ ;  /* 0x00005410db55c816 */ /* 0x000fe200000000ff */
[----:B------:R-:W-:Y:S01]  /*1c000*/  STG.E.U16 desc[UR28][R142.64+0x40], R92 ;  /* 0x0000405c8e007986 */ /* 0x000fe2000c10151c */
[----:B------:R-:W-:Y:S01]  /*1c010*/  PRMT R103, R84, 0x5410, R90 ;  /* 0x0000541054677816 */ /* 0x000fe2000000005a */
[----:B------:R-:W-:Y:S01]  /*1c020*/  @!P2 HFMA2.BF16_V2 R218, -RZ.H0_H0, RZ.H0_H0, -R84.H0_H0 ;  /* 0x200000ffffdaa231 */ /* 0x000fe20000340954 */
[----:B------:R-:W-:Y:S01]  /*1c030*/  LOP3.LUT R154, R154, UR22, R125, 0x96, !PT ;  /* 0x000000169a9a7c12 */ /* 0x000fe2000f8e967d */
[C---:B------:R-:W-:Y:S01]  /*1c040*/  HMMA.16816.F32.BF16 R24, R76.reuse, R68, R24 ;  /* 0x000000444c18723c */ /* 0x040fe20000041818 */
[----:B------:R-:W-:Y:S01]  /*1c050*/  STG.E.U16 desc[UR28][R142.64+0x42], R85 ;  /* 0x000042558e007986 */ /* 0x000fe2000c10151c */
[----:B------:R-:W-:Y:S02]  /*1c060*/  MUFU.EX2 R153, R133 ;  /* 0x0000008500997308 */ /* 0x000fe40000000800 */
[----:B------:R-:W-:Y:S01]  /*1c070*/  LOP3.LUT R86, R138, 0xff, RZ, 0xc0, !PT ;  /* 0x000000ff8a567812 */ /* 0x000fe200078ec0ff */
[----:B------:R-:W-:Y:S01]  /*1c080*/  @!P3 HFMA2.BF16_V2 R212, -RZ.H0_H0, RZ.H0_H0, -R90.H0_H0 ;  /* 0x200000ffffd4b231 */ /* 0x000fe2000034095a */
[----:B------:R-:W-:Y:S01]  /*1c090*/  @!P2 PRMT R84, R218, 0x5410, RZ ;  /* 0x00005410da54a816 */ /* 0x000fe200000000ff */
[----:B-1----:R-:W-:Y:S01]  /*1c0a0*/  IMAD.WIDE R166, R139, -0x70, R166 ;  /* 0xffffff908ba67825 */ /* 0x002fe200078e02a6 */
[----:B------:R-:W-:Y:S01]  /*1c0b0*/  LOP3.LUT R106, R154, 0xffff, RZ, 0xc0, !PT ;  /* 0x0000ffff9a6a7812 */ /* 0x000fe200078ec0ff */
[-C--:B------:R-:W-:Y:S03]  /*1c0c0*/  HMMA.16816.F32.BF16 R28, R76, R70.reuse, R28 ;  /* 0x000000464c1c723c */ /* 0x080fe6000004181c */
[----:B------:R-:W-:Y:S01]  /*1c0d0*/  @!P3 PRMT R90, R212, 0x5410, RZ ;  /* 0x00005410d45ab816 */ /* 0x000fe200000000ff */
[----:B------:R-:W-:Y:S01]  /*1c0e0*/  STG.E.U16 desc[UR28][R166.64+0x40], R84 ;  /* 0x00004054a6007986 */ /* 0x000fe2000c10151c */
[----:B------:R-:W-:Y:S02]  /*1c0f0*/  ISETP.LE.U32.AND P4, PT, R86, UR13, PT ;  /* 0x0000000d56007c0c */ /* 0x000fe4000bf83070 */
[----:B------:R-:W-:Y:S01]  /*1c100*/  SHF.R.U32.HI R106, RZ, 0x8, R106 ;  /* 0x00000008ff6a7819 */ /* 0x000fe2000001166a */
[----:B------:R1:W-:Y:S01]  /*1c110*/  STG.E.U16 desc[UR28][R166.64+0x42], R90 ;  /* 0x0000425aa6007986 */ /* 0x0003e2000c10151c */
[----:B------:R-:W-:Y:S01]  /*1c120*/  PRMT R95, R123, 0x7610, R95 ;  /* 0x000076107b5f7816 */ /* 0x000fe2000000005f */
[C---:B------:R-:W-:Y:S04]  /*1c130*/  HMMA.16816.F32.BF16 R32, R72.reuse, R70, R32 ;  /* 0x000000464820723c */ /* 0x040fe80000041820 */
[----:B------:R-:W-:Y:S02]  /*1c140*/  LOP3.LUT R68, R106, 0xffff, RZ, 0xc0, !PT ;  /* 0x0000ffff6a447812 */ /* 0x000fe400078ec0ff */
[----:B------:R-:W-:Y:S02]  /*1c150*/  PRMT R105, R95, 0x5410, R89 ;  /* 0x000054105f697816 */ /* 0x000fe40000000059 */
[----:B------:R-:W-:Y:S01]  /*1c160*/  @!P6 PRMT R89, R221, 0x5410, RZ ;  /* 0x00005410dd59e816 */ /* 0x000fe200000000ff */
[-C--:B---3--:R-:W-:Y:S03]  /*1c170*/  HMMA.16816.F32.BF16 R36, R72, R80.reuse, R36 ;  /* 0x000000504824723c */ /* 0x088fe60000041824 */
[----:B------:R-:W-:Y:S01]  /*1c180*/  ISETP.LE.U32.AND P6, PT, R68, UR13, PT ;  /* 0x0000000d44007c0c */ /* 0x000fe2000bfc3070 */
[----:B------:R-:W-:Y:S01]  /*1c190*/  @!P4 HFMA2.BF16_V2 R214, -RZ.H0_H0, RZ.H0_H0, -R95.H0_H0 ;  /* 0x200000ffffd6c231 */ /* 0x000fe2000034095f */
[----:B------:R-:W-:Y:S01]  /*1c1a0*/  PRMT R91, R138, 0x7632, R91 ;  /* 0x000076328a5b7816 */ /* 0x000fe2000000005b */
[----:B------:R-:W2:Y:S01]  /*1c1b0*/  LDSM.16.MT88.4 R68, [R136+0x800] ;  /* 0x000800008844783b */ /* 0x000ea20000004200 */
[----:B------:R-:W-:Y:S01]  /*1c1c0*/  SHF.R.U32.HI R138, RZ, 0x18, R138 ;  /* 0x00000018ff8a7819 */ /* 0x000fe2000001168a */
[C---:B------:R-:W-:Y:S04]  /*1c1d0*/  HMMA.16816.F32.BF16 R40, R76.reuse, R80, R40 ;  /* 0x000000504c28723c */ /* 0x040fe80000041828 */
[----:B------:R-:W-:Y:S02]  /*1c1e0*/  LOP3.LUT R91, R91, 0xff, RZ, 0xc0, !PT ;  /* 0x000000ff5b5b7812 */ /* 0x000fe400078ec0ff */
[----:B------:R-:W-:Y:S02]  /*1c1f0*/  @!P4 PRMT R95, R214, 0x5410, RZ ;  /* 0x00005410d65fc816 */ /* 0x000fe400000000ff */
[----:B------:R-:W-:Y:S01]  /*1c200*/  ISETP.LE.U32.AND P3, PT, R91, UR13, PT ;  /* 0x0000000d5b007c0c */ /* 0x000fe2000bf63070 */
[----:B-1----:R-:W-:Y:S01]  /*1c210*/  IMAD.WIDE R166, R139, 0x70, R166 ;  /* 0x000000708ba67825 */ /* 0x002fe200078e02a6 */
[----:B------:R-:W-:Y:S01]  /*1c220*/  ISETP.LE.U32.AND P4, PT, R138, UR13, PT ;  /* 0x0000000d8a007c0c */ /* 0x000fe2000bf83070 */
[-C--:B------:R-:W-:Y:S03]  /*1c230*/  HMMA.16816.F32.BF16 R44, R76, R82.reuse, R44 ;  /* 0x000000524c2c723c */ /* 0x080fe6000004182c */
[----:B------:R-:W-:Y:S01]  /*1c240*/  PRMT R98, R122, 0x7610, R98 ;  /* 0x000076107a627816 */ /* 0x000fe20000000062 */
[----:B------:R-:W-:Y:S01]  /*1c250*/  STG.E.U16 desc[UR28][R166.64+0x40], R95 ;  /* 0x0000405fa6007986 */ /* 0x000fe2000c10151c */
[----:B------:R-:W-:Y:S02]  /*1c260*/  ISETP.GT.U32.AND P2, PT, R99, UR13, PT ;  /* 0x0000000d63007c0c */ /* 0x000fe4000bf44070 */
[----:B------:R-:W-:Y:S01]  /*1c270*/  PRMT R104, R98, 0x5410, R88 ;  /* 0x0000541062687816 */ /* 0x000fe20000000058 */
[----:B------:R1:W-:Y:S01]  /*1c280*/  STG.E.U16 desc[UR28][R166.64+0x42], R89 ;  /* 0x00004259a6007986 */ /* 0x0003e2000c10151c */
[----:B------:R-:W-:Y:S01]  /*1c290*/  PRMT R107, R94, 0x5410, R93 ;  /* 0x000054105e6b7816 */ /* 0x000fe2000000005d */
[----:B------:R-:W-:Y:S01]  /*1c2a0*/  @!P3 HFMA2.BF16_V2 R222, -RZ.H0_H0, RZ.H0_H0, -R98.H0_H0 ;  /* 0x200000ffffdeb231 */ /* 0x000fe20000340962 */
[C---:B------:R-:W-:Y:S01]  /*1c2b0*/  PRMT R101, R119.reuse, 0x7610, R101 ;  /* 0x0000761077657816 */ /* 0x040fe20000000065 */
[----:B------:R-:W-:Y:S01]  /*1c2c0*/  @!P4 HFMA2.BF16_V2 R213, -RZ.H0_H0, RZ.H0_H0, -R88.H0_H0 ;  /* 0x200000ffffd5c231 */ /* 0x000fe20000340958 */
[----:B------:R-:W-:Y:S01]  /*1c2d0*/  PRMT R99, R119, 0x7632, R99 ;  /* 0x0000763277637816 */ /* 0x000fe20000000063 */
[C---:B------:R-:W-:Y:S04]  /*1c2e0*/  HMMA.16816.F32.BF16 R48, R72.reuse, R82, R48 ;  /* 0x000000524830723c */ /* 0x040fe80000041830 */
[----:B------:R-:W-:Y:S01]  /*1c2f0*/  @!P3 PRMT R98, R222, 0x5410, RZ ;  /* 0x00005410de62b816 */ /* 0x000fe200000000ff */
[----:B------:R-:W-:Y:S01]  /*1c300*/  @P5 HFMA2.BF16_V2 R224, -RZ.H0_H0, RZ.H0_H0, -R101.H0_H0 ;  /* 0x200000ffffe05231 */ /* 0x000fe20000340965 */
[----:B------:R-:W-:Y:S01]  /*1c310*/  @!P4 PRMT R88, R213, 0x5410, RZ ;  /* 0x00005410d558c816 */ /* 0x000fe200000000ff */
[----:B------:R-:W-:Y:S01]  /*1c320*/  @P2 HFMA2.BF16_V2 R223, -RZ.H0_H0, RZ.H0_H0, -R99.H0_H0 ;  /* 0x200000ffffdf2231 */ /* 0x000fe20000340963 */
[----:B------:R-:W-:Y:S01]  /*1c330*/  ISETP.GT.U32.AND P3, PT, R93, UR13, PT ;  /* 0x0000000d5d007c0c */ /* 0x000fe2000bf64070 */
[----:B------:R-:W-:Y:S01]  /*1c340*/  STG.E.U16 desc[UR28][R144.64+0x40], R98 ;  /* 0x0000406290007986 */ /* 0x000fe2000c10151c */
[----:B------:R-:W-:Y:S02]  /*1c350*/  ISETP.LE.U32.AND P4, PT, R94, UR13, PT ;  /* 0x0000000d5e007c0c */ /* 0x000fe4000bf83070 */
[C---:B------:R-:W-:Y:S01]  /*1c360*/  PRMT R94, R120.reuse, 0x7610, R94 ;  /* 0x00007610785e7816 */ /* 0x040fe2000000005e */
[----:B------:R-:W-:Y:S01]  /*1c370*/  STG.E.U16 desc[UR28][R144.64+0x42], R88 ;  /* 0x0000425890007986 */ /* 0x000fe2000c10151c */
[----:B------:R-:W-:Y:S01]  /*1c380*/  PRMT R93, R120, 0x7632, R93 ;  /* 0x00007632785d7816 */ /* 0x000fe2000000005d */
[-C--:B--2---:R-:W-:Y:S03]  /*1c390*/  HMMA.16816.F32.BF16 R52, R72, R68.reuse, R52 ;  /* 0x000000444834723c */ /* 0x084fe60000041834 */
[----:B------:R-:W-:Y:S02]  /*1c3a0*/  PRMT R81, R96, 0x5410, R87 ;  /* 0x0000541060517816 */ /* 0x000fe40000000057 */
[----:B------:R-:W-:Y:S01]  /*1c3b0*/  PRMT R159, R86, 0x5410, R159 ;  /* 0x00005410569f7816 */ /* 0x000fe2000000009f */
[----:B------:R-:W-:Y:S01]  /*1c3c0*/  @P3 HFMA2.BF16_V2 R207, -RZ.H0_H0, RZ.H0_H0, -R93.H0_H0 ;  /* 0x200000ffffcf3231 */ /* 0x000fe2000034095d */
[----:B------:R-:W-:Y:S01]  /*1c3d0*/  PRMT R83, R94, 0x5410, R93 ;  /* 0x000054105e537816 */ /* 0x000fe2000000005d */
[----:B------:R-:W-:Y:S01]  /*1c3e0*/  @!P4 HFMA2.BF16_V2 R208, -RZ.H0_H0, RZ.H0_H0, -R94.H0_H0 ;  /* 0x200000ffffd0c231 */ /* 0x000fe2000034095e */
[----:B------:R-:W-:Y:S01]  /*1c3f0*/  LOP3.LUT R156, R156, 0xff, RZ, 0xc0, !PT ;  /* 0x000000ff9c9c7812 */ /* 0x000fe200078ec0ff */
[----:B------:R-:W2:Y:S01]  /*1c400*/  LDSM.16.MT88.4 R84, [R190+0x7000] ;  /* 0x00700000be54783b */ /* 0x000ea20000004200 */
[----:B------:R-:W-:Y:S01]  /*1c410*/  @P3 PRMT R93, R207, 0x5410, RZ ;  /* 0x00005410cf5d3816 */ /* 0x000fe200000000ff */
[C---:B------:R-:W-:Y:S04]  /*1c420*/  HMMA.16816.F32.BF16 R56, R76.reuse, R68, R56 ;  /* 0x000000444c38723c */ /* 0x040fe80000041838 */
[----:B------:R-:W-:Y:S01]  /*1c430*/  @!P4 PRMT R94, R208, 0x5410, RZ ;  /* 0x00005410d05ec816 */ /* 0x000fe200000000ff */
[----:B-1----:R-:W-:Y:S01]  /*1c440*/  IMAD.WIDE R166, R139, -0x70, R166 ;  /* 0xffffff908ba67825 */ /* 0x002fe200078e02a6 */
[----:B------:R-:W-:Y:S01]  /*1c450*/  PRMT R69, R101, 0x5410, R99 ;  /* 0x0000541065457816 */ /* 0x000fe20000000063 */
[----:B------:R-:W-:Y:S01]  /*1c460*/  STG.E.U16 desc[UR28][R142.64+0x52], R93 ;  /* 0x0000525d8e007986 */ /* 0x000fe2000c10151c */
[----:B------:R-:W-:Y:S01]  /*1c470*/  @P5 PRMT R101, R224, 0x5410, RZ ;  /* 0x00005410e0655816 */ /* 0x000fe200000000ff */
[-C--:B------:R-:W-:Y:S02]  /*1c480*/  HMMA.16816.F32.BF16 R60, R76, R70.reuse, R60 ;  /* 0x000000464c3c723c */ /* 0x080fe4000004183c */
[----:B------:R-:W-:Y:S01]  /*1c490*/  STG.E.U16 desc[UR28][R142.64+0x50], R94 ;  /* 0x0000505e8e007986 */ /* 0x000fe2000c10151c */
[----:B------:R-:W-:Y:S01]  /*1c4a0*/  @P2 PRMT R99, R223, 0x5410, RZ ;  /* 0x00005410df632816 */ /* 0x000fe200000000ff */
[----:B------:R-:W-:Y:S01]  /*1c4b0*/  IMAD.MOV.U32 R89, RZ, RZ, R124 ;  /* 0x000000ffff597224 */ /* 0x000fe200078e007c */
[C---:B------:R-:W-:Y:S01]  /*1c4c0*/  PRMT R113, R172.reuse, 0x7772, RZ ;  /* 0x00007772ac717816 */ /* 0x040fe200000000ff */
[----:B------:R-:W-:Y:S01]  /*1c4d0*/  STG.E.U16 desc[UR28][R166.64+0x50], R101 ;  /* 0x00005065a6007986 */ /* 0x000fe2000c10151c */
[----:B------:R-:W-:Y:S01]  /*1c4e0*/  PRMT R112, R172, 0x7773, RZ ;  /* 0x00007773ac707816 */ /* 0x000fe200000000ff */
[----:B------:R-:W-:Y:S02]  /*1c4f0*/  HMMA.16816.F32.BF16 R64, R72, R70, R64 ;  /* 0x000000464840723c */ /* 0x000fe40000041840 */
[----:B------:R1:W-:Y:S02]  /*1c500*/  STG.E.U16 desc[UR28][R166.64+0x52], R99 ;  /* 0x00005263a6007986 */ /* 0x0003e4000c10151c */
[----:B------:R-:W-:Y:S02]  /*1c510*/  ISETP.LE.U32.AND P4, PT, R156, UR13, PT ;  /* 0x0000000d9c007c0c */ /* 0x000fe4000bf83070 */
[----:B------:R-:W-:Y:S02]  /*1c520*/  PRMT R90, R113, 0x5410, R112 ;  /* 0x00005410715a7816 */ /* 0x000fe40000000070 */
[----:B------:R-:W-:Y:S02]  /*1c530*/  HSET2.LE.AND R82, R107, R126, PT ;  /* 0x0000007e6b527233 */ /* 0x000fe40003803000 */
[----:B------:R-:W-:Y:S02]  /*1c540*/  PRMT R80, R97, 0x5410, R131 ;  /* 0x0000541061507816 */ /* 0x000fe40000000083 */
[----:B------:R-:W-:Y:S02]  /*1c550*/  LOP3.LUT R155, R155, 0xff00ff, RZ, 0xc0, !PT ;  /* 0x00ff00ff9b9b7812 */ /* 0x000fe400078ec0ff */
[----:B------:R-:W-:Y:S02]  /*1c560*/  LOP3.LUT R90, R90, 0xff00ff, RZ, 0xc0, !PT ;  /* 0x00ff00ff5a5a7812 */ /* 0x000fe400078ec0ff */
[C---:B------:R-:W-:Y:S02]  /*1c570*/  PRMT R97, R118.reuse, 0x7610, R97 ;  /* 0x0000761076617816 */ /* 0x040fe40000000061 */
[----:B------:R-:W-:Y:S02]  /*1c580*/  PRMT R96, R118, 0x7632, R96 ;  /* 0x0000763276607816 */ /* 0x000fe40000000060 */
[----:B------:R-:W-:Y:S02]  /*1c590*/  PRMT R92, R121, 0x7610, R92 ;  /* 0x00007610795c7816 */ /* 0x000fe4000000005c */
[----:B------:R-:W-:Y:S02]  /*1c5a0*/  PRMT R114, R172, 0x7771, RZ ;  /* 0x00007771ac727816 */ /* 0x000fe400000000ff */
[----:B------:R-:W-:Y:S01]  /*1c5b0*/  LOP3.LUT R82, R83, R82, RZ, 0xc0, !PT ;  /* 0x0000005253527212 */ /* 0x000fe200078ec0ff */
[----:B------:R-:W-:Y:S01]  /*1c5c0*/  @!P4 HFMA2.BF16_V2 R234, -RZ.H0_H0, RZ.H0_H0, -R92.H0_H0 ;  /* 0x200000ffffeac231 */ /* 0x000fe2000034095c */
[--C-:B------:R-:W-:Y:S02]  /*1c5d0*/  HSET2.LE.AND R80, R80, R126.reuse, PT ;  /* 0x0000007e50507233 */ /* 0x100fe40003803000 */
[--C-:B------:R-:W-:Y:S01]  /*1c5e0*/  HSET2.LE.AND R81, R81, R126.reuse, PT ;  /* 0x0000007e51517233 */ /* 0x100fe20003803000 */
[----:B-1----:R-:W-:Y:S01]  /*1c5f0*/  IMAD.WIDE R166, R139, 0x70, R166 ;  /* 0x000000708ba67825 */ /* 0x002fe200078e02a6 */
[--C-:B------:R-:W-:Y:S02]  /*1c600*/  HSET2.LE.AND R83, R155, R126.reuse, PT ;  /* 0x0000007e9b537233 */ /* 0x100fe40003803000 */
[--C-:B------:R-:W-:Y:S02]  /*1c610*/  HSET2.LE.AND R71, R90, R126.reuse, PT ;  /* 0x0000007e5a477233 */ /* 0x100fe40003803000 */
[----:B------:R-:W-:Y:S01]  /*1c620*/  PRMT R72, R97, 0x5410, R96 ;  /* 0x0000541061487816 */ /* 0x000fe20000000060 */
[----:B------:R1:W-:Y:S01]  /*1c630*/  MUFU.EX2 R90, R149 ;  /* 0x00000095005a7308 */ /* 0x0003e20000000800 */
[----:B------:R-:W-:Y:S02]  /*1c640*/  PRMT R108, R91, 0x5410, R138 ;  /* 0x000054105b6c7816 */ /* 0x000fe4000000008a */
[----:B------:R-:W-:Y:S02]  /*1c650*/  PRMT R91, R121, 0x7632, R91 ;  /* 0x00007632795b7816 */ /* 0x000fe4000000005b */
[----:B------:R-:W-:Y:S02]  /*1c660*/  PRMT R76, R156, 0x5410, R114 ;  /* 0x000054109c4c7816 */ /* 0x000fe40000000072 */
[----:B------:R-:W-:Y:S02]  /*1c670*/  LOP3.LUT R81, R103, R81, RZ, 0xc0, !PT ;  /* 0x0000005167517212 */ /* 0x000fe400078ec0ff */
[----:B------:R-:W-:Y:S02]  /*1c680*/  LOP3.LUT R71, R72, R71, RZ, 0xc0, !PT ;  /* 0x0000004748477212 */ /* 0x000fe400078ec0ff */
[----:B------:R-:W-:Y:S01]  /*1c690*/  LOP3.LUT R80, R109, R80, RZ, 0xc0, !PT ;  /* 0x000000506d507212 */ /* 0x000fe200078ec0ff */
[----:B------:R-:W3:Y:S01]  /*1c6a0*/  LDSM.16.MT88.4 R72, [R189+0x7000] ;  /* 0x00700000bd48783b */ /* 0x000ee20000004200 */
[----:B------:R-:W-:Y:S01]  /*1c6b0*/  LOP3.LUT R83, R69, R83, RZ, 0xc0, !PT ;  /* 0x0000005345537212 */ /* 0x000fe200078ec0ff */
[----:B-1----:R-:W-:Y:S01]  /*1c6c0*/  FADD.FTZ R149, R151, R130 ;  /* 0x0000008297957221 */ /* 0x002fe20000010000 */
[----:B------:R-:W-:Y:S02]  /*1c6d0*/  PRMT R70, R92, 0x5410, R91 ;  /* 0x000054105c467816 */ /* 0x000fe4000000005b */
[----:B------:R-:W-:Y:S02]  /*1c6e0*/  @!P4 PRMT R92, R234, 0x5410, RZ ;  /* 0x00005410ea5cc816 */ /* 0x000fe400000000ff */
[--C-:B------:R-:W-:Y:S01]  /*1c6f0*/  HSET2.LE.AND R68, R159, R126.reuse, PT ;  /* 0x0000007e9f447233 */ /* 0x100fe20003803000 */
[-C--:B--2---:R-:W-:Y:S02]  /*1c700*/  HMMA.16816.F32.BF16 R4, R80, R84.reuse, R4 ;  /* 0x000000545004723c */ /* 0x084fe40000041804 */
[----:B------:R1:W-:Y:S03]  /*1c710*/  STG.E.U16 desc[UR28][R166.64+0x50], R92 ;  /* 0x0000505ca6007986 */ /* 0x0003e6000c10151c */
[--C-:B------:R-:W-:Y:S02]  /*1c720*/  HSET2.LE.AND R69, R108, R126.reuse, PT ;  /* 0x0000007e6c457233 */ /* 0x100fe40003803000 */
[----:B------:R-:W-:Y:S02]  /*1c730*/  HSET2.LE.AND R76, R76, R126, PT ;  /* 0x0000007e4c4c7233 */ /* 0x000fe40003803000 */
[----:B------:R-:W-:Y:S02]  /*1c740*/  ISETP.GT.U32.AND P5, PT, R113, UR13, PT ;  /* 0x0000000d71007c0c */ /* 0x000fe4000bfa4070 */
[----:B------:R-:W-:Y:S02]  /*1c750*/  ISETP.GT.U32.AND P3, PT, R114, UR13, PT ;  /* 0x0000000d72007c0c */ /* 0x000fe4000bf64070 */
[----:B------:R-:W-:Y:S02]  /*1c760*/  LOP3.LUT R68, R105, R68, RZ, 0xc0, !PT ;  /* 0x0000004469447212 */ /* 0x000fe400078ec0ff */
[----:B------:R-:W-:Y:S02]  /*1c770*/  LOP3.LUT R69, R104, R69, RZ, 0xc0, !PT ;  /* 0x0000004568457212 */ /* 0x000fe400078ec0ff */
[----:B------:R-:W-:Y:S02]  /*1c780*/  LOP3.LUT R70, R70, R76, RZ, 0xc0, !PT ;  /* 0x0000004c46467212 */ /* 0x000fe400078ec0ff */
[----:B------:R-:W-:Y:S02]  /*1c790*/  ISETP.GT.U32.AND P4, PT, R112, UR13, PT ;  /* 0x0000000d70007c0c */ /* 0x000fe4000bf84070 */
[----:B------:R-:W-:Y:S01]  /*1c7a0*/  PRMT R88, R115, 0x7610, R88 ;  /* 0x0000761073587816 */ /* 0x000fe20000000058 */
[----:B------:R-:W-:Y:S01]  /*1c7b0*/  @P5 HFMA2.BF16_V2 R232, -RZ.H0_H0, RZ.H0_H0, -R97.H0_H0 ;  /* 0x200000ffffe85231 */ /* 0x000fe20000340961 */
[----:B------:R-:W-:Y:S01]  /*1c7c0*/  PRMT R93, R124, 0x7772, RZ ;  /* 0x000077727c5d7816 */ /* 0x000fe200000000ff */
[C---:B------:R-:W-:Y:S04]  /*1c7d0*/  HMMA.16816.F32.BF16 R8, R68.reuse, R84, R8 ;  /* 0x000000544408723c */ /* 0x040fe80000041808 */
[----:B------:R-:W-:Y:S01]  /*1c7e0*/  @P3 HFMA2.BF16_V2 R233, -RZ.H0_H0, RZ.H0_H0, -R91.H0_H0 ;  /* 0x200000ffffe93231 */ /* 0x000fe2000034095b */
[----:B------:R-:W-:Y:S02]  /*1c7f0*/  LOP3.LUT R94, R154, 0xff, RZ, 0xc0, !PT ;  /* 0x000000ff9a5e7812 */ /* 0x000fe400078ec0ff */
[----:B------:R-:W-:Y:S01]  /*1c800*/  @P5 PRMT R97, R232, 0x5410, RZ ;  /* 0x00005410e8615816 */ /* 0x000fe200000000ff */
[-C--:B------:R-:W-:Y:S03]  /*1c810*/  HMMA.16816.F32.BF16 R12, R68, R86.reuse, R12 ;  /* 0x00000056440c723c */ /* 0x080fe6000004180c */
[----:B------:R-:W-:Y:S01]  /*1c820*/  @P3 PRMT R91, R233, 0x5410, RZ ;  /* 0x00005410e95b3816 */ /* 0x000fe200000000ff */
[----:B------:R-:W-:Y:S01]  /*1c830*/  @P4 HFMA2.BF16_V2 R241, -RZ.H0_H0, RZ.H0_H0, -R96.H0_H0 ;  /* 0x200000fffff14231 */ /* 0x000fe20000340960 */
[----:B------:R-:W-:Y:S02]  /*1c840*/  ISETP.LE.U32.AND P5, PT, R94, UR13, PT ;  /* 0x0000000d5e007c0c */ /* 0x000fe4000bfa3070 */
[C---:B------:R-:W-:Y:S01]  /*1c850*/  PRMT R85, R116.reuse, 0x7632, R85 ;  /* 0x0000763274557816 */ /* 0x040fe20000000055 */
[C---:B------:R-:W-:Y:S01]  /*1c860*/  HMMA.16816.F32.BF16 R16, R80.reuse, R86, R16 ;  /* 0x000000565010723c */ /* 0x040fe20000041810 */
[----:B------:R2:W-:Y:S01]  /*1c870*/  STG.E.U16 desc[UR28][R166.64+0x52], R91 ;  /* 0x0000525ba6007986 */ /* 0x0005e2000c10151c */
[----:B------:R-:W4:Y:S02]  /*1c880*/  MUFU.EX2 R87, R152 ;  /* 0x0000009800577308 */ /* 0x000f240000000800 */
[----:B------:R-:W-:Y:S01]  /*1c890*/  PRMT R86, R116, 0x7610, R86 ;  /* 0x0000761074567816 */ /* 0x000fe20000000056 */
[----:B------:R-:W-:Y:S01]  /*1c8a0*/  STG.E.U16 desc[UR28][R144.64+0x50], R97 ;  /* 0x0000506190007986 */ /* 0x000fe2000c10151c */
[----:B-1----:R-:W-:Y:S01]  /*1c8b0*/  PRMT R92, R154, 0x7632, R92 ;  /* 0x000076329a5c7816 */ /* 0x002fe2000000005c */
[----:B------:R-:W-:Y:S01]  /*1c8c0*/  @!P6 HFMA2.BF16_V2 R242, -RZ.H0_H0, RZ.H0_H0, -R85.H0_H0 ;  /* 0x200000fffff2e231 */ /* 0x000fe20000340955 */
[-C--:B---3--:R-:W-:Y:S04]  /*1c8d0*/  HMMA.16816.F32.BF16 R20, R80, R72.reuse, R20 ;  /* 0x000000485014723c */ /* 0x088fe80000041814 */
[----:B------:R-:W1:Y:S01]  /*1c8e0*/  MUFU.EX2 R152, R134 ;  /* 0x0000008600987308 */ /* 0x000e620000000800 */
[----:B------:R-:W-:Y:S01]  /*1c8f0*/  @!P5 HFMA2.BF16_V2 R243, -RZ.H0_H0, RZ.H0_H0, -R86.H0_H0 ;  /* 0x200000fffff3d231 */ /* 0x000fe20000340956 */
[----:B------:R-:W-:Y:S02]  /*1c900*/  SHF.R.U32.HI R154, RZ, 0x18, R154 ;  /* 0x00000018ff9a7819 */ /* 0x000fe4000001169a */
[----:B------:R-:W-:Y:S01]  /*1c910*/  LOP3.LUT R92, R92, 0xff, RZ, 0xc0, !PT ;  /* 0x000000ff5c5c7812 */ /* 0x000fe200078ec0ff */
[C---:B------:R-:W-:Y:S04]  /*1c920*/  HMMA.16816.F32.BF16 R24, R68.reuse, R72, R24 ;  /* 0x000000484418723c */ /* 0x040fe80000041818 */
[----:B------:R-:W-:Y:S01]  /*1c930*/  PRMT R116, R86, 0x5410, R85 ;  /* 0x0000541056747816 */ /* 0x000fe20000000055 */
[----:B----4-:R-:W-:Y:S01]  /*1c940*/  FADD.FTZ R128, R87, R128 ;  /* 0x0000008057807221 */ /* 0x010fe20000010000 */
[----:B------:R-:W-:Y:S02]  /*1c950*/  @P4 PRMT R96, R241, 0x5410, RZ ;  /* 0x00005410f1604816 */ /* 0x000fe400000000ff */
[-C--:B------:R-:W-:Y:S03]  /*1c960*/  HMMA.16816.F32.BF16 R28, R68, R74.reuse, R28 ;  /* 0x0000004a441c723c */ /* 0x080fe6000004181c */
[----:B------:R-:W-:Y:S01]  /*1c970*/  @!P5 PRMT R86, R243, 0x5410, RZ ;  /* 0x00005410f356d816 */ /* 0x000fe200000000ff */
[----:B------:R3:W-:Y:S01]  /*1c980*/  STG.E.U16 desc[UR28][R144.64+0x52], R96 ;  /* 0x0000526090007986 */ /* 0x0007e2000c10151c */
[----:B------:R-:W-:Y:S01]  /*1c990*/  ISETP.LE.U32.AND P4, PT, R154, UR13, PT ;  /* 0x0000000d9a007c0c */ /* 0x000fe2000bf83070 */
[----:B--2---:R-:W-:Y:S01]  /*1c9a0*/  IMAD.WIDE R166, R139, -0x70, R166 ;  /* 0xffffff908ba67825 */ /* 0x004fe200078e02a6 */
[----:B------:R-:W-:Y:S01]  /*1c9b0*/  ISETP.LE.U32.AND P5, PT, R92, UR13, PT ;  /* 0x0000000d5c007c0c */ /* 0x000fe2000bfa3070 */
[C---:B------:R-:W-:Y:S01]  /*1c9c0*/  HMMA.16816.F32.BF16 R32, R80.reuse, R74, R32 ;  /* 0x0000004a5020723c */ /* 0x040fe20000041820 */
[----:B------:R2:W-:Y:S03]  /*1c9d0*/  STG.E.U16 desc[UR28][R142.64+0x60], R86 ;  /* 0x000060568e007986 */ /* 0x0005e6000c10151c */
[----:B------:R-:W-:Y:S02]  /*1c9e0*/  LOP3.LUT R158, R158, UR8, R111, 0x96, !PT ;  /* 0x000000089e9e7c12 */ /* 0x000fe4000f8e966f */
[----:B------:R-:W-:Y:S02]  /*1c9f0*/  PRMT R73, R115, 0x7632, R73 ;  /* 0x0000763273497816 */ /* 0x000fe40000000049 */
[C---:B------:R-:W-:Y:S02]  /*1ca00*/  LOP3.LUT R95, R158.reuse, 0xffff, RZ, 0xc0, !PT ;  /* 0x0000ffff9e5f7812 */ /* 0x040fe400078ec0ff */
[----:B------:R-:W-:Y:S01]  /*1ca10*/  LOP3.LUT R91, R158, 0xff, RZ, 0xc0, !PT ;  /* 0x000000ff9e5b7812 */ /* 0x000fe200078ec0ff */
[----:B------:R-:W-:Y:S01]  /*1ca20*/  @!P4 HFMA2.BF16_V2 R238, -RZ.H0_H0, RZ.H0_H0, -R73.H0_H0 ;  /* 0x200000ffffeec231 */ /* 0x000fe20000340949 */
[----:B------:R-:W-:Y:S01]  /*1ca30*/  SHF.R.U32.HI R95, RZ, 0x8, R95 ;  /* 0x00000008ff5f7819 */ /* 0x000fe2000001165f */
[----:B------:R-:W-:Y:S01]  /*1ca40*/  @!P5 HFMA2.BF16_V2 R239, -RZ.H0_H0, RZ.H0_H0, -R88.H0_H0 ;  /* 0x200000ffffefd231 */ /* 0x000fe20000340958 */
[----:B------:R-:W-:Y:S02]  /*1ca50*/  @!P6 PRMT R85, R242, 0x5410, RZ ;  /* 0x00005410f255e816 */ /* 0x000fe400000000ff */
[C---:B------:R-:W-:Y:S02]  /*1ca60*/  PRMT R72, R117.reuse, 0x7610, R72 ;  /* 0x0000761075487816 */ /* 0x040fe40000000048 */
[----:B------:R-:W-:Y:S01]  /*1ca70*/  PRMT R84, R117, 0x7632, R84 ;  /* 0x0000763275547816 */ /* 0x000fe20000000054 */
[----:B------:R-:W-:Y:S01]  /*1ca80*/  STG.E.U16 desc[UR28][R142.64+0x62], R85 ;  /* 0x000062558e007986 */ /* 0x000fe2000c10151c */
[----:B------:R-:W-:Y:S02]  /*1ca90*/  ISETP.LE.U32.AND P6, PT, R91, UR13, PT ;  /* 0x0000000d5b007c0c */ /* 0x000fe4000bfc3070 */
[----:B------:R-:W-:Y:S02]  /*1caa0*/  PRMT R117, R88, 0x5410, R73 ;  /* 0x0000541058757816 */ /* 0x000fe40000000049 */
[----:B------:R-:W-:Y:S02]  /*1cab0*/  LOP3.LUT R76, R95, 0xffff, RZ, 0xc0, !PT ;  /* 0x0000ffff5f4c7812 */ /* 0x000fe400078ec0ff */
[----:B------:R-:W-:Y:S02]  /*1cac0*/  @!P5 PRMT R88, R239, 0x5410, RZ ;  /* 0x00005410ef58d816 */ /* 0x000fe400000000ff */
[----:B------:R-:W-:Y:S02]  /*1cad0*/  @!P4 PRMT R73, R238, 0x5410, RZ ;  /* 0x00005410ee49c816 */ /* 0x000fe400000000ff */
[----:B------:R-:W-:Y:S01]  /*1cae0*/  ISETP.LE.U32.AND P2, PT, R76, UR13, PT ;  /* 0x0000000d4c007c0c */ /* 0x000fe2000bf43070 */
[----:B------:R-:W-:Y:S01]  /*1caf0*/  STG.E.U16 desc[UR28][R166.64+0x60], R88 ;  /* 0x00006058a6007986 */ /* 0x000fe2000c10151c */
[----:B------:R-:W-:Y:S01]  /*1cb00*/  PRMT R76, R158, 0x7632, R76 ;  /* 0x000076329e4c7816 */ /* 0x000fe2000000004c */
[----:B------:R-:W-:Y:S01]  /*1cb10*/  @!P6 HFMA2.BF16_V2 R231, -RZ.H0_H0, RZ.H0_H0, -R72.H0_H0 ;  /* 0x200000ffffe7e231 */ /* 0x000fe20000340948 */
[C---:B------:R-:W-:Y:S01]  /*1cb20*/  F2FP.BF16.F32.PACK_AB R87, R135.reuse, R87 ;  /* 0x000000578757723e */ /* 0x040fe200000010ff */
[----:B------:R4:W-:Y:S01]  /*1cb30*/  STG.E.U16 desc[UR28][R166.64+0x62], R73 ;  /* 0x00006249a6007986 */ /* 0x0009e2000c10151c */
[----:B------:R-:W-:Y:S01]  /*1cb40*/  LOP3.LUT R76, R76, 0xff, RZ, 0xc0, !PT ;  /* 0x000000ff4c4c7812 */ /* 0x000fe200078ec0ff */
[----:B------:R-:W-:Y:S01]  /*1cb50*/  FADD.FTZ R135, R135, R128 ;  /* 0x0000008087877221 */ /* 0x000fe20000010000 */
[----:B---3--:R-:W-:Y:S02]  /*1cb60*/  SHF.R.U32.HI R96, RZ, 0x18, R158 ;  /* 0x00000018ff607819 */ /* 0x008fe4000001169e */
[----:B------:R-:W-:Y:S01]  /*1cb70*/  PRMT R128, R72, 0x5410, R84 ;  /* 0x0000541048807816 */ /* 0x000fe20000000054 */
[----:B-1----:R-:W-:Y:S01]  /*1cb80*/  FADD.FTZ R135, R152, R135 ;  /* 0x0000008798877221 */ /* 0x002fe20000010000 */
[----:B------:R-:W-:Y:S01]  /*1cb90*/  @!P6 PRMT R72, R231, 0x5410, RZ ;  /* 0x00005410e748e816 */ /* 0x000fe200000000ff */
[----:B------:R-:W-:Y:S01]  /*1cba0*/  @!P2 HFMA2.BF16_V2 R230, -RZ.H0_H0, RZ.H0_H0, -R84.H0_H0 ;  /* 0x200000ffffe6a231 */ /* 0x000fe20000340954 */
[----:B------:R-:W-:Y:S02]  /*1cbb0*/  ISETP.LE.U32.AND P3, PT, R76, UR13, PT ;  /* 0x0000000d4c007c0c */ /* 0x000fe4000bf63070 */
[----:B------:R-:W-:Y:S01]  /*1cbc0*/  ISETP.LE.U32.AND P6, PT, R96, UR13, PT ;  /* 0x0000000d60007c0c */ /* 0x000fe2000bfc3070 */
[----:B------:R-:W1:Y:S01]  /*1cbd0*/  LDSM.16.MT88.4 R76, [R100+0x1000] ;  /* 0x00100000644c783b */ /* 0x000e620000004200 */
[----:B------:R-:W-:Y:S02]  /*1cbe0*/  LOP3.LUT R97, R89, 0xff, RZ, 0xc0, !PT ;  /* 0x000000ff59617812 */ /* 0x000fe400078ec0ff */
[----:B------:R-:W-:Y:S02]  /*1cbf0*/  @!P2 PRMT R84, R230, 0x5410, RZ ;  /* 0x00005410e654a816 */ /* 0x000fe400000000ff */
[----:B------:R-:W-:Y:S02]  /*1cc00*/  ISETP.LE.U32.AND P2, PT, R97, UR13, PT ;  /* 0x0000000d61007c0c */ /* 0x000fe4000bf43070 */
[----:B--2---:R-:W-:Y:S01]  /*1cc10*/  PRMT R86, R87, 0x7632, R86 ;  /* 0x0000763257567816 */ /* 0x004fe20000000056 */
[----:B------:R-:W-:Y:S01]  /*1cc20*/  LDSM.16.MT88.4 R100, [R100+0x1800] ;  /* 0x001800006464783b */ /* 0x000fe20000004200 */
[----:B------:R-:W-:Y:S01]  /*1cc30*/  ISETP.GT.U32.AND P4, PT, R93, UR13, PT ;  /* 0x0000000d5d007c0c */ /* 0x000fe2000bf84070 */
[----:B------:R-:W-:Y:S01]  /*1cc40*/  @!P3 HFMA2.BF16_V2 R229, -RZ.H0_H0, RZ.H0_H0, -R87.H0_H0 ;  /* 0x200000ffffe5b231 */ /* 0x000fe20000340957 */
[----:B------:R-:W-:Y:S01]  /*1cc50*/  F2FP.BF16.F32.PACK_AB R89, R150, R151 ;  /* 0x000000979659723e */ /* 0x000fe200000010ff */
[----:B------:R-:W-:Y:S02]  /*1cc60*/  @!P6 HFMA2.BF16_V2 R228, -RZ.H0_H0, RZ.H0_H0, -R86.H0_H0 ;  /* 0x200000ffffe4e231 */ /* 0x000fe40000340956 */
[----:B------:R-:W-:Y:S01]  /*1cc70*/  FADD.FTZ R151, R90, R129 ;  /* 0x000000815a977221 */ /* 0x000fe20000010000 */
[----:B------:R-:W-:Y:S01]  /*1cc80*/  PRMT R129, R87, 0x5410, R86 ;  /* 0x0000541057817816 */ /* 0x000fe20000000056 */
[----:B----4-:R-:W-:Y:S01]  /*1cc90*/  IMAD.WIDE R166, R139, 0x70, R166 ;  /* 0x000000708ba67825 */ /* 0x010fe200078e02a6 */
[----:B------:R-:W-:Y:S03]  /*1cca0*/  PRMT R88, R89, 0x7632, R88 ;  /* 0x0000763259587816 */ /* 0x000fe60000000058 */
[----:B------:R-:W-:Y:S01]  /*1ccb0*/  @!P2 HFMA2.BF16_V2 R237, -RZ.H0_H0, RZ.H0_H0, -R89.H0_H0 ;  /* 0x200000ffffeda231 */ /* 0x000fe20000340959 */
[----:B------:R-:W-:Y:S01]  /*1ccc0*/  @!P3 PRMT R87, R229, 0x5410, RZ ;  /* 0x00005410e557b816 */ /* 0x000fe200000000ff */
[----:B------:R-:W-:Y:S01]  /*1ccd0*/  STG.E.U16 desc[UR28][R166.64+0x60], R72 ;  /* 0x00006048a6007986 */ /* 0x000fe2000c10151c */
[----:B------:R-:W-:Y:S02]  /*1cce0*/  @!P6 PRMT R86, R228, 0x5410, RZ ;  /* 0x00005410e456e816 */ /* 0x000fe400000000ff */
[----:B------:R-:W-:Y:S01]  /*1ccf0*/  F2FP.BF16.F32.PACK_AB R90, R148, R90 ;  /* 0x0000005a945a723e */ /* 0x000fe200000010ff */
[----:B------:R2:W-:Y:S01]  /*1cd00*/  STG.E.U16 desc[UR28][R166.64+0x62], R84 ;  /* 0x00006254a6007986 */ /* 0x0005e2000c10151c */
[----:B------:R-:W-:Y:S02]  /*1cd10*/  PRMT R98, R124, 0x7771, RZ ;  /* 0x000077717c627816 */ /* 0x000fe400000000ff */
[----:B------:R-:W-:Y:S01]  /*1cd20*/  PRMT R118, R89, 0x5410, R88 ;  /* 0x0000541059767816 */ /* 0x000fe20000000058 */
[----:B------:R-:W-:Y:S01]  /*1cd30*/  STG.E.U16 desc[UR28][R144.64+0x60], R87 ;  /* 0x0000605790007986 */ /* 0x000fe2000c10151c */
[----:B------:R-:W-:Y:S01]  /*1cd40*/  @!P2 PRMT R89, R237, 0x5410, RZ ;  /* 0x00005410ed59a816 */ /* 0x000fe200000000ff */
[----:B------:R-:W-:Y:S01]  /*1cd50*/  @P4 HFMA2.BF16_V2 R235, -RZ.H0_H0, RZ.H0_H0, -R90.H0_H0 ;  /* 0x200000ffffeb4231 */ /* 0x000fe2000034095a */
[----:B------:R-:W-:Y:S01]  /*1cd60*/  PRMT R85, R90, 0x7632, R85 ;  /* 0x000076325a557816 */ /* 0x000fe20000000055 */
[----:B------:R-:W-:Y:S01]  /*1cd70*/  STG.E.U16 desc[UR28][R144.64+0x62], R86 ;  /* 0x0000625690007986 */ /* 0x000fe2000c10151c */
[----:B------:R-:W-:Y:S02]  /*1cd80*/  ISETP.GT.U32.AND P5, PT, R98, UR13, PT ;  /* 0x0000000d62007c0c */ /* 0x000fe4000bfa4070 */
[----:B------:R-:W-:Y:S01]  /*1cd90*/  PRMT R99, R124, 0x7773, RZ ;  /* 0x000077737c637816 */ /* 0x000fe200000000ff */
[----:B------:R3:W-:Y:S01]  /*1cda0*/  STG.E.U16 desc[UR28][R142.64+0x70], R89 ;  /* 0x000070598e007986 */ /* 0x0007e2000c10151c */
[----:B------:R-:W-:Y:S02]  /*1cdb0*/  PRMT R119, R90, 0x5410, R85 ;  /* 0x000054105a777816 */ /* 0x000fe40000000055 */
[----:B------:R-:W-:Y:S01]  /*1cdc0*/  @P4 PRMT R90, R235, 0x5410, RZ ;  /* 0x00005410eb5a4816 */ /* 0x000fe200000000ff */
[-C--:B-1----:R-:W-:Y:S01]  /*1cdd0*/  HMMA.16816.F32.BF16 R36, R80, R76.reuse, R36 ;  /* 0x0000004c5024723c */ /* 0x082fe20000041824 */
[----:B------:R-:W1:Y:S02]  /*1cde0*/  LDSM.16.MT88.4 R72, [R136+0x1000] ;  /* 0x001000008848783b */ /* 0x000e640000004200 */
[----:B------:R-:W-:Y:S02]  /*1cdf0*/  ISETP.GT.U32.AND P4, PT, R99, UR13, PT ;  /* 0x0000000d63007c0c */ /* 0x000fe4000bf84070 */
[----:B------:R-:W-:Y:S01]  /*1ce00*/  PRMT R99, R93, 0x5410, R99 ;  /* 0x000054105d637816 */ /* 0x000fe20000000063 */
[----:B------:R-:W-:Y:S01]  /*1ce10*/  @P5 HFMA2.BF16_V2 R236, -RZ.H0_H0, RZ.H0_H0, -R88.H0_H0 ;  /* 0x200000ffffec5231 */ /* 0x000fe20000340958 */
[----:B------:R-:W-:Y:S01]  /*1ce20*/  F2FP.BF16.F32.PACK_AB R134, R153, R152 ;  /* 0x000000989986723e */ /* 0x000fe200000010ff */
[C---:B------:R-:W-:Y:S04]  /*1ce30*/  HMMA.16816.F32.BF16 R40, R68.reuse, R76, R40 ;  /* 0x0000004c4428723c */ /* 0x040fe80000041828 */
[----:B------:R-:W-:Y:S01]  /*1ce40*/  @P5 PRMT R88, R236, 0x5410, RZ ;  /* 0x00005410ec585816 */ /* 0x000fe200000000ff */
[----:B--2---:R-:W-:Y:S01]  /*1ce50*/  IMAD.WIDE R166, R139, -0x70, R166 ;  /* 0xffffff908ba67825 */ /* 0x004fe200078e02a6 */
[----:B------:R-:W-:Y:S02]  /*1ce60*/  PRMT R76, R110, 0x7771, RZ ;  /* 0x000077716e4c7816 */ /* 0x000fe400000000ff */
[-C--:B------:R-:W-:Y:S01]  /*1ce70*/  HMMA.16816.F32.BF16 R44, R68, R78.reuse, R44 ;  /* 0x0000004e442c723c */ /* 0x080fe2000004182c */
[----:B------:R2:W-:Y:S02]  /*1ce80*/  STG.E.U16 desc[UR28][R142.64+0x72], R88 ;  /* 0x000072588e007986 */ /* 0x0005e4000c10151c */
[----:B------:R-:W-:Y:S02]  /*1ce90*/  @P4 HFMA2.BF16_V2 R240, -RZ.H0_H0, RZ.H0_H0, -R85.H0_H0 ;  /* 0x200000fffff04231 */ /* 0x000fe40000340955 */
[----:B------:R-:W-:Y:S01]  /*1cea0*/  IMAD.MOV.U32 R77, RZ, RZ, R110 ;  /* 0x000000ffff4d7224 */ /* 0x000fe200078e006e */
[----:B------:R-:W-:Y:S01]  /*1ceb0*/  STG.E.U16 desc[UR28][R166.64+0x70], R90 ;  /* 0x0000705aa6007986 */ /* 0x000fe2000c10151c */
[----:B------:R-:W-:Y:S01]  /*1cec0*/  ISETP.GT.U32.AND P2, PT, R76, UR13, PT ;  /* 0x0000000d4c007c0c */ /* 0x000fe2000bf44070 */
[----:B---3--:R-:W3:Y:S01]  /*1ced0*/  MUFU.EX2 R89, R147 ;  /* 0x0000009300597308 */ /* 0x008ee20000000800 */
[C---:B------:R-:W-:Y:S04]  /*1cee0*/  HMMA.16816.F32.BF16 R48, R80.reuse, R78, R48 ;  /* 0x0000004e5030723c */ /* 0x040fe80000041830 */
[----:B------:R-:W-:Y:S02]  /*1cef0*/  @P4 PRMT R85, R240, 0x5410, RZ ;  /* 0x00005410f0554816 */ /* 0x000fe400000000ff */
[----:B------:R-:W-:Y:S02]  /*1cf00*/  LOP3.LUT R77, R77, 0xff, RZ, 0xc0, !PT ;  /* 0x000000ff4d4d7812 */ /* 0x000fe400078ec0ff */
[----:B------:R-:W-:Y:S01]  /*1cf10*/  PRMT R133, R134, 0x7632, R133 ;  /* 0x0000763286857816 */ /* 0x000fe20000000085 */
[----:B------:R4:W-:Y:S01]  /*1cf20*/  STG.E.U16 desc[UR28][R166.64+0x72], R85 ;  /* 0x00007255a6007986 */ /* 0x0009e2000c10151c */
[C---:B------:R-:W-:Y:S02]  /*1cf30*/  ISETP.LE.U32.AND P3, PT, R77.reuse, UR13, PT ;  /* 0x0000000d4d007c0c */ /* 0x040fe4000bf63070 */
[----:B------:R-:W-:Y:S01]  /*1cf40*/  PRMT R93, R77, 0x5410, R76 ;  /* 0x000054104d5d7816 */ /* 0x000fe2000000004c */
[----:B---3--:R-:W-:Y:S01]  /*1cf50*/  FADD.FTZ R147, R89, R127 ;  /* 0x0000007f59937221 */ /* 0x008fe20000010000 */
[----:B------:R-:W-:Y:S01]  /*1cf60*/  F2FP.BF16.F32.PACK_AB R89, R146, R89 ;  /* 0x000000599259723e */ /* 0x000fe200000010ff */
[----:B------:R-:W3:Y:S01]  /*1cf70*/  LDSM.16.MT88.4 R76, [R190+0x7800] ;  /* 0x00780000be4c783b */ /* 0x000ee20000004200 */
[C---:B------:R-:W-:Y:S01]  /*1cf80*/  PRMT R109, R110.reuse, 0x7772, RZ ;  /* 0x000077726e6d7816 */ /* 0x040fe200000000ff */
[-C--:B-1----:R-:W-:Y:S03]  /*1cf90*/  HMMA.16816.F32.BF16 R52, R80, R72.reuse, R52 ;  /* 0x000000485034723c */ /* 0x082fe60000041834 */
[C---:B--2---:R-:W-:Y:S02]  /*1cfa0*/  PRMT R88, R89.reuse, 0x7632, R88 ;  /* 0x0000763259587816 */ /* 0x044fe40000000058 */
[----:B------:R-:W-:Y:S01]  /*1cfb0*/  PRMT R108, R110, 0x7773, RZ ;  /* 0x000077736e6c7816 */ /* 0x000fe200000000ff */
[----:B------:R-:W-:Y:S01]  /*1cfc0*/  @!P3 HFMA2.BF16_V2 R225, -RZ.H0_H0, RZ.H0_H0, -R89.H0_H0 ;  /* 0x200000ffffe1b231 */ /* 0x000fe20000340959 */
[----:B------:R-:W-:Y:S01]  /*1cfd0*/  PRMT R130, R89, 0x5410, R88 ;  /* 0x0000541059827816 */ /* 0x000fe20000000058 */
[C---:B------:R-:W-:Y:S01]  /*1cfe0*/  HMMA.16816.F32.BF16 R56, R68.reuse, R72, R56 ;  /* 0x000000484438723c */ /* 0x040fe20000041838 */
[----:B------:R-:W1:Y:S03]  /*1cff0*/  LDSM.16.MT88.4 R84, [R189+0x7800] ;  /* 0x00780000bd54783b */ /* 0x000e660000004200 */
[----:B------:R-:W-:Y:S01]  /*1d000*/  @!P3 PRMT R89, R225, 0x5410, RZ ;  /* 0x00005410e159b816 */ /* 0x000fe200000000ff */
[----:B------:R-:W-:Y:S01]  /*1d010*/  @P2 HFMA2.BF16_V2 R201, -RZ.H0_H0, RZ.H0_H0, -R88.H0_H0 ;  /* 0x200000ffffc92231 */ /* 0x000fe20000340958 */
[----:B------:R-:W-:Y:S02]  /*1d020*/  PRMT R97, R97, 0x5410, R98 ;  /* 0x0000541061617816 */ /* 0x000fe40000000062 */
[-C--:B------:R-:W-:Y:S03]  /*1d030*/  HMMA.16816.F32.BF16 R60, R68, R74.reuse, R60 ;  /* 0x0000004a443c723c */ /* 0x080fe6000004183c */
[----:B----4-:R-:W-:Y:S01]  /*1d040*/  IMAD.WIDE R166, R139, 0x70, R166 ;  /* 0x000000708ba67825 */ /* 0x010fe200078e02a6 */
[----:B------:R-:W-:Y:S01]  /*1d050*/  PRMT R94, R94, 0x5410, R106 ;  /* 0x000054105e5e7816 */ /* 0x000fe2000000006a */
[----:B------:R-:W2:Y:S01]  /*1d060*/  LDSM.16.MT88.4 R136, [R136+0x1800] ;  /* 0x001800008888783b */ /* 0x000ea20000004200 */
[----:B------:R-:W-:Y:S02]  /*1d070*/  PRMT R92, R92, 0x5410, R154 ;  /* 0x000054105c5c7816 */ /* 0x000fe4000000009a */
[----:B------:R-:W-:Y:S04]  /*1d080*/  HMMA.16816.F32.BF16 R64, R80, R74, R64 ;  /* 0x0000004a5040723c */ /* 0x000fe80000041840 */
[----:B------:R-:W-:Y:S01]  /*1d090*/  LOP3.LUT R90, R99, 0xff00ff, RZ, 0xc0, !PT ;  /* 0x00ff00ff635a7812 */ /* 0x000fe200078ec0ff */
[----:B------:R4:W-:Y:S01]  /*1d0a0*/  STG.E.U16 desc[UR28][R166.64+0x70], R89 ;  /* 0x00007059a6007986 */ /* 0x0009e2000c10151c */
[----:B------:R-:W-:Y:S02]  /*1d0b0*/  SHF.R.U32.HI R158, RZ, 0x10, R158 ;  /* 0x00000010ff9e7819 */ /* 0x000fe4000001169e */
[----:B------:R-:W-:Y:S02]  /*1d0c0*/  @P2 PRMT R88, R201, 0x5410, RZ ;  /* 0x00005410c9582816 */ /* 0x000fe400000000ff */
[--C-:B------:R-:W-:Y:S02]  /*1d0d0*/  HSET2.LE.AND R72, R93, R126.reuse, PT ;  /* 0x0000007e5d487233 */ /* 0x100fe40003803000 */
[----:B------:R-:W-:Y:S01]  /*1d0e0*/  PRMT R95, R91, 0x5410, R95 ;  /* 0x000054105b5f7816 */ /* 0x000fe2000000005f */
[----:B------:R1:W-:Y:S01]  /*1d0f0*/  STG.E.U16 desc[UR28][R166.64+0x72], R88 ;  /* 0x00007258a6007986 */ /* 0x0003e2000c10151c */
[----:B------:R-:W-:Y:S02]  /*1d100*/  LOP3.LUT R158, R158, 0xff, RZ, 0xc0, !PT ;  /* 0x000000ff9e9e7812 */ /* 0x000fe400078ec0ff */
[----:B------:R-:W-:Y:S02]  /*1d110*/  PRMT R131, R109, 0x5410, R108 ;  /* 0x000054106d837816 */ /* 0x000fe4000000006c */
[--C-:B------:R-:W-:Y:S02]  /*1d120*/  HSET2.LE.AND R91, R97, R126.reuse, PT ;  /* 0x0000007e615b7233 */ /* 0x100fe40003803000 */
[--C-:B------:R-:W-:Y:S02]  /*1d130*/  HSET2.LE.AND R90, R90, R126.reuse, PT ;  /* 0x0000007e5a5a7233 */ /* 0x100fe40003803000 */
[--C-:B------:R-:W-:Y:S02]  /*1d140*/  HSET2.LE.AND R93, R94, R126.reuse, PT ;  /* 0x0000007e5e5d7233 */ /* 0x100fe40003803000 */
[--C-:B------:R-:W-:Y:S02]  /*1d150*/  HSET2.LE.AND R92, R92, R126.reuse, PT ;  /* 0x0000007e5c5c7233 */ /* 0x100fe40003803000 */
[----:B------:R-:W-:Y:S02]  /*1d160*/  PRMT R96, R158, 0x5410, R96 ;  /* 0x000054109e607816 */ /* 0x000fe40000000060 */
[----:B------:R-:W-:Y:S02]  /*1d170*/  LOP3.LUT R131, R131, 0xff00ff, RZ, 0xc0, !PT ;  /* 0x00ff00ff83837812 */ /* 0x000fe400078ec0ff */
[----:B------:R-:W-:Y:S02]  /*1d180*/  LOP3.LUT R116, R116, R93, RZ, 0xc0, !PT ;  /* 0x0000005d74747212 */ /* 0x000fe400078ec0ff */
[----:B------:R-:W-:Y:S02]  /*1d190*/  LOP3.LUT R117, R117, R92, RZ, 0xc0, !PT ;  /* 0x0000005c75757212 */ /* 0x000fe400078ec0ff */
[----:B------:R-:W-:Y:S02]  /*1d1a0*/  LOP3.LUT R118, R118, R91, RZ, 0xc0, !PT ;  /* 0x0000005b76767212 */ /* 0x000fe400078ec0ff */
[----:B------:R-:W-:Y:S02]  /*1d1b0*/  LOP3.LUT R119, R119, R90, RZ, 0xc0, !PT ;  /* 0x0000005a77777212 */ /* 0x000fe400078ec0ff */
[----:B------:R-:W-:Y:S02]  /*1d1c0*/  LOP3.LUT R130, R130, R72, RZ, 0xc0, !PT ;  /* 0x0000004882827212 */ /* 0x000fe400078ec0ff */
[--C-:B------:R-:W-:Y:S02]  /*1d1d0*/  HSET2.LE.AND R131, R131, R126.reuse, PT ;  /* 0x0000007e83837233 */ /* 0x100fe40003803000 */
[--C-:B----4-:R-:W-:Y:S01]  /*1d1e0*/  HSET2.LE.AND R89, R95, R126.reuse, PT ;  /* 0x0000007e5f597233 */ /* 0x110fe20003803000 */
[-C--:B---3--:R-:W-:Y:S05]  /*1d1f0*/  HMMA.16816.F32.BF16 R68, R116, R76.reuse, R4 ;  /* 0x0000004c7444723c */ /* 0x088fea0000041804 */
[----:B------:R-:W-:Y:S01]  /*1d200*/  HSET2.LE.AND R73, R96, R126, PT ;  /* 0x0000007e60497233 */ /* 0x000fe20003803000 */
[----:B------:R-:W-:Y:S01]  /*1d210*/  FADD.FTZ R5, R150, R149 ;  /* 0x0000009596057221 */ /* 0x000fe20000010000 */
[----:B------:R-:W-:Y:S01]  /*1d220*/  PRMT R72, R134, 0x5410, R133 ;  /* 0x0000541086487816 */ /* 0x000fe20000000085 */
[----:B------:R-:W-:Y:S01]  /*1d230*/  FADD.FTZ R4, R148, R151 ;  /* 0x0000009794047221 */ /* 0x000fe20000010000 */
[----:B------:R-:W-:Y:S02]  /*1d240*/  LOP3.LUT R128, R128, R89, RZ, 0xc0, !PT ;  /* 0x0000005980807212 */ /* 0x000fe400078ec0ff */
[----:B------:R-:W-:Y:S01]  /*1d250*/  LOP3.LUT R129, R129, R73, RZ, 0xc0, !PT ;  /* 0x0000004981817212 */ /* 0x000fe200078ec0ff */
[----:B------:R3:W-:Y:S01]  /*1d260*/  STL [R1+0x6c], R5 ;  /* 0x00006c0501007387 */ /* 0x0007e20000100800 */
[----:B------:R-:W-:Y:S02]  /*1d270*/  LOP3.LUT R131, R72, R131, RZ, 0xc0, !PT ;  /* 0x0000008348837212 */ /* 0x000fe400078ec0ff */
[----:B------:R-:W-:Y:S01]  /*1d280*/  ISETP.GT.U32.AND P3, PT, R109, UR13, PT ;  /* 0x0000000d6d007c0c */ /* 0x000fe2000bf64070 */
[----:B------:R4:W-:Y:S01]  /*1d290*/  STL [R1+0x64], R4 ;  /* 0x0000640401007387 */ /* 0x0009e20000100800 */
[----:B------:R-:W-:Y:S03]  /*1d2a0*/  ISETP.GT.U32.AND P2, PT, R108, UR13, PT ;  /* 0x0000000d6c007c0c */ /* 0x000fe6000bf44070 */
[C---:B------:R-:W-:Y:S08]  /*1d2b0*/  HMMA.16816.F32.BF16 R80, R128.reuse, R76, R8 ;  /* 0x0000004c8050723c */ /* 0x040ff00000041808 */
[-C--:B-1----:R-:W-:Y:S03]  /*1d2c0*/  HMMA.16816.F32.BF16 R88, R128, R78.reuse, R12 ;  /* 0x0000004e8058723c */ /* 0x082fe6000004180c */
[----:B------:R-:W-:Y:S02]  /*1d2d0*/  @P3 HFMA2.BF16_V2 R250, -RZ.H0_H0, RZ.H0_H0, -R134.H0_H0 ;  /* 0x200000fffffa3231 */ /* 0x000fe40000340986 */
[----:B------:R-:W-:Y:S03]  /*1d2e0*/  @P2 HFMA2.BF16_V2 R249, -RZ.H0_H0, RZ.H0_H0, -R133.H0_H0 ;  /* 0x200000fffff92231 */ /* 0x000fe60000340985 */
[C---:B------:R-:W-:Y:S04]  /*1d2f0*/  HMMA.16816.F32.BF16 R72, R116.reuse, R78, R16 ;  /* 0x0000004e7448723c */ /* 0x040fe80000041810 */
[----:B------:R-:W-:Y:S01]  /*1d300*/  @P3 PRMT R134, R250, 0x5410, RZ ;  /* 0x00005410fa863816 */ /* 0x000fe200000000ff */
[----:B---3--:R-:W-:Y:S01]  /*1d310*/  FADD.FTZ R5, R146, R147 ;  /* 0x0000009392057221 */ /* 0x008fe20000010000 */
[----:B------:R-:W-:Y:S01]  /*1d320*/  @P2 PRMT R133, R249, 0x5410, RZ ;  /* 0x00005410f9852816 */ /* 0x000fe200000000ff */
[----:B----4-:R-:W-:Y:S01]  /*1d330*/  FADD.FTZ R4, R153, R135 ;  /* 0x0000008799047221 */ /* 0x010fe20000010000 */
[-C--:B------:R-:W-:Y:S01]  /*1d340*/  HMMA.16816.F32.BF16 R76, R116, R84.reuse, R20 ;  /* 0x00000054744c723c */ /* 0x080fe20000041814 */
[----:B------:R1:W-:Y:S02]  /*1d350*/  STG.E.U16 desc[UR28][R144.64+0x70], R134 ;  /* 0x0000708690007986 */ /* 0x0003e4000c10151c */
[----:B------:R-:W-:Y:S02]  /*1d360*/  IMAD.MOV.U32 R135, RZ, RZ, R2 ;  /* 0x000000ffff877224 */ /* 0x000fe400078e0002 */
[----:B------:R3:W-:Y:S03]  /*1d370*/  STG.E.U16 desc[UR28][R144.64+0x72], R133 ;  /* 0x0000728590007986 */ /* 0x0007e6000c10151c */
[C---:B------:R-:W-:Y:S01]  /*1d380*/  HMMA.16816.F32.BF16 R96, R128.reuse, R84, R24 ;  /* 0x000000548060723c */ /* 0x040fe20000041818 */
[----:B------:R4:W-:Y:S04]  /*1d390*/  STL [R1+0x68], R5 ;  /* 0x0000680501007387 */ /* 0x0009e80000100800 */
[----:B------:R4:W-:Y:S03]  /*1d3a0*/  STL [R1+0x60], R4 ;  /* 0x0000600401007387 */ /* 0x0009e60000100800 */
[-C--:B------:R-:W-:Y:S08]  /*1d3b0*/  HMMA.16816.F32.BF16 R104, R128, R86.reuse, R28 ;  /* 0x000000568068723c */ /* 0x080ff0000004181c */
[C---:B------:R-:W-:Y:S04]  /*1d3c0*/  HMMA.16816.F32.BF16 R84, R116.reuse, R86, R32 ;  /* 0x000000567454723c */ /* 0x040fe80000041820 */
[----:B-1----:R-:W-:Y:S04]  /*1d3d0*/  IMAD.MOV.U32 R134, RZ, RZ, R3 ;  /* 0x000000ffff867224 */ /* 0x002fe800078e0003 */
[-C--:B------:R-:W-:Y:S03]  /*1d3e0*/  HMMA.16816.F32.BF16 R92, R116, R100.reuse, R36 ;  /* 0x00000064745c723c */ /* 0x080fe60000041824 */
[----:B---3--:R-:W-:Y:S05]  /*1d3f0*/  IMAD.MOV.U32 R133, RZ, RZ, R132 ;  /* 0x000000ffff857224 */ /* 0x008fea00078e0084 */
[C---:B------:R-:W-:Y:S08]  /*1d400*/  HMMA.16816.F32.BF16 R112, R128.reuse, R100, R40 ;  /* 0x000000648070723c */ /* 0x040ff00000041828 */
[-C--:B------:R-:W-:Y:S08]  /*1d410*/  HMMA.16816.F32.BF16 R120, R128, R102.reuse, R44 ;  /* 0x000000668078723c */ /* 0x080ff0000004182c */
[C---:B------:R-:W-:Y:S08]  /*1d420*/  HMMA.16816.F32.BF16 R100, R116.reuse, R102, R48 ;  /* 0x000000667464723c */ /* 0x040ff00000041830 */
[-C--:B--2---:R-:W-:Y:S08]  /*1d430*/  HMMA.16816.F32.BF16 R108, R116, R136.reuse, R52 ;  /* 0x00000088746c723c */ /* 0x084ff00000041834 */
[C---:B------:R-:W-:Y:S04]  /*1d440*/  HMMA.16816.F32.BF16 R124, R128.reuse, R136, R56 ;  /* 0x00000088807c723c */ /* 0x040fe80000041838 */
[----:B------:R-:W-:Y:S02]  /*1d450*/  IADD3 R137, P2, PT, R142, -0x80, RZ ;  /* 0xffffff808e897810 */ /* 0x000fe40007f5e0ff */
[----:B------:R-:W-:Y:S02]  /*1d460*/  MOV R136, R0 ;  /* 0x0000000000887202 */ /* 0x000fe40000000f00 */
[-C--:B------:R-:W-:Y:S08]  /*1d470*/  HMMA.16816.F32.BF16 R128, R128, R138.reuse, R60 ;  /* 0x0000008a8080723c */ /* 0x080ff0000004183c */
[----:B------:R-:W-:Y:S04]  /*1d480*/  HMMA.16816.F32.BF16 R116, R116, R138, R64 ;  /* 0x0000008a7474723c */ /* 0x000fe80000041840 */
[----:B------:R-:W-:Y:S04]  /*1d490*/  IADD3.X R138, PT, PT, R143, -0x1, RZ, P2, !PT ;  /* 0xffffffff8f8a7810 */ /* 0x000fe800017fe4ff */
[----:B------:R-:W-:Y:S01]  /*1d4a0*/  @!UPT UIADD3 URZ, UPT, UPT, URZ, URZ, URZ ;  /* 0x000000fffffff290 */ /* 0x000fe2000fffe0ff */
[----:B----4-:R-:W-:Y:S11]  /*1d4b0*/  BRA.U UP0, `(.L_x_1330) ;  /* 0xffffff9500487547 */ /* 0x010ff6000b83ffff */
.L_x_1329:
[----:B------:R-:W3:Y:S01]  /*1d4c0*/  LDL.LU R5, [R1+0x6c] ;  /* 0x00006c0001057983 */ /* 0x000ee20000300800 */
[----:B------:R-:W1:Y:S03]  /*1d4d0*/  LDCU UR4, c[0x0][0x4fc] ;  /* 0x00009f80ff0477ac */ /* 0x000e660008000800 */
[----:B--2---:R-:W2:Y:S01]  /*1d4e0*/  LDL.LU R8, [R1+0x64] ;  /* 0x0000640001087983 */ /* 0x004ea20000300800 */
[----:B------:R-:W-:Y:S01]  /*1d4f0*/  MOV R13, 0x10 ;  /* 0x00000010000d7802 */ /* 0x000fe20000000f00 */
[----:B------:R-:W-:Y:S02]  /*1d500*/  UISETP.NE.AND UP3, UPT, UR18, -0x1, UPT ;  /* 0xffffffff1200788c */ /* 0x000fe4000bf65270 */
[----:B------:R-:W4:Y:S01]  /*1d510*/  LDL.LU R10, [R1+0x68] ;  /* 0x00006800010a7983 */ /* 0x000f220000300800 */
[----:B------:R-:W1:Y:S03]  /*1d520*/  LDCU.U8 UR9, c[0x0][0x549] ;  /* 0x0000a920ff0977ac */ /* 0x000e660008000000 */
[----:B------:R-:W4:Y:S01]  /*1d530*/  LDL.LU R11, [R1+0x60] ;  /* 0x00006000010b7983 */ /* 0x000f220000300800 */
[----:B------:R-:W-:Y:S01]  /*1d540*/  SEL R13, R13, 0xfffffff0, !P0 ;  /* 0xfffffff00d0d7807 */ /* 0x000fe20004000000 */
[----:B------:R-:W1:Y:S01]  /*1d550*/  S2UR UR8, SR_CTAID.Y ;  /* 0x00000000000879c3 */ /* 0x000e620000002600 */
[C---:B-----5:R-:W-:Y:S01]  /*1d560*/  LOP3.LUT P0, RZ, R193.reuse, 0x10, RZ, 0xc0, !PT ;  /* 0x00000010c1ff7812 */ /* 0x060fe2000780c0ff */
[----:B------:R-:W1:Y:S01]  /*1d570*/  LDCU.U8 UR10, c[0x0][0x548] ;  /* 0x0000a900ff0a77ac */ /* 0x000e620008000000 */
[----:B------:R-:W-:-:S02]  /*1d580*/  LOP3.LUT P5, RZ, R193, 0x8, RZ, 0xc0, !PT ;  /* 0x00000008c1ff7812 */ /* 0x000fc400078ac0ff */
[----:B------:R-:W-:Y:S01]  /*1d590*/  MOV R15, 0x20 ;  /* 0x00000020000f7802 */ /* 0x000fe20000000f00 */
[----:B------:R-:W1:Y:S02]  /*1d5a0*/  @!UP3 LDCU.64 UR6, c[0x0][0x400] ;  /* 0x00008000ff06b7ac */ /* 0x000e640008000a00 */
[----:B------:R-:W2:Y:S01]  /*1d5b0*/  S2UR UR11, SR_CTAID.Z ;  /* 0x00000000000b79c3 */ /* 0x000ea20000002700 */
[----:B------:R-:W-:Y:S01]  /*1d5c0*/  SEL R16, R15, 0xffffffe0, !P5 ;  /* 0xffffffe00f107807 */ /* 0x000fe20006800000 */
[----:B------:R-:W-:Y:S02]  /*1d5d0*/  UISETP.NE.AND UP2, UPT, UR18, -0x1, UPT ;  /* 0xffffffff1200788c */ /* 0x000fe4000bf45270 */
[----:B-1----:R-:W-:Y:S01]  /*1d5e0*/  UISETP.NE.AND UP1, UPT, UR9, URZ, UPT ;  /* 0x000000ff0900728c */ /* 0x002fe2000bf25270 */
[----:B------:R-:W1:Y:S03]  /*1d5f0*/  LDCU UR9, c[0x0][0x434] ;  /* 0x00008680ff0977ac */ /* 0x000e660008000800 */
[----:B------:R-:W-:-:S02]  /*1d600*/  UISETP.NE.AND UP0, UPT, UR10, URZ, !UP1 ;  /* 0x000000ff0a00728c */ /* 0x000fc4000cf05270 */
[----:B------:R-:W-:-:S05]  /*1d610*/  @!UP3 UIMAD.WIDE.U32 UR12, UR8, UR6, URZ ;  /* 0x00000006080cb2a5 */ /* 0x000fca000f8e00ff */
[----:B------:R-:W1:Y:S01]  /*1d620*/  @UP1 LDCU UR6, c[0x0][0x430] ;  /* 0x00008600ff0617ac */ /* 0x000e620008000800 */
[----:B------:R-:W-:-:S05]  /*1d630*/  @!UP3 UIMAD UR7, UR8, UR7, UR13 ;  /* 0x000000070807b2a4 */ /* 0x000fca000f8e020d */
[----:B------:R-:W1:Y:S02]  /*1d640*/  LDCU UR13, c[0x0][0x434] ;  /* 0x00008680ff0d77ac */ /* 0x000e640008000800 */
[----:B-1----:R-:W-:Y:S01]  /*1d650*/  @UP1 UIMAD UR13, UR6, UR9, URZ ;  /* 0x00000009060d12a4 */ /* 0x002fe2000f8e02ff */
[----:B---3--:R-:W1:Y:S04]  /*1d660*/  SHFL.BFLY PT, R7, R5, 0x2, 0x1f ;  /* 0x0c401f0005077f89 */ /* 0x008e6800000e0000 */
[----:B--2---:R-:W2:Y:S04]  /*1d670*/  SHFL.BFLY PT, R9, R8, 0x2, 0x1f ;  /* 0x0c401f0008097f89 */ /* 0x004ea800000e0000 */
[----:B----4-:R-:W3:Y:S01]  /*1d680*/  SHFL.BFLY PT, R4, R10, 0x2, 0x1f ;  /* 0x0c401f000a047f89 */ /* 0x010ee200000e0000 */
[----:B-1----:R-:W-:-:S03]  /*1d690*/  FADD.FTZ R7, R7, R5 ;  /* 0x0000000507077221 */ /* 0x002fc60000010000 */
        /* <DEDUP_REMOVED lines=9> */
[----:B---3--:R-:W-:Y:S01]  /*1d730*/  FADD.FTZ R8, R9, R8 ;  /* 0x0000000809087221 */ /* 0x008fe20000010000 */
[----:B------:R-:W2:Y:S01]  /*1d740*/  MUFU.RCP R7, R6 ;  /* 0x0000000600077308 */ /* 0x000ea20000001000 */
[----:B------:R-:W-:Y:S01]  /*1d750*/  SHF.L.U32 R9, R193, 0x4, RZ ;  /* 0x00000004c1097819 */ /* 0x000fe200000006ff */
[----:B----4-:R-:W-:Y:S01]  /*1d760*/  FADD.FTZ R4, R10, R4 ;  /* 0x000000040a047221 */ /* 0x010fe20000010000 */
[----:B------:R-:W-:Y:S02]  /*1d770*/  FSETP.NE.FTZ.AND P4, PT, R6, RZ, PT ;  /* 0x000000ff0600720b */ /* 0x000fe40003f95000 */
[----:B------:R-:W-:-:S03]  /*1d780*/  FSETP.NE.FTZ.AND P3, PT, R8, RZ, PT ;  /* 0x000000ff0800720b */ /* 0x000fc60003f75000 */
[----:B------:R-:W3:Y:S01]  /*1d790*/  MUFU.RCP R12, R8 ;  /* 0x00000008000c7308 */ /* 0x000ee20000001000 */
[----:B------:R-:W-:Y:S02]  /*1d7a0*/  FSETP.NE.FTZ.AND P2, PT, R4, RZ, PT ;  /* 0x000000ff0400720b */ /* 0x000fe40003f55000 */
[----:B------:R-:W-:-:S04]  /*1d7b0*/  LOP3.LUT R9, R9, 0x1c0, RZ, 0xc0, !PT ;  /* 0x000001c009097812 */ /* 0x000fc800078ec0ff */
[----:B------:R-:W-:Y:S01]  /*1d7c0*/  LOP3.LUT R9, R9, 0x38, R140, 0xf8, !PT ;  /* 0x0000003809097812 */ /* 0x000fe200078ef88c */
[----:B------:R-:W4:Y:S01]  /*1d7d0*/  MUFU.RCP R10, R4 ;  /* 0x00000004000a7308 */ /* 0x000f220000001000 */
[----:B--2---:R-:W-:Y:S01]  /*1d7e0*/  FSEL R7, R7, 1, P4 ;  /* 0x3f80000007077808 */ /* 0x004fe20002000000 */
[----:B-1----:R-:W-:Y:S01]  /*1d7f0*/  FADD.FTZ R11, R5, R11 ;  /* 0x0000000b050b7221 */ /* 0x002fe20000010000 */
[----:B------:R-:W-:-:S03]  /*1d800*/  LOP3.LUT R9, R9, R141, R192, 0xfe, !PT ;  /* 0x0000008d09097212 */ /* 0x000fc600078efec0 */
[----:B------:R-:W-:Y:S02]  /*1d810*/  FMUL.FTZ R7, R7, UR4 ;  /* 0x0000000407077c20 */ /* 0x000fe40008410000 */
[----:B------:R-:W1:Y:S01]  /*1d820*/  MUFU.RCP R5, R11 ;  /* 0x0000000b00057308 */ /* 0x000e620000001000 */
[----:B------:R-:W-:Y:S02]  /*1d830*/  FSETP.NE.FTZ.AND P1, PT, R11, RZ, PT ;  /* 0x000000ff0b00720b */ /* 0x000fe40003f35000 */
[----:B---3--:R-:W-:Y:S01]  /*1d840*/  FSEL R12, R12, 1, P3 ;  /* 0x3f8000000c0c7808 */ /* 0x008fe20001800000 */
[C---:B------:R-:W-:Y:S01]  /*1d850*/  FMUL.FTZ R68, R7.reuse, R68 ;  /* 0x0000004407447220 */ /* 0x040fe20000410000 */
[C---:B------:R-:W-:Y:S01]  /*1d860*/  FMUL.FTZ R69, R7.reuse, R69 ;  /* 0x0000004507457220 */ /* 0x040fe20000410000 */
[C---:B------:R-:W-:Y:S01]  /*1d870*/  FMUL.FTZ R72, R7.reuse, R72 ;  /* 0x0000004807487220 */ /* 0x040fe20000410000 */
[----:B------:R-:W-:Y:S01]  /*1d880*/  FMUL.FTZ R73, R7, R73 ;  /* 0x0000004907497220 */ /* 0x000fe20000410000 */
[----:B------:R-:W-:Y:S01]  /*1d890*/  FMUL.FTZ R12, R12, UR4 ;  /* 0x000000040c0c7c20 */ /* 0x000fe20008410000 */
[----:B------:R-:W-:Y:S01]  /*1d8a0*/  LEA R9, R9, UR5, 0x1 ;  /* 0x0000000509097c11 */ /* 0x000fe2000f8e08ff */
[----:B------:R-:W-:Y:S01]  /*1d8b0*/  FMUL.FTZ R76, R7, R76 ;  /* 0x0000004c074c7220 */ /* 0x000fe20000410000 */
[----:B----4-:R-:W-:Y:S01]  /*1d8c0*/  FSEL R10, R10, 1, P2 ;  /* 0x3f8000000a0a7808 */ /* 0x010fe20001000000 */
        /* <DEDUP_REMOVED lines=9> */
[C---:B------:R-:W-:Y:S01]  /*1d960*/  FMUL.FTZ R81, R10.reuse, R81 ;  /* 0x000000510a517220 */ /* 0x040fe20000410000 */
[----:B------:R-:W-:Y:S01]  /*1d970*/  F2FP.BF16.F32.PACK_AB R70, R71, R70 ;  /* 0x000000464746723e */ /* 0x000fe200000010ff */
[C---:B------:R-:W-:Y:S01]  /*1d980*/  FMUL.FTZ R88, R10.reuse, R88 ;  /* 0x000000580a587220 */ /* 0x040fe20000410000 */
[----:B------:R-:W-:Y:S01]  /*1d990*/  FMUL.FTZ R5, R5, UR4 ;  /* 0x0000000405057c20 */ /* 0x000fe20008410000 */
[----:B------:R-:W-:Y:S01]  /*1d9a0*/  FMUL.FTZ R89, R10, R89 ;  /* 0x000000590a597220 */ /* 0x000fe20000410000 */
[----:B------:R-:W-:Y:S01]  /*1d9b0*/  F2FP.BF16.F32.PACK_AB R72, R73, R72 ;  /* 0x000000484948723e */ /* 0x000fe200000010ff */
[C---:B------:R-:W-:Y:S01]  /*1d9c0*/  FMUL.FTZ R78, R12.reuse, R78 ;  /* 0x0000004e0c4e7220 */ /* 0x040fe20000410000 */
[C---:B------:R-:W-:Y:S01]  /*1d9d0*/  FMUL.FTZ R82, R5.reuse, R82 ;  /* 0x0000005205527220 */ /* 0x040fe20000410000 */
[C---:B------:R-:W-:Y:S01]  /*1d9e0*/  FMUL.FTZ R83, R5.reuse, R83 ;  /* 0x0000005305537220 */ /* 0x040fe20000410000 */
[C---:B------:R-:W-:Y:S01]  /*1d9f0*/  FMUL.FTZ R90, R5.reuse, R90 ;  /* 0x0000005a055a7220 */ /* 0x040fe20000410000 */
[----:B------:R-:W-:Y:S01]  /*1da00*/  FMUL.FTZ R91, R5, R91 ;  /* 0x0000005b055b7220 */ /* 0x000fe20000410000 */
[----:B------:R-:W-:Y:S01]  /*1da10*/  F2FP.BF16.F32.PACK_AB R74, R75, R74 ;  /* 0x0000004a4b4a723e */ /* 0x000fe200000010ff */
[C---:B------:R-:W-:Y:S01]  /*1da20*/  FMUL.FTZ R79, R12.reuse, R79 ;  /* 0x0000004f0c4f7220 */ /* 0x040fe20000410000 */
[----:B------:R-:W-:Y:S01]  /*1da30*/  IADD3 R14, PT, PT, R13, R9, RZ ;  /* 0x000000090d0e7210 */ /* 0x000fe20007ffe0ff */
[----:B------:R-:W-:Y:S01]  /*1da40*/  FMUL.FTZ R84, R7, R84 ;  /* 0x0000005407547220 */ /* 0x000fe20000410000 */
[----:B------:R-:W-:Y:S01]  /*1da50*/  F2FP.BF16.F32.PACK_AB R80, R81, R80 ;  /* 0x000000505150723e */ /* 0x000fe200000010ff */
[----:B------:R-:W-:Y:S01]  /*1da60*/  FMUL.FTZ R85, R7, R85 ;  /* 0x0000005507557220 */ /* 0x000fe20000410000 */
[----:B------:R-:W-:Y:S01]  /*1da70*/  F2FP.BF16.F32.PACK_AB R82, R83, R82 ;  /* 0x000000525352723e */ /* 0x000fe200000010ff */
[C---:B------:R-:W-:Y:S01]  /*1da80*/  FMUL.FTZ R86, R12.reuse, R86 ;  /* 0x000000560c567220 */ /* 0x040fe20000410000 */
[----:B------:R-:W-:Y:S01]  /*1da90*/  FMUL.FTZ R87, R12, R87 ;  /* 0x000000570c577220 */ /* 0x000fe20000410000 */
[C---:B------:R-:W-:Y:S01]  /*1daa0*/  FMUL.FTZ R96, R10.reuse, R96 ;  /* 0x000000600a607220 */ /* 0x040fe20000410000 */
[----:B------:R-:W-:Y:S01]  /*1dab0*/  FMUL.FTZ R97, R10, R97 ;  /* 0x000000610a617220 */ /* 0x000fe20000410000 */
[C---:B------:R-:W-:Y:S01]  /*1dac0*/  FMUL.FTZ R98, R5.reuse, R98 ;  /* 0x0000006205627220 */ /* 0x040fe20000410000 */
[C---:B------:R-:W-:Y:S01]  /*1dad0*/  FMUL.FTZ R99, R5.reuse, R99 ;  /* 0x0000006305637220 */ /* 0x040fe20000410000 */
[----:B------:R-:W-:Y:S01]  /*1dae0*/  IADD3 R17, PT, PT, R16, R9, RZ ;  /* 0x0000000910117210 */ /* 0x000fe20007ffe0ff */
[C---:B------:R-:W-:Y:S01]  /*1daf0*/  FMUL.FTZ R104, R10.reuse, R104 ;  /* 0x000000680a687220 */ /* 0x040fe20000410000 */
[----:B------:R-:W-:Y:S01]  /*1db00*/  FMUL.FTZ R105, R10, R105 ;  /* 0x000000690a697220 */ /* 0x000fe20000410000 */
        /* <DEDUP_REMOVED lines=18> */
[C---:B------:R-:W-:Y:S01]  /*1dc30*/  FMUL.FTZ R112, R10.reuse, R112 ;  /* 0x000000700a707220 */ /* 0x040fe20000410000 */
[----:B------:R-:W-:Y:S01]  /*1dc40*/  F2FP.BF16.F32.PACK_AB R78, R79, R78 ;  /* 0x0000004e4f4e723e */ /* 0x000fe200000010ff */
[----:B------:R-:W-:Y:S01]  /*1dc50*/  STS [R9+0x2000], R80 ;  /* 0x0020005009007388 */ /* 0x000fe20000000800 */
[----:B------:R-:W-:Y:S01]  /*1dc60*/  @P0 IADD3 R15, PT, PT, R9, -0x40, RZ ;  /* 0xffffffc0090f0810 */ /* 0x000fe20007ffe0ff */
[----:B------:R-:W-:Y:S01]  /*1dc70*/  FMUL.FTZ R113, R10, R113 ;  /* 0x000000710a717220 */ /* 0x000fe20000410000 */
[C---:B------:R-:W-:Y:S01]  /*1dc80*/  FMUL.FTZ R114, R5.reuse, R114 ;  /* 0x0000007205727220 */ /* 0x040fe20000410000 */
[----:B------:R1:W-:Y:S01]  /*1dc90*/  STS [R9+0x2400], R82 ;  /* 0x0024005209007388 */ /* 0x0003e20000000800 */
[----:B------:R-:W-:Y:S01]  /*1dca0*/  FMUL.FTZ R115, R5, R115 ;  /* 0x0000007305737220 */ /* 0x000fe20000410000 */
[----:B------:R-:W-:Y:S01]  /*1dcb0*/  F2FP.BF16.F32.PACK_AB R84, R85, R84 ;  /* 0x000000545554723e */ /* 0x000fe200000010ff */
[----:B------:R-:W2:Y:S01]  /*1dcc0*/  @UP3 LDCU.64 UR4, c[0x0][0x408] ;  /* 0x00008100ff0437ac */ /* 0x000ea20008000a00 */
[----:B------:R-:W-:Y:S01]  /*1dcd0*/  F2FP.BF16.F32.PACK_AB R86, R87, R86 ;  /* 0x000000565756723e */ /* 0x000fe200000010ff */
[----:B------:R-:W-:Y:S01]  /*1dce0*/  STS [R14+0x2000], R88 ;  /* 0x002000580e007388 */ /* 0x000fe20000000800 */
[----:B------:R-:W-:Y:S01]  /*1dcf0*/  F2FP.BF16.F32.PACK_AB R96, R97, R96 ;  /* 0x000000606160723e */ /* 0x000fe200000010ff */
[----:B------:R-:W3:Y:S01]  /*1dd00*/  @P3 MUFU.LG2 R8, R8 ;  /* 0x0000000800083308 */ /* 0x000ee20000000c00 */
[----:B------:R-:W-:Y:S01]  /*1dd10*/  F2FP.BF16.F32.PACK_AB R98, R99, R98 ;  /* 0x000000626362723e */ /* 0x000fe200000010ff */
[----:B------:R4:W-:Y:S01]  /*1dd20*/  STS [R14+0x2400], R90 ;  /* 0x0024005a0e007388 */ /* 0x0009e20000000800 */
[----:B------:R-:W-:Y:S01]  /*1dd30*/  F2FP.BF16.F32.PACK_AB R104, R105, R104 ;  /* 0x000000686968723e */ /* 0x000fe200000010ff */
        /* <DEDUP_REMOVED lines=10> */
[C---:B------:R-:W-:Y:S01]  /*1dde0*/  FMUL.FTZ R110, R12.reuse, R110 ;  /* 0x0000006e0c6e7220 */ /* 0x040fe20000410000 */
[----:B------:R-:W-:Y:S01]  /*1ddf0*/  F2FP.BF16.F32.PACK_AB R112, R113, R112 ;  /* 0x000000707170723e */ /* 0x000fe200000010ff */
[C---:B------:R-:W-:Y:S01]  /*1de00*/  FMUL.FTZ R111, R12.reuse, R111 ;  /* 0x0000006f0c6f7220 */ /* 0x040fe20000410000 */
[----:B------:R-:W-:Y:S01]  /*1de10*/  F2FP.BF16.F32.PACK_AB R114, R115, R114 ;  /* 0x000000727372723e */ /* 0x000fe200000010ff */
[----:B------:R-:W-:Y:S01]  /*1de20*/  FMUL.FTZ R118, R12, R118 ;  /* 0x000000760c767220 */ /* 0x000fe20000410000 */
[----:B-1----:R-:W-:Y:S01]  /*1de30*/  IADD3 R9, PT, PT, R13, R17, RZ ;  /* 0x000000110d097210 */ /* 0x002fe20007ffe0ff */
[C---:B------:R-:W-:Y:S01]  /*1de40*/  FMUL.FTZ R120, R10.reuse, R120 ;  /* 0x000000780a787220 */ /* 0x040fe20000410000 */
[C---:B------:R-:W-:Y:S01]  /*1de50*/  FMUL.FTZ R121, R10.reuse, R121 ;  /* 0x000000790a797220 */ /* 0x040fe20000410000 */
[C---:B------:R-:W-:Y:S01]  /*1de60*/  FMUL.FTZ R124, R10.reuse, R124 ;  /* 0x0000007c0a7c7220 */ /* 0x040fe20000410000 */
[C---:B------:R-:W-:Y:S01]  /*1de70*/  FMUL.FTZ R125, R10.reuse, R125 ;  /* 0x0000007d0a7d7220 */ /* 0x040fe20000410000 */
[----:B------:R-:W-:Y:S01]  /*1de80*/  STS [R9], R84 ;  /* 0x0000005409007388 */ /* 0x000fe20000000800 */
[----:B------:R-:W-:Y:S01]  /*1de90*/  FMUL.FTZ R128, R10, R128 ;  /* 0x000000800a807220 */ /* 0x000fe20000410000 */
[----:B------:R-:W-:Y:S01]  /*1dea0*/  FMUL.FTZ R122, R5, R122 ;  /* 0x0000007a057a7220 */ /* 0x000fe20000410000 */
[----:B----4-:R-:W-:Y:S01]  /*1deb0*/  IADD3 R14, PT, PT, R13, R15, RZ ;  /* 0x0000000f0d0e7210 */ /* 0x010fe20007ffe0ff */
[----:B------:R-:W-:Y:S01]  /*1dec0*/  STS [R9+0x400], R86 ;  /* 0x0004005609007388 */ /* 0x000fe20000000800 */
[C---:B------:R-:W-:Y:S01]  /*1ded0*/  FMUL.FTZ R123, R5.reuse, R123 ;  /* 0x0000007b057b7220 */ /* 0x040fe20000410000 */
[C---:B------:R-:W-:Y:S01]  /*1dee0*/  FMUL.FTZ R126, R5.reuse, R126 ;  /* 0x0000007e057e7220 */ /* 0x040fe20000410000 */
[C---:B------:R-:W-:Y:S01]  /*1def0*/  FMUL.FTZ R127, R5.reuse, R127 ;  /* 0x0000007f057f7220 */ /* 0x040fe20000410000 */
[----:B------:R-:W-:Y:S01]  /*1df00*/  STS [R17+0x2000], R96 ;  /* 0x0020006011007388 */ /* 0x000fe20000000800 */
[----:B------:R-:W-:Y:S01]  /*1df10*/  FMUL.FTZ R130, R5, R130 ;  /* 0x0000008205827220 */ /* 0x000fe20000410000 */
[----:B--2---:R-:W-:Y:S01]  /*1df20*/  @UP3 UIMAD.WIDE.U32 UR16, UR18, UR4, URZ ;  /* 0x00000004121032a5 */ /* 0x004fe2000f8e00ff */
[----:B------:R-:W-:Y:S01]  /*1df30*/  FMUL.FTZ R7, R7, R117 ;  /* 0x0000007507077220 */ /* 0x000fe20000410000 */
[----:B------:R-:W-:Y:S01]  /*1df40*/  STS [R17+0x2400], R98 ;  /* 0x0024006211007388 */ /* 0x000fe20000000800 */
[----:B------:R-:W-:Y:S01]  /*1df50*/  FMUL.FTZ R12, R12, R119 ;  /* 0x000000770c0c7220 */ /* 0x000fe20000410000 */
[----:B------:R-:W-:Y:S01]  /*1df60*/  FMUL.FTZ R10, R10, R129 ;  /* 0x000000810a0a7220 */ /* 0x000fe20000410000 */
[----:B------:R-:W-:Y:S01]  /*1df70*/  FMUL.FTZ R5, R5, R131 ;  /* 0x0000008305057220 */ /* 0x000fe20000410000 */
[----:B------:R-:W-:Y:S01]  /*1df80*/  STS [R9+0x2000], R104 ;  /* 0x0020006809007388 */ /* 0x000fe20000000800 */
[----:B------:R-:W-:Y:S01]  /*1df90*/  IADD3 R16, PT, PT, R16, R15, RZ ;  /* 0x0000000f10107210 */ /* 0x000fe20007ffe0ff */
[----:B------:R-:W-:Y:S01]  /*1dfa0*/  @UP3 UIMAD UR7, UR18, UR5, UR17 ;  /* 0x00000005120732a4 */ /* 0x000fe2000f8e0211 */
[----:B------:R-:W-:Y:S01]  /*1dfb0*/  F2FP.BF16.F32.PACK_AB R120, R121, R120 ;  /* 0x000000787978723e */ /* 0x000fe200000010ff */
[----:B------:R1:W-:Y:S01]  /*1dfc0*/  STS [R9+0x2400], R106 ;  /* 0x0024006a09007388 */ /* 0x0003e20000000800 */
[----:B------:R-:W-:Y:S01]  /*1dfd0*/  @!UP2 UIMAD UR18, UR8, UR9, URZ ;  /* 0x000000090812a2a4 */ /* 0x000fe2000f8e02ff */
[----:B------:R-:W-:Y:S01]  /*1dfe0*/  F2FP.BF16.F32.PACK_AB R122, R123, R122 ;  /* 0x0000007a7b7a723e */ /* 0x000fe200000010ff */
[----:B------:R-:W2:Y:S01]  /*1dff0*/  @UP1 LDCU UR5, c[0x0][0x430] ;  /* 0x00008600ff0517ac */ /* 0x000ea20008000800 */
[----:B------:R4:W-:Y:S01]  /*1e000*/  STS [R15], R92 ;  /* 0x0000005c0f007388 */ /* 0x0009e20000000800 */
[----:B------:R-:W-:-:S02]  /*1e010*/  F2FP.BF16.F32.PACK_AB R108, R109, R108 ;  /* 0x0000006c6d6c723e */ /* 0x000fc400000010ff */
[----:B------:R-:W-:Y:S01]  /*1e020*/  F2FP.BF16.F32.PACK_AB R110, R111, R110 ;  /* 0x0000006e6f6e723e */ /* 0x000fe200000010ff */
[----:B------:R4:W-:Y:S01]  /*1e030*/  STS [R15+0x400], R94 ;  /* 0x0004005e0f007388 */ /* 0x0009e20000000800 */
[----:B------:R-:W-:Y:S01]  /*1e040*/  F2FP.BF16.F32.PACK_AB R124, R125, R124 ;  /* 0x0000007c7d7c723e */ /* 0x000fe200000010ff */
[----:B------:R-:W-:Y:S01]  /*1e050*/  @UP1 UMOV UR4, 0x1 ;  /* 0x0000000100041882 */ /* 0x000fe20000000000 */
[----:B------:R-:W-:Y:S01]  /*1e060*/  F2FP.BF16.F32.PACK_AB R126, R127, R126 ;  /* 0x0000007e7f7e723e */ /* 0x000fe200000010ff */
[----:B------:R4:W-:Y:S01]  /*1e070*/  STS [R14], R100 ;  /* 0x000000640e007388 */ /* 0x0009e20000000800 */
[----:B------:R-:W-:Y:S01]  /*1e080*/  F2FP.BF16.F32.PACK_AB R7, R7, R116 ;  /* 0x000000740707723e */ /* 0x000fe200000010ff */
[----:B------:R-:W-:Y:S01]  /*1e090*/  @UP3 UMOV UR12, UR16 ;  /* 0x00000010000c3c82 */ /* 0x000fe20008000000 */
[----:B------:R-:W-:Y:S01]  /*1e0a0*/  F2FP.BF16.F32.PACK_AB R12, R12, R118 ;  /* 0x000000760c0c723e */ /* 0x000fe200000010ff */
[----:B------:R4:W-:Y:S01]  /*1e0b0*/  STS [R14+0x400], R102 ;  /* 0x000400660e007388 */ /* 0x0009e20000000800 */
[----:B------:R-:W-:Y:S01]  /*1e0c0*/  F2FP.BF16.F32.PACK_AB R10, R10, R128 ;  /* 0x000000800a0a723e */ /* 0x000fe200000010ff */
[----:B------:R-:W-:Y:S01]  /*1e0d0*/  USHF.R.S32.HI UR6, URZ, 0x1f, UR18 ;  /* 0x0000001fff067899 */ /* 0x000fe20008011412 */
[----:B------:R-:W-:Y:S01]  /*1e0e0*/  F2FP.BF16.F32.PACK_AB R5, R5, R130 ;  /* 0x000000820505723e */ /* 0x000fe200000010ff */
[----:B------:R4:W-:Y:S01]  /*1e0f0*/  STS [R15+0x2000], R112 ;  /* 0x002000700f007388 */ /* 0x0009e20000000800 */
[----:B------:R-:W-:-:S03]  /*1e100*/  IADD3 R13, PT, PT, R13, R16, RZ ;  /* 0x000000100d0d7210 */ /* 0x000fc60007ffe0ff */
[----:B------:R4:W-:Y:S01]  /*1e110*/  STS [R15+0x2400], R114 ;  /* 0x002400720f007388 */ /* 0x0009e20000000800 */
[----:B-1----:R1:W1:Y:S02]  /*1e120*/  @P4 MUFU.LG2 R9, R6 ;  /* 0x0000000600094308 */ /* 0x0022640000000c00 */
[----:B-1----:R-:W1:Y:S01]  /*1e130*/  @P4 LDC R6, c[0x0][0x458] ;  /* 0x00011600ff064b82 */ /* 0x002e620000000800 */
[----:B--23--:R-:W-:Y:S05]  /*1e140*/  BRA.U UP1, `(.L_x_1333) ;  /* 0x0000000101207547 */ /* 0x00cfea000b800000 */
[----:B------:R-:W-:Y:S01]  /*1e150*/  UISETP.NE.AND UP1, UPT, UR10, URZ, UPT ;  /* 0x000000ff0a00728c */ /* 0x000fe2000bf25270 */
[----:B------:R-:W2:Y:S10]  /*1e160*/  LDCU UR5, c[0x0][0x3e0] ;  /* 0x00007c00ff0577ac */ /* 0x000eb40008000800 */
[----:B------:R-:W2:Y:S01]  /*1e170*/  @UP1 LDCU UR4, c[0x0][0x454] ;  /* 0x00008a80ff0417ac */ /* 0x000ea20008000800 */
[----:B------:R-:W3:Y:S01]  /*1e180*/  @UP1 LDCU UR13, c[0x0][0x454] ;  /* 0x00008a80ff0d17ac */ /* 0x000ee20008000800 */
[----:B--2---:R-:W-:-:S02]  /*1e190*/  @UP1 UIMAD UR4, UR5, UR4, URZ ;  /* 0x00000004050412a4 */ /* 0x004fc4000f8e02ff */
[----:B------:R-:W-:-:S03]  /*1e1a0*/  @!UP1 UIMAD UR4, UR5, UR9, URZ ;  /* 0x00000009050492a4 */ /* 0x000fc6000f8e02ff */
[----:B------:R-:W-:Y:S01]  /*1e1b0*/  @UP1 UMOV UR5, 0x1 ;  /* 0x0000000100051882 */ /* 0x000fe20000000000 */
[----:B---3--:R-:W-:-:S08]  /*1e1c0*/  @!UP1 UMOV UR5, 0x1 ;  /* 0x0000000100059882 */ /* 0x008fd00000000000 */
.L_x_1333:
[----:B------:R-:W2:Y:S01]  /*1e1d0*/  S2UR UR9, SR_CTAID.X ;  /* 0x00000000000979c3 */ /* 0x000ea20000002500 */
[----:B------:R-:W-:Y:S01]  /*1e1e0*/  STS [R14+0x2000], R120 ;  /* 0x002000780e007388 */ /* 0x000fe20000000800 */
[----:B------:R-:W3:Y:S01]  /*1e1f0*/  @P2 MUFU.LG2 R4, R4 ;  /* 0x0000000400042308 */ /* 0x000ee20000000c00 */
[----:B------:R-:W-:Y:S01]  /*1e200*/  UIMAD UR13, UR11, UR13, URZ ;  /* 0x0000000d0b0d72a4 */ /* 0x000fe2000f8e02ff */
[----:B------:R-:W-:Y:S01]  /*1e210*/  LOP3.LUT P0, RZ, R193, 0x3, RZ, 0xc0, !PT ;  /* 0x00000003c1ff7812 */ /* 0x000fe2000780c0ff */
[----:B------:R5:W-:Y:S01]  /*1e220*/  STS [R14+0x2400], R122 ;  /* 0x0024007a0e007388 */ /* 0x000be20000000800 */
[----:B------:R-:W-:Y:S01]  /*1e230*/  USEL UR18, UR18, URZ, UP0 ;  /* 0x000000ff12127287 */ /* 0x000fe20008000000 */
[----:B------:R-:W-:Y:S01]  /*1e240*/  @P4 FMUL.FTZ R9, R9, 0.69314718246459960938 ;  /* 0x3f31721809094820 */ /* 0x000fe20000410000 */
[----:B----4-:R-:W4:Y:S01]  /*1e250*/  @P3 LDC R15, c[0x0][0x458] ;  /* 0x00011600ff0f3b82 */ /* 0x010f220000000800 */
[----:B------:R-:W-:Y:S01]  /*1e260*/  STS [R16], R108 ;  /* 0x0000006c10007388 */ /* 0x000fe20000000800 */
[----:B------:R-:W-:Y:S01]  /*1e270*/  @!UP0 UIMAD UR13, UR8, UR4, UR13 ;  /* 0x00000004080d82a4 */ /* 0x000fe2000f8e020d */
[----:B------:R-:W-:Y:S01]  /*1e280*/  @P3 FMUL.FTZ R8, R8, 0.69314718246459960938 ;  /* 0x3f31721808083820 */ /* 0x000fe20000410000 */
[----:B------:R-:W-:Y:S01]  /*1e290*/  USEL UR6, UR6, URZ, UP0 ;  /* 0x000000ff06067287 */ /* 0x000fe20008000000 */
[----:B------:R-:W-:Y:S01]  /*1e2a0*/  STS [R16+0x400], R110 ;  /* 0x0004006e10007388 */ /* 0x000fe20000000800 */
[----:B------:R-:W-:Y:S01]  /*1e2b0*/  USHF.R.S32.HI UR8, URZ, 0x1f, UR13 ;  /* 0x0000001fff087899 */ /* 0x000fe2000801140d */
[----:B------:R-:W-:Y:S02]  /*1e2c0*/  BSSY.RECONVERGENT B0, `(.L_x_1334) ;  /* 0x0000041000007945 */ /* 0x000fe40003800200 */
[----:B------:R1:W-:Y:S01]  /*1e2d0*/  STS [R13], R7 ;  /* 0x000000070d007388 */ /* 0x0003e20000000800 */
[----:B---3--:R-:W-:-:S03]  /*1e2e0*/  @P2 FMUL.FTZ R4, R4, 0.69314718246459960938 ;  /* 0x3f31721804042820 */ /* 0x008fc60000410000 */
[----:B------:R3:W-:Y:S01]  /*1e2f0*/  STS [R13+0x400], R12 ;  /* 0x0004000c0d007388 */ /* 0x0007e20000000800 */
[----:B--2---:R-:W-:-:S03]  /*1e300*/  UIMAD UR9, UR9, UR5, URZ ;  /* 0x00000005090972a4 */ /* 0x004fc6000f8e02ff */
[----:B------:R-:W-:Y:S01]  /*1e310*/  STS [R16+0x2000], R124 ;  /* 0x0020007c10007388 */ /* 0x000fe20000000800 */
[----:B------:R-:W-:-:S03]  /*1e320*/  USHF.L.U32 UR9, UR9, 0x7, URZ ;  /* 0x0000000709097899 */ /* 0x000fc600080006ff */
[----:B------:R2:W-:Y:S01]  /*1e330*/  STS [R16+0x2400], R126 ;  /* 0x0024007e10007388 */ /* 0x0005e20000000800 */
[----:B-----5:R-:W5:Y:S01]  /*1e340*/  @P2 LDC R14, c[0x0][0x458] ;  /* 0x00011600ff0e2b82 */ /* 0x020f620000000800 */
[----:B------:R-:W-:Y:S02]  /*1e350*/  USHF.R.S32.HI UR4, URZ, 0x1f, UR9 ;  /* 0x0000001fff047899 */ /* 0x000fe40008011409 */
[----:B------:R4:W-:Y:S01]  /*1e360*/  STS [R13+0x2000], R10 ;  /* 0x0020000a0d007388 */ /* 0x0009e20000000800 */
[----:B------:R-:W-:-:S03]  /*1e370*/  UIADD3 UR18, UP1, UP0, UR9, UR18, UR13 ;  /* 0x0000001209127290 */ /* 0x000fc6000f83e00d */
[----:B------:R4:W-:Y:S01]  /*1e380*/  STS [R13+0x2400], R5 ;  /* 0x002400050d007388 */ /* 0x0009e20000000800 */
[----:B------:R-:W-:Y:S01]  /*1e390*/  UIADD3.X UR4, UPT, UPT, UR4, UR6, UR8, UP1, UP0 ;  /* 0x0000000604047290 */ /* 0x000fe20008fe0408 */
[----:B-1----:R-:W1:Y:S01]  /*1e3a0*/  @P1 LDC R7, c[0x0][0x458] ;  /* 0x00011600ff071b82 */ /* 0x002e620000000800 */
[----:B---3--:R-:W-:Y:S01]  /*1e3b0*/  MOV R12, 0x7f800000 ;  /* 0x7f800000000c7802 */ /* 0x008fe20000000f00 */
[----:B------:R-:W-:Y:S01]  /*1e3c0*/  @P4 FFMA.FTZ R12, R132, R6, R9 ;  /* 0x00000006840c4223 */ /* 0x000fe20000010009 */
[----:B--2---:R-:W2:Y:S01]  /*1e3d0*/  @P1 MUFU.LG2 R16, R11 ;  /* 0x0000000b00101308 */ /* 0x004ea20000000c00 */
[----:B----4-:R-:W-:Y:S02]  /*1e3e0*/  MOV R10, 0x7f800000 ;  /* 0x7f800000000a7802 */ /* 0x010fe40000000f00 */
[----:B------:R-:W-:Y:S01]  /*1e3f0*/  MOV R13, 0x7f800000 ;  /* 0x7f800000000d7802 */ /* 0x000fe20000000f00 */
[----:B------:R-:W-:Y:S01]  /*1e400*/  @P3 FFMA.FTZ R13, R3, R15, R8 ;  /* 0x0000000f030d3223 */ /* 0x000fe20000010008 */
[----:B--2---:R-:W-:Y:S01]  /*1e410*/  @P1 FMUL.FTZ R16, R16, 0.69314718246459960938 ;  /* 0x3f31721810101820 */ /* 0x004fe20000410000 */
[----:B------:R-:W-:Y:S01]  /*1e420*/  MOV R11, 0x7f800000 ;  /* 0x7f800000000b7802 */ /* 0x000fe20000000f00 */
[----:B-----5:R-:W-:-:S02]  /*1e430*/  @P2 FFMA.FTZ R11, R2, R14, R4 ;  /* 0x0000000e020b2223 */ /* 0x020fc40000010004 */
        /* <DEDUP_REMOVED lines=41> */
.L_x_1335:
[----:B------:R-:W-:Y:S05]  /*1e6d0*/  BSYNC.RECONVERGENT B0 ;  /* 0x0000000000007941 */ /* 0x000fea0003800200 */
.L_x_1334:
[----:B-1----:R-:W2:Y:S01]  /*1e6e0*/  LDL R21, [R1+0x38] ;  /* 0x0000380001157983 */ /* 0x002ea20000100800 */
[----:B------:R-:W1:Y:S01]  /*1e6f0*/  LDCU UR6, c[0x0][0x440] ;  /* 0x00008800ff0677ac */ /* 0x000e620008000800 */
[----:B------:R-:W-:Y:S01]  /*1e700*/  SHF.R.U32.HI R2, RZ, 0x3, R193 ;  /* 0x00000003ff027819 */ /* 0x000fe200000116c1 */
[----:B------:R-:W3:Y:S01]  /*1e710*/  S2UR UR10, SR_CTAID.X ;  /* 0x00000000000a79c3 */ /* 0x000ee20000002500 */
[C---:B------:R-:W-:Y:S01]  /*1e720*/  IADD3 R10, P2, PT, R191.reuse, UR12, RZ ;  /* 0x0000000cbf0a7c10 */ /* 0x040fe2000ff5e0ff */
[----:B------:R-:W4:Y:S01]  /*1e730*/  LDCU.64 UR4, c[0x0][0x410] ;  /* 0x00008200ff0477ac */ /* 0x000f220008000a00 */
[----:B------:R-:W5:Y:S01]  /*1e740*/  S2R R20, SR_TID.X ;  /* 0x0000000000147919 */ /* 0x000f620000002100 */
[C---:B------:R-:W-:Y:S01]  /*1e750*/  VIADD R8, R2.reuse, 0x30 ;  /* 0x0000003002087836 */ /* 0x040fe20000000000 */
[----:B------:R-:W-:Y:S01]  /*1e760*/  IADD3.X R11, PT, PT, RZ, UR7, RZ, P2, !PT ;  /* 0x00000007ff0b7c10 */ /* 0x000fe200097fe4ff */
[C---:B------:R-:W-:Y:S01]  /*1e770*/  VIADD R3, R2.reuse, 0x10 ;  /* 0x0000001002037836 */ /* 0x040fe20000000000 */
[----:B------:R-:W-:Y:S01]  /*1e780*/  UIMAD.WIDE.U32 UR8, UR19, 0x80, URZ ;  /* 0x00000080130878a5 */ /* 0x000fe2000f8e00ff */
[----:B------:R-:W-:Y:S01]  /*1e790*/  VIADD R0, R2, 0x20 ;  /* 0x0000002002007836 */ /* 0x000fe20000000000 */
[----:B------:R-:W-:Y:S01]  /*1e7a0*/  BSSY.RECONVERGENT B0, `(.L_x_1336) ;  /* 0x0000021000007945 */ /* 0x000fe20003800200 */
[----:B-1----:R-:W-:Y:S01]  /*1e7b0*/  ISETP.GE.AND P1, PT, R191, UR6, PT ;  /* 0x00000006bf007c0c */ /* 0x002fe2000bf26270 */
[----:B----4-:R-:W-:-:S03]  /*1e7c0*/  IMAD.U32 R12, RZ, RZ, UR4 ;  /* 0x00000004ff0c7e24 */ /* 0x010fc6000f8e00ff */
[----:B------:R-:W-:Y:S01]  /*1e7d0*/  ISETP.GE.OR P5, PT, R8, UR14, P1 ;  /* 0x0000000e08007c0c */ /* 0x000fe20008fa6670 */
[----:B------:R-:W-:Y:S01]  /*1e7e0*/  IMAD.U32 R14, RZ, RZ, UR5 ;  /* 0x00000005ff0e7e24 */ /* 0x000fe2000f8e00ff */
[----:B------:R-:W-:Y:S01]  /*1e7f0*/  ISETP.GE.OR P2, PT, R2, UR14, P1 ;  /* 0x0000000e02007c0c */ /* 0x000fe20008f46670 */
[----:B------:R-:W-:Y:S01]  /*1e800*/  IMAD.WIDE.U32 R12, R12, UR11, R10 ;  /* 0x0000000b0c0c7c25 */ /* 0x000fe2000f8e000a */
[----:B---3--:R-:W-:Y:S01]  /*1e810*/  UIMAD.WIDE.U32 UR16, UR10, 0x80, URZ ;  /* 0x000000800a1078a5 */ /* 0x008fe2000f8e00ff */
[----:B------:R-:W-:Y:S02]  /*1e820*/  ISETP.GE.OR P0, PT, R3, UR14, P1 ;  /* 0x0000000e03007c0c */ /* 0x000fe40008f06670 */
[----:B------:R-:W-:Y:S01]  /*1e830*/  VIADD R3, R2, 0x40 ;  /* 0x0000004002037836 */ /* 0x000fe20000000000 */
[----:B------:R-:W-:Y:S01]  /*1e840*/  ISETP.GE.OR P6, PT, R0, UR14, P1 ;  /* 0x0000000e00007c0c */ /* 0x000fe20008fc6670 */
[----:B------:R-:W-:Y:S02]  /*1e850*/  VIADD R0, R2, 0x50 ;  /* 0x0000005002007836 */ /* 0x000fe40000000000 */
[----:B------:R-:W-:Y:S01]  /*1e860*/  IMAD R15, R14, UR11, R13 ;  /* 0x0000000b0e0f7c24 */ /* 0x000fe2000f8e020d */
[----:B------:R-:W-:-:S02]  /*1e870*/  ISETP.GE.OR P4, PT, R3, UR14, P1 ;  /* 0x0000000e03007c0c */ /* 0x000fc40008f86670 */
[----:B-----5:R-:W-:Y:S02]  /*1e880*/  SHF.R.U32.HI R20, RZ, 0x3, R20 ;  /* 0x00000003ff147819 */ /* 0x020fe40000011614 */
        /* <DEDUP_REMOVED lines=18> */
.L_x_1337:
[----:B------:R-:W-:Y:S05]  /*1e9b0*/  BSYNC.RECONVERGENT B0 ;  /* 0x0000000000007941 */ /* 0x000fea0003800200 */
.L_x_1336:
        /* <DEDUP_REMOVED lines=18> */
.L_x_1339:
[----:B------:R-:W-:Y:S05]  /*1eae0*/  BSYNC.RECONVERGENT B0 ;  /* 0x0000000000007941 */ /* 0x000fea0003800200 */
.L_x_1338:
        /* <DEDUP_REMOVED lines=16> */
.L_x_1341:
[----:B------:R-:W-:Y:S05]  /*1ebf0*/  BSYNC.RECONVERGENT B0 ;  /* 0x0000000000007941 */ /* 0x000fea0003800200 */
.L_x_1340:
        /* <DEDUP_REMOVED lines=16> */
.L_x_1343:
[----:B------:R-:W-:Y:S05]  /*1ed00*/  BSYNC.RECONVERGENT B0 ;  /* 0x0000000000007941 */ /* 0x000fea0003800200 */
.L_x_1342:
        /* <DEDUP_REMOVED lines=16> */
.L_x_1345:
[----:B------:R-:W-:Y:S05]  /*1ee10*/  BSYNC.RECONVERGENT B0 ;  /* 0x0000000000007941 */ /* 0x000fea0003800200 */
.L_x_1344:
        /* <DEDUP_REMOVED lines=16> */
.L_x_1347:
[----:B------:R-:W-:Y:S05]  /*1ef20*/  BSYNC.RECONVERGENT B0 ;  /* 0x0000000000007941 */ /* 0x000fea0003800200 */
.L_x_1346:
        /* <DEDUP_REMOVED lines=16> */
.L_x_1349:
[----:B------:R-:W-:Y:S05]  /*1f030*/  BSYNC.RECONVERGENT B0 ;  /* 0x0000000000007941 */ /* 0x000fea0003800200 */
.L_x_1348:
        /* <DEDUP_REMOVED lines=15> */
.L_x_1350:
        /* <DEDUP_REMOVED lines=13> */
.L_x_1472:


//--------------------- .text._ZN5flash16flash_fwd_kernelI23Flash_fwd_kernel_traitsILi64ELi128ELi64ELi4ELb0ELb0EN7cutlass10bfloat16_tE19Flash_kernel_traitsILi64ELi128ELi64ELi4ES3_EELb0ELb1ELb0ELb1ELb0ELb0ELb1ELb0EEEvNS_16Flash_fwd_paramsE --------------------------
	.section	.text._ZN5flash16flash_fwd_kernelI23Flash_fwd_kernel_traitsILi64ELi128ELi64ELi4ELb0ELb0EN7cutlass10bfloat16_tE19Flash_kernel_traitsILi64ELi128ELi64ELi4ES3_EELb0ELb1ELb0ELb1ELb0ELb0ELb1ELb0EEEvNS_16Flash_fwd_paramsE,"ax",@progbits
	.align	128
        .global         _ZN5flash16flash_fwd_kernelI23Flash_fwd_kernel_traitsILi64ELi128ELi64ELi4ELb0ELb0EN7cutlass10bfloat16_tE19Flash_kernel_traitsILi64ELi128ELi64ELi4ES3_EELb0ELb1ELb0ELb1ELb0ELb0ELb1ELb0EEEvNS_16Flash_fwd_paramsE
        .type           _ZN5flash16flash_fwd_kernelI23Flash_fwd_kernel_traitsILi64ELi128ELi64ELi4ELb0ELb0EN7cutlass10bfloat16_tE19Flash_kernel_traitsILi64ELi128ELi64ELi4ES3_EELb0ELb1ELb0ELb1ELb0ELb0ELb1ELb0EEEvNS_16Flash_fwd_paramsE,@function
        .size           _ZN5flash16flash_fwd_kernelI23Flash_fwd_kernel_traitsILi64ELi128ELi64ELi4ELb0ELb0EN7cutlass10bfloat16_tE19Flash_kernel_traitsILi64ELi128ELi64ELi4ES3_EELb0ELb1ELb0ELb1ELb0ELb0ELb1ELb0EEEvNS_16Flash_fwd_paramsE,(.L_x_1473 - _ZN5flash16flash_fwd_kernelI23Flash_fwd_kernel_traitsILi64ELi128ELi64ELi4ELb0ELb0EN7cutlass10bfloat16_tE19Flash_kernel_traitsILi64ELi128ELi64ELi4ES3_EELb0ELb1ELb0ELb1ELb0ELb0ELb1ELb0EEEvNS_16Flash_fwd_paramsE)
        .other          _ZN5flash16flash_fwd_kernelI23Flash_fwd_kernel_traitsILi64ELi128ELi64ELi4ELb0ELb0EN7cutlass10bfloat16_tE19Flash_kernel_traitsILi64ELi128ELi64ELi4ES3_EELb0ELb1ELb0ELb1ELb0ELb0ELb1ELb0EEEvNS_16Flash_fwd_paramsE,@"STO_CUDA_ENTRY STV_DEFAULT"
_ZN5flash16flash_fwd_kernelI23Flash_fwd_kernel_traitsILi64ELi128ELi64ELi4ELb0ELb0EN7cutlass10bfloat16_tE19Flash_kernel_traitsILi64ELi128ELi64ELi4ES3_EELb0ELb1ELb0ELb1ELb0ELb0ELb1ELb0EEEvNS_16Flash_fwd_paramsE:
.text._ZN5flash16flash_fwd_kernelI23Flash_fwd_kernel_traitsILi64ELi128ELi64ELi4ELb0ELb0EN7cutlass10bfloat16_tE19Flash_kernel_traitsILi64ELi128ELi64ELi4ES3_EELb0ELb1ELb0ELb1ELb0ELb0ELb1ELb0EEEvNS_16Flash_fwd_paramsE:
        /* <DEDUP_REMOVED lines=8> */
[----:B-1----:R-:W-:-:S02]  /*0080*/  ISETP.NE.U32.AND P0, PT, R2, RZ, PT ;  /* 0x000000ff0200720c */ /* 0x002fc40003f05070 */
[----:B------:R-:W-:Y:S02]  /*0090*/  ISETP.NE.U32.AND P1, PT, R2, RZ, PT ;  /* 0x000000ff0200720c */ /* 0x000fe40003f25070 */
[C---:B------:R-:W-:Y:S02]  /*00a0*/  ISETP.NE.AND.EX P0, PT, R3.reuse, RZ, PT, P0 ;  /* 0x000000ff0300720c */ /* 0x040fe40003f05300 */
[----:B------:R-:W-:Y:S02]  /*00b0*/  ISETP.NE.AND.EX P1, PT, R3, RZ, PT, P1 ;  /* 0x000000ff0300720c */ /* 0x000fe40003f25310 */
[----:B---3--:R-:W-:Y:S01]  /*00c0*/  ISETP.NE.U32.AND P3, PT, RZ, UR4, PT ;  /* 0x00000004ff007c0c */ /* 0x008fe2000bf65070 */
[----:B--2---:R-:W-:-:S08]  /*00d0*/  IMAD.WIDE.U32 R4, R211, 0x4, R4 ;  /* 0x00000004d3047825 */ /* 0x004fd000078e0004 */
[----:B------:R-:W-:Y:S01]  /*00e0*/  VOTEU.ANY UP0, P0 ;  /* 0x0000000000ff7886 */ /* 0x000fe20000000100 */
[----:B------:R-:W-:Y:S01]  /*00f0*/  PLOP3.LUT P0, PT, PT, PT, UP0, 0x80, 0x8 ;  /* 0x000000000008781c */ /* 0x000fe20003f0f008 */
[----:B----4-:R-:W2:Y:S01]  /*0100*/  @P1 LDG.E R210, desc[UR20][R4.64] ;  /* 0x0000001404d21981 */ /* 0x010ea2000c1e1900 */
[----:B------:R-:W-:Y:S02]  /*0110*/  ISETP.NE.AND.EX P3, PT, RZ, UR5, PT, P3 ;  /* 0x00000005ff007c0c */ /* 0x000fe4000bf65330 */
[----:B------:R-:W-:Y:S01]  /*0120*/  ISETP.NE.U32.AND P4, PT, RZ, UR6, PT ;  /* 0x00000006ff007c0c */ /* 0x000fe2000bf85070 */
[----:B------:R-:W-:-:S03]  /*0130*/  IMAD.SHL.U32 R11, R211, 0x4, RZ ;  /* 0x00000004d30b7824 */ /* 0x000fc600078e00ff */
[----:B------:R-:W-:-:S05]  /*0140*/  ISETP.NE.AND.EX P4, PT, RZ, UR7, PT, P4 ;  /* 0x00000007ff007c0c */ /* 0x000fca000bf85340 */
[----:B------:R1:W2:Y:S01]  /*0150*/  @P0 LDG.E R3, desc[UR20][R4.64+0x4] ;  /* 0x0000041404030981 */ /* 0x0002a2000c1e1900 */
[----:B------:R-:W-:Y:S01]  /*0160*/  SHF.R.U32.HI R2, RZ, 0x1e, R211 ;  /* 0x0000001eff027819 */ /* 0x000fe200000116d3 */
[----:B------:R-:W-:Y:S01]  /*0170*/  IMAD.MOV.U32 R0, RZ, RZ, RZ ;  /* 0x000000ffff007224 */ /* 0x000fe200078e00ff */
[C---:B------:R-:W-:Y:S01]  /*0180*/  @P3 IADD3 R8, P1, PT, R11.reuse, UR4, RZ ;  /* 0x000000040b083c10 */ /* 0x040fe2000ff3e0ff */
[----:B------:R-:W3:Y:S03]  /*0190*/  LDCU.U8 UR4, c[0x0][0x532] ;  /* 0x0000a640ff0477ac */ /* 0x000ee60008000000 */
[----:B------:R-:W-:Y:S02]  /*01a0*/  @P3 IADD3.X R9, PT, PT, R2, UR5, RZ, P1, !PT ;  /* 0x0000000502093c10 */ /* 0x000fe40008ffe4ff */
[----:B------:R-:W-:-:S04]  /*01b0*/  @P4 IADD3 R12, P2, PT, R11, UR6, RZ ;  /* 0x000000060b0c4c10 */ /* 0x000fc8000ff5e0ff */
[----:B------:R-:W-:Y:S01]  /*01c0*/  @P4 IADD3.X R13, PT, PT, R2, UR7, RZ, P2, !PT ;  /* 0x00000007020d4c10 */ /* 0x000fe200097fe4ff */
[----:B------:R-:W-:Y:S01]  /*01d0*/  IMAD.MOV.U32 R7, RZ, RZ, -0x1 ;  /* 0xffffffffff077424 */ /* 0x000fe200078e00ff */
[----:B------:R4:W5:Y:S04]  /*01e0*/  @P3 LDG.E R9, desc[UR20][R8.64] ;  /* 0x0000001408093981 */ /* 0x000968000c1e1900 */
[----:B------:R4:W5:Y:S01]  /*01f0*/  @P4 LDG.E R0, desc[UR20][R12.64] ;  /* 0x000000140c004981 */ /* 0x000962000c1e1900 */
[----:B-1----:R-:W1:Y:S01]  /*0200*/  LDC.64 R4, c[0x0][0x468] ;  /* 0x00011a00ff047b82 */ /* 0x002e620000000a00 */
[----:B---3--:R-:W-:Y:S02]  /*0210*/  ISETP.NE.AND P2, PT, RZ, UR4, PT ;  /* 0x00000004ff007c0c */ /* 0x008fe4000bf45270 */
        /* <DEDUP_REMOVED lines=8> */
[----:B------:R-:W3:Y:S02]  /*02a0*/  @!UP0 LDCU UR5, c[0x0][0x434] ;  /* 0x00008680ff0587ac */ /* 0x000ee40008000800 */
[----:B------:R-:W2:Y:S10]  /*02b0*/  @!P3 LDC R4, c[0x0][0x43c] ;  /* 0x00010f00ff04bb82 */ /* 0x000eb40000000800 */
[----:B------:R-:W2:Y:S01]  /*02c0*/  @!P1 LDC R5, c[0x0][0x438] ;  /* 0x00010e00ff059b82 */ /* 0x000ea20000000800 */
[----:B-1----:R-:W-:Y:S01]  /*02d0*/  USHF.L.U32 UR7, UR19, 0x7, URZ ;  /* 0x0000000713077899 */ /* 0x002fe200080006ff */
[----:B--2---:R-:W-:-:S05]  /*02e0*/  @P0 IMAD.IADD R2, R3, 0x1, -R210 ;  /* 0x0000000103020824 */ /* 0x004fca00078e0ad2 */
[----:B------:R-:W-:Y:S02]  /*02f0*/  @P0 R2UR UR4, R2 ;  /* 0x00000000020402ca */ /* 0x000fe400000e0000 */
[----:B------:R-:W1:Y:S11]  /*0300*/  @!P3 LDC.64 R2, c[0x0][0x488] ;  /* 0x00012200ff02bb82 */ /* 0x000e760000000a00 */
[----:B---3--:R-:W-:-:S02]  /*0310*/  @UP0 UMOV UR5, UR4 ;  /* 0x0000000400050c82 */ /* 0x008fc40008000000 */
[----:B------:R-:W-:-:S06]  /*0320*/  UISETP.GT.AND UP0, UPT, UR5, UR7, UPT ;  /* 0x000000070500728c */ /* 0x000fcc000bf04270 */
[----:B------:R-:W-:Y:S01]  /*0330*/  PLOP3.LUT P0, PT, PT, PT, UP0, 0x80, 0x8 ;  /* 0x000000000008781c */ /* 0x000fe20003f0f008 */
[----:B----4-:R-:W-:-:S12]  /*0340*/  @!P1 BRA `(.L_x_1351) ;  /* 0x00000000000c9947 */ /* 0x010fd80003800000 */
[----:B------:R-:W2:Y:S02]  /*0350*/  @P2 LDG.E R6, desc[UR20][R10.64+0x4] ;  /* 0x000004140a062981 */ /* 0x000ea4000c1e1900 */
[----:B--2--5:R-:W-:-:S06]  /*0360*/  @P2 IADD3 R5, PT, PT, R6, -R7, RZ ;  /* 0x8000000706052210 */ /* 0x024fcc0007ffe0ff */
[----:B------:R2:W5:Y:S02]  /*0370*/  @!P2 LDG.E R5, desc[UR20][R10.64] ;  /* 0x000000140a05a981 */ /* 0x000564000c1e1900 */
.L_x_1351:
[----:B------:R-:W-:Y:S05]  /*0380*/  @!P0 EXIT ;  /* 0x000000000000894d */ /* 0x000fea0003800000 */
[----:B------:R-:W3:Y:S01]  /*0390*/  LDC R127, c[0x0][0x508] ;  /* 0x00014200ff7f7b82 */ /* 0x000ee20000000800 */
[----:B-1----:R-:W-:Y:S01]  /*03a0*/  @!P3 ISETP.NE.U32.AND P0, PT, R2, RZ, PT ;  /* 0x000000ff0200b20c */ /* 0x002fe20003f05070 */
[----:B-----5:R-:W-:Y:S01]  /*03b0*/  @P3 IMAD.IADD R128, R9, 0x1, -R0 ;  /* 0x0000000109803824 */ /* 0x020fe200078e0a00 */
[----:B------:R-:W-:Y:S01]  /*03c0*/  UIADD3 UR4, UPT, UPT, UR19, 0x1, URZ ;  /* 0x0000000113047890 */ /* 0x000fe2000fffe0ff */
[----:B------:R-:W1:Y:S01]  /*03d0*/  S2R R6, SR_CTAID.Z ;  /* 0x0000000000067919 */ /* 0x000e620000002700 */
[----:B------:R-:W-:Y:S02]  /*03e0*/  @!P3 ISETP.NE.AND.EX P0, PT, R3, RZ, PT, P0 ;  /* 0x000000ff0300b20c */ /* 0x000fe40003f05300 */
[----:B------:R-:W-:Y:S01]  /*03f0*/  ULEA UR4, UR4, -UR5, 0x7 ;  /* 0x8000000504047291 */ /* 0x000fe2000f8e38ff */
[----:B------:R-:W4:Y:S01]  /*0400*/  S2R R216, SR_TID.X ;  /* 0x0000000000d87919 */ /* 0x000f220000002100 */
        /* <DEDUP_REMOVED lines=11> */
[----:B------:R-:W-:-:S13]  /*04c0*/  R2UR UR18, R2 ;  /* 0x00000000021272ca */ /* 0x000fda00000e0000 */
[----:B------:R-:W-:-:S09]  /*04d0*/  UISETP.GT.AND UP0, UPT, UR18, URZ, UPT ;  /* 0x000000ff1200728c */ /* 0x000fd2000bf04270 */
[----:B-1--4-:R-:W-:Y:S05]  /*04e0*/  BRA.U UP0, `(.L_x_1352) ;  /* 0x00000011008c7547 */ /* 0x012fea000b800000 */
[----:B------:R-:W1:Y:S01]  /*04f0*/  LDC.U8 R0, c[0x0][0x549] ;  /* 0x00015240ff007b82 */ /* 0x000e620000000000 */
[----:B------:R-:W-:-:S07]  /*0500*/  ISETP.NE.AND P1, PT, R210, -0x1, PT ;  /* 0xffffffffd200780c */ /* 0x000fce0003f25270 */
[----:B--2---:R-:W2:Y:S08]  /*0510*/  LDC.U8 R11, c[0x0][0x548] ;  /* 0x00015200ff0b7b82 */ /* 0x004eb00000000000 */
[----:B------:R-:W3:Y:S01]  /*0520*/  @!P1 LDC.64 R8, c[0x0][0x400] ;  /* 0x00010000ff089b82 */ /* 0x000ee20000000a00 */
[----:B-1----:R-:W-:-:S07]  /*0530*/  ISETP.NE.AND P0, PT, R0, RZ, PT ;  /* 0x000000ff0000720c */ /* 0x002fce0003f05270 */
[----:B------:R-:W1:Y:S01]  /*0540*/  LDC R10, c[0x0][0x434] ;  /* 0x00010d00ff0a7b82 */ /* 0x000e620000000800 */
[----:B--2---:R-:W-:-:S07]  /*0550*/  ISETP.NE.AND P3, PT, R11, RZ, !P0 ;  /* 0x000000ff0b00720c */ /* 0x004fce0004765270 */
[----:B------:R-:W2:Y:S01]  /*0560*/  @P1 LDC.64 R4, c[0x0][0x408] ;  /* 0x00010200ff041b82 */ /* 0x000ea20000000a00 */
[----:B---3--:R-:W-:-:S07]  /*0570*/  @!P1 IMAD.WIDE.U32 R14, R211, R8, RZ ;  /* 0x00000008d30e9225 */ /* 0x008fce00078e00ff */
[----:B------:R-:W3:Y:S08]  /*0580*/  @P0 LDC.64 R2, c[0x0][0x430] ;  /* 0x00010c00ff020b82 */ /* 0x000ef00000000a00 */
[----:B------:R-:W4:Y:S01]  /*0590*/  @P0 LDC R0, c[0x0][0x430] ;  /* 0x00010c00ff000b82 */ /* 0x000f220000000800 */
[----:B---3--:R-:W-:Y:S01]  /*05a0*/  @P0 IMAD R13, R2, R3, RZ ;  /* 0x00000003020d0224 */ /* 0x008fe200078e02ff */
[----:B------:R-:W-:Y:S01]  /*05b0*/  @P0 MOV R3, 0x1 ;  /* 0x0000000100030802 */ /* 0x000fe20000000f00 */
[----:B-12---:R-:W-:Y:S06]  /*05c0*/  @P0 BRA `(.L_x_1353) ;  /* 0x0000000000280947 */ /* 0x006fec0003800000 */
[----:B------:R-:W-:Y:S02]  /*05d0*/  ISETP.NE.AND P0, PT, R11, RZ, PT ;  /* 0x000000ff0b00720c */ /* 0x000fe40003f05270 */
[----:B------:R-:W1:Y:S11]  /*05e0*/  LDC R11, c[0x0][0x3e0] ;  /* 0x0000f800ff0b7b82 */ /* 0x000e760000000800 */
[----:B------:R-:W2:Y:S01]  /*05f0*/  @P0 LDC R13, c[0x0][0x454] ;  /* 0x00011500ff0d0b82 */ /* 0x000ea20000000800 */
[----:B----4-:R-:W-:-:S02]  /*0600*/  @P0 MOV R0, 0x1 ;  /* 0x0000000100000802 */ /* 0x010fc40000000f00 */
[----:B------:R-:W-:-:S05]  /*0610*/  @!P0 MOV R0, 0x1 ;  /* 0x0000000100008802 */ /* 0x000fca0000000f00 */
[----:B------:R-:W1:Y:S08]  /*0620*/  @P0 LDC R8, c[0x0][0x454] ;  /* 0x00011500ff080b82 */ /* 0x000e700000000800 */
[----:B------:R-:W3:Y:S08]  /*0630*/  @!P0 LDC R2, c[0x0][0x434] ;  /* 0x00010d00ff028b82 */ /* 0x000ef00000000800 */
[----:B------:R-:W4:Y:S01]  /*0640*/  @!P0 LDC R13, c[0x0][0x434] ;  /* 0x00010d00ff0d8b82 */ /* 0x000f220000000800 */
[----:B-1----:R-:W-:-:S02]  /*0650*/  @P0 IMAD R3, R8, R11, RZ ;  /* 0x0000000b08030224 */ /* 0x002fc400078e02ff */
[----:B--23--:R-:W-:-:S07]  /*0660*/  @!P0 IMAD R3, R2, R11, RZ ;  /* 0x0000000b02038224 */ /* 0x00cfce00078e02ff */
.L_x_1353:
[----:B------:R-:W1:Y:S01]  /*0670*/  LDCU UR6, c[0x0][0x440] ;  /* 0x00008800ff0677ac */ /* 0x000e620008000800 */
[----:B------:R-:W-:Y:S01]  /*0680*/  @!P1 IMAD R7, R211, R9, R15 ;  /* 0x00000009d3079224 */ /* 0x000fe200078e020f */
[C---:B------:R-:W-:Y:S01]  /*0690*/  ISETP.NE.AND P0, PT, R210.reuse, -0x1, PT ;  /* 0xffffffffd200780c */ /* 0x040fe20003f05270 */
[----:B------:R-:W-:Y:S01]  /*06a0*/  @P1 IMAD.WIDE.U32 R8, R210, R4, RZ ;  /* 0x00000004d2081225 */ /* 0x000fe200078e00ff */
[----:B------:R-:W-:Y:S01]  /*06b0*/  UIADD3 UR8, UPT, UPT, -UR7, UR5, URZ ;  /* 0x0000000507087290 */ /* 0x000fe2000fffe1ff */
[----:B------:R-:W-:Y:S01]  /*06c0*/  BSSY.RECONVERGENT B0, `(.L_x_1354) ;  /* 0x000002a000007945 */ /* 0x000fe20003800200 */
[----:B------:R-:W2:Y:S01]  /*06d0*/  LDCU.64 UR4, c[0x0][0x410] ;  /* 0x00008200ff0477ac */ /* 0x000ea20008000a00 */
[----:B----4-:R-:W-:Y:S02]  /*06e0*/  IMAD R2, R6, R13, RZ ;  /* 0x0000000d06027224 */ /* 0x010fe400078e02ff */
[----:B------:R-:W-:Y:S01]  /*06f0*/  IMAD.SHL.U32 R4, R216, 0x8, RZ ;  /* 0x00000008d8047824 */ /* 0x000fe200078e00ff */
[----:B------:R-:W-:Y:S01]  /*0700*/  UIMAD.WIDE.U32 UR10, UR19, 0x80, URZ ;  /* 0x00000080130a78a5 */ /* 0x000fe2000f8e00ff */
[----:B------:R-:W-:-:S02]  /*0710*/  @P1 IMAD.MOV.U32 R14, RZ, RZ, R8 ;  /* 0x000000ffff0e1224 */ /* 0x000fc400078e0008 */
[C---:B------:R-:W-:Y:S01]  /*0720*/  @!P3 IMAD R2, R211.reuse, R3, R2 ;  /* 0x00000003d302b224 */ /* 0x040fe200078e0202 */
[----:B------:R-:W-:Y:S01]  /*0730*/  LOP3.LUT R3, R4, 0x38, RZ, 0xc0, !PT ;  /* 0x0000003804037812 */ /* 0x000fe200078ec0ff */
[----:B------:R-:W-:Y:S02]  /*0740*/  IMAD R211, R211, R10, RZ ;  /* 0x0000000ad3d37224 */ /* 0x000fe400078e02ff */
[----:B------:R-:W-:Y:S01]  /*0750*/  @P1 IMAD R7, R210, R5, R9 ;  /* 0x00000005d2071224 */ /* 0x000fe200078e0209 */
[C---:B------:R-:W-:Y:S01]  /*0760*/  IADD3 R10, P4, PT, R3.reuse, R14, RZ ;  /* 0x0000000e030a7210 */ /* 0x040fe20007f9e0ff */
[----:B------:R-:W-:Y:S01]  /*0770*/  IMAD R12, R0, UR7, RZ ;  /* 0x00000007000c7c24 */ /* 0x000fe2000f8e02ff */
[----:B------:R-:W-:Y:S02]  /*0780*/  SHF.R.U32.HI R5, RZ, 0x3, R216 ;  /* 0x00000003ff057819 */ /* 0x000fe400000116d8 */
[----:B-1----:R-:W-:Y:S01]  /*0790*/  ISETP.GE.AND P2, PT, R3, UR6, PT ;  /* 0x0000000603007c0c */ /* 0x002fe2000bf46270 */
[----:B------:R-:W-:Y:S01]  /*07a0*/  IMAD.X R11, RZ, RZ, R7, P4 ;  /* 0x000000ffff0b7224 */ /* 0x000fe200020e0607 */
[----:B------:R-:W-:Y:S01]  /*07b0*/  SEL R211, R211, R210, !P0 ;  /* 0x000000d2d3d37207 */ /* 0x000fe20004000000 */
[C---:B------:R-:W-:Y:S01]  /*07c0*/  VIADD R9, R5.reuse, 0x20 ;  /* 0x0000002005097836 */ /* 0x040fe20000000000 */
[----:B------:R-:W-:Y:S01]  /*07d0*/  ISETP.GE.OR P4, PT, R5, UR8, P2 ;  /* 0x0000000805007c0c */ /* 0x000fe20009786670 */
[----:B--2---:R-:W-:Y:S01]  /*07e0*/  IMAD.WIDE.U32 R10, R6, UR4, R10 ;  /* 0x00000004060a7c25 */ /* 0x004fe2000f8e000a */
[----:B------:R-:W-:-:S02]  /*07f0*/  ISETP.NE.AND P1, PT, R3, RZ, PT ;  /* 0x000000ff0300720c */ /* 0x000fc40003f25270 */
[----:B------:R-:W-:Y:S01]  /*0800*/  SHF.R.S32.HI R4, RZ, 0x1f, R211 ;  /* 0x0000001fff047819 */ /* 0x000fe200000114d3 */
[----:B------:R-:W-:Y:S01]  /*0810*/  VIADD R3, R5, 0x10 ;  /* 0x0000001005037836 */ /* 0x000fe20000000000 */
[----:B------:R-:W-:Y:S01]  /*0820*/  SEL R7, R211, RZ, P3 ;  /* 0x000000ffd3077207 */ /* 0x000fe20001800000 */
[----:B------:R-:W-:Y:S01]  /*0830*/  IMAD R27, R6, UR5, R11 ;  /* 0x00000005061b7c24 */ /* 0x000fe2000f8e020b */
[----:B------:R-:W-:Y:S02]  /*0840*/  SEL R4, R4, RZ, P3 ;  /* 0x000000ff04047207 */ /* 0x000fe40001800000 */
[----:B------:R-:W-:Y:S02]  /*0850*/  ISETP.GE.OR P5, PT, R5, UR8, P1 ;  /* 0x0000000805007c0c */ /* 0x000fe40008fa6670 */
[----:B------:R-:W-:Y:S02]  /*0860*/  ISETP.GE.OR P0, PT, R3, UR8, P1 ;  /* 0x0000000803007c0c */ /* 0x000fe40008f06670 */
[----:B------:R-:W-:-:S02]  /*0870*/  ISETP.GE.OR P6, PT, R9, UR8, P1 ;  /* 0x0000000809007c0c */ /* 0x000fc40008fc6670 */
[----:B------:R-:W-:Y:S02]  /*0880*/  ISETP.GE.OR P3, PT, R3, UR8, P2 ;  /* 0x0000000803007c0c */ /* 0x000fe40009766670 */
        /* <DEDUP_REMOVED lines=13> */
.L_x_1355:
[----:B------:R-:W-:Y:S05]  /*0960*/  BSYNC.RECONVERGENT B0 ;  /* 0x0000000000007941 */ /* 0x000fea0003800200 */
.L_x_1354:
        /* <DEDUP_REMOVED lines=17> */
.L_x_1357:
[----:B------:R-:W-:Y:S05]  /*0a80*/  BSYNC.RECONVERGENT B0 ;  /* 0x0000000000007941 */ /* 0x000fea0003800200 */
.L_x_1356:
[----:B------:R-:W-:Y:S01]  /*0a90*/  BSSY.RECONVERGENT B0, `(.L_x_1358) ;  /* 0x0000011000007945 */ /* 0x000fe20003800200 */
[----:B------:R-:W-:Y:S02]  /*0aa0*/  ISETP.GE.OR P3, PT, R23, UR8, P2 ;  /* 0x0000000817007c0c */ /* 0x000fe40009766670 */
        /* <DEDUP_REMOVED lines=15> */
.L_x_1359:
[----:B------:R-:W-:Y:S05]  /*0ba0*/  BSYNC.RECONVERGENT B0 ;  /* 0x0000000000007941 */ /* 0x000fea0003800200 */
.L_x_1358:
[----:B------:R-:W-:Y:S01]  /*0bb0*/  BSSY.RECONVERGENT B0, `(.L_x_1360) ;  /* 0x0000011000007945 */ /* 0x000fe20003800200 */
[----:B------:R-:W-:Y:S02]  /*0bc0*/  ISETP.GE.OR P4, PT, R21, UR8, P2 ;  /* 0x0000000815007c0c */ /* 0x000fe40009786670 */
        /* <DEDUP_REMOVED lines=15> */
.L_x_1361:
[----:B------:R-:W-:Y:S05]  /*0cc0*/  BSYNC.RECONVERGENT B0 ;  /* 0x0000000000007941 */ /* 0x000fea0003800200 */
.L_x_1360:
[----:B------:R-:W-:Y:S01]  /*0cd0*/  BSSY.RECONVERGENT B0, `(.L_x_1362) ;  /* 0x0000012000007945 */ /* 0x000fe20003800200 */
[----:B------:R-:W-:Y:S01]  /*0ce0*/  ISETP.GE.OR P3, PT, R19, UR8, P2 ;  /* 0x0000000813007c0c */ /* 0x000fe20009766670 */
        /* <DEDUP_REMOVED lines=16> */
.L_x_1363:
[----:B------:R-:W-:Y:S05]  /*0df0*/  BSYNC.RECONVERGENT B0 ;  /* 0x0000000000007941 */ /* 0x000fea0003800200 */
.L_x_1362:
        /* <DEDUP_REMOVED lines=17> */
.L_x_1365:
[----:B------:R-:W-:Y:S05]  /*0f10*/  BSYNC.RECONVERGENT B0 ;  /* 0x0000000000007941 */ /* 0x000fea0003800200 */
.L_x_1364:
        /* <DEDUP_REMOVED lines=15> */
.L_x_1367:
[----:B------:R-:W-:Y:S05]  /*1010*/  BSYNC.RECONVERGENT B0 ;  /* 0x0000000000007941 */ /* 0x000fea0003800200 */
.L_x_1366:
[----:B------:R-:W-:Y:S01]  /*1020*/  BSSY.RECONVERGENT B0, `(.L_x_1368) ;  /* 0x0000012000007945 */ /* 0x000fe20003800200 */
[----:B------:R-:W-:Y:S02]  /*1030*/  IADD3 R7, P4, P3, R12, R7, R2 ;  /* 0x000000070c077210 */ /* 0x000fe40007b9e002 */
        /* <DEDUP_REMOVED lines=16> */
.L_x_1369:
[----:B------:R-:W-:Y:S05]  /*1140*/  BSYNC.RECONVERGENT B0 ;  /* 0x0000000000007941 */ /* 0x000fea0003800200 */
.L_x_1368:
[----:B------:R-:W-:Y:S01]  /*1150*/  BSSY.RECONVERGENT B0, `(.L_x_1370) ;  /* 0x000000b000007945 */ /* 0x000fe20003800200 */
[----:B------:R-:W-:-:S03]  /*1160*/  IADD3.X R2, PT, PT, R13, R4, R2, P4, P3 ;  /* 0x000000040d027210 */ /* 0x000fc600027e6402 */
[----:B------:R-:W-:Y:S05]  /*1170*/  @P5 BRA `(.L_x_1371) ;  /* 0x0000000000205947 */ /* 0x000fea0003800000 */
        /* <DEDUP_REMOVED lines=8> */
.L_x_1371:
[----:B------:R-:W-:Y:S05]  /*1200*/  BSYNC.RECONVERGENT B0 ;  /* 0x0000000000007941 */ /* 0x000fea0003800200 */
.L_x_1370:
[----:B------:R-:W-:Y:S01]  /*1210*/  BSSY.RECONVERGENT B0, `(.L_x_1372) ;  /* 0x000000f000007945 */ /* 0x000fe20003800200 */
[----:B------:R-:W-:Y:S02]  /*1220*/  ISETP.GE.OR P5, PT, R23, UR8, P1 ;  /* 0x0000000817007c0c */ /* 0x000fe40008fa6670 */
[----:B------:R-:W-:Y:S02]  /*1230*/  ISETP.GE.OR P4, PT, R21, UR8, P1 ;  /* 0x0000000815007c0c */ /* 0x000fe40008f86670 */
[----:B------:R-:W-:Y:S02]  /*1240*/  ISETP.GE.OR P3, PT, R19, UR8, P1 ;  /* 0x0000000813007c0c */ /* 0x000fe40008f66670 */
[----:B------:R-:W-:Y:S02]  /*1250*/  ISETP.GE.OR P2, PT, R17, UR8, P1 ;  /* 0x0000000811007c0c */ /* 0x000fe40008f46670 */
[----:B------:R-:W-:Y:S01]  /*1260*/  ISETP.GE.OR P1, PT, R15, UR8, P1 ;  /* 0x000000080f007c0c */ /* 0x000fe20008f26670 */
        /* <DEDUP_REMOVED lines=9> */
.L_x_1373:
[----:B------:R-:W-:Y:S05]  /*1300*/  BSYNC.RECONVERGENT B0 ;  /* 0x0000000000007941 */ /* 0x000fea0003800200 */
.L_x_1372:
        /* <DEDUP_REMOVED lines=10> */
.L_x_1375:
[----:B------:R-:W-:Y:S05]  /*13b0*/  BSYNC.RECONVERGENT B0 ;  /* 0x0000000000007941 */ /* 0x000fea0003800200 */
.L_x_1374:
        /* <DEDUP_REMOVED lines=10> */
.L_x_1377:
[----:B------:R-:W-:Y:S05]  /*1460*/  BSYNC.RECONVERGENT B0 ;  /* 0x0000000000007941 */ /* 0x000fea0003800200 */
.L_x_1376:
        /* <DEDUP_REMOVED lines=10> */
.L_x_1379:
[----:B------:R-:W-:Y:S05]  /*1510*/  BSYNC.RECONVERGENT B0 ;  /* 0x0000000000007941 */ /* 0x000fea0003800200 */
.L_x_1378:
        /* <DEDUP_REMOVED lines=10> */
.L_x_1381:
[----:B------:R-:W-:Y:S05]  /*15c0*/  BSYNC.RECONVERGENT B0 ;  /* 0x0000000000007941 */ /* 0x000fea0003800200 */
.L_x_1380:
        /* <DEDUP_REMOVED lines=10> */
.L_x_1383:
[----:B------:R-:W-:Y:S05]  /*1670*/  BSYNC.RECONVERGENT B0 ;  /* 0x0000000000007941 */ /* 0x000fea0003800200 */
.L_x_1382:
        /* <DEDUP_REMOVED lines=10> */
.L_x_1352:
        /* <DEDUP_REMOVED lines=22> */
.L_x_1384:
[----:B------:R-:W1:Y:S01]  /*1880*/  LDC.64 R140, c[0x0][0x3b8] ;  /* 0x0000ee00ff8c7b82 */ /* 0x000e620000000a00 */
[----:B------:R-:W-:-:S05]  /*1890*/  IADD3 R8, PT, PT, R0, R7, RZ ;  /* 0x0000000700087210 */ /* 0x000fca0007ffe0ff */
[C---:B-1----:R-:W-:Y:S02]  /*18a0*/  IMAD R5, R8.reuse, R141, RZ ;  /* 0x0000008d08057224 */ /* 0x042fe400078e02ff */
[----:B------:R-:W-:-:S05]  /*18b0*/  IMAD.WIDE.U32 R8, R8, R140, RZ ;  /* 0x0000008c08087225 */ /* 0x000fca00078e00ff */
[----:B------:R-:W-:-:S07]  /*18c0*/  IADD3 R5, PT, PT, R9, R5, RZ ;  /* 0x0000000509057210 */ /* 0x000fce0007ffe0ff */
.L_x_1385:
[----:B------:R-:W2:Y:S02]  /*18d0*/  LDC R3, c[0x0][0x3e8] ;  /* 0x0000fa00ff037b82 */ /* 0x000ea40000000800 */
[----:B--2---:R-:W-:-:S04]  /*18e0*/  IABS R10, R3 ;  /* 0x00000003000a7213 */ /* 0x004fc80000000000 */
        /* <DEDUP_REMOVED lines=36> */
.L_x_1386:
[----:B------:R-:W1:Y:S01]  /*1b30*/  LDC.64 R138, c[0x0][0x3c0] ;  /* 0x0000f000ff8a7b82 */ /* 0x000e620000000a00 */
[----:B------:R-:W-:-:S05]  /*1b40*/  IADD3 R0, PT, PT, R0, R7, RZ ;  /* 0x0000000700007210 */ /* 0x000fca0007ffe0ff */
[C---:B-1----:R-:W-:Y:S02]  /*1b50*/  IMAD R3, R0.reuse, R139, RZ ;  /* 0x0000008b00037224 */ /* 0x042fe400078e02ff */
[----:B------:R-:W-:-:S05]  /*1b60*/  IMAD.WIDE.U32 R10, R0, R138, RZ ;  /* 0x0000008a000a7225 */ /* 0x000fca00078e00ff */
[----:B------:R-:W-:-:S07]  /*1b70*/  IADD3 R0, PT, PT, R11, R3, RZ ;  /* 0x000000030b007210 */ /* 0x000fce0007ffe0ff */
.L_x_1387:
[C---:B------:R-:W-:Y:S01]  /*1b80*/  IMAD.SHL.U32 R212, R216.reuse, 0x8, RZ ;  /* 0x00000008d8d47824 */ /* 0x040fe200078e00ff */
[----:B------:R-:W1:Y:S01]  /*1b90*/  LDCU.128 UR8, c[0x0][0x3d0] ;  /* 0x00007a00ff0877ac */ /* 0x000e620008000c00 */
[----:B------:R-:W-:Y:S01]  /*1ba0*/  IMAD.SHL.U32 R192, R216, 0x40, RZ ;  /* 0x00000040d8c07824 */ /* 0x000fe200078e00ff */
[----:B------:R-:W-:Y:S01]  /*1bb0*/  SHF.R.U32.HI R205, RZ, 0x3, R216 ;  /* 0x00000003ffcd7819 */ /* 0x000fe200000116d8 */
[----:B------:R-:W2:Y:S01]  /*1bc0*/  S2UR UR6, SR_CgaCtaId ;  /* 0x00000000000679c3 */ /* 0x000ea20000008800 */
[----:B------:R-:W-:Y:S01]  /*1bd0*/  LOP3.LUT R204, R212, 0x38, RZ, 0xc0, !PT ;  /* 0x00000038d4cc7812 */ /* 0x000fe200078ec0ff */
[----:B------:R-:W3:Y:S01]  /*1be0*/  LDCU.64 UR14, c[0x0][0x390] ;  /* 0x00007200ff0e77ac */ /* 0x000ee20008000a00 */
[----:B------:R-:W-:Y:S01]  /*1bf0*/  LOP3.LUT R13, R192, 0x1c0, RZ, 0xc0, !PT ;  /* 0x000001c0c00d7812 */ /* 0x000fe200078ec0ff */
[----:B------:R-:W-:Y:S01]  /*1c00*/  BSSY.RECONVERGENT B0, `(.L_x_1388) ;  /* 0x000003e000007945 */ /* 0x000fe20003800200 */
[C---:B------:R-:W-:Y:S01]  /*1c10*/  IADD3 R8, P1, PT, R204.reuse, R8, RZ ;  /* 0x00000008cc087210 */ /* 0x040fe20007f3e0ff */
[----:B------:R-:W4:Y:S01]  /*1c20*/  LDCU.64 UR16, c[0x0][0x388] ;  /* 0x00007100ff1077ac */ /* 0x000f220008000a00 */
[----:B------:R-:W-:-:S02]  /*1c30*/  IADD3 R10, P0, PT, R204, R10, RZ ;  /* 0x0000000acc0a7210 */ /* 0x000fc40007f1e0ff */
[----:B------:R-:W-:Y:S01]  /*1c40*/  SHF.R.S32.HI R3, RZ, 0x1f, R4 ;  /* 0x0000001fff037819 */ /* 0x000fe20000011404 */
[----:B------:R-:W-:Y:S01]  /*1c50*/  IMAD.X R9, RZ, RZ, R5, P1 ;  /* 0x000000ffff097224 */ /* 0x000fe200008e0605 */
[----:B------:R-:W-:Y:S01]  /*1c60*/  LOP3.LUT R5, R212, 0x1f8, RZ, 0xc0, !PT ;  /* 0x000001f8d4057812 */ /* 0x000fe200078ec0ff */
[----:B------:R-:W-:Y:S01]  /*1c70*/  IMAD.X R11, RZ, RZ, R0, P0 ;  /* 0x000000ffff0b7224 */ /* 0x000fe200000e0600 */
[----:B------:R-:W-:Y:S01]  /*1c80*/  LOP3.LUT R0, R13, 0x38, R212, 0xf8, !PT ;  /* 0x000000380d007812 */ /* 0x000fe200078ef8d4 */
[----:B------:R-:W-:Y:S01]  /*1c90*/  IMAD.WIDE.U32 R8, R205, R140, R8 ;  /* 0x0000008ccd087225 */ /* 0x000fe200078e0008 */
[----:B------:R-:W-:Y:S01]  /*1ca0*/  LOP3.LUT R5, R5, 0x38, R216, 0x78, !PT ;  /* 0x0000003805057812 */ /* 0x000fe200078e78d8 */
[----:B------:R-:W5:Y:S01]  /*1cb0*/  LDCU.64 UR12, c[0x0][0x3c8] ;  /* 0x00007900ff0c77ac */ /* 0x000f620008000a00 */
[----:B------:R-:W-:Y:S01]  /*1cc0*/  IADD3 R14, P0, PT, R204, R14, RZ ;  /* 0x0000000ecc0e7210 */ /* 0x000fe20007f1e0ff */
[----:B------:R-:W-:Y:S01]  /*1cd0*/  IMAD.WIDE.U32 R10, R205, R138, R10 ;  /* 0x0000008acd0a7225 */ /* 0x000fe200078e000a */
[----:B------:R-:W-:Y:S01]  /*1ce0*/  LOP3.LUT R212, R5, 0x1e00, R212, 0xf8, !PT ;  /* 0x00001e0005d47812 */ /* 0x000fe200078ef8d4 */
[----:B------:R-:W-:Y:S01]  /*1cf0*/  UMOV UR4, 0x400 ;  /* 0x0000040000047882 */ /* 0x000fe20000000000 */
[----:B------:R-:W-:Y:S01]  /*1d00*/  LOP3.LUT R121, R192, 0x200, RZ, 0xc0, !PT ;  /* 0x00000200c0797812 */ /* 0x000fe200078ec0ff */
[----:B-1----:R-:W-:-:S02]  /*1d10*/  IMAD R5, R3, UR8, RZ ;  /* 0x0000000803057c24 */ /* 0x002fc4000f8e02ff */
[----:B------:R-:W-:Y:S01]  /*1d20*/  IMAD R9, R205, R141, R9 ;  /* 0x0000008dcd097224 */ /* 0x000fe200078e0209 */
[----:B--2---:R-:W-:Y:S01]  /*1d30*/  ULEA UR6, UR6, UR4, 0x18 ;  /* 0x0000000406067291 */ /* 0x004fe2000f8ec0ff */
[----:B------:R-:W-:Y:S02]  /*1d40*/  IMAD R3, R3, UR10, RZ ;  /* 0x0000000a03037c24 */ /* 0x000fe4000f8e02ff */
[----:B------:R-:W-:Y:S02]  /*1d50*/  IMAD R11, R205, R139, R11 ;  /* 0x0000008bcd0b7224 */ /* 0x000fe400078e020b */
[----:B------:R-:W-:Y:S01]  /*1d60*/  IMAD R208, R4, UR9, R5 ;  /* 0x0000000904d07c24 */ /* 0x000fe2000f8e0205 */
[----:B------:R-:W-:Y:S01]  /*1d70*/  LEA R212, R212, UR6, 0x1 ;  /* 0x00000006d4d47c11 */ /* 0x000fe2000f8e08ff */
[----:B------:R-:W-:-:S04]  /*1d80*/  IMAD.WIDE.U32 R8, R4, UR8, R8 ;  /* 0x0000000804087c25 */ /* 0x000fc8000f8e0008 */
[----:B------:R-:W-:Y:S01]  /*1d90*/  IMAD R206, R4, UR11, R3 ;  /* 0x0000000b04ce7c24 */ /* 0x000fe2000f8e0203 */
[----:B----4-:R-:W-:Y:S01]  /*1da0*/  LEA R209, P2, R8, UR16, 0x1 ;  /* 0x0000001008d17c11 */ /* 0x010fe2000f8408ff */
[----:B------:R-:W-:-:S04]  /*1db0*/  IMAD.WIDE.U32 R4, R4, UR10, R10 ;  /* 0x0000000a04047c25 */ /* 0x000fc8000f8e000a */
[----:B------:R-:W-:Y:S01]  /*1dc0*/  IMAD.X R15, RZ, RZ, R2, P0 ;  /* 0x000000ffff0f7224 */ /* 0x000fe200000e0602 */
[----:B---3--:R-:W-:Y:S01]  /*1dd0*/  LEA R207, P1, R4, UR14, 0x1 ;  /* 0x0000000e04cf7c11 */ /* 0x008fe2000f8208ff */
[----:B------:R-:W-:Y:S01]  /*1de0*/  UIADD3 UR14, UPT, UPT, -UR7, UR5, URZ ;  /* 0x00000005070e7290 */ /* 0x000fe2000fffe1ff */
[----:B------:R-:W-:Y:S02]  /*1df0*/  IMAD.IADD R208, R9, 0x1, R208 ;  /* 0x0000000109d07824 */ /* 0x000fe400078e02d0 */
[----:B------:R-:W-:Y:S01]  /*1e00*/  IMAD.IADD R206, R5, 0x1, R206 ;  /* 0x0000000105ce7824 */ /* 0x000fe200078e02ce */
[----:B------:R-:W-:Y:S01]  /*1e10*/  SHF.R.U32.HI R5, RZ, 0x1, R216 ;  /* 0x00000001ff057819 */ /* 0x000fe200000116d8 */
[----:B-----5:R-:W-:Y:S01]  /*1e20*/  IMAD.WIDE.U32 R14, R6, UR12, R14 ;  /* 0x0000000c060e7c25 */ /* 0x020fe2000f8e000e */
[----:B------:R-:W-:Y:S02]  /*1e30*/  ISETP.GE.AND P0, PT, R205, UR14, PT ;  /* 0x0000000ecd007c0c */ /* 0x000fe4000bf06270 */
[----:B------:R-:W-:Y:S01]  /*1e40*/  LEA.HI.X R208, R8, UR17, R208, 0x1, P2 ;  /* 0x0000001108d07c11 */ /* 0x000fe200090f0cd0 */
[----:B------:R-:W-:Y:S01]  /*1e50*/  UIMAD.WIDE.U32 UR16, UR19, 0x80, URZ ;  /* 0x00000080131078a5 */ /* 0x000fe2000f8e00ff */
[----:B------:R-:W-:Y:S01]  /*1e60*/  LEA.HI.X R206, R4, UR15, R206, 0x1, P1 ;  /* 0x0000000f04ce7c11 */ /* 0x000fe200088f0cce */
[----:B------:R-:W-:Y:S01]  /*1e70*/  IMAD R17, R6, UR13, R15 ;  /* 0x0000000d06117c24 */ /* 0x000fe2000f8e020f */
[----:B------:R-:W-:-:S03]  /*1e80*/  LOP3.LUT R120, R0, 0x8, R5, 0x78, !PT ;  /* 0x0000000800787812 */ /* 0x000fc600078e7805 */
[----:B------:R-:W-:-:S04]  /*1e90*/  LOP3.LUT R203, R205, UR16, RZ, 0xfc, !PT ;  /* 0x00000010cdcb7c12 */ /* 0x000fc8000f8efcff */
[----:B------:R-:W-:Y:S05]  /*1ea0*/  @P0 BRA `(.L_x_1389) ;  /* 0x00000000004c0947 */ /* 0x000fea0003800000 */
        /* <DEDUP_REMOVED lines=18> */
.L_x_1390:
[----:B------:R1:W-:Y:S02]  /*1fd0*/  STS.128 [R212], RZ ;  /* 0x000000ffd4007388 */ /* 0x0003e40000000c00 */
.L_x_1389:
[----:B------:R-:W-:Y:S05]  /*1fe0*/  BSYNC.RECONVERGENT B0 ;  /* 0x0000000000007941 */ /* 0x000fea0003800200 */
.L_x_1388:
[C---:B------:R-:W-:Y:S01]  /*1ff0*/  VIADD R202, R205.reuse, 0x10 ;  /* 0x00000010cdca7836 */ /* 0x040fe20000000000 */
[----:B------:R-:W-:Y:S01]  /*2000*/  MOV R126, UR18 ;  /* 0x00000012007e7c02 */ /* 0x000fe20008000f00 */
        /* <DEDUP_REMOVED lines=10> */
[----:B------:R-:W-:Y:S01]  /*20b0*/  VIADD R126, R126, 0xffffffff ;  /* 0xffffffff7e7e7836 */ /* 0x000fe20000000000 */
[----:B------:R-:W-:-:S02]  /*20c0*/  ISETP.GE.AND P5, PT, R199, UR14, PT ;  /* 0x0000000ec7007c0c */ /* 0x000fc4000bfa6270 */
[----:B------:R-:W-:Y:S01]  /*20d0*/  ISETP.GE.AND P4, PT, R198, UR14, PT ;  /* 0x0000000ec6007c0c */ /* 0x000fe2000bf86270 */
[----:B------:R-:W-:Y:S01]  /*20e0*/  IMAD R9, R126, -0x40, R128 ;  /* 0xffffffc07e097824 */ /* 0x000fe200078e0280 */
        /* <DEDUP_REMOVED lines=10> */
[----:B--2---:R-:W-:Y:S01]  /*2190*/  IMAD.MOV.U32 R10, RZ, RZ, R14 ;  /* 0x000000ffff0a7224 */ /* 0x004fe200078e000e */
        /* <DEDUP_REMOVED lines=13> */
.L_x_1392:
[----:B------:R-:W-:Y:S05]  /*2270*/  BSYNC.RECONVERGENT B0 ;  /* 0x0000000000007941 */ /* 0x000fea0003800200 */
.L_x_1391:
[----:B------:R-:W-:Y:S01]  /*2280*/  SHF.L.U32 R123, R140, 0x6, RZ ;  /* 0x000000068c7b7819 */ /* 0x000fe200000006ff */
[----:B------:R-:W-:Y:S01]  /*2290*/  BSSY.RECONVERGENT B0, `(.L_x_1393) ;  /* 0x0000019000007945 */ /* 0x000fe20003800200 */
[----:B------:R-:W-:Y:S01]  /*22a0*/  ISETP.GE.AND P1, PT, R205, R9, PT ;  /* 0x00000009cd00720c */ /* 0x000fe20003f26270 */
[-C--:B----4-:R-:W-:Y:S02]  /*22b0*/  IMAD R13, R122, R126.reuse, RZ ;  /* 0x0000007e7a0d7224 */ /* 0x090fe400078e02ff */
[----:B--2---:R-:W-:Y:S01]  /*22c0*/  IMAD.WIDE.U32 R10, R123, R126, RZ ;  /* 0x0000007e7b0a7225 */ /* 0x004fe200078e00ff */
        /* <DEDUP_REMOVED lines=21> */
.L_x_1394:
[----:B------:R-:W-:Y:S05]  /*2420*/  BSYNC.RECONVERGENT B0 ;  /* 0x0000000000007941 */ /* 0x000fea0003800200 */
.L_x_1393:
        /* <DEDUP_REMOVED lines=22> */
.L_x_1396:
[----:B------:R-:W-:Y:S05]  /*2590*/  BSYNC.RECONVERGENT B0 ;  /* 0x0000000000007941 */ /* 0x000fea0003800200 */
.L_x_1395:
        /* <DEDUP_REMOVED lines=22> */
.L_x_1398:
[----:B------:R-:W-:Y:S05]  /*2700*/  BSYNC.RECONVERGENT B0 ;  /* 0x0000000000007941 */ /* 0x000fea0003800200 */
.L_x_1397:
        /* <DEDUP_REMOVED lines=22> */
.L_x_1400:
[----:B------:R-:W-:Y:S05]  /*2870*/  BSYNC.RECONVERGENT B0 ;  /* 0x0000000000007941 */ /* 0x000fea0003800200 */
.L_x_1399:
        /* <DEDUP_REMOVED lines=22> */
.L_x_1402:
[----:B------:R-:W-:Y:S05]  /*29e0*/  BSYNC.RECONVERGENT B0 ;  /* 0x0000000000007941 */ /* 0x000fea0003800200 */
.L_x_1401:
        /* <DEDUP_REMOVED lines=21> */
.L_x_1404:
[----:B------:R-:W-:Y:S05]  /*2b40*/  BSYNC.RECONVERGENT B0 ;  /* 0x0000000000007941 */ /* 0x000fea0003800200 */
.L_x_1403:
        /* <DEDUP_REMOVED lines=13> */
.L_x_1407:
[----:B------:R1:W-:Y:S02]  /*2c20*/  STS.128 [R212+0x4000], RZ ;  /* 0x004000ffd4007388 */ /* 0x0003e40000000c00 */
.L_x_1406:
[----:B------:R-:W-:Y:S05]  /*2c30*/  BSYNC.RECONVERGENT B0 ;  /* 0x0000000000007941 */ /* 0x000fea0003800200 */
.L_x_1405:
        /* <DEDUP_REMOVED lines=19> */
.L_x_1409:
[----:B------:R-:W-:Y:S05]  /*2d70*/  BSYNC.RECONVERGENT B0 ;  /* 0x0000000000007941 */ /* 0x000fea0003800200 */
.L_x_1408:
        /* <DEDUP_REMOVED lines=14> */
.L_x_1411:
[----:B------:R-:W-:Y:S05]  /*2e60*/  BSYNC.RECONVERGENT B0 ;  /* 0x0000000000007941 */ /* 0x000fea0003800200 */
.L_x_1410:
        /* <DEDUP_REMOVED lines=16> */
.L_x_1413:
[----:B------:R-:W-:Y:S05]  /*2f70*/  BSYNC.RECONVERGENT B0 ;  /* 0x0000000000007941 */ /* 0x000fea0003800200 */
.L_x_1412:
[----:B------:R-:W5:Y:S01]  /*2f80*/  LDCU.64 UR8, c[0x0][0x538] ;  /* 0x0000a700ff0877ac */ /* 0x000f620008000a00 */
[----:B------:R-:W0:Y:S01]  /*2f90*/  LDGDEPBAR ;  /* 0x00000000000079af */ /* 0x000e220000000000 */
[----:B-----5:R-:W-:-:S04]  /*2fa0*/  ISETP.NE.U32.AND P0, PT, RZ, UR8, PT ;  /* 0x00000008ff007c0c */ /* 0x020fc8000bf05070 */
[----:B------:R-:W-:Y:S01]  /*2fb0*/  ISETP.NE.AND.EX P0, PT, RZ, UR9, PT, P0 ;  /* 0x00000009ff007c0c */ /* 0x000fe2000bf05300 */
[C---:B------:R-:W-:Y:S01]  /*2fc0*/  IMAD.SHL.U32 R137, R138.reuse, 0x40, RZ ;  /* 0x000000408a897824 */ /* 0x040fe200078e00ff */
[----:B------:R-:W-:Y:S01]  /*2fd0*/  SHF.L.U64.HI R132, R138, 0x6, R139 ;  /* 0x000000068a847819 */ /* 0x000fe2000001028b */
[----:B------:R-:W-:Y:S01]  /*2fe0*/  IMAD.SHL.U32 R218, R216, 0x2, RZ ;  /* 0x00000002d8da7824 */ /* 0x000fe200078e00ff */
        /* <DEDUP_REMOVED lines=9> */
[----:B------:R-:W-:-:S06]  /*3080*/  @P0 LEA.HI.X R3, R6, UR9, R3, 0x2, P2 ;  /* 0x0000000906030c11 */ /* 0x000fcc00090f1403 */
[----:B------:R-:W2:Y:S01]  /*3090*/  @P0 LDG.E R3, desc[UR20][R2.64] ;  /* 0x0000001402030981 */ /* 0x000ea2000c1e1900 */
[----:B-----5:R-:W2:Y:S01]  /*30a0*/  @P0 MUFU.RCP R4, R8 ;  /* 0x0000000800040308 */ /* 0x020ea20000001000 */
[----:B------:R-:W-:Y:S01]  /*30b0*/  LOP3.LUT R7, R5, 0x1f0, RZ, 0xc0, !PT ;  /* 0x000001f005077812 */ /* 0x000fe200078ec0ff */
[----:B------:R-:W-:Y:S01]  /*30c0*/  BSSY.RECONVERGENT B0, `(.L_x_1414) ;  /* 0x000001e000007945 */ /* 0x000fe20003800200 */
[----:B------:R-:W-:Y:S02]  /*30d0*/  SHF.R.U32.HI R6, RZ, 0x2, R216 ;  /* 0x00000002ff067819 */ /* 0x000fe400000116d8 */
[----:B------:R-:W-:Y:S01]  /*30e0*/  LOP3.LUT R219, R218, 0x6, RZ, 0xc0, !PT ;  /* 0x00000006dadb7812 */ /* 0x000fe200078ec0ff */
[----:B------:R-:W-:Y:S01]  /*30f0*/  BAR.SYNC.DEFER_BLOCKING 0x0 ;  /* 0x0000000000007b1d */ /* 0x000fe20000010000 */
[----:B--2---:R-:W-:Y:S01]  /*3100*/  @P0 FMUL.FTZ R5, R3, R4 ;  /* 0x0000000403050220 */ /* 0x004fe20000410000 */
[----:B------:R-:W-:Y:S01]  /*3110*/  IMAD.U32 R4, RZ, RZ, UR7 ;  /* 0x00000007ff047e24 */ /* 0x000fe2000f8e00ff */
[----:B------:R-:W-:-:S03]  /*3120*/  LOP3.LUT R3, R6, 0x7, RZ, 0xc0, !PT ;  /* 0x0000000706037812 */ /* 0x000fc600078ec0ff */
[----:B------:R-:W-:Y:S02]  /*3130*/  @P0 R2UR UR4, R5 ;  /* 0x00000000050402ca */ /* 0x000fe400000e0000 */
[----:B------:R-:W-:Y:S01]  /*3140*/  IADD3 R4, PT, PT, R7, 0x1, R4 ;  /* 0x0000000107047810 */ /* 0x000fe20007ffe004 */
[----:B------:R-:W-:-:S03]  /*3150*/  IMAD R7, R132, R126, RZ ;  /* 0x0000007e84077224 */ /* 0x000fc600078e02ff */
[----:B------:R-:W-:Y:S01]  /*3160*/  IADD3 R2, PT, PT, R4, -UR5, R3 ;  /* 0x8000000504027c10 */ /* 0x000fe2000fffe003 */
[----:B------:R-:W-:Y:S01]  /*3170*/  IMAD.WIDE.U32 R4, R137, R126, RZ ;  /* 0x0000007e89047225 */ /* 0x000fe200078e00ff */
[----:B------:R-:W-:Y:S02]  /*3180*/  UMOV UR5, URZ ;  /* 0x000000ff00057c82 */ /* 0x000fe40008000000 */
[----:B------:R-:W-:Y:S01]  /*3190*/  IADD3 R127, PT, PT, R2, R127, R128 ;  /* 0x0000007f027f7210 */ /* 0x000fe20007ffe080 */
[----:B------:R-:W-:Y:S02]  /*31a0*/  IMAD.IADD R7, R5, 0x1, R7 ;  /* 0x0000000105077824 */ /* 0x000fe400078e0207 */
        /* <DEDUP_REMOVED lines=12> */
.L_x_1416:
[----:B------:R2:W-:Y:S01]  /*3270*/  STS.128 [R212+0x6000], RZ ;  /* 0x006000ffd4007388 */ /* 0x0005e20000000c00 */
[----:B------:R-:W-:Y:S05]  /*3280*/  BRA `(.L_x_1417) ;  /* 0x0000000000047947 */ /* 0x000fea0003800000 */
.L_x_1415:
[----:B------:R1:W-:Y:S02]  /*3290*/  STS.128 [R212+0x6000], RZ ;  /* 0x006000ffd4007388 */ /* 0x0003e40000000c00 */
.L_x_1417:
[----:B------:R-:W-:Y:S05]  /*32a0*/  BSYNC.RECONVERGENT B0 ;  /* 0x0000000000007941 */ /* 0x000fea0003800200 */
.L_x_1414:
[----:B------:R-:W-:Y:S01]  /*32b0*/  ISETP.GE.AND P0, PT, R202, R9, PT ;  /* 0x00000009ca00720c */ /* 0x000fe20003f06270 */
[----:B------:R-:W-:Y:S01]  /*32c0*/  BSSY.RECONVERGENT B0, `(.L_x_1418) ;  /* 0x000001a000007945 */ /* 0x000fe20003800200 */
[----:B-1----:R-:W-:Y:S01]  /*32d0*/  LOP3.LUT R3, R216, 0x8, RZ, 0xc0, !PT ;  /* 0x00000008d8037812 */ /* 0x002fe200078ec0ff */
[----:B------:R-:W-:Y:S01]  /*32e0*/  IMAD.SHL.U32 R145, R138, 0x10, RZ ;  /* 0x000000108a917824 */ /* 0x000fe200078e00ff */
[----:B------:R-:W-:Y:S02]  /*32f0*/  LOP3.LUT R192, R192, 0x400, RZ, 0xc0, !PT ;  /* 0x00000400c0c07812 */ /* 0x000fe400078ec0ff */
[----:B------:R-:W-:Y:S01]  /*3300*/  LOP3.LUT R3, R0, R3, RZ, 0x3c, !PT ;  /* 0x0000000300037212 */ /* 0x000fe200078e3cff */
[----:B------:R-:W-:Y:S01]  /*3310*/  IMAD.SHL.U32 R0, R216, 0x20, RZ ;  /* 0x00000020d8007824 */ /* 0x000fe200078e00ff */
[-C--:B------:R-:W-:Y:S02]  /*3320*/  ISETP.GE.AND P2, PT, R201, R9.reuse, PT ;  /* 0x00000009c900720c */ /* 0x080fe40003f46270 */
[----:B------:R-:W-:Y:S01]  /*3330*/  ISETP.GE.AND P1, PT, R200, R9, PT ;  /* 0x00000009c800720c */ /* 0x000fe20003f26270 */
[----:B------:R-:W-:Y:S01]  /*3340*/  IMAD R192, R3, 0x2, R192 ;  /* 0x0000000203c07824 */ /* 0x000fe200078e02c0 */
[----:B------:R-:W-:Y:S01]  /*3350*/  LOP3.LUT R193, R121, 0x7c00, R0, 0xf8, !PT ;  /* 0x00007c0079c17812 */ /* 0x000fe200078ef800 */
[----:B------:R1:W-:Y:S01]  /*3360*/  @P0 STS.128 [R212+0x6800], RZ ;  /* 0x006800ffd4000388 */ /* 0x0003e20000000c00 */
[----:B------:R-:W-:-:S03]  /*3370*/  SHF.L.U64.HI R144, R138, 0x4, R139 ;  /* 0x000000048a907819 */ /* 0x000fc6000001028b */
[----:B------:R-:W-:Y:S01]  /*3380*/  IMAD.IADD R193, R120, 0x1, R193 ;  /* 0x0000000178c17824 */ /* 0x000fe200078e02c1 */
[----:B------:R-:W-:Y:S06]  /*3390*/  @P0 BRA `(.L_x_1419) ;  /* 0x0000000000300947 */ /* 0x000fec0003800000 */
        /* <DEDUP_REMOVED lines=12> */
.L_x_1419:
[----:B------:R-:W-:Y:S05]  /*3460*/  BSYNC.RECONVERGENT B0 ;  /* 0x0000000000007941 */ /* 0x000fea0003800200 */
.L_x_1418:
        /* <DEDUP_REMOVED lines=16> */
.L_x_1421:
[----:B------:R-:W-:Y:S05]  /*3570*/  BSYNC.RECONVERGENT B0 ;  /* 0x0000000000007941 */ /* 0x000fea0003800200 */
.L_x_1420:
        /* <DEDUP_REMOVED lines=10> */
[----:B-1----:R-:W-:Y:S02]  /*3620*/  IADD3 R3, PT, PT, R7, R0, RZ ;  /* 0x0000000007037210 */ /* 0x002fe40007ffe0ff */
[----:B------:R-:W-:-:S04]  /*3630*/  LEA R2, P0, R6, R207, 0x1 ;  /* 0x000000cf06027211 */ /* 0x000fc800078008ff */
[----:B------:R-:W-:-:S05]  /*3640*/  LEA.HI.X R3, R6, R206, R3, 0x1, P0 ;  /* 0x000000ce06037211 */ /* 0x000fca00000f0c03 */
[----:B------:R-:W-:Y:S01]  /*3650*/  @!PT LDS RZ, [RZ] ;  /* 0x00000000fffff984 */ /* 0x000fe20000000800 */
[----:B------:R-:W-:Y:S01]  /*3660*/  @!PT LDS RZ, [RZ] ;  /* 0x00000000fffff984 */ /* 0x000fe20000000800 */
[----:B------:R-:W-:Y:S01]  /*3670*/  @!PT LDS RZ, [RZ] ;  /* 0x00000000fffff984 */ /* 0x000fe20000000800 */
[----:B------:R1:W-:Y:S04]  /*3680*/  LDGSTS.E.BYPASS.LTC128B.128 [R212+0x7800], desc[UR20][R2.64] ;  /* 0x0780000002d47fae */ /* 0x0003e8000b981a14 */
.L_x_1423:
[----:B------:R-:W-:Y:S05]  /*3690*/  BSYNC.RECONVERGENT B0 ;  /* 0x0000000000007941 */ /* 0x000fea0003800200 */
.L_x_1422:
[----:B----4-:R-:W-:Y:S01]  /*36a0*/  LDSM.16.M88.4 R20, [R193] ;  /* 0x00000000c114783b */ /* 0x010fe20000000200 */
[----:B------:R-:W-:Y:S01]  /*36b0*/  R2P PR, R216, 0x6 ;  /* 0x00000006d8007804 */ /* 0x000fe20000000000 */
[----:B-1----:R-:W-:Y:S01]  /*36c0*/  IMAD.MOV.U32 R3, RZ, RZ, 0x20 ;  /* 0x00000020ff037424 */ /* 0x002fe200078e00ff */
[----:B------:R-:W1:Y:S01]  /*36d0*/  LDCU UR10, c[0x0][0x50c] ;  /* 0x0000a180ff0a77ac */ /* 0x000e620008000800 */
[----:B------:R-:W4:Y:S01]  /*36e0*/  LDSM.16.M88.4 R92, [R192+UR6+0x4000] ;  /* 0x00400006c05c783b */ /* 0x000f220008000200 */
[----:B------:R-:W-:Y:S01]  /*36f0*/  VIADD R2, R192, UR6 ;  /* 0x00000006c0027c36 */ /* 0x000fe20008000000 */
[----:B------:R-:W-:Y:S01]  /*3700*/  VIMNMX R228, PT, PT, R127, R128, PT ;  /* 0x000000807fe47248 */ /* 0x000fe20003fe0100 */
[----:B------:R-:W-:Y:S01]  /*3710*/  IMAD.MOV.U32 R0, RZ, RZ, 0x40 ;  /* 0x00000040ff007424 */ /* 0x000fe200078e00ff */
[----:B------:R-:W-:Y:S01]  /*3720*/  SEL R3, R3, 0xffffffe0, !P1 ;  /* 0xffffffe003037807 */ /* 0x000fe20004800000 */
[----:B------:R-:W5:Y:S01]  /*3730*/  LDSM.16.M88.4 R52, [R193+0x2000] ;  /* 0x00200000c134783b */ /* 0x000f620000000200 */
[----:B------:R-:W-:Y:S01]  /*3740*/  IMAD R229, R126, 0x40, R219 ;  /* 0x000000407ee57824 */ /* 0x000fe200078e02db */
[----:B------:R-:W-:-:S02]  /*3750*/  VIADDMNMX R195, R127, 0x8, R128, PT ;  /* 0x000000087fc37846 */ /* 0x000fc40003800180 */
[--C-:B------:R-:W-:Y:S01]  /*3760*/  IMAD.IADD R191, R193, 0x1, R3.reuse ;  /* 0x00000001c1bf7824 */ /* 0x100fe200078e0203 */
[----:B------:R-:W-:Y:S01]  /*3770*/  SEL R0, R0, 0xffffffc0, !P2 ;  /* 0xffffffc000007807 */ /* 0x000fe20005000000 */
[C---:B------:R-:W-:Y:S01]  /*3780*/  IMAD.IADD R187, R2.reuse, 0x1, R3 ;  /* 0x0000000102bb7824 */ /* 0x040fe200078e0203 */
[----:B------:R-:W-:Y:S01]  /*3790*/  LDSM.16.M88.4 R76, [R192+UR6+0x4800] ;  /* 0x00480006c04c783b */ /* 0x000fe20008000200 */
[----:B------:R-:W-:Y:S02]  /*37a0*/  VIADDMNMX R194, R127, 0x40, R128, PT ;  /* 0x000000407fc27846 */ /* 0x000fe40003800180 */
[--C-:B------:R-:W-:Y:S01]  /*37b0*/  IMAD.IADD R186, R2, 0x1, R0.reuse ;  /* 0x0000000102ba7824 */ /* 0x100fe200078e0200 */
[----:B------:R-:W-:Y:S01]  /*37c0*/  LDSM.16.M88.4 R12, [R191] ;  /* 0x00000000bf0c783b */ /* 0x000fe20000000200 */
[----:B------:R-:W-:Y:S01]  /*37d0*/  IMAD.IADD R190, R193, 0x1, R0 ;  /* 0x00000001c1be7824 */ /* 0x000fe200078e0200 */
[----:B------:R-:W-:Y:S01]  /*37e0*/  VIADDMNMX R2, R127, 0x48, R128, PT ;  /* 0x000000487f027846 */ /* 0x000fe20003800180 */
[C---:B------:R-:W-:Y:S01]  /*37f0*/  IMAD.IADD R185, R3.reuse, 0x1, R186 ;  /* 0x0000000103b97824 */ /* 0x040fe200078e02ba */
[----:B------:R-:W2:Y:S01]  /*3800*/  LDSM.16.M88.4 R116, [R187+0x4000] ;  /* 0x00400000bb74783b */ /* 0x000ea20000000200 */
[----:B------:R-:W-:-:S03]  /*3810*/  IMAD.IADD R189, R3, 0x1, R190 ;  /* 0x0000000103bd7824 */ /* 0x000fc600078e02be */
[----:B------:R-:W-:Y:S04]  /*3820*/  LDSM.16.M88.4 R40, [R186+0x4000] ;  /* 0x00400000ba28783b */ /* 0x000fe80000000200 */
[----:B------:R-:W3:Y:S04]  /*3830*/  LDSM.16.M88.4 R48, [R190] ;  /* 0x00000000be30783b */ /* 0x000ee80000000200 */
[----:B------:R-:W1:Y:S04]  /*3840*/  LDSM.16.M88.4 R60, [R192+UR6+0x5000] ;  /* 0x00500006c03c783b */ /* 0x000e680008000200 */
[----:B------:R-:W1:Y:S01]  /*3850*/  LDSM.16.M88.4 R16, [R192+UR6+0x5800] ;  /* 0x00580006c010783b */ /* 0x000e620008000200 */
[-C--:B----4-:R-:W-:Y:S03]  /*3860*/  HMMA.16816.F32.BF16 R24, R20, R92.reuse, RZ ;  /* 0x0000005c1418723c */ /* 0x090fe600000418ff */
[----:B------:R-:W-:Y:S04]  /*3870*/  LDSM.16.M88.4 R28, [R185+0x4000] ;  /* 0x00400000b91c783b */ /* 0x000fe80000000200 */
[----:B------:R-:W4:Y:S01]  /*3880*/  LDSM.16.M88.4 R32, [R189] ;  /* 0x00000000bd20783b */ /* 0x000f220000000200 */
[C---:B-----5:R-:W-:Y:S03]  /*3890*/  HMMA.16816.F32.BF16 R36, R52.reuse, R92, RZ ;  /* 0x0000005c3424723c */ /* 0x060fe600000418ff */
[----:B------:R-:W5:Y:S04]  /*38a0*/  LDSM.16.M88.4 R8, [R191+0x2000] ;  /* 0x00200000bf08783b */ /* 0x000f680000000200 */
[----:B------:R-:W5:Y:S01]  /*38b0*/  LDSM.16.M88.4 R108, [R187+0x4800] ;  /* 0x00480000bb6c783b */ /* 0x000f620000000200 */
[----:B------:R-:W-:Y:S03]  /*38c0*/  HMMA.16816.F32.BF16 R96, R52, R94, RZ ;  /* 0x0000005e3460723c */ /* 0x000fe600000418ff */
[----:B------:R-:W5:Y:S04]  /*38d0*/  LDSM.16.M88.4 R104, [R187+0x5000] ;  /* 0x00500000bb68783b */ /* 0x000f680000000200 */
[----:B------:R-:W5:Y:S01]  /*38e0*/  LDSM.16.M88.4 R100, [R187+0x5800] ;  /* 0x00580000bb64783b */ /* 0x000f620000000200 */
[----:B--2---:R-:W-:Y:S03]  /*38f0*/  HMMA.16816.F32.BF16 R24, R12, R116, R24 ;  /* 0x000000740c18723c */ /* 0x004fe60000041818 */
[----:B------:R-:W2:Y:S04]  /*3900*/  LDSM.16.M88.4 R44, [R190+0x2000] ;  /* 0x00200000be2c783b */ /* 0x000ea80000000200 */
[----:B------:R-:W2:Y:S01]  /*3910*/  LDSM.16.M88.4 R4, [R189+0x2000] ;  /* 0x00200000bd04783b */ /* 0x000ea20000000200 */
[----:B------:R-:W-:Y:S03]  /*3920*/  HMMA.16816.F32.BF16 R92, R20, R94, RZ ;  /* 0x0000005e145c723c */ /* 0x000fe600000418ff */
[----:B------:R-:W0:Y:S05]  /*3930*/  LDGDEPBAR ;  /* 0x00000000000079af */ /* 0x000e2a0000000000 */
[----:B------:R-:W-:Y:S08]  /*3940*/  HMMA.16816.F32.BF16 R84, R52, R76, RZ ;  /* 0x0000004c3454723c */ /* 0x000ff000000418ff */
[----:B---3--:R-:W-:Y:S08]  /*3950*/  HMMA.16816.F32.BF16 R24, R48, R40, R24 ;  /* 0x000000283018723c */ /* 0x008ff00000041818 */
[C---:B-1----:R-:W-:Y:S08]  /*3960*/  HMMA.16816.F32.BF16 R68, R52.reuse, R60, RZ ;  /* 0x0000003c3444723c */ /* 0x042ff000000418ff */
[C---:B------:R-:W-:Y:S08]  /*3970*/  HMMA.16816.F32.BF16 R56, R52.reuse, R16, RZ ;  /* 0x000000103438723c */ /* 0x040ff000000418ff */
[C---:B------:R-:W-:Y:S08]  /*3980*/  HMMA.16816.F32.BF16 R80, R52.reuse, R78, RZ ;  /* 0x0000004e3450723c */ /* 0x040ff000000418ff */
[----:B------:R-:W-:Y:S08]  /*3990*/  HMMA.16816.F32.BF16 R64, R52, R62, RZ ;  /* 0x0000003e3440723c */ /* 0x000ff000000418ff */
[----:B----4-:R-:W-:Y:S08]  /*39a0*/  HMMA.16816.F32.BF16 R24, R32, R28, R24 ;  /* 0x0000001c2018723c */ /* 0x010ff00000041818 */
[----:B------:R-:W-:Y:S08]  /*39b0*/  HMMA.16816.F32.BF16 R52, R52, R18, RZ ;  /* 0x000000123434723c */ /* 0x000ff000000418ff */
[----:B-----5:R-:W-:Y:S03]  /*39c0*/  HMMA.16816.F32.BF16 R36, R8, R116, R36 ;  /* 0x000000740824723c */ /* 0x020fe60000041824 */
[----:B------:R-:W-:Y:S01]  /*39d0*/  FMUL.FTZ R24, R24, UR10 ;  /* 0x0000000a18187c20 */ /* 0x000fe20008410000 */
[----:B------:R-:W-:Y:S01]  /*39e0*/  FMUL.FTZ R25, R25, UR10 ;  /* 0x0000000a19197c20 */ /* 0x000fe20008410000 */
[----:B------:R-:W-:Y:S01]  /*39f0*/  FMUL.FTZ R26, R26, UR10 ;  /* 0x0000000a1a1a7c20 */ /* 0x000fe20008410000 */
[----:B------:R-:W-:-:S02]  /*3a00*/  FMUL.FTZ R27, R27, UR10 ;  /* 0x0000000a1b1b7c20 */ /* 0x000fc40008410000 */
[C---:B------:R-:W-:Y:S08]  /*3a10*/  HMMA.16816.F32.BF16 R88, R20.reuse, R76, RZ ;  /* 0x0000004c1458723c */ /* 0x040ff000000418ff */
[----:B------:R-:W-:Y:S08]  /*3a20*/  HMMA.16816.F32.BF16 R72, R20, R60, RZ ;  /* 0x0000003c1448723c */ /* 0x000ff000000418ff */
[-C--:B------:R-:W-:Y:S08]  /*3a30*/  HMMA.16816.F32.BF16 R96, R8, R118.reuse, R96 ;  /* 0x000000760860723c */ /* 0x080ff00000041860 */
[----:B------:R-:W-:Y:S08]  /*3a40*/  HMMA.16816.F32.BF16 R92, R12, R118, R92 ;  /* 0x000000760c5c723c */ /* 0x000ff0000004185c */
        /* <DEDUP_REMOVED lines=8> */
[----:B------:R-:W-:Y:S01]  /*3ad0*/  HMMA.16816.F32.BF16 R52, R8, R102, R52 ;  /* 0x000000660834723c */ /* 0x000fe20000041834 */
[----:B------:R-:W1:Y:S07]  /*3ae0*/  LDSM.16.M88.4 R8, [R186+0x4800] ;  /* 0x00480000ba08783b */ /* 0x000e6e0000000200 */
[----:B------:R-:W-:Y:S01]  /*3af0*/  HMMA.16816.F32.BF16 R20, R20, R18, RZ ;  /* 0x000000121414723c */ /* 0x000fe200000418ff */
[----:B------:R-:W-:Y:S07]  /*3b00*/  LDSM.16.M88.4 R16, [R185+0x4800] ;  /* 0x00480000b910783b */ /* 0x000fee0000000200 */
[----:B--2---:R-:W-:Y:S01]  /*3b10*/  HMMA.16816.F32.BF16 R36, R44, R40, R36 ;  /* 0x000000282c24723c */ /* 0x004fe20000041824 */
[----:B------:R-:W-:Y:S07]  /*3b20*/  MUFU.TANH R40, R24 ;  /* 0x0000001800287308 */ /* 0x000fee0000002400 */
[C---:B------:R-:W-:Y:S01]  /*3b30*/  HMMA.16816.F32.BF16 R88, R12.reuse, R108, R88 ;  /* 0x0000006c0c58723c */ /* 0x040fe20000041858 */
[----:B------:R-:W-:Y:S07]  /*3b40*/  MUFU.TANH R108, R25 ;  /* 0x00000019006c7308 */ /* 0x000fee0000002400 */
[----:B------:R-:W-:Y:S01]  /*3b50*/  HMMA.16816.F32.BF16 R72, R12, R104, R72 ;  /* 0x000000680c48723c */ /* 0x000fe20000041848 */
[----:B------:R-:W-:Y:S07]  /*3b60*/  MUFU.TANH R41, R26 ;  /* 0x0000001a00297308 */ /* 0x000fee0000002400 */
[-C--:B------:R-:W-:Y:S01]  /*3b70*/  HMMA.16816.F32.BF16 R92, R48, R42.reuse, R92 ;  /* 0x0000002a305c723c */ /* 0x080fe2000004185c */
[----:B------:R2:W-:Y:S07]  /*3b80*/  MUFU.TANH R104, R27 ;  /* 0x0000001b00687308 */ /* 0x0005ee0000002400 */
[----:B------:R-:W-:Y:S08]  /*3b90*/  HMMA.16816.F32.BF16 R96, R44, R42, R96 ;  /* 0x0000002a2c60723c */ /* 0x000ff00000041860 */
[C---:B------:R-:W-:Y:S01]  /*3ba0*/  HMMA.16816.F32.BF16 R112, R12.reuse, R100, R112 ;  /* 0x000000640c70723c */ /* 0x040fe20000041870 */
[----:B--2---:R-:W2:Y:S07]  /*3bb0*/  LDSM.16.M88.4 R24, [R186+0x5800] ;  /* 0x00580000ba18783b */ /* 0x004eae0000000200 */
[C---:B------:R-:W-:Y:S08]  /*3bc0*/  HMMA.16816.F32.BF16 R76, R12.reuse, R110, R76 ;  /* 0x0000006e0c4c723c */ /* 0x040ff0000004184c */
[C---:B------:R-:W-:Y:S08]  /*3bd0*/  HMMA.16816.F32.BF16 R60, R12.reuse, R106, R60 ;  /* 0x0000006a0c3c723c */ /* 0x040ff0000004183c */
[----:B------:R-:W-:Y:S01]  /*3be0*/  HMMA.16816.F32.BF16 R20, R12, R102, R20 ;  /* 0x000000660c14723c */ /* 0x000fe20000041814 */
[----:B------:R-:W3:Y:S07]  /*3bf0*/  LDSM.16.M88.4 R12, [R186+0x5000] ;  /* 0x00500000ba0c783b */ /* 0x000eee0000000200 */
[----:B------:R-:W-:Y:S08]  /*3c00*/  HMMA.16816.F32.BF16 R36, R4, R28, R36 ;  /* 0x0000001c0424723c */ /* 0x000ff00000041824 */
[-C--:B------:R-:W-:Y:S08]  /*3c10*/  HMMA.16816.F32.BF16 R92, R32, R30.reuse, R92 ;  /* 0x0000001e205c723c */ /* 0x080ff0000004185c */
[----:B------:R-:W-:Y:S01]  /*3c20*/  HMMA.16816.F32.BF16 R96, R4, R30, R96 ;  /* 0x0000001e0460723c */ /* 0x000fe20000041860 */
[----:B------:R-:W4:Y:S02]  /*3c30*/  LDSM.16.M88.4 R28, [R185+0x5800] ;  /* 0x00580000b91c783b */ /* 0x000f240000000200 */
[----:B------:R-:W-:Y:S01]  /*3c40*/  FMUL.FTZ R37, R37, UR10 ;  /* 0x0000000a25257c20 */ /* 0x000fe20008410000 */
[----:B------:R-:W-:Y:S01]  /*3c50*/  FMUL.FTZ R39, R39, UR10 ;  /* 0x0000000a27277c20 */ /* 0x000fe20008410000 */
[----:B------:R-:W-:-:S03]  /*3c60*/  FMUL.FTZ R36, R36, UR10 ;  /* 0x0000000a24247c20 */ /* 0x000fc60008410000 */
[-C--:B-1----:R-:W-:Y:S01]  /*3c70*/  HMMA.16816.F32.BF16 R88, R48, R8.reuse, R88 ;  /* 0x000000083058723c */ /* 0x082fe20000041858 */
[----:B------:R-:W-:Y:S02]  /*3c80*/  MUFU.TANH R37, R37 ;  /* 0x0000002500257308 */ /* 0x000fe40000002400 */
[----:B------:R-:W-:Y:S01]  /*3c90*/  FMUL.FTZ R42, R92, UR10 ;  /* 0x0000000a5c2a7c20 */ /* 0x000fe20008410000 */
[----:B------:R-:W-:Y:S01]  /*3ca0*/  FMUL.FTZ R92, R94, UR10 ;  /* 0x0000000a5e5c7c20 */ /* 0x000fe20008410000 */
[----:B------:R-:W-:Y:S01]  /*3cb0*/  FMUL.FTZ R43, R93, UR10 ;  /* 0x0000000a5d2b7c20 */ /* 0x000fe20008410000 */
[----:B------:R-:W-:Y:S02]  /*3cc0*/  FMUL.FTZ R93, R95, UR10 ;  /* 0x0000000a5f5d7c20 */ /* 0x000fe40008410000 */
[----:B------:R-:W-:Y:S01]  /*3cd0*/  HMMA.16816.F32.BF16 R84, R44, R8, R84 ;  /* 0x000000082c54723c */ /* 0x000fe20000041854 */
[----:B------:R-:W-:Y:S02]  /*3ce0*/  MUFU.TANH R39, R39 ;  /* 0x0000002700277308 */ /* 0x000fe40000002400 */
[----:B------:R-:W-:Y:S01]  /*3cf0*/  FMUL.FTZ R94, R96, UR10 ;  /* 0x0000000a605e7c20 */ /* 0x000fe20008410000 */
[----:B------:R-:W-:Y:S01]  /*3d00*/  FMUL.FTZ R96, R98, UR10 ;  /* 0x0000000a62607c20 */ /* 0x000fe20008410000 */
[----:B------:R-:W-:Y:S01]  /*3d10*/  FMUL.FTZ R95, R97, UR10 ;  /* 0x0000000a615f7c20 */ /* 0x000fe20008410000 */
[----:B------:R-:W-:-:S02]  /*3d20*/  FMUL.FTZ R97, R99, UR10 ;  /* 0x0000000a63617c20 */ /* 0x000fc40008410000 */
[-C--:B------:R-:W-:Y:S01]  /*3d30*/  HMMA.16816.F32.BF16 R80, R44, R10.reuse, R80 ;  /* 0x0000000a2c50723c */ /* 0x080fe20000041850 */
[----:B------:R-:W-:Y:S07]  /*3d40*/  MUFU.TANH R42, R42 ;  /* 0x0000002a002a7308 */ /* 0x000fee0000002400 */
[----:B------:R-:W-:Y:S01]  /*3d50*/  HMMA.16816.F32.BF16 R76, R48, R10, R76 ;  /* 0x0000000a304c723c */ /* 0x000fe2000004184c */
[----:B------:R-:W1:Y:S01]  /*3d60*/  LDSM.16.M88.4 R8, [R185+0x5000] ;  /* 0x00500000b908783b */ /* 0x000e620000000200 */
[----:B------:R-:W-:Y:S01]  /*3d70*/  MUFU.TANH R92, R92 ;  /* 0x0000005c005c7308 */ /* 0x000fe20000002400 */
[----:B------:R-:W-:-:S05]  /*3d80*/  DEPBAR.LE SB0, 0x0 ;  /* 0x000080000000791a */ /* 0x000fca0000000000 */
[-C--:B--2---:R-:W-:Y:S02]  /*3d90*/  HMMA.16816.F32.BF16 R20, R48, R26.reuse, R20 ;  /* 0x0000001a3014723c */ /* 0x084fe40000041814 */
[----:B------:R-:W-:Y:S06]  /*3da0*/  MUFU.TANH R43, R43 ;  /* 0x0000002b002b7308 */ /* 0x000fec0000002400 */
[----:B------:R-:W-:Y:S01]  /*3db0*/  HMMA.16816.F32.BF16 R52, R44, R26, R52 ;  /* 0x0000001a2c34723c */ /* 0x000fe20000041834 */
[----:B------:R-:W-:Y:S01]  /*3dc0*/  VIADD R27, R229, 0x38 ;  /* 0x00000038e51b7836 */ /* 0x000fe20000000000 */
[----:B------:R-:W-:Y:S04]  /*3dd0*/  MUFU.TANH R93, R93 ;  /* 0x0000005d005d7308 */ /* 0x000fe80000002400 */
[----:B------:R-:W-:-:S02]  /*3de0*/  ISETP.GE.AND P4, PT, R27, R228, PT ;  /* 0x000000e41b00720c */ /* 0x000fc40003f86270 */
[C---:B---3--:R-:W-:Y:S01]  /*3df0*/  HMMA.16816.F32.BF16 R68, R44.reuse, R12, R68 ;  /* 0x0000000c2c44723c */ /* 0x048fe20000041844 */
[C---:B------:R-:W-:Y:S01]  /*3e00*/  ISETP.GE.AND P2, PT, R27.reuse, R195, PT ;  /* 0x000000c31b00720c */ /* 0x040fe20003f46270 */
[----:B------:R-:W-:Y:S01]  /*3e10*/  MUFU.TANH R94, R94 ;  /* 0x0000005e005e7308 */ /* 0x000fe20000002400 */
[C---:B------:R-:W-:Y:S02]  /*3e20*/  ISETP.GE.AND P6, PT, R27.reuse, R194, PT ;  /* 0x000000c21b00720c */ /* 0x040fe40003fc6270 */
[----:B------:R-:W-:Y:S02]  /*3e30*/  ISETP.GE.AND P5, PT, R27, R2, PT ;  /* 0x000000021b00720c */ /* 0x000fe40003fa6270 */
[----:B------:R-:W-:Y:S01]  /*3e40*/  I2FP.F32.U32 R27, R27 ;  /* 0x0000001b001b7245 */ /* 0x000fe20000201000 */
[C---:B------:R-:W-:Y:S02]  /*3e50*/  HMMA.16816.F32.BF16 R56, R44.reuse, R24, R56 ;  /* 0x000000182c38723c */ /* 0x040fe40000041838 */
[----:B------:R-:W-:Y:S06]  /*3e60*/  MUFU.TANH R96, R96 ;  /* 0x0000006000607308 */ /* 0x000fec0000002400 */
[----:B------:R-:W-:Y:S01]  /*3e70*/  HMMA.16816.F32.BF16 R64, R44, R14, R64 ;  /* 0x0000000e2c40723c */ /* 0x000fe20000041840 */
[----:B------:R-:W-:Y:S01]  /*3e80*/  VIADD R45, R229, 0x1 ;  /* 0x00000001e52d7836 */ /* 0x000fe20000000000 */
[----:B------:R-:W-:Y:S04]  /*3e90*/  MUFU.TANH R95, R95 ;  /* 0x0000005f005f7308 */ /* 0x000fe80000002400 */
[----:B------:R-:W-:-:S02]  /*3ea0*/  ISETP.GE.AND P3, PT, R45, R228, PT ;  /* 0x000000e42d00720c */ /* 0x000fc40003f66270 */
[----:B----4-:R-:W-:Y:S01]  /*3eb0*/  HMMA.16816.F32.BF16 R20, R32, R30, R20 ;  /* 0x0000001e2014723c */ /* 0x010fe20000041814 */
[----:B------:R-:W-:Y:S01]  /*3ec0*/  ISETP.GE.AND P1, PT, R45, R195, PT ;  /* 0x000000c32d00720c */ /* 0x000fe20003f26270 */
[----:B------:R-:W-:Y:S06]  /*3ed0*/  MUFU.TANH R97, R97 ;  /* 0x0000006100617308 */ /* 0x000fec0000002400 */
[C---:B------:R-:W-:Y:S02]  /*3ee0*/  HMMA.16816.F32.BF16 R60, R48.reuse, R14, R60 ;  /* 0x0000000e303c723c */ /* 0x040fe4000004183c */
[----:B------:R-:W-:Y:S06]  /*3ef0*/  MUFU.TANH R36, R36 ;  /* 0x0000002400247308 */ /* 0x000fec0000002400 */
[----:B------:R-:W-:Y:S03]  /*3f00*/  HMMA.16816.F32.BF16 R112, R48, R24, R112 ;  /* 0x000000183070723c */ /* 0x000fe60000041870 */
[----:B------:R-:W-:-:S05]  /*3f10*/  FMUL.FTZ R14, R22, UR10 ;  /* 0x0000000a160e7c20 */ /* 0x000fca0008410000 */
[----:B------:R-:W-:Y:S01]  /*3f20*/  HMMA.16816.F32.BF16 R52, R4, R30, R52 ;  /* 0x0000001e0434723c */ /* 0x000fe20000041834 */
[----:B------:R-:W2:Y:S01]  /*3f30*/  MUFU.TANH R14, R14 ;  /* 0x0000000e000e7308 */ /* 0x000ea20000002400 */
[----:B------:R-:W-:Y:S01]  /*3f40*/  FMUL.FTZ R31, R23, UR10 ;  /* 0x0000000a171f7c20 */ /* 0x000fe20008410000 */
[----:B------:R-:W-:-:S05]  /*3f50*/  VIADD R23, R229, 0x9 ;  /* 0x00000009e5177836 */ /* 0x000fca0000000000 */
[C---:B------:R-:W-:Y:S01]  /*3f60*/  HMMA.16816.F32.BF16 R84, R4.reuse, R16, R84 ;  /* 0x000000100454723c */ /* 0x040fe20000041854 */
[----:B------:R-:W-:Y:S07]  /*3f70*/  MUFU.TANH R31, R31 ;  /* 0x0000001f001f7308 */ /* 0x000fee0000002400 */
[----:B------:R-:W-:Y:S03]  /*3f80*/  HMMA.16816.F32.BF16 R80, R4, R18, R80 ;  /* 0x000000120450723c */ /* 0x000fe60000041850 */
[----:B------:R-:W-:Y:S01]  /*3f90*/  FMUL.FTZ R25, R52, UR10 ;  /* 0x0000000a34197c20 */ /* 0x000fe20008410000 */
[----:B--2---:R-:W-:Y:S01]  /*3fa0*/  FFMA.FTZ R14, R27, UR5, R14 ;  /* 0x000000051b0e7c23 */ /* 0x004fe2000801000e */
[----:B------:R-:W-:Y:S01]  /*3fb0*/  FMUL.FTZ R30, R55, UR10 ;  /* 0x0000000a371e7c20 */ /* 0x000fe20008410000 */
[----:B------:R-:W-:-:S02]  /*3fc0*/  FMUL.FTZ R53, R53, UR10 ;  /* 0x0000000a35357c20 */ /* 0x000fc40008410000 */
[----:B-1----:R-:W-:Y:S01]  /*3fd0*/  HMMA.16816.F32.BF16 R68, R4, R8, R68 ;  /* 0x000000080444723c */ /* 0x002fe20000041844 */
[----:B------:R-:W1:Y:S02]  /*3fe0*/  MUFU.TANH R25, R25 ;  /* 0x0000001900197308 */ /* 0x000e640000002400 */
[----:B------:R-:W-:Y:S01]  /*3ff0*/  FMUL.FTZ R84, R84, UR10 ;  /* 0x0000000a54547c20 */ /* 0x000fe20008410000 */
[----:B------:R-:W-:Y:S01]  /*4000*/  FMUL.FTZ R44, R86, UR10 ;  /* 0x0000000a562c7c20 */ /* 0x000fe20008410000 */
[----:B------:R-:W-:-:S03]  /*4010*/  FMUL.FTZ R85, R85, UR10 ;  /* 0x0000000a55557c20 */ /* 0x000fc60008410000 */
[----:B------:R-:W-:Y:S01]  /*4020*/  HMMA.16816.F32.BF16 R64, R4, R10, R64 ;  /* 0x0000000a0440723c */ /* 0x000fe20000041840 */
[----:B------:R-:W-:Y:S02]  /*4030*/  MUFU.TANH R84, R84 ;  /* 0x0000005400547308 */ /* 0x000fe40000002400 */
[----:B------:R-:W-:Y:S01]  /*4040*/  FMUL.FTZ R26, R81, UR10 ;  /* 0x0000000a511a7c20 */ /* 0x000fe20008410000 */
[----:B------:R-:W-:Y:S01]  /*4050*/  FMUL.FTZ R46, R80, UR10 ;  /* 0x0000000a502e7c20 */ /* 0x000fe20008410000 */
[----:B------:R-:W-:-:S03]  /*4060*/  FMUL.FTZ R47, R82, UR10 ;  /* 0x0000000a522f7c20 */ /* 0x000fc60008410000 */
[----:B------:R-:W-:Y:S01]  /*4070*/  HMMA.16816.F32.BF16 R56, R4, R28, R56 ;  /* 0x0000001c0438723c */ /* 0x000fe20000041838 */
[----:B------:R-:W-:Y:S01]  /*4080*/  FMUL.FTZ R6, R20, UR10 ;  /* 0x0000000a14067c20 */ /* 0x000fe20008410000 */
[----:B------:R-:W-:Y:S01]  /*4090*/  MUFU.TANH R44, R44 ;  /* 0x0000002c002c7308 */ /* 0x000fe20000002400 */
[----:B------:R-:W-:Y:S01]  /*40a0*/  FMUL.FTZ R5, R68, UR10 ;  /* 0x0000000a44057c20 */ /* 0x000fe20008410000 */
[----:B-1----:R-:W-:Y:S01]  /*40b0*/  FFMA.FTZ R155, R27, UR5, R25 ;  /* 0x000000051b9b7c23 */ /* 0x002fe20008010019 */
[----:B------:R-:W-:Y:S01]  /*40c0*/  IADD3 R25, PT, PT, R229, 0x8, RZ ;  /* 0x00000008e5197810 */ /* 0x000fe20007ffe0ff */
[----:B------:R-:W-:Y:S01]  /*40d0*/  FMUL.FTZ R4, R38, UR10 ;  /* 0x0000000a26047c20 */ /* 0x000fe20008410000 */
[----:B------:R-:W-:Y:S01]  /*40e0*/  FMUL.FTZ R69, R69, UR10 ;  /* 0x0000000a45457c20 */ /* 0x000fe20008410000 */
[C---:B------:R-:W-:Y:S01]  /*40f0*/  HMMA.16816.F32.BF16 R60, R32.reuse, R10, R60 ;  /* 0x0000000a203c723c */ /* 0x040fe2000004183c */
[----:B------:R-:W-:Y:S01]  /*4100*/  IMAD.U32 R10, RZ, RZ, UR18 ;  /* 0x00000012ff0a7e24 */ /* 0x000fe2000f8e00ff */
[----:B------:R-:W1:Y:S01]  /*4110*/  MUFU.TANH R6, R6 ;  /* 0x0000000600067308 */ /* 0x000e620000002400 */
[----:B------:R-:W-:Y:S01]  /*4120*/  FSEL R155, R155, -INF , !P6 ;  /* 0xff8000009b9b7808 */ /* 0x000fe20007000000 */
[----:B------:R-:W-:Y:S01]  /*4130*/  FMUL.FTZ R71, R71, UR10 ;  /* 0x0000000a47477c20 */ /* 0x000fe20008410000 */
[----:B------:R-:W-:Y:S01]  /*4140*/  ISETP.GE.AND P6, PT, R25, R228, PT ;  /* 0x000000e41900720c */ /* 0x000fe20003fc6270 */
[----:B------:R-:W-:Y:S01]  /*4150*/  FMUL.FTZ R66, R66, UR10 ;  /* 0x0000000a42427c20 */ /* 0x000fe20008410000 */
[----:B------:R-:W-:Y:S01]  /*4160*/  ISETP.NE.AND P0, PT, R10, 0x1, PT ;  /* 0x000000010a00780c */ /* 0x000fe20003f05270 */
[----:B------:R-:W-:Y:S01]  /*4170*/  HMMA.16816.F32.BF16 R112, R32, R28, R112 ;  /* 0x0000001c2070723c */ /* 0x000fe20000041870 */
[----:B------:R-:W-:Y:S01]  /*4180*/  FMUL.FTZ R28, R54, UR10 ;  /* 0x0000000a361c7c20 */ /* 0x000fe20008410000 */
[----:B------:R-:W-:Y:S01]  /*4190*/  FMUL.FTZ R10, R64, UR10 ;  /* 0x0000000a400a7c20 */ /* 0x000fe20008410000 */
[----:B------:R-:W-:Y:S01]  /*41a0*/  MUFU.TANH R85, R85 ;  /* 0x0000005500557308 */ /* 0x000fe20000002400 */
[----:B------:R-:W-:Y:S01]  /*41b0*/  FMUL.FTZ R20, R56, UR10 ;  /* 0x0000000a38147c20 */ /* 0x000fe20008410000 */
[----:B------:R-:W-:Y:S01]  /*41c0*/  FMUL.FTZ R70, R70, UR10 ;  /* 0x0000000a46467c20 */ /* 0x000fe20008410000 */
[----:B------:R-:W-:Y:S01]  /*41d0*/  FMUL.FTZ R65, R65, UR10 ;  /* 0x0000000a41417c20 */ /* 0x000fe20008410000 */
[----:B------:R-:W-:Y:S01]  /*41e0*/  FMUL.FTZ R67, R67, UR10 ;  /* 0x0000000a43437c20 */ /* 0x000fe20008410000 */
[----:B------:R-:W-:Y:S01]  /*41f0*/  HMMA.16816.F32.BF16 R72, R48, R12, R72 ;  /* 0x0000000c3048723c */ /* 0x000fe20000041848 */
[----:B------:R-:W-:Y:S01]  /*4200*/  FMUL.FTZ R49, R21, UR10 ;  /* 0x0000000a15317c20 */ /* 0x000fe20008410000 */
[----:B------:R-:W-:Y:S01]  /*4210*/  VIADD R21, R229, 0x10 ;  /* 0x00000010e5157836 */ /* 0x000fe20000000000 */
[----:B------:R-:W2:Y:S01]  /*4220*/  MUFU.TANH R28, R28 ;  /* 0x0000001c001c7308 */ /* 0x000ea20000002400 */
[----:B------:R-:W-:Y:S01]  /*4230*/  FMUL.FTZ R13, R61, UR10 ;  /* 0x0000000a3d0d7c20 */ /* 0x000fe20008410000 */
[----:B-1----:R-:W-:Y:S01]  /*4240*/  FFMA.FTZ R6, R27, UR5, R6 ;  /* 0x000000051b067c23 */ /* 0x002fe20008010006 */
[----:B------:R-:W-:Y:S01]  /*4250*/  FMUL.FTZ R7, R60, UR10 ;  /* 0x0000000a3c077c20 */ /* 0x000fe20008410000 */
[----:B------:R-:W-:Y:S01]  /*4260*/  FMUL.FTZ R12, R87, UR10 ;  /* 0x0000000a570c7c20 */ /* 0x000fe20008410000 */
[C---:B------:R-:W-:Y:S01]  /*4270*/  HMMA.16816.F32.BF16 R88, R32.reuse, R16, R88 ;  /* 0x000000102058723c */ /* 0x040fe20000041858 */
[----:B------:R-:W-:Y:S01]  /*4280*/  FMUL.FTZ R68, R62, UR10 ;  /* 0x0000000a3e447c20 */ /* 0x000fe20008410000 */
[----:B------:R-:W-:Y:S01]  /*4290*/  FSEL R64, R6, -INF , !P4 ;  /* 0xff80000006407808 */ /* 0x000fe20006000000 */
[----:B------:R1:W-:Y:S01]  /*42a0*/  MUFU.TANH R61, R5 ;  /* 0x00000005003d7308 */ /* 0x0003e20000002400 */
[----:B------:R-:W-:Y:S01]  /*42b0*/  ISETP.GE.AND P4, PT, R45, R194, PT ;  /* 0x000000c22d00720c */ /* 0x000fe20003f86270 */
[----:B------:R-:W-:Y:S01]  /*42c0*/  FMUL.FTZ R11, R63, UR10 ;  /* 0x0000000a3f0b7c20 */ /* 0x000fe20008410000 */
[----:B------:R-:W-:Y:S01]  /*42d0*/  FMUL.FTZ R112, R112, UR10 ;  /* 0x0000000a70707c20 */ /* 0x000fe20008410000 */
[----:B------:R-:W-:Y:S01]  /*42e0*/  FMUL.FTZ R114, R114, UR10 ;  /* 0x0000000a72727c20 */ /* 0x000fe20008410000 */
[----:B------:R-:W-:Y:S01]  /*42f0*/  HMMA.16816.F32.BF16 R76, R32, R18, R76 ;  /* 0x00000012204c723c */ /* 0x000fe2000004184c */
[----:B------:R-:W-:Y:S01]  /*4300*/  FMUL.FTZ R58, R58, UR10 ;  /* 0x0000000a3a3a7c20 */ /* 0x000fe20008410000 */
[----:B------:R-:W-:Y:S01]  /*4310*/  FMUL.FTZ R113, R113, UR10 ;  /* 0x0000000a71717c20 */ /* 0x000fe20008410000 */
[----:B------:R3:W-:Y:S01]  /*4320*/  MUFU.TANH R62, R7 ;  /* 0x00000007003e7308 */ /* 0x0007e20000002400 */
[----:B------:R-:W-:Y:S01]  /*4330*/  FMUL.FTZ R115, R115, UR10 ;  /* 0x0000000a73737c20 */ /* 0x000fe20008410000 */
[----:B--2---:R-:W-:Y:S01]  /*4340*/  FFMA.FTZ R28, R27, UR5, R28 ;  /* 0x000000051b1c7c23 */ /* 0x004fe2000801001c */
[----:B------:R-:W-:-:S02]  /*4350*/  FMUL.FTZ R57, R57, UR10 ;  /* 0x0000000a39397c20 */ /* 0x000fc40008410000 */
[----:B------:R-:W-:Y:S01]  /*4360*/  HMMA.16816.F32.BF16 R72, R32, R8, R72 ;  /* 0x000000082048723c */ /* 0x000fe20000041848 */
[----:B------:R-:W-:Y:S01]  /*4370*/  FMUL.FTZ R35, R59, UR10 ;  /* 0x0000000a3b237c20 */ /* 0x000fe20008410000 */
[----:B------:R-:W-:Y:S01]  /*4380*/  FSEL R59, R14, -INF , !P2 ;  /* 0xff8000000e3b7808 */ /* 0x000fe20005000000 */
[----:B------:R-:W-:Y:S01]  /*4390*/  FMUL.FTZ R88, R88, UR10 ;  /* 0x0000000a58587c20 */ /* 0x000fe20008410000 */
[----:B------:R-:W-:Y:S01]  /*43a0*/  FMUL.FTZ R17, R90, UR10 ;  /* 0x0000000a5a117c20 */ /* 0x000fe20008410000 */
[----:B-1----:R-:W-:Y:S01]  /*43b0*/  I2FP.F32.U32 R5, R45 ;  /* 0x0000002d00057245 */ /* 0x002fe20000201000 */
[----:B------:R-:W-:Y:S01]  /*43c0*/  FMUL.FTZ R16, R89, UR10 ;  /* 0x0000000a59107c20 */ /* 0x000fe20008410000 */
[----:B------:R-:W-:Y:S01]  /*43d0*/  ISETP.GE.AND P2, PT, R45, R2, PT ;  /* 0x000000022d00720c */ /* 0x000fe20003f46270 */
[----:B------:R-:W-:Y:S01]  /*43e0*/  FMUL.FTZ R89, R91, UR10 ;  /* 0x0000000a5b597c20 */ /* 0x000fe20008410000 */
[----:B------:R-:W1:Y:S01]  /*43f0*/  MUFU.TANH R88, R88 ;  /* 0x0000005800587308 */ /* 0x000e620000002400 */
[C---:B------:R-:W-:Y:S01]  /*4400*/  FFMA.FTZ R34, R5.reuse, UR5, R108 ;  /* 0x0000000505227c23 */ /* 0x040fe2000801006c */
[C---:B------:R-:W-:Y:S01]  /*4410*/  FFMA.FTZ R45, R5.reuse, UR5, R104 ;  /* 0x00000005052d7c23 */ /* 0x040fe20008010068 */
[----:B------:R-:W-:Y:S01]  /*4420*/  FMUL.FTZ R15, R76, UR10 ;  /* 0x0000000a4c0f7c20 */ /* 0x000fe20008410000 */
[----:B------:R-:W-:Y:S01]  /*4430*/  FSEL R148, R28, -INF , !P5 ;  /* 0xff8000001c947808 */ /* 0x000fe20006800000 */
[C---:B------:R-:W-:Y:S01]  /*4440*/  FFMA.FTZ R6, R5.reuse, UR5, R37 ;  /* 0x0000000505067c23 */ /* 0x040fe20008010025 */
[----:B------:R-:W-:Y:S01]  /*4450*/  FSEL R34, R34, -INF , !P3 ;  /* 0xff80000022227808 */ /* 0x000fe20005800000 */
[----:B------:R-:W-:Y:S01]  /*4460*/  FFMA.FTZ R5, R5, UR5, R39 ;  /* 0x0000000505057c23 */ /* 0x000fe20008010027 */
[----:B------:R-:W2:Y:S01]  /*4470*/  MUFU.TANH R17, R17 ;  /* 0x0000001100117308 */ /* 0x000ea20000002400 */
[----:B------:R-:W-:Y:S01]  /*4480*/  FSEL R45, R45, -INF , !P1 ;  /* 0xff8000002d2d7808 */ /* 0x000fe20004800000 */
[----:B------:R-:W-:Y:S01]  /*4490*/  FMUL.FTZ R19, R78, UR10 ;  /* 0x0000000a4e137c20 */ /* 0x000fe20008410000 */
[----:B------:R-:W-:Y:S01]  /*44a0*/  ISETP.GE.AND P5, PT, R25, R195, PT ;  /* 0x000000c31900720c */ /* 0x000fe20003fa6270 */
[----:B------:R-:W-:Y:S01]  /*44b0*/  FMUL.FTZ R18, R77, UR10 ;  /* 0x0000000a4d127c20 */ /* 0x000fe20008410000 */
[----:B------:R-:W-:Y:S01]  /*44c0*/  ISETP.GE.AND P3, PT, R25, R194, PT ;  /* 0x000000c21900720c */ /* 0x000fe20003f66270 */
[----:B------:R-:W-:Y:S01]  /*44d0*/  FMUL.FTZ R24, R79, UR10 ;  /* 0x0000000a4f187c20 */ /* 0x000fe20008410000 */
[----:B------:R-:W-:Y:S01]  /*44e0*/  ISETP.GE.AND P1, PT, R25, R2, PT ;  /* 0x000000021900720c */ /* 0x000fe20003f26270 */
[----:B------:R-:W-:Y:S01]  /*44f0*/  MUFU.TANH R15, R15 ;  /* 0x0000000f000f7308 */ /* 0x000fe20000002400 */
[----:B------:R-:W-:Y:S01]  /*4500*/  I2FP.F32.U32 R25, R25 ;  /* 0x0000001900197245 */ /* 0x000fe20000201000 */
[----:B------:R-:W-:Y:S01]  /*4510*/  FMUL.FTZ R32, R83, UR10 ;  /* 0x0000000a53207c20 */ /* 0x000fe20008410000 */
[----:B------:R-:W-:Y:S01]  /*4520*/  I2FP.F32.U32 R14, R23 ;  /* 0x00000017000e7245 */ /* 0x000fe20000201000 */
[----:B------:R-:W-:Y:S01]  /*4530*/  FMUL.FTZ R8, R72, UR10 ;  /* 0x0000000a48087c20 */ /* 0x000fe20008410000 */
[----:B------:R-:W-:Y:S01]  /*4540*/  FSEL R6, R6, -INF , !P4 ;  /* 0xff80000006067808 */ /* 0x000fe20006000000 */
[C---:B------:R-:W-:Y:S01]  /*4550*/  FFMA.FTZ R42, R25.reuse, UR5, R42 ;  /* 0x00000005192a7c23 */ /* 0x040fe2000801002a */
[----:B------:R-:W-:Y:S01]  /*4560*/  FFMA.FTZ R27, R25, UR5, R92 ;  /* 0x00000005191b7c23 */ /* 0x000fe2000801005c */
[----:B------:R-:W-:Y:S01]  /*4570*/  FSEL R5, R5, -INF , !P2 ;  /* 0xff80000005057808 */ /* 0x000fe20005000000 */
[C---:B------:R-:W-:Y:S01]  /*4580*/  FFMA.FTZ R28, R25.reuse, UR5, R94 ;  /* 0x00000005191c7c23 */ /* 0x040fe2000801005e */
[----:B------:R4:W-:Y:S01]  /*4590*/  MUFU.TANH R37, R13 ;  /* 0x0000000d00257308 */ /* 0x0009e20000002400 */
[----:B------:R-:W-:Y:S01]  /*45a0*/  FSEL R42, R42, -INF , !P6 ;  /* 0xff8000002a2a7808 */ /* 0x000fe20007000000 */
[----:B---3--:R-:W-:Y:S01]  /*45b0*/  FFMA.FTZ R7, R25, UR5, R96 ;  /* 0x0000000519077c23 */ /* 0x008fe20008010060 */
[----:B------:R-:W-:Y:S01]  /*45c0*/  FSEL R27, R27, -INF , !P5 ;  /* 0xff8000001b1b7808 */ /* 0x000fe20006800000 */
[C---:B------:R-:W-:Y:S01]  /*45d0*/  FFMA.FTZ R38, R14.reuse, UR5, R43 ;  /* 0x000000050e267c23 */ /* 0x040fe2000801002b */
[C---:B------:R-:W-:Y:S01]  /*45e0*/  FFMA.FTZ R39, R14.reuse, UR5, R93 ;  /* 0x000000050e277c23 */ /* 0x040fe2000801005d */
[C---:B------:R-:W-:Y:S01]  /*45f0*/  ISETP.GE.AND P4, PT, R23.reuse, R228, PT ;  /* 0x000000e41700720c */ /* 0x040fe20003f86270 */
[C---:B------:R-:W-:Y:S01]  /*4600*/  FFMA.FTZ R48, R14.reuse, UR5, R95 ;  /* 0x000000050e307c23 */ /* 0x040fe2000801005f */
[C---:B------:R-:W-:Y:S01]  /*4610*/  ISETP.GE.AND P2, PT, R23.reuse, R195, PT ;  /* 0x000000c31700720c */ /* 0x040fe20003f46270 */
[----:B------:R-:W3:Y:S01]  /*4620*/  MUFU.TANH R16, R16 ;  /* 0x0000001000107308 */ /* 0x000ee20000002400 */
[C---:B------:R-:W-:Y:S01]  /*4630*/  ISETP.GE.AND P6, PT, R23.reuse, R194, PT ;  /* 0x000000c21700720c */ /* 0x040fe20003fc6270 */
[----:B------:R-:W-:Y:S01]  /*4640*/  FFMA.FTZ R97, R14, UR5, R97 ;  /* 0x000000050e617c23 */ /* 0x000fe20008010061 */
[----:B------:R-:W-:Y:S01]  /*4650*/  ISETP.GE.AND P5, PT, R23, R2, PT ;  /* 0x000000021700720c */ /* 0x000fe20003fa6270 */
[----:B------:R-:W-:Y:S01]  /*4660*/  VIADD R23, R229, 0x18 ;  /* 0x00000018e5177836 */ /* 0x000fe20000000000 */
[----:B------:R-:W-:Y:S01]  /*4670*/  FSEL R28, R28, -INF , !P3 ;  /* 0xff8000001c1c7808 */ /* 0x000fe20005800000 */
[----:B------:R-:W-:Y:S01]  /*4680*/  FMUL.FTZ R9, R74, UR10 ;  /* 0x0000000a4a097c20 */ /* 0x000fe20008410000 */
[----:B------:R-:W-:Y:S01]  /*4690*/  FSEL R7, R7, -INF , !P1 ;  /* 0xff80000007077808 */ /* 0x000fe20004800000 */
[----:B------:R-:W5:Y:S01]  /*46a0*/  MUFU.TANH R89, R89 ;  /* 0x0000005900597308 */ /* 0x000f620000002400 */
[----:B----4-:R-:W-:Y:S01]  /*46b0*/  I2FP.F32.U32 R13, R21 ;  /* 0x00000015000d7245 */ /* 0x010fe20000201000 */
[----:B------:R-:W-:Y:S01]  /*46c0*/  FMUL.FTZ R33, R73, UR10 ;  /* 0x0000000a49217c20 */ /* 0x000fe20008410000 */
[----:B------:R-:W-:Y:S01]  /*46d0*/  FSEL R38, R38, -INF , !P4 ;  /* 0xff80000026267808 */ /* 0x000fe20006000000 */
[----:B------:R-:W-:Y:S01]  /*46e0*/  FMUL.FTZ R29, R75, UR10 ;  /* 0x0000000a4b1d7c20 */ /* 0x000fe20008410000 */
[----:B------:R-:W-:Y:S01]  /*46f0*/  FSEL R39, R39, -INF , !P2 ;  /* 0xff80000027277808 */ /* 0x000fe20005000000 */
[----:B-1----:R-:W-:Y:S01]  /*4700*/  FFMA.FTZ R56, R13, UR5, R88 ;  /* 0x000000050d387c23 */ /* 0x002fe20008010058 */
[C---:B------:R-:W-:Y:S01]  /*4710*/  ISETP.GE.AND P3, PT, R21.reuse, R228, PT ;  /* 0x000000e41500720c */ /* 0x040fe20003f66270 */
[----:B------:R-:W1:Y:S01]  /*4720*/  MUFU.TANH R12, R12 ;  /* 0x0000000c000c7308 */ /* 0x000e620000002400 */
[----:B------:R-:W-:Y:S01]  /*4730*/  ISETP.GE.AND P1, PT, R21, R195, PT ;  /* 0x000000c31500720c */ /* 0x000fe20003f26270 */
[----:B--2---:R-:W-:Y:S01]  /*4740*/  FFMA.FTZ R51, R13, UR5, R17 ;  /* 0x000000050d337c23 */ /* 0x004fe20008010011 */
[----:B------:R-:W-:Y:S01]  /*4750*/  ISETP.GE.AND P4, PT, R21, R194, PT ;  /* 0x000000c21500720c */ /* 0x000fe20003f86270 */
[----:B------:R-:W-:Y:S01]  /*4760*/  FFMA.FTZ R14, R13, UR5, R84 ;  /* 0x000000050d0e7c23 */ /* 0x000fe20008010054 */
[----:B------:R-:W-:Y:S01]  /*4770*/  ISETP.GE.AND P2, PT, R21, R2, PT ;  /* 0x000000021500720c */ /* 0x000fe20003f46270 */
[----:B------:R-:W-:Y:S01]  /*4780*/  VIADD R21, R229, 0x11 ;  /* 0x00000011e5157836 */ /* 0x000fe20000000000 */
[----:B------:R-:W-:Y:S01]  /*4790*/  FSEL R48, R48, -INF , !P6 ;  /* 0xff80000030307808 */ /* 0x000fe20007000000 */
[----:B------:R-:W2:Y:S01]  /*47a0*/  MUFU.TANH R19, R19 ;  /* 0x0000001300137308 */ /* 0x000ea20000002400 */
[----:B------:R-:W-:Y:S01]  /*47b0*/  FSEL R17, R97, -INF , !P5 ;  /* 0xff80000061117808 */ /* 0x000fe20006800000 */
[----:B------:R-:W-:Y:S01]  /*47c0*/  FFMA.FTZ R13, R13, UR5, R44 ;  /* 0x000000050d0d7c23 */ /* 0x000fe2000801002c */
[----:B------:R-:W-:-:S02]  /*47d0*/  FSEL R56, R56, -INF , !P3 ;  /* 0xff80000038387808 */ /* 0x000fc40005800000 */
[----:B------:R-:W-:Y:S02]  /*47e0*/  FSEL R51, R51, -INF , !P1 ;  /* 0xff80000033337808 */ /* 0x000fe40004800000 */
[C---:B------:R-:W-:Y:S01]  /*47f0*/  ISETP.GE.AND P6, PT, R21.reuse, R228, PT ;  /* 0x000000e41500720c */ /* 0x040fe20003fc6270 */
[----:B------:R-:W-:Y:S01]  /*4800*/  MUFU.TANH R18, R18 ;  /* 0x0000001200127308 */ /* 0x000fe20000002400 */
[C---:B------:R-:W-:Y:S02]  /*4810*/  ISETP.GE.AND P5, PT, R21.reuse, R195, PT ;  /* 0x000000c31500720c */ /* 0x040fe40003fa6270 */
[C---:B------:R-:W-:Y:S02]  /*4820*/  ISETP.GE.AND P3, PT, R21.reuse, R194, PT ;  /* 0x000000c21500720c */ /* 0x040fe40003f66270 */
[----:B------:R-:W-:Y:S02]  /*4830*/  ISETP.GE.AND P1, PT, R21, R2, PT ;  /* 0x000000021500720c */ /* 0x000fe40003f26270 */
[----:B------:R-:W-:Y:S01]  /*4840*/  FSEL R14, R14, -INF , !P4 ;  /* 0xff8000000e0e7808 */ /* 0x000fe20006000000 */
[----:B------:R-:W-:Y:S01]  /*4850*/  MUFU.TANH R22, R69 ;  /* 0x0000004500167308 */ /* 0x000fe20000002400 */
[----:B------:R-:W-:-:S02]  /*4860*/  I2FP.F32.U32 R21, R21 ;  /* 0x0000001500157245 */ /* 0x000fc40000201000 */
[----:B------:R-:W-:Y:S02]  /*4870*/  ISETP.GE.AND P4, PT, R23, R228, PT ;  /* 0x000000e41700720c */ /* 0x000fe40003f86270 */
[----:B------:R-:W-:Y:S01]  /*4880*/  FSEL R13, R13, -INF , !P2 ;  /* 0xff8000000d0d7808 */ /* 0x000fe20005000000 */
[C---:B------:R-:W-:Y:S01]  /*4890*/  FFMA.FTZ R85, R21.reuse, UR5, R85 ;  /* 0x0000000515557c23 */ /* 0x040fe20008010055 */
[C---:B---3--:R-:W-:Y:S01]  /*48a0*/  FFMA.FTZ R16, R21.reuse, UR5, R16 ;  /* 0x0000000515107c23 */ /* 0x048fe20008010010 */
[----:B------:R3:W-:Y:S01]  /*48b0*/  MUFU.TANH R69, R10 ;  /* 0x0000000a00457308 */ /* 0x0007e20000002400 */
[C---:B-----5:R-:W-:Y:S01]  /*48c0*/  FFMA.FTZ R55, R21.reuse, UR5, R89 ;  /* 0x0000000515377c23 */ /* 0x060fe20008010059 */
[----:B-1----:R-:W-:Y:S01]  /*48d0*/  FFMA.FTZ R25, R21, UR5, R12 ;  /* 0x0000000515197c23 */ /* 0x002fe2000801000c */
[----:B------:R-:W-:Y:S02]  /*48e0*/  ISETP.GE.AND P2, PT, R23, R195, PT ;  /* 0x000000c31700720c */ /* 0x000fe40003f46270 */
[----:B------:R-:W-:-:S02]  /*48f0*/  FSEL R12, R85, -INF , !P3 ;  /* 0xff800000550c7808 */ /* 0x000fc40005800000 */
[----:B------:R-:W-:Y:S01]  /*4900*/  FSEL R54, R16, -INF , !P6 ;  /* 0xff80000010367808 */ /* 0x000fe20007000000 */
[----:B------:R-:W-:Y:S01]  /*4910*/  MUFU.TANH R24, R24 ;  /* 0x0000001800187308 */ /* 0x000fe20000002400 */
[----:B------:R-:W-:Y:S02]  /*4920*/  FSEL R55, R55, -INF , !P5 ;  /* 0xff80000037377808 */ /* 0x000fe40006800000 */
[C---:B------:R-:W-:Y:S02]  /*4930*/  ISETP.GE.AND P6, PT, R23.reuse, R194, PT ;  /* 0x000000c21700720c */ /* 0x040fe40003fc6270 */
[----:B------:R-:W-:Y:S02]  /*4940*/  ISETP.GE.AND P5, PT, R23, R2, PT ;  /* 0x000000021700720c */ /* 0x000fe40003fa6270 */
[----:B------:R-:W-:Y:S01]  /*4950*/  FSEL R25, R25, -INF , !P1 ;  /* 0xff80000019197808 */ /* 0x000fe20004800000 */
[----:B------:R-:W-:Y:S01]  /*4960*/  MUFU.TANH R26, R26 ;  /* 0x0000001a001a7308 */ /* 0x000fe20000002400 */
[----:B---3--:R-:W-:-:S05]  /*4970*/  I2FP.F32.U32 R10, R23 ;  /* 0x00000017000a7245 */ /* 0x008fca0000201000 */
[C---:B------:R-:W-:Y:S02]  /*4980*/  FFMA.FTZ R15, R10.reuse, UR5, R15 ;  /* 0x000000050a0f7c23 */ /* 0x040fe4000801000f */
[----:B------:R-:W-:Y:S01]  /*4990*/  MUFU.TANH R32, R32 ;  /* 0x0000002000207308 */ /* 0x000fe20000002400 */
[----:B--2---:R-:W-:Y:S02]  /*49a0*/  FFMA.FTZ R19, R10, UR5, R19 ;  /* 0x000000050a137c23 */ /* 0x004fe40008010013 */
[----:B------:R-:W-:-:S03]  /*49b0*/  FSEL R50, R15, -INF , !P4 ;  /* 0xff8000000f327808 */ /* 0x000fc60006000000 */
[----:B------:R-:W-:Y:S01]  /*49c0*/  FSEL R23, R19, -INF , !P2 ;  /* 0xff80000013177808 */ /* 0x000fe20005000000 */
[----:B------:R-:W-:Y:S01]  /*49d0*/  VIADD R19, R229, 0x29 ;  /* 0x00000029e5137836 */ /* 0x000fe20000000000 */
[----:B------:R-:W1:Y:S08]  /*49e0*/  MUFU.TANH R46, R46 ;  /* 0x0000002e002e7308 */ /* 0x000e700000002400 */
[----:B------:R-:W2:Y:S08]  /*49f0*/  MUFU.TANH R47, R47 ;  /* 0x0000002f002f7308 */ /* 0x000eb00000002400 */
[----:B------:R3:W-:Y:S01]  /*4a00*/  MUFU.TANH R43, R11 ;  /* 0x0000000b002b7308 */ /* 0x0007e20000002400 */
[----:B-1----:R-:W-:-:S07]  /*4a10*/  FFMA.FTZ R46, R10, UR5, R46 ;  /* 0x000000050a2e7c23 */ /* 0x002fce000801002e */
[----:B------:R-:W-:Y:S08]  /*4a20*/  MUFU.TANH R8, R8 ;  /* 0x0000000800087308 */ /* 0x000ff00000002400 */
[----:B------:R-:W-:Y:S01]  /*4a30*/  MUFU.TANH R9, R9 ;  /* 0x0000000900097308 */ /* 0x000fe20000002400 */
[----:B---3--:R-:W-:-:S05]  /*4a40*/  VIADD R11, R229, 0x19 ;  /* 0x00000019e50b7836 */ /* 0x008fca0000000000 */
[----:B------:R-:W-:Y:S02]  /*4a50*/  I2FP.F32.U32 R15, R11 ;  /* 0x0000000b000f7245 */ /* 0x000fe40000201000 */
[----:B------:R-:W1:Y:S01]  /*4a60*/  MUFU.TANH R33, R33 ;  /* 0x0000002100217308 */ /* 0x000e620000002400 */
[C---:B------:R-:W-:Y:S02]  /*4a70*/  ISETP.GE.AND P3, PT, R11.reuse, R228, PT ;  /* 0x000000e40b00720c */ /* 0x040fe40003f66270 */
[----:B------:R-:W-:Y:S01]  /*4a80*/  ISETP.GE.AND P1, PT, R11, R195, PT ;  /* 0x000000c30b00720c */ /* 0x000fe20003f26270 */
[C---:B------:R-:W-:Y:S01]  /*4a90*/  FFMA.FTZ R18, R15.reuse, UR5, R18 ;  /* 0x000000050f127c23 */ /* 0x040fe20008010012 */
[C---:B------:R-:W-:Y:S01]  /*4aa0*/  FFMA.FTZ R21, R15.reuse, UR5, R24 ;  /* 0x000000050f157c23 */ /* 0x040fe20008010018 */
[C---:B------:R-:W-:Y:S01]  /*4ab0*/  FFMA.FTZ R26, R15.reuse, UR5, R26 ;  /* 0x000000050f1a7c23 */ /* 0x040fe2000801001a */
[----:B------:R-:W-:Y:S01]  /*4ac0*/  FFMA.FTZ R32, R15, UR5, R32 ;  /* 0x000000050f207c23 */ /* 0x000fe20008010020 */
[----:B------:R-:W3:Y:S01]  /*4ad0*/  MUFU.TANH R29, R29 ;  /* 0x0000001d001d7308 */ /* 0x000ee20000002400 */
[----:B------:R-:W-:-:S02]  /*4ae0*/  IADD3 R15, PT, PT, R229, 0x21, RZ ;  /* 0x00000021e50f7810 */ /* 0x000fc40007ffe0ff */
[C---:B------:R-:W-:Y:S02]  /*4af0*/  ISETP.GE.AND P4, PT, R11.reuse, R194, PT ;  /* 0x000000c20b00720c */ /* 0x040fe40003f86270 */
[----:B------:R-:W-:Y:S01]  /*4b00*/  ISETP.GE.AND P2, PT, R11, R2, PT ;  /* 0x000000020b00720c */ /* 0x000fe20003f46270 */
[----:B--2---:R-:W-:Y:S01]  /*4b10*/  FFMA.FTZ R11, R10, UR5, R47 ;  /* 0x000000050a0b7c23 */ /* 0x004fe2000801002f */
[----:B------:R-:W-:Y:S01]  /*4b20*/  FSEL R52, R18, -INF , !P3 ;  /* 0xff80000012347808 */ /* 0x000fe20005800000 */
[----:B------:R2:W4:Y:S01]  /*4b30*/  MUFU.TANH R60, R71 ;  /* 0x00000047003c7308 */ /* 0x0005220000002400 */
[----:B------:R-:W-:Y:S01]  /*4b40*/  I2FP.F32.U32 R16, R15 ;  /* 0x0000000f00107245 */ /* 0x000fe20000201000 */
[----:B------:R-:W-:Y:S01]  /*4b50*/  VIADD R47, R229, 0x28 ;  /* 0x00000028e52f7836 */ /* 0x000fe20000000000 */
[----:B------:R-:W-:Y:S02]  /*4b60*/  FSEL R10, R46, -INF , !P6 ;  /* 0xff8000002e0a7808 */ /* 0x000fe40007000000 */
[----:B------:R-:W-:Y:S01]  /*4b70*/  FSEL R11, R11, -INF , !P5 ;  /* 0xff8000000b0b7808 */ /* 0x000fe20006800000 */
[C---:B-1----:R-:W-:Y:S01]  /*4b80*/  FFMA.FTZ R33, R16.reuse, UR5, R33 ;  /* 0x0000000510217c23 */ /* 0x042fe20008010021 */
[C---:B------:R-:W-:Y:S01]  /*4b90*/  FFMA.FTZ R22, R16.reuse, UR5, R22 ;  /* 0x0000000510167c23 */ /* 0x040fe20008010016 */
[----:B------:R-:W1:Y:S01]  /*4ba0*/  MUFU.TANH R63, R70 ;  /* 0x00000046003f7308 */ /* 0x000e620000002400 */
[----:B------:R-:W-:Y:S01]  /*4bb0*/  FSEL R21, R21, -INF , !P1 ;  /* 0xff80000015157808 */ /* 0x000fe20004800000 */
[----:B---3--:R-:W-:-:S06]  /*4bc0*/  FFMA.FTZ R29, R16, UR5, R29 ;  /* 0x00000005101d7c23 */ /* 0x008fcc000801001d */
[----:B------:R-:W-:Y:S01]  /*4bd0*/  MUFU.TANH R66, R66 ;  /* 0x0000004200427308 */ /* 0x000fe20000002400 */
[----:B--2---:R-:W-:Y:S02]  /*4be0*/  VIADD R71, R229, 0x20 ;  /* 0x00000020e5477836 */ /* 0x004fe40000000000 */
[----:B----4-:R-:W-:Y:S01]  /*4bf0*/  FFMA.FTZ R60, R16, UR5, R60 ;  /* 0x00000005103c7c23 */ /* 0x010fe2000801003c */
[----:B------:R-:W-:Y:S02]  /*4c00*/  I2FP.F32.U32 R16, R19 ;  /* 0x0000001300107245 */ /* 0x000fe40000201000 */
[----:B------:R-:W-:Y:S02]  /*4c10*/  I2FP.F32.U32 R18, R71 ;  /* 0x0000004700127245 */ /* 0x000fe40000201000 */
[----:B------:R-:W-:Y:S01]  /*4c20*/  MUFU.TANH R68, R68 ;  /* 0x0000004400447308 */ /* 0x000fe20000002400 */
[CC--:B------:R-:W-:Y:S01]  /*4c30*/  ISETP.GE.AND P6, PT, R71.reuse, R228.reuse, PT ;  /* 0x000000e44700720c */ /* 0x0c0fe20003fc6270 */
[----:B------:R-:W-:Y:S01]  /*4c40*/  FFMA.FTZ R37, R16, UR5, R37 ;  /* 0x0000000510257c23 */ /* 0x000fe20008010025 */
[----:B------:R-:W-:Y:S01]  /*4c50*/  ISETP.GE.AND P5, PT, R71, R195, PT ;  /* 0x000000c34700720c */ /* 0x000fe20003fa6270 */
[C---:B------:R-:W-:Y:S01]  /*4c60*/  FFMA.FTZ R170, R18.reuse, UR5, R8 ;  /* 0x0000000512aa7c23 */ /* 0x040fe20008010008 */
[----:B------:R-:W-:Y:S01]  /*4c70*/  FFMA.FTZ R163, R18, UR5, R9 ;  /* 0x0000000512a37c23 */ /* 0x000fe20008010009 */
[----:B------:R-:W-:Y:S01]  /*4c80*/  FSEL R8, R26, -INF , !P4 ;  /* 0xff8000001a087808 */ /* 0x000fe20006000000 */
[----:B------:R-:W-:Y:S01]  /*4c90*/  FFMA.FTZ R61, R18, UR5, R61 ;  /* 0x00000005123d7c23 */ /* 0x000fe2000801003d */
[----:B------:R-:W-:Y:S01]  /*4ca0*/  ISETP.GE.AND P4, PT, R15, R228, PT ;  /* 0x000000e40f00720c */ /* 0x000fe20003f86270 */
[----:B------:R-:W2:Y:S01]  /*4cb0*/  MUFU.TANH R65, R65 ;  /* 0x0000004100417308 */ /* 0x000ea20000002400 */
[----:B------:R-:W-:Y:S01]  /*4cc0*/  FSEL R9, R32, -INF , !P2 ;  /* 0xff80000020097808 */ /* 0x000fe20005000000 */
[----:B-1----:R-:W-:Y:S01]  /*4cd0*/  FFMA.FTZ R63, R18, UR5, R63 ;  /* 0x00000005123f7c23 */ /* 0x002fe2000801003f */
[----:B------:R-:W-:Y:S01]  /*4ce0*/  FSEL R170, R170, -INF , !P6 ;  /* 0xff800000aaaa7808 */ /* 0x000fe20007000000 */
[----:B------:R-:W-:Y:S01]  /*4cf0*/  FFMA.FTZ R43, R16, UR5, R43 ;  /* 0x00000005102b7c23 */ /* 0x000fe2000801002b */
[----:B------:R-:W-:-:S02]  /*4d00*/  FSEL R163, R163, -INF , !P5 ;  /* 0xff800000a3a37808 */ /* 0x000fc40006800000 */
[C---:B------:R-:W-:Y:S01]  /*4d10*/  ISETP.GE.AND P2, PT, R15.reuse, R195, PT ;  /* 0x000000c30f00720c */ /* 0x040fe20003f46270 */
[----:B------:R-:W1:Y:S01]  /*4d20*/  MUFU.TANH R67, R67 ;  /* 0x0000004300437308 */ /* 0x000e620000002400 */
[C---:B------:R-:W-:Y:S02]  /*4d30*/  ISETP.GE.AND P6, PT, R15.reuse, R194, PT ;  /* 0x000000c20f00720c */ /* 0x040fe40003fc6270 */
[----:B------:R-:W-:Y:S02]  /*4d40*/  ISETP.GE.AND P5, PT, R15, R2, PT ;  /* 0x000000020f00720c */ /* 0x000fe40003fa6270 */
[----:B------:R-:W-:Y:S02]  /*4d50*/  FSEL R168, R33, -INF , !P4 ;  /* 0xff80000021a87808 */ /* 0x000fe40006000000 */
[----:B------:R-:W-:Y:S01]  /*4d60*/  I2FP.F32.U32 R33, R47 ;  /* 0x0000002f00217245 */ /* 0x000fe20000201000 */
[----:B------:R3:W4:Y:S01]  /*4d70*/  MUFU.TANH R15, R20 ;  /* 0x00000014000f7308 */ /* 0x0007220000002400 */
[C---:B------:R-:W-:Y:S01]  /*4d80*/  ISETP.GE.AND P3, PT, R71.reuse, R194, PT ;  /* 0x000000c24700720c */ /* 0x040fe20003f66270 */
[----:B--2---:R-:W-:Y:S01]  /*4d90*/  FFMA.FTZ R65, R16, UR5, R65 ;  /* 0x0000000510417c23 */ /* 0x004fe20008010041 */
[----:B------:R-:W-:Y:S01]  /*4da0*/  ISETP.GE.AND P1, PT, R71, R2, PT ;  /* 0x000000024700720c */ /* 0x000fe20003f26270 */
[----:B------:R-:W-:Y:S01]  /*4db0*/  FFMA.FTZ R66, R33, UR5, R66 ;  /* 0x0000000521427c23 */ /* 0x000fe20008010042 */
[----:B------:R-:W-:Y:S01]  /*4dc0*/  FSEL R161, R29, -INF , !P2 ;  /* 0xff8000001da17808 */ /* 0x000fe20005000000 */
[----:B------:R-:W-:Y:S01]  /*4dd0*/  VIADD R29, R229, 0x30 ;  /* 0x00000030e51d7836 */ /* 0x000fe20000000000 */
[----:B------:R-:W-:Y:S01]  /*4de0*/  FSEL R22, R22, -INF , !P6 ;  /* 0xff80000016167808 */ /* 0x000fe20007000000 */
[----:B------:R-:W2:Y:S01]  /*4df0*/  MUFU.TANH R112, R112 ;  /* 0x0000007000707308 */ /* 0x000ea20000002400 */
[----:B------:R-:W-:Y:S01]  /*4e00*/  FSEL R171, R60, -INF , !P5 ;  /* 0xff8000003cab7808 */ /* 0x000fe20006800000 */
[----:B------:R-:W-:Y:S01]  /*4e10*/  FFMA.FTZ R62, R33, UR5, R62 ;  /* 0x00000005213e7c23 */ /* 0x000fe2000801003e */
[----:B------:R-:W-:Y:S01]  /*4e20*/  ISETP.GE.AND P4, PT, R47, R194, PT ;  /* 0x000000c22f00720c */ /* 0x000fe20003f86270 */
[----:B------:R-:W-:Y:S01]  /*4e30*/  FFMA.FTZ R68, R33, UR5, R68 ;  /* 0x0000000521447c23 */ /* 0x000fe20008010044 */
[----:B------:R-:W-:Y:S01]  /*4e40*/  ISETP.GE.AND P2, PT, R47, R2, PT ;  /* 0x000000022f00720c */ /* 0x000fe20003f46270 */
[----:B-1----:R-:W-:Y:S01]  /*4e50*/  FFMA.FTZ R67, R16, UR5, R67 ;  /* 0x0000000510437c23 */ /* 0x002fe20008010043 */
[C---:B------:R-:W-:Y:S01]  /*4e60*/  ISETP.GE.AND P6, PT, R19.reuse, R228, PT ;  /* 0x000000e41300720c */ /* 0x040fe20003fc6270 */
[----:B------:R-:W1:Y:S01]  /*4e70*/  MUFU.TANH R114, R114 ;  /* 0x0000007200727308 */ /* 0x000e620000002400 */
[----:B------:R-:W-:Y:S01]  /*4e80*/  ISETP.GE.AND P5, PT, R19, R195, PT ;  /* 0x000000c31300720c */ /* 0x000fe20003fa6270 */
[----:B---3--:R-:W-:Y:S01]  /*4e90*/  FFMA.FTZ R20, R33, UR5, R69 ;  /* 0x0000000521147c23 */ /* 0x008fe20008010045 */
[----:B------:R-:W-:-:S02]  /*4ea0*/  FSEL R150, R61, -INF , !P3 ;  /* 0xff8000003d967808 */ /* 0x000fc40005800000 */
[----:B------:R-:W-:Y:S02]  /*4eb0*/  FSEL R153, R63, -INF , !P1 ;  /* 0xff8000003f997808 */ /* 0x000fe40004800000 */
[C---:B------:R-:W-:Y:S01]  /*4ec0*/  ISETP.GE.AND P3, PT, R47.reuse, R228, PT ;  /* 0x000000e42f00720c */ /* 0x040fe20003f66270 */
[----:B------:R-:W3:Y:S01]  /*4ed0*/  MUFU.TANH R58, R58 ;  /* 0x0000003a003a7308 */ /* 0x000ee20000002400 */
[----:B------:R-:W-:Y:S02]  /*4ee0*/  ISETP.GE.AND P1, PT, R47, R195, PT ;  /* 0x000000c32f00720c */ /* 0x000fe40003f26270 */
        /* <DEDUP_REMOVED lines=10> */
[----:B------:R-:W-:Y:S02]  /*4f90*/  I2FP.F32.U32 R29, R29 ;  /* 0x0000001d001d7245 */ /* 0x000fe40000201000 */
[----:B------:R-:W-:-:S02]  /*4fa0*/  FSEL R166, R62, -INF , !P3 ;  /* 0xff8000003ea67808 */ /* 0x000fc40005800000 */
[----:B------:R-:W-:Y:S01]  /*4fb0*/  FSEL R167, R68, -INF , !P1 ;  /* 0xff80000044a77808 */ /* 0x000fe20004800000 */
[----:B------:R-:W5:Y:S01]  /*4fc0*/  MUFU.TANH R57, R57 ;  /* 0x0000003900397308 */ /* 0x000f620000002400 */
[----:B------:R-:W-:Y:S01]  /*4fd0*/  ISETP.GE.AND P3, PT, R19, R194, PT ;  /* 0x000000c21300720c */ /* 0x000fe20003f66270 */
[----:B----4-:R-:W-:Y:S01]  /*4fe0*/  FFMA.FTZ R160, R29, UR5, R15 ;  /* 0x000000051da07c23 */ /* 0x010fe2000801000f */
[----:B------:R-:W-:Y:S01]  /*4ff0*/  ISETP.GE.AND P1, PT, R19, R2, PT ;  /* 0x000000021300720c */ /* 0x000fe20003f26270 */
[----:B------:R-:W-:Y:S02]  /*5000*/  VIADD R19, R229, 0x31 ;  /* 0x00000031e5137836 */ /* 0x000fe40000000000 */
[----:B--2---:R-:W-:Y:S01]  /*5010*/  FFMA.FTZ R112, R29, UR5, R112 ;  /* 0x000000051d707c23 */ /* 0x004fe20008010070 */
[----:B------:R-:W-:Y:S02]  /*5020*/  VIADD R15, R229, 0x39 ;  /* 0x00000039e50f7836 */ /* 0x000fe40000000000 */
[C---:B-1----:R-:W-:Y:S01]  /*5030*/  FFMA.FTZ R63, R29.reuse, UR5, R114 ;  /* 0x000000051d3f7c23 */ /* 0x042fe20008010072 */
[----:B------:R-:W1:Y:S01]  /*5040*/  MUFU.TANH R35, R35 ;  /* 0x0000002300237308 */ /* 0x000e620000002400 */
[----:B------:R-:W-:Y:S01]  /*5050*/  I2FP.F32.U32 R16, R19 ;  /* 0x0000001300107245 */ /* 0x000fe20000201000 */
[----:B---3--:R-:W-:Y:S01]  /*5060*/  FFMA.FTZ R58, R29, UR5, R58 ;  /* 0x000000051d3a7c23 */ /* 0x008fe2000801003a */
[----:B------:R-:W-:-:S02]  /*5070*/  I2FP.F32.U32 R18, R15 ;  /* 0x0000000f00127245 */ /* 0x000fc40000201000 */
[----:B------:R-:W-:Y:S01]  /*5080*/  FSEL R154, R65, -INF , !P3 ;  /* 0xff800000419a7808 */ /* 0x000fe20005800000 */
[----:B-----5:R-:W-:Y:S01]  /*5090*/  FFMA.FTZ R66, R16, UR5, R113 ;  /* 0x0000000510427c23 */ /* 0x020fe20008010071 */
[----:B------:R-:W-:Y:S01]  /*50a0*/  FSEL R159, R67, -INF , !P1 ;  /* 0xff800000439f7808 */ /* 0x000fe20004800000 */
[----:B------:R-:W2:Y:S01]  /*50b0*/  MUFU.TANH R49, R49 ;  /* 0x0000003100317308 */ /* 0x000ea20000002400 */
[----:B------:R-:W-:Y:S01]  /*50c0*/  FSEL R146, R112, -INF , !P4 ;  /* 0xff80000070927808 */ /* 0x000fe20006000000 */
[C---:B------:R-:W-:Y:S01]  /*50d0*/  FFMA.FTZ R61, R16.reuse, UR5, R115 ;  /* 0x00000005103d7c23 */ /* 0x040fe20008010073 */
[----:B------:R-:W-:Y:S01]  /*50e0*/  FSEL R63, R63, -INF , !P2 ;  /* 0xff8000003f3f7808 */ /* 0x000fe20005000000 */
[----:B------:R-:W-:Y:S01]  /*50f0*/  FFMA.FTZ R57, R16, UR5, R57 ;  /* 0x0000000510397c23 */ /* 0x000fe20008010039 */
[C---:B------:R-:W-:Y:S01]  /*5100*/  ISETP.GE.AND P3, PT, R19.reuse, R228, PT ;  /* 0x000000e41300720c */ /* 0x040fe20003f66270 */
[----:B------:R-:W-:Y:S01]  /*5110*/  FFMA.FTZ R31, R18, UR5, R31 ;  /* 0x00000005121f7c23 */ /* 0x000fe2000801001f */
[C---:B------:R-:W-:Y:S01]  /*5120*/  ISETP.GE.AND P1, PT, R19.reuse, R195, PT ;  /* 0x000000c31300720c */ /* 0x040fe20003f26270 */
[----:B------:R-:W3:Y:S01]  /*5130*/  MUFU.TANH R53, R53 ;  /* 0x0000003500357308 */ /* 0x000ee20000002400 */
[C---:B------:R-:W-:Y:S01]  /*5140*/  ISETP.GE.AND P4, PT, R19.reuse, R194, PT ;  /* 0x000000c21300720c */ /* 0x040fe20003f86270 */
[----:B-1----:R-:W-:Y:S01]  /*5150*/  FFMA.FTZ R35, R16, UR5, R35 ;  /* 0x0000000510237c23 */ /* 0x002fe20008010023 */
[----:B------:R-:W-:-:S02]  /*5160*/  ISETP.GE.AND P2, PT, R19, R2, PT ;  /* 0x000000021300720c */ /* 0x000fc40003f46270 */
[----:B------:R-:W-:Y:S02]  /*5170*/  FSEL R160, R160, -INF , !P6 ;  /* 0xff800000a0a07808 */ /* 0x000fe40007000000 */
[----:B------:R-:W-:Y:S01]  /*5180*/  FSEL R151, R58, -INF , !P5 ;  /* 0xff8000003a977808 */ /* 0x000fe20006800000 */
[----:B------:R-:W1:Y:S01]  /*5190*/  MUFU.TANH R30, R30 ;  /* 0x0000001e001e7308 */ /* 0x000e620000002400 */
[----:B------:R-:W-:Y:S01]  /*51a0*/  I2FP.F32.U32 R19, R229 ;  /* 0x000000e500137245 */ /* 0x000fe20000201000 */
[----:B--2---:R-:W-:Y:S01]  /*51b0*/  FFMA.FTZ R49, R18, UR5, R49 ;  /* 0x0000000512317c23 */ /* 0x004fe20008010031 */
[C---:B------:R-:W-:Y:S02]  /*51c0*/  ISETP.GE.AND P6, PT, R15.reuse, R228, PT ;  /* 0x000000e40f00720c */ /* 0x040fe40003fc6270 */
[----:B------:R-:W-:Y:S01]  /*51d0*/  ISETP.GE.AND P5, PT, R15, R195, PT ;  /* 0x000000c30f00720c */ /* 0x000fe20003fa6270 */
[----:B------:R-:W-:Y:S01]  /*51e0*/  FFMA.FTZ R16, R19, UR5, R40 ;  /* 0x0000000513107c23 */ /* 0x000fe20008010028 */
[----:B------:R-:W-:Y:S01]  /*51f0*/  FSEL R66, R66, -INF , !P3 ;  /* 0xff80000042427808 */ /* 0x000fe20005800000 */
[----:B------:R-:W2:Y:S01]  /*5200*/  MUFU.TANH R4, R4 ;  /* 0x0000000400047308 */ /* 0x000ea20000002400 */
[----:B------:R-:W-:Y:S01]  /*5210*/  FSEL R61, R61, -INF , !P1 ;  /* 0xff8000003d3d7808 */ /* 0x000fe20004800000 */
[----:B---3--:R-:W-:Y:S01]  /*5220*/  FFMA.FTZ R53, R18, UR5, R53 ;  /* 0x0000000512357c23 */ /* 0x008fe20008010035 */
[----:B------:R-:W-:Y:S01]  /*5230*/  ISETP.GE.AND P3, PT, R15, R194, PT ;  /* 0x000000c20f00720c */ /* 0x000fe20003f66270 */
[----:B------:R-:W-:Y:S01]  /*5240*/  FFMA.FTZ R36, R19, UR5, R36 ;  /* 0x0000000513247c23 */ /* 0x000fe20008010024 */
[----:B------:R-:W-:Y:S01]  /*5250*/  ISETP.GE.AND P1, PT, R15, R2, PT ;  /* 0x000000020f00720c */ /* 0x000fe20003f26270 */
[----:B------:R-:W-:Y:S01]  /*5260*/  FFMA.FTZ R15, R19, UR5, R41 ;  /* 0x00000005130f7c23 */ /* 0x000fe20008010029 */
[----:B------:R-:W-:-:S02]  /*5270*/  FSEL R158, R57, -INF , !P4 ;  /* 0xff800000399e7808 */ /* 0x000fc40006000000 */
[----:B------:R-:W-:Y:S01]  /*5280*/  FSEL R149, R35, -INF , !P2 ;  /* 0xff80000023957808 */ /* 0x000fe20005000000 */
[----:B-1----:R-:W-:Y:S01]  /*5290*/  FFMA.FTZ R30, R18, UR5, R30 ;  /* 0x00000005121e7c23 */ /* 0x002fe2000801001e */
[----:B------:R-:W-:Y:S02]  /*52a0*/  FSEL R62, R49, -INF , !P6 ;  /* 0xff800000313e7808 */ /* 0x000fe40007000000 */
[----:B------:R-:W-:Y:S01]  /*52b0*/  FSEL R58, R31, -INF , !P5 ;  /* 0xff8000001f3a7808 */ /* 0x000fe20006800000 */
[----:B------:R-:W-:Y:S01]  /*52c0*/  BAR.SYNC.DEFER_BLOCKING 0x0 ;  /* 0x0000000000007b1d */ /* 0x000fe20000010000 */
[C---:B------:R-:W-:Y:S02]  /*52d0*/  ISETP.GE.AND P4, PT, R229.reuse, R228, PT ;  /* 0x000000e4e500720c */ /* 0x040fe40003f86270 */
[----:B------:R-:W-:Y:S01]  /*52e0*/  ISETP.GE.AND P2, PT, R229, R195, PT ;  /* 0x000000c3e500720c */ /* 0x000fe20003f46270 */
[----:B--2---:R-:W-:Y:S01]  /*52f0*/  FFMA.FTZ R4, R19, UR5, R4 ;  /* 0x0000000513047c23 */ /* 0x004fe20008010004 */
        /* <DEDUP_REMOVED lines=10> */
[----:B------:R-:W-:Y:S01]  /*53a0*/  IMAD.U32 R18, RZ, RZ, UR18 ;  /* 0x00000012ff127e24 */ /* 0x000fe2000f8e00ff */
[----:B------:R-:W-:Y:S03]  /*53b0*/  BSSY.RECONVERGENT B0, `(.L_x_1425) ;  /* 0x000002c000007945 */ /* 0x000fe60003800200 */
[----:B------:R-:W-:-:S04]  /*53c0*/  VIADD R18, R18, 0xfffffffe ;  /* 0xfffffffe12127836 */ /* 0x000fc80000000000 */
        /* <DEDUP_REMOVED lines=42> */
.L_x_1426:
[----:B------:R-:W-:Y:S05]  /*5670*/  BSYNC.RECONVERGENT B0 ;  /* 0x0000000000007941 */ /* 0x000fea0003800200 */
.L_x_1425:
[----:B------:R-:W0:Y:S02]  /*5680*/  LDGDEPBAR ;  /* 0x00000000000079af */ /* 0x000e240000000000 */
.L_x_1424:
[----:B--2---:R-:W-:Y:S01]  /*5690*/  FMNMX3.FTZ R19, R36, R6, R28, !PT ;  /* 0x0000000624137276 */ /* 0x004fe2000781001c */
[----:B------:R-:W2:Y:S01]  /*56a0*/  LDCU UR9, c[0x0][0x45c] ;  /* 0x00008b80ff0977ac */ /* 0x000ea20008000800 */
[----:B------:R-:W-:Y:S02]  /*56b0*/  FMNMX3.FTZ R4, R29, R5, R7, !PT ;  /* 0x000000051d047276 */ /* 0x000fe40007810007 */
[----:B------:R-:W-:Y:S01]  /*56c0*/  FMNMX3.FTZ R19, R19, R48, R14, !PT ;  /* 0x0000003013137276 */ /* 0x000fe2000781000e */
[----:B------:R-:W-:Y:S01]  /*56d0*/  UMOV UR8, 0xffffffff ;  /* 0xffffffff00087882 */ /* 0x000fe20000000000 */
        /* <DEDUP_REMOVED lines=11> */
[----:B------:R-:W-:Y:S02]  /*5790*/  FMNMX.FTZ R24, R152, R19, !PT ;  /* 0x0000001398187209 */ /* 0x000fe40007810000 */
[----:B------:R-:W-:Y:S02]  /*57a0*/  FMNMX3.FTZ R19, R16, R34, R42, !PT ;  /* 0x0000002210137276 */ /* 0x000fe4000781002a */
[----:B------:R-:W-:Y:S01]  /*57b0*/  FMNMX3.FTZ R4, R4, R149, R148, !PT ;  /* 0x0000009504047276 */ /* 0x000fe20007810094 */
[----:B------:R-:W3:Y:S01]  /*57c0*/  SHFL.BFLY PT, R31, R24, 0x2, 0x1f ;  /* 0x0c401f00181f7f89 */ /* 0x000ee200000e0000 */
        /* <DEDUP_REMOVED lines=13> */
[----:B------:R-:W-:-:S02]  /*58a0*/  FMNMX.FTZ R19, R62, R19, !PT ;  /* 0x000000133e137209 */ /* 0x000fc40007810000 */
[----:B------:R-:W-:Y:S02]  /*58b0*/  FMNMX3.FTZ R35, R18, R61, R59, !PT ;  /* 0x0000003d12237276 */ /* 0x000fe4000781003b */
[----:B---3--:R-:W-:Y:S01]  /*58c0*/  FMNMX.FTZ R31, R24, R31, !PT ;  /* 0x0000001f181f7209 */ /* 0x008fe20007810000 */
[----:B------:R-:W3:Y:S01]  /*58d0*/  SHFL.BFLY PT, R136, R19, 0x2, 0x1f ;  /* 0x0c401f0013887f89 */ /* 0x000ee200000e0000 */
[----:B------:R-:W-:Y:S02]  /*58e0*/  FMNMX.FTZ R18, R58, R35, !PT ;  /* 0x000000233a127209 */ /* 0x000fe40007810000 */
[----:B------:R-:W-:Y:S01]  /*58f0*/  IADD3 R188, PT, PT, R121, R120, RZ ;  /* 0x0000007879bc7210 */ /* 0x000fe20007ffe0ff */
[----:B------:R-:W4:Y:S01]  /*5900*/  SHFL.BFLY PT, R134, R31, 0x1, 0x1f ;  /* 0x0c201f001f867f89 */ /* 0x000f2200000e0000 */
[----:B-1----:R-:W-:-:S03]  /*5910*/  FMNMX.FTZ R4, R33, R4, !PT ;  /* 0x0000000421047209 */ /* 0x002fc60007810000 */
[----:B------:R-:W1:Y:S01]  /*5920*/  SHFL.BFLY PT, R135, R18, 0x2, 0x1f ;  /* 0x0c401f0012877f89 */ /* 0x000e6200000e0000 */
[----:B------:R-:W-:-:S03]  /*5930*/  LEA R188, R188, UR6, 0x1 ;  /* 0x00000006bcbc7c11 */ /* 0x000fc6000f8e08ff */
[----:B------:R-:W5:Y:S01]  /*5940*/  SHFL.BFLY PT, R133, R4, 0x1, 0x1f ;  /* 0x0c201f0004857f89 */ /* 0x000f6200000e0000 */
[-C--:B------:R-:W-:Y:S02]  /*5950*/  IADD3 R143, PT, PT, R0, R188.reuse, RZ ;  /* 0x000000bc008f7210 */ /* 0x080fe40007ffe0ff */
[C---:B------:R-:W-:Y:S01]  /*5960*/  IADD3 R184, PT, PT, R3.reuse, R188, RZ ;  /* 0x000000bc03b87210 */ /* 0x040fe20007ffe0ff */
[----:B------:R-:W-:Y:S01]  /*5970*/  LDSM.16.MT88.4 R116, [R188+0x6000] ;  /* 0x00600000bc74783b */ /* 0x000fe20000004200 */
[----:B------:R-:W-:-:S03]  /*5980*/  IADD3 R142, PT, PT, R3, R143, RZ ;  /* 0x0000008f038e7210 */ /* 0x000fc60007ffe0ff */
[----:B------:R-:W-:Y:S01]  /*5990*/  LDSM.16.MT88.4 R100, [R184+0x6000] ;  /* 0x00600000b864783b */ /* 0x000fe20000004200 */
[----:B---3--:R-:W-:-:S03]  /*59a0*/  FMNMX.FTZ R136, R19, R136, !PT ;  /* 0x0000008813887209 */ /* 0x008fc60007810000 */
[----:B------:R-:W-:Y:S01]  /*59b0*/  LDSM.16.MT88.4 R84, [R143+0x6000] ;  /* 0x006000008f54783b */ /* 0x000fe20000004200 */
[----:B----4-:R-:W-:-:S03]  /*59c0*/  FMNMX.FTZ R134, R31, R134, !PT ;  /* 0x000000861f867209 */ /* 0x010fc60007810000 */
[----:B------:R-:W3:Y:S01]  /*59d0*/  SHFL.BFLY PT, R19, R136, 0x1, 0x1f ;  /* 0x0c201f0088137f89 */ /* 0x000ee200000e0000 */
[----:B-1----:R-:W-:Y:S01]  /*59e0*/  FMNMX.FTZ R135, R18, R135, !PT ;  /* 0x0000008712877209 */ /* 0x002fe20007810000 */
[C---:B--2---:R-:W-:Y:S01]  /*59f0*/  FMUL.FTZ R157, R134.reuse, UR9 ;  /* 0x00000009869d7c20 */ /* 0x044fe20008410000 */
[----:B------:R-:W-:Y:S02]  /*5a00*/  FSETP.NEU.FTZ.AND P1, PT, R134, -INF , PT ;  /* 0xff8000008600780b */ /* 0x000fe40003f3d000 */
[----:B-----5:R-:W-:Y:S01]  /*5a10*/  FMNMX.FTZ R133, R4, R133, !PT ;  /* 0x0000008504857209 */ /* 0x020fe20007810000 */
[----:B------:R-:W1:Y:S01]  /*5a20*/  SHFL.BFLY PT, R18, R135, 0x1, 0x1f ;  /* 0x0c201f0087127f89 */ /* 0x000e6200000e0000 */
[----:B------:R-:W-:Y:S02]  /*5a30*/  FSEL R157, R157, RZ, P1 ;  /* 0x000000ff9d9d7208 */ /* 0x000fe40000800000 */
[C---:B------:R-:W-:Y:S01]  /*5a40*/  FSETP.NEU.FTZ.AND P1, PT, R133.reuse, -INF , PT ;  /* 0xff8000008500780b */ /* 0x040fe20003f3d000 */
[----:B------:R-:W-:-:S02]  /*5a50*/  FMUL.FTZ R156, R133, UR9 ;  /* 0x00000009859c7c20 */ /* 0x000fc40008410000 */
[--C-:B------:R-:W-:Y:S01]  /*5a60*/  FFMA.FTZ R30, R6, UR9, -R157.reuse ;  /* 0x00000009061e7c23 */ /* 0x100fe2000801089d */
[--C-:B------:R-:W-:Y:S01]  /*5a70*/  FFMA.FTZ R31, R28, UR9, -R157.reuse ;  /* 0x000000091c1f7c23 */ /* 0x100fe2000801089d */
[--C-:B------:R-:W-:Y:S01]  /*5a80*/  FFMA.FTZ R33, R36, UR9, -R157.reuse ;  /* 0x0000000924217c23 */ /* 0x100fe2000801089d */
[----:B------:R-:W-:Y:S01]  /*5a90*/  FSEL R156, R156, RZ, P1 ;  /* 0x000000ff9c9c7208 */ /* 0x000fe20000800000 */
[--C-:B------:R-:W-:Y:S01]  /*5aa0*/  FFMA.FTZ R28, R48, UR9, -R157.reuse ;  /* 0x00000009301c7c23 */ /* 0x100fe2000801089d */
[--C-:B------:R-:W-:Y:S01]  /*5ab0*/  FFMA.FTZ R46, R14, UR9, -R157.reuse ;  /* 0x000000090e2e7c23 */ /* 0x100fe2000801089d */
[----:B------:R-:W-:Y:S01]  /*5ac0*/  MUFU.EX2 R30, R30 ;  /* 0x0000001e001e7308 */ /* 0x000fe20000000800 */
[----:B------:R-:W-:Y:S01]  /*5ad0*/  FFMA.FTZ R217, R152, UR9, -R157 ;  /* 0x0000000998d97c23 */ /* 0x000fe2000801089d */
[--C-:B------:R-:W-:Y:S01]  /*5ae0*/  FFMA.FTZ R32, R5, UR9, -R156.reuse ;  /* 0x0000000905207c23 */ /* 0x100fe2000801089c */
[--C-:B------:R-:W-:Y:S01]  /*5af0*/  FFMA.FTZ R35, R7, UR9, -R156.reuse ;  /* 0x0000000907237c23 */ /* 0x100fe2000801089c */
[----:B---3--:R-:W-:Y:S01]  /*5b00*/  FMNMX.FTZ R136, R136, R19, !PT ;  /* 0x0000001388887209 */ /* 0x008fe20007810000 */
[----:B------:R-:W2:Y:S01]  /*5b10*/  LDSM.16.MT88.4 R4, [R142+0x6000] ;  /* 0x006000008e04783b */ /* 0x000ea20000004200 */
[--C-:B------:R-:W-:Y:S01]  /*5b20*/  FFMA.FTZ R29, R29, UR9, -R156.reuse ;  /* 0x000000091d1d7c23 */ /* 0x100fe2000801089c */
[--C-:B------:R-:W-:Y:S01]  /*5b30*/  FFMA.FTZ R0, R17, UR9, -R156.reuse ;  /* 0x0000000911007c23 */ /* 0x100fe2000801089c */
[C---:B------:R-:W-:Y:S01]  /*5b40*/  FSETP.NEU.FTZ.AND P1, PT, R136.reuse, -INF , PT ;  /* 0xff8000008800780b */ /* 0x040fe20003f3d000 */
[----:B------:R-:W-:Y:S01]  /*5b50*/  FMUL.FTZ R65, R136, UR9 ;  /* 0x0000000988417c20 */ /* 0x000fe20008410000 */
[----:B------:R-:W3:Y:S01]  /*5b60*/  MUFU.EX2 R33, R33 ;  /* 0x0000002100217308 */ /* 0x000ee20000000800 */
[--C-:B------:R-:W-:Y:S01]  /*5b70*/  FFMA.FTZ R49, R13, UR9, -R156.reuse ;  /* 0x000000090d317c23 */ /* 0x100fe2000801089c */
[----:B-1----:R-:W-:Y:S01]  /*5b80*/  FMNMX.FTZ R135, R135, R18, !PT ;  /* 0x0000001287877209 */ /* 0x002fe20007810000 */
[--C-:B------:R-:W-:Y:S01]  /*5b90*/  FFMA.FTZ R44, R25, UR9, -R156.reuse ;  /* 0x00000009192c7c23 */ /* 0x100fe2000801089c */
[----:B------:R-:W-:Y:S01]  /*5ba0*/  FSEL R65, R65, RZ, P1 ;  /* 0x000000ff41417208 */ /* 0x000fe20000800000 */
[----:B------:R-:W-:Y:S01]  /*5bb0*/  MUFU.EX2 R31, R31 ;  /* 0x0000001f001f7308 */ /* 0x000fe20000000800 */
[C---:B------:R-:W-:Y:S01]  /*5bc0*/  FSETP.NEU.FTZ.AND P1, PT, R135.reuse, -INF , PT ;  /* 0xff8000008700780b */ /* 0x040fe20003f3d000 */
[----:B------:R-:W-:Y:S01]  /*5bd0*/  FMUL.FTZ R60, R135, UR9 ;  /* 0x00000009873c7c20 */ /* 0x000fe20008410000 */
[----:B------:R-:W-:Y:S01]  /*5be0*/  FFMA.FTZ R48, R11, UR9, -R156 ;  /* 0x000000090b307c23 */ /* 0x000fe2000801089c */
[--C-:B------:R-:W-:Y:S01]  /*5bf0*/  FFMA.FTZ R3, R34, UR9, -R65.reuse ;  /* 0x0000000922037c23 */ /* 0x100fe20008010841 */
[--C-:B------:R-:W-:Y:S01]  /*5c00*/  FFMA.FTZ R37, R42, UR9, -R65.reuse ;  /* 0x000000092a257c23 */ /* 0x100fe20008010841 */
[----:B------:R-:W1:Y:S01]  /*5c10*/  MUFU.EX2 R28, R28 ;  /* 0x0000001c001c7308 */ /* 0x000e620000000800 */
[----:B------:R-:W-:Y:S01]  /*5c20*/  FSEL R60, R60, RZ, P1 ;  /* 0x000000ff3c3c7208 */ /* 0x000fe20000800000 */
[--C-:B------:R-:W-:Y:S01]  /*5c30*/  FFMA.FTZ R36, R38, UR9, -R65.reuse ;  /* 0x0000000926247c23 */ /* 0x100fe20008010841 */
[----:B------:R-:W-:Y:S01]  /*5c40*/  FFMA.FTZ R43, R16, UR9, -R65 ;  /* 0x00000009102b7c23 */ /* 0x000fe20008010841 */
[----:B------:R4:W-:Y:S01]  /*5c50*/  MUFU.EX2 R42, R3 ;  /* 0x00000003002a7308 */ /* 0x0009e20000000800 */
[--C-:B------:R-:W-:Y:S01]  /*5c60*/  FFMA.FTZ R38, R10, UR9, -R157.reuse ;  /* 0x000000090a267c23 */ /* 0x100fe2000801089d */
[--C-:B------:R-:W-:Y:S01]  /*5c70*/  FFMA.FTZ R40, R45, UR9, -R60.reuse ;  /* 0x000000092d287c23 */ /* 0x100fe2000801083c */
[--C-:B------:R-:W-:Y:S01]  /*5c80*/  FFMA.FTZ R41, R15, UR9, -R60.reuse ;  /* 0x000000090f297c23 */ /* 0x100fe2000801083c */
[----:B------:R-:W-:Y:S01]  /*5c90*/  MUFU.EX2 R29, R29 ;  /* 0x0000001d001d7308 */ /* 0x000fe20000000800 */
[----:B------:R-:W-:Y:S01]  /*5ca0*/  FFMA.FTZ R34, R27, UR9, -R60 ;  /* 0x000000091b227c23 */ /* 0x000fe2000801083c */
[----:B------:R-:W-:Y:S01]  /*5cb0*/  FFMA.FTZ R45, R8, UR9, -R157 ;  /* 0x00000009082d7c23 */ /* 0x000fe2000801089d */
[----:B------:R-:W-:Y:S01]  /*5cc0*/  FFMA.FTZ R47, R9, UR9, -R156 ;  /* 0x00000009092f7c23 */ /* 0x000fe2000801089c */
[----:B------:R-:W5:Y:S01]  /*5cd0*/  MUFU.EX2 R32, R32 ;  /* 0x0000002000207308 */ /* 0x000f620000000800 */
[----:B------:R-:W2:Y:S01]  /*5ce0*/  LDSM.16.MT88.4 R16, [R188+0x6800] ;  /* 0x00680000bc10783b */ /* 0x000ea20000004200 */
[----:B---3--:R-:W-:Y:S01]  /*5cf0*/  F2FP.BF16.F32.PACK_AB R72, R30, R33 ;  /* 0x000000211e48723e */ /* 0x008fe200000010ff */
[----:B------:R-:W-:Y:S01]  /*5d00*/  FFMA.FTZ R57, R54, UR9, -R65 ;  /* 0x0000000936397c23 */ /* 0x000fe20008010841 */
[----:B------:R-:W-:Y:S01]  /*5d10*/  MUFU.EX2 R35, R35 ;  /* 0x0000002300237308 */ /* 0x000fe20000000800 */
[----:B------:R-:W-:Y:S01]  /*5d20*/  LDSM.16.MT88.4 R8, [R143+0x6800] ;  /* 0x006800008f08783b */ /* 0x000fe20000004200 */
[--C-:B----4-:R-:W-:Y:S01]  /*5d30*/  FFMA.FTZ R3, R39, UR9, -R60.reuse ;  /* 0x0000000927037c23 */ /* 0x110fe2000801083c */
[----:B------:R-:W-:Y:S01]  /*5d40*/  FFMA.FTZ R39, R12, UR9, -R157 ;  /* 0x000000090c277c23 */ /* 0x000fe2000801089d */
[----:B------:R-:W3:Y:S01]  /*5d50*/  MUFU.EX2 R0, R0 ;  /* 0x0000000000007308 */ /* 0x000ee20000000800 */
[----:B------:R-:W4:Y:S01]  /*5d60*/  LDSM.16.MT88.4 R12, [R184+0x6800] ;  /* 0x00680000b80c783b */ /* 0x000f220000004200 */
[----:B-1----:R-:W-:Y:S01]  /*5d70*/  F2FP.BF16.F32.PACK_AB R74, R28, R31 ;  /* 0x0000001f1c4a723e */ /* 0x002fe200000010ff */
[--C-:B------:R-:W-:Y:S01]  /*5d80*/  FFMA.FTZ R67, R50, UR9, -R65.reuse ;  /* 0x0000000932437c23 */ /* 0x100fe20008010841 */
[----:B------:R-:W1:Y:S01]  /*5d90*/  MUFU.EX2 R43, R43 ;  /* 0x0000002b002b7308 */ /* 0x000e620000000800 */
[----:B------:R-:W4:Y:S01]  /*5da0*/  LDSM.16.MT88.4 R24, [R142+0x6800] ;  /* 0x006800008e18783b */ /* 0x000f220000004200 */
[----:B-----5:R-:W-:Y:S01]  /*5db0*/  F2FP.BF16.F32.PACK_AB R73, R32, R29 ;  /* 0x0000001d2049723e */ /* 0x020fe200000010ff */
[--C-:B------:R-:W-:Y:S01]  /*5dc0*/  FFMA.FTZ R53, R56, UR9, -R65.reuse ;  /* 0x0000000938357c23 */ /* 0x100fe20008010841 */
[----:B------:R-:W-:Y:S01]  /*5dd0*/  MUFU.EX2 R37, R37 ;  /* 0x0000002500257308 */ /* 0x000fe20000000800 */
[--C-:B------:R-:W-:Y:S01]  /*5de0*/  FFMA.FTZ R56, R51, UR9, -R60.reuse ;  /* 0x0000000933387c23 */ /* 0x100fe2000801083c */
[--C-:B------:R-:W-:Y:S01]  /*5df0*/  FFMA.FTZ R55, R55, UR9, -R60.reuse ;  /* 0x0000000937377c23 */ /* 0x100fe2000801083c */
[----:B------:R-:W-:Y:S01]  /*5e00*/  FFMA.FTZ R54, R23, UR9, -R60 ;  /* 0x0000000917367c23 */ /* 0x000fe2000801083c */
[----:B------:R-:W5:Y:S01]  /*5e10*/  MUFU.EX2 R36, R36 ;  /* 0x0000002400247308 */ /* 0x000f620000000800 */
[--C-:B------:R-:W-:Y:S01]  /*5e20*/  FFMA.FTZ R162, R52, UR9, -R65.reuse ;  /* 0x0000000934a27c23 */ /* 0x100fe20008010841 */
[----:B---3--:R-:W-:Y:S01]  /*5e30*/  F2FP.BF16.F32.PACK_AB R75, R0, R35 ;  /* 0x00000023004b723e */ /* 0x008fe200000010ff */
[----:B------:R-:W-:Y:S01]  /*5e40*/  FFMA.FTZ R159, R159, UR9, -R156 ;  /* 0x000000099f9f7c23 */ /* 0x000fe2000801089c */
[----:B------:R-:W-:Y:S01]  /*5e50*/  MUFU.EX2 R41, R41 ;  /* 0x0000002900297308 */ /* 0x000fe20000000800 */
[----:B------:R-:W-:Y:S01]  /*5e60*/  FFMA.FTZ R167, R167, UR9, -R60 ;  /* 0x00000009a7a77c23 */ /* 0x000fe2000801083c */
[----:B-1----:R-:W-:Y:S01]  /*5e70*/  F2FP.BF16.F32.PACK_AB R68, R42, R43 ;  /* 0x0000002b2a44723e */ /* 0x002fe200000010ff */
[----:B------:R-:W-:Y:S01]  /*5e80*/  FADD.FTZ R42, R43, R42 ;  /* 0x0000002a2b2a7221 */ /* 0x000fe20000010000 */
[----:B------:R-:W1:Y:S01]  /*5e90*/  MUFU.EX2 R40, R40 ;  /* 0x0000002800287308 */ /* 0x000e620000000800 */
[C---:B------:R-:W-:Y:S01]  /*5ea0*/  HMMA.16816.F32.BF16 R128, R72.reuse, R116, RZ ;  /* 0x000000744880723c */ /* 0x040fe200000418ff */
[----:B------:R-:W-:Y:S01]  /*5eb0*/  FADD.FTZ R30, R33, R30 ;  /* 0x0000001e211e7221 */ /* 0x000fe20000010000 */
[----:B------:R-:W-:Y:S01]  /*5ec0*/  FADD.FTZ R32, R29, R32 ;  /* 0x000000201d207221 */ /* 0x000fe20000010000 */
[----:B------:R-:W-:Y:S01]  /*5ed0*/  MUFU.EX2 R34, R34 ;  /* 0x0000002200227308 */ /* 0x000fe20000000800 */
[----:B------:R-:W-:Y:S01]  /*5ee0*/  FFMA.FTZ R213, R62, UR9, -R65 ;  /* 0x000000093ed57c23 */ /* 0x000fe20008010841 */
[C---:B-----5:R-:W-:Y:S01]  /*5ef0*/  F2FP.BF16.F32.PACK_AB R70, R36.reuse, R37 ;  /* 0x000000252446723e */ /* 0x060fe200000010ff */
[----:B------:R-:W-:Y:S01]  /*5f00*/  FADD.FTZ R37, R37, R42 ;  /* 0x0000002a25257221 */ /* 0x000fe20000010000 */
[----:B------:R-:W3:Y:S01]  /*5f10*/  MUFU.EX2 R3, R3 ;  /* 0x0000000300037308 */ /* 0x000ee20000000800 */
[C---:B------:R-:W-:Y:S01]  /*5f20*/  HMMA.16816.F32.BF16 R108, R72.reuse, R100, RZ ;  /* 0x00000064486c723c */ /* 0x040fe200000418ff */
[----:B------:R-:W-:Y:S01]  /*5f30*/  FADD.FTZ R31, R31, R30 ;  /* 0x0000001e1f1f7221 */ /* 0x000fe20000010000 */
[----:B------:R-:W-:Y:S01]  /*5f40*/  FADD.FTZ R35, R35, R32 ;  /* 0x0000002023237221 */ /* 0x000fe20000010000 */
[----:B------:R-:W-:Y:S01]  /*5f50*/  MUFU.EX2 R46, R46 ;  /* 0x0000002e002e7308 */ /* 0x000fe20000000800 */
[----:B------:R-:W-:Y:S01]  /*5f60*/  FADD.FTZ R36, R36, R37 ;  /* 0x0000002524247221 */ /* 0x000fe20000010000 */
[----:B-1----:R-:W-:Y:S01]  /*5f70*/  F2FP.BF16.F32.PACK_AB R69, R40, R41 ;  /* 0x000000292845723e */ /* 0x002fe200000010ff */
[----:B------:R-:W-:Y:S01]  /*5f80*/  FADD.FTZ R41, R41, R40 ;  /* 0x0000002829297221 */ /* 0x000fe20000010000 */
[----:B------:R-:W1:Y:S01]  /*5f90*/  MUFU.EX2 R39, R39 ;  /* 0x0000002700277308 */ /* 0x000e620000000800 */
[----:B------:R-:W-:Y:S01]  /*5fa0*/  HMMA.16816.F32.BF16 R92, R72, R84, RZ ;  /* 0x00000054485c723c */ /* 0x000fe200000418ff */
[----:B------:R-:W-:Y:S01]  /*5fb0*/  FADD.FTZ R31, R28, R31 ;  /* 0x0000001f1c1f7221 */ /* 0x000fe20000010000 */
[----:B------:R-:W-:Y:S01]  /*5fc0*/  FADD.FTZ R0, R0, R35 ;  /* 0x0000002300007221 */ /* 0x000fe20000010000 */
[----:B------:R-:W-:Y:S01]  /*5fd0*/  MUFU.EX2 R38, R38 ;  /* 0x0000002600267308 */ /* 0x000fe20000000800 */
[----:B---3--:R-:W-:Y:S01]  /*5fe0*/  F2FP.BF16.F32.PACK_AB R71, R3, R34 ;  /* 0x000000220347723e */ /* 0x008fe200000010ff */
[----:B------:R-:W-:-:S02]  /*5ff0*/  FADD.FTZ R34, R34, R41 ;  /* 0x0000002922227221 */ /* 0x000fc40000010000 */
[----:B------:R-:W-:Y:S01]  /*6000*/  MUFU.EX2 R45, R45 ;  /* 0x0000002d002d7308 */ /* 0x000fe20000000800 */
[C---:B--2---:R-:W-:Y:S01]  /*6010*/  HMMA.16816.F32.BF16 R76, R72.reuse, R4, RZ ;  /* 0x00000004484c723c */ /* 0x044fe200000418ff */
[----:B------:R-:W-:Y:S02]  /*6020*/  FADD.FTZ R3, R3, R34 ;  /* 0x0000002203037221 */ /* 0x000fe40000010000 */
[----:B------:R-:W-:Y:S04]  /*6030*/  MUFU.EX2 R49, R49 ;  /* 0x0000003100317308 */ /* 0x000fe80000000800 */
[----:B------:R-:W2:Y:S01]  /*6040*/  MUFU.EX2 R44, R44 ;  /* 0x0000002c002c7308 */ /* 0x000ea20000000800 */
[C---:B------:R-:W-:Y:S03]  /*6050*/  HMMA.16816.F32.BF16 R120, R72.reuse, R118, RZ ;  /* 0x000000764878723c */ /* 0x040fe600000418ff */
[----:B------:R-:W-:Y:S04]  /*6060*/  MUFU.EX2 R48, R48 ;  /* 0x0000003000307308 */ /* 0x000fe80000000800 */
[----:B------:R-:W3:Y:S01]  /*6070*/  MUFU.EX2 R47, R47 ;  /* 0x0000002f002f7308 */ /* 0x000ee20000000800 */
[C---:B------:R-:W-:Y:S03]  /*6080*/  HMMA.16816.F32.BF16 R104, R72.reuse, R102, RZ ;  /* 0x000000664868723c */ /* 0x040fe600000418ff */
[----:B------:R5:W-:Y:S04]  /*6090*/  MUFU.EX2 R50, R57 ;  /* 0x0000003900327308 */ /* 0x000be80000000800 */
[----:B------:R-:W4:Y:S01]  /*60a0*/  MUFU.EX2 R53, R53 ;  /* 0x0000003500357308 */ /* 0x000f220000000800 */
[C---:B------:R-:W-:Y:S03]  /*60b0*/  HMMA.16816.F32.BF16 R88, R72.reuse, R86, RZ ;  /* 0x000000564858723c */ /* 0x040fe600000418ff */
[----:B------:R1:W-:Y:S04]  /*60c0*/  MUFU.EX2 R52, R67 ;  /* 0x0000004300347308 */ /* 0x0003e80000000800 */
[----:B------:R2:W-:Y:S01]  /*60d0*/  MUFU.EX2 R51, R162 ;  /* 0x000000a200337308 */ /* 0x0005e20000000800 */
[----:B------:R-:W-:Y:S01]  /*60e0*/  HMMA.16816.F32.BF16 R72, R72, R6, RZ ;  /* 0x000000064848723c */ /* 0x000fe200000418ff */
[----:B-----5:R-:W-:-:S02]  /*60f0*/  FFMA.FTZ R57, R21, UR9, -R60 ;  /* 0x0000000915397c23 */ /* 0x020fc4000801083c */
[----:B------:R-:W-:Y:S04]  /*6100*/  MUFU.EX2 R56, R56 ;  /* 0x0000003800387308 */ /* 0x000fe80000000800 */
[----:B------:R-:W5:Y:S01]  /*6110*/  MUFU.EX2 R55, R55 ;  /* 0x0000003700377308 */ /* 0x000f620000000800 */
[----:B------:R-:W-:Y:S01]  /*6120*/  HMMA.16816.F32.BF16 R96, R68, R84, RZ ;  /* 0x000000544460723c */ /* 0x000fe200000418ff */
[--C-:B-1----:R-:W-:Y:S01]  /*6130*/  FFMA.FTZ R67, R150, UR9, -R157.reuse ;  /* 0x0000000996437c23 */ /* 0x102fe2000801089d */
[----:B------:R-:W-:Y:S01]  /*6140*/  FFMA.FTZ R150, R22, UR9, -R157 ;  /* 0x0000000916967c23 */ /* 0x000fe2000801089d */
[----:B------:R-:W-:Y:S01]  /*6150*/  MUFU.EX2 R54, R54 ;  /* 0x0000003600367308 */ /* 0x000fe20000000800 */
[----:B--2---:R-:W-:Y:S01]  /*6160*/  FFMA.FTZ R162, R169, UR9, -R156 ;  /* 0x00000009a9a27c23 */ /* 0x004fe2000801089c */
[----:B------:R-:W-:-:S02]  /*6170*/  FFMA.FTZ R169, R166, UR9, -R65 ;  /* 0x00000009a6a97c23 */ /* 0x000fc40008010841 */
[----:B------:R-:W1:Y:S01]  /*6180*/  MUFU.EX2 R57, R57 ;  /* 0x0000003900397308 */ /* 0x000e620000000800 */
[C---:B------:R-:W-:Y:S01]  /*6190*/  HMMA.16816.F32.BF16 R124, R68.reuse, R116, RZ ;  /* 0x00000074447c723c */ /* 0x040fe200000418ff */
[----:B------:R-:W-:Y:S02]  /*61a0*/  FFMA.FTZ R166, R161, UR9, -R60 ;  /* 0x00000009a1a67c23 */ /* 0x000fe4000801083c */
[----:B------:R-:W-:Y:S04]  /*61b0*/  MUFU.EX2 R67, R67 ;  /* 0x0000004300437308 */ /* 0x000fe80000000800 */
[----:B------:R-:W2:Y:S01]  /*61c0*/  MUFU.EX2 R150, R150 ;  /* 0x0000009600967308 */ /* 0x000ea20000000800 */
[C---:B------:R-:W-:Y:S03]  /*61d0*/  HMMA.16816.F32.BF16 R112, R68.reuse, R100, RZ ;  /* 0x000000644470723c */ /* 0x040fe600000418ff */
[----:B------:R-:W-:Y:S04]  /*61e0*/  MUFU.EX2 R162, R162 ;  /* 0x000000a200a27308 */ /* 0x000fe80000000800 */
[----:B------:R-:W-:Y:S01]  /*61f0*/  MUFU.EX2 R159, R159 ;  /* 0x0000009f009f7308 */ /* 0x000fe20000000800 */
[C---:B------:R-:W-:Y:S03]  /*6200*/  HMMA.16816.F32.BF16 R116, R68.reuse, R118, RZ ;  /* 0x000000764474723c */ /* 0x040fe600000418ff */
[----:B------:R-:W-:Y:S04]  /*6210*/  MUFU.EX2 R166, R166 ;  /* 0x000000a600a67308 */ /* 0x000fe80000000800 */
[----:B------:R-:W-:Y:S01]  /*6220*/  MUFU.EX2 R217, R217 ;  /* 0x000000d900d97308 */ /* 0x000fe20000000800 */
[C---:B------:R-:W-:Y:S03]  /*6230*/  HMMA.16816.F32.BF16 R100, R68.reuse, R102, RZ ;  /* 0x000000664464723c */ /* 0x040fe600000418ff */
[----:B------:R-:W-:Y:S05]  /*6240*/  MUFU.EX2 R213, R213 ;  /* 0x000000d500d57308 */ /* 0x000fea0000000800 */
[C---:B------:R-:W-:Y:S08]  /*6250*/  HMMA.16816.F32.BF16 R84, R68.reuse, R86, RZ ;  /* 0x000000564454723c */ /* 0x040ff000000418ff */
[----:B------:R-:W-:Y:S01]  /*6260*/  HMMA.16816.F32.BF16 R80, R68, R4, RZ ;  /* 0x000000044450723c */ /* 0x000fe200000418ff */
[----:B------:R-:W-:Y:S01]  /*6270*/  F2FP.BF16.F32.PACK_AB R4, R39, R46 ;  /* 0x0000002e2704723e */ /* 0x000fe200000010ff */
[----:B------:R-:W-:Y:S01]  /*6280*/  FADD.FTZ R46, R46, R31 ;  /* 0x0000001f2e2e7221 */ /* 0x000fe20000010000 */
[----:B------:R-:W-:Y:S01]  /*6290*/  F2FP.BF16.F32.PACK_AB R5, R44, R49 ;  /* 0x000000312c05723e */ /* 0x000fe200000010ff */
        /* <DEDUP_REMOVED lines=11> */
[C---:B----4-:R-:W-:Y:S08]  /*6350*/  HMMA.16816.F32.BF16 R108, R4.reuse, R12, R108 ;  /* 0x0000000c046c723c */ /* 0x050ff0000004186c */
        /* <DEDUP_REMOVED lines=8> */
[----:B-----5:R-:W-:Y:S01]  /*63e0*/  F2FP.BF16.F32.PACK_AB R5, R55, R56 ;  /* 0x000000383705723e */ /* 0x020fe200000010ff */
[----:B------:R-:W-:Y:S01]  /*63f0*/  FADD.FTZ R56, R56, R3 ;  /* 0x0000000338387221 */ /* 0x000fe20000010000 */
[----:B------:R-:W-:Y:S01]  /*6400*/  F2FP.BF16.F32.PACK_AB R6, R51, R52 ;  /* 0x000000343306723e */ /* 0x000fe200000010ff */
[----:B------:R-:W-:Y:S01]  /*6410*/  FADD.FTZ R53, R50, R53 ;  /* 0x0000003532357221 */ /* 0x000fe20000010000 */
[----:B-1----:R-:W-:Y:S01]  /*6420*/  F2FP.BF16.F32.PACK_AB R7, R57, R54 ;  /* 0x000000363907723e */ /* 0x002fe200000010ff */
        /* <DEDUP_REMOVED lines=12> */
[----:B------:R-:W3:Y:S01]  /*64f0*/  LDSM.16.MT88.4 R20, [R188+0x7000] ;  /* 0x00700000bc14783b */ /* 0x000ee20000004200 */
[----:B------:R-:W-:Y:S01]  /*6500*/  MUFU.EX2 R154, R154 ;  /* 0x0000009a009a7308 */ /* 0x000fe20000000800 */
[----:B------:R-:W-:-:S03]  /*6510*/  FFMA.FTZ R171, R164, UR9, -R65 ;  /* 0x00000009a4ab7c23 */ /* 0x000fc60008010841 */
[C---:B------:R-:W-:Y:S01]  /*6520*/  HMMA.16816.F32.BF16 R124, R4.reuse, R16, R124 ;  /* 0x00000010047c723c */ /* 0x040fe2000004187c */
[----:B------:R-:W-:Y:S04]  /*6530*/  MUFU.EX2 R24, R24 ;  /* 0x0000001800187308 */ /* 0x000fe80000000800 */
        /* <DEDUP_REMOVED lines=15> */
[----:B--2---:R-:W-:Y:S01]  /*6630*/  F2FP.BF16.F32.PACK_AB R4, R150, R67 ;  /* 0x000000439604723e */ /* 0x004fe200000010ff */
[----:B------:R-:W-:Y:S01]  /*6640*/  FADD.FTZ R67, R67, R38 ;  /* 0x0000002643437221 */ /* 0x000fe20000010000 */
[----:B----4-:R-:W-:Y:S01]  /*6650*/  F2FP.BF16.F32.PACK_AB R5, R25, R154 ;  /* 0x0000009a1905723e */ /* 0x010fe200000010ff */
[----:B------:R-:W-:Y:S01]  /*6660*/  MUFU.EX2 R27, R27 ;  /* 0x0000001b001b7308 */ /* 0x000fe20000000800 */
[----:B------:R-:W-:Y:S01]  /*6670*/  F2FP.BF16.F32.PACK_AB R6, R153, R24 ;  /* 0x000000189906723e */ /* 0x000fe200000010ff */
[----:B------:R-:W-:Y:S01]  /*6680*/  FADD.FTZ R154, R154, R47 ;  /* 0x0000002f9a9a7221 */ /* 0x000fe20000010000 */
[----:B------:R-:W-:Y:S01]  /*6690*/  F2FP.BF16.F32.PACK_AB R7, R159, R162 ;  /* 0x000000a29f07723e */ /* 0x000fe200000010ff */
[----:B------:R-:W2:Y:S01]  /*66a0*/  MUFU.EX2 R26, R26 ;  /* 0x0000001a001a7308 */ /* 0x000ea20000000800 */
[----:B------:R-:W-:Y:S01]  /*66b0*/  FADD.FTZ R67, R150, R67 ;  /* 0x0000004396437221 */ /* 0x000fe20000010000 */
[----:B------:R-:W-:-:S02]  /*66c0*/  FADD.FTZ R25, R25, R154 ;  /* 0x0000009a19197221 */ /* 0x000fc40000010000 */
[----:B------:R-:W-:Y:S01]  /*66d0*/  MUFU.EX2 R163, R171 ;  /* 0x000000ab00a37308 */ /* 0x000fe20000000800 */
[----:B------:R-:W-:Y:S01]  /*66e0*/  FADD.FTZ R24, R24, R67 ;  /* 0x0000004318187221 */ /* 0x000fe20000010000 */
[C---:B---3--:R-:W-:Y:S01]  /*66f0*/  HMMA.16816.F32.BF16 R128, R4.reuse, R20, R128 ;  /* 0x000000140480723c */ /* 0x048fe20000041880 */
[----:B------:R-:W-:Y:S01]  /*6700*/  FFMA.FTZ R167, R148, UR9, -R156 ;  /* 0x0000000994a77c23 */ /* 0x000fe2000801089c */
[----:B------:R-:W3:Y:S01]  /*6710*/  MUFU.EX2 R161, R170 ;  /* 0x000000aa00a17308 */ /* 0x000ee20000000800 */
[----:B------:R-:W-:Y:S01]  /*6720*/  FADD.FTZ R162, R162, R25 ;  /* 0x00000019a2a27221 */ /* 0x000fe20000010000 */
[----:B------:R-:W-:Y:S02]  /*6730*/  FADD.FTZ R153, R153, R24 ;  /* 0x0000001899997221 */ /* 0x000fe40000010000 */
[----:B------:R-:W4:Y:S01]  /*6740*/  MUFU.EX2 R168, R168 ;  /* 0x000000a800a87308 */ /* 0x000f220000000800 */
[----:B------:R-:W-:Y:S01]  /*6750*/  FADD.FTZ R162, R159, R162 ;  /* 0x000000a29fa27221 */ /* 0x000fe20000010000 */
[C---:B-----5:R-:W-:Y:S08]  /*6760*/  HMMA.16816.F32.BF16 R108, R4.reuse, R16, R108 ;  /* 0x00000010046c723c */ /* 0x060ff0000004186c */
[C---:B------:R-:W-:Y:S08]  /*6770*/  HMMA.16816.F32.BF16 R92, R4.reuse, R12, R92 ;  /* 0x0000000c045c723c */ /* 0x040ff0000004185c */
[C---:B-1----:R-:W-:Y:S08]  /*6780*/  HMMA.16816.F32.BF16 R76, R4.reuse, R8, R76 ;  /* 0x00000008044c723c */ /* 0x042ff0000004184c */
[C---:B------:R-:W-:Y:S08]  /*6790*/  HMMA.16816.F32.BF16 R120, R4.reuse, R22, R120 ;  /* 0x000000160478723c */ /* 0x040ff00000041878 */
[C---:B------:R-:W-:Y:S08]  /*67a0*/  HMMA.16816.F32.BF16 R104, R4.reuse, R18, R104 ;  /* 0x000000120468723c */ /* 0x040ff00000041868 */
[C---:B------:R-:W-:Y:S08]  /*67b0*/  HMMA.16816.F32.BF16 R88, R4.reuse, R14, R88 ;  /* 0x0000000e0458723c */ /* 0x040ff00000041858 */
[----:B------:R-:W-:Y:S01]  /*67c0*/  HMMA.16816.F32.BF16 R72, R4, R10, R72 ;  /* 0x0000000a0448723c */ /* 0x000fe20000041848 */
[----:B--2---:R-:W-:Y:S01]  /*67d0*/  F2FP.BF16.F32.PACK_AB R4, R26, R27 ;  /* 0x0000001b1a04723e */ /* 0x004fe200000010ff */
[----:B------:R-:W-:Y:S01]  /*67e0*/  FADD.FTZ R27, R27, R52 ;  /* 0x000000341b1b7221 */ /* 0x000fe20000010000 */
[----:B---3--:R-:W-:Y:S01]  /*67f0*/  F2FP.BF16.F32.PACK_AB R5, R166, R161 ;  /* 0x000000a1a605723e */ /* 0x008fe200000010ff */
        /* <DEDUP_REMOVED lines=9> */
[--C-:B------:R-:W-:Y:S01]  /*6890*/  FFMA.FTZ R16, R158, UR9, -R157.reuse ;  /* 0x000000099e107c23 */ /* 0x100fe2000801089d */
[----:B------:R-:W-:Y:S01]  /*68a0*/  FFMA.FTZ R160, R155, UR9, -R157 ;  /* 0x000000099ba07c23 */ /* 0x000fe2000801089d */
[--C-:B------:R-:W-:Y:S01]  /*68b0*/  FFMA.FTZ R157, R151, UR9, -R156.reuse ;  /* 0x00000009979d7c23 */ /* 0x100fe2000801089c */
[----:B------:R-:W-:Y:S01]  /*68c0*/  MUFU.EX2 R158, R17 ;  /* 0x00000011009e7308 */ /* 0x000fe20000000800 */
[--C-:B------:R-:W-:Y:S01]  /*68d0*/  FFMA.FTZ R151, R149, UR9, -R156.reuse ;  /* 0x0000000995977c23 */ /* 0x100fe2000801089c */
[----:B------:R-:W-:Y:S01]  /*68e0*/  FFMA.FTZ R156, R147, UR9, -R156 ;  /* 0x00000009939c7c23 */ /* 0x000fe2000801089c */
[----:B------:R-:W-:Y:S01]  /*68f0*/  HMMA.16816.F32.BF16 R124, R4, R20, R124 ;  /* 0x00000014047c723c */ /* 0x000fe2000004187c */
[----:B------:R1:W2:Y:S01]  /*6900*/  MUFU.EX2 R155, R16 ;  /* 0x00000010009b7308 */ /* 0x0002a20000000800 */
[----:B------:R-:W-:Y:S01]  /*6910*/  FADD.FTZ R163, R163, R164 ;  /* 0x000000a4a3a37221 */ /* 0x000fe20000010000 */
[----:B------:R-:W-:-:S02]  /*6920*/  FADD.FTZ R168, R168, R165 ;  /* 0x000000a5a8a87221 */ /* 0x000fc40000010000 */
[----:B------:R3:W-:Y:S03]  /*6930*/  MUFU.EX2 R149, R157 ;  /* 0x0000009d00957308 */ /* 0x0007e60000000800 */
[C---:B------:R-:W-:Y:S01]  /*6940*/  HMMA.16816.F32.BF16 R116, R4.reuse, R22, R116 ;  /* 0x000000160474723c */ /* 0x040fe20000041874 */
[----:B------:R-:W4:Y:S01]  /*6950*/  LDSM.16.MT88.4 R20, [R188+0x7800] ;  /* 0x00780000bc14783b */ /* 0x000f220000004200 */
[----:B------:R-:W-:Y:S04]  /*6960*/  MUFU.EX2 R152, R160 ;  /* 0x000000a000987308 */ /* 0x000fe80000000800 */
[----:B------:R5:W2:Y:S02]  /*6970*/  MUFU.EX2 R148, R151 ;  /* 0x0000009700947308 */ /* 0x000aa40000000800 */
[C---:B------:R-:W-:Y:S01]  /*6980*/  HMMA.16816.F32.BF16 R100, R4.reuse, R18, R100 ;  /* 0x000000120464723c */ /* 0x040fe20000041864 */
[----:B-1----:R-:W1:Y:S01]  /*6990*/  LDSM.16.MT88.4 R16, [R184+0x7800] ;  /* 0x00780000b810783b */ /* 0x002e620000004200 */
[----:B------:R-:W-:Y:S01]  /*69a0*/  MUFU.EX2 R147, R167 ;  /* 0x000000a700937308 */ /* 0x000fe20000000800 */
[--C-:B---3--:R-:W-:Y:S01]  /*69b0*/  FFMA.FTZ R157, R146, UR9, -R65.reuse ;  /* 0x00000009929d7c23 */ /* 0x108fe20008010841 */
[--C-:B------:R-:W-:Y:S01]  /*69c0*/  FFMA.FTZ R146, R64, UR9, -R65.reuse ;  /* 0x0000000940927c23 */ /* 0x100fe20008010841 */
[--C-:B------:R-:W-:Y:S01]  /*69d0*/  FFMA.FTZ R64, R61, UR9, -R60.reuse ;  /* 0x000000093d407c23 */ /* 0x100fe2000801083c */
[----:B------:R-:W3:Y:S02]  /*69e0*/  MUFU.EX2 R156, R156 ;  /* 0x0000009c009c7308 */ /* 0x000ee40000000800 */
[----:B------:R-:W-:Y:S02]  /*69f0*/  HMMA.16816.F32.BF16 R96, R4, R12, R96 ;  /* 0x0000000c0460723c */ /* 0x000fe40000041860 */
[----:B------:R-:W-:Y:S01]  /*6a00*/  MUFU.EX2 R62, R146 ;  /* 0x00000092003e7308 */ /* 0x000fe20000000800 */
[----:B-----5:R-:W-:Y:S01]  /*6a10*/  FFMA.FTZ R151, R66, UR9, -R65 ;  /* 0x0000000942977c23 */ /* 0x020fe20008010841 */
[--C-:B------:R-:W-:Y:S01]  /*6a20*/  FFMA.FTZ R65, R63, UR9, -R60.reuse ;  /* 0x000000093f417c23 */ /* 0x100fe2000801083c */
[--C-:B------:R-:W-:Y:S01]  /*6a30*/  FFMA.FTZ R63, R59, UR9, -R60.reuse ;  /* 0x000000093b3f7c23 */ /* 0x100fe2000801083c */
[----:B------:R-:W-:-:S02]  /*6a40*/  FFMA.FTZ R59, R58, UR9, -R60 ;  /* 0x000000093a3b7c23 */ /* 0x000fc4000801083c */
[C---:B------:R-:W-:Y:S01]  /*6a50*/  HMMA.16816.F32.BF16 R84, R4.reuse, R14, R84 ;  /* 0x0000000e0454723c */ /* 0x040fe20000041854 */
[----:B------:R-:W5:Y:S01]  /*6a60*/  LDSM.16.MT88.4 R12, [R143+0x7800] ;  /* 0x007800008f0c783b */ /* 0x000f620000004200 */
[----:B------:R-:W-:Y:S04]  /*6a70*/  MUFU.EX2 R66, R157 ;  /* 0x0000009d00427308 */ /* 0x000fe80000000800 */
[----:B------:R-:W5:Y:S02]  /*6a80*/  MUFU.EX2 R151, R151 ;  /* 0x0000009700977308 */ /* 0x000f640000000800 */
[C---:B------:R-:W-:Y:S02]  /*6a90*/  HMMA.16816.F32.BF16 R80, R4.reuse, R8, R80 ;  /* 0x000000080450723c */ /* 0x040fe40000041850 */
[----:B------:R-:W-:Y:S04]  /*6aa0*/  MUFU.EX2 R61, R65 ;  /* 0x00000041003d7308 */ /* 0x000fe80000000800 */
[----:B------:R-:W5:Y:S02]  /*6ab0*/  MUFU.EX2 R64, R64 ;  /* 0x0000004000407308 */ /* 0x000f640000000800 */
[----:B------:R-:W-:Y:S01]  /*6ac0*/  HMMA.16816.F32.BF16 R68, R4, R10, R68 ;  /* 0x0000000a0444723c */ /* 0x000fe20000041844 */
[----:B------:R-:W5:Y:S01]  /*6ad0*/  LDSM.16.MT88.4 R8, [R142+0x7800] ;  /* 0x007800008e08783b */ /* 0x000f620000004200 */
[----:B------:R-:W-:Y:S01]  /*6ae0*/  MUFU.EX2 R58, R63 ;  /* 0x0000003f003a7308 */ /* 0x000fe20000000800 */
[----:B--2---:R-:W-:Y:S01]  /*6af0*/  F2FP.BF16.F32.PACK_AB R4, R155, R158 ;  /* 0x0000009e9b04723e */ /* 0x004fe200000010ff */
[----:B------:R-:W-:Y:S01]  /*6b00*/  FADD.FTZ R158, R158, R153 ;  /* 0x000000999e9e7221 */ /* 0x000fe20000010000 */
[----:B------:R-:W-:Y:S01]  /*6b10*/  F2FP.BF16.F32.PACK_AB R5, R148, R149 ;  /* 0x000000959405723e */ /* 0x000fe200000010ff */
[----:B------:R-:W2:Y:S01]  /*6b20*/  MUFU.EX2 R59, R59 ;  /* 0x0000003b003b7308 */ /* 0x000ea20000000800 */
[----:B------:R-:W-:Y:S01]  /*6b30*/  F2FP.BF16.F32.PACK_AB R6, R217, R152 ;  /* 0x00000098d906723e */ /* 0x000fe200000010ff */
[----:B------:R-:W-:Y:S01]  /*6b40*/  FADD.FTZ R149, R149, R162 ;  /* 0x000000a295957221 */ /* 0x000fe20000010000 */
[----:B---3--:R-:W-:Y:S01]  /*6b50*/  F2FP.BF16.F32.PACK_AB R7, R156, R147 ;  /* 0x000000939c07723e */ /* 0x008fe200000010ff */
[----:B------:R-:W-:-:S02]  /*6b60*/  FADD.FTZ R155, R155, R158 ;  /* 0x0000009e9b9b7221 */ /* 0x000fc40000010000 */
        /* <DEDUP_REMOVED lines=9> */
[C---:B-----5:R-:W-:Y:S08]  /*6c00*/  HMMA.16816.F32.BF16 R92, R4.reuse, R12, R92 ;  /* 0x0000000c045c723c */ /* 0x060ff0000004185c */
        /* <DEDUP_REMOVED lines=9> */
[----:B--2---:R-:W-:Y:S01]  /*6ca0*/  F2FP.BF16.F32.PACK_AB R7, R59, R58 ;  /* 0x0000003a3b07723e */ /* 0x004fe200000010ff */
        /* <DEDUP_REMOVED lines=16> */
[----:B------:R-:W-:Y:S01]  /*6db0*/  IMAD.U32 R4, RZ, RZ, UR18 ;  /* 0x00000012ff047e24 */ /* 0x000fe2000f8e00ff */
[----:B------:R-:W-:-:S04]  /*6dc0*/  DEPBAR.LE SB0, 0x0 ;  /* 0x000080000000791a */ /* 0x000fc80000000000 */
[----:B------:R-:W-:Y:S02]  /*6dd0*/  VIADD R4, R4, 0xfffffffe ;  /* 0xfffffffe04047836 */ /* 0x000fe40000000000 */
[----:B------:R-:W-:-:S04]  /*6de0*/  IMAD.WIDE.U32 R6, R138, 0x20, RZ ;  /* 0x000000208a067825 */ /* 0x000fc800078e00ff */
[-C--:B------:R-:W-:Y:S02]  /*6df0*/  IMAD R3, R132, R4.reuse, RZ ;  /* 0x0000000484037224 */ /* 0x080fe400078e02ff */
[----:B------:R-:W-:Y:S01]  /*6e00*/  IMAD.WIDE.U32 R4, R137, R4, RZ ;  /* 0x0000000489047225 */ /* 0x000fe200078e00ff */
[----:B------:R-:W-:Y:S01]  /*6e10*/  BAR.SYNC.DEFER_BLOCKING 0x0 ;  /* 0x0000000000007b1d */ /* 0x000fe20000010000 */
[----:B-1----:R-:W-:Y:S02]  /*6e20*/  ISETP.GE.AND P0, PT, R204, UR4, PT ;  /* 0x00000004cc007c0c */ /* 0x002fe4000bf06270 */
[----:B------:R-:W-:Y:S02]  /*6e30*/  IMAD.SHL.U32 R0, R139, 0x20, RZ ;  /* 0x000000208b007824 */ /* 0x000fe400078e00ff */
[----:B------:R-:W-:-:S09]  /*6e40*/  IMAD.IADD R5, R5, 0x1, R3 ;  /* 0x0000000105057824 */ /* 0x000fd200078e0203 */
[C---:B------:R-:W-:Y:S02]  /*6e50*/  @!P0 IADD3 R3, P1, PT, R4.reuse, R6, RZ ;  /* 0x0000000604038210 */ /* 0x040fe40007f3e0ff */
[----:B------:R-:W-:Y:S02]  /*6e60*/  @!P0 IADD3 R145, P2, PT, R145, R4, RZ ;  /* 0x0000000491918210 */ /* 0x000fe40007f5e0ff */
[----:B------:R-:W-:Y:S02]  /*6e70*/  @!P0 IADD3.X R0, PT, PT, R5, R7, R0, P1, !PT ;  /* 0x0000000705008210 */ /* 0x000fe40000ffe400 */
[-C--:B------:R-:W-:Y:S01]  /*6e80*/  @!P0 LEA R6, P3, R4, R207.reuse, 0x1 ;  /* 0x000000cf04068211 */ /* 0x080fe200078608ff */
[--C-:B------:R-:W-:Y:S01]  /*6e90*/  @!P0 IMAD.X R144, R144, 0x1, R5.reuse, P2 ;  /* 0x0000000190908824 */ /* 0x100fe200010e0605 */
[C---:B------:R-:W-:Y:S01]  /*6ea0*/  @!P0 LEA R8, P1, R3.reuse, R207, 0x1 ;  /* 0x000000cf03088211 */ /* 0x040fe200078208ff */
[----:B------:R-:W-:Y:S01]  /*6eb0*/  @P0 STS.128 [R212+0x6000], RZ ;  /* 0x006000ffd4000388 */ /* 0x000fe20000000c00 */
[-CC-:B------:R-:W-:Y:S01]  /*6ec0*/  @!P0 LEA.HI.X R7, R4, R206.reuse, R5.reuse, 0x1, P3 ;  /* 0x000000ce04078211 */ /* 0x180fe200018f0c05 */
[----:B------:R-:W-:Y:S01]  /*6ed0*/  @!P0 IMAD.WIDE.U32 R4, R138, 0x30, R4 ;  /* 0x000000308a048825 */ /* 0x000fe200078e0004 */
[----:B------:R-:W-:-:S02]  /*6ee0*/  @!P0 LEA.HI.X R9, R3, R206, R0, 0x1, P1 ;  /* 0x000000ce03098211 */ /* 0x000fc400008f0c00 */
[-C--:B------:R-:W-:Y:S01]  /*6ef0*/  @!P0 LEA R10, P2, R145, R207.reuse, 0x1 ;  /* 0x000000cf910a8211 */ /* 0x080fe200078408ff */
[----:B------:R-:W-:Y:S01]  /*6f00*/  @!P0 IMAD R0, R139, 0x30, RZ ;  /* 0x000000308b008824 */ /* 0x000fe200078e02ff */
[----:B------:R-:W-:Y:S01]  /*6f10*/  @!P0 LEA R16, P1, R4, R207, 0x1 ;  /* 0x000000cf04108211 */ /* 0x000fe200078208ff */
[----:B------:R-:W-:Y:S01]  /*6f20*/  @!PT LDS RZ, [RZ] ;  /* 0x00000000fffff984 */ /* 0x000fe20000000800 */
[----:B------:R-:W-:Y:S01]  /*6f30*/  @!PT LDS RZ, [RZ] ;  /* 0x00000000fffff984 */ /* 0x000fe20000000800 */
[----:B------:R-:W-:Y:S01]  /*6f40*/  @!PT LDS RZ, [RZ] ;  /* 0x00000000fffff984 */ /* 0x000fe20000000800 */
[----:B------:R-:W-:Y:S01]  /*6f50*/  @!P0 LDGSTS.E.BYPASS.LTC128B.128 [R212+0x6000], desc[UR20][R6.64] ;  /* 0x0600000006d48fae */ /* 0x000fe2000b981a14 */
[-C--:B------:R-:W-:Y:S01]  /*6f60*/  @!P0 LEA.HI.X R11, R145, R206.reuse, R144, 0x1, P2 ;  /* 0x000000ce910b8211 */ /* 0x080fe200010f0c90 */
[----:B------:R-:W-:Y:S02]  /*6f70*/  @!P0 IMAD.IADD R3, R0, 0x1, R5 ;  /* 0x0000000100038824 */ /* 0x000fe400078e0205 */
        /* <DEDUP_REMOVED lines=17> */
[----:B------:R-:W3:Y:S04]  /*7090*/  LDSM.16.M88.4 R160, [R192+UR6+0x4000] ;  /* 0x00400006c0a0783b */ /* 0x000ee80008000200 */
[----:B------:R-:W-:Y:S04]  /*70a0*/  LDSM.16.M88.4 R220, [R191] ;  /* 0x00000000bfdc783b */ /* 0x000fe80000000200 */
[----:B------:R-:W4:Y:S04]  /*70b0*/  LDSM.16.M88.4 R224, [R187+0x4000] ;  /* 0x00400000bbe0783b */ /* 0x000f280000000200 */
[----:B------:R-:W-:Y:S04]  /*70c0*/  LDSM.16.M88.4 R28, [R186+0x4000] ;  /* 0x00400000ba1c783b */ /* 0x000fe80000000200 */
[----:B------:R-:W-:Y:S04]  /*70d0*/  LDSM.16.M88.4 R36, [R190] ;  /* 0x00000000be24783b */ /* 0x000fe80000000200 */
[----:B------:R-:W5:Y:S04]  /*70e0*/  LDSM.16.M88.4 R44, [R193+0x2000] ;  /* 0x00200000c12c783b */ /* 0x000f680000000200 */
[----:B-1----:R-:W-:Y:S04]  /*70f0*/  LDSM.16.M88.4 R8, [R185+0x4000] ;  /* 0x00400000b908783b */ /* 0x002fe80000000200 */
[----:B--2---:R-:W-:Y:S04]  /*7100*/  LDSM.16.M88.4 R16, [R189] ;  /* 0x00000000bd10783b */ /* 0x004fe80000000200 */
[----:B------:R-:W1:Y:S04]  /*7110*/  LDSM.16.M88.4 R56, [R192+UR6+0x5000] ;  /* 0x00500006c038783b */ /* 0x000e680008000200 */
[----:B------:R-:W2:Y:S01]  /*7120*/  LDSM.16.M88.4 R180, [R191+0x2000] ;  /* 0x00200000bfb4783b */ /* 0x000ea20000000200 */
[----:B---3--:R-:W-:Y:S03]  /*7130*/  HMMA.16816.F32.BF16 R4, R40, R160, RZ ;  /* 0x000000a02804723c */ /* 0x008fe600000418ff */
[----:B------:R-:W3:Y:S04]  /*7140*/  LDSM.16.M88.4 R148, [R192+UR6+0x4800] ;  /* 0x00480006c094783b */ /* 0x000ee80008000200 */
[----:B------:R-:W3:Y:S04]  /*7150*/  LDSM.16.M88.4 R12, [R192+UR6+0x5800] ;  /* 0x00580006c00c783b */ /* 0x000ee80008000200 */
[----:B------:R-:W3:Y:S04]  /*7160*/  LDSM.16.M88.4 R172, [R187+0x5000] ;  /* 0x00500000bbac783b */ /* 0x000ee80000000200 */
[----:B------:R-:W3:Y:S04]  /*7170*/  LDSM.16.M88.4 R32, [R190+0x2000] ;  /* 0x00200000be20783b */ /* 0x000ee80000000200 */
[----:B------:R-:W-:Y:S01]  /*7180*/  LDSM.16.M88.4 R168, [R187+0x5800] ;  /* 0x00580000bba8783b */ /* 0x000fe20000000200 */
[----:B----4-:R-:W-:Y:S03]  /*7190*/  HMMA.16816.F32.BF16 R4, R220, R224, R4 ;  /* 0x000000e0dc04723c */ /* 0x010fe60000041804 */
[----:B------:R-:W-:Y:S04]  /*71a0*/  LDSM.16.M88.4 R176, [R187+0x4800] ;  /* 0x00480000bbb0783b */ /* 0x000fe80000000200 */
[----:B------:R-:W0:Y:S01]  /*71b0*/  LDGDEPBAR ;  /* 0x00000000000079af */ /* 0x000e220000000000 */
[C---:B-----5:R-:W-:Y:S08]  /*71c0*/  HMMA.16816.F32.BF16 R24, R44.reuse, R160, RZ ;  /* 0x000000a02c18723c */ /* 0x060ff000000418ff */
[----:B------:R-:W-:Y:S08]  /*71d0*/  HMMA.16816.F32.BF16 R164, R44, R162, RZ ;  /* 0x000000a22ca4723c */ /* 0x000ff000000418ff */
[----:B------:R-:W-:Y:S08]  /*71e0*/  HMMA.16816.F32.BF16 R4, R36, R28, R4 ;  /* 0x0000001c2404723c */ /* 0x000ff00000041804 */
[----:B------:R-:W-:Y:S08]  /*71f0*/  HMMA.16816.F32.BF16 R160, R40, R162, RZ ;  /* 0x000000a228a0723c */ /* 0x000ff000000418ff */
[----:B-1----:R-:W-:Y:S08]  /*7200*/  HMMA.16816.F32.BF16 R64, R44, R56, RZ ;  /* 0x000000382c40723c */ /* 0x002ff000000418ff */
[----:B------:R-:W-:Y:S08]  /*7210*/  HMMA.16816.F32.BF16 R4, R16, R8, R4 ;  /* 0x000000081004723c */ /* 0x000ff00000041804 */
[----:B------:R-:W-:Y:S08]  /*7220*/  HMMA.16816.F32.BF16 R60, R44, R58, RZ ;  /* 0x0000003a2c3c723c */ /* 0x000ff000000418ff */
[----:B------:R-:W-:Y:S03]  /*7230*/  HMMA.16816.F32.BF16 R144, R40, R56, RZ ;  /* 0x000000382890723c */ /* 0x000fe600000418ff */
[----:B------:R-:W-:Y:S01]  /*7240*/  FMUL.FTZ R0, R4, UR10 ;  /* 0x0000000a04007c20 */ /* 0x000fe20008410000 */
[----:B------:R-:W-:Y:S01]  /*7250*/  FMUL.FTZ R3, R5, UR10 ;  /* 0x0000000a05037c20 */ /* 0x000fe20008410000 */
[----:B------:R-:W-:Y:S01]  /*7260*/  FMUL.FTZ R132, R6, UR10 ;  /* 0x0000000a06847c20 */ /* 0x000fe20008410000 */
[----:B------:R-:W-:-:S02]  /*7270*/  FMUL.FTZ R137, R7, UR10 ;  /* 0x0000000a07897c20 */ /* 0x000fc40008410000 */
[----:B------:R-:W-:Y:S01]  /*7280*/  HMMA.16816.F32.BF16 R56, R40, R58, RZ ;  /* 0x0000003a2838723c */ /* 0x000fe200000418ff */
[----:B------:R-:W1:Y:S01]  /*7290*/  LDSM.16.M88.4 R4, [R186+0x5000] ;  /* 0x00500000ba04783b */ /* 0x000e620000000200 */
[----:B------:R-:W-:Y:S06]  /*72a0*/  MUFU.TANH R0, R0 ;  /* 0x0000000000007308 */ /* 0x000fec0000002400 */
[C---:B--2---:R-:W-:Y:S02]  /*72b0*/  HMMA.16816.F32.BF16 R24, R180.reuse, R224, R24 ;  /* 0x000000e0b418723c */ /* 0x044fe40000041818 */
[----:B------:R-:W2:Y:S06]  /*72c0*/  MUFU.TANH R132, R132 ;  /* 0x0000008400847308 */ /* 0x000eac0000002400 */
[-C--:B------:R-:W-:Y:S02]  /*72d0*/  HMMA.16816.F32.BF16 R164, R180, R226.reuse, R164 ;  /* 0x000000e2b4a4723c */ /* 0x080fe400000418a4 */
[----:B------:R-:W-:Y:S06]  /*72e0*/  MUFU.TANH R3, R3 ;  /* 0x0000000300037308 */ /* 0x000fec0000002400 */
[----:B------:R-:W-:Y:S02]  /*72f0*/  HMMA.16816.F32.BF16 R160, R220, R226, R160 ;  /* 0x000000e2dca0723c */ /* 0x000fe400000418a0 */
[----:B------:R-:W-:Y:S06]  /*7300*/  MUFU.TANH R137, R137 ;  /* 0x0000008900897308 */ /* 0x000fec0000002400 */
[C---:B---3--:R-:W-:Y:S08]  /*7310*/  HMMA.16816.F32.BF16 R20, R44.reuse, R148, RZ ;  /* 0x000000942c14723c */ /* 0x048ff000000418ff */
[----:B------:R-:W-:Y:S08]  /*7320*/  HMMA.16816.F32.BF16 R152, R44, R150, RZ ;  /* 0x000000962c98723c */ /* 0x000ff000000418ff */
[----:B------:R-:W-:Y:S08]  /*7330*/  HMMA.16816.F32.BF16 R156, R40, R148, RZ ;  /* 0x00000094289c723c */ /* 0x000ff000000418ff */
[----:B------:R-:W-:Y:S08]  /*7340*/  HMMA.16816.F32.BF16 R48, R44, R12, RZ ;  /* 0x0000000c2c30723c */ /* 0x000ff000000418ff */
[C---:B------:R-:W-:Y:S08]  /*7350*/  HMMA.16816.F32.BF16 R148, R40.reuse, R150, RZ ;  /* 0x000000962894723c */ /* 0x040ff000000418ff */
[----:B------:R-:W-:Y:S08]  /*7360*/  HMMA.16816.F32.BF16 R52, R40, R12, RZ ;  /* 0x0000000c2834723c */ /* 0x000ff000000418ff */
[C---:B------:R-:W-:Y:S08]  /*7370*/  HMMA.16816.F32.BF16 R64, R180.reuse, R172, R64 ;  /* 0x000000acb440723c */ /* 0x040ff00000041840 */
[----:B------:R-:W-:Y:S08]  /*7380*/  HMMA.16816.F32.BF16 R60, R180, R174, R60 ;  /* 0x000000aeb43c723c */ /* 0x000ff0000004183c */
[----:B------:R-:W-:Y:S08]  /*7390*/  HMMA.16816.F32.BF16 R144, R220, R172, R144 ;  /* 0x000000acdc90723c */ /* 0x000ff00000041890 */
[----:B------:R-:W-:Y:S08]  /*73a0*/  HMMA.16816.F32.BF16 R24, R32, R28, R24 ;  /* 0x0000001c2018723c */ /* 0x000ff00000041818 */
[-C--:B------:R-:W-:Y:S08]  /*73b0*/  HMMA.16816.F32.BF16 R160, R36, R30.reuse, R160 ;  /* 0x0000001e24a0723c */ /* 0x080ff000000418a0 */
[----:B------:R-:W-:Y:S01]  /*73c0*/  HMMA.16816.F32.BF16 R164, R32, R30, R164 ;  /* 0x0000001e20a4723c */ /* 0x000fe200000418a4 */
[----:B------:R-:W3:Y:S07]  /*73d0*/  LDSM.16.M88.4 R28, [R186+0x5800] ;  /* 0x00580000ba1c783b */ /* 0x000eee0000000200 */
[----:B------:R-:W-:Y:S01]  /*73e0*/  HMMA.16816.F32.BF16 R56, R220, R174, R56 ;  /* 0x000000aedc38723c */ /* 0x000fe20000041838 */
[----:B------:R-:W-:Y:S07]  /*73f0*/  LDSM.16.M88.4 R172, [R185+0x4800] ;  /* 0x00480000b9ac783b */ /* 0x000fee0000000200 */
[-C--:B------:R-:W-:Y:S08]  /*7400*/  HMMA.16816.F32.BF16 R44, R44, R14.reuse, RZ ;  /* 0x0000000e2c2c723c */ /* 0x080ff000000418ff */
[----:B------:R-:W-:Y:S01]  /*7410*/  HMMA.16816.F32.BF16 R40, R40, R14, RZ ;  /* 0x0000000e2828723c */ /* 0x000fe200000418ff */
[----:B------:R-:W4:Y:S07]  /*7420*/  LDSM.16.M88.4 R12, [R189+0x2000] ;  /* 0x00200000bd0c783b */ /* 0x000f2e0000000200 */
[C---:B-1----:R-:W-:Y:S08]  /*7430*/  HMMA.16816.F32.BF16 R64, R32.reuse, R4, R64 ;  /* 0x000000042040723c */ /* 0x042ff00000041840 */
[----:B------:R-:W-:Y:S08]  /*7440*/  HMMA.16816.F32.BF16 R60, R32, R6, R60 ;  /* 0x00000006203c723c */ /* 0x000ff0000004183c */
[C---:B------:R-:W-:Y:S08]  /*7450*/  HMMA.16816.F32.BF16 R144, R36.reuse, R4, R144 ;  /* 0x000000042490723c */ /* 0x040ff00000041890 */
[----:B------:R-:W-:Y:S01]  /*7460*/  HMMA.16816.F32.BF16 R56, R36, R6, R56 ;  /* 0x000000062438723c */ /* 0x000fe20000041838 */
[----:B------:R-:W1:Y:S07]  /*7470*/  LDSM.16.M88.4 R4, [R185+0x5800] ;  /* 0x00580000b904783b */ /* 0x000e6e0000000200 */
[----:B------:R-:W-:Y:S08]  /*7480*/  HMMA.16816.F32.BF16 R40, R220, R170, R40 ;  /* 0x000000aadc28723c */ /* 0x000ff00000041828 */
[C---:B------:R-:W-:Y:S08]  /*7490*/  HMMA.16816.F32.BF16 R20, R180.reuse, R176, R20 ;  /* 0x000000b0b414723c */ /* 0x040ff00000041814 */
[C---:B------:R-:W-:Y:S08]  /*74a0*/  HMMA.16816.F32.BF16 R48, R180.reuse, R168, R48 ;  /* 0x000000a8b430723c */ /* 0x040ff00000041830 */
[C---:B------:R-:W-:Y:S08]  /*74b0*/  HMMA.16816.F32.BF16 R152, R180.reuse, R178, R152 ;  /* 0x000000b2b498723c */ /* 0x040ff00000041898 */
[----:B------:R-:W-:Y:S01]  /*74c0*/  HMMA.16816.F32.BF16 R44, R180, R170, R44 ;  /* 0x000000aab42c723c */ /* 0x000fe2000004182c */
[----:B------:R-:W5:Y:S07]  /*74d0*/  LDSM.16.M88.4 R180, [R186+0x4800] ;  /* 0x00480000bab4783b */ /* 0x000f6e0000000200 */
[----:B---3--:R-:W-:Y:S08]  /*74e0*/  HMMA.16816.F32.BF16 R40, R36, R30, R40 ;  /* 0x0000001e2428723c */ /* 0x008ff00000041828 */
[----:B----4-:R-:W-:Y:S08]  /*74f0*/  HMMA.16816.F32.BF16 R24, R12, R8, R24 ;  /* 0x000000080c18723c */ /* 0x010ff00000041818 */
[-C--:B------:R-:W-:Y:S08]  /*7500*/  HMMA.16816.F32.BF16 R160, R16, R10.reuse, R160 ;  /* 0x0000000a10a0723c */ /* 0x080ff000000418a0 */
[----:B------:R-:W-:Y:S01]  /*7510*/  HMMA.16816.F32.BF16 R164, R12, R10, R164 ;  /* 0x0000000a0ca4723c */ /* 0x000fe200000418a4 */
[----:B------:R-:W3:Y:S01]  /*7520*/  LDSM.16.M88.4 R8, [R185+0x5000] ;  /* 0x00500000b908783b */ /* 0x000ee20000000200 */
[----:B------:R-:W-:-:S04]  /*7530*/  DEPBAR.LE SB0, 0x0 ;  /* 0x000080000000791a */ /* 0x000fc80000000000 */
[----:B------:R-:W-:Y:S01]  /*7540*/  FMUL.FTZ R24, R24, UR10 ;  /* 0x0000000a18187c20 */ /* 0x000fe20008410000 */
[----:B------:R-:W-:Y:S01]  /*7550*/  FMUL.FTZ R26, R26, UR10 ;  /* 0x0000000a1a1a7c20 */ /* 0x000fe20008410000 */
[C---:B------:R-:W-:Y:S01]  /*7560*/  HMMA.16816.F32.BF16 R156, R220.reuse, R176, R156 ;  /* 0x000000b0dc9c723c */ /* 0x040fe2000004189c */
[----:B------:R-:W-:Y:S01]  /*7570*/  FMUL.FTZ R25, R25, UR10 ;  /* 0x0000000a19197c20 */ /* 0x000fe20008410000 */
[----:B------:R-:W-:Y:S01]  /*7580*/  FMUL.FTZ R27, R27, UR10 ;  /* 0x0000000a1b1b7c20 */ /* 0x000fe20008410000 */
[----:B------:R-:W-:Y:S01]  /*7590*/  FMUL.FTZ R160, R160, UR10 ;  /* 0x0000000aa0a07c20 */ /* 0x000fe20008410000 */
[----:B------:R-:W4:Y:S01]  /*75a0*/  MUFU.TANH R24, R24 ;  /* 0x0000001800187308 */ /* 0x000f220000002400 */
[----:B------:R-:W-:Y:S01]  /*75b0*/  FMUL.FTZ R162, R162, UR10 ;  /* 0x0000000aa2a27c20 */ /* 0x000fe20008410000 */
[----:B------:R-:W-:Y:S01]  /*75c0*/  FMUL.FTZ R161, R161, UR10 ;  /* 0x0000000aa1a17c20 */ /* 0x000fe20008410000 */
[----:B------:R-:W-:Y:S01]  /*75d0*/  FMUL.FTZ R163, R163, UR10 ;  /* 0x0000000aa3a37c20 */ /* 0x000fe20008410000 */
[C---:B------:R-:W-:Y:S03]  /*75e0*/  HMMA.16816.F32.BF16 R52, R220.reuse, R168, R52 ;  /* 0x000000a8dc34723c */ /* 0x040fe60000041834 */
[----:B------:R-:W-:Y:S01]  /*75f0*/  FMUL.FTZ R164, R164, UR10 ;  /* 0x0000000aa4a47c20 */ /* 0x000fe20008410000 */
[----:B------:R-:W4:Y:S01]  /*7600*/  MUFU.TANH R26, R26 ;  /* 0x0000001a001a7308 */ /* 0x000f220000002400 */
[----:B------:R-:W-:Y:S01]  /*7610*/  FMUL.FTZ R166, R166, UR10 ;  /* 0x0000000aa6a67c20 */ /* 0x000fe20008410000 */
[----:B------:R-:W-:Y:S01]  /*7620*/  FMUL.FTZ R165, R165, UR10 ;  /* 0x0000000aa5a57c20 */ /* 0x000fe20008410000 */
[----:B------:R-:W-:Y:S01]  /*7630*/  FMUL.FTZ R167, R167, UR10 ;  /* 0x0000000aa7a77c20 */ /* 0x000fe20008410000 */
[----:B------:R-:W-:Y:S04]  /*7640*/  HMMA.16816.F32.BF16 R148, R220, R178, R148 ;  /* 0x000000b2dc94723c */ /* 0x000fe80000041894 */
[----:B------:R-:W-:Y:S04]  /*7650*/  MUFU.TANH R25, R25 ;  /* 0x0000001900197308 */ /* 0x000fe80000002400 */
[----:B------:R-:W-:Y:S04]  /*7660*/  HMMA.16816.F32.BF16 R44, R32, R30, R44 ;  /* 0x0000001e202c723c */ /* 0x000fe8000004182c */
[----:B------:R-:W-:Y:S04]  /*7670*/  MUFU.TANH R27, R27 ;  /* 0x0000001b001b7308 */ /* 0x000fe80000002400 */
[----:B-1----:R-:W-:Y:S04]  /*7680*/  HMMA.16816.F32.BF16 R40, R16, R6, R40 ;  /* 0x000000061028723c */ /* 0x002fe80000041828 */
[----:B------:R-:W-:Y:S04]  /*7690*/  MUFU.TANH R160, R160 ;  /* 0x000000a000a07308 */ /* 0x000fe80000002400 */
[C---:B-----5:R-:W-:Y:S04]  /*76a0*/  HMMA.16816.F32.BF16 R20, R32.reuse, R180, R20 ;  /* 0x000000b42014723c */ /* 0x060fe80000041814 */
[----:B------:R-:W-:Y:S04]  /*76b0*/  MUFU.TANH R162, R162 ;  /* 0x000000a200a27308 */ /* 0x000fe80000002400 */
[C---:B------:R-:W-:Y:S03]  /*76c0*/  HMMA.16816.F32.BF16 R48, R32.reuse, R28, R48 ;  /* 0x0000001c2030723c */ /* 0x040fe60000041830 */
[----:B------:R-:W-:Y:S01]  /*76d0*/  FMUL.FTZ R43, R43, UR10 ;  /* 0x0000000a2b2b7c20 */ /* 0x000fe20008410000 */
[----:B------:R-:W-:Y:S04]  /*76e0*/  MUFU.TANH R164, R164 ;  /* 0x000000a400a47308 */ /* 0x000fe80000002400 */
[----:B------:R-:W-:Y:S04]  /*76f0*/  HMMA.16816.F32.BF16 R152, R32, R182, R152 ;  /* 0x000000b62098723c */ /* 0x000fe80000041898 */
[----:B------:R-:W-:Y:S04]  /*7700*/  MUFU.TANH R166, R166 ;  /* 0x000000a600a67308 */ /* 0x000fe80000002400 */
[C---:B------:R-:W-:Y:S04]  /*7710*/  HMMA.16816.F32.BF16 R156, R36.reuse, R180, R156 ;  /* 0x000000b4249c723c */ /* 0x040fe8000004189c */
[----:B------:R-:W-:Y:S04]  /*7720*/  MUFU.TANH R161, R161 ;  /* 0x000000a100a17308 */ /* 0x000fe80000002400 */
[C---:B------:R-:W-:Y:S04]  /*7730*/  HMMA.16816.F32.BF16 R148, R36.reuse, R182, R148 ;  /* 0x000000b62494723c */ /* 0x040fe80000041894 */
[----:B------:R-:W-:Y:S04]  /*7740*/  MUFU.TANH R163, R163 ;  /* 0x000000a300a37308 */ /* 0x000fe80000002400 */
[----:B------:R-:W-:Y:S04]  /*7750*/  HMMA.16816.F32.BF16 R52, R36, R28, R52 ;  /* 0x0000001c2434723c */ /* 0x000fe80000041834 */
[----:B------:R-:W-:Y:S04]  /*7760*/  MUFU.TANH R165, R165 ;  /* 0x000000a500a57308 */ /* 0x000fe80000002400 */
[----:B------:R-:W-:Y:S01]  /*7770*/  HMMA.16816.F32.BF16 R44, R12, R6, R44 ;  /* 0x000000060c2c723c */ /* 0x000fe2000004182c */
[----:B------:R-:W-:Y:S01]  /*7780*/  FMUL.FTZ R6, R40, UR10 ;  /* 0x0000000a28067c20 */ /* 0x000fe20008410000 */
[----:B------:R-:W-:-:S02]  /*7790*/  VIADD R7, R229, 0xffffffc0 ;  /* 0xffffffc0e5077836 */ /* 0x000fc40000000000 */
[----:B------:R-:W-:Y:S03]  /*77a0*/  MUFU.TANH R167, R167 ;  /* 0x000000a700a77308 */ /* 0x000fe60000002400 */
[C---:B------:R-:W-:Y:S01]  /*77b0*/  ISETP.GE.AND P6, PT, R7.reuse, R228, PT ;  /* 0x000000e40700720c */ /* 0x040fe20003fc6270 */
[-C--:B---3--:R-:W-:Y:S01]  /*77c0*/  HMMA.16816.F32.BF16 R60, R12, R10.reuse, R60 ;  /* 0x0000000a0c3c723c */ /* 0x088fe2000004183c */
[C---:B------:R-:W-:Y:S02]  /*77d0*/  ISETP.GE.AND P5, PT, R7.reuse, R195, PT ;  /* 0x000000c30700720c */ /* 0x040fe40003fa6270 */
[C---:B------:R-:W-:Y:S01]  /*77e0*/  ISETP.GE.AND P4, PT, R7.reuse, R194, PT ;  /* 0x000000c20700720c */ /* 0x040fe20003f86270 */
[----:B------:R-:W1:Y:S01]  /*77f0*/  MUFU.TANH R6, R6 ;  /* 0x0000000600067308 */ /* 0x000e620000002400 */
[----:B------:R-:W-:Y:S02]  /*7800*/  ISETP.GE.AND P2, PT, R7, R2, PT ;  /* 0x000000020700720c */ /* 0x000fe40003f46270 */
[----:B------:R-:W-:Y:S01]  /*7810*/  I2FP.F32.U32 R7, R7 ;  /* 0x0000000700077245 */ /* 0x000fe20000201000 */
[----:B------:R-:W-:Y:S01]  /*7820*/  HMMA.16816.F32.BF16 R56, R16, R10, R56 ;  /* 0x0000000a1038723c */ /* 0x000fe20000041838 */
[----:B------:R-:W-:-:S02]  /*7830*/  FMUL.FTZ R10, R42, UR10 ;  /* 0x0000000a2a0a7c20 */ /* 0x000fc40008410000 */
[----:B------:R-:W-:Y:S01]  /*7840*/  FMUL.FTZ R38, R46, UR10 ;  /* 0x0000000a2e267c20 */ /* 0x000fe20008410000 */
[C---:B--2---:R-:W-:Y:S01]  /*7850*/  FFMA.FTZ R132, R7.reuse, UR5, R132 ;  /* 0x0000000507847c23 */ /* 0x044fe20008010084 */
[----:B----4-:R-:W-:Y:S01]  /*7860*/  FFMA.FTZ R24, R7, UR5, R24 ;  /* 0x0000000507187c23 */ /* 0x010fe20008010018 */
[----:B------:R-:W-:Y:S01]  /*7870*/  FMUL.FTZ R45, R45, UR10 ;  /* 0x0000000a2d2d7c20 */ /* 0x000fe20008410000 */
[----:B------:R-:W2:Y:S01]  /*7880*/  MUFU.TANH R10, R10 ;  /* 0x0000000a000a7308 */ /* 0x000ea20000002400 */
[C---:B------:R-:W-:Y:S01]  /*7890*/  HMMA.16816.F32.BF16 R20, R12.reuse, R172, R20 ;  /* 0x000000ac0c14723c */ /* 0x040fe20000041814 */
[----:B------:R-:W-:Y:S02]  /*78a0*/  FSEL R171, R132, -INF , !P5 ;  /* 0xff80000084ab7808 */ /* 0x000fe40006800000 */
[----:B------:R-:W-:Y:S01]  /*78b0*/  FMUL.FTZ R60, R60, UR10 ;  /* 0x0000000a3c3c7c20 */ /* 0x000fe20008410000 */
[----:B------:R-:W-:Y:S01]  /*78c0*/  FMUL.FTZ R62, R62, UR10 ;  /* 0x0000000a3e3e7c20 */ /* 0x000fe20008410000 */
[----:B------:R-:W-:Y:S01]  /*78d0*/  FMUL.FTZ R61, R61, UR10 ;  /* 0x0000000a3d3d7c20 */ /* 0x000fe20008410000 */
[----:B------:R-:W-:Y:S01]  /*78e0*/  FMUL.FTZ R63, R63, UR10 ;  /* 0x0000000a3f3f7c20 */ /* 0x000fe20008410000 */
[----:B------:R-:W-:Y:S01]  /*78f0*/  MUFU.TANH R38, R38 ;  /* 0x0000002600267308 */ /* 0x000fe20000002400 */
[----:B------:R-:W-:Y:S03]  /*7900*/  HMMA.16816.F32.BF16 R152, R12, R174, R152 ;  /* 0x000000ae0c98723c */ /* 0x000fe60000041898 */
[----:B------:R-:W-:-:S04]  /*7910*/  FMUL.FTZ R58, R58, UR10 ;  /* 0x0000000a3a3a7c20 */ /* 0x000fc80008410000 */
[----:B------:R-:W-:Y:S01]  /*7920*/  MUFU.TANH R60, R60 ;  /* 0x0000003c003c7308 */ /* 0x000fe20000002400 */
[C---:B------:R-:W-:Y:S03]  /*7930*/  HMMA.16816.F32.BF16 R64, R12.reuse, R8, R64 ;  /* 0x000000080c40723c */ /* 0x040fe60000041840 */
[----:B------:R-:W-:Y:S01]  /*7940*/  FMUL.FTZ R20, R20, UR10 ;  /* 0x0000000a14147c20 */ /* 0x000fe20008410000 */
[----:B------:R-:W-:Y:S01]  /*7950*/  FMUL.FTZ R22, R22, UR10 ;  /* 0x0000000a16167c20 */ /* 0x000fe20008410000 */
[----:B------:R-:W-:Y:S01]  /*7960*/  FMUL.FTZ R21, R21, UR10 ;  /* 0x0000000a15157c20 */ /* 0x000fe20008410000 */
[----:B------:R-:W-:Y:S01]  /*7970*/  FMUL.FTZ R23, R23, UR10 ;  /* 0x0000000a17177c20 */ /* 0x000fe20008410000 */
[----:B------:R-:W-:Y:S01]  /*7980*/  MUFU.TANH R58, R58 ;  /* 0x0000003a003a7308 */ /* 0x000fe20000002400 */
[----:B------:R-:W-:Y:S01]  /*7990*/  HMMA.16816.F32.BF16 R48, R12, R4, R48 ;  /* 0x000000040c30723c */ /* 0x000fe20000041830 */
[----:B------:R-:W-:Y:S01]  /*79a0*/  FMUL.FTZ R13, R44, UR10 ;  /* 0x0000000a2c0d7c20 */ /* 0x000fe20008410000 */
[----:B------:R-:W-:Y:S01]  /*79b0*/  FFMA.FTZ R14, R7, UR5, R26 ;  /* 0x00000005070e7c23 */ /* 0x000fe2000801001a */
[----:B------:R-:W-:-:S04]  /*79c0*/  FMUL.FTZ R12, R152, UR10 ;  /* 0x0000000a980c7c20 */ /* 0x000fc80008410000 */
[----:B------:R-:W3:Y:S01]  /*79d0*/  MUFU.TANH R13, R13 ;  /* 0x0000000d000d7308 */ /* 0x000ee20000002400 */
[C---:B------:R-:W-:Y:S01]  /*79e0*/  HMMA.16816.F32.BF16 R156, R16.reuse, R172, R156 ;  /* 0x000000ac109c723c */ /* 0x040fe2000004189c */
[----:B------:R-:W-:Y:S02]  /*79f0*/  FSEL R14, R14, -INF , !P2 ;  /* 0xff8000000e0e7808 */ /* 0x000fe40005000000 */
[----:B------:R-:W-:Y:S01]  /*7a00*/  FMUL.FTZ R65, R65, UR10 ;  /* 0x0000000a41417c20 */ /* 0x000fe20008410000 */
[----:B------:R-:W-:Y:S01]  /*7a10*/  FMUL.FTZ R67, R67, UR10 ;  /* 0x0000000a43437c20 */ /* 0x000fe20008410000 */
[----:B------:R-:W-:Y:S02]  /*7a20*/  FMUL.FTZ R66, R66, UR10 ;  /* 0x0000000a42427c20 */ /* 0x000fe40008410000 */
[----:B------:R-:W4:Y:S01]  /*7a30*/  MUFU.TANH R20, R20 ;  /* 0x0000001400147308 */ /* 0x000f220000002400 */
[----:B------:R-:W-:Y:S03]  /*7a40*/  HMMA.16816.F32.BF16 R148, R16, R174, R148 ;  /* 0x000000ae1094723c */ /* 0x000fe60000041894 */
[----:B------:R-:W-:Y:S01]  /*7a50*/  FMUL.FTZ R37, R49, UR10 ;  /* 0x0000000a31257c20 */ /* 0x000fe20008410000 */
[----:B------:R-:W-:-:S02]  /*7a60*/  VIADD R49, R229, 0xffffffc8 ;  /* 0xffffffc8e5317836 */ /* 0x000fc40000000000 */
[----:B------:R-:W-:Y:S01]  /*7a70*/  FMUL.FTZ R40, R48, UR10 ;  /* 0x0000000a30287c20 */ /* 0x000fe20008410000 */
[----:B------:R-:W-:Y:S01]  /*7a80*/  FMUL.FTZ R50, R50, UR10 ;  /* 0x0000000a32327c20 */ /* 0x000fe20008410000 */
[----:B------:R-:W5:Y:S01]  /*7a90*/  MUFU.TANH R22, R22 ;  /* 0x0000001600167308 */ /* 0x000f620000002400 */
        /* <DEDUP_REMOVED lines=9> */
[----:B------:R-:W-:Y:S01]  /*7b30*/  FFMA.FTZ R16, R7, UR5, R0 ;  /* 0x0000000507107c23 */ /* 0x000fe20008010000 */
[----:B------:R-:W-:-:S02]  /*7b40*/  VIADD R17, R229, 0xfffffff8 ;  /* 0xfffffff8e5117836 */ /* 0x000fc40000000000 */
[----:B------:R-:W-:Y:S01]  /*7b50*/  FMUL.FTZ R0, R47, UR10 ;  /* 0x0000000a2f007c20 */ /* 0x000fe20008410000 */
[----:B------:R-:W-:Y:S01]  /*7b60*/  VIADD R47, R229, 0xffffffc1 ;  /* 0xffffffc1e52f7836 */ /* 0x000fe20000000000 */
[----:B------:R-:W-:Y:S01]  /*7b70*/  FSEL R7, R24, -INF , !P4 ;  /* 0xff80000018077808 */ /* 0x000fe20006000000 */
[----:B------:R-:W-:Y:S01]  /*7b80*/  FMUL.FTZ R4, R64, UR10 ;  /* 0x0000000a40047c20 */ /* 0x000fe20008410000 */
[----:B------:R-:W-:Y:S01]  /*7b90*/  FSEL R16, R16, -INF , !P6 ;  /* 0xff80000010107808 */ /* 0x000fe20007000000 */
[----:B------:R-:W-:Y:S01]  /*7ba0*/  FMUL.FTZ R19, R56, UR10 ;  /* 0x0000000a38137c20 */ /* 0x000fe20008410000 */
[----:B------:R-:W-:Y:S01]  /*7bb0*/  ISETP.GE.AND P1, PT, R17, R228, PT ;  /* 0x000000e41100720c */ /* 0x000fe20003f26270 */
[----:B------:R-:W-:Y:S01]  /*7bc0*/  FMUL.FTZ R64, R57, UR10 ;  /* 0x0000000a39407c20 */ /* 0x000fe20008410000 */
[----:B------:R-:W-:Y:S01]  /*7bd0*/  ISETP.GE.AND P3, PT, R17, R195, PT ;  /* 0x000000c31100720c */ /* 0x000fe20003f66270 */
[----:B------:R-:W-:Y:S01]  /*7be0*/  FMUL.FTZ R57, R59, UR10 ;  /* 0x0000000a3b397c20 */ /* 0x000fe20008410000 */
[C---:B------:R-:W-:Y:S01]  /*7bf0*/  ISETP.GE.AND P6, PT, R17.reuse, R194, PT ;  /* 0x000000c21100720c */ /* 0x040fe20003fc6270 */
[----:B------:R4:W-:Y:S01]  /*7c00*/  MUFU.TANH R42, R4 ;  /* 0x00000004002a7308 */ /* 0x0009e20000002400 */
[----:B------:R-:W-:Y:S01]  /*7c10*/  ISETP.GE.AND P5, PT, R17, R2, PT ;  /* 0x000000021100720c */ /* 0x000fe20003fa6270 */
[----:B------:R-:W-:Y:S01]  /*7c20*/  FMUL.FTZ R18, R51, UR10 ;  /* 0x0000000a33127c20 */ /* 0x000fe20008410000 */
[----:B------:R-:W-:Y:S01]  /*7c30*/  I2FP.F32.U32 R17, R17 ;  /* 0x0000001100117245 */ /* 0x000fe20000201000 */
[----:B------:R-:W-:Y:S01]  /*7c40*/  FMUL.FTZ R28, R148, UR10 ;  /* 0x0000000a941c7c20 */ /* 0x000fe20008410000 */
[C---:B------:R-:W-:Y:S01]  /*7c50*/  ISETP.GE.AND P4, PT, R47.reuse, R228, PT ;  /* 0x000000e42f00720c */ /* 0x040fe20003f86270 */
[----:B------:R-:W-:Y:S01]  /*7c60*/  FMUL.FTZ R56, R52, UR10 ;  /* 0x0000000a34387c20 */ /* 0x000fe20008410000 */
[----:B------:R-:W-:Y:S01]  /*7c70*/  ISETP.GE.AND P2, PT, R47, R195, PT ;  /* 0x000000c32f00720c */ /* 0x000fe20003f46270 */
[C---:B-1----:R-:W-:Y:S01]  /*7c80*/  FFMA.FTZ R6, R17.reuse, UR5, R6 ;  /* 0x0000000511067c23 */ /* 0x042fe20008010006 */
[C---:B--2---:R-:W-:Y:S01]  /*7c90*/  FFMA.FTZ R10, R17.reuse, UR5, R10 ;  /* 0x00000005110a7c23 */ /* 0x044fe2000801000a */
[C---:B---3--:R-:W-:Y:S01]  /*7ca0*/  FFMA.FTZ R13, R17.reuse, UR5, R13 ;  /* 0x00000005110d7c23 */ /* 0x048fe2000801000d */
[----:B------:R-:W-:Y:S01]  /*7cb0*/  FFMA.FTZ R38, R17, UR5, R38 ;  /* 0x0000000511267c23 */ /* 0x000fe20008010026 */
[----:B------:R-:W-:Y:S01]  /*7cc0*/  FMUL.FTZ R52, R53, UR10 ;  /* 0x0000000a35347c20 */ /* 0x000fe20008410000 */
[----:B------:R-:W-:Y:S01]  /*7cd0*/  FSEL R33, R6, -INF , !P1 ;  /* 0xff80000006217808 */ /* 0x000fe20004800000 */
[----:B------:R-:W-:Y:S01]  /*7ce0*/  MUFU.TANH R34, R34 ;  /* 0x0000002200227308 */ /* 0x000fe20000002400 */
[----:B------:R-:W-:Y:S01]  /*7cf0*/  I2FP.F32.U32 R6, R47 ;  /* 0x0000002f00067245 */ /* 0x000fe20000201000 */
[----:B------:R-:W-:Y:S01]  /*7d00*/  VIADD R17, R229, 0xffffffc9 ;  /* 0xffffffc9e5117836 */ /* 0x000fe20000000000 */
[----:B------:R-:W-:Y:S01]  /*7d10*/  FSEL R31, R10, -INF , !P3 ;  /* 0xff8000000a1f7808 */ /* 0x000fe20005800000 */
[----:B------:R-:W-:Y:S01]  /*7d20*/  FMUL.FTZ R30, R150, UR10 ;  /* 0x0000000a961e7c20 */ /* 0x000fe20008410000 */
[C---:B------:R-:W-:Y:S01]  /*7d30*/  ISETP.GE.AND P1, PT, R47.reuse, R194, PT ;  /* 0x000000c22f00720c */ /* 0x040fe20003f26270 */
[C---:B------:R-:W-:Y:S01]  /*7d40*/  FFMA.FTZ R10, R6.reuse, UR5, R3 ;  /* 0x00000005060a7c23 */ /* 0x040fe20008010003 */
[----:B------:R-:W-:Y:S01]  /*7d50*/  ISETP.GE.AND P3, PT, R47, R2, PT ;  /* 0x000000022f00720c */ /* 0x000fe20003f66270 */
[----:B------:R-:W-:Y:S01]  /*7d60*/  FFMA.FTZ R47, R6, UR5, R137 ;  /* 0x00000005062f7c23 */ /* 0x000fe20008010089 */
[----:B------:R-:W-:Y:S01]  /*7d70*/  FSEL R59, R13, -INF , !P6 ;  /* 0xff8000000d3b7808 */ /* 0x000fe20007000000 */
[----:B------:R-:W-:Y:S01]  /*7d80*/  MUFU.TANH R156, R156 ;  /* 0x0000009c009c7308 */ /* 0x000fe20000002400 */
[----:B------:R-:W-:Y:S01]  /*7d90*/  FSEL R53, R38, -INF , !P5 ;  /* 0xff80000026357808 */ /* 0x000fe20006800000 */
[----:B------:R-:W-:Y:S01]  /*7da0*/  FFMA.FTZ R13, R6, UR5, R25 ;  /* 0x00000005060d7c23 */ /* 0x000fe20008010019 */
[----:B----4-:R-:W-:Y:S01]  /*7db0*/  FSEL R4, R10, -INF , !P4 ;  /* 0xff8000000a047808 */ /* 0x010fe20006000000 */
[----:B------:R-:W-:Y:S01]  /*7dc0*/  FFMA.FTZ R24, R6, UR5, R27 ;  /* 0x0000000506187c23 */ /* 0x000fe2000801001b */
[----:B------:R-:W-:Y:S01]  /*7dd0*/  FSEL R47, R47, -INF , !P2 ;  /* 0xff8000002f2f7808 */ /* 0x000fe20005000000 */
[----:B------:R-:W-:Y:S01]  /*7de0*/  VIADD R137, R229, 0xffffffd1 ;  /* 0xffffffd1e5897836 */ /* 0x000fe20000000000 */
[C---:B------:R-:W-:Y:S01]  /*7df0*/  ISETP.GE.AND P6, PT, R49.reuse, R228, PT ;  /* 0x000000e43100720c */ /* 0x040fe20003fc6270 */
[----:B------:R1:W-:Y:S01]  /*7e00*/  MUFU.TANH R3, R65 ;  /* 0x0000004100037308 */ /* 0x0003e20000002400 */
[----:B------:R-:W-:Y:S01]  /*7e10*/  ISETP.GE.AND P5, PT, R49, R195, PT ;  /* 0x000000c33100720c */ /* 0x000fe20003fa6270 */
[----:B------:R-:W-:Y:S01]  /*7e20*/  FMUL.FTZ R29, R149, UR10 ;  /* 0x0000000a951d7c20 */ /* 0x000fe20008410000 */
[----:B------:R-:W-:Y:S01]  /*7e30*/  ISETP.GE.AND P4, PT, R49, R194, PT ;  /* 0x000000c23100720c */ /* 0x000fe20003f86270 */
[----:B------:R-:W-:Y:S01]  /*7e40*/  FMUL.FTZ R36, R151, UR10 ;  /* 0x0000000a97247c20 */ /* 0x000fe20008410000 */
[----:B------:R-:W-:Y:S01]  /*7e50*/  ISETP.GE.AND P2, PT, R49, R2, PT ;  /* 0x000000023100720c */ /* 0x000fe20003f46270 */
[----:B------:R-:W-:Y:S01]  /*7e60*/  FMUL.FTZ R5, R155, UR10 ;  /* 0x0000000a9b057c20 */ /* 0x000fe20008410000 */
[----:B------:R-:W-:Y:S01]  /*7e70*/  I2FP.F32.U32 R49, R49 ;  /* 0x0000003100317245 */ /* 0x000fe20000201000 */
[----:B------:R2:W-:Y:S01]  /*7e80*/  MUFU.TANH R25, R67 ;  /* 0x0000004300197308 */ /* 0x0005e20000002400 */
[----:B------:R-:W-:Y:S01]  /*7e90*/  I2FP.F32.U32 R44, R17 ;  /* 0x00000011002c7245 */ /* 0x000fe20000201000 */
[----:B------:R-:W-:Y:S01]  /*7ea0*/  FMUL.FTZ R15, R145, UR10 ;  /* 0x0000000a910f7c20 */ /* 0x000fe20008410000 */
[----:B------:R-:W-:Y:S01]  /*7eb0*/  FSEL R13, R13, -INF , !P1 ;  /* 0xff8000000d0d7808 */ /* 0x000fe20004800000 */
[C---:B------:R-:W-:Y:S01]  /*7ec0*/  FFMA.FTZ R10, R49.reuse, UR5, R160 ;  /* 0x00000005310a7c23 */ /* 0x040fe200080100a0 */
[C---:B------:R-:W-:Y:S01]  /*7ed0*/  FFMA.FTZ R51, R49.reuse, UR5, R162 ;  /* 0x0000000531337c23 */ /* 0x040fe200080100a2 */
[----:B------:R-:W-:Y:S01]  /*7ee0*/  FSEL R24, R24, -INF , !P3 ;  /* 0xff80000018187808 */ /* 0x000fe20005800000 */
[----:B------:R-:W-:Y:S01]  /*7ef0*/  FFMA.FTZ R38, R49, UR5, R166 ;  /* 0x0000000531267c23 */ /* 0x000fe200080100a6 */
[----:B------:R-:W3:Y:S01]  /*7f00*/  MUFU.TANH R32, R32 ;  /* 0x0000002000207308 */ /* 0x000ee20000002400 */
[----:B------:R-:W-:Y:S01]  /*7f10*/  FSEL R10, R10, -INF , !P6 ;  /* 0xff8000000a0a7808 */ /* 0x000fe20007000000 */
[----:B-1----:R-:W-:Y:S01]  /*7f20*/  VIADD R65, R229, 0xffffffd0 ;  /* 0xffffffd0e5417836 */ /* 0x002fe20000000000 */
[----:B------:R-:W-:Y:S01]  /*7f30*/  FSEL R51, R51, -INF , !P5 ;  /* 0xff80000033337808 */ /* 0x000fe20006800000 */
[C---:B------:R-:W-:Y:S01]  /*7f40*/  FFMA.FTZ R6, R44.reuse, UR5, R161 ;  /* 0x000000052c067c23 */ /* 0x040fe200080100a1 */
[C---:B------:R-:W-:Y:S01]  /*7f50*/  ISETP.GE.AND P1, PT, R17.reuse, R228, PT ;  /* 0x000000e41100720c */ /* 0x040fe20003f26270 */
[----:B------:R-:W-:Y:S01]  /*7f60*/  FFMA.FTZ R48, R44, UR5, R167 ;  /* 0x000000052c307c23 */ /* 0x000fe200080100a7 */
[C---:B------:R-:W-:Y:S01]  /*7f70*/  ISETP.GE.AND P3, PT, R17.reuse, R195, PT ;  /* 0x000000c31100720c */ /* 0x040fe20003f66270 */
[----:B------:R-:W1:Y:S01]  /*7f80*/  MUFU.TANH R35, R35 ;  /* 0x0000002300237308 */ /* 0x000e620000002400 */
[C---:B------:R-:W-:Y:S01]  /*7f90*/  ISETP.GE.AND P6, PT, R17.reuse, R194, PT ;  /* 0x000000c21100720c */ /* 0x040fe20003fc6270 */
[----:B------:R-:W-:Y:S01]  /*7fa0*/  FMUL.FTZ R11, R144, UR10 ;  /* 0x0000000a900b7c20 */ /* 0x000fe20008410000 */
[----:B--2---:R-:W-:Y:S01]  /*7fb0*/  I2FP.F32.U32 R67, R65 ;  /* 0x0000004100437245 */ /* 0x004fe20000201000 */
[----:B------:R-:W-:Y:S01]  /*7fc0*/  FMUL.FTZ R39, R146, UR10 ;  /* 0x0000000a92277c20 */ /* 0x000fe20008410000 */
[----:B------:R-:W-:Y:S01]  /*7fd0*/  ISETP.GE.AND P5, PT, R17, R2, PT ;  /* 0x000000021100720c */ /* 0x000fe20003fa6270 */
[----:B------:R-:W-:Y:S01]  /*7fe0*/  FFMA.FTZ R17, R49, UR5, R164 ;  /* 0x0000000531117c23 */ /* 0x000fe200080100a4 */
[----:B------:R-:W-:Y:S01]  /*7ff0*/  FFMA.FTZ R49, R44, UR5, R163 ;  /* 0x000000052c317c23 */ /* 0x000fe200080100a3 */
[----:B------:R-:W2:Y:S01]  /*8000*/  MUFU.TANH R23, R23 ;  /* 0x0000001700177308 */ /* 0x000ea20000002400 */
[C---:B------:R-:W-:Y:S01]  /*8010*/  FFMA.FTZ R169, R67.reuse, UR5, R20 ;  /* 0x0000000543a97c23 */ /* 0x040fe20008010014 */
[----:B------:R-:W-:Y:S01]  /*8020*/  I2FP.F32.U32 R20, R137 ;  /* 0x0000008900147245 */ /* 0x000fe20000201000 */
[----:B-----5:R-:W-:Y:S01]  /*8030*/  FFMA.FTZ R22, R67, UR5, R22 ;  /* 0x0000000543167c23 */ /* 0x020fe20008010016 */
[----:B------:R-:W-:Y:S01]  /*8040*/  FSEL R17, R17, -INF , !P4 ;  /* 0xff80000011117808 */ /* 0x000fe20006000000 */
[----:B---3--:R-:W-:Y:S01]  /*8050*/  FFMA.FTZ R32, R67, UR5, R32 ;  /* 0x0000000543207c23 */ /* 0x008fe20008010020 */
[----:B------:R-:W-:Y:S01]  /*8060*/  FSEL R38, R38, -INF , !P2 ;  /* 0xff80000026267808 */ /* 0x000fe20005000000 */
[----:B------:R-:W-:Y:S01]  /*8070*/  FFMA.FTZ R34, R20, UR5, R34 ;  /* 0x0000000514227c23 */ /* 0x000fe20008010022 */
[----:B------:R-:W3:Y:S01]  /*8080*/  MUFU.TANH R28, R28 ;  /* 0x0000001c001c7308 */ /* 0x000ee20000002400 */
[----:B------:R-:W-:Y:S01]  /*8090*/  FSEL R6, R6, -INF , !P1 ;  /* 0xff80000006067808 */ /* 0x000fe20004800000 */
[C---:B------:R-:W-:Y:S01]  /*80a0*/  FFMA.FTZ R167, R20.reuse, UR5, R156 ;  /* 0x0000000514a77c23 */ /* 0x040fe2000801009c */
[----:B------:R-:W-:Y:S01]  /*80b0*/  FSEL R49, R49, -INF , !P3 ;  /* 0xff80000031317808 */ /* 0x000fe20005800000 */
[----:B-1----:R-:W-:Y:S01]  /*80c0*/  FFMA.FTZ R35, R67, UR5, R35 ;  /* 0x0000000543237c23 */ /* 0x002fe20008010023 */
[C---:B------:R-:W-:Y:S01]  /*80d0*/  ISETP.GE.AND P4, PT, R65.reuse, R228, PT ;  /* 0x000000e44100720c */ /* 0x040fe20003f86270 */
[C---:B------:R-:W-:Y:S01]  /*80e0*/  FFMA.FTZ R21, R20.reuse, UR5, R21 ;  /* 0x0000000514157c23 */ /* 0x040fe20008010015 */
[CC--:B------:R-:W-:Y:S01]  /*80f0*/  ISETP.GE.AND P2, PT, R65.reuse, R195.reuse, PT ;  /* 0x000000c34100720c */ /* 0x0c0fe20003f46270 */
[----:B------:R-:W1:Y:S01]  /*8100*/  MUFU.TANH R30, R30 ;  /* 0x0000001e001e7308 */ /* 0x000e620000002400 */
[C---:B------:R-:W-:Y:S01]  /*8110*/  ISETP.GE.AND P1, PT, R65.reuse, R194, PT ;  /* 0x000000c24100720c */ /* 0x040fe20003f26270 */
[----:B--2---:R-:W-:Y:S01]  /*8120*/  FFMA.FTZ R23, R20, UR5, R23 ;  /* 0x0000000514177c23 */ /* 0x004fe20008010017 */
[----:B------:R-:W-:Y:S01]  /*8130*/  ISETP.GE.AND P3, PT, R65, R2, PT ;  /* 0x000000024100720c */ /* 0x000fe20003f66270 */
[----:B------:R-:W-:Y:S01]  /*8140*/  VIADD R65, R229, 0xffffffd8 ;  /* 0xffffffd8e5417836 */ /* 0x000fe20000000000 */
[----:B------:R-:W-:Y:S01]  /*8150*/  FSEL R48, R48, -INF , !P5 ;  /* 0xff80000030307808 */ /* 0x000fe20006800000 */
[----:B------:R-:W-:Y:S01]  /*8160*/  FMUL.FTZ R147, R147, UR10 ;  /* 0x0000000a93937c20 */ /* 0x000fe20008410000 */
[----:B------:R-:W-:Y:S01]  /*8170*/  ISETP.GE.AND P5, PT, R137, R195, PT ;  /* 0x000000c38900720c */ /* 0x000fe20003fa6270 */
[----:B------:R2:W-:Y:S01]  /*8180*/  MUFU.TANH R27, R19 ;  /* 0x00000013001b7308 */ /* 0x0005e20000002400 */
[----:B------:R-:W-:Y:S01]  /*8190*/  FSEL R169, R169, -INF , !P1 ;  /* 0xff800000a9a97808 */ /* 0x000fe20004800000 */
[----:B------:R-:W-:Y:S01]  /*81a0*/  FMUL.FTZ R54, R54, UR10 ;  /* 0x0000000a36367c20 */ /* 0x000fe20008410000 */
[----:B------:R-:W-:Y:S01]  /*81b0*/  FSEL R172, R22, -INF , !P3 ;  /* 0xff80000016ac7808 */ /* 0x000fe20005800000 */
[----:B------:R-:W-:Y:S01]  /*81c0*/  FMUL.FTZ R55, R55, UR10 ;  /* 0x0000000a37377c20 */ /* 0x000fe20008410000 */
[----:B------:R-:W-:-:S02]  /*81d0*/  FSEL R167, R167, -INF , !P5 ;  /* 0xff800000a7a77808 */ /* 0x000fc40006800000 */
[C---:B------:R-:W-:Y:S01]  /*81e0*/  ISETP.GE.AND P1, PT, R65.reuse, R228, PT ;  /* 0x000000e44100720c */ /* 0x040fe20003f26270 */
[----:B------:R-:W-:Y:S01]  /*81f0*/  MUFU.TANH R29, R29 ;  /* 0x0000001d001d7308 */ /* 0x000fe20000002400 */
[C---:B------:R-:W-:Y:S02]  /*8200*/  ISETP.GE.AND P3, PT, R65.reuse, R195, PT ;  /* 0x000000c34100720c */ /* 0x040fe40003f66270 */
[----:B------:R-:W-:Y:S02]  /*8210*/  ISETP.GE.AND P5, PT, R65, R2, PT ;  /* 0x000000024100720c */ /* 0x000fe40003fa6270 */
[----:B------:R-:W-:Y:S02]  /*8220*/  FSEL R166, R32, -INF , !P4 ;  /* 0xff80000020a67808 */ /* 0x000fe40006000000 */
[----:B------:R-:W-:Y:S01]  /*8230*/  FSEL R153, R35, -INF , !P2 ;  /* 0xff80000023997808 */ /* 0x000fe20005000000 */
[----:B------:R-:W-:Y:S01]  /*8240*/  MUFU.TANH R36, R36 ;  /* 0x0000002400247308 */ /* 0x000fe20000002400 */
[C---:B------:R-:W-:Y:S01]  /*8250*/  ISETP.GE.AND P4, PT, R137.reuse, R194, PT ;  /* 0x000000c28900720c */ /* 0x040fe20003f86270 */
[----:B--2---:R-:W-:Y:S01]  /*8260*/  FFMA.FTZ R19, R44, UR5, R165 ;  /* 0x000000052c137c23 */ /* 0x004fe200080100a5 */
[----:B------:R-:W-:Y:S01]  /*8270*/  ISETP.GE.AND P2, PT, R137, R2, PT ;  /* 0x000000028900720c */ /* 0x000fe20003f46270 */
[----:B------:R-:W-:Y:S01]  /*8280*/  VIADD R35, R229, 0xffffffd9 ;  /* 0xffffffd9e5237836 */ /* 0x000fe20000000000 */
[----:B------:R-:W-:Y:S01]  /*8290*/  FSEL R151, R21, -INF , !P4 ;  /* 0xff80000015977808 */ /* 0x000fe20006000000 */
[----:B------:R-:W-:Y:S01]  /*82a0*/  VIADD R21, R229, 0xffffffe1 ;  /* 0xffffffe1e5157836 */ /* 0x000fe20000000000 */
[----:B------:R-:W-:Y:S01]  /*82b0*/  FSEL R19, R19, -INF , !P6 ;  /* 0xff80000013137808 */ /* 0x000fe20007000000 */
[----:B------:R-:W2:Y:S01]  /*82c0*/  MUFU.TANH R12, R12 ;  /* 0x0000000c000c7308 */ /* 0x000ea20000002400 */
[----:B------:R-:W-:-:S02]  /*82d0*/  ISETP.GE.AND P6, PT, R137, R228, PT ;  /* 0x000000e48900720c */ /* 0x000fc40003fc6270 */
[----:B------:R-:W-:Y:S02]  /*82e0*/  FSEL R170, R23, -INF , !P2 ;  /* 0xff80000017aa7808 */ /* 0x000fe40005000000 */
[----:B------:R-:W-:Y:S02]  /*82f0*/  FSEL R156, R34, -INF , !P6 ;  /* 0xff800000229c7808 */ /* 0x000fe40007000000 */
[----:B------:R-:W-:Y:S01]  /*8300*/  ISETP.GE.AND P6, PT, R65, R194, PT ;  /* 0x000000c24100720c */ /* 0x000fe20003fc6270 */
[----:B------:R-:W4:Y:S01]  /*8310*/  MUFU.TANH R9, R9 ;  /* 0x0000000900097308 */ /* 0x000f220000002400 */
[----:B------:R-:W-:Y:S02]  /*8320*/  I2FP.F32.U32 R65, R65 ;  /* 0x0000004100417245 */ /* 0x000fe40000201000 */
[C---:B------:R-:W-:Y:S02]  /*8330*/  ISETP.GE.AND P4, PT, R35.reuse, R228, PT ;  /* 0x000000e42300720c */ /* 0x040fe40003f86270 */
[----:B------:R-:W-:Y:S01]  /*8340*/  ISETP.GE.AND P2, PT, R35, R195, PT ;  /* 0x000000c32300720c */ /* 0x000fe20003f46270 */
[C---:B---3--:R-:W-:Y:S01]  /*8350*/  FFMA.FTZ R28, R65.reuse, UR5, R28 ;  /* 0x00000005411c7c23 */ /* 0x048fe2000801001c */
[C---:B-1----:R-:W-:Y:S01]  /*8360*/  FFMA.FTZ R30, R65.reuse, UR5, R30 ;  /* 0x00000005411e7c23 */ /* 0x042fe2000801001e */
[----:B------:R-:W1:Y:S01]  /*8370*/  MUFU.TANH R8, R8 ;  /* 0x0000000800087308 */ /* 0x000e620000002400 */
[----:B--2---:R-:W-:-:S02]  /*8380*/  FFMA.FTZ R12, R65, UR5, R12 ;  /* 0x00000005410c7c23 */ /* 0x004fc4000801000c */
[----:B------:R-:W-:Y:S02]  /*8390*/  FSEL R154, R28, -INF , !P1 ;  /* 0xff8000001c9a7808 */ /* 0x000fe40004800000 */
[----:B------:R-:W-:Y:S02]  /*83a0*/  FSEL R157, R30, -INF , !P3 ;  /* 0xff8000001e9d7808 */ /* 0x000fe40005800000 */
[C---:B------:R-:W-:Y:S01]  /*83b0*/  ISETP.GE.AND P1, PT, R35.reuse, R194, PT ;  /* 0x000000c22300720c */ /* 0x040fe20003f26270 */
[----:B------:R-:W2:Y:S01]  /*83c0*/  MUFU.TANH R5, R5 ;  /* 0x0000000500057308 */ /* 0x000ea20000002400 */
[----:B------:R-:W-:Y:S01]  /*83d0*/  ISETP.GE.AND P3, PT, R35, R2, PT ;  /* 0x000000022300720c */ /* 0x000fe20003f66270 */
[----:B----4-:R-:W-:Y:S01]  /*83e0*/  FFMA.FTZ R168, R65, UR5, R9 ;  /* 0x0000000541a87c23 */ /* 0x010fe20008010009 */
[----:B------:R-:W-:Y:S01]  /*83f0*/  I2FP.F32.U32 R35, R35 ;  /* 0x0000002300237245 */ /* 0x000fe20000201000 */
[----:B------:R-:W-:Y:S01]  /*8400*/  VIADD R9, R229, 0xffffffe0 ;  /* 0xffffffe0e5097836 */ /* 0x000fe20000000000 */
[----:B------:R-:W-:-:S02]  /*8410*/  FSEL R67, R12, -INF , !P6 ;  /* 0xff8000000c437808 */ /* 0x000fc40007000000 */
[----:B------:R-:W-:Y:S01]  /*8420*/  FSEL R168, R168, -INF , !P5 ;  /* 0xff800000a8a87808 */ /* 0x000fe20006800000 */
[----:B------:R-:W3:Y:S01]  /*8430*/  MUFU.TANH R15, R15 ;  /* 0x0000000f000f7308 */ /* 0x000ee20000002400 */
[C---:B------:R-:W-:Y:S01]  /*8440*/  FFMA.FTZ R29, R35.reuse, UR5, R29 ;  /* 0x00000005231d7c23 */ /* 0x040fe2000801001d */
[C---:B------:R-:W-:Y:S01]  /*8450*/  FFMA.FTZ R36, R35.reuse, UR5, R36 ;  /* 0x0000000523247c23 */ /* 0x040fe20008010024 */
[----:B-1----:R-:W-:Y:S01]  /*8460*/  FFMA.FTZ R8, R35, UR5, R8 ;  /* 0x0000000523087c23 */ /* 0x002fe20008010008 */
[----:B------:R-:W-:Y:S02]  /*8470*/  ISETP.GE.AND P6, PT, R9, R228, PT ;  /* 0x000000e40900720c */ /* 0x000fe40003fc6270 */
[----:B------:R-:W-:Y:S02]  /*8480*/  FSEL R152, R29, -INF , !P4 ;  /* 0xff8000001d987808 */ /* 0x000fe40006000000 */
[----:B------:R-:W1:Y:S01]  /*8490*/  MUFU.TANH R26, R147 ;  /* 0x00000093001a7308 */ /* 0x000e620000002400 */
[----:B------:R-:W-:Y:S01]  /*84a0*/  FSEL R155, R36, -INF , !P2 ;  /* 0xff800000249b7808 */ /* 0x000fe20005000000 */
[----:B--2---:R-:W-:Y:S01]  /*84b0*/  FFMA.FTZ R132, R35, UR5, R5 ;  /* 0x0000000523847c23 */ /* 0x004fe20008010005 */
[----:B------:R-:W-:Y:S01]  /*84c0*/  ISETP.GE.AND P5, PT, R9, R195, PT ;  /* 0x000000c30900720c */ /* 0x000fe20003fa6270 */
[----:B------:R-:W-:Y:S01]  /*84d0*/  VIADD R5, R229, 0xffffffe8 ;  /* 0xffffffe8e5057836 */ /* 0x000fe20000000000 */
[----:B------:R-:W-:-:S02]  /*84e0*/  ISETP.GE.AND P4, PT, R9, R194, PT ;  /* 0x000000c20900720c */ /* 0x000fc40003f86270 */
[----:B------:R-:W-:Y:S01]  /*84f0*/  ISETP.GE.AND P2, PT, R9, R2, PT ;  /* 0x000000020900720c */ /* 0x000fe20003f46270 */
[----:B------:R-:W2:Y:S01]  /*8500*/  MUFU.TANH R66, R66 ;  /* 0x0000004200427308 */ /* 0x000ea20000002400 */
[----:B------:R-:W-:Y:S02]  /*8510*/  FSEL R65, R8, -INF , !P1 ;  /* 0xff80000008417808 */ /* 0x000fe40004800000 */
[----:B------:R-:W-:Y:S02]  /*8520*/  I2FP.F32.U32 R9, R9 ;  /* 0x0000000900097245 */ /* 0x000fe40000201000 */
[----:B------:R-:W-:Y:S02]  /*8530*/  I2FP.F32.U32 R8, R21 ;  /* 0x0000001500087245 */ /* 0x000fe40000201000 */
[----:B------:R-:W-:Y:S01]  /*8540*/  FSEL R132, R132, -INF , !P3 ;  /* 0xff80000084847808 */ /* 0x000fe20005800000 */
[----:B------:R-:W4:Y:S01]  /*8550*/  MUFU.TANH R11, R11 ;  /* 0x0000000b000b7308 */ /* 0x000f220000002400 */
[----:B------:R-:W-:Y:S01]  /*8560*/  FFMA.FTZ R42, R9, UR5, R42 ;  /* 0x00000005092a7c23 */ /* 0x000fe2000801002a */
[C---:B---3--:R-:W-:Y:S01]  /*8570*/  FFMA.FTZ R15, R8.reuse, UR5, R15 ;  /* 0x00000005080f7c23 */ /* 0x048fe2000801000f */
[C---:B-1----:R-:W-:Y:S01]  /*8580*/  FFMA.FTZ R26, R8.reuse, UR5, R26 ;  /* 0x00000005081a7c23 */ /* 0x042fe2000801001a */
[C---:B------:R-:W-:Y:S01]  /*8590*/  ISETP.GE.AND P1, PT, R21.reuse, R228, PT ;  /* 0x000000e41500720c */ /* 0x040fe20003f26270 */
[C---:B------:R-:W-:Y:S01]  /*85a0*/  FFMA.FTZ R3, R8.reuse, UR5, R3 ;  /* 0x0000000508037c23 */ /* 0x040fe20008010003 */
[----:B------:R-:W-:Y:S01]  /*85b0*/  ISETP.GE.AND P3, PT, R21, R195, PT ;  /* 0x000000c31500720c */ /* 0x000fe20003f66270 */
[----:B------:R-:W-:Y:S01]  /*85c0*/  FFMA.FTZ R25, R8, UR5, R25 ;  /* 0x0000000508197c23 */ /* 0x000fe20008010019 */
[----:B------:R-:W1:Y:S01]  /*85d0*/  MUFU.TANH R39, R39 ;  /* 0x0000002700277308 */ /* 0x000e620000002400 */
[----:B------:R-:W-:Y:S01]  /*85e0*/  FSEL R165, R42, -INF , !P4 ;  /* 0xff8000002aa57808 */ /* 0x000fe20006000000 */
[----:B--2---:R-:W-:Y:S01]  /*85f0*/  FFMA.FTZ R66, R9, UR5, R66 ;  /* 0x0000000509427c23 */ /* 0x004fe20008010042 */
[----:B------:R-:W-:-:S02]  /*8600*/  FSEL R148, R15, -INF , !P1 ;  /* 0xff8000000f947808 */ /* 0x000fc40004800000 */
[----:B------:R-:W-:Y:S02]  /*8610*/  FSEL R147, R26, -INF , !P3 ;  /* 0xff8000001a937808 */ /* 0x000fe40005800000 */
[----:B------:R-:W-:Y:S01]  /*8620*/  FSEL R164, R66, -INF , !P2 ;  /* 0xff80000042a47808 */ /* 0x000fe20005000000 */
[----:B------:R-:W2:Y:S01]  /*8630*/  MUFU.TANH R64, R64 ;  /* 0x0000004000407308 */ /* 0x000ea20000002400 */
[----:B------:R-:W-:Y:S01]  /*8640*/  ISETP.GE.AND P4, PT, R5, R228, PT ;  /* 0x000000e40500720c */ /* 0x000fe20003f86270 */
[----:B----4-:R-:W-:Y:S01]  /*8650*/  FFMA.FTZ R11, R9, UR5, R11 ;  /* 0x00000005090b7c23 */ /* 0x010fe2000801000b */
[C---:B------:R-:W-:Y:S02]  /*8660*/  ISETP.GE.AND P2, PT, R5.reuse, R195, PT ;  /* 0x000000c30500720c */ /* 0x040fe40003f46270 */
[C---:B------:R-:W-:Y:S02]  /*8670*/  ISETP.GE.AND P1, PT, R5.reuse, R194, PT ;  /* 0x000000c20500720c */ /* 0x040fe40003f26270 */
[----:B------:R-:W-:Y:S01]  /*8680*/  ISETP.GE.AND P3, PT, R5, R2, PT ;  /* 0x000000020500720c */ /* 0x000fe20003f66270 */
[----:B------:R-:W3:Y:S01]  /*8690*/  MUFU.TANH R57, R57 ;  /* 0x0000003900397308 */ /* 0x000ee20000002400 */
[----:B------:R-:W-:Y:S01]  /*86a0*/  FSEL R150, R11, -INF , !P6 ;  /* 0xff8000000b967808 */ /* 0x000fe20007000000 */
[----:B-1----:R-:W-:Y:S01]  /*86b0*/  FFMA.FTZ R39, R9, UR5, R39 ;  /* 0x0000000509277c23 */ /* 0x002fe20008010027 */
[C---:B------:R-:W-:Y:S01]  /*86c0*/  VIADD R9, R229.reuse, 0xffffffe9 ;  /* 0xffffffe9e5097836 */ /* 0x040fe20000000000 */
[----:B------:R-:W-:Y:S01]  /*86d0*/  I2FP.F32.U32 R5, R5 ;  /* 0x0000000500057245 */ /* 0x000fe20000201000 */
[----:B------:R-:W-:Y:S01]  /*86e0*/  VIADD R11, R229, 0xfffffff1 ;  /* 0xfffffff1e50b7836 */ /* 0x000fe20000000000 */
[----:B------:R-:W-:-:S02]  /*86f0*/  ISETP.GE.AND P6, PT, R21, R194, PT ;  /* 0x000000c21500720c */ /* 0x000fc40003fc6270 */
[----:B------:R-:W1:Y:S01]  /*8700*/  MUFU.TANH R62, R62 ;  /* 0x0000003e003e7308 */ /* 0x000e620000002400 */
[----:B------:R-:W-:Y:S01]  /*8710*/  FSEL R149, R39, -INF , !P5 ;  /* 0xff80000027957808 */ /* 0x000fe20006800000 */
[C---:B------:R-:W-:Y:S01]  /*8720*/  FFMA.FTZ R27, R5.reuse, UR5, R27 ;  /* 0x00000005051b7c23 */ /* 0x040fe2000801001b */
[----:B------:R-:W-:Y:S01]  /*8730*/  I2FP.F32.U32 R8, R9 ;  /* 0x0000000900087245 */ /* 0x000fe20000201000 */
[----:B------:R-:W-:Y:S01]  /*8740*/  FFMA.FTZ R58, R5, UR5, R58 ;  /* 0x00000005053a7c23 */ /* 0x000fe2000801003a */
[----:B------:R-:W-:Y:S01]  /*8750*/  ISETP.GE.AND P5, PT, R21, R2, PT ;  /* 0x000000021500720c */ /* 0x000fe20003fa6270 */
[----:B------:R-:W-:Y:S01]  /*8760*/  FFMA.FTZ R60, R5, UR5, R60 ;  /* 0x00000005053c7c23 */ /* 0x000fe2000801003c */
[----:B------:R-:W-:Y:S01]  /*8770*/  FSEL R163, R3, -INF , !P6 ;  /* 0xff80000003a37808 */ /* 0x000fe20007000000 */
[----:B------:R-:W4:Y:S01]  /*8780*/  MUFU.TANH R61, R61 ;  /* 0x0000003d003d7308 */ /* 0x000f220000002400 */
[----:B------:R-:W-:Y:S01]  /*8790*/  FSEL R162, R25, -INF , !P5 ;  /* 0xff80000019a27808 */ /* 0x000fe20006800000 */
[C---:B--2---:R-:W-:Y:S01]  /*87a0*/  FFMA.FTZ R64, R8.reuse, UR5, R64 ;  /* 0x0000000508407c23 */ /* 0x044fe20008010040 */
[----:B---3--:R-:W-:Y:S01]  /*87b0*/  FFMA.FTZ R57, R8, UR5, R57 ;  /* 0x0000000508397c23 */ /* 0x008fe20008010039 */
[----:B------:R-:W-:Y:S01]  /*87c0*/  ISETP.GE.AND P6, PT, R9, R228, PT ;  /* 0x000000e40900720c */ /* 0x000fe20003fc6270 */
[----:B------:R-:W-:Y:S01]  /*87d0*/  FMUL.FTZ R3, R41, UR10 ;  /* 0x0000000a29037c20 */ /* 0x000fe20008410000 */
[----:B------:R-:W-:-:S02]  /*87e0*/  ISETP.GE.AND P5, PT, R9, R195, PT ;  /* 0x000000c30900720c */ /* 0x000fc40003fa6270 */
[----:B------:R-:W2:Y:S01]  /*87f0*/  MUFU.TANH R63, R63 ;  /* 0x0000003f003f7308 */ /* 0x000ea20000002400 */
[----:B------:R-:W-:Y:S01]  /*8800*/  FSEL R161, R60, -INF , !P1 ;  /* 0xff8000003ca17808 */ /* 0x000fe20004800000 */
[----:B-1----:R-:W-:Y:S01]  /*8810*/  FFMA.FTZ R62, R5, UR5, R62 ;  /* 0x00000005053e7c23 */ /* 0x002fe2000801003e */
[----:B------:R-:W-:Y:S01]  /*8820*/  VIADD R5, R229, 0xfffffff0 ;  /* 0xfffffff0e5057836 */ /* 0x000fe20000000000 */
[----:B------:R-:W-:Y:S02]  /*8830*/  FSEL R144, R64, -INF , !P6 ;  /* 0xff80000040907808 */ /* 0x000fe40007000000 */
[----:B------:R-:W-:Y:S02]  /*8840*/  FSEL R137, R57, -INF , !P5 ;  /* 0xff80000039897808 */ /* 0x000fe40006800000 */
[----:B------:R-:W1:Y:S01]  /*8850*/  MUFU.TANH R56, R56 ;  /* 0x0000003800387308 */ /* 0x000e620000002400 */
[----:B------:R-:W-:Y:S01]  /*8860*/  FSEL R158, R62, -INF , !P3 ;  /* 0xff8000003e9e7808 */ /* 0x000fe20005800000 */
[----:B----4-:R-:W-:Y:S01]  /*8870*/  FFMA.FTZ R61, R8, UR5, R61 ;  /* 0x00000005083d7c23 */ /* 0x010fe2000801003d */
[----:B------:R-:W-:-:S02]  /*8880*/  ISETP.GE.AND P1, PT, R5, R228, PT ;  /* 0x000000e40500720c */ /* 0x000fc40003f26270 */
[C---:B------:R-:W-:Y:S02]  /*8890*/  ISETP.GE.AND P3, PT, R5.reuse, R195, PT ;  /* 0x000000c30500720c */ /* 0x040fe40003f66270 */
[C---:B------:R-:W-:Y:S01]  /*88a0*/  ISETP.GE.AND P6, PT, R5.reuse, R194, PT ;  /* 0x000000c20500720c */ /* 0x040fe20003fc6270 */
[----:B------:R-:W3:Y:S01]  /*88b0*/  MUFU.TANH R54, R54 ;  /* 0x0000003600367308 */ /* 0x000ee20000002400 */
[----:B------:R-:W-:Y:S01]  /*88c0*/  ISETP.GE.AND P5, PT, R5, R2, PT ;  /* 0x000000020500720c */ /* 0x000fe20003fa6270 */
[----:B--2---:R-:W-:Y:S01]  /*88d0*/  FFMA.FTZ R63, R8, UR5, R63 ;  /* 0x00000005083f7c23 */ /* 0x004fe2000801003f */
[----:B------:R-:W-:Y:S02]  /*88e0*/  I2FP.F32.U32 R5, R5 ;  /* 0x0000000500057245 */ /* 0x000fe40000201000 */
[----:B------:R-:W-:Y:S02]  /*88f0*/  FSEL R146, R27, -INF , !P4 ;  /* 0xff8000001b927808 */ /* 0x000fe40006000000 */
[----:B------:R-:W-:Y:S01]  /*8900*/  FSEL R145, R58, -INF , !P2 ;  /* 0xff8000003a917808 */ /* 0x000fe20005000000 */
[----:B------:R-:W2:Y:S01]  /*8910*/  MUFU.TANH R40, R40 ;  /* 0x0000002800287308 */ /* 0x000ea20000002400 */
[----:B------:R-:W-:Y:S01]  /*8920*/  ISETP.GE.AND P4, PT, R9, R194, PT ;  /* 0x000000c20900720c */ /* 0x000fe20003f86270 */
[----:B-1----:R-:W-:Y:S01]  /*8930*/  FFMA.FTZ R46, R5, UR5, R56 ;  /* 0x00000005052e7c23 */ /* 0x002fe20008010038 */
[----:B------:R-:W-:Y:S01]  /*8940*/  ISETP.GE.AND P2, PT, R9, R2, PT ;  /* 0x000000020900720c */ /* 0x000fe20003f46270 */
[----:B------:R-:W-:Y:S01]  /*8950*/  VIADD R9, R229, 0xfffffff9 ;  /* 0xfffffff9e5097836 */ /* 0x000fe20000000000 */
[----:B------:R-:W-:-:S02]  /*8960*/  FSEL R159, R61, -INF , !P4 ;  /* 0xff8000003d9f7808 */ /* 0x000fc40006000000 */
[----:B------:R-:W-:Y:S01]  /*8970*/  FSEL R160, R63, -INF , !P2 ;  /* 0xff8000003fa07808 */ /* 0x000fe20005000000 */
[----:B------:R-:W1:Y:S01]  /*8980*/  MUFU.TANH R37, R37 ;  /* 0x0000002500257308 */ /* 0x000e620000002400 */
[----:B------:R-:W-:Y:S01]  /*8990*/  FSEL R46, R46, -INF , !P1 ;  /* 0xff8000002e2e7808 */ /* 0x000fe20004800000 */
[----:B---3--:R-:W-:Y:S01]  /*89a0*/  FFMA.FTZ R42, R5, UR5, R54 ;  /* 0x00000005052a7c23 */ /* 0x008fe20008010036 */
[C---:B------:R-:W-:Y:S02]  /*89b0*/  ISETP.GE.AND P4, PT, R11.reuse, R228, PT ;  /* 0x000000e40b00720c */ /* 0x040fe40003f86270 */
[C---:B------:R-:W-:Y:S02]  /*89c0*/  ISETP.GE.AND P2, PT, R11.reuse, R195, PT ;  /* 0x000000c30b00720c */ /* 0x040fe40003f46270 */
[----:B------:R-:W-:Y:S01]  /*89d0*/  FSEL R42, R42, -INF , !P3 ;  /* 0xff8000002a2a7808 */ /* 0x000fe20005800000 */
[----:B------:R-:W3:Y:S01]  /*89e0*/  MUFU.TANH R50, R50 ;  /* 0x0000003200327308 */ /* 0x000ee20000002400 */
[----:B------:R-:W-:Y:S01]  /*89f0*/  ISETP.GE.AND P1, PT, R11, R194, PT ;  /* 0x000000c20b00720c */ /* 0x000fe20003f26270 */
[----:B--2---:R-:W-:Y:S01]  /*8a00*/  FFMA.FTZ R40, R5, UR5, R40 ;  /* 0x0000000505287c23 */ /* 0x004fe20008010028 */
[----:B------:R-:W-:-:S02]  /*8a10*/  ISETP.GE.AND P3, PT, R11, R2, PT ;  /* 0x000000020b00720c */ /* 0x000fc40003f66270 */
[----:B------:R-:W-:Y:S02]  /*8a20*/  I2FP.F32.U32 R11, R11 ;  /* 0x0000000b000b7245 */ /* 0x000fe40000201000 */
[----:B------:R-:W-:Y:S01]  /*8a30*/  I2FP.F32.U32 R12, R9 ;  /* 0x00000009000c7245 */ /* 0x000fe20000201000 */
[----:B------:R-:W-:Y:S01]  /*8a40*/  MUFU.TANH R52, R52 ;  /* 0x0000003400347308 */ /* 0x000fe20000002400 */
[----:B------:R-:W-:Y:S01]  /*8a50*/  FSEL R63, R40, -INF , !P6 ;  /* 0xff800000283f7808 */ /* 0x000fe20007000000 */
[----:B-1----:R-:W-:Y:S01]  /*8a60*/  FFMA.FTZ R37, R11, UR5, R37 ;  /* 0x000000050b257c23 */ /* 0x002fe20008010025 */
[----:B------:R-:W-:-:S04]  /*8a70*/  ISETP.GE.AND P6, PT, R9, R228, PT ;  /* 0x000000e40900720c */ /* 0x000fc80003fc6270 */
[----:B------:R-:W-:Y:S01]  /*8a80*/  FSEL R61, R37, -INF , !P1 ;  /* 0xff800000253d7808 */ /* 0x000fe20004800000 */
[----:B------:R-:W1:Y:S01]  /*8a90*/  MUFU.TANH R55, R55 ;  /* 0x0000003700377308 */ /* 0x000e620000002400 */
[----:B---3--:R-:W-:Y:S01]  /*8aa0*/  FFMA.FTZ R50, R5, UR5, R50 ;  /* 0x0000000505327c23 */ /* 0x008fe20008010032 */
[----:B------:R-:W-:-:S04]  /*8ab0*/  IMAD.U32 R5, RZ, RZ, UR18 ;  /* 0x00000012ff057e24 */ /* 0x000fc8000f8e00ff */
[----:B------:R-:W-:Y:S02]  /*8ac0*/  FSEL R60, R50, -INF , !P5 ;  /* 0xff800000323c7808 */ /* 0x000fe40006800000 */
[----:B------:R-:W2:Y:S01]  /*8ad0*/  MUFU.TANH R18, R18 ;  /* 0x0000001200127308 */ /* 0x000ea20000002400 */
[----:B------:R-:W-:Y:S01]  /*8ae0*/  ISETP.GE.U32.AND P1, PT, R5, 0x3, PT ;  /* 0x000000030500780c */ /* 0x000fe20003f26070 */
[----:B------:R-:W-:Y:S01]  /*8af0*/  BAR.SYNC.DEFER_BLOCKING 0x0 ;  /* 0x0000000000007b1d */ /* 0x000fe20000010000 */
[----:B------:R-:W-:-:S05]  /*8b00*/  ISETP.GE.AND P5, PT, R9, R195, PT ;  /* 0x000000c30900720c */ /* 0x000fca0003fa6270 */
[----:B------:R-:W3:Y:S01]  /*8b10*/  MUFU.TANH R3, R3 ;  /* 0x0000000300037308 */ /* 0x000ee20000002400 */
[----:B-1----:R-:W-:-:S05]  /*8b20*/  FFMA.FTZ R41, R11, UR5, R55 ;  /* 0x000000050b297c23 */ /* 0x002fca0008010037 */
[----:B------:R-:W-:Y:S02]  /*8b30*/  FSEL R41, R41, -INF , !P2 ;  /* 0xff80000029297808 */ /* 0x000fe40005000000 */
[----:B------:R1:W4:Y:S01]  /*8b40*/  MUFU.TANH R8, R43 ;  /* 0x0000002b00087308 */ /* 0x0003220000002400 */
[----:B------:R-:W-:Y:S01]  /*8b50*/  ISETP.GE.AND P2, PT, R9, R2, PT ;  /* 0x000000020900720c */ /* 0x000fe20003f46270 */
[----:B--2---:R-:W-:-:S05]  /*8b60*/  FFMA.FTZ R18, R11, UR5, R18 ;  /* 0x000000050b127c23 */ /* 0x004fca0008010012 */
[----:B------:R-:W-:Y:S01]  /*8b70*/  FSEL R58, R18, -INF , !P3 ;  /* 0xff800000123a7808 */ /* 0x000fe20005800000 */
[----:B------:R-:W2:Y:S01]  /*8b80*/  MUFU.TANH R45, R45 ;  /* 0x0000002d002d7308 */ /* 0x000ea20000002400 */
[----:B---3--:R-:W-:-:S05]  /*8b90*/  FFMA.FTZ R3, R12, UR5, R3 ;  /* 0x000000050c037c23 */ /* 0x008fca0008010003 */
[----:B------:R-:W-:Y:S02]  /*8ba0*/  FSEL R44, R3, -INF , !P6 ;  /* 0xff800000032c7808 */ /* 0x000fe40007000000 */
[----:B------:R-:W3:Y:S01]  /*8bb0*/  MUFU.TANH R0, R0 ;  /* 0x0000000000007308 */ /* 0x000ee20000002400 */
[----:B-1----:R-:W-:Y:S01]  /*8bc0*/  FFMA.FTZ R43, R11, UR5, R52 ;  /* 0x000000050b2b7c23 */ /* 0x002fe20008010034 */
[----:B----4-:R-:W-:-:S04]  /*8bd0*/  FFMA.FTZ R8, R12, UR5, R8 ;  /* 0x000000050c087c23 */ /* 0x010fc80008010008 */
[----:B------:R-:W-:Y:S02]  /*8be0*/  FSEL R43, R43, -INF , !P4 ;  /* 0xff8000002b2b7808 */ /* 0x000fe40006000000 */
[----:B------:R-:W-:Y:S01]  /*8bf0*/  ISETP.GE.AND P4, PT, R9, R194, PT ;  /* 0x000000c20900720c */ /* 0x000fe20003f86270 */
[----:B--2---:R-:W-:Y:S01]  /*8c00*/  FFMA.FTZ R45, R12, UR5, R45 ;  /* 0x000000050c2d7c23 */ /* 0x004fe2000801002d */
[----:B------:R-:W-:-:S04]  /*8c10*/  FSEL R40, R8, -INF , !P5 ;  /* 0xff80000008287808 */ /* 0x000fc80006800000 */
[----:B------:R-:W-:Y:S01]  /*8c20*/  FSEL R57, R45, -INF , !P4 ;  /* 0xff8000002d397808 */ /* 0x000fe20006000000 */
[----:B---3--:R-:W-:-:S05]  /*8c30*/  FFMA.FTZ R0, R12, UR5, R0 ;  /* 0x000000050c007c23 */ /* 0x008fca0008010000 */
[----:B------:R-:W-:Y:S01]  /*8c40*/  FSEL R54, R0, -INF , !P2 ;  /* 0xff80000000367808 */ /* 0x000fe20005000000 */
[----:B------:R-:W-:Y:S06]  /*8c50*/  @!P1 BRA `(.L_x_1428) ;  /* 0x0000000000b49947 */ /* 0x000fec0003800000 */
[----:B------:R-:W-:Y:S01]  /*8c60*/  IMAD.U32 R3, RZ, RZ, UR18 ;  /* 0x00000012ff037e24 */ /* 0x000fe2000f8e00ff */
[----:B------:R1:W-:Y:S01]  /*8c70*/  @P0 STS.128 [R212+0x4000], RZ ;  /* 0x004000ffd4000388 */ /* 0x0003e20000000c00 */
[----:B------:R-:W-:Y:S02]  /*8c80*/  BSSY.RECONVERGENT B0, `(.L_x_1429) ;  /* 0x0000029000007945 */ /* 0x000fe40003800200 */
[----:B------:R-:W-:-:S04]  /*8c90*/  VIADD R3, R3, 0xfffffffd ;  /* 0xfffffffd03037836 */ /* 0x000fc80000000000 */
[----:B------:R-:W-:-:S04]  /*8ca0*/  IMAD.WIDE.U32 R8, R3, R140, RZ ;  /* 0x0000008c03087225 */ /* 0x000fc800078e00ff */
[----:B------:R-:W-:Y:S02]  /*8cb0*/  IMAD R0, R3, R141, R9 ;  /* 0x0000008d03007224 */ /* 0x000fe400078e0209 */
[----:B------:R-:W-:-:S03]  /*8cc0*/  IMAD.SHL.U32 R20, R8, 0x40, RZ ;  /* 0x0000004008147824 */ /* 0x000fc600078e00ff */
[----:B------:R-:W-:Y:S02]  /*8cd0*/  SHF.L.U64.HI R21, R8, 0x6, R0 ;  /* 0x0000000608157819 */ /* 0x000fe40000010200 */
[CC--:B------:R-:W-:Y:S02]  /*8ce0*/  @!P0 LEA R0, P3, R140.reuse, R20.reuse, 0x4 ;  /* 0x000000148c008211 */ /* 0x0c0fe400078620ff */
[----:B------:R-:W-:Y:S02]  /*8cf0*/  @!P0 LEA R8, P2, R140, R20, 0x5 ;  /* 0x000000148c088211 */ /* 0x000fe400078428ff */
[----:B------:R-:W-:Y:S02]  /*8d00*/  @!P0 LEA R28, P4, R20, R209, 0x1 ;  /* 0x000000d1141c8211 */ /* 0x000fe400078808ff */
        /* <DEDUP_REMOVED lines=32> */
.L_x_1430:
[----:B------:R-:W-:Y:S05]  /*8f10*/  BSYNC.RECONVERGENT B0 ;  /* 0x0000000000007941 */ /* 0x000fea0003800200 */
.L_x_1429:
[----:B------:R-:W0:Y:S02]  /*8f20*/  LDGDEPBAR ;  /* 0x00000000000079af */ /* 0x000e240000000000 */
.L_x_1428:
[----:B------:R-:W-:Y:S02]  /*8f30*/  FMNMX3.FTZ R5, R136, R16, R4, !PT ;  /* 0x0000001088057276 */ /* 0x000fe40007810004 */
[----:B------:R-:W-:Y:S02]  /*8f40*/  FMNMX3.FTZ R0, R134, R7, R13, !PT ;  /* 0x0000000786007276 */ /* 0x000fe4000781000d */
[----:B------:R-:W-:Y:S02]  /*8f50*/  FMNMX3.FTZ R5, R5, R10, R6, !PT ;  /* 0x0000000a05057276 */ /* 0x000fe40007810006 */
[----:B------:R-:W-:Y:S02]  /*8f60*/  FMNMX3.FTZ R0, R0, R17, R19, !PT ;  /* 0x0000001100007276 */ /* 0x000fe40007810013 */
[----:B------:R-:W-:Y:S02]  /*8f70*/  FMNMX3.FTZ R5, R5, R166, R156, !PT ;  /* 0x000000a605057276 */ /* 0x000fe4000781009c */
[----:B------:R-:W-:-:S02]  /*8f80*/  FMNMX3.FTZ R0, R0, R169, R151, !PT ;  /* 0x000000a900007276 */ /* 0x000fc40007810097 */
[----:B--2---:R-:W-:Y:S02]  /*8f90*/  FMNMX3.FTZ R9, R133, R14, R24, !PT ;  /* 0x0000000e85097276 */ /* 0x004fe40007810018 */
        /* <DEDUP_REMOVED lines=15> */
[----:B------:R-:W2:Y:S01]  /*9090*/  SHFL.BFLY PT, R12, R5, 0x2, 0x1f ;  /* 0x0c401f00050c7f89 */ /* 0x000ea200000e0000 */
[----:B------:R-:W-:Y:S02]  /*90a0*/  FMNMX3.FTZ R9, R9, R158, R160, !PT ;  /* 0x0000009e09097276 */ /* 0x000fe400078100a0 */
[----:B------:R-:W-:Y:S01]  /*90b0*/  FMNMX3.FTZ R0, R0, R51, R49, !PT ;  /* 0x0000003300007276 */ /* 0x000fe20007810031 */
[----:B------:R-:W3:Y:S01]  /*90c0*/  SHFL.BFLY PT, R8, R3, 0x2, 0x1f ;  /* 0x0c401f0003087f89 */ /* 0x000ee200000e0000 */
[----:B------:R-:W-:-:S02]  /*90d0*/  FMNMX3.FTZ R18, R9, R60, R58, !PT ;  /* 0x0000003c09127276 */ /* 0x000fc4000781003a */
[----:B------:R-:W-:Y:S02]  /*90e0*/  FMNMX3.FTZ R0, R0, R153, R167, !PT ;  /* 0x0000009900007276 */ /* 0x000fe400078100a7 */
[----:B------:R-:W-:Y:S02]  /*90f0*/  FMNMX3.FTZ R18, R18, R53, R54, !PT ;  /* 0x0000003512127276 */ /* 0x000fe40007810036 */
[----:B------:R-:W-:-:S03]  /*9100*/  FMNMX3.FTZ R0, R0, R157, R155, !PT ;  /* 0x0000009d00007276 */ /* 0x000fc6000781009b */
[----:B------:R-:W4:Y:S01]  /*9110*/  SHFL.BFLY PT, R9, R18, 0x2, 0x1f ;  /* 0x0c401f0012097f89 */ /* 0x000f2200000e0000 */
[----:B------:R-:W-:-:S04]  /*9120*/  FMNMX3.FTZ R0, R0, R149, R147, !PT ;  /* 0x0000009500007276 */ /* 0x000fc80007810093 */
[----:B------:R-:W-:-:S04]  /*9130*/  FMNMX3.FTZ R0, R0, R145, R137, !PT ;  /* 0x0000009100007276 */ /* 0x000fc80007810089 */
[----:B------:R-:W-:Y:S02]  /*9140*/  FMNMX3.FTZ R0, R0, R42, R41, !PT ;  /* 0x0000002a00007276 */ /* 0x000fe40007810029 */
[----:B--2---:R-:W-:Y:S02]  /*9150*/  FMNMX.FTZ R12, R5, R12, !PT ;  /* 0x0000000c050c7209 */ /* 0x004fe40007810000 */
[----:B------:R-:W-:Y:S02]  /*9160*/  FMNMX3.FTZ R5, R0, R31, R40, !PT ;  /* 0x0000001f00057276 */ /* 0x000fe40007810028 */
[----:B---3--:R-:W-:Y:S01]  /*9170*/  FMNMX.FTZ R8, R3, R8, !PT ;  /* 0x0000000803087209 */ /* 0x008fe20007810000 */
[----:B------:R-:W2:Y:S04]  /*9180*/  SHFL.BFLY PT, R221, R12, 0x1, 0x1f ;  /* 0x0c201f000cdd7f89 */ /* 0x000ea800000e0000 */
[----:B------:R-:W3:Y:S04]  /*9190*/  SHFL.BFLY PT, R3, R8, 0x1, 0x1f ;  /* 0x0c201f0008037f89 */ /* 0x000ee800000e0000 */
[----:B------:R-:W5:Y:S01]  /*91a0*/  SHFL.BFLY PT, R220, R5, 0x2, 0x1f ;  /* 0x0c401f0005dc7f89 */ /* 0x000f6200000e0000 */
[----:B----4-:R-:W-:-:S05]  /*91b0*/  FMNMX.FTZ R9, R18, R9, !PT ;  /* 0x0000000912097209 */ /* 0x010fca0007810000 */
[----:B------:R-:W4:Y:S01]  /*91c0*/  SHFL.BFLY PT, R0, R9, 0x1, 0x1f ;  /* 0x0c201f0009007f89 */ /* 0x000f2200000e0000 */
[----:B--2---:R-:W-:Y:S02]  /*91d0*/  FMNMX.FTZ R221, R12, R221, !PT ;  /* 0x000000dd0cdd7209 */ /* 0x004fe40007810000 */
[----:B---3--:R-:W-:-:S03]  /*91e0*/  FMNMX.FTZ R3, R8, R3, !PT ;  /* 0x0000000308037209 */ /* 0x008fc60007810000 */
[C---:B------:R-:W-:Y:S01]  /*91f0*/  FMUL.FTZ R45, R221.reuse, UR9 ;  /* 0x00000009dd2d7c20 */ /* 0x040fe20008410000 */
[----:B------:R-:W-:Y:S02]  /*9200*/  FSETP.NEU.FTZ.AND P4, PT, R221, -INF , PT ;  /* 0xff800000dd00780b */ /* 0x000fe40003f9d000 */
[----:B-----5:R-:W-:Y:S01]  /*9210*/  FMNMX.FTZ R220, R5, R220, !PT ;  /* 0x000000dc05dc7209 */ /* 0x020fe20007810000 */
[C---:B------:R-:W-:Y:S01]  /*9220*/  FMUL.FTZ R62, R3.reuse, UR9 ;  /* 0x00000009033e7c20 */ /* 0x040fe20008410000 */
[----:B------:R-:W-:Y:S02]  /*9230*/  FSETP.NEU.FTZ.AND P3, PT, R3, -INF , PT ;  /* 0xff8000000300780b */ /* 0x000fe40003f7d000 */
[----:B------:R-:W-:Y:S01]  /*9240*/  FSEL R45, R45, RZ, P4 ;  /* 0x000000ff2d2d7208 */ /* 0x000fe20002000000 */
[----:B------:R-:W2:Y:S01]  /*9250*/  SHFL.BFLY PT, R5, R220, 0x1, 0x1f ;  /* 0x0c201f00dc057f89 */ /* 0x000ea200000e0000 */
[----:B------:R-:W-:Y:S02]  /*9260*/  FSEL R62, R62, RZ, P3 ;  /* 0x000000ff3e3e7208 */ /* 0x000fe40001800000 */
[----:B----4-:R-:W-:Y:S01]  /*9270*/  FMNMX.FTZ R0, R9, R0, !PT ;  /* 0x0000000009007209 */ /* 0x010fe20007810000 */
[--C-:B------:R-:W-:Y:S01]  /*9280*/  FFMA.FTZ R32, R16, UR9, -R45.reuse ;  /* 0x0000000910207c23 */ /* 0x100fe2000801082d */
[----:B------:R-:W-:Y:S01]  /*9290*/  FFMA.FTZ R37, R4, UR9, -R45 ;  /* 0x0000000904257c23 */ /* 0x000fe2000801082d */
[--C-:B------:R-:W-:Y:S01]  /*92a0*/  FFMA.FTZ R30, R7, UR9, -R62.reuse ;  /* 0x00000009071e7c23 */ /* 0x100fe2000801083e */
[C---:B------:R-:W-:Y:S01]  /*92b0*/  FSETP.NEU.FTZ.AND P2, PT, R0.reuse, -INF , PT ;  /* 0xff8000000000780b */ /* 0x040fe20003f5d000 */
[C---:B------:R-:W-:Y:S01]  /*92c0*/  FMUL.FTZ R55, R0.reuse, UR9 ;  /* 0x0000000900377c20 */ /* 0x040fe20008410000 */
[----:B------:R-:W-:Y:S01]  /*92d0*/  FSEL R7, R3, RZ, P3 ;  /* 0x000000ff03077208 */ /* 0x000fe20001800000 */
[--C-:B-1----:R-:W-:Y:S01]  /*92e0*/  FFMA.FTZ R27, R13, UR9, -R62.reuse ;  /* 0x000000090d1b7c23 */ /* 0x102fe2000801083e */
[----:B------:R-:W-:Y:S01]  /*92f0*/  FSEL R8, R0, RZ, P2 ;  /* 0x000000ff00087208 */ /* 0x000fe20001000000 */
[--C-:B------:R-:W-:Y:S01]  /*9300*/  FFMA.FTZ R28, R17, UR9, -R62.reuse ;  /* 0x00000009111c7c23 */ /* 0x100fe2000801083e */
[----:B------:R-:W-:Y:S01]  /*9310*/  FSEL R55, R55, RZ, P2 ;  /* 0x000000ff37377208 */ /* 0x000fe20001000000 */
[----:B------:R-:W-:Y:S01]  /*9320*/  FADD.FTZ R7, R134, -R7 ;  /* 0x8000000786077221 */ /* 0x000fe20000010000 */
[----:B------:R-:W-:Y:S01]  /*9330*/  FFMA.FTZ R25, R19, UR9, -R62 ;  /* 0x0000000913197c23 */ /* 0x000fe2000801083e */
[----:B------:R-:W-:Y:S01]  /*9340*/  FADD.FTZ R8, R133, -R8 ;  /* 0x8000000885087221 */ /* 0x000fe20000010000 */
[----:B------:R-:W-:Y:S01]  /*9350*/  FFMA.FTZ R36, R10, UR9, -R45 ;  /* 0x000000090a247c23 */ /* 0x000fe2000801082d */
[----:B------:R-:W-:Y:S01]  /*9360*/  FMUL.FTZ R7, R7, UR9 ;  /* 0x0000000907077c20 */ /* 0x000fe20008410000 */
[--C-:B------:R-:W-:Y:S01]  /*9370*/  FFMA.FTZ R29, R38, UR9, -R55.reuse ;  /* 0x00000009261d7c23 */ /* 0x100fe20008010837 */
[----:B------:R-:W-:Y:S01]  /*9380*/  FFMA.FTZ R26, R14, UR9, -R55 ;  /* 0x000000090e1a7c23 */ /* 0x000fe20008010837 */
[----:B------:R-:W-:Y:S01]  /*9390*/  FMUL.FTZ R38, R8, UR9 ;  /* 0x0000000908267c20 */ /* 0x000fe20008410000 */
[----:B------:R1:W3:Y:S01]  /*93a0*/  MUFU.EX2 R39, R7 ;  /* 0x0000000700277308 */ /* 0x0002e20000000800 */
[----:B------:R-:W-:Y:S01]  /*93b0*/  FFMA.FTZ R35, R6, UR9, -R45 ;  /* 0x0000000906237c23 */ /* 0x000fe2000801082d */
[----:B--2---:R-:W-:Y:S01]  /*93c0*/  FMNMX.FTZ R220, R220, R5, !PT ;  /* 0x00000005dcdc7209 */ /* 0x004fe20007810000 */
[----:B------:R-:W2:Y:S01]  /*93d0*/  LDSM.16.MT88.4 R16, [R188+0x6000] ;  /* 0x00600000bc10783b */ /* 0x000ea20000004200 */
[--C-:B------:R-:W-:Y:S01]  /*93e0*/  FFMA.FTZ R34, R48, UR9, -R55.reuse ;  /* 0x0000000930227c23 */ /* 0x100fe20008010837 */
[----:B------:R-:W-:Y:S01]  /*93f0*/  FFMA.FTZ R24, R24, UR9, -R55 ;  /* 0x0000000918187c23 */ /* 0x000fe20008010837 */
[C---:B------:R-:W-:Y:S01]  /*9400*/  FSETP.NEU.FTZ.AND P2, PT, R220.reuse, -INF , PT ;  /* 0xff800000dc00780b */ /* 0x040fe20003f5d000 */
[----:B------:R-:W4:Y:S01]  /*9410*/  LDSM.16.MT88.4 R12, [R184+0x6000] ;  /* 0x00600000b80c783b */ /* 0x000f220000004200 */
[C---:B------:R-:W-:Y:S01]  /*9420*/  FMUL.FTZ R48, R220.reuse, UR9 ;  /* 0x00000009dc307c20 */ /* 0x040fe20008410000 */
[----:B------:R-:W-:Y:S01]  /*9430*/  FSEL R133, R221, RZ, P4 ;  /* 0x000000ffdd857208 */ /* 0x000fe20002000000 */
[----:B------:R-:W-:Y:S01]  /*9440*/  MUFU.EX2 R30, R30 ;  /* 0x0000001e001e7308 */ /* 0x000fe20000000800 */
[----:B------:R-:W5:Y:S01]  /*9450*/  LDSM.16.MT88.4 R8, [R143+0x6000] ;  /* 0x006000008f08783b */ /* 0x000f620000004200 */
[----:B------:R-:W-:Y:S01]  /*9460*/  FSEL R56, R220, RZ, P2 ;  /* 0x000000ffdc387208 */ /* 0x000fe20001000000 */
[----:B------:R-:W-:Y:S01]  /*9470*/  FFMA.FTZ R65, R65, UR9, -R62 ;  /* 0x0000000941417c23 */ /* 0x000fe2000801083e */
[----:B------:R-:W-:Y:S01]  /*9480*/  FSEL R48, R48, RZ, P2 ;  /* 0x000000ff30307208 */ /* 0x000fe20001000000 */
[----:B-1----:R-:W1:Y:S01]  /*9490*/  LDSM.16.MT88.4 R4, [R142+0x6000] ;  /* 0x006000008e04783b */ /* 0x002e620000004200 */
[----:B------:R-:W3:Y:S01]  /*94a0*/  MUFU.EX2 R27, R27 ;  /* 0x0000001b001b7308 */ /* 0x000ee20000000800 */
[----:B------:R-:W-:Y:S01]  /*94b0*/  FADD.FTZ R56, R135, -R56 ;  /* 0x8000003887387221 */ /* 0x000fe20000010000 */
[----:B------:R-:W-:Y:S01]  /*94c0*/  FADD.FTZ R52, R136, -R133 ;  /* 0x8000008588347221 */ /* 0x000fe20000010000 */
[--C-:B------:R-:W-:Y:S01]  /*94d0*/  FFMA.FTZ R50, R47, UR9, -R48.reuse ;  /* 0x000000092f327c23 */ /* 0x100fe20008010830 */
[----:B------:R-:W-:Y:S01]  /*94e0*/  MUFU.EX2 R28, R28 ;  /* 0x0000001c001c7308 */ /* 0x000fe20000000800 */
[--C-:B------:R-:W-:Y:S01]  /*94f0*/  FFMA.FTZ R51, R51, UR9, -R48.reuse ;  /* 0x0000000933337c23 */ /* 0x100fe20008010830 */
[----:B------:R-:W-:Y:S01]  /*9500*/  FMUL.FTZ R56, R56, UR9 ;  /* 0x0000000938387c20 */ /* 0x000fe20008410000 */
[--C-:B------:R-:W-:Y:S01]  /*9510*/  FFMA.FTZ R171, R171, UR9, -R48.reuse ;  /* 0x00000009abab7c23 */ /* 0x100fe20008010830 */
[----:B------:R-:W2:Y:S01]  /*9520*/  MUFU.EX2 R25, R25 ;  /* 0x0000001900197308 */ /* 0x000ea20000000800 */
[----:B------:R-:W-:Y:S01]  /*9530*/  FFMA.FTZ R64, R49, UR9, -R48 ;  /* 0x0000000931407c23 */ /* 0x000fe20008010830 */
[----:B------:R-:W-:Y:S01]  /*9540*/  FMUL.FTZ R66, R52, UR9 ;  /* 0x0000000934427c20 */ /* 0x000fe20008410000 */
[-C--:B---3--:R-:W-:Y:S01]  /*9550*/  FMUL.FTZ R128, R128, R39.reuse ;  /* 0x0000002780807220 */ /* 0x088fe20000410000 */
[----:B------:R-:W-:Y:S01]  /*9560*/  MUFU.EX2 R26, R26 ;  /* 0x0000001a001a7308 */ /* 0x000fe20000000800 */
[-C--:B------:R-:W-:Y:S01]  /*9570*/  FMUL.FTZ R129, R129, R39.reuse ;  /* 0x0000002781817220 */ /* 0x080fe20000410000 */
[----:B------:R-:W-:Y:S01]  /*9580*/  F2FP.BF16.F32.PACK_AB R20, R27, R30 ;  /* 0x0000001e1b14723e */ /* 0x000fe200000010ff */
[-C--:B------:R-:W-:Y:S01]  /*9590*/  FMUL.FTZ R120, R120, R39.reuse ;  /* 0x0000002778787220 */ /* 0x080fe20000410000 */
        /* <DEDUP_REMOVED lines=11> */
[-C--:B------:R-:W-:Y:S01]  /*9650*/  FMUL.FTZ R88, R88, R39.reuse ;  /* 0x0000002758587220 */ /* 0x080fe20000410000 */
[----:B------:R-:W4:Y:S01]  /*9660*/  MUFU.EX2 R38, R38 ;  /* 0x0000002600267308 */ /* 0x000f220000000800 */
[-C--:B------:R-:W-:Y:S01]  /*9670*/  FMUL.FTZ R89, R89, R39.reuse ;  /* 0x0000002759597220 */ /* 0x080fe20000410000 */
[----:B---3--:R-:W-:Y:S01]  /*9680*/  F2FP.BF16.F32.PACK_AB R21, R24, R26 ;  /* 0x0000001a1815723e */ /* 0x008fe200000010ff */
[-C--:B------:R-:W-:Y:S01]  /*9690*/  FMUL.FTZ R76, R76, R39.reuse ;  /* 0x000000274c4c7220 */ /* 0x080fe20000410000 */
[----:B------:R-:W-:Y:S01]  /*96a0*/  MUFU.EX2 R49, R51 ;  /* 0x0000003300317308 */ /* 0x000fe20000000800 */
[-C--:B------:R-:W-:Y:S01]  /*96b0*/  FMUL.FTZ R77, R77, R39.reuse ;  /* 0x000000274d4d7220 */ /* 0x080fe20000410000 */
[-C--:B------:R-:W-:Y:S01]  /*96c0*/  FMUL.FTZ R72, R72, R39.reuse ;  /* 0x0000002748487220 */ /* 0x080fe20000410000 */
[----:B------:R-:W-:Y:S01]  /*96d0*/  FMUL.FTZ R73, R73, R39 ;  /* 0x0000002749497220 */ /* 0x000fe20000410000 */
[----:B------:R-:W-:Y:S01]  /*96e0*/  MUFU.EX2 R32, R32 ;  /* 0x0000002000207308 */ /* 0x000fe20000000800 */
[--C-:B------:R-:W-:Y:S01]  /*96f0*/  FFMA.FTZ R134, R172, UR9, -R55.reuse ;  /* 0x00000009ac867c23 */ /* 0x100fe20008010837 */
[----:B--2---:R-:W-:Y:S01]  /*9700*/  F2FP.BF16.F32.PACK_AB R23, R34, R29 ;  /* 0x0000001d2217723e */ /* 0x004fe200000010ff */
[--C-:B------:R-:W-:Y:S01]  /*9710*/  FFMA.FTZ R133, R170, UR9, -R55.reuse ;  /* 0x00000009aa857c23 */ /* 0x100fe20008010837 */
[----:B------:R-:W-:Y:S01]  /*9720*/  MUFU.EX2 R37, R37 ;  /* 0x0000002500257308 */ /* 0x000fe20000000800 */
[--C-:B------:R-:W-:Y:S01]  /*9730*/  FFMA.FTZ R135, R132, UR9, -R55.reuse ;  /* 0x0000000984877c23 */ /* 0x100fe20008010837 */
        /* <DEDUP_REMOVED lines=22> */
[----:B------:R-:W3:Y:S01]  /*98a0*/  MUFU.EX2 R51, R66 ;  /* 0x0000004200337308 */ /* 0x000ee20000000800 */
[----:B------:R-:W-:Y:S01]  /*98b0*/  FFMA.FTZ R151, R151, UR9, -R62 ;  /* 0x0000000997977c23 */ /* 0x000fe2000801083e */
[----:B------:R-:W-:Y:S01]  /*98c0*/  FFMA.FTZ R168, R168, UR9, -R55 ;  /* 0x00000009a8a87c23 */ /* 0x000fe20008010837 */
[--C-:B------:R-:W-:Y:S01]  /*98d0*/  FFMA.FTZ R136, R156, UR9, -R45.reuse ;  /* 0x000000099c887c23 */ /* 0x100fe2000801082d */
[----:B------:R-:W4:Y:S01]  /*98e0*/  MUFU.EX2 R56, R56 ;  /* 0x0000003800387308 */ /* 0x000f220000000800 */
[----:B------:R-:W-:Y:S01]  /*98f0*/  FFMA.FTZ R154, R154, UR9, -R45 ;  /* 0x000000099a9a7c23 */ /* 0x000fe2000801082d */
[--C-:B------:R-:W-:Y:S01]  /*9900*/  FFMA.FTZ R156, R155, UR9, -R48.reuse ;  /* 0x000000099b9c7c23 */ /* 0x100fe20008010830 */
[C---:B------:R-:W-:Y:S01]  /*9910*/  HMMA.16816.F32.BF16 R120, R20.reuse, R18, R120 ;  /* 0x000000121478723c */ /* 0x040fe20000041878 */
[----:B------:R-:W-:Y:S01]  /*9920*/  MUFU.EX2 R65, R65 ;  /* 0x0000004100417308 */ /* 0x000fe20000000800 */
[----:B------:R-:W-:Y:S01]  /*9930*/  FFMA.FTZ R167, R167, UR9, -R48 ;  /* 0x00000009a7a77c23 */ /* 0x000fe20008010830 */
[--C-:B--2---:R-:W-:Y:S01]  /*9940*/  FFMA.FTZ R64, R169, UR9, -R62.reuse ;  /* 0x00000009a9407c23 */ /* 0x104fe2000801083e */
[--C-:B------:R-:W-:Y:S01]  /*9950*/  FFMA.FTZ R165, R165, UR9, -R62.reuse ;  /* 0x00000009a5a57c23 */ /* 0x100fe2000801083e */
[----:B------:R-:W-:Y:S01]  /*9960*/  MUFU.EX2 R134, R134 ;  /* 0x0000008600867308 */ /* 0x000fe20000000800 */
[----:B------:R-:W-:Y:S01]  /*9970*/  FFMA.FTZ R162, R162, UR9, -R55 ;  /* 0x00000009a2a27c23 */ /* 0x000fe20008010837 */
[-C--:B---3--:R-:W-:Y:S01]  /*9980*/  FMUL.FTZ R124, R124, R51.reuse ;  /* 0x000000337c7c7220 */ /* 0x088fe20000410000 */
[C---:B------:R-:W-:Y:S01]  /*9990*/  HMMA.16816.F32.BF16 R108, R20.reuse, R12, R108 ;  /* 0x0000000c146c723c */ /* 0x040fe2000004186c */
[-C--:B------:R-:W-:Y:S01]  /*99a0*/  FMUL.FTZ R125, R125, R51.reuse ;  /* 0x000000337d7d7220 */ /* 0x080fe20000410000 */
[-C--:B------:R-:W-:Y:S01]  /*99b0*/  FMUL.FTZ R116, R116, R51.reuse ;  /* 0x0000003374747220 */ /* 0x080fe20000410000 */
[-C--:B----4-:R-:W-:Y:S01]  /*99c0*/  FMUL.FTZ R126, R126, R56.reuse ;  /* 0x000000387e7e7220 */ /* 0x090fe20000410000 */
        /* <DEDUP_REMOVED lines=28> */
[C---:B-1----:R-:W-:Y:S01]  /*9b90*/  HMMA.16816.F32.BF16 R76, R20.reuse, R4, R76 ;  /* 0x00000004144c723c */ /* 0x042fe2000004184c */
[----:B------:R-:W-:Y:S01]  /*9ba0*/  FMUL.FTZ R69, R69, R51 ;  /* 0x0000003345457220 */ /* 0x000fe20000410000 */
[-C--:B------:R-:W-:Y:S01]  /*9bb0*/  FMUL.FTZ R70, R70, R56.reuse ;  /* 0x0000003846467220 */ /* 0x080fe20000410000 */
[----:B------:R-:W-:Y:S01]  /*9bc0*/  FMUL.FTZ R71, R71, R56 ;  /* 0x0000003847477220 */ /* 0x000fe20000410000 */
[----:B------:R-:W-:Y:S01]  /*9bd0*/  FFMA.FTZ R66, R67, UR9, -R62 ;  /* 0x0000000943427c23 */ /* 0x000fe2000801083e */
[----:B------:R-:W-:Y:S01]  /*9be0*/  MUFU.EX2 R64, R64 ;  /* 0x0000004000407308 */ /* 0x000fe20000000800 */
[--C-:B------:R-:W-:Y:S01]  /*9bf0*/  FFMA.FTZ R150, R150, UR9, -R45.reuse ;  /* 0x0000000996967c23 */ /* 0x100fe2000801082d */
[----:B------:R-:W-:Y:S01]  /*9c00*/  FFMA.FTZ R169, R144, UR9, -R45 ;  /* 0x0000000990a97c23 */ /* 0x000fe2000801082d */
[----:B------:R-:W-:Y:S01]  /*9c10*/  HMMA.16816.F32.BF16 R72, R20, R6, R72 ;  /* 0x000000061448723c */ /* 0x000fe20000041848 */
[----:B------:R-:W-:Y:S01]  /*9c20*/  F2FP.BF16.F32.PACK_AB R20, R37, R32 ;  /* 0x000000202514723e */ /* 0x000fe200000010ff */
[----:B------:R1:W2:Y:S01]  /*9c30*/  MUFU.EX2 R67, R151 ;  /* 0x0000009700437308 */ /* 0x0002a20000000800 */
[----:B------:R-:W-:Y:S01]  /*9c40*/  F2FP.BF16.F32.PACK_AB R21, R50, R47 ;  /* 0x0000002f3215723e */ /* 0x000fe200000010ff */
[----:B------:R-:W-:Y:S01]  /*9c50*/  FFMA.FTZ R147, R147, UR9, -R48 ;  /* 0x0000000993937c23 */ /* 0x000fe20008010830 */
[----:B------:R-:W-:Y:S01]  /*9c60*/  F2FP.BF16.F32.PACK_AB R22, R35, R36 ;  /* 0x000000242316723e */ /* 0x000fe200000010ff */
[----:B------:R-:W-:Y:S01]  /*9c70*/  MUFU.EX2 R66, R66 ;  /* 0x0000004200427308 */ /* 0x000fe20000000800 */
[----:B------:R-:W-:Y:S01]  /*9c80*/  F2FP.BF16.F32.PACK_AB R23, R52, R49 ;  /* 0x000000313417723e */ /* 0x000fe200000010ff */
[----:B------:R-:W-:Y:S01]  /*9c90*/  FFMA.FTZ R32, R213, R51, R32 ;  /* 0x00000033d5207223 */ /* 0x000fe20000010020 */
[----:B------:R-:W-:Y:S01]  /*9ca0*/  FFMA.FTZ R47, R214, R56, R47 ;  /* 0x00000038d62f7223 */ /* 0x000fe2000001002f */
[----:B------:R-:W3:Y:S01]  /*9cb0*/  MUFU.EX2 R133, R133 ;  /* 0x0000008500857308 */ /* 0x000ee20000000800 */
[----:B------:R-:W-:Y:S01]  /*9cc0*/  FFMA.FTZ R30, R217, R39, R30 ;  /* 0x00000027d91e7223 */ /* 0x000fe2000001001e */
[----:B------:R-:W-:Y:S01]  /*9cd0*/  FFMA.FTZ R215, R215, R38, R26 ;  /* 0x00000026d7d77223 */ /* 0x000fe2000001001a */
[----:B------:R-:W-:Y:S01]  /*9ce0*/  FADD.FTZ R37, R37, R32 ;  /* 0x0000002025257221 */ /* 0x000fe20000010000 */
[C---:B------:R-:W-:Y:S01]  /*9cf0*/  HMMA.16816.F32.BF16 R124, R20.reuse, R16, R124 ;  /* 0x00000010147c723c */ /* 0x040fe2000004187c */
[----:B------:R4:W-:Y:S01]  /*9d00*/  MUFU.EX2 R132, R168 ;  /* 0x000000a800847308 */ /* 0x0009e20000000800 */
[----:B-1----:R-:W-:Y:S01]  /*9d10*/  FFMA.FTZ R151, R166, UR9, -R45 ;  /* 0x00000009a6977c23 */ /* 0x002fe2000801082d */
[----:B------:R-:W-:Y:S01]  /*9d20*/  FFMA.FTZ R166, R157, UR9, -R48 ;  /* 0x000000099da67c23 */ /* 0x000fe20008010830 */
[----:B------:R-:W-:Y:S01]  /*9d30*/  FADD.FTZ R50, R50, R47 ;  /* 0x0000002f32327221 */ /* 0x000fe20000010000 */
[----:B------:R-:W1:Y:S01]  /*9d40*/  MUFU.EX2 R135, R135 ;  /* 0x0000008700877308 */ /* 0x000e620000000800 */
[----:B------:R-:W-:Y:S01]  /*9d50*/  FADD.FTZ R27, R27, R30 ;  /* 0x0000001e1b1b7221 */ /* 0x000fe20000010000 */
        /* <DEDUP_REMOVED lines=8> */
[----:B----4-:R-:W-:Y:S01]  /*9de0*/  FFMA.FTZ R168, R152, UR9, -R45 ;  /* 0x0000000998a87c23 */ /* 0x010fe2000801082d */
[C---:B------:R-:W-:Y:S01]  /*9df0*/  HMMA.16816.F32.BF16 R112, R20.reuse, R12, R112 ;  /* 0x0000000c1470723c */ /* 0x040fe20000041870 */
[----:B------:R-:W-:Y:S01]  /*9e00*/  FFMA.FTZ R152, R153, UR9, -R48 ;  /* 0x0000000999987c23 */ /* 0x000fe20008010830 */
[----:B------:R-:W-:Y:S01]  /*9e10*/  MUFU.EX2 R154, R154 ;  /* 0x0000009a009a7308 */ /* 0x000fe20000000800 */
[----:B------:R-:W-:Y:S01]  /*9e20*/  FADD.FTZ R29, R29, R24 ;  /* 0x000000181d1d7221 */ /* 0x000fe20000010000 */
[----:B------:R-:W-:Y:S01]  /*9e30*/  FADD.FTZ R36, R35, R36 ;  /* 0x0000002423247221 */ /* 0x000fe20000010000 */
[----:B------:R-:W-:Y:S01]  /*9e40*/  FADD.FTZ R49, R52, R49 ;  /* 0x0000003134317221 */ /* 0x000fe20000010000 */
[----:B------:R4:W-:Y:S01]  /*9e50*/  MUFU.EX2 R153, R168 ;  /* 0x000000a800997308 */ /* 0x0009e20000000800 */
[----:B------:R-:W-:Y:S01]  /*9e60*/  FADD.FTZ R25, R25, R28 ;  /* 0x0000001c19197221 */ /* 0x000fe20000010000 */
[C---:B------:R-:W-:Y:S01]  /*9e70*/  HMMA.16816.F32.BF16 R100, R20.reuse, R14, R100 ;  /* 0x0000000e1464723c */ /* 0x040fe20000041864 */
[----:B------:R-:W5:Y:S01]  /*9e80*/  LDSM.16.MT88.4 R12, [R184+0x6800] ;  /* 0x00680000b80c783b */ /* 0x000f620000004200 */
[----:B------:R-:W-:Y:S01]  /*9e90*/  MUFU.EX2 R152, R152 ;  /* 0x0000009800987308 */ /* 0x000fe20000000800 */
[----:B------:R-:W-:Y:S01]  /*9ea0*/  FADD.FTZ R29, R34, R29 ;  /* 0x0000001d221d7221 */ /* 0x000fe20000010000 */
[----:B------:R-:W-:Y:S01]  /*9eb0*/  FFMA.FTZ R59, R59, UR9, -R62 ;  /* 0x000000093b3b7c23 */ /* 0x000fe2000801083e */
[----:B------:R-:W-:Y:S01]  /*9ec0*/  FFMA.FTZ R33, R33, UR9, -R45 ;  /* 0x0000000921217c23 */ /* 0x000fe2000801082d */
[----:B------:R2:W5:Y:S01]  /*9ed0*/  MUFU.EX2 R157, R167 ;  /* 0x000000a7009d7308 */ /* 0x0005620000000800 */
[--C-:B------:R-:W-:Y:S01]  /*9ee0*/  FFMA.FTZ R31, R31, UR9, -R48.reuse ;  /* 0x000000091f1f7c23 */ /* 0x100fe20008010830 */
[----:B------:R-:W-:Y:S01]  /*9ef0*/  HMMA.16816.F32.BF16 R96, R20, R8, R96 ;  /* 0x000000081460723c */ /* 0x000fe20000041860 */
[----:B------:R-:W-:Y:S01]  /*9f00*/  FFMA.FTZ R40, R40, UR9, -R48 ;  /* 0x0000000928287c23 */ /* 0x000fe20008010830 */
[----:B------:R3:W-:Y:S01]  /*9f10*/  MUFU.EX2 R155, R166 ;  /* 0x000000a6009b7308 */ /* 0x0007e20000000800 */
[----:B----4-:R-:W-:-:S03]  /*9f20*/  FFMA.FTZ R168, R158, UR9, -R55 ;  /* 0x000000099ea87c23 */ /* 0x010fc60008010837 */
[----:B------:R-:W4:Y:S02]  /*9f30*/  MUFU.EX2 R156, R156 ;  /* 0x0000009c009c7308 */ /* 0x000f240000000800 */
[C---:B------:R-:W-:Y:S01]  /*9f40*/  HMMA.16816.F32.BF16 R84, R20.reuse, R10, R84 ;  /* 0x0000000a1454723c */ /* 0x040fe20000041854 */
[----:B------:R-:W4:Y:S01]  /*9f50*/  LDSM.16.MT88.4 R8, [R143+0x6800] ;  /* 0x006800008f08783b */ /* 0x000f220000004200 */
[----:B------:R1:W-:Y:S01]  /*9f60*/  MUFU.EX2 R158, R162 ;  /* 0x000000a2009e7308 */ /* 0x0003e20000000800 */
[--C-:B--2---:R-:W-:Y:S01]  /*9f70*/  FFMA.FTZ R167, R161, UR9, -R62.reuse ;  /* 0x00000009a1a77c23 */ /* 0x104fe2000801083e */
[----:B------:R-:W-:Y:S02]  /*9f80*/  FFMA.FTZ R161, R164, UR9, -R55 ;  /* 0x00000009a4a17c23 */ /* 0x000fe40008010837 */
[----:B------:R-:W-:Y:S02]  /*9f90*/  MUFU.EX2 R33, R33 ;  /* 0x0000002100217308 */ /* 0x000fe40000000800 */
[C---:B------:R-:W-:Y:S01]  /*9fa0*/  HMMA.16816.F32.BF16 R80, R20.reuse, R4, R80 ;  /* 0x000000041450723c */ /* 0x040fe20000041850 */
[----:B---3--:R-:W-:Y:S01]  /*9fb0*/  FFMA.FTZ R166, R163, UR9, -R62 ;  /* 0x00000009a3a67c23 */ /* 0x008fe2000801083e */
[----:B------:R-:W-:Y:S04]  /*9fc0*/  MUFU.EX2 R31, R31 ;  /* 0x0000001f001f7308 */ /* 0x000fe80000000800 */
[----:B------:R2:W-:Y:S02]  /*9fd0*/  MUFU.EX2 R163, R165 ;  /* 0x000000a500a37308 */ /* 0x0005e40000000800 */
[----:B------:R-:W-:Y:S01]  /*9fe0*/  HMMA.16816.F32.BF16 R68, R20, R6, R68 ;  /* 0x000000061444723c */ /* 0x000fe20000041844 */
[----:B------:R-:W3:Y:S01]  /*9ff0*/  LDSM.16.MT88.4 R4, [R142+0x6800] ;  /* 0x006800008e04783b */ /* 0x000ee20000004200 */
[----:B------:R-:W-:Y:S01]  /*a000*/  F2FP.BF16.F32.PACK_AB R20, R67, R64 ;  /* 0x000000404314723e */ /* 0x000fe200000010ff */
[----:B------:R-:W3:Y:S01]  /*a010*/  MUFU.EX2 R166, R166 ;  /* 0x000000a600a67308 */ /* 0x000ee20000000800 */
[----:B------:R-:W-:Y:S01]  /*a020*/  F2FP.BF16.F32.PACK_AB R21, R133, R134 ;  /* 0x000000868515723e */ /* 0x000fe200000010ff */
[----:B-1----:R-:W-:Y:S01]  /*a030*/  FFMA.FTZ R162, R146, UR9, -R45 ;  /* 0x0000000992a27c23 */ /* 0x002fe2000801082d */
[----:B------:R-:W-:Y:S01]  /*a040*/  F2FP.BF16.F32.PACK_AB R22, R65, R66 ;  /* 0x000000424116723e */ /* 0x000fe200000010ff */
[----:B------:R-:W1:Y:S01]  /*a050*/  MUFU.EX2 R161, R161 ;  /* 0x000000a100a17308 */ /* 0x000e620000000800 */
[----:B------:R-:W-:Y:S01]  /*a060*/  F2FP.BF16.F32.PACK_AB R23, R135, R132 ;  /* 0x000000848717723e */ /* 0x000fe200000010ff */
[----:B------:R-:W-:Y:S01]  /*a070*/  FFMA.FTZ R146, R149, UR9, -R48 ;  /* 0x0000000995927c23 */ /* 0x000fe20008010830 */
[----:B------:R-:W-:Y:S01]  /*a080*/  FADD.FTZ R64, R64, R25 ;  /* 0x0000001940407221 */ /* 0x000fe20000010000 */
[----:B------:R1:W-:Y:S01]  /*a090*/  MUFU.EX2 R144, R162 ;  /* 0x000000a200907308 */ /* 0x0003e20000000800 */
[----:B--2---:R-:W-:Y:S01]  /*a0a0*/  FFMA.FTZ R165, R160, UR9, -R55 ;  /* 0x00000009a0a57c23 */ /* 0x004fe20008010837 */
[----:B------:R-:W-:Y:S01]  /*a0b0*/  FADD.FTZ R134, R134, R29 ;  /* 0x0000001d86867221 */ /* 0x000fe20000010000 */
[----:B------:R-:W-:Y:S01]  /*a0c0*/  FADD.FTZ R67, R67, R64 ;  /* 0x0000004043437221 */ /* 0x000fe20000010000 */
[C---:B-----5:R-:W-:Y:S01]  /*a0d0*/  HMMA.16816.F32.BF16 R128, R20.reuse, R16, R128 ;  /* 0x000000101480723c */ /* 0x060fe20000041880 */
[----:B------:R2:W-:Y:S01]  /*a0e0*/  MUFU.EX2 R160, R168 ;  /* 0x000000a800a07308 */ /* 0x0005e20000000800 */
[----:B------:R-:W-:Y:S01]  /*a0f0*/  FADD.FTZ R133, R133, R134 ;  /* 0x0000008685857221 */ /* 0x000fe20000010000 */
[----:B------:R-:W-:Y:S01]  /*a100*/  FADD.FTZ R66, R66, R67 ;  /* 0x0000004342427221 */ /* 0x000fe20000010000 */
[----:B------:R-:W-:Y:S01]  /*a110*/  MOV R134, R3 ;  /* 0x0000000300867202 */ /* 0x000fe20000000f00 */
[----:B------:R-:W-:Y:S01]  /*a120*/  MUFU.EX2 R165, R165 ;  /* 0x000000a500a57308 */ /* 0x000fe20000000800 */
[----:B------:R-:W-:Y:S01]  /*a130*/  FADD.FTZ R132, R132, R133 ;  /* 0x0000008584847221 */ /* 0x000fe20000010000 */
[----:B------:R-:W-:Y:S01]  /*a140*/  FADD.FTZ R66, R65, R66 ;  /* 0x0000004241427221 */ /* 0x000fe20000010000 */
[C---:B------:R-:W-:Y:S01]  /*a150*/  HMMA.16816.F32.BF16 R120, R20.reuse, R18, R120 ;  /* 0x000000121478723c */ /* 0x040fe20000041878 */
[----:B------:R-:W-:Y:S01]  /*a160*/  MUFU.EX2 R149, R169 ;  /* 0x000000a900957308 */ /* 0x000fe20000000800 */
[----:B-1----:R-:W-:Y:S01]  /*a170*/  FFMA.FTZ R162, R61, UR9, -R62 ;  /* 0x000000093da27c23 */ /* 0x002fe2000801083e */
[----:B------:R-:W-:Y:S01]  /*a180*/  FADD.FTZ R132, R135, R132 ;  /* 0x0000008487847221 */ /* 0x000fe20000010000 */
[----:B------:R-:W-:Y:S01]  /*a190*/  MOV R133, R0 ;  /* 0x0000000000857202 */ /* 0x000fe20000000f00 */
[----:B------:R-:W-:Y:S01]  /*a1a0*/  MUFU.EX2 R146, R146 ;  /* 0x0000009200927308 */ /* 0x000fe20000000800 */
[----:B------:R-:W-:Y:S01]  /*a1b0*/  MOV R135, R220 ;  /* 0x000000dc00877202 */ /* 0x000fe20000000f00 */
[----:B--2---:R-:W-:Y:S01]  /*a1c0*/  FFMA.FTZ R168, R145, UR9, -R48 ;  /* 0x0000000991a87c23 */ /* 0x004fe20008010830 */
[C---:B------:R-:W-:Y:S01]  /*a1d0*/  HMMA.16816.F32.BF16 R108, R20.reuse, R12, R108 ;  /* 0x0000000c146c723c */ /* 0x040fe2000004186c */
[----:B------:R1:W-:Y:S04]  /*a1e0*/  MUFU.EX2 R145, R147 ;  /* 0x0000009300917308 */ /* 0x0003e80000000800 */
[----:B------:R-:W-:Y:S03]  /*a1f0*/  MUFU.EX2 R162, R162 ;  /* 0x000000a200a27308 */ /* 0x000fe60000000800 */
[----:B------:R-:W-:Y:S01]  /*a200*/  HMMA.16816.F32.BF16 R104, R20, R14, R104 ;  /* 0x0000000e1468723c */ /* 0x000fe20000041868 */
[----:B------:R-:W-:Y:S01]  /*a210*/  MUFU.EX2 R40, R40 ;  /* 0x0000002800287308 */ /* 0x000fe20000000800 */
[----:B-1----:R-:W-:-:S06]  /*a220*/  FFMA.FTZ R147, R53, UR9, -R55 ;  /* 0x0000000935937c23 */ /* 0x002fcc0008010837 */
[C---:B----4-:R-:W-:Y:S08]  /*a230*/  HMMA.16816.F32.BF16 R92, R20.reuse, R8, R92 ;  /* 0x00000008145c723c */ /* 0x050ff0000004185c */
[C---:B------:R-:W-:Y:S08]  /*a240*/  HMMA.16816.F32.BF16 R88, R20.reuse, R10, R88 ;  /* 0x0000000a1458723c */ /* 0x040ff00000041858 */
[C---:B---3--:R-:W-:Y:S08]  /*a250*/  HMMA.16816.F32.BF16 R76, R20.reuse, R4, R76 ;  /* 0x00000004144c723c */ /* 0x048ff0000004184c */
        /* <DEDUP_REMOVED lines=21> */
[----:B-1----:R-:W-:-:S02]  /*a3b0*/  FFMA.FTZ R167, R148, UR9, -R45 ;  /* 0x0000000994a77c23 */ /* 0x002fc4000801082d */
[----:B------:R1:W-:Y:S04]  /*a3c0*/  MUFU.EX2 R148, R150 ;  /* 0x0000009600947308 */ /* 0x0003e80000000800 */
[C---:B------:R-:W-:Y:S01]  /*a3d0*/  HMMA.16816.F32.BF16 R112, R20.reuse, R12, R112 ;  /* 0x0000000c1470723c */ /* 0x040fe20000041870 */
[----:B------:R-:W4:Y:S07]  /*a3e0*/  MUFU.EX2 R167, R167 ;  /* 0x000000a700a77308 */ /* 0x000f2e0000000800 */
[----:B------:R-:W-:Y:S01]  /*a3f0*/  HMMA.16816.F32.BF16 R100, R20, R14, R100 ;  /* 0x0000000e1464723c */ /* 0x000fe20000041864 */
[----:B------:R-:W5:Y:S01]  /*a400*/  LDSM.16.MT88.4 R12, [R184+0x7000] ;  /* 0x00700000b80c783b */ /* 0x000f620000004200 */
[----:B-1----:R-:W-:-:S02]  /*a410*/  FFMA.FTZ R150, R137, UR9, -R48 ;  /* 0x0000000989967c23 */ /* 0x002fc40008010830 */
[----:B------:R-:W-:Y:S04]  /*a420*/  MUFU.EX2 R137, R168 ;  /* 0x000000a800897308 */ /* 0x000fe80000000800 */
[C---:B------:R-:W-:Y:S01]  /*a430*/  HMMA.16816.F32.BF16 R84, R20.reuse, R10, R84 ;  /* 0x0000000a1454723c */ /* 0x040fe20000041854 */
[----:B------:R-:W1:Y:S01]  /*a440*/  LDSM.16.MT88.4 R8, [R143+0x7000] ;  /* 0x007000008f08783b */ /* 0x000e620000004200 */
[----:B------:R-:W4:Y:S06]  /*a450*/  MUFU.EX2 R150, R150 ;  /* 0x0000009600967308 */ /* 0x000f2c0000000800 */
[C---:B------:R-:W-:Y:S08]  /*a460*/  HMMA.16816.F32.BF16 R80, R20.reuse, R4, R80 ;  /* 0x000000041450723c */ /* 0x040ff00000041850 */
[----:B------:R-:W-:Y:S01]  /*a470*/  HMMA.16816.F32.BF16 R68, R20, R6, R68 ;  /* 0x000000061444723c */ /* 0x000fe20000041844 */
[----:B------:R-:W4:Y:S01]  /*a480*/  LDSM.16.MT88.4 R4, [R142+0x7000] ;  /* 0x007000008e04783b */ /* 0x000f220000004200 */
        /* <DEDUP_REMOVED lines=14> */
[C---:B-----5:R-:W-:Y:S08]  /*a570*/  HMMA.16816.F32.BF16 R108, R20.reuse, R12, R108 ;  /* 0x0000000c146c723c */ /* 0x060ff0000004186c */
[C---:B------:R-:W-:Y:S08]  /*a580*/  HMMA.16816.F32.BF16 R104, R20.reuse, R14, R104 ;  /* 0x0000000e1468723c */ /* 0x040ff00000041868 */
[C---:B-1----:R-:W-:Y:S08]  /*a590*/  HMMA.16816.F32.BF16 R92, R20.reuse, R8, R92 ;  /* 0x00000008145c723c */ /* 0x042ff0000004185c */
        /* <DEDUP_REMOVED lines=14> */
[----:B------:R-:W-:Y:S01]  /*a680*/  FFMA.FTZ R12, R63, UR9, -R62 ;  /* 0x000000093f0c7c23 */ /* 0x000fe2000801083e */
[----:B------:R-:W-:Y:S01]  /*a690*/  FFMA.FTZ R63, R60, UR9, -R55 ;  /* 0x000000093c3f7c23 */ /* 0x000fe20008010837 */
[----:B------:R-:W-:Y:S01]  /*a6a0*/  FADD.FTZ R144, R149, R144 ;  /* 0x0000009095907221 */ /* 0x000fe20000010000 */
[----:B------:R-:W-:Y:S01]  /*a6b0*/  FADD.FTZ R150, R150, R137 ;  /* 0x0000008996967221 */ /* 0x000fe20000010000 */
[----:B------:R-:W1:Y:S03]  /*a6c0*/  MUFU.EX2 R61, R12 ;  /* 0x0000000c003d7308 */ /* 0x000e660000000800 */
[C---:B------:R-:W-:Y:S01]  /*a6d0*/  HMMA.16816.F32.BF16 R96, R20.reuse, R8, R96 ;  /* 0x000000081460723c */ /* 0x040fe20000041860 */
[----:B------:R-:W-:Y:S01]  /*a6e0*/  FFMA.FTZ R8, R57, UR9, -R62 ;  /* 0x0000000939087c23 */ /* 0x000fe2000801083e */
[--C-:B------:R-:W-:Y:S01]  /*a6f0*/  FFMA.FTZ R62, R58, UR9, -R55.reuse ;  /* 0x000000093a3e7c23 */ /* 0x100fe20008010837 */
[----:B------:R-:W-:Y:S01]  /*a700*/  FFMA.FTZ R55, R54, UR9, -R55 ;  /* 0x0000000936377c23 */ /* 0x000fe20008010837 */
[----:B------:R2:W-:Y:S04]  /*a710*/  MUFU.EX2 R57, R59 ;  /* 0x0000003b00397308 */ /* 0x0005e80000000800 */
[C---:B------:R-:W-:Y:S01]  /*a720*/  HMMA.16816.F32.BF16 R124, R20.reuse, R16, R124 ;  /* 0x00000010147c723c */ /* 0x040fe2000004187c */
[----:B------:R3:W-:Y:S04]  /*a730*/  MUFU.EX2 R60, R8 ;  /* 0x00000008003c7308 */ /* 0x0007e80000000800 */
[----:B------:R-:W-:Y:S03]  /*a740*/  MUFU.EX2 R58, R63 ;  /* 0x0000003f003a7308 */ /* 0x000fe60000000800 */
[----:B------:R-:W-:Y:S01]  /*a750*/  HMMA.16816.F32.BF16 R116, R20, R18, R116 ;  /* 0x000000121474723c */ /* 0x000fe20000041874 */
[----:B------:R-:W4:Y:S01]  /*a760*/  LDSM.16.MT88.4 R16, [R188+0x7800] ;  /* 0x00780000bc10783b */ /* 0x000f220000004200 */
[----:B------:R5:W1:Y:S01]  /*a770*/  MUFU.EX2 R53, R62 ;  /* 0x0000003e00357308 */ /* 0x000a620000000800 */
[----:B--2---:R-:W-:Y:S01]  /*a780*/  FFMA.FTZ R59, R44, UR9, -R45 ;  /* 0x000000092c3b7c23 */ /* 0x004fe2000801082d */
[----:B------:R-:W-:-:S02]  /*a790*/  FFMA.FTZ R44, R41, UR9, -R48 ;  /* 0x00000009292c7c23 */ /* 0x000fc40008010830 */
[----:B------:R-:W-:Y:S02]  /*a7a0*/  MUFU.EX2 R54, R147 ;  /* 0x0000009300367308 */ /* 0x000fe40000000800 */
[C---:B------:R-:W-:Y:S01]  /*a7b0*/  HMMA.16816.F32.BF16 R100, R20.reuse, R14, R100 ;  /* 0x0000000e1464723c */ /* 0x040fe20000041864 */
[----:B------:R-:W2:Y:S01]  /*a7c0*/  LDSM.16.MT88.4 R12, [R184+0x7800] ;  /* 0x00780000b80c783b */ /* 0x000ea20000004200 */
[----:B------:R-:W1:Y:S04]  /*a7d0*/  MUFU.EX2 R55, R55 ;  /* 0x0000003700377308 */ /* 0x000e680000000800 */
[----:B------:R-:W-:Y:S02]  /*a7e0*/  MUFU.EX2 R44, R44 ;  /* 0x0000002c002c7308 */ /* 0x000fe40000000800 */
[----:B------:R-:W-:Y:S01]  /*a7f0*/  HMMA.16816.F32.BF16 R84, R20, R10, R84 ;  /* 0x0000000a1454723c */ /* 0x000fe20000041854 */
[----:B---3--:R-:W3:Y:S01]  /*a800*/  LDSM.16.MT88.4 R8, [R143+0x7800] ;  /* 0x007800008f08783b */ /* 0x008ee20000004200 */
[--C-:B-----5:R-:W-:Y:S01]  /*a810*/  FFMA.FTZ R62, R46, UR9, -R45.reuse ;  /* 0x000000092e3e7c23 */ /* 0x120fe2000801082d */
[----:B------:R-:W-:Y:S01]  /*a820*/  FFMA.FTZ R46, R43, UR9, -R45 ;  /* 0x000000092b2e7c23 */ /* 0x000fe2000801082d */
[----:B------:R-:W-:-:S02]  /*a830*/  FFMA.FTZ R45, R42, UR9, -R48 ;  /* 0x000000092a2d7c23 */ /* 0x000fc40008010830 */
[----:B------:R-:W-:Y:S02]  /*a840*/  MUFU.EX2 R43, R62 ;  /* 0x0000003e002b7308 */ /* 0x000fe40000000800 */
[C---:B------:R-:W-:Y:S02]  /*a850*/  HMMA.16816.F32.BF16 R80, R20.reuse, R4, R80 ;  /* 0x000000041450723c */ /* 0x040fe40000041850 */
[----:B------:R-:W5:Y:S04]  /*a860*/  MUFU.EX2 R46, R46 ;  /* 0x0000002e002e7308 */ /* 0x000f680000000800 */
[----:B------:R-:W5:Y:S02]  /*a870*/  MUFU.EX2 R41, R45 ;  /* 0x0000002d00297308 */ /* 0x000f640000000800 */
[----:B------:R-:W-:Y:S01]  /*a880*/  HMMA.16816.F32.BF16 R68, R20, R6, R68 ;  /* 0x000000061444723c */ /* 0x000fe20000041844 */
[----:B------:R-:W5:Y:S01]  /*a890*/  LDSM.16.MT88.4 R4, [R142+0x7800] ;  /* 0x007800008e04783b */ /* 0x000f620000004200 */
[----:B------:R-:W5:Y:S01]  /*a8a0*/  MUFU.EX2 R42, R59 ;  /* 0x0000003b002a7308 */ /* 0x000f620000000800 */
[----:B-1----:R-:W-:Y:S01]  /*a8b0*/  F2FP.BF16.F32.PACK_AB R20, R162, R61 ;  /* 0x0000003da214723e */ /* 0x002fe200000010ff */
        /* <DEDUP_REMOVED lines=13> */
[C---:B--2---:R-:W-:Y:S08]  /*a990*/  HMMA.16816.F32.BF16 R108, R20.reuse, R12, R108 ;  /* 0x0000000c146c723c */ /* 0x044ff0000004186c */
[C---:B------:R-:W-:Y:S08]  /*a9a0*/  HMMA.16816.F32.BF16 R104, R20.reuse, R14, R104 ;  /* 0x0000000e1468723c */ /* 0x040ff00000041868 */
[C---:B---3--:R-:W-:Y:S08]  /*a9b0*/  HMMA.16816.F32.BF16 R92, R20.reuse, R8, R92 ;  /* 0x00000008145c723c */ /* 0x048ff0000004185c */
        /* <DEDUP_REMOVED lines=25> */
[----:B------:R-:W-:Y:S01]  /*ab50*/  IMAD.U32 R5, RZ, RZ, UR18 ;  /* 0x00000012ff057e24 */ /* 0x000fe2000f8e00ff */
[----:B------:R-:W-:-:S04]  /*ab60*/  DEPBAR.LE SB0, 0x0 ;  /* 0x000080000000791a */ /* 0x000fc80000000000 */
[----:B------:R-:W-:Y:S01]  /*ab70*/  VIADD R5, R5, 0xfffffffd ;  /* 0xfffffffd05057836 */ /* 0x000fe20000000000 */
[----:B------:R-:W-:Y:S03]  /*ab80*/  BAR.SYNC.DEFER_BLOCKING 0x0 ;  /* 0x0000000000007b1d */ /* 0x000fe60000010000 */
[----:B------:R-:W-:-:S04]  /*ab90*/  IMAD.WIDE.U32 R6, R5, R138, RZ ;  /* 0x0000008a05067225 */ /* 0x000fc800078e00ff */
        /* <DEDUP_REMOVED lines=10> */
[-C--:B------:R-:W-:Y:S01]  /*ac40*/  @!P0 LEA.HI.X R11, R4, R206.reuse, R5, 0x1, P2 ;  /* 0x000000ce040b8211 */ /* 0x080fe200010f0c05 */
[----:B------:R-:W-:Y:S01]  /*ac50*/  @P0 STS.128 [R212+0x6000], RZ ;  /* 0x006000ffd4000388 */ /* 0x000fe20000000c00 */
        /* <DEDUP_REMOVED lines=27> */
[----:B------:R-:W2:Y:S04]  /*ae10*/  LDSM.16.M88.4 R152, [R192+UR6+0x4000] ;  /* 0x00400006c098783b */ /* 0x000ea80008000200 */
[----:B------:R-:W4:Y:S04]  /*ae20*/  LDSM.16.M88.4 R44, [R193+0x2000] ;  /* 0x00200000c12c783b */ /* 0x000f280000000200 */
[----:B------:R-:W-:Y:S04]  /*ae30*/  LDSM.16.M88.4 R176, [R191] ;  /* 0x00000000bfb0783b */ /* 0x000fe80000000200 */
[----:B------:R-:W5:Y:S04]  /*ae40*/  LDSM.16.M88.4 R180, [R187+0x4000] ;  /* 0x00400000bbb4783b */ /* 0x000f680000000200 */
[----:B------:R-:W5:Y:S04]  /*ae50*/  LDSM.16.M88.4 R136, [R192+UR6+0x4800] ;  /* 0x00480006c088783b */ /* 0x000f680008000200 */
[----:B------:R-:W5:Y:S04]  /*ae60*/  LDSM.16.M88.4 R56, [R192+UR6+0x5000] ;  /* 0x00500006c038783b */ /* 0x000f680008000200 */
[----:B-1----:R-:W1:Y:S04]  /*ae70*/  LDSM.16.M88.4 R12, [R192+UR6+0x5800] ;  /* 0x00580006c00c783b */ /* 0x002e680008000200 */
[----:B------:R-:W1:Y:S04]  /*ae80*/  LDSM.16.M88.4 R172, [R191+0x2000] ;  /* 0x00200000bfac783b */ /* 0x000e680000000200 */
[----:B------:R-:W-:Y:S04]  /*ae90*/  LDSM.16.M88.4 R28, [R186+0x4000] ;  /* 0x00400000ba1c783b */ /* 0x000fe80000000200 */
[----:B------:R-:W1:Y:S01]  /*aea0*/  LDSM.16.M88.4 R36, [R190] ;  /* 0x00000000be24783b */ /* 0x000e620000000200 */
[-C--:B--2---:R-:W-:Y:S03]  /*aeb0*/  HMMA.16816.F32.BF16 R4, R40, R152.reuse, RZ ;  /* 0x000000982804723c */ /* 0x084fe600000418ff */
[----:B------:R-:W2:Y:S04]  /*aec0*/  LDSM.16.M88.4 R32, [R190+0x2000] ;  /* 0x00200000be20783b */ /* 0x000ea80000000200 */
[----:B------:R-:W-:Y:S01]  /*aed0*/  LDSM.16.M88.4 R8, [R185+0x4000] ;  /* 0x00400000b908783b */ /* 0x000fe20000000200 */
[C---:B----4-:R-:W-:Y:S03]  /*aee0*/  HMMA.16816.F32.BF16 R24, R44.reuse, R152, RZ ;  /* 0x000000982c18723c */ /* 0x050fe600000418ff */
[----:B---3--:R-:W3:Y:S04]  /*aef0*/  LDSM.16.M88.4 R16, [R189] ;  /* 0x00000000bd10783b */ /* 0x008ee80000000200 */
[----:B------:R-:W-:Y:S01]  /*af00*/  LDSM.16.M88.4 R164, [R187+0x5000] ;  /* 0x00500000bba4783b */ /* 0x000fe20000000200 */
[-C--:B------:R-:W-:Y:S03]  /*af10*/  HMMA.16816.F32.BF16 R156, R44, R154.reuse, RZ ;  /* 0x0000009a2c9c723c */ /* 0x080fe600000418ff */
[----:B------:R-:W-:Y:S04]  /*af20*/  LDSM.16.M88.4 R160, [R187+0x5800] ;  /* 0x00580000bba0783b */ /* 0x000fe80000000200 */
[----:B------:R-:W-:Y:S01]  /*af30*/  LDSM.16.M88.4 R168, [R187+0x4800] ;  /* 0x00480000bba8783b */ /* 0x000fe20000000200 */
[----:B------:R-:W-:Y:S03]  /*af40*/  HMMA.16816.F32.BF16 R152, R40, R154, RZ ;  /* 0x0000009a2898723c */ /* 0x000fe600000418ff */
[----:B------:R-:W0:Y:S05]  /*af50*/  LDGDEPBAR ;  /* 0x00000000000079af */ /* 0x000e2a0000000000 */
[----:B-----5:R-:W-:Y:S08]  /*af60*/  HMMA.16816.F32.BF16 R4, R176, R180, R4 ;  /* 0x000000b4b004723c */ /* 0x020ff00000041804 */
[C---:B------:R-:W-:Y:S08]  /*af70*/  HMMA.16816.F32.BF16 R20, R44.reuse, R136, RZ ;  /* 0x000000882c14723c */ /* 0x040ff000000418ff */
[C---:B------:R-:W-:Y:S08]  /*af80*/  HMMA.16816.F32.BF16 R64, R44.reuse, R56, RZ ;  /* 0x000000382c40723c */ /* 0x040ff000000418ff */
[C---:B------:R-:W-:Y:S08]  /*af90*/  HMMA.16816.F32.BF16 R144, R44.reuse, R138, RZ ;  /* 0x0000008a2c90723c */ /* 0x040ff000000418ff */
[----:B------:R-:W-:Y:S08]  /*afa0*/  HMMA.16816.F32.BF16 R60, R44, R58, RZ ;  /* 0x0000003a2c3c723c */ /* 0x000ff000000418ff */
[C---:B------:R-:W-:Y:S08]  /*afb0*/  HMMA.16816.F32.BF16 R148, R40.reuse, R136, RZ ;  /* 0x000000882894723c */ /* 0x040ff000000418ff */
[----:B------:R-:W-:Y:S08]  /*afc0*/  HMMA.16816.F32.BF16 R132, R40, R56, RZ ;  /* 0x000000382884723c */ /* 0x000ff000000418ff */
[----:B-1----:R-:W-:Y:S08]  /*afd0*/  HMMA.16816.F32.BF16 R48, R44, R12, RZ ;  /* 0x0000000c2c30723c */ /* 0x002ff000000418ff */
[C---:B------:R-:W-:Y:S08]  /*afe0*/  HMMA.16816.F32.BF16 R136, R40.reuse, R138, RZ ;  /* 0x0000008a2888723c */ /* 0x040ff000000418ff */
[C---:B------:R-:W-:Y:S08]  /*aff0*/  HMMA.16816.F32.BF16 R56, R40.reuse, R58, RZ ;  /* 0x0000003a2838723c */ /* 0x040ff000000418ff */
[----:B------:R-:W-:Y:S08]  /*b000*/  HMMA.16816.F32.BF16 R52, R40, R12, RZ ;  /* 0x0000000c2834723c */ /* 0x000ff000000418ff */
[-C--:B------:R-:W-:Y:S08]  /*b010*/  HMMA.16816.F32.BF16 R44, R44, R14.reuse, RZ ;  /* 0x0000000e2c2c723c */ /* 0x080ff000000418ff */
[----:B------:R-:W-:Y:S01]  /*b020*/  HMMA.16816.F32.BF16 R40, R40, R14, RZ ;  /* 0x0000000e2828723c */ /* 0x000fe200000418ff */
[----:B------:R-:W1:Y:S07]  /*b030*/  LDSM.16.M88.4 R12, [R189+0x2000] ;  /* 0x00200000bd0c783b */ /* 0x000e6e0000000200 */
[C---:B------:R-:W-:Y:S08]  /*b040*/  HMMA.16816.F32.BF16 R24, R172.reuse, R180, R24 ;  /* 0x000000b4ac18723c */ /* 0x040ff00000041818 */
[-C--:B------:R-:W-:Y:S08]  /*b050*/  HMMA.16816.F32.BF16 R156, R172, R182.reuse, R156 ;  /* 0x000000b6ac9c723c */ /* 0x080ff0000004189c */
[----:B------:R-:W-:Y:S08]  /*b060*/  HMMA.16816.F32.BF16 R152, R176, R182, R152 ;  /* 0x000000b6b098723c */ /* 0x000ff00000041898 */
[-C--:B------:R-:W-:Y:S08]  /*b070*/  HMMA.16816.F32.BF16 R4, R36, R28.reuse, R4 ;  /* 0x0000001c2404723c */ /* 0x080ff00000041804 */
[----:B--2---:R-:W-:Y:S08]  /*b080*/  HMMA.16816.F32.BF16 R24, R32, R28, R24 ;  /* 0x0000001c2018723c */ /* 0x004ff00000041818 */
[-C--:B------:R-:W-:Y:S08]  /*b090*/  HMMA.16816.F32.BF16 R152, R36, R30.reuse, R152 ;  /* 0x0000001e2498723c */ /* 0x080ff00000041898 */
[----:B------:R-:W-:Y:S01]  /*b0a0*/  HMMA.16816.F32.BF16 R156, R32, R30, R156 ;  /* 0x0000001e209c723c */ /* 0x000fe2000004189c */
[----:B------:R-:W-:Y:S07]  /*b0b0*/  LDSM.16.M88.4 R28, [R185+0x4800] ;  /* 0x00480000b91c783b */ /* 0x000fee0000000200 */
[-C--:B---3--:R-:W-:Y:S08]  /*b0c0*/  HMMA.16816.F32.BF16 R4, R16, R8.reuse, R4 ;  /* 0x000000081004723c */ /* 0x088ff00000041804 */
[----:B-1----:R-:W-:Y:S08]  /*b0d0*/  HMMA.16816.F32.BF16 R24, R12, R8, R24 ;  /* 0x000000080c18723c */ /* 0x002ff00000041818 */
[-C--:B------:R-:W-:Y:S08]  /*b0e0*/  HMMA.16816.F32.BF16 R152, R16, R10.reuse, R152 ;  /* 0x0000000a1098723c */ /* 0x080ff00000041898 */
[----:B------:R-:W-:Y:S01]  /*b0f0*/  HMMA.16816.F32.BF16 R156, R12, R10, R156 ;  /* 0x0000000a0c9c723c */ /* 0x000fe2000004189c */
[----:B------:R-:W1:Y:S02]  /*b100*/  LDSM.16.M88.4 R8, [R186+0x5000] ;  /* 0x00500000ba08783b */ /* 0x000e640000000200 */
[----:B------:R-:W-:Y:S01]  /*b110*/  FMUL.FTZ R24, R24, UR10 ;  /* 0x0000000a18187c20 */ /* 0x000fe20008410000 */
[----:B------:R-:W-:Y:S01]  /*b120*/  FMUL.FTZ R25, R25, UR10 ;  /* 0x0000000a19197c20 */ /* 0x000fe20008410000 */
[----:B------:R-:W-:-:S03]  /*b130*/  FMUL.FTZ R26, R26, UR10 ;  /* 0x0000000a1a1a7c20 */ /* 0x000fc60008410000 */
[C---:B------:R-:W-:Y:S03]  /*b140*/  HMMA.16816.F32.BF16 R64, R172.reuse, R164, R64 ;  /* 0x000000a4ac40723c */ /* 0x040fe60000041840 */
        /* <DEDUP_REMOVED lines=8> */
[----:B------:R-:W-:-:S03]  /*b1d0*/  FMUL.FTZ R157, R157, UR10 ;  /* 0x0000000a9d9d7c20 */ /* 0x000fc60008410000 */
[C---:B------:R-:W-:Y:S01]  /*b1e0*/  HMMA.16816.F32.BF16 R132, R176.reuse, R164, R132 ;  /* 0x000000a4b084723c */ /* 0x040fe20000041884 */
[----:B------:R-:W-:Y:S01]  /*b1f0*/  FMUL.FTZ R164, R6, UR10 ;  /* 0x0000000a06a47c20 */ /* 0x000fe20008410000 */
[----:B------:R-:W-:Y:S01]  /*b200*/  FMUL.FTZ R165, R7, UR10 ;  /* 0x0000000a07a57c20 */ /* 0x000fe20008410000 */
[----:B------:R-:W-:Y:S05]  /*b210*/  MUFU.TANH R154, R154 ;  /* 0x0000009a009a7308 */ /* 0x000fea0000002400 */
[----:B------:R-:W-:Y:S01]  /*b220*/  HMMA.16816.F32.BF16 R52, R176, R160, R52 ;  /* 0x000000a0b034723c */ /* 0x000fe20000041834 */
[----:B------:R-:W-:Y:S01]  /*b230*/  FMUL.FTZ R160, R4, UR10 ;  /* 0x0000000a04a07c20 */ /* 0x000fe20008410000 */
[----:B------:R-:W-:Y:S01]  /*b240*/  FMUL.FTZ R161, R5, UR10 ;  /* 0x0000000a05a17c20 */ /* 0x000fe20008410000 */
[----:B------:R-:W2:Y:S01]  /*b250*/  MUFU.TANH R164, R164 ;  /* 0x000000a400a47308 */ /* 0x000ea20000002400 */
[----:B------:R-:W3:Y:S04]  /*b260*/  LDSM.16.M88.4 R4, [R186+0x4800] ;  /* 0x00480000ba04783b */ /* 0x000ee80000000200 */
[C---:B------:R-:W-:Y:S03]  /*b270*/  HMMA.16816.F32.BF16 R20, R172.reuse, R168, R20 ;  /* 0x000000a8ac14723c */ /* 0x040fe60000041814 */
[----:B------:R-:W-:Y:S05]  /*b280*/  MUFU.TANH R160, R160 ;  /* 0x000000a000a07308 */ /* 0x000fea0000002400 */
[----:B------:R-:W-:Y:S03]  /*b290*/  HMMA.16816.F32.BF16 R60, R172, R166, R60 ;  /* 0x000000a6ac3c723c */ /* 0x000fe6000004183c */
[----:B------:R-:W-:Y:S05]  /*b2a0*/  MUFU.TANH R161, R161 ;  /* 0x000000a100a17308 */ /* 0x000fea0000002400 */
[C---:B------:R-:W-:Y:S03]  /*b2b0*/  HMMA.16816.F32.BF16 R148, R176.reuse, R168, R148 ;  /* 0x000000a8b094723c */ /* 0x040fe60000041894 */
[----:B------:R-:W-:Y:S05]  /*b2c0*/  MUFU.TANH R168, R24 ;  /* 0x0000001800a87308 */ /* 0x000fea0000002400 */
[----:B------:R-:W-:Y:S01]  /*b2d0*/  HMMA.16816.F32.BF16 R56, R176, R166, R56 ;  /* 0x000000a6b038723c */ /* 0x000fe20000041838 */
[----:B------:R-:W-:-:S02]  /*b2e0*/  FMUL.FTZ R167, R27, UR10 ;  /* 0x0000000a1ba77c20 */ /* 0x000fc40008410000 */
[----:B------:R-:W-:Y:S05]  /*b2f0*/  MUFU.TANH R169, R25 ;  /* 0x0000001900a97308 */ /* 0x000fea0000002400 */
[-C--:B------:R-:W-:Y:S03]  /*b300*/  HMMA.16816.F32.BF16 R144, R172, R170.reuse, R144 ;  /* 0x000000aaac90723c */ /* 0x080fe60000041890 */
[----:B------:R4:W-:Y:S05]  /*b310*/  MUFU.TANH R166, R26 ;  /* 0x0000001a00a67308 */ /* 0x0009ea0000002400 */
[----:B------:R-:W-:Y:S03]  /*b320*/  HMMA.16816.F32.BF16 R136, R176, R170, R136 ;  /* 0x000000aab088723c */ /* 0x000fe60000041888 */
[----:B------:R-:W5:Y:S05]  /*b330*/  MUFU.TANH R165, R165 ;  /* 0x000000a500a57308 */ /* 0x000f6a0000002400 */
[C---:B-1----:R-:W-:Y:S03]  /*b340*/  HMMA.16816.F32.BF16 R64, R32.reuse, R8, R64 ;  /* 0x000000082040723c */ /* 0x042fe60000041840 */
[----:B------:R-:W1:Y:S01]  /*b350*/  MUFU.TANH R167, R167 ;  /* 0x000000a700a77308 */ /* 0x000e620000002400 */
[----:B----4-:R-:W4:Y:S04]  /*b360*/  LDSM.16.M88.4 R24, [R186+0x5800] ;  /* 0x00580000ba18783b */ /* 0x010f280000000200 */
[----:B------:R-:W-:Y:S03]  /*b370*/  HMMA.16816.F32.BF16 R60, R32, R10, R60 ;  /* 0x0000000a203c723c */ /* 0x000fe6000004183c */
[----:B------:R-:W1:Y:S05]  /*b380*/  MUFU.TANH R156, R156 ;  /* 0x0000009c009c7308 */ /* 0x000e6a0000002400 */
[C---:B------:R-:W-:Y:S03]  /*b390*/  HMMA.16816.F32.BF16 R132, R36.reuse, R8, R132 ;  /* 0x000000082484723c */ /* 0x040fe60000041884 */
[----:B------:R-:W1:Y:S05]  /*b3a0*/  MUFU.TANH R158, R158 ;  /* 0x0000009e009e7308 */ /* 0x000e6a0000002400 */
[----:B------:R-:W-:Y:S01]  /*b3b0*/  HMMA.16816.F32.BF16 R56, R36, R10, R56 ;  /* 0x0000000a2438723c */ /* 0x000fe20000041838 */
[----:B------:R-:W2:Y:S02]  /*b3c0*/  LDSM.16.M88.4 R8, [R185+0x5800] ;  /* 0x00580000b908783b */ /* 0x000ea40000000200 */
[----:B------:R-:W1:Y:S05]  /*b3d0*/  MUFU.TANH R153, R153 ;  /* 0x0000009900997308 */ /* 0x000e6a0000002400 */
[-C--:B------:R-:W-:Y:S03]  /*b3e0*/  HMMA.16816.F32.BF16 R44, R172, R162.reuse, R44 ;  /* 0x000000a2ac2c723c */ /* 0x080fe6000004182c */
[----:B------:R-:W1:Y:S05]  /*b3f0*/  MUFU.TANH R155, R155 ;  /* 0x0000009b009b7308 */ /* 0x000e6a0000002400 */
[----:B------:R-:W-:Y:S03]  /*b400*/  HMMA.16816.F32.BF16 R40, R176, R162, R40 ;  /* 0x000000a2b028723c */ /* 0x000fe60000041828 */
[----:B------:R-:W1:Y:S05]  /*b410*/  MUFU.TANH R157, R157 ;  /* 0x0000009d009d7308 */ /* 0x000e6a0000002400 */
[-C--:B---3--:R-:W-:Y:S08]  /*b420*/  HMMA.16816.F32.BF16 R148, R36, R4.reuse, R148 ;  /* 0x000000042494723c */ /* 0x088ff00000041894 */
[C---:B------:R-:W-:Y:S08]  /*b430*/  HMMA.16816.F32.BF16 R20, R32.reuse, R4, R20 ;  /* 0x000000042014723c */ /* 0x040ff00000041814 */
[-C--:B------:R-:W-:Y:S08]  /*b440*/  HMMA.16816.F32.BF16 R144, R32, R6.reuse, R144 ;  /* 0x000000062090723c */ /* 0x080ff00000041890 */
[----:B------:R-:W-:Y:S01]  /*b450*/  HMMA.16816.F32.BF16 R136, R36, R6, R136 ;  /* 0x000000062488723c */ /* 0x000fe20000041888 */
[----:B------:R-:W3:Y:S01]  /*b460*/  LDSM.16.M88.4 R4, [R185+0x5000] ;  /* 0x00500000b904783b */ /* 0x000ee20000000200 */
[----:B------:R-:W-:-:S06]  /*b470*/  DEPBAR.LE SB0, 0x0 ;  /* 0x000080000000791a */ /* 0x000fcc0000000000 */
[----:B----4-:R-:W-:Y:S08]  /*b480*/  HMMA.16816.F32.BF16 R44, R32, R26, R44 ;  /* 0x0000001a202c723c */ /* 0x010ff0000004182c */
[C---:B------:R-:W-:Y:S08]  /*b490*/  HMMA.16816.F32.BF16 R52, R36.reuse, R24, R52 ;  /* 0x000000182434723c */ /* 0x040ff00000041834 */
[----:B------:R-:W-:Y:S08]  /*b4a0*/  HMMA.16816.F32.BF16 R40, R36, R26, R40 ;  /* 0x0000001a2428723c */ /* 0x000ff00000041828 */
[----:B------:R-:W-:Y:S08]  /*b4b0*/  HMMA.16816.F32.BF16 R48, R32, R24, R48 ;  /* 0x000000182030723c */ /* 0x000ff00000041830 */
[----:B------:R-:W-:Y:S08]  /*b4c0*/  HMMA.16816.F32.BF16 R148, R16, R28, R148 ;  /* 0x0000001c1094723c */ /* 0x000ff00000041894 */
[----:B--2---:R-:W-:Y:S08]  /*b4d0*/  HMMA.16816.F32.BF16 R44, R12, R10, R44 ;  /* 0x0000000a0c2c723c */ /* 0x004ff0000004182c */
[----:B------:R-:W-:Y:S03]  /*b4e0*/  HMMA.16816.F32.BF16 R52, R16, R8, R52 ;  /* 0x000000081034723c */ /* 0x000fe60000041834 */
[----:B------:R-:W-:-:S05]  /*b4f0*/  FMUL.FTZ R32, R151, UR10 ;  /* 0x0000000a97207c20 */ /* 0x000fca0008410000 */
[----:B------:R-:W-:Y:S01]  /*b500*/  HMMA.16816.F32.BF16 R40, R16, R10, R40 ;  /* 0x0000000a1028723c */ /* 0x000fe20000041828 */
[----:B------:R-:W-:Y:S01]  /*b510*/  VIADD R11, R229, 0xffffff80 ;  /* 0xffffff80e50b7836 */ /* 0x000fe20000000000 */
[----:B------:R-:W-:Y:S01]  /*b520*/  MUFU.TANH R32, R32 ;  /* 0x0000002000207308 */ /* 0x000fe20000002400 */
[----:B------:R-:W-:-:S03]  /*b530*/  FMUL.FTZ R46, R46, UR10 ;  /* 0x0000000a2e2e7c20 */ /* 0x000fc60008410000 */
[C---:B------:R-:W-:Y:S02]  /*b540*/  ISETP.GE.AND P5, PT, R11.reuse, R228, PT ;  /* 0x000000e40b00720c */ /* 0x040fe40003fa6270 */
[----:B------:R-:W-:Y:S01]  /*b550*/  HMMA.16816.F32.BF16 R20, R12, R28, R20 ;  /* 0x0000001c0c14723c */ /* 0x000fe20000041814 */
[C---:B------:R-:W-:Y:S01]  /*b560*/  ISETP.GE.AND P4, PT, R11.reuse, R195, PT ;  /* 0x000000c30b00720c */ /* 0x040fe20003f86270 */
[----:B------:R-:W-:Y:S01]  /*b570*/  FMUL.FTZ R29, R148, UR10 ;  /* 0x0000000a941d7c20 */ /* 0x000fe20008410000 */
[----:B------:R-:W-:Y:S01]  /*b580*/  ISETP.GE.AND P3, PT, R11, R194, PT ;  /* 0x000000c20b00720c */ /* 0x000fe20003f66270 */
[----:B------:R-:W-:Y:S01]  /*b590*/  FMUL.FTZ R148, R149, UR10 ;  /* 0x0000000a95947c20 */ /* 0x000fe20008410000 */
[----:B------:R-:W-:Y:S01]  /*b5a0*/  ISETP.GE.AND P2, PT, R11, R2, PT ;  /* 0x000000020b00720c */ /* 0x000fe20003f46270 */
[----:B------:R-:W-:Y:S01]  /*b5b0*/  FMUL.FTZ R28, R159, UR10 ;  /* 0x0000000a9f1c7c20 */ /* 0x000fe20008410000 */
[----:B------:R-:W-:Y:S01]  /*b5c0*/  I2FP.F32.U32 R11, R11 ;  /* 0x0000000b000b7245 */ /* 0x000fe20000201000 */
[----:B---3--:R-:W-:Y:S01]  /*b5d0*/  HMMA.16816.F32.BF16 R132, R16, R4, R132 ;  /* 0x000000041084723c */ /* 0x008fe20000041884 */
[----:B------:R-:W-:Y:S01]  /*b5e0*/  FMUL.FTZ R149, R150, UR10 ;  /* 0x0000000a96957c20 */ /* 0x000fe20008410000 */
[----:B------:R-:W-:Y:S01]  /*b5f0*/  MUFU.TANH R29, R29 ;  /* 0x0000001d001d7308 */ /* 0x000fe20000002400 */
[----:B------:R-:W-:Y:S01]  /*b600*/  FMUL.FTZ R35, R55, UR10 ;  /* 0x0000000a37237c20 */ /* 0x000fe20008410000 */
[----:B------:R-:W-:Y:S01]  /*b610*/  FFMA.FTZ R37, R11, UR5, R164 ;  /* 0x000000050b257c23 */ /* 0x000fe200080100a4 */
[----:B------:R-:W-:-:S02]  /*b620*/  VIADD R55, R229, 0xffffff88 ;  /* 0xffffff88e5377836 */ /* 0x000fc40000000000 */
[----:B------:R-:W-:Y:S01]  /*b630*/  FMUL.FTZ R52, R52, UR10 ;  /* 0x0000000a34347c20 */ /* 0x000fe20008410000 */
[----:B------:R-:W-:Y:S01]  /*b640*/  FMUL.FTZ R54, R54, UR10 ;  /* 0x0000000a36367c20 */ /* 0x000fe20008410000 */
[C---:B------:R-:W-:Y:S01]  /*b650*/  HMMA.16816.F32.BF16 R64, R12.reuse, R4, R64 ;  /* 0x000000040c40723c */ /* 0x040fe20000041840 */
[----:B------:R-:W-:Y:S01]  /*b660*/  FSEL R37, R37, -INF , !P4 ;  /* 0xff80000025257808 */ /* 0x000fe20006000000 */
[----:B------:R-:W2:Y:S01]  /*b670*/  MUFU.TANH R28, R28 ;  /* 0x0000001c001c7308 */ /* 0x000ea20000002400 */
[----:B------:R-:W-:Y:S01]  /*b680*/  FMUL.FTZ R20, R20, UR10 ;  /* 0x0000000a14147c20 */ /* 0x000fe20008410000 */
[----:B------:R-:W-:Y:S01]  /*b690*/  FMUL.FTZ R22, R22, UR10 ;  /* 0x0000000a16167c20 */ /* 0x000fe20008410000 */
[----:B------:R-:W-:Y:S01]  /*b6a0*/  FMUL.FTZ R23, R23, UR10 ;  /* 0x0000000a17177c20 */ /* 0x000fe20008410000 */
[----:B------:R-:W-:Y:S01]  /*b6b0*/  FMUL.FTZ R21, R21, UR10 ;  /* 0x0000000a15157c20 */ /* 0x000fe20008410000 */
[----:B------:R-:W-:Y:S01]  /*b6c0*/  FMUL.FTZ R53, R53, UR10 ;  /* 0x0000000a35357c20 */ /* 0x000fe20008410000 */
[----:B------:R-:W-:Y:S01]  /*b6d0*/  HMMA.16816.F32.BF16 R48, R12, R8, R48 ;  /* 0x000000080c30723c */ /* 0x000fe20000041830 */
[----:B------:R-:W-:Y:S01]  /*b6e0*/  VIADD R9, R229, 0xffffff81 ;  /* 0xffffff81e5097836 */ /* 0x000fe20000000000 */
[----:B------:R-:W3:Y:S01]  /*b6f0*/  MUFU.TANH R149, R149 ;  /* 0x0000009500957308 */ /* 0x000ee20000002400 */
[----:B------:R-:W-:-:S03]  /*b700*/  FMUL.FTZ R40, R40, UR10 ;  /* 0x0000000a28287c20 */ /* 0x000fc60008410000 */
[----:B------:R-:W-:Y:S02]  /*b710*/  I2FP.F32.U32 R8, R9 ;  /* 0x0000000900087245 */ /* 0x000fe40000201000 */
[----:B------:R-:W-:Y:S01]  /*b720*/  HMMA.16816.F32.BF16 R60, R12, R6, R60 ;  /* 0x000000060c3c723c */ /* 0x000fe2000004183c */
[C---:B------:R-:W-:Y:S01]  /*b730*/  ISETP.GE.AND P1, PT, R9.reuse, R228, PT ;  /* 0x000000e40900720c */ /* 0x040fe20003f26270 */
[----:B------:R-:W4:Y:S01]  /*b740*/  MUFU.TANH R20, R20 ;  /* 0x0000001400147308 */ /* 0x000f220000002400 */
[C---:B------:R-:W-:Y:S01]  /*b750*/  ISETP.GE.AND P6, PT, R9.reuse, R195, PT ;  /* 0x000000c30900720c */ /* 0x040fe20003fc6270 */
[----:B-----5:R-:W-:Y:S01]  /*b760*/  FFMA.FTZ R165, R8, UR5, R165 ;  /* 0x0000000508a57c23 */ /* 0x020fe200080100a5 */
[-C--:B------:R-:W-:Y:S01]  /*b770*/  ISETP.GE.AND P4, PT, R9, R2.reuse, PT ;  /* 0x000000020900720c */ /* 0x080fe20003f86270 */
[----:B------:R-:W-:Y:S01]  /*b780*/  FMUL.FTZ R34, R64, UR10 ;  /* 0x0000000a40227c20 */ /* 0x000fe20008410000 */
[----:B-1----:R-:W-:Y:S01]  /*b790*/  FFMA.FTZ R10, R8, UR5, R167 ;  /* 0x00000005080a7c23 */ /* 0x002fe200080100a7 */
[C---:B------:R-:W-:Y:S01]  /*b7a0*/  HMMA.16816.F32.BF16 R136, R16.reuse, R30, R136 ;  /* 0x0000001e1088723c */ /* 0x040fe20000041888 */
[----:B------:R-:W-:Y:S01]  /*b7b0*/  FSEL R171, R165, -INF , !P6 ;  /* 0xff800000a5ab7808 */ /* 0x000fe20007000000 */
[----:B------:R-:W-:Y:S01]  /*b7c0*/  MUFU.TANH R148, R148 ;  /* 0x0000009400947308 */ /* 0x000fe20000002400 */
[----:B------:R-:W-:Y:S01]  /*b7d0*/  ISETP.GE.AND P6, PT, R55, R2, PT ;  /* 0x000000023700720c */ /* 0x000fe20003fc6270 */
[----:B------:R-:W-:Y:S01]  /*b7e0*/  FMUL.FTZ R67, R67, UR10 ;  /* 0x0000000a43437c20 */ /* 0x000fe20008410000 */
[----:B------:R-:W-:Y:S01]  /*b7f0*/  FMUL.FTZ R33, R48, UR10 ;  /* 0x0000000a30217c20 */ /* 0x000fe20008410000 */
[----:B------:R-:W-:Y:S01]  /*b800*/  FSEL R10, R10, -INF , !P4 ;  /* 0xff8000000a0a7808 */ /* 0x000fe20006000000 */
[----:B------:R-:W-:Y:S01]  /*b810*/  FMUL.FTZ R66, R66, UR10 ;  /* 0x0000000a42427c20 */ /* 0x000fe20008410000 */
[----:B------:R-:W-:Y:S01]  /*b820*/  HMMA.16816.F32.BF16 R56, R16, R6, R56 ;  /* 0x000000061038723c */ /* 0x000fe20000041838 */
[----:B------:R-:W-:Y:S01]  /*b830*/  FFMA.FTZ R16, R11, UR5, R160 ;  /* 0x000000050b107c23 */ /* 0x000fe200080100a0 */
[----:B------:R-:W-:Y:S01]  /*b840*/  FFMA.FTZ R6, R8, UR5, R161 ;  /* 0x0000000508067c23 */ /* 0x000fe200080100a1 */
[----:B------:R-:W-:Y:S01]  /*b850*/  FMUL.FTZ R18, R133, UR10 ;  /* 0x0000000a85127c20 */ /* 0x000fe20008410000 */
[----:B------:R-:W-:-:S02]  /*b860*/  VIADD R133, R229, 0xffffff89 ;  /* 0xffffff89e5857836 */ /* 0x000fc40000000000 */
[----:B------:R-:W-:Y:S01]  /*b870*/  FMUL.FTZ R64, R60, UR10 ;  /* 0x0000000a3c407c20 */ /* 0x000fe20008410000 */
[----:B------:R-:W-:Y:S01]  /*b880*/  FSEL R16, R16, -INF , !P5 ;  /* 0xff80000010107808 */ /* 0x000fe20006800000 */
[----:B------:R-:W-:Y:S01]  /*b890*/  VIADD R17, R229, 0xffffff90 ;  /* 0xffffff90e5117836 */ /* 0x000fe20000000000 */
[----:B------:R-:W-:Y:S01]  /*b8a0*/  HMMA.16816.F32.BF16 R144, R12, R30, R144 ;  /* 0x0000001e0c90723c */ /* 0x000fe20000041890 */
[-C--:B------:R-:W-:Y:S01]  /*b8b0*/  ISETP.GE.AND P5, PT, R9, R194.reuse, PT ;  /* 0x000000c20900720c */ /* 0x080fe20003fa6270 */
[C---:B------:R-:W-:Y:S01]  /*b8c0*/  FFMA.FTZ R9, R11.reuse, UR5, R168 ;  /* 0x000000050b097c23 */ /* 0x040fe200080100a8 */
[----:B------:R-:W-:Y:S01]  /*b8d0*/  FFMA.FTZ R14, R11, UR5, R166 ;  /* 0x000000050b0e7c23 */ /* 0x000fe200080100a6 */
[----:B------:R-:W-:Y:S01]  /*b8e0*/  FSEL R6, R6, -INF , !P1 ;  /* 0xff80000006067808 */ /* 0x000fe20004800000 */
[----:B------:R-:W-:Y:S01]  /*b8f0*/  FFMA.FTZ R11, R8, UR5, R169 ;  /* 0x00000005080b7c23 */ /* 0x000fe200080100a9 */
[----:B------:R-:W-:Y:S01]  /*b900*/  ISETP.GE.AND P1, PT, R55, R194, PT ;  /* 0x000000c23700720c */ /* 0x000fe20003f26270 */
[----:B------:R-:W1:Y:S01]  /*b910*/  MUFU.TANH R22, R22 ;  /* 0x0000001600167308 */ /* 0x000e620000002400 */
[----:B------:R-:W-:Y:S01]  /*b920*/  FSEL R9, R9, -INF , !P3 ;  /* 0xff80000009097808 */ /* 0x000fe20005800000 */
[----:B------:R-:W-:Y:S01]  /*b930*/  FMUL.FTZ R38, R62, UR10 ;  /* 0x0000000a3e267c20 */ /* 0x000fe20008410000 */
[----:B------:R-:W-:Y:S01]  /*b940*/  FSEL R14, R14, -INF , !P2 ;  /* 0xff8000000e0e7808 */ /* 0x000fe20005000000 */
[----:B------:R-:W-:Y:S01]  /*b950*/  FMUL.FTZ R30, R50, UR10 ;  /* 0x0000000a321e7c20 */ /* 0x000fe20008410000 */
[CC--:B------:R-:W-:Y:S01]  /*b960*/  ISETP.GE.AND P3, PT, R55.reuse, R228.reuse, PT ;  /* 0x000000e43700720c */ /* 0x0c0fe20003f66270 */
[----:B------:R-:W-:Y:S01]  /*b970*/  FMUL.FTZ R15, R56, UR10 ;  /* 0x0000000a380f7c20 */ /* 0x000fe20008410000 */
[----:B------:R-:W-:Y:S01]  /*b980*/  ISETP.GE.AND P2, PT, R55, R195, PT ;  /* 0x000000c33700720c */ /* 0x000fe20003f46270 */
[----:B------:R-:W5:Y:S01]  /*b990*/  MUFU.TANH R23, R23 ;  /* 0x0000001700177308 */ /* 0x000f620000002400 */
[----:B------:R-:W-:Y:S01]  /*b9a0*/  I2FP.F32.U32 R55, R55 ;  /* 0x0000003700377245 */ /* 0x000fe20000201000 */
[----:B------:R-:W-:Y:S01]  /*b9b0*/  FMUL.FTZ R39, R57, UR10 ;  /* 0x0000000a39277c20 */ /* 0x000fe20008410000 */
[----:B------:R-:W-:Y:S01]  /*b9c0*/  I2FP.F32.U32 R60, R133 ;  /* 0x00000085003c7245 */ /* 0x000fe20000201000 */
[----:B------:R-:W-:Y:S01]  /*b9d0*/  FMUL.FTZ R25, R137, UR10 ;  /* 0x0000000a89197c20 */ /* 0x000fe20008410000 */
[----:B------:R-:W-:Y:S01]  /*b9e0*/  I2FP.F32.U32 R62, R17 ;  /* 0x00000011003e7245 */ /* 0x000fe20000201000 */
[C---:B------:R-:W-:Y:S01]  /*b9f0*/  FFMA.FTZ R8, R55.reuse, UR5, R152 ;  /* 0x0000000537087c23 */ /* 0x040fe20008010098 */
[C---:B------:R-:W-:Y:S01]  /*ba00*/  FFMA.FTZ R151, R55.reuse, UR5, R154 ;  /* 0x0000000537977c23 */ /* 0x040fe2000801009a */
[C---:B------:R-:W-:Y:S01]  /*ba10*/  FFMA.FTZ R156, R55.reuse, UR5, R156 ;  /* 0x00000005379c7c23 */ /* 0x040fe2000801009c */
[----:B------:R-:W-:Y:S01]  /*ba20*/  FFMA.FTZ R50, R55, UR5, R158 ;  /* 0x0000000537327c23 */ /* 0x000fe2000801009e */
[----:B------:R-:W-:Y:S01]  /*ba30*/  FSEL R11, R11, -INF , !P5 ;  /* 0xff8000000b0b7808 */ /* 0x000fe20006800000 */
[C---:B------:R-:W-:Y:S01]  /*ba40*/  FFMA.FTZ R48, R60.reuse, UR5, R153 ;  /* 0x000000053c307c23 */ /* 0x040fe20008010099 */
[C---:B------:R-:W-:Y:S01]  /*ba50*/  FFMA.FTZ R55, R60.reuse, UR5, R155 ;  /* 0x000000053c377c23 */ /* 0x040fe2000801009b */
[----:B------:R4:W-:Y:S01]  /*ba60*/  MUFU.TANH R57, R15 ;  /* 0x0000000f00397308 */ /* 0x0009e20000002400 */
[C---:B------:R-:W-:Y:S01]  /*ba70*/  ISETP.GE.AND P5, PT, R133.reuse, R228, PT ;  /* 0x000000e48500720c */ /* 0x040fe20003fa6270 */
[----:B------:R-:W-:Y:S01]  /*ba80*/  FFMA.FTZ R157, R60, UR5, R157 ;  /* 0x000000053c9d7c23 */ /* 0x000fe2000801009d */
[-C--:B------:R-:W-:Y:S01]  /*ba90*/  ISETP.GE.AND P4, PT, R133, R195.reuse, PT ;  /* 0x000000c38500720c */ /* 0x080fe20003f86270 */
[----:B------:R-:W-:Y:S01]  /*baa0*/  FMUL.FTZ R4, R139, UR10 ;  /* 0x0000000a8b047c20 */ /* 0x000fe20008410000 */
[----:B------:R-:W-:Y:S01]  /*bab0*/  FMUL.FTZ R5, R144, UR10 ;  /* 0x0000000a90057c20 */ /* 0x000fe20008410000 */
[----:B------:R-:W-:Y:S01]  /*bac0*/  FMUL.FTZ R12, R146, UR10 ;  /* 0x0000000a920c7c20 */ /* 0x000fe20008410000 */
[----:B------:R-:W-:Y:S01]  /*bad0*/  FSEL R8, R8, -INF , !P3 ;  /* 0xff80000008087808 */ /* 0x000fe20005800000 */
[----:B------:R1:W-:Y:S01]  /*bae0*/  MUFU.TANH R56, R67 ;  /* 0x0000004300387308 */ /* 0x0003e20000002400 */
[----:B------:R-:W-:Y:S01]  /*baf0*/  FSEL R151, R151, -INF , !P2 ;  /* 0xff80000097977808 */ /* 0x000fe20005000000 */
[----:B--2---:R-:W-:Y:S01]  /*bb00*/  FFMA.FTZ R60, R60, UR5, R28 ;  /* 0x000000053c3c7c23 */ /* 0x004fe2000801001c */
[----:B------:R-:W-:Y:S01]  /*bb10*/  FSEL R50, R50, -INF , !P6 ;  /* 0xff80000032327808 */ /* 0x000fe20007000000 */
[C---:B------:R-:W-:Y:S01]  /*bb20*/  FFMA.FTZ R29, R62.reuse, UR5, R29 ;  /* 0x000000053e1d7c23 */ /* 0x040fe2000801001d */
[----:B---3--:R-:W-:Y:S01]  /*bb30*/  FFMA.FTZ R149, R62, UR5, R149 ;  /* 0x000000053e957c23 */ /* 0x008fe20008010095 */
[C---:B------:R-:W-:Y:S01]  /*bb40*/  ISETP.GE.AND P3, PT, R133.reuse, R194, PT ;  /* 0x000000c28500720c */ /* 0x040fe20003f66270 */
[----:B------:R-:W-:Y:S01]  /*bb50*/  FMUL.FTZ R26, R138, UR10 ;  /* 0x0000000a8a1a7c20 */ /* 0x000fe20008410000 */
[----:B------:R-:W2:Y:S01]  /*bb60*/  MUFU.TANH R21, R21 ;  /* 0x0000001500157308 */ /* 0x000ea20000002400 */
[----:B------:R-:W-:Y:S01]  /*bb70*/  ISETP.GE.AND P2, PT, R133, R2, PT ;  /* 0x000000028500720c */ /* 0x000fe20003f46270 */
[----:B------:R-:W-:Y:S01]  /*bb80*/  FMUL.FTZ R24, R136, UR10 ;  /* 0x0000000a88187c20 */ /* 0x000fe20008410000 */
[----:B----4-:R-:W-:Y:S01]  /*bb90*/  FSEL R15, R156, -INF , !P1 ;  /* 0xff8000009c0f7808 */ /* 0x010fe20004800000 */
[----:B------:R-:W-:Y:S01]  /*bba0*/  FMUL.FTZ R7, R147, UR10 ;  /* 0x0000000a93077c20 */ /* 0x000fe20008410000 */
[C---:B------:R-:W-:Y:S01]  /*bbb0*/  ISETP.GE.AND P1, PT, R17.reuse, R228, PT ;  /* 0x000000e41100720c */ /* 0x040fe20003f26270 */
[----:B------:R-:W-:Y:S01]  /*bbc0*/  FFMA.FTZ R20, R62, UR5, R20 ;  /* 0x000000053e147c23 */ /* 0x000fe20008010014 */
[-C--:B------:R-:W-:Y:S01]  /*bbd0*/  ISETP.GE.AND P6, PT, R17, R195.reuse, PT ;  /* 0x000000c31100720c */ /* 0x080fe20003fc6270 */
[----:B------:R-:W-:Y:S01]  /*bbe0*/  MUFU.TANH R25, R25 ;  /* 0x0000001900197308 */ /* 0x000fe20000002400 */
[----:B------:R-:W-:Y:S01]  /*bbf0*/  FSEL R48, R48, -INF , !P5 ;  /* 0xff80000030307808 */ /* 0x000fe20006800000 */
[----:B-1----:R-:W-:Y:S01]  /*bc00*/  VIADD R67, R229, 0xffffff91 ;  /* 0xffffff91e5437836 */ /* 0x002fe20000000000 */
[----:B------:R-:W-:Y:S01]  /*bc10*/  FSEL R55, R55, -INF , !P4 ;  /* 0xff80000037377808 */ /* 0x000fe20006000000 */
[----:B------:R-:W-:Y:S01]  /*bc20*/  FMUL.FTZ R27, R145, UR10 ;  /* 0x0000000a911b7c20 */ /* 0x000fe20008410000 */
[C---:B------:R-:W-:Y:S01]  /*bc30*/  ISETP.GE.AND P5, PT, R17.reuse, R194, PT ;  /* 0x000000c21100720c */ /* 0x040fe20003fa6270 */
[----:B------:R-:W-:Y:S01]  /*bc40*/  FMUL.FTZ R13, R132, UR10 ;  /* 0x0000000a840d7c20 */ /* 0x000fe20008410000 */
[----:B------:R-:W-:Y:S01]  /*bc50*/  ISETP.GE.AND P4, PT, R17, R2, PT ;  /* 0x000000021100720c */ /* 0x000fe20003f86270 */
[----:B------:R-:W-:Y:S01]  /*bc60*/  MUFU.TANH R4, R4 ;  /* 0x0000000400047308 */ /* 0x000fe20000002400 */
[----:B------:R-:W-:Y:S01]  /*bc70*/  FSEL R17, R157, -INF , !P3 ;  /* 0xff8000009d117808 */ /* 0x000fe20005800000 */
[----:B------:R-:W-:Y:S01]  /*bc80*/  FMUL.FTZ R19, R134, UR10 ;  /* 0x0000000a86137c20 */ /* 0x000fe20008410000 */
[----:B------:R-:W-:Y:S01]  /*bc90*/  FSEL R60, R60, -INF , !P2 ;  /* 0xff8000003c3c7808 */ /* 0x000fe20005000000 */
[----:B------:R-:W-:Y:S01]  /*bca0*/  FFMA.FTZ R62, R62, UR5, R22 ;  /* 0x000000053e3e7c23 */ /* 0x000fe20008010016 */
[----:B------:R-:W-:Y:S01]  /*bcb0*/  FSEL R160, R29, -INF , !P1 ;  /* 0xff8000001da07808 */ /* 0x000fe20004800000 */
[----:B------:R-:W-:Y:S01]  /*bcc0*/  VIADD R29, R229, 0xffffff98 ;  /* 0xffffff98e51d7836 */ /* 0x000fe20000000000 */
[----:B------:R-:W-:Y:S01]  /*bcd0*/  FSEL R167, R149, -INF , !P6 ;  /* 0xff80000095a77808 */ /* 0x000fe20007000000 */
[----:B------:R-:W1:Y:S01]  /*bce0*/  MUFU.TANH R5, R5 ;  /* 0x0000000500057308 */ /* 0x000e620000002400 */
[----:B------:R-:W-:Y:S01]  /*bcf0*/  ISETP.GE.AND P3, PT, R67, R228, PT ;  /* 0x000000e44300720c */ /* 0x000fe20003f66270 */
[----:B------:R-:W-:Y:S01]  /*bd00*/  FMUL.FTZ R31, R135, UR10 ;  /* 0x0000000a871f7c20 */ /* 0x000fe20008410000 */
[----:B------:R-:W-:Y:S01]  /*bd10*/  ISETP.GE.AND P2, PT, R67, R195, PT ;  /* 0x000000c34300720c */ /* 0x000fe20003f46270 */
[----:B------:R-:W-:Y:S01]  /*bd20*/  FMUL.FTZ R36, R65, UR10 ;  /* 0x0000000a41247c20 */ /* 0x000fe20008410000 */
[C---:B------:R-:W-:Y:S01]  /*bd30*/  ISETP.GE.AND P1, PT, R67.reuse, R194, PT ;  /* 0x000000c24300720c */ /* 0x040fe20003f26270 */
[----:B------:R-:W-:Y:S01]  /*bd40*/  FMUL.FTZ R65, R58, UR10 ;  /* 0x0000000a3a417c20 */ /* 0x000fe20008410000 */
[----:B------:R-:W-:Y:S01]  /*bd50*/  ISETP.GE.AND P6, PT, R67, R2, PT ;  /* 0x000000024300720c */ /* 0x000fe20003fc6270 */
[----:B------:R-:W3:Y:S01]  /*bd60*/  MUFU.TANH R12, R12 ;  /* 0x0000000c000c7308 */ /* 0x000ee20000002400 */
[----:B------:R-:W-:Y:S01]  /*bd70*/  I2FP.F32.U32 R67, R67 ;  /* 0x0000004300437245 */ /* 0x000fe20000201000 */
[----:B------:R-:W-:Y:S01]  /*bd80*/  FMUL.FTZ R59, R59, UR10 ;  /* 0x0000000a3b3b7c20 */ /* 0x000fe20008410000 */
[----:B------:R-:W-:Y:S01]  /*bd90*/  FSEL R149, R20, -INF , !P5 ;  /* 0xff80000014957808 */ /* 0x000fe20006800000 */
[----:B------:R-:W-:Y:S01]  /*bda0*/  FMUL.FTZ R63, R63, UR10 ;  /* 0x0000000a3f3f7c20 */ /* 0x000fe20008410000 */
[----:B------:R-:W-:Y:S01]  /*bdb0*/  FSEL R62, R62, -INF , !P4 ;  /* 0xff8000003e3e7808 */ /* 0x000fe20006000000 */
[C---:B------:R-:W-:Y:S01]  /*bdc0*/  FFMA.FTZ R148, R67.reuse, UR5, R148 ;  /* 0x0000000543947c23 */ /* 0x040fe20008010094 */
[C---:B------:R-:W-:Y:S01]  /*bdd0*/  FFMA.FTZ R32, R67.reuse, UR5, R32 ;  /* 0x0000000543207c23 */ /* 0x040fe20008010020 */
[----:B------:R-:W4:Y:S01]  /*bde0*/  MUFU.TANH R26, R26 ;  /* 0x0000001a001a7308 */ /* 0x000f220000002400 */
[----:B-----5:R-:W-:Y:S01]  /*bdf0*/  FFMA.FTZ R164, R67, UR5, R23 ;  /* 0x0000000543a47c23 */ /* 0x020fe20008010017 */
[----:B------:R-:W-:Y:S01]  /*be00*/  VIADD R23, R229, 0xffffff99 ;  /* 0xffffff99e5177836 */ /* 0x000fe20000000000 */
[----:B------:R-:W-:Y:S01]  /*be10*/  FSEL R150, R148, -INF , !P3 ;  /* 0xff80000094967808 */ /* 0x000fe20005800000 */
[----:B--2---:R-:W-:Y:S01]  /*be20*/  FFMA.FTZ R147, R67, UR5, R21 ;  /* 0x0000000543937c23 */ /* 0x004fe20008010015 */
[----:B------:R-:W-:Y:S01]  /*be30*/  FSEL R165, R32, -INF , !P2 ;  /* 0xff80000020a57808 */ /* 0x000fe20005000000 */
[----:B------:R-:W-:Y:S01]  /*be40*/  VIADD R21, R229, 0xffffffa0 ;  /* 0xffffffa0e5157836 */ /* 0x000fe20000000000 */
[C---:B------:R-:W-:Y:S01]  /*be50*/  ISETP.GE.AND P5, PT, R29.reuse, R228, PT ;  /* 0x000000e41d00720c */ /* 0x040fe20003fa6270 */
[----:B------:R-:W2:Y:S01]  /*be60*/  MUFU.TANH R24, R24 ;  /* 0x0000001800187308 */ /* 0x000ea20000002400 */
[----:B------:R-:W-:Y:S01]  /*be70*/  ISETP.GE.AND P4, PT, R29, R195, PT ;  /* 0x000000c31d00720c */ /* 0x000fe20003f86270 */
[----:B------:R-:W-:Y:S01]  /*be80*/  FMUL.FTZ R61, R61, UR10 ;  /* 0x0000000a3d3d7c20 */ /* 0x000fe20008410000 */
[----:B------:R-:W-:Y:S01]  /*be90*/  ISETP.GE.AND P3, PT, R29, R194, PT ;  /* 0x000000c21d00720c */ /* 0x000fe20003f66270 */
[----:B------:R-:W-:Y:S01]  /*bea0*/  FMUL.FTZ R51, R51, UR10 ;  /* 0x0000000a33337c20 */ /* 0x000fe20008410000 */
[----:B------:R-:W-:Y:S01]  /*beb0*/  ISETP.GE.AND P2, PT, R29, R2, PT ;  /* 0x000000021d00720c */ /* 0x000fe20003f46270 */
[----:B------:R-:W-:Y:S01]  /*bec0*/  FMUL.FTZ R49, R49, UR10 ;  /* 0x0000000a31317c20 */ /* 0x000fe20008410000 */
[----:B------:R-:W-:Y:S01]  /*bed0*/  I2FP.F32.U32 R29, R29 ;  /* 0x0000001d001d7245 */ /* 0x000fe20000201000 */
[----:B------:R-:W5:Y:S01]  /*bee0*/  MUFU.TANH R7, R7 ;  /* 0x0000000700077308 */ /* 0x000f620000002400 */
[----:B------:R-:W-:-:S02]  /*bef0*/  I2FP.F32.U32 R22, R23 ;  /* 0x0000001700167245 */ /* 0x000fc40000201000 */
[----:B------:R-:W-:Y:S01]  /*bf00*/  FSEL R147, R147, -INF , !P1 ;  /* 0xff80000093937808 */ /* 0x000fe20004800000 */
[C---:B-1----:R-:W-:Y:S01]  /*bf10*/  FFMA.FTZ R145, R29.reuse, UR5, R5 ;  /* 0x000000051d917c23 */ /* 0x042fe20008010005 */
[----:B------:R-:W-:Y:S01]  /*bf20*/  FSEL R164, R164, -INF , !P6 ;  /* 0xff800000a4a47808 */ /* 0x000fe20007000000 */
[----:B---3--:R-:W-:Y:S01]  /*bf30*/  FFMA.FTZ R12, R29, UR5, R12 ;  /* 0x000000051d0c7c23 */ /* 0x008fe2000801000c */
[C---:B------:R-:W-:Y:S01]  /*bf40*/  FFMA.FTZ R25, R22.reuse, UR5, R25 ;  /* 0x0000000516197c23 */ /* 0x040fe20008010019 */
[----:B------:R-:W1:Y:S01]  /*bf50*/  MUFU.TANH R27, R27 ;  /* 0x0000001b001b7308 */ /* 0x000e620000002400 */
[----:B------:R-:W-:Y:S01]  /*bf60*/  FFMA.FTZ R4, R22, UR5, R4 ;  /* 0x0000000516047c23 */ /* 0x000fe20008010004 */
[----:B------:R-:W-:Y:S01]  /*bf70*/  ISETP.GE.AND P1, PT, R23, R228, PT ;  /* 0x000000e41700720c */ /* 0x000fe20003f26270 */
[----:B----4-:R-:W-:Y:S01]  /*bf80*/  FFMA.FTZ R26, R29, UR5, R26 ;  /* 0x000000051d1a7c23 */ /* 0x010fe2000801001a */
[----:B------:R-:W-:Y:S01]  /*bf90*/  ISETP.GE.AND P6, PT, R23, R195, PT ;  /* 0x000000c31700720c */ /* 0x000fe20003fc6270 */
[----:B--2---:R-:W-:Y:S01]  /*bfa0*/  FFMA.FTZ R24, R29, UR5, R24 ;  /* 0x000000051d187c23 */ /* 0x004fe20008010018 */
[----:B------:R-:W-:Y:S01]  /*bfb0*/  FSEL R145, R145, -INF , !P3 ;  /* 0xff80000091917808 */ /* 0x000fe20005800000 */
[----:B------:R-:W-:Y:S01]  /*bfc0*/  VIADD R5, R229, 0xffffffa1 ;  /* 0xffffffa1e5057836 */ /* 0x000fe20000000000 */
[----:B------:R-:W2:Y:S01]  /*bfd0*/  MUFU.TANH R13, R13 ;  /* 0x0000000d000d7308 */ /* 0x000ea20000002400 */
[----:B------:R-:W-:Y:S01]  /*bfe0*/  FSEL R144, R12, -INF , !P2 ;  /* 0xff8000000c907808 */ /* 0x000fe20005000000 */
[----:B-----5:R-:W-:Y:S01]  /*bff0*/  FFMA.FTZ R7, R22, UR5, R7 ;  /* 0x0000000516077c23 */ /* 0x020fe20008010007 */
[----:B------:R-:W-:Y:S01]  /*c000*/  FSEL R148, R25, -INF , !P1 ;  /* 0xff80000019947808 */ /* 0x000fe20004800000 */
[----:B------:R-:W-:Y:S01]  /*c010*/  FMUL.FTZ R12, R41, UR10 ;  /* 0x0000000a290c7c20 */ /* 0x000fe20008410000 */
[----:B------:R-:W-:-:S02]  /*c020*/  FSEL R153, R4, -INF , !P6 ;  /* 0xff80000004997808 */ /* 0x000fc40007000000 */
[C---:B------:R-:W-:Y:S01]  /*c030*/  ISETP.GE.AND P3, PT, R21.reuse, R228, PT ;  /* 0x000000e41500720c */ /* 0x040fe20003f66270 */
[----:B------:R-:W3:Y:S01]  /*c040*/  MUFU.TANH R19, R19 ;  /* 0x0000001300137308 */ /* 0x000ee20000002400 */
[C---:B------:R-:W-:Y:S01]  /*c050*/  ISETP.GE.AND P2, PT, R21.reuse, R195, PT ;  /* 0x000000c31500720c */ /* 0x040fe20003f46270 */
[----:B-1----:R-:W-:Y:S01]  /*c060*/  FFMA.FTZ R27, R22, UR5, R27 ;  /* 0x00000005161b7c23 */ /* 0x002fe2000801001b */
[C---:B------:R-:W-:Y:S02]  /*c070*/  ISETP.GE.AND P1, PT, R21.reuse, R194, PT ;  /* 0x000000c21500720c */ /* 0x040fe40003f26270 */
[----:B------:R-:W-:Y:S02]  /*c080*/  ISETP.GE.AND P6, PT, R21, R2, PT ;  /* 0x000000021500720c */ /* 0x000fe40003fc6270 */
[----:B------:R-:W-:Y:S01]  /*c090*/  FSEL R155, R26, -INF , !P4 ;  /* 0xff8000001a9b7808 */ /* 0x000fe20006000000 */
[----:B------:R-:W1:Y:S01]  /*c0a0*/  MUFU.TANH R18, R18 ;  /* 0x0000001200127308 */ /* 0x000e620000002400 */
[----:B------:R-:W-:-:S02]  /*c0b0*/  I2FP.F32.U32 R21, R21 ;  /* 0x0000001500157245 */ /* 0x000fc40000201000 */
[----:B------:R-:W-:Y:S02]  /*c0c0*/  ISETP.GE.AND P4, PT, R23, R2, PT ;  /* 0x000000021700720c */ /* 0x000fe40003f86270 */
[----:B------:R-:W-:Y:S01]  /*c0d0*/  FSEL R146, R24, -INF , !P5 ;  /* 0xff80000018927808 */ /* 0x000fe20006800000 */
[----:B--2---:R-:W-:Y:S01]  /*c0e0*/  FFMA.FTZ R13, R21, UR5, R13 ;  /* 0x00000005150d7c23 */ /* 0x004fe2000801000d */
[----:B------:R-:W-:Y:S01]  /*c0f0*/  FSEL R162, R7, -INF , !P4 ;  /* 0xff80000007a27808 */ /* 0x000fe20006000000 */
[----:B------:R-:W2:Y:S01]  /*c100*/  MUFU.TANH R31, R31 ;  /* 0x0000001f001f7308 */ /* 0x000ea20000002400 */
[----:B------:R-:W-:Y:S01]  /*c110*/  ISETP.GE.AND P5, PT, R23, R194, PT ;  /* 0x000000c21700720c */ /* 0x000fe20003fa6270 */
[----:B---3--:R-:W-:Y:S01]  /*c120*/  FFMA.FTZ R19, R21, UR5, R19 ;  /* 0x0000000515137c23 */ /* 0x008fe20008010013 */
[----:B------:R-:W-:Y:S01]  /*c130*/  I2FP.F32.U32 R7, R5 ;  /* 0x0000000500077245 */ /* 0x000fe20000201000 */
[----:B------:R-:W-:Y:S01]  /*c140*/  FMUL.FTZ R23, R47, UR10 ;  /* 0x0000000a2f177c20 */ /* 0x000fe20008410000 */
[----:B------:R-:W-:-:S02]  /*c150*/  FSEL R139, R27, -INF , !P5 ;  /* 0xff8000001b8b7808 */ /* 0x000fc40006800000 */
[----:B------:R-:W-:Y:S01]  /*c160*/  FSEL R138, R13, -INF , !P3 ;  /* 0xff8000000d8a7808 */ /* 0x000fe20005800000 */
[----:B------:R-:W3:Y:S01]  /*c170*/  MUFU.TANH R34, R34 ;  /* 0x0000002200227308 */ /* 0x000ee20000002400 */
[----:B------:R-:W-:Y:S01]  /*c180*/  FSEL R137, R19, -INF , !P2 ;  /* 0xff80000013897808 */ /* 0x000fe20005000000 */
[----:B-1----:R-:W-:Y:S01]  /*c190*/  FFMA.FTZ R18, R7, UR5, R18 ;  /* 0x0000000507127c23 */ /* 0x002fe20008010012 */
[----:B------:R-:W-:Y:S01]  /*c1a0*/  ISETP.GE.AND P5, PT, R5, R228, PT ;  /* 0x000000e40500720c */ /* 0x000fe20003fa6270 */
[----:B------:R-:W-:Y:S01]  /*c1b0*/  VIADD R13, R229, 0xffffffa9 ;  /* 0xffffffa9e50d7836 */ /* 0x000fe20000000000 */
[----:B------:R-:W-:Y:S01]  /*c1c0*/  ISETP.GE.AND P4, PT, R5, R195, PT ;  /* 0x000000c30500720c */ /* 0x000fe20003f86270 */
[----:B------:R-:W-:Y:S01]  /*c1d0*/  FFMA.FTZ R56, R7, UR5, R56 ;  /* 0x0000000507387c23 */ /* 0x000fe20008010038 */
[C---:B------:R-:W-:Y:S01]  /*c1e0*/  ISETP.GE.AND P3, PT, R5.reuse, R194, PT ;  /* 0x000000c20500720c */ /* 0x040fe20003f66270 */
[----:B------:R-:W1:Y:S01]  /*c1f0*/  MUFU.TANH R58, R66 ;  /* 0x00000042003a7308 */ /* 0x000e620000002400 */
[----:B------:R-:W-:Y:S01]  /*c200*/  ISETP.GE.AND P2, PT, R5, R2, PT ;  /* 0x000000020500720c */ /* 0x000fe20003f46270 */
[----:B--2---:R-:W-:Y:S01]  /*c210*/  FFMA.FTZ R31, R7, UR5, R31 ;  /* 0x00000005071f7c23 */ /* 0x004fe2000801001f */
[----:B------:R-:W-:Y:S01]  /*c220*/  VIADD R5, R229, 0xffffffa8 ;  /* 0xffffffa8e5057836 */ /* 0x000fe20000000000 */
[----:B------:R-:W-:-:S02]  /*c230*/  FSEL R132, R18, -INF , !P5 ;  /* 0xff80000012847808 */ /* 0x000fc40006800000 */
[----:B------:R-:W-:Y:S02]  /*c240*/  I2FP.F32.U32 R18, R13 ;  /* 0x0000000d00127245 */ /* 0x000fe40000201000 */
[----:B------:R-:W2:Y:S01]  /*c250*/  MUFU.TANH R36, R36 ;  /* 0x0000002400247308 */ /* 0x000ea20000002400 */
[----:B------:R-:W-:Y:S01]  /*c260*/  FSEL R67, R31, -INF , !P4 ;  /* 0xff8000001f437808 */ /* 0x000fe20006000000 */
[----:B---3--:R-:W-:Y:S01]  /*c270*/  FFMA.FTZ R34, R21, UR5, R34 ;  /* 0x0000000515227c23 */ /* 0x008fe20008010022 */
[C---:B------:R-:W-:Y:S02]  /*c280*/  ISETP.GE.AND P5, PT, R5.reuse, R194, PT ;  /* 0x000000c20500720c */ /* 0x040fe40003fa6270 */
[C---:B------:R-:W-:Y:S02]  /*c290*/  ISETP.GE.AND P4, PT, R5.reuse, R2, PT ;  /* 0x000000020500720c */ /* 0x040fe40003f86270 */
[----:B------:R-:W-:Y:S01]  /*c2a0*/  FSEL R163, R34, -INF , !P1 ;  /* 0xff80000022a37808 */ /* 0x000fe20004800000 */
[----:B------:R-:W3:Y:S01]  /*c2b0*/  MUFU.TANH R64, R64 ;  /* 0x0000004000407308 */ /* 0x000ee20000002400 */
[----:B------:R-:W-:Y:S01]  /*c2c0*/  ISETP.GE.AND P1, PT, R5, R228, PT ;  /* 0x000000e40500720c */ /* 0x000fe20003f26270 */
[----:B-1----:R-:W-:Y:S01]  /*c2d0*/  FFMA.FTZ R58, R21, UR5, R58 ;  /* 0x00000005153a7c23 */ /* 0x002fe2000801003a */
[----:B------:R-:W-:Y:S01]  /*c2e0*/  FSEL R154, R56, -INF , !P2 ;  /* 0xff800000389a7808 */ /* 0x000fe20005000000 */
[----:B------:R-:W-:Y:S01]  /*c2f0*/  VIADD R21, R229, 0xffffffb1 ;  /* 0xffffffb1e5157836 */ /* 0x000fe20000000000 */
[----:B------:R-:W-:-:S02]  /*c300*/  ISETP.GE.AND P2, PT, R13, R195, PT ;  /* 0x000000c30d00720c */ /* 0x000fc40003f46270 */
[----:B------:R-:W-:Y:S01]  /*c310*/  FSEL R156, R58, -INF , !P6 ;  /* 0xff8000003a9c7808 */ /* 0x000fe20007000000 */
[----:B------:R-:W1:Y:S01]  /*c320*/  MUFU.TANH R39, R39 ;  /* 0x0000002700277308 */ /* 0x000e620000002400 */
[----:B------:R-:W-:Y:S01]  /*c330*/  ISETP.GE.AND P6, PT, R5, R195, PT ;  /* 0x000000c30500720c */ /* 0x000fe20003fc6270 */
[----:B--2---:R-:W-:Y:S01]  /*c340*/  FFMA.FTZ R36, R7, UR5, R36 ;  /* 0x0000000507247c23 */ /* 0x004fe20008010024 */
[----:B------:R-:W-:Y:S01]  /*c350*/  I2FP.F32.U32 R5, R5 ;  /* 0x0000000500057245 */ /* 0x000fe20000201000 */
[----:B------:R-:W-:-:S03]  /*c360*/  VIADD R7, R229, 0xffffffb0 ;  /* 0xffffffb0e5077836 */ /* 0x000fc60000000000 */
[----:B------:R-:W-:Y:S01]  /*c370*/  FSEL R161, R36, -INF , !P3 ;  /* 0xff80000024a17808 */ /* 0x000fe20005800000 */
[----:B------:R-:W2:Y:S01]  /*c380*/  MUFU.TANH R59, R59 ;  /* 0x0000003b003b7308 */ /* 0x000ea20000002400 */
[----:B------:R-:W-:Y:S01]  /*c390*/  ISETP.GE.AND P3, PT, R13, R228, PT ;  /* 0x000000e40d00720c */ /* 0x000fe20003f66270 */
[C---:B---3--:R-:W-:Y:S01]  /*c3a0*/  FFMA.FTZ R64, R5.reuse, UR5, R64 ;  /* 0x0000000505407c23 */ /* 0x048fe20008010040 */
[----:B------:R-:W-:Y:S01]  /*c3b0*/  I2FP.F32.U32 R19, R7 ;  /* 0x0000000700137245 */ /* 0x000fe20000201000 */
[----:B------:R-:W-:-:S03]  /*c3c0*/  FFMA.FTZ R57, R5, UR5, R57 ;  /* 0x0000000505397c23 */ /* 0x000fc60008010039 */
[----:B------:R-:W-:Y:S01]  /*c3d0*/  FSEL R159, R64, -INF , !P5 ;  /* 0xff800000409f7808 */ /* 0x000fe20006800000 */
[----:B------:R-:W3:Y:S01]  /*c3e0*/  MUFU.TANH R38, R38 ;  /* 0x0000002600267308 */ /* 0x000ee20000002400 */
[----:B------:R-:W-:Y:S01]  /*c3f0*/  ISETP.GE.AND P5, PT, R7, R228, PT ;  /* 0x000000e40700720c */ /* 0x000fe20003fa6270 */
[C---:B-1----:R-:W-:Y:S01]  /*c400*/  FFMA.FTZ R39, R18.reuse, UR5, R39 ;  /* 0x0000000512277c23 */ /* 0x042fe20008010027 */
[----:B------:R-:W-:Y:S02]  /*c410*/  FSEL R66, R57, -INF , !P1 ;  /* 0xff80000039427808 */ /* 0x000fe40004800000 */
[-C--:B------:R-:W-:Y:S02]  /*c420*/  ISETP.GE.AND P1, PT, R13, R194.reuse, PT ;  /* 0x000000c20d00720c */ /* 0x080fe40003f26270 */
[----:B------:R-:W-:Y:S01]  /*c430*/  FSEL R64, R39, -INF , !P3 ;  /* 0xff80000027407808 */ /* 0x000fe20005800000 */
[----:B------:R-:W1:Y:S01]  /*c440*/  MUFU.TANH R65, R65 ;  /* 0x0000004100417308 */ /* 0x000e620000002400 */
[----:B------:R-:W-:Y:S01]  /*c450*/  ISETP.GE.AND P3, PT, R7, R194, PT ;  /* 0x000000c20700720c */ /* 0x000fe20003f66270 */
[----:B--2---:R-:W-:-:S06]  /*c460*/  FFMA.FTZ R59, R18, UR5, R59 ;  /* 0x00000005123b7c23 */ /* 0x004fcc000801003b */
[----:B------:R1:W2:Y:S01]  /*c470*/  MUFU.TANH R20, R63 ;  /* 0x0000003f00147308 */ /* 0x0002a20000002400 */
[----:B---3--:R-:W-:-:S05]  /*c480*/  FFMA.FTZ R38, R5, UR5, R38 ;  /* 0x0000000505267c23 */ /* 0x008fca0008010026 */
[----:B------:R-:W-:Y:S02]  /*c490*/  FSEL R152, R38, -INF , !P4 ;  /* 0xff80000026987808 */ /* 0x000fe40006000000 */
[----:B------:R-:W3:Y:S01]  /*c4a0*/  MUFU.TANH R61, R61 ;  /* 0x0000003d003d7308 */ /* 0x000ee20000002400 */
[----:B------:R-:W-:-:S07]  /*c4b0*/  ISETP.GE.AND P4, PT, R7, R195, PT ;  /* 0x000000c30700720c */ /* 0x000fce0003f86270 */
[----:B------:R-:W4:Y:S01]  /*c4c0*/  MUFU.TANH R52, R52 ;  /* 0x0000003400347308 */ /* 0x000f220000002400 */
[----:B-1----:R-:W-:Y:S01]  /*c4d0*/  FFMA.FTZ R63, R5, UR5, R65 ;  /* 0x00000005053f7c23 */ /* 0x002fe20008010041 */
[----:B------:R-:W-:Y:S01]  /*c4e0*/  FSEL R65, R59, -INF , !P2 ;  /* 0xff8000003b417808 */ /* 0x000fe20005000000 */
[----:B--2---:R-:W-:Y:S01]  /*c4f0*/  FFMA.FTZ R20, R18, UR5, R20 ;  /* 0x0000000512147c23 */ /* 0x004fe20008010014 */
[-C--:B------:R-:W-:Y:S01]  /*c500*/  ISETP.GE.AND P2, PT, R7, R2.reuse, PT ;  /* 0x000000020700720c */ /* 0x080fe20003f46270 */
[----:B------:R-:W-:Y:S01]  /*c510*/  FMUL.FTZ R7, R42, UR10 ;  /* 0x0000000a2a077c20 */ /* 0x000fe20008410000 */
[----:B------:R-:W-:Y:S02]  /*c520*/  FSEL R63, R63, -INF , !P6 ;  /* 0xff8000003f3f7808 */ /* 0x000fe40007000000 */
[----:B------:R-:W1:Y:S01]  /*c530*/  MUFU.TANH R54, R54 ;  /* 0x0000003600367308 */ /* 0x000e620000002400 */
[----:B------:R-:W-:Y:S01]  /*c540*/  ISETP.GE.AND P6, PT, R13, R2, PT ;  /* 0x000000020d00720c */ /* 0x000fe20003fc6270 */
[----:B---3--:R-:W-:Y:S01]  /*c550*/  FFMA.FTZ R61, R18, UR5, R61 ;  /* 0x00000005123d7c23 */ /* 0x008fe2000801003d */
[----:B------:R-:W-:Y:S01]  /*c560*/  FMUL.FTZ R13, R43, UR10 ;  /* 0x0000000a2b0d7c20 */ /* 0x000fe20008410000 */
[----:B------:R-:W-:Y:S01]  /*c570*/  FMUL.FTZ R18, R44, UR10 ;  /* 0x0000000a2c127c20 */ /* 0x000fe20008410000 */
[----:B------:R-:W-:-:S02]  /*c580*/  FSEL R158, R20, -INF , !P6 ;  /* 0xff800000149e7808 */ /* 0x000fc40007000000 */
[----:B------:R-:W-:Y:S01]  /*c590*/  I2FP.F32.U32 R20, R21 ;  /* 0x0000001500147245 */ /* 0x000fe20000201000 */
[----:B------:R-:W2:Y:S01]  /*c5a0*/  MUFU.TANH R33, R33 ;  /* 0x0000002100217308 */ /* 0x000ea20000002400 */
[----:B------:R-:W-:Y:S01]  /*c5b0*/  FSEL R157, R61, -INF , !P1 ;  /* 0xff8000003d9d7808 */ /* 0x000fe20004800000 */
[----:B----4-:R-:W-:Y:S01]  /*c5c0*/  FFMA.FTZ R24, R19, UR5, R52 ;  /* 0x0000000513187c23 */ /* 0x010fe20008010034 */
[C---:B------:R-:W-:Y:S02]  /*c5d0*/  ISETP.GE.AND P1, PT, R21.reuse, R228, PT ;  /* 0x000000e41500720c */ /* 0x040fe40003f26270 */
[C---:B------:R-:W-:Y:S02]  /*c5e0*/  ISETP.GE.AND P6, PT, R21.reuse, R195, PT ;  /* 0x000000c31500720c */ /* 0x040fe40003fc6270 */
[----:B------:R-:W-:Y:S01]  /*c5f0*/  FSEL R24, R24, -INF , !P5 ;  /* 0xff80000018187808 */ /* 0x000fe20006800000 */
[----:B------:R-:W3:Y:S01]  /*c600*/  MUFU.TANH R30, R30 ;  /* 0x0000001e001e7308 */ /* 0x000ee20000002400 */
[----:B------:R-:W-:Y:S01]  /*c610*/  ISETP.GE.AND P5, PT, R21, R194, PT ;  /* 0x000000c21500720c */ /* 0x000fe20003fa6270 */
[----:B-1----:R-:W-:-:S05]  /*c620*/  FFMA.FTZ R25, R19, UR5, R54 ;  /* 0x0000000513197c23 */ /* 0x002fca0008010036 */
[----:B------:R-:W-:Y:S01]  /*c630*/  FSEL R25, R25, -INF , !P4 ;  /* 0xff80000019197808 */ /* 0x000fe20006000000 */
[----:B------:R-:W1:Y:S01]  /*c640*/  MUFU.TANH R53, R53 ;  /* 0x0000003500357308 */ /* 0x000e620000002400 */
[----:B------:R-:W-:Y:S01]  /*c650*/  ISETP.GE.AND P4, PT, R21, R2, PT ;  /* 0x000000021500720c */ /* 0x000fe20003f86270 */
[----:B--2---:R-:W-:Y:S01]  /*c660*/  FFMA.FTZ R33, R19, UR5, R33 ;  /* 0x0000000513217c23 */ /* 0x004fe20008010021 */
[----:B------:R-:W-:-:S04]  /*c670*/  FMUL.FTZ R21, R45, UR10 ;  /* 0x0000000a2d157c20 */ /* 0x000fc80008410000 */
[----:B------:R-:W-:Y:S01]  /*c680*/  FSEL R57, R33, -INF , !P3 ;  /* 0xff80000021397808 */ /* 0x000fe20005800000 */
[----:B------:R-:W2:Y:S01]  /*c690*/  MUFU.TANH R35, R35 ;  /* 0x0000002300237308 */ /* 0x000ea20000002400 */
[----:B---3--:R-:W-:Y:S01]  /*c6a0*/  FFMA.FTZ R30, R19, UR5, R30 ;  /* 0x00000005131e7c23 */ /* 0x008fe2000801001e */
[C---:B------:R-:W-:Y:S02]  /*c6b0*/  VIADD R19, R229.reuse, 0xffffffb8 ;  /* 0xffffffb8e5137836 */ /* 0x040fe40000000000 */
[----:B------:R-:W-:-:S04]  /*c6c0*/  VIADD R229, R229, 0xffffffb9 ;  /* 0xffffffb9e5e57836 */ /* 0x000fc80000000000 */
[----:B------:R-:W3:Y:S01]  /*c6d0*/  MUFU.TANH R4, R49 ;  /* 0x0000003100047308 */ /* 0x000ee20000002400 */
[----:B------:R-:W-:Y:S01]  /*c6e0*/  ISETP.GE.AND P3, PT, R19, R228, PT ;  /* 0x000000e41300720c */ /* 0x000fe20003f66270 */
[----:B-1----:R-:W-:Y:S01]  /*c6f0*/  FFMA.FTZ R27, R20, UR5, R53 ;  /* 0x00000005141b7c23 */ /* 0x002fe20008010035 */
[----:B------:R-:W-:-:S04]  /*c700*/  I2FP.F32.U32 R22, R229 ;  /* 0x000000e500167245 */ /* 0x000fc80000201000 */
[----:B------:R-:W-:Y:S01]  /*c710*/  FSEL R27, R27, -INF , !P1 ;  /* 0xff8000001b1b7808 */ /* 0x000fe20004800000 */
[----:B------:R-:W1:Y:S01]  /*c720*/  MUFU.TANH R51, R51 ;  /* 0x0000003300337308 */ /* 0x000e620000002400 */
[----:B------:R-:W-:Y:S01]  /*c730*/  ISETP.GE.AND P1, PT, R19, R195, PT ;  /* 0x000000c31300720c */ /* 0x000fe20003f26270 */
[----:B--2---:R-:W-:-:S05]  /*c740*/  FFMA.FTZ R26, R20, UR5, R35 ;  /* 0x00000005141a7c23 */ /* 0x004fca0008010023 */
[----:B------:R-:W-:Y:S01]  /*c750*/  FSEL R26, R26, -INF , !P6 ;  /* 0xff8000001a1a7808 */ /* 0x000fe20007000000 */
[----:B------:R-:W2:Y:S01]  /*c760*/  MUFU.TANH R5, R40 ;  /* 0x0000002800057308 */ /* 0x000ea20000002400 */
[C---:B------:R-:W-:Y:S01]  /*c770*/  ISETP.GE.AND P6, PT, R229.reuse, R195, PT ;  /* 0x000000c3e500720c */ /* 0x040fe20003fc6270 */
[----:B---3--:R-:W-:Y:S01]  /*c780*/  FFMA.FTZ R61, R20, UR5, R4 ;  /* 0x00000005143d7c23 */ /* 0x008fe20008010004 */
[----:B------:R-:W-:Y:S02]  /*c790*/  FSEL R49, R30, -INF , !P2 ;  /* 0xff8000001e317808 */ /* 0x000fe40005000000 */
[----:B------:R-:W-:Y:S02]  /*c7a0*/  ISETP.GE.AND P2, PT, R229, R228, PT ;  /* 0x000000e4e500720c */ /* 0x000fe40003f46270 */
[----:B------:R-:W-:Y:S01]  /*c7b0*/  FSEL R61, R61, -INF , !P5 ;  /* 0xff8000003d3d7808 */ /* 0x000fe20006800000 */
        /* <DEDUP_REMOVED lines=10> */
[----:B------:R-:W-:Y:S02]  /*c860*/  IMAD.U32 R5, RZ, RZ, UR18 ;  /* 0x00000012ff057e24 */ /* 0x000fe4000f8e00ff */
[----:B---3--:R-:W-:Y:S01]  /*c870*/  FFMA.FTZ R7, R20, UR5, R7 ;  /* 0x0000000514077c23 */ /* 0x008fe20008010007 */
[----:B------:R-:W-:-:S04]  /*c880*/  ISETP.GE.AND P3, PT, R19, R2, PT ;  /* 0x000000021300720c */ /* 0x000fc80003f66270 */
[----:B------:R-:W-:Y:S01]  /*c890*/  FSEL R38, R7, -INF , !P1 ;  /* 0xff80000007267808 */ /* 0x000fe20004800000 */
[----:B------:R-:W3:Y:S01]  /*c8a0*/  MUFU.TANH R18, R18 ;  /* 0x0000001200127308 */ /* 0x000ee20000002400 */
[----:B------:R-:W-:Y:S01]  /*c8b0*/  BAR.SYNC.DEFER_BLOCKING 0x0 ;  /* 0x0000000000007b1d */ /* 0x000fe20000010000 */
[----:B------:R-:W-:Y:S01]  /*c8c0*/  ISETP.NE.AND P1, PT, R5, 0x3, PT ;  /* 0x000000030500780c */ /* 0x000fe20003f25270 */
[----:B-1----:R-:W-:-:S05]  /*c8d0*/  FFMA.FTZ R12, R22, UR5, R12 ;  /* 0x00000005160c7c23 */ /* 0x002fca000801000c */
[----:B------:R-:W1:Y:S01]  /*c8e0*/  MUFU.TANH R21, R21 ;  /* 0x0000001500157308 */ /* 0x000e620000002400 */
[----:B------:R-:W-:Y:S01]  /*c8f0*/  FSEL R33, R12, -INF , !P2 ;  /* 0xff8000000c217808 */ /* 0x000fe20005000000 */
[----:B--2---:R-:W-:Y:S01]  /*c900*/  FFMA.FTZ R13, R22, UR5, R13 ;  /* 0x00000005160d7c23 */ /* 0x004fe2000801000d */
[----:B------:R-:W-:-:S04]  /*c910*/  ISETP.GE.AND P2, PT, R229, R2, PT ;  /* 0x00000002e500720c */ /* 0x000fc80003f46270 */
[----:B------:R-:W-:Y:S01]  /*c920*/  FSEL R35, R13, -INF , !P6 ;  /* 0xff8000000d237808 */ /* 0x000fe20007000000 */
[----:B------:R-:W2:Y:S01]  /*c930*/  MUFU.TANH R4, R46 ;  /* 0x0000002e00047308 */ /* 0x000ea20000002400 */
[----:B---3--:R-:W-:-:S05]  /*c940*/  FFMA.FTZ R18, R20, UR5, R18 ;  /* 0x0000000514127c23 */ /* 0x008fca0008010012 */
[----:B------:R-:W-:Y:S02]  /*c950*/  FSEL R59, R18, -INF , !P5 ;  /* 0xff800000123b7808 */ /* 0x000fe40006800000 */
[----:B------:R-:W3:Y:S01]  /*c960*/  MUFU.TANH R23, R23 ;  /* 0x0000001700177308 */ /* 0x000ee20000002400 */
[----:B-1----:R-:W-:-:S05]  /*c970*/  FFMA.FTZ R21, R22, UR5, R21 ;  /* 0x0000000516157c23 */ /* 0x002fca0008010015 */
[----:B------:R-:W-:Y:S01]  /*c980*/  FSEL R56, R21, -INF , !P4 ;  /* 0xff80000015387808 */ /* 0x000fe20006000000 */
[----:B--2---:R-:W-:-:S05]  /*c990*/  FFMA.FTZ R4, R20, UR5, R4 ;  /* 0x0000000514047c23 */ /* 0x004fca0008010004 */
        /* <DEDUP_REMOVED lines=47> */
.L_x_1433:
[----:B------:R-:W-:Y:S05]  /*cc90*/  BSYNC.RECONVERGENT B0 ;  /* 0x0000000000007941 */ /* 0x000fea0003800200 */
.L_x_1432:
[----:B------:R-:W0:Y:S02]  /*cca0*/  LDGDEPBAR ;  /* 0x00000000000079af */ /* 0x000e240000000000 */
.L_x_1431:
[----:B------:R-:W-:Y:S01]  /*ccb0*/  FMNMX3.FTZ R13, R0, R14, R10, !PT ;  /* 0x0000000e000d7276 */ /* 0x000fe2000781000a */
[----:B------:R-:W-:Y:S01]  /*ccc0*/  UIADD3 UR8, UPT, UPT, UR18, -0x4, URZ ;  /* 0xfffffffc12087890 */ /* 0x000fe2000fffe0ff */
[----:B------:R-:W-:Y:S02]  /*ccd0*/  FMNMX3.FTZ R12, R3, R9, R11, !PT ;  /* 0x00000009030c7276 */ /* 0x000fe4000781000b */
[----:B------:R-:W-:Y:S02]  /*cce0*/  FMNMX3.FTZ R13, R13, R50, R60, !PT ;  /* 0x000000320d0d7276 */ /* 0x000fe4000781003c */
[----:B--2---:R-:W-:Y:S02]  /*ccf0*/  FMNMX3.FTZ R5, R221, R16, R6, !PT ;  /* 0x00000010dd057276 */ /* 0x004fe40007810006 */
        /* <DEDUP_REMOVED lines=17> */
[----:B-1----:R-:W-:Y:S01]  /*ce10*/  FMNMX3.FTZ R18, R5, R66, R64, !PT ;  /* 0x0000004205127276 */ /* 0x002fe20007810040 */
[----:B------:R-:W1:Y:S01]  /*ce20*/  SHFL.BFLY PT, R4, R13, 0x2, 0x1f ;  /* 0x0c401f000d047f89 */ /* 0x000e6200000e0000 */
[----:B------:R-:W-:Y:S02]  /*ce30*/  FMNMX3.FTZ R12, R12, R57, R61, !PT ;  /* 0x000000390c0c7276 */ /* 0x000fe4000781003d */
[----:B------:R-:W-:-:S02]  /*ce40*/  FMNMX3.FTZ R2, R2, R167, R165, !PT ;  /* 0x000000a702027276 */ /* 0x000fc400078100a5 */
[----:B------:R-:W-:Y:S02]  /*ce50*/  FMNMX3.FTZ R18, R18, R24, R27, !PT ;  /* 0x0000001812127276 */ /* 0x000fe4000781001b */
[----:B------:R-:W-:Y:S02]  /*ce60*/  FMNMX3.FTZ R12, R12, R59, R56, !PT ;  /* 0x0000003b0c0c7276 */ /* 0x000fe40007810038 */
[----:B------:R-:W-:Y:S02]  /*ce70*/  FMNMX3.FTZ R2, R2, R155, R153, !PT ;  /* 0x0000009b02027276 */ /* 0x000fe40007810099 */
[----:B------:R-:W-:Y:S01]  /*ce80*/  FMNMX3.FTZ R18, R18, R36, R33, !PT ;  /* 0x0000002412127276 */ /* 0x000fe20007810021 */
[----:B------:R-:W2:Y:S01]  /*ce90*/  SHFL.BFLY PT, R5, R12, 0x2, 0x1f ;  /* 0x0c401f000c057f89 */ /* 0x000ea200000e0000 */
[----:B------:R-:W-:-:S03]  /*cea0*/  FMNMX3.FTZ R2, R2, R137, R67, !PT ;  /* 0x0000008902027276 */ /* 0x000fc60007810043 */
[----:B------:R-:W3:Y:S01]  /*ceb0*/  SHFL.BFLY PT, R7, R18, 0x2, 0x1f ;  /* 0x0c401f0012077f89 */ /* 0x000ee200000e0000 */
[----:B------:R-:W-:-:S04]  /*cec0*/  FMNMX3.FTZ R2, R2, R63, R65, !PT ;  /* 0x0000003f02027276 */ /* 0x000fc80007810041 */
[----:B------:R-:W-:Y:S02]  /*ced0*/  FMNMX3.FTZ R2, R2, R25, R26, !PT ;  /* 0x0000001902027276 */ /* 0x000fe4000781001a */
[----:B-1----:R-:W-:Y:S02]  /*cee0*/  FMNMX.FTZ R4, R13, R4, !PT ;  /* 0x000000040d047209 */ /* 0x002fe40007810000 */
[----:B------:R-:W-:-:S03]  /*cef0*/  FMNMX3.FTZ R2, R2, R38, R35, !PT ;  /* 0x0000002602027276 */ /* 0x000fc60007810023 */
[----:B------:R-:W1:Y:S04]  /*cf00*/  SHFL.BFLY PT, R133, R4, 0x1, 0x1f ;  /* 0x0c201f0004857f89 */ /* 0x000e6800000e0000 */
[----:B------:R-:W4:Y:S01]  /*cf10*/  SHFL.BFLY PT, R135, R2, 0x2, 0x1f ;  /* 0x0c401f0002877f89 */ /* 0x000f2200000e0000 */
[----:B--2---:R-:W-:Y:S02]  /*cf20*/  FMNMX.FTZ R5, R12, R5, !PT ;  /* 0x000000050c057209 */ /* 0x004fe40007810000 */
[----:B---3--:R-:W-:-:S03]  /*cf30*/  FMNMX.FTZ R7, R18, R7, !PT ;  /* 0x0000000712077209 */ /* 0x008fc60007810000 */
[----:B------:R-:W2:Y:S04]  /*cf40*/  SHFL.BFLY PT, R134, R5, 0x1, 0x1f ;  /* 0x0c201f0005867f89 */ /* 0x000ea800000e0000 */
[----:B------:R-:W3:Y:S01]  /*cf50*/  SHFL.BFLY PT, R136, R7, 0x1, 0x1f ;  /* 0x0c201f0007887f89 */ /* 0x000ee200000e0000 */
[----:B-1----:R-:W-:Y:S02]  /*cf60*/  FMNMX.FTZ R133, R4, R133, !PT ;  /* 0x0000008504857209 */ /* 0x002fe40007810000 */
[----:B----4-:R-:W-:-:S03]  /*cf70*/  FMNMX.FTZ R135, R2, R135, !PT ;  /* 0x0000008702877209 */ /* 0x010fc60007810000 */
[C---:B------:R-:W-:Y:S01]  /*cf80*/  FMUL.FTZ R53, R133.reuse, UR9 ;  /* 0x0000000985357c20 */ /* 0x040fe20008410000 */
[----:B------:R-:W-:Y:S01]  /*cf90*/  FSETP.NEU.FTZ.AND P0, PT, R133, -INF , PT ;  /* 0xff8000008500780b */ /* 0x000fe20003f1d000 */
[----:B------:R-:W1:Y:S03]  /*cfa0*/  SHFL.BFLY PT, R4, R135, 0x1, 0x1f ;  /* 0x0c201f0087047f89 */ /* 0x000e6600000e0000 */
[----:B------:R-:W-:Y:S02]  /*cfb0*/  FSEL R53, R53, RZ, P0 ;  /* 0x000000ff35357208 */ /* 0x000fe40000000000 */
[----:B--2---:R-:W-:Y:S02]  /*cfc0*/  FMNMX.FTZ R134, R5, R134, !PT ;  /* 0x0000008605867209 */ /* 0x004fe40007810000 */
[----:B------:R-:W-:Y:S01]  /*cfd0*/  FSEL R5, R133, RZ, P0 ;  /* 0x000000ff85057208 */ /* 0x000fe20000000000 */
[----:B------:R-:W-:Y:S01]  /*cfe0*/  FFMA.FTZ R28, R14, UR9, -R53 ;  /* 0x000000090e1c7c23 */ /* 0x000fe20008010835 */
[----:B---3--:R-:W-:Y:S01]  /*cff0*/  FMNMX.FTZ R136, R7, R136, !PT ;  /* 0x0000008807887209 */ /* 0x008fe20007810000 */
[C---:B------:R-:W-:Y:S01]  /*d000*/  FMUL.FTZ R58, R134.reuse, UR9 ;  /* 0x00000009863a7c20 */ /* 0x040fe20008410000 */
[----:B------:R-:W-:Y:S01]  /*d010*/  FSETP.NEU.FTZ.AND P1, PT, R134, -INF , PT ;  /* 0xff8000008600780b */ /* 0x000fe20003f3d000 */
[----:B------:R-:W-:Y:S01]  /*d020*/  FADD.FTZ R5, R0, -R5 ;  /* 0x8000000500057221 */ /* 0x000fe20000010000 */
[C---:B------:R-:W-:Y:S01]  /*d030*/  FSETP.NEU.FTZ.AND P2, PT, R136.reuse, -INF , PT ;  /* 0xff8000008800780b */ /* 0x040fe20003f5d000 */
[----:B------:R-:W-:Y:S01]  /*d040*/  FMUL.FTZ R43, R136, UR9 ;  /* 0x00000009882b7c20 */ /* 0x000fe20008410000 */
[----:B------:R-:W-:Y:S01]  /*d050*/  FSEL R12, R134, RZ, P1 ;  /* 0x000000ff860c7208 */ /* 0x000fe20000800000 */
[--C-:B------:R-:W-:Y:S01]  /*d060*/  FFMA.FTZ R2, R10, UR9, -R53.reuse ;  /* 0x000000090a027c23 */ /* 0x100fe20008010835 */
[----:B------:R-:W-:Y:S01]  /*d070*/  FSEL R58, R58, RZ, P1 ;  /* 0x000000ff3a3a7208 */ /* 0x000fe20000800000 */
[----:B------:R-:W-:Y:S01]  /*d080*/  FMUL.FTZ R41, R5, UR9 ;  /* 0x0000000905297c20 */ /* 0x000fe20008410000 */
[----:B------:R-:W-:Y:S01]  /*d090*/  FSEL R43, R43, RZ, P2 ;  /* 0x000000ff2b2b7208 */ /* 0x000fe20001000000 */
[----:B------:R-:W-:Y:S01]  /*d0a0*/  FADD.FTZ R12, R3, -R12 ;  /* 0x8000000c030c7221 */ /* 0x000fe20000010000 */
[----:B------:R-:W-:Y:S01]  /*d0b0*/  FFMA.FTZ R50, R50, UR9, -R53 ;  /* 0x0000000932327c23 */ /* 0x000fe20008010835 */
[--C-:B------:R-:W-:Y:S01]  /*d0c0*/  FFMA.FTZ R32, R9, UR9, -R58.reuse ;  /* 0x0000000909207c23 */ /* 0x100fe2000801083a */
[--C-:B------:R-:W-:Y:S01]  /*d0d0*/  FFMA.FTZ R31, R11, UR9, -R58.reuse ;  /* 0x000000090b1f7c23 */ /* 0x100fe2000801083a */
[--C-:B------:R-:W-:Y:S01]  /*d0e0*/  FFMA.FTZ R34, R16, UR9, -R43.reuse ;  /* 0x0000000910227c23 */ /* 0x100fe2000801082b */
[--C-:B------:R-:W-:Y:S01]  /*d0f0*/  FFMA.FTZ R30, R15, UR9, -R58.reuse ;  /* 0x000000090f1e7c23 */ /* 0x100fe2000801083a */
[----:B------:R-:W-:Y:S01]  /*d100*/  FFMA.FTZ R29, R17, UR9, -R58 ;  /* 0x00000009111d7c23 */ /* 0x000fe2000801083a */
[----:B------:R-:W-:Y:S01]  /*d110*/  FMUL.FTZ R42, R12, UR9 ;  /* 0x000000090c2a7c20 */ /* 0x000fe20008410000 */
[----:B-1----:R-:W-:Y:S01]  /*d120*/  FMNMX.FTZ R135, R135, R4, !PT ;  /* 0x0000000487877209 */ /* 0x002fe20007810000 */
[--C-:B------:R-:W-:Y:S01]  /*d130*/  FFMA.FTZ R39, R6, UR9, -R43.reuse ;  /* 0x0000000906277c23 */ /* 0x100fe2000801082b */
[--C-:B------:R-:W-:Y:S01]  /*d140*/  FFMA.FTZ R40, R8, UR9, -R43.reuse ;  /* 0x0000000908287c23 */ /* 0x100fe2000801082b */
[----:B------:R-:W1:Y:S01]  /*d150*/  LDSM.16.MT88.4 R16, [R188+0x6000] ;  /* 0x00600000bc10783b */ /* 0x000e620000004200 */
[C---:B------:R-:W-:Y:S01]  /*d160*/  FSETP.NEU.FTZ.AND P0, PT, R135.reuse, -INF , PT ;  /* 0xff8000008700780b */ /* 0x040fe20003f1d000 */
[C---:B------:R-:W-:Y:S01]  /*d170*/  FMUL.FTZ R44, R135.reuse, UR9 ;  /* 0x00000009872c7c20 */ /* 0x040fe20008410000 */
[----:B------:R-:W-:Y:S01]  /*d180*/  FFMA.FTZ R47, R48, UR9, -R43 ;  /* 0x00000009302f7c23 */ /* 0x000fe2000801082b */
[----:B------:R-:W2:Y:S01]  /*d190*/  LDSM.16.MT88.4 R12, [R184+0x6000] ;  /* 0x00600000b80c783b */ /* 0x000ea20000004200 */
[----:B------:R-:W-:Y:S01]  /*d1a0*/  FSEL R48, R136, RZ, P2 ;  /* 0x000000ff88307208 */ /* 0x000fe20001000000 */
[----:B------:R-:W-:Y:S01]  /*d1b0*/  FFMA.FTZ R60, R60, UR9, -R53 ;  /* 0x000000093c3c7c23 */ /* 0x000fe20008010835 */
[----:B------:R-:W-:Y:S01]  /*d1c0*/  FSEL R44, R44, RZ, P0 ;  /* 0x000000ff2c2c7208 */ /* 0x000fe20000000000 */
[----:B------:R-:W3:Y:S01]  /*d1d0*/  LDSM.16.MT88.4 R8, [R143+0x6000] ;  /* 0x006000008f08783b */ /* 0x000ee20000004200 */
[----:B------:R-:W-:Y:S01]  /*d1e0*/  FSEL R141, R135, RZ, P0 ;  /* 0x000000ff878d7208 */ /* 0x000fe20000000000 */
[----:B------:R-:W-:Y:S01]  /*d1f0*/  FADD.FTZ R48, R221, -R48 ;  /* 0x80000030dd307221 */ /* 0x000fe20000010000 */
[----:B------:R-:W-:Y:S01]  /*d200*/  MUFU.EX2 R32, R32 ;  /* 0x0000002000207308 */ /* 0x000fe20000000800 */
[----:B------:R-:W4:Y:S01]  /*d210*/  LDSM.16.MT88.4 R4, [R142+0x6000] ;  /* 0x006000008e04783b */ /* 0x000f220000004200 */
[--C-:B------:R-:W-:Y:S01]  /*d220*/  FFMA.FTZ R45, R37, UR9, -R44.reuse ;  /* 0x00000009252d7c23 */ /* 0x100fe2000801082c */
[----:B------:R-:W-:Y:S01]  /*d230*/  FADD.FTZ R141, R220, -R141 ;  /* 0x8000008ddc8d7221 */ /* 0x000fe20000010000 */
[----:B------:R-:W5:Y:S01]  /*d240*/  MUFU.EX2 R31, R31 ;  /* 0x0000001f001f7308 */ /* 0x000f620000000800 */
[--C-:B------:R-:W-:Y:S01]  /*d250*/  FFMA.FTZ R46, R171, UR9, -R44.reuse ;  /* 0x00000009ab2e7c23 */ /* 0x100fe2000801082c */
[--C-:B------:R-:W-:Y:S01]  /*d260*/  FFMA.FTZ R55, R55, UR9, -R44.reuse ;  /* 0x0000000937377c23 */ /* 0x100fe2000801082c */
[----:B------:R-:W-:Y:S01]  /*d270*/  FMUL.FTZ R141, R141, UR9 ;  /* 0x000000098d8d7c20 */ /* 0x000fe20008410000 */
[----:B------:R-:W-:Y:S01]  /*d280*/  MUFU.EX2 R30, R30 ;  /* 0x0000001e001e7308 */ /* 0x000fe20000000800 */
[--C-:B------:R-:W-:Y:S01]  /*d290*/  FFMA.FTZ R140, R144, UR9, -R53.reuse ;  /* 0x00000009908c7c23 */ /* 0x100fe20008010835 */
[--C-:B------:R-:W-:Y:S01]  /*d2a0*/  FFMA.FTZ R164, R164, UR9, -R53.reuse ;  /* 0x00000009a4a47c23 */ /* 0x100fe20008010835 */
[----:B------:R-:W-:Y:S01]  /*d2b0*/  FFMA.FTZ R165, R165, UR9, -R44 ;  /* 0x00000009a5a57c23 */ /* 0x000fe2000801082c */
[----:B------:R-:W1:Y:S01]  /*d2c0*/  MUFU.EX2 R29, R29 ;  /* 0x0000001d001d7308 */ /* 0x000e620000000800 */
[----:B------:R-:W-:Y:S01]  /*d2d0*/  FFMA.FTZ R163, R163, UR9, -R58 ;  /* 0x00000009a3a37c23 */ /* 0x000fe2000801083a */
[----:B------:R-:W-:Y:S01]  /*d2e0*/  FFMA.FTZ R152, R152, UR9, -R53 ;  /* 0x0000000998987c23 */ /* 0x000fe20008010835 */
[--C-:B------:R-:W-:Y:S01]  /*d2f0*/  FFMA.FTZ R138, R138, UR9, -R43.reuse ;  /* 0x000000098a8a7c23 */ /* 0x100fe2000801082b */
[----:B------:R-:W-:Y:S01]  /*d300*/  MUFU.EX2 R28, R28 ;  /* 0x0000001c001c7308 */ /* 0x000fe20000000800 */
[--C-:B------:R-:W-:Y:S01]  /*d310*/  FFMA.FTZ R166, R64, UR9, -R43.reuse ;  /* 0x0000000940a67c23 */ /* 0x100fe2000801082b */
[----:B-----5:R-:W-:Y:S01]  /*d320*/  F2FP.BF16.F32.PACK_AB R20, R31, R32 ;  /* 0x000000201f14723e */ /* 0x020fe200000010ff */
[----:B------:R-:W-:Y:S01]  /*d330*/  FFMA.FTZ R67, R67, UR9, -R44 ;  /* 0x0000000943437c23 */ /* 0x000fe2000801082c */
[----:B------:R-:W5:Y:S01]  /*d340*/  MUFU.EX2 R2, R2 ;  /* 0x0000000200027308 */ /* 0x000f620000000800 */
[----:B------:R-:W-:Y:S01]  /*d350*/  FFMA.FTZ R57, R57, UR9, -R58 ;  /* 0x0000000939397c23 */ /* 0x000fe2000801083a */
[--C-:B------:R-:W-:Y:S01]  /*d360*/  FFMA.FTZ R24, R24, UR9, -R43.reuse ;  /* 0x0000000918187c23 */ /* 0x100fe2000801082b */
[----:B------:R-:W-:Y:S01]  /*d370*/  FFMA.FTZ R27, R27, UR9, -R43 ;  /* 0x000000091b1b7c23 */ /* 0x000fe2000801082b */
[----:B------:R2:W-:Y:S01]  /*d380*/  MUFU.EX2 R3, R50 ;  /* 0x0000003200037308 */ /* 0x0005e20000000800 */
[--C-:B------:R-:W-:Y:S01]  /*d390*/  FFMA.FTZ R25, R25, UR9, -R44.reuse ;  /* 0x0000000919197c23 */ /* 0x100fe2000801082c */
[----:B-1----:R-:W-:Y:S01]  /*d3a0*/  F2FP.BF16.F32.PACK_AB R22, R29, R30 ;  /* 0x0000001e1d16723e */ /* 0x002fe200000010ff */
[----:B------:R-:W-:Y:S01]  /*d3b0*/  FFMA.FTZ R26, R26, UR9, -R44 ;  /* 0x000000091a1a7c23 */ /* 0x000fe2000801082c */
[----:B------:R-:W1:Y:S04]  /*d3c0*/  MUFU.EX2 R0, R60 ;  /* 0x0000003c00007308 */ /* 0x000e680000000800 */
[----:B------:R-:W3:Y:S01]  /*d3d0*/  MUFU.EX2 R42, R42 ;  /* 0x0000002a002a7308 */ /* 0x000ee20000000800 */
[----:B-----5:R-:W-:-:S03]  /*d3e0*/  F2FP.BF16.F32.PACK_AB R21, R2, R28 ;  /* 0x0000001c0215723e */ /* 0x020fc600000010ff */
[----:B------:R-:W5:Y:S01]  /*d3f0*/  MUFU.EX2 R41, R41 ;  /* 0x0000002900297308 */ /* 0x000f620000000800 */
[----:B--2---:R-:W-:-:S03]  /*d400*/  FMUL.FTZ R50, R48, UR9 ;  /* 0x0000000930327c20 */ /* 0x004fc60008410000 */
[----:B------:R2:W-:Y:S01]  /*d410*/  MUFU.EX2 R37, R47 ;  /* 0x0000002f00257308 */ /* 0x0005e20000000800 */
[----:B-1----:R-:W-:Y:S01]  /*d420*/  F2FP.BF16.F32.PACK_AB R23, R0, R3 ;  /* 0x000000030017723e */ /* 0x002fe200000010ff */
[----:B------:R-:W-:Y:S02]  /*d430*/  FFMA.FTZ R60, R149, UR9, -R58 ;  /* 0x00000009953c7c23 */ /* 0x000fe4000801083a */
[----:B------:R-:W-:Y:S01]  /*d440*/  MUFU.EX2 R48, R55 ;  /* 0x0000003700307308 */ /* 0x000fe20000000800 */
[----:B------:R-:W-:Y:S01]  /*d450*/  FFMA.FTZ R149, R160, UR9, -R43 ;  /* 0x00000009a0957c23 */ /* 0x000fe2000801082b */
[-C--:B---3--:R-:W-:Y:S01]  /*d460*/  FMUL.FTZ R128, R128, R42.reuse ;  /* 0x0000002a80807220 */ /* 0x088fe20000410000 */
[-C--:B------:R-:W-:Y:S01]  /*d470*/  FMUL.FTZ R129, R129, R42.reuse ;  /* 0x0000002a81817220 */ /* 0x080fe20000410000 */
[----:B------:R-:W-:Y:S01]  /*d480*/  MUFU.EX2 R34, R34 ;  /* 0x0000002200227308 */ /* 0x000fe20000000800 */
[-C--:B------:R-:W-:Y:S01]  /*d490*/  FMUL.FTZ R120, R120, R42.reuse ;  /* 0x0000002a78787220 */ /* 0x080fe20000410000 */
[-C--:B-----5:R-:W-:Y:S01]  /*d4a0*/  FMUL.FTZ R130, R130, R41.reuse ;  /* 0x0000002982827220 */ /* 0x0a0fe20000410000 */
[-C--:B------:R-:W-:Y:S01]  /*d4b0*/  FMUL.FTZ R131, R131, R41.reuse ;  /* 0x0000002983837220 */ /* 0x080fe20000410000 */
[----:B------:R-:W-:Y:S01]  /*d4c0*/  MUFU.EX2 R39, R39 ;  /* 0x0000002700277308 */ /* 0x000fe20000000800 */
[-C--:B------:R-:W-:Y:S01]  /*d4d0*/  FMUL.FTZ R121, R121, R42.reuse ;  /* 0x0000002a79797220 */ /* 0x080fe20000410000 */
[----:B--2---:R-:W-:Y:S01]  /*d4e0*/  FFMA.FTZ R47, R151, UR9, -R44 ;  /* 0x00000009972f7c23 */ /* 0x004fe2000801082c */
        /* <DEDUP_REMOVED lines=21> */
[----:B------:R-:W2:Y:S01]  /*d640*/  MUFU.EX2 R55, R141 ;  /* 0x0000008d00377308 */ /* 0x000ea20000000800 */
        /* <DEDUP_REMOVED lines=13> */
[-C--:B--2---:R-:W-:Y:S01]  /*d720*/  FMUL.FTZ R98, R98, R55.reuse ;  /* 0x0000003762627220 */ /* 0x084fe20000410000 */
        /* <DEDUP_REMOVED lines=34> */
[----:B------:R-:W-:Y:S01]  /*d950*/  FFMA.FTZ R147, R162, UR9, -R53 ;  /* 0x00000009a2937c23 */ /* 0x000fe20008010835 */
[--C-:B------:R-:W-:Y:S01]  /*d960*/  FFMA.FTZ R160, R150, UR9, -R43.reuse ;  /* 0x0000000996a07c23 */ /* 0x100fe2000801082b */
[C---:B------:R-:W-:Y:S01]  /*d970*/  HMMA.16816.F32.BF16 R88, R20.reuse, R10, R88 ;  /* 0x0000000a1458723c */ /* 0x040fe20000041858 */
[----:B------:R-:W-:Y:S01]  /*d980*/  MUFU.EX2 R60, R60 ;  /* 0x0000003c003c7308 */ /* 0x000fe20000000800 */
[--C-:B------:R-:W-:Y:S01]  /*d990*/  FFMA.FTZ R151, R146, UR9, -R43.reuse ;  /* 0x0000000992977c23 */ /* 0x100fe2000801082b */
[----:B------:R-:W-:Y:S01]  /*d9a0*/  FFMA.FTZ R150, R148, UR9, -R43 ;  /* 0x0000000994967c23 */ /* 0x000fe2000801082b */
[--C-:B------:R-:W-:Y:S01]  /*d9b0*/  FFMA.FTZ R148, R167, UR9, -R44.reuse ;  /* 0x00000009a7947c23 */ /* 0x100fe2000801082c */
[----:B------:R-:W1:Y:S01]  /*d9c0*/  MUFU.EX2 R141, R141 ;  /* 0x0000008d008d7308 */ /* 0x000e620000000800 */
[----:B------:R-:W-:Y:S01]  /*d9d0*/  FFMA.FTZ R162, R155, UR9, -R44 ;  /* 0x000000099ba27c23 */ /* 0x000fe2000801082c */
[----:B------:R-:W-:Y:S01]  /*d9e0*/  FFMA.FTZ R32, R217, R42, R32 ;  /* 0x0000002ad9207223 */ /* 0x000fe20000010020 */
[----:B----4-:R-:W-:Y:S01]  /*d9f0*/  HMMA.16816.F32.BF16 R76, R20, R4, R76 ;  /* 0x00000004144c723c */ /* 0x010fe2000004184c */
[----:B------:R2:W-:Y:S01]  /*da00*/  MUFU.EX2 R144, R164 ;  /* 0x000000a400907308 */ /* 0x0005e20000000800 */
[----:B------:R-:W-:Y:S01]  /*da10*/  FFMA.FTZ R41, R215, R41, R28 ;  /* 0x00000029d7297223 */ /* 0x000fe2000001001c */
[----:B------:R-:W-:-:S02]  /*da20*/  FADD.FTZ R31, R31, R32 ;  /* 0x000000201f1f7221 */ /* 0x000fc40000010000 */
[----:B------:R-:W-:Y:S01]  /*da30*/  MUFU.EX2 R140, R140 ;  /* 0x0000008c008c7308 */ /* 0x000fe20000000800 */
[----:B------:R-:W-:Y:S01]  /*da40*/  FADD.FTZ R2, R2, R41 ;  /* 0x0000002902027221 */ /* 0x000fe20000010000 */
[----:B------:R-:W-:Y:S01]  /*da50*/  FADD.FTZ R30, R30, R31 ;  /* 0x0000001f1e1e7221 */ /* 0x000fe20000010000 */
[----:B------:R-:W-:Y:S01]  /*da60*/  HMMA.16816.F32.BF16 R72, R20, R6, R72 ;  /* 0x000000061448723c */ /* 0x000fe20000041848 */
[----:B------:R-:W-:Y:S01]  /*da70*/  F2FP.BF16.F32.PACK_AB R20, R39, R34 ;  /* 0x000000222714723e */ /* 0x000fe200000010ff */
[----:B------:R-:W-:Y:S01]  /*da80*/  MUFU.EX2 R147, R147 ;  /* 0x0000009300937308 */ /* 0x000fe20000000800 */
[----:B------:R-:W-:Y:S01]  /*da90*/  F2FP.BF16.F32.PACK_AB R21, R46, R45 ;  /* 0x0000002d2e15723e */ /* 0x000fe200000010ff */
[----:B------:R-:W-:Y:S01]  /*daa0*/  FFMA.FTZ R34, R213, R50, R34 ;  /* 0x00000032d5227223 */ /* 0x000fe20000010022 */
[----:B------:R-:W-:Y:S01]  /*dab0*/  F2FP.BF16.F32.PACK_AB R22, R37, R40 ;  /* 0x000000282516723e */ /* 0x000fe200000010ff */
[----:B------:R3:W-:Y:S01]  /*dac0*/  MUFU.EX2 R146, R160 ;  /* 0x000000a000927308 */ /* 0x0007e20000000800 */
[----:B------:R-:W-:Y:S01]  /*dad0*/  F2FP.BF16.F32.PACK_AB R23, R48, R47 ;  /* 0x0000002f3017723e */ /* 0x000fe200000010ff */
[----:B--2---:R-:W-:Y:S01]  /*dae0*/  FFMA.FTZ R164, R159, UR9, -R58 ;  /* 0x000000099fa47c23 */ /* 0x004fe2000801083a */
[----:B------:R-:W-:Y:S01]  /*daf0*/  FFMA.FTZ R159, R154, UR9, -R53 ;  /* 0x000000099a9f7c23 */ /* 0x000fe20008010835 */
[----:B------:R-:W-:Y:S01]  /*db00*/  MUFU.EX2 R149, R149 ;  /* 0x0000009500957308 */ /* 0x000fe20000000800 */
[----:B------:R-:W-:Y:S01]  /*db10*/  FFMA.FTZ R45, R214, R55, R45 ;  /* 0x00000037d62d7223 */ /* 0x000fe2000001002d */
[----:B------:R-:W-:Y:S01]  /*db20*/  FADD.FTZ R39, R39, R34 ;  /* 0x0000002227277221 */ /* 0x000fe20000010000 */
[----:B------:R-:W-:Y:S01]  /*db30*/  FADD.FTZ R3, R3, R2 ;  /* 0x0000000203037221 */ /* 0x000fe20000010000 */
[C---:B------:R-:W-:Y:S01]  /*db40*/  HMMA.16816.F32.BF16 R96, R20.reuse, R8, R96 ;  /* 0x000000081460723c */ /* 0x040fe20000041860 */
[--C-:B------:R-:W-:Y:S01]  /*db50*/  FFMA.FTZ R8, R145, UR9, -R58.reuse ;  /* 0x0000000991087c23 */ /* 0x100fe2000801083a */
[----:B------:R-:W-:Y:S01]  /*db60*/  FFMA.FTZ R9, R139, UR9, -R58 ;  /* 0x000000098b097c23 */ /* 0x000fe2000801083a */
[----:B------:R-:W-:Y:S01]  /*db70*/  FFMA.FTZ R145, R62, UR9, -R53 ;  /* 0x000000093e917c23 */ /* 0x000fe20008010835 */
[----:B------:R-:W-:Y:S01]  /*db80*/  MUFU.EX2 R151, R151 ;  /* 0x0000009700977308 */ /* 0x000fe20000000800 */
[----:B------:R-:W-:Y:S01]  /*db90*/  FADD.FTZ R46, R46, R45 ;  /* 0x0000002d2e2e7221 */ /* 0x000fe20000010000 */
[----:B---3--:R-:W-:Y:S01]  /*dba0*/  FFMA.FTZ R160, R153, UR9, -R44 ;  /* 0x0000000999a07c23 */ /* 0x008fe2000801082c */
[----:B------:R-:W-:Y:S01]  /*dbb0*/  FADD.FTZ R40, R40, R39 ;  /* 0x0000002728287221 */ /* 0x000fe20000010000 */
[C---:B------:R-:W-:Y:S01]  /*dbc0*/  HMMA.16816.F32.BF16 R124, R20.reuse, R16, R124 ;  /* 0x00000010147c723c */ /* 0x040fe2000004187c */
[----:B------:R-:W-:Y:S01]  /*dbd0*/  MUFU.EX2 R139, R8 ;  /* 0x00000008008b7308 */ /* 0x000fe20000000800 */
[----:B------:R-:W-:Y:S01]  /*dbe0*/  FADD.FTZ R47, R47, R46 ;  /* 0x0000002e2f2f7221 */ /* 0x000fe20000010000 */
[----:B------:R-:W-:Y:S01]  /*dbf0*/  FADD.FTZ R40, R37, R40 ;  /* 0x0000002825287221 */ /* 0x000fe20000010000 */
[----:B------:R-:W-:Y:S01]  /*dc00*/  FADD.FTZ R29, R29, R30 ;  /* 0x0000001e1d1d7221 */ /* 0x000fe20000010000 */
[----:B------:R2:W-:Y:S01]  /*dc10*/  MUFU.EX2 R62, R9 ;  /* 0x00000009003e7308 */ /* 0x0005e20000000800 */
[----:B------:R-:W-:Y:S01]  /*dc20*/  FADD.FTZ R47, R48, R47 ;  /* 0x0000002f302f7221 */ /* 0x000fe20000010000 */
[----:B------:R-:W-:Y:S01]  /*dc30*/  FADD.FTZ R0, R0, R3 ;  /* 0x0000000300007221 */ /* 0x000fe20000010000 */
[C---:B------:R-:W-:Y:S01]  /*dc40*/  HMMA.16816.F32.BF16 R116, R20.reuse, R18, R116 ;  /* 0x000000121474723c */ /* 0x040fe20000041874 */
[----:B------:R-:W3:Y:S01]  /*dc50*/  LDSM.16.MT88.4 R16, [R188+0x6800] ;  /* 0x00680000bc10783b */ /* 0x000ee20000004200 */
[----:B------:R-:W4:Y:S04]  /*dc60*/  MUFU.EX2 R145, R145 ;  /* 0x0000009100917308 */ /* 0x000f280000000800 */
[----:B------:R-:W-:Y:S02]  /*dc70*/  MUFU.EX2 R150, R150 ;  /* 0x0000009600967308 */ /* 0x000fe40000000800 */
[C---:B------:R-:W-:Y:S02]  /*dc80*/  HMMA.16816.F32.BF16 R112, R20.reuse, R12, R112 ;  /* 0x0000000c1470723c */ /* 0x040fe40000041870 */
[----:B------:R-:W-:Y:S04]  /*dc90*/  MUFU.EX2 R148, R148 ;  /* 0x0000009400947308 */ /* 0x000fe80000000800 */
[----:B------:R5:W3:Y:S02]  /*dca0*/  MUFU.EX2 R155, R165 ;  /* 0x000000a5009b7308 */ /* 0x000ae40000000800 */
[C---:B------:R-:W-:Y:S01]  /*dcb0*/  HMMA.16816.F32.BF16 R100, R20.reuse, R14, R100 ;  /* 0x0000000e1464723c */ /* 0x040fe20000041864 */
[----:B------:R-:W3:Y:S01]  /*dcc0*/  LDSM.16.MT88.4 R12, [R184+0x6800] ;  /* 0x00680000b80c783b */ /* 0x000ee20000004200 */
[----:B------:R1:W-:Y:S04]  /*dcd0*/  MUFU.EX2 R153, R162 ;  /* 0x000000a200997308 */ /* 0x0003e80000000800 */
[----:B------:R-:W3:Y:S02]  /*dce0*/  MUFU.EX2 R160, R160 ;  /* 0x000000a000a07308 */ /* 0x000ee40000000800 */
[----:B------:R-:W-:Y:S01]  /*dcf0*/  HMMA.16816.F32.BF16 R84, R20, R10, R84 ;  /* 0x0000000a1454723c */ /* 0x000fe20000041854 */
[----:B--2---:R-:W2:Y:S01]  /*dd00*/  LDSM.16.MT88.4 R8, [R143+0x6800] ;  /* 0x006800008f08783b */ /* 0x004ea20000004200 */
[----:B------:R-:W-:Y:S01]  /*dd10*/  MUFU.EX2 R159, R159 ;  /* 0x0000009f009f7308 */ /* 0x000fe20000000800 */
[----:B-----5:R-:W-:-:S03]  /*dd20*/  FFMA.FTZ R165, R156, UR9, -R53 ;  /* 0x000000099ca57c23 */ /* 0x020fc60008010835 */
[----:B------:R-:W-:Y:S02]  /*dd30*/  MUFU.EX2 R152, R152 ;  /* 0x0000009800987308 */ /* 0x000fe40000000800 */
[C---:B------:R-:W-:Y:S01]  /*dd40*/  HMMA.16816.F32.BF16 R80, R20.reuse, R4, R80 ;  /* 0x000000041450723c */ /* 0x040fe20000041850 */
[----:B-1----:R-:W-:Y:S01]  /*dd50*/  FFMA.FTZ R162, R161, UR9, -R58 ;  /* 0x00000009a1a27c23 */ /* 0x002fe2000801083a */
[----:B------:R1:W-:Y:S04]  /*dd60*/  MUFU.EX2 R154, R165 ;  /* 0x000000a5009a7308 */ /* 0x0003e80000000800 */
[----:B------:R5:W-:Y:S02]  /*dd70*/  MUFU.EX2 R161, R163 ;  /* 0x000000a300a17308 */ /* 0x000be40000000800 */
[----:B------:R-:W-:Y:S01]  /*dd80*/  HMMA.16816.F32.BF16 R68, R20, R6, R68 ;  /* 0x000000061444723c */ /* 0x000fe20000041844 */
[----:B------:R-:W2:Y:S01]  /*dd90*/  LDSM.16.MT88.4 R4, [R142+0x6800] ;  /* 0x006800008e04783b */ /* 0x000ea20000004200 */
[----:B------:R-:W-:Y:S01]  /*dda0*/  F2FP.BF16.F32.PACK_AB R20, R141, R60 ;  /* 0x0000003c8d14723e */ /* 0x000fe200000010ff */
[----:B------:R-:W2:Y:S01]  /*ddb0*/  MUFU.EX2 R162, R162 ;  /* 0x000000a200a27308 */ /* 0x000ea20000000800 */
[----:B----4-:R-:W-:Y:S01]  /*ddc0*/  F2FP.BF16.F32.PACK_AB R21, R144, R145 ;  /* 0x000000919015723e */ /* 0x010fe200000010ff */
[----:B------:R-:W-:Y:S01]  /*ddd0*/  FADD.FTZ R60, R60, R29 ;  /* 0x0000001d3c3c7221 */ /* 0x000fe20000010000 */
[----:B------:R-:W-:Y:S01]  /*dde0*/  F2FP.BF16.F32.PACK_AB R22, R62, R139 ;  /* 0x0000008b3e16723e */ /* 0x000fe200000010ff */
[----:B------:R-:W-:Y:S01]  /*ddf0*/  MUFU.EX2 R57, R57 ;  /* 0x0000003900397308 */ /* 0x000fe20000000800 */
[----:B------:R-:W-:Y:S01]  /*de00*/  F2FP.BF16.F32.PACK_AB R23, R147, R140 ;  /* 0x0000008c9317723e */ /* 0x000fe200000010ff */
[----:B-1----:R-:W-:Y:S01]  /*de10*/  FFMA.FTZ R165, R132, UR9, -R43 ;  /* 0x0000000984a57c23 */ /* 0x002fe2000801082b */
[----:B------:R-:W-:Y:S01]  /*de20*/  FADD.FTZ R145, R145, R0 ;  /* 0x0000000091917221 */ /* 0x000fe20000010000 */
[----:B------:R1:W-:Y:S01]  /*de30*/  MUFU.EX2 R132, R138 ;  /* 0x0000008a00847308 */ /* 0x0003e20000000800 */
[----:B-----5:R-:W-:Y:S01]  /*de40*/  FFMA.FTZ R163, R158, UR9, -R53 ;  /* 0x000000099ea37c23 */ /* 0x020fe20008010835 */
[----:B------:R-:W-:Y:S01]  /*de50*/  FFMA.FTZ R158, R66, UR9, -R43 ;  /* 0x00000009429e7c23 */ /* 0x000fe2000801082b */
[----:B------:R-:W-:Y:S01]  /*de60*/  FFMA.FTZ R66, R137, UR9, -R44 ;  /* 0x0000000989427c23 */ /* 0x000fe2000801082c */
[----:B---3--:R-:W-:Y:S01]  /*de70*/  HMMA.16816.F32.BF16 R128, R20, R16, R128 ;  /* 0x000000101480723c */ /* 0x008fe20000041880 */
[----:B------:R-:W-:Y:S01]  /*de80*/  MUFU.EX2 R165, R165 ;  /* 0x000000a500a57308 */ /* 0x000fe20000000800 */
[----:B------:R-:W-:Y:S01]  /*de90*/  FADD.FTZ R60, R141, R60 ;  /* 0x0000003c8d3c7221 */ /* 0x000fe20000010000 */
[----:B------:R-:W-:-:S02]  /*dea0*/  FADD.FTZ R145, R144, R145 ;  /* 0x0000009190917221 */ /* 0x000fc40000010000 */
[----:B------:R-:W-:Y:S01]  /*deb0*/  MUFU.EX2 R163, R163 ;  /* 0x000000a300a37308 */ /* 0x000fe20000000800 */
[----:B------:R-:W-:Y:S01]  /*dec0*/  FADD.FTZ R139, R139, R60 ;  /* 0x0000003c8b8b7221 */ /* 0x000fe20000010000 */
[----:B------:R-:W-:Y:S01]  /*ded0*/  FADD.FTZ R140, R140, R145 ;  /* 0x000000918c8c7221 */ /* 0x000fe20000010000 */
[C---:B------:R-:W-:Y:S01]  /*dee0*/  HMMA.16816.F32.BF16 R120, R20.reuse, R18, R120 ;  /* 0x000000121478723c */ /* 0x040fe20000041878 */
[----:B------:R3:W-:Y:S01]  /*def0*/  MUFU.EX2 R64, R158 ;  /* 0x0000009e00407308 */ /* 0x0007e20000000800 */
[----:B-1----:R-:W-:Y:S01]  /*df00*/  FFMA.FTZ R138, R65, UR9, -R44 ;  /* 0x00000009418a7c23 */ /* 0x002fe2000801082c */
[----:B------:R-:W-:Y:S01]  /*df10*/  FADD.FTZ R62, R62, R139 ;  /* 0x0000008b3e3e7221 */ /* 0x000fe20000010000 */
[----:B------:R-:W-:Y:S01]  /*df20*/  FADD.FTZ R147, R147, R140 ;  /* 0x0000008c93937221 */ /* 0x000fe20000010000 */
[----:B------:R-:W-:Y:S03]  /*df30*/  MUFU.EX2 R137, R166 ;  /* 0x000000a600897308 */ /* 0x000fe60000000800 */
[----:B------:R-:W-:Y:S01]  /*df40*/  HMMA.16816.F32.BF16 R108, R20, R12, R108 ;  /* 0x0000000c146c723c */ /* 0x000fe2000004186c */
[----:B------:R-:W-:Y:S04]  /*df50*/  MUFU.EX2 R66, R66 ;  /* 0x0000004200427308 */ /* 0x000fe80000000800 */
[----:B------:R-:W-:Y:S01]  /*df60*/  MUFU.EX2 R138, R138 ;  /* 0x0000008a008a7308 */ /* 0x000fe20000000800 */
[----:B---3--:R-:W-:-:S02]  /*df70*/  FFMA.FTZ R158, R61, UR9, -R58 ;  /* 0x000000093d9e7c23 */ /* 0x008fc4000801083a */
[C---:B------:R-:W-:Y:S01]  /*df80*/  HMMA.16816.F32.BF16 R104, R20.reuse, R14, R104 ;  /* 0x0000000e1468723c */ /* 0x040fe20000041868 */
[----:B------:R-:W-:Y:S01]  /*df90*/  FFMA.FTZ R61, R59, UR9, -R58 ;  /* 0x000000093b3d7c23 */ /* 0x000fe2000801083a */
[----:B------:R-:W-:Y:S01]  /*dfa0*/  FFMA.FTZ R59, R54, UR9, -R53 ;  /* 0x00000009363b7c23 */ /* 0x000fe20008010835 */
[----:B------:R-:W-:Y:S04]  /*dfb0*/  MUFU.EX2 R24, R24 ;  /* 0x0000001800187308 */ /* 0x000fe80000000800 */
[----:B------:R-:W-:Y:S01]  /*dfc0*/  MUFU.EX2 R158, R158 ;  /* 0x0000009e009e7308 */ /* 0x000fe20000000800 */
[C---:B--2---:R-:W-:Y:S03]  /*dfd0*/  HMMA.16816.F32.BF16 R92, R20.reuse, R8, R92 ;  /* 0x00000008145c723c */ /* 0x044fe6000004185c */
[----:B------:R-:W-:Y:S04]  /*dfe0*/  MUFU.EX2 R59, R59 ;  /* 0x0000003b003b7308 */ /* 0x000fe80000000800 */
[----:B------:R-:W-:Y:S01]  /*dff0*/  MUFU.EX2 R27, R27 ;  /* 0x0000001b001b7308 */ /* 0x000fe20000000800 */
[C---:B------:R-:W-:Y:S03]  /*e000*/  HMMA.16816.F32.BF16 R88, R20.reuse, R10, R88 ;  /* 0x0000000a1458723c */ /* 0x040fe60000041858 */
[----:B------:R-:W-:Y:S04]  /*e010*/  MUFU.EX2 R25, R25 ;  /* 0x0000001900197308 */ /* 0x000fe80000000800 */
[----:B------:R-:W-:Y:S01]  /*e020*/  MUFU.EX2 R26, R26 ;  /* 0x0000001a001a7308 */ /* 0x000fe20000000800 */
        /* <DEDUP_REMOVED lines=22> */
[----:B------:R1:W4:Y:S04]  /*e190*/  MUFU.EX2 R63, R67 ;  /* 0x00000043003f7308 */ /* 0x0003280000000800 */
[C---:B------:R-:W-:Y:S01]  /*e1a0*/  HMMA.16816.F32.BF16 R112, R20.reuse, R12, R112 ;  /* 0x0000000c1470723c */ /* 0x040fe20000041870 */
[----:B------:R-:W5:Y:S07]  /*e1b0*/  MUFU.EX2 R65, R164 ;  /* 0x000000a400417308 */ /* 0x000f6e0000000800 */
[----:B------:R-:W-:Y:S01]  /*e1c0*/  HMMA.16816.F32.BF16 R100, R20, R14, R100 ;  /* 0x0000000e1464723c */ /* 0x000fe20000041864 */
[----:B------:R-:W4:Y:S01]  /*e1d0*/  LDSM.16.MT88.4 R12, [R184+0x7000] ;  /* 0x00700000b80c783b */ /* 0x000f220000004200 */
[--C-:B-1----:R-:W-:Y:S01]  /*e1e0*/  FFMA.FTZ R67, R52, UR9, -R53.reuse ;  /* 0x0000000934437c23 */ /* 0x102fe20008010835 */
[----:B------:R-:W-:-:S03]  /*e1f0*/  FFMA.FTZ R52, R51, UR9, -R53 ;  /* 0x0000000933347c23 */ /* 0x000fc60008010835 */
[----:B------:R-:W-:Y:S02]  /*e200*/  MUFU.EX2 R51, R67 ;  /* 0x0000004300337308 */ /* 0x000fe40000000800 */
[C---:B------:R-:W-:Y:S01]  /*e210*/  HMMA.16816.F32.BF16 R84, R20.reuse, R10, R84 ;  /* 0x0000000a1454723c */ /* 0x040fe20000041854 */
[----:B------:R-:W1:Y:S01]  /*e220*/  LDSM.16.MT88.4 R8, [R143+0x7000] ;  /* 0x007000008f08783b */ /* 0x000e620000004200 */
[----:B------:R-:W-:Y:S06]  /*e230*/  MUFU.EX2 R52, R52 ;  /* 0x0000003400347308 */ /* 0x000fec0000000800 */
[C---:B------:R-:W-:Y:S08]  /*e240*/  HMMA.16816.F32.BF16 R80, R20.reuse, R4, R80 ;  /* 0x000000041450723c */ /* 0x040ff00000041850 */
        /* <DEDUP_REMOVED lines=35> */
[--C-:B------:R-:W-:Y:S01]  /*e480*/  FFMA.FTZ R53, R36, UR9, -R43.reuse ;  /* 0x0000000924357c23 */ /* 0x100fe2000801082b */
[----:B------:R-:W-:Y:S01]  /*e490*/  MUFU.EX2 R56, R61 ;  /* 0x0000003d00387308 */ /* 0x000fe20000000800 */
[----:B------:R-:W-:Y:S01]  /*e4a0*/  FFMA.FTZ R36, R33, UR9, -R43 ;  /* 0x0000000921247c23 */ /* 0x000fe2000801082b */
[--C-:B------:R-:W-:Y:S01]  /*e4b0*/  FFMA.FTZ R43, R38, UR9, -R44.reuse ;  /* 0x00000009262b7c23 */ /* 0x100fe2000801082c */
[----:B------:R-:W-:Y:S01]  /*e4c0*/  FFMA.FTZ R38, R35, UR9, -R44 ;  /* 0x0000000923267c23 */ /* 0x000fe2000801082c */
[----:B------:R-:W-:Y:S01]  /*e4d0*/  HMMA.16816.F32.BF16 R124, R20, R16, R124 ;  /* 0x00000010147c723c */ /* 0x000fe2000004187c */
[----:B------:R1:W-:Y:S01]  /*e4e0*/  MUFU.EX2 R49, R8 ;  /* 0x0000000800317308 */ /* 0x0003e20000000800 */
[----:B------:R-:W-:Y:S01]  /*e4f0*/  FADD.FTZ R137, R137, R64 ;  /* 0x0000004089897221 */ /* 0x000fe20000010000 */
[----:B------:R-:W-:-:S02]  /*e500*/  FADD.FTZ R138, R138, R65 ;  /* 0x000000418a8a7221 */ /* 0x000fc40000010000 */
[----:B------:R-:W2:Y:S03]  /*e510*/  MUFU.EX2 R54, R58 ;  /* 0x0000003a00367308 */ /* 0x000ea60000000800 */
[C---:B------:R-:W-:Y:S01]  /*e520*/  HMMA.16816.F32.BF16 R116, R20.reuse, R18, R116 ;  /* 0x000000121474723c */ /* 0x040fe20000041874 */
[----:B------:R-:W3:Y:S01]  /*e530*/  LDSM.16.MT88.4 R16, [R188+0x7800] ;  /* 0x00780000bc10783b */ /* 0x000ee20000004200 */
[----:B------:R-:W-:Y:S04]  /*e540*/  MUFU.EX2 R33, R53 ;  /* 0x0000003500217308 */ /* 0x000fe80000000800 */
[----:B------:R-:W4:Y:S02]  /*e550*/  MUFU.EX2 R36, R36 ;  /* 0x0000002400247308 */ /* 0x000f240000000800 */
[C---:B------:R-:W-:Y:S02]  /*e560*/  HMMA.16816.F32.BF16 R112, R20.reuse, R12, R112 ;  /* 0x0000000c1470723c */ /* 0x040fe40000041870 */
[----:B------:R-:W-:Y:S04]  /*e570*/  MUFU.EX2 R35, R43 ;  /* 0x0000002b00237308 */ /* 0x000fe80000000800 */
[----:B------:R-:W5:Y:S02]  /*e580*/  MUFU.EX2 R38, R38 ;  /* 0x0000002600267308 */ /* 0x000f640000000800 */
[C---:B------:R-:W-:Y:S01]  /*e590*/  HMMA.16816.F32.BF16 R100, R20.reuse, R14, R100 ;  /* 0x0000000e1464723c */ /* 0x040fe20000041864 */
[----:B------:R-:W4:Y:S07]  /*e5a0*/  LDSM.16.MT88.4 R12, [R184+0x7800] ;  /* 0x00780000b80c783b */ /* 0x000f2e0000004200 */
[C---:B------:R-:W-:Y:S01]  /*e5b0*/  HMMA.16816.F32.BF16 R84, R20.reuse, R10, R84 ;  /* 0x0000000a1454723c */ /* 0x040fe20000041854 */
[----:B-1----:R-:W1:Y:S07]  /*e5c0*/  LDSM.16.MT88.4 R8, [R143+0x7800] ;  /* 0x007800008f08783b */ /* 0x002e6e0000004200 */
[C---:B------:R-:W-:Y:S08]  /*e5d0*/  HMMA.16816.F32.BF16 R80, R20.reuse, R4, R80 ;  /* 0x000000041450723c */ /* 0x040ff00000041850 */
[----:B------:R-:W-:Y:S01]  /*e5e0*/  HMMA.16816.F32.BF16 R68, R20, R6, R68 ;  /* 0x000000061444723c */ /* 0x000fe20000041844 */
[----:B------:R-:W5:Y:S01]  /*e5f0*/  LDSM.16.MT88.4 R4, [R142+0x7800] ;  /* 0x007800008e04783b */ /* 0x000f620000004200 */
[----:B------:R-:W-:Y:S01]  /*e600*/  F2FP.BF16.F32.PACK_AB R20, R158, R57 ;  /* 0x000000399e14723e */ /* 0x000fe200000010ff */
[----:B------:R-:W-:Y:S01]  /*e610*/  FADD.FTZ R57, R57, R156 ;  /* 0x0000009c39397221 */ /* 0x000fe20000010000 */
[----:B--2---:R-:W-:Y:S01]  /*e620*/  F2FP.BF16.F32.PACK_AB R21, R59, R54 ;  /* 0x000000363b15723e */ /* 0x004fe200000010ff */
        /* <DEDUP_REMOVED lines=38> */
.L_x_1427:
[----:B------:R-:W-:-:S09]  /*e890*/  UISETP.GE.AND UP0, UPT, UR8, URZ, UPT ;  /* 0x000000ff0800728c */ /* 0x000fd2000bf06270 */
[----:B------:R-:W-:Y:S05]  /*e8a0*/  BRA.U !UP0, `(.L_x_1434) ;  /* 0x00000035088c7547 */ /* 0x000fea000b800000 */
[----:B------:R-:W1:Y:S01]  /*e8b0*/  S2R R216, SR_TID.X ;  /* 0x0000000000d87919 */ /* 0x000e620000002100 */
[----:B------:R-:W2:Y:S01]  /*e8c0*/  LDC.64 R194, c[0x0][0x3c0] ;  /* 0x0000f000ffc27b82 */ /* 0x000ea20000000a00 */
[----:B------:R-:W3:Y:S01]  /*e8d0*/  LDCU UR11, c[0x0][0x440] ;  /* 0x00008800ff0b77ac */ /* 0x000ee20008000800 */
[----:B------:R-:W-:Y:S01]  /*e8e0*/  IMAD.MOV.U32 R0, RZ, RZ, R133 ;  /* 0x000000ffff007224 */ /* 0x000fe200078e0085 */
[----:B------:R-:W-:Y:S01]  /*e8f0*/  MOV R2, R135 ;  /* 0x0000008700027202 */ /* 0x000fe20000000f00 */
[----:B------:R-:W-:Y:S01]  /*e900*/  IMAD.MOV.U32 R141, RZ, RZ, R134 ;  /* 0x000000ffff8d7224 */ /* 0x000fe200078e0086 */
[----:B------:R-:W-:Y:S01]  /*e910*/  MOV R3, R136 ;  /* 0x0000008800037202 */ /* 0x000fe20000000f00 */
[----:B------:R-:W4:Y:S01]  /*e920*/  LDCU UR10, c[0x0][0x440] ;  /* 0x00008800ff0a77ac */ /* 0x000f220008000800 */
[----:B------:R-:W1:Y:S01]  /*e930*/  LDCU UR9, c[0x0][0x50c] ;  /* 0x0000a180ff0977ac */ /* 0x000e620008000800 */
[----:B------:R-:W1:Y:S01]  /*e940*/  LDCU UR4, c[0x0][0x45c] ;  /* 0x00008b80ff0477ac */ /* 0x000e620008000800 */
[----:B---3--:R-:W-:Y:S01]  /*e950*/  ISETP.GE.AND P1, PT, R204, UR11, PT ;  /* 0x0000000bcc007c0c */ /* 0x008fe2000bf26270 */
[----:B------:R-:W-:-:S12]  /*e960*/  BRA `(.L_x_1435) ;  /* 0x0000000000b47947 */ /* 0x000fd80003800000 */
.L_x_1437:
[----:B------:R-:W1:Y:S01]  /*e970*/  LDC.64 R6, c[0x0][0x3b8] ;  /* 0x0000ee00ff067b82 */ /* 0x000e620000000a00 */
[----:B------:R-:W-:Y:S01]  /*e980*/  UIADD3 UR11, UPT, UPT, UR8, -0x1, URZ ;  /* 0xffffffff080b7890 */ /* 0x000fe2000fffe0ff */
[----:B------:R-:W-:Y:S05]  /*e990*/  ISETP.GE.AND P1, PT, R204, UR10, PT ;  /* 0x0000000acc007c0c */ /* 0x000fea000bf26270 */
[----:B-1----:R-:W-:Y:S04]  /*e9a0*/  IMAD.WIDE.U32 R32, R6, UR11, RZ ;  /* 0x0000000b06207c25 */ /* 0x002fe8000f8e00ff */
[----:B------:R-:W-:Y:S02]  /*e9b0*/  IMAD.SHL.U32 R34, R32, 0x40, RZ ;  /* 0x0000004020227824 */ /* 0x000fe400078e00ff */
[C---:B------:R-:W-:Y:S03]  /*e9c0*/  IMAD R4, R7.reuse, UR11, R33 ;  /* 0x0000000b07047c24 */ /* 0x040fe6000f8e0221 */
[-C--:B------:R-:W-:Y:S02]  /*e9d0*/  @!P0 LEA R12, P3, R6, R34.reuse, 0x4 ;  /* 0x00000022060c8211 */ /* 0x080fe400078620ff */
[----:B------:R-:W-:Y:S01]  /*e9e0*/  SHF.L.U64.HI R35, R32, 0x6, R4 ;  /* 0x0000000620237819 */ /* 0x000fe20000010204 */
[----:B------:R-:W-:Y:S01]  /*e9f0*/  @!P0 IMAD R4, R7, 0x30, RZ ;  /* 0x0000003007048824 */ /* 0x000fe200078e02ff */
[----:B------:R-:W-:Y:S02]  /*ea00*/  @!P0 LEA R16, P2, R6, R34, 0x5 ;  /* 0x0000002206108211 */ /* 0x000fe400078428ff */
[----:B------:R-:W-:Y:S01]  /*ea10*/  @!P1 LEA R8, P4, R34, R209, 0x1 ;  /* 0x000000d122089211 */ /* 0x000fe200078808ff */
[C---:B------:R-:W-:Y:S01]  /*ea20*/  @!P0 IMAD.WIDE.U32 R36, R6.reuse, 0x30, R34 ;  /* 0x0000003006248825 */ /* 0x040fe200078e0022 */
[CCC-:B------:R-:W-:Y:S02]  /*ea30*/  @!P0 LEA.HI.X R33, R6.reuse, R35.reuse, R7.reuse, 0x4, P3 ;  /* 0x0000002306218211 */ /* 0x1c0fe400018f2407 */
[----:B------:R-:W-:Y:S01]  /*ea40*/  @!P0 LEA.HI.X R7, R6, R35, R7, 0x5, P2 ;  /* 0x0000002306078211 */ /* 0x000fe200010f2c07 */
[----:B------:R-:W-:Y:S01]  /*ea50*/  @!P0 IMAD.IADD R37, R4, 0x1, R37 ;  /* 0x0000000104258824 */ /* 0x000fe200078e0225 */
[-C--:B------:R-:W-:Y:S01]  /*ea60*/  @!P1 LEA.HI.X R35, R34, R208.reuse, R35, 0x1, P4 ;  /* 0x000000d022239211 */ /* 0x080fe200020f0c23 */
[----:B------:R-:W-:Y:S01]  /*ea70*/  @!P1 IMAD.MOV.U32 R34, RZ, RZ, R8 ;  /* 0x000000ffff229224 */ /* 0x000fe200078e0008 */
[-C--:B------:R-:W-:Y:S02]  /*ea80*/  @!P0 LEA R32, P3, R12, R209.reuse, 0x1 ;  /* 0x000000d10c208211 */ /* 0x080fe400078608ff */
[-C--:B------:R-:W-:Y:S02]  /*ea90*/  @!P0 LEA R6, P2, R16, R209.reuse, 0x1 ;  /* 0x000000d110068211 */ /* 0x080fe400078408ff */
        /* <DEDUP_REMOVED lines=26> */
.L_x_1435:
[----:B----4-:R-:W-:Y:S01]  /*ec40*/  ISETP.GE.AND P0, PT, R204, UR10, PT ;  /* 0x0000000acc007c0c */ /* 0x010fe2000bf06270 */
[----:B--2---:R-:W-:Y:S01]  /*ec50*/  IMAD.WIDE.U32 R138, R194, UR8, RZ ;  /* 0x00000008c28a7c25 */ /* 0x004fe2000f8e00ff */
[----:B------:R-:W-:Y:S04]  /*ec60*/  DEPBAR.LE SB0, 0x0 ;  /* 0x000080000000791a */ /* 0x000fe80000000000 */
[----:B------:R-:W-:Y:S01]  /*ec70*/  BAR.SYNC.DEFER_BLOCKING 0x0 ;  /* 0x0000000000007b1d */ /* 0x000fe20000010000 */
[C---:B------:R-:W-:Y:S01]  /*ec80*/  IMAD R136, R195.reuse, UR8, R139 ;  /* 0x00000008c3887c24 */ /* 0x040fe2000f8e028b */
[C---:B------:R-:W-:Y:S01]  /*ec90*/  SHF.L.U32 R176, R138.reuse, 0x6, RZ ;  /* 0x000000068ab07819 */ /* 0x040fe200000006ff */
[----:B------:R-:W-:Y:S03]  /*eca0*/  UISETP.NE.AND UP0, UPT, UR8, URZ, UPT ;  /* 0x000000ff0800728c */ /* 0x000fe6000bf05270 */
[----:B------:R-:W-:Y:S02]  /*ecb0*/  SHF.L.U64.HI R177, R138, 0x6, R136 ;  /* 0x000000068ab17819 */ /* 0x000fe40000010288 */
[-C--:B------:R-:W-:Y:S02]  /*ecc0*/  @!P0 LEA R138, P3, R194, R176.reuse, 0x4 ;  /* 0x000000b0c28a8211 */ /* 0x080fe400078620ff */
[----:B------:R-:W-:Y:S02]  /*ecd0*/  @!P1 LEA R136, P4, R176, R207, 0x1 ;  /* 0x000000cfb0889211 */ /* 0x000fe400078808ff */
[----:B------:R-:W-:Y:S02]  /*ece0*/  @!P0 LEA.HI.X R137, R194, R177, R195, 0x4, P3 ;  /* 0x000000b1c2898211 */ /* 0x000fe400018f24c3 */
[----:B------:R-:W-:Y:S02]  /*ecf0*/  @!P0 LEA R180, P3, R138, R207, 0x1 ;  /* 0x000000cf8ab48211 */ /* 0x000fe400078608ff */
[----:B------:R-:W-:Y:S02]  /*ed00*/  @!P0 LEA R140, P2, R194, R176, 0x5 ;  /* 0x000000b0c28c8211 */ /* 0x000fe400078428ff */
[-C--:B------:R-:W-:Y:S02]  /*ed10*/  @!P0 LEA.HI.X R181, R138, R206.reuse, R137, 0x1, P3 ;  /* 0x000000ce8ab58211 */ /* 0x080fe400018f0c89 */
        /* <DEDUP_REMOVED lines=9> */
[----:B------:R-:W-:Y:S01]  /*edb0*/  @!P0 IMAD R139, R195, 0x30, RZ ;  /* 0x00000030c38b8824 */ /* 0x000fe200078e02ff */
[C---:B------:R-:W-:Y:S03]  /*edc0*/  @!P0 LEA R138, P2, R176.reuse, R207, 0x1 ;  /* 0x000000cfb08a8211 */ /* 0x040fe600078408ff */
[----:B------:R-:W-:Y:S01]  /*edd0*/  @P1 STS.128 [R212+0x6000], RZ ;  /* 0x006000ffd4001388 */ /* 0x000fe20000000c00 */
[----:B------:R-:W-:Y:S04]  /*ede0*/  @!P0 IADD3 R139, PT, PT, R139, R177, RZ ;  /* 0x000000b18b8b8210 */ /* 0x000fe80007ffe0ff */
[----:B------:R-:W-:Y:S03]  /*edf0*/  @!P0 LEA.HI.X R139, R176, R206, R139, 0x1, P2 ;  /* 0x000000ceb08b8211 */ /* 0x000fe600010f0c8b */
        /* <DEDUP_REMOVED lines=16> */
[----:B------:R-:W3:Y:S08]  /*ef00*/  LDSM.16.M88.4 R144, [R192+UR6+0x4000] ;  /* 0x00400006c090783b */ /* 0x000ef00008000200 */
[----:B------:R-:W4:Y:S08]  /*ef10*/  LDSM.16.M88.4 R148, [R193+0x2000] ;  /* 0x00200000c194783b */ /* 0x000f300000000200 */
[----:B------:R-:W5:Y:S08]  /*ef20*/  LDSM.16.M88.4 R152, [R192+UR6+0x4800] ;  /* 0x00480006c098783b */ /* 0x000f700008000200 */
[----:B------:R-:W1:Y:S08]  /*ef30*/  LDSM.16.M88.4 R156, [R192+UR6+0x5000] ;  /* 0x00500006c09c783b */ /* 0x000e700008000200 */
[----:B------:R-:W1:Y:S08]  /*ef40*/  LDSM.16.M88.4 R160, [R192+UR6+0x5800] ;  /* 0x00580006c0a0783b */ /* 0x000e700008000200 */
[----:B------:R-:W0:Y:S08]  /*ef50*/  LDGDEPBAR ;  /* 0x00000000000079af */ /* 0x000e300000000000 */
[----:B------:R-:W-:Y:S08]  /*ef60*/  LDSM.16.M88.4 R164, [R191] ;  /* 0x00000000bfa4783b */ /* 0x000ff00000000200 */
[----:B------:R-:W1:Y:S08]  /*ef70*/  LDSM.16.M88.4 R168, [R187+0x4000] ;  /* 0x00400000bba8783b */ /* 0x000e700000000200 */
[----:B------:R-:W1:Y:S08]  /*ef80*/  LDSM.16.M88.4 R172, [R191+0x2000] ;  /* 0x00200000bfac783b */ /* 0x000e700000000200 */
[----:B--2---:R-:W-:Y:S08]  /*ef90*/  LDSM.16.M88.4 R136, [R187+0x5800] ;  /* 0x00580000bb88783b */ /* 0x004ff00000000200 */
[----:B------:R-:W-:Y:S08]  /*efa0*/  LDSM.16.M88.4 R176, [R186+0x5800] ;  /* 0x00580000bab0783b */ /* 0x000ff00000000200 */
[----:B------:R-:W-:Y:S01]  /*efb0*/  LDSM.16.M88.4 R180, [R185+0x4000] ;  /* 0x00400000b9b4783b */ /* 0x000fe20000000200 */
[-C--:B---3--:R-:W-:Y:S08]  /*efc0*/  HMMA.16816.F32.BF16 R4, R132, R144.reuse, RZ ;  /* 0x000000908404723c */ /* 0x088ff000000418ff */
[C---:B----4-:R-:W-:Y:S08]  /*efd0*/  HMMA.16816.F32.BF16 R8, R148.reuse, R144, RZ ;  /* 0x000000909408723c */ /* 0x050ff000000418ff */
[-C--:B------:R-:W-:Y:S08]  /*efe0*/  HMMA.16816.F32.BF16 R12, R148, R146.reuse, RZ ;  /* 0x00000092940c723c */ /* 0x080ff000000418ff */
[C---:B------:R-:W-:Y:S01]  /*eff0*/  HMMA.16816.F32.BF16 R16, R132.reuse, R146, RZ ;  /* 0x000000928410723c */ /* 0x040fe200000418ff */
[----:B------:R-:W2:Y:S07]  /*f000*/  LDSM.16.M88.4 R144, [R187+0x4800] ;  /* 0x00480000bb90783b */ /* 0x000eae0000000200 */
[-C--:B-----5:R-:W-:Y:S08]  /*f010*/  HMMA.16816.F32.BF16 R20, R132, R152.reuse, RZ ;  /* 0x000000988414723c */ /* 0x0a0ff000000418ff */
        /* <DEDUP_REMOVED lines=9> */
[-C--:B------:R-:W-:Y:S08]  /*f0b0*/  HMMA.16816.F32.BF16 R52, R132, R160.reuse, RZ ;  /* 0x000000a08434723c */ /* 0x080ff000000418ff */
[C---:B------:R-:W-:Y:S08]  /*f0c0*/  HMMA.16816.F32.BF16 R56, R148.reuse, R160, RZ ;  /* 0x000000a09438723c */ /* 0x040ff000000418ff */
[-C--:B------:R-:W-:Y:S01]  /*f0d0*/  HMMA.16816.F32.BF16 R60, R148, R162.reuse, RZ ;  /* 0x000000a2943c723c */ /* 0x080fe200000418ff */
[----:B------:R-:W-:Y:S07]  /*f0e0*/  LDSM.16.M88.4 R148, [R190] ;  /* 0x00000000be94783b */ /* 0x000fee0000000200 */
[----:B------:R-:W-:Y:S01]  /*f0f0*/  HMMA.16816.F32.BF16 R64, R132, R162, RZ ;  /* 0x000000a28440723c */ /* 0x000fe200000418ff */
[----:B------:R-:W1:Y:S07]  /*f100*/  LDSM.16.M88.4 R132, [R187+0x5000] ;  /* 0x00500000bb84783b */ /* 0x000e6e0000000200 */
[-C--:B------:R-:W-:Y:S01]  /*f110*/  HMMA.16816.F32.BF16 R4, R164, R168.reuse, R4 ;  /* 0x000000a8a404723c */ /* 0x080fe20000041804 */
[----:B------:R-:W3:Y:S07]  /*f120*/  LDSM.16.M88.4 R160, [R186+0x4800] ;  /* 0x00480000baa0783b */ /* 0x000eee0000000200 */
        /* <DEDUP_REMOVED lines=8> */
[----:B------:R-:W2:Y:S07]  /*f1b0*/  LDSM.16.M88.4 R144, [R189] ;  /* 0x00000000bd90783b */ /* 0x000eae0000000200 */
        /* <DEDUP_REMOVED lines=9> */
[----:B------:R-:W5:Y:S07]  /*f250*/  LDSM.16.M88.4 R136, [R185+0x4800] ;  /* 0x00480000b988783b */ /* 0x000f6e0000000200 */
        /* <DEDUP_REMOVED lines=16> */
[----:B------:R-:W-:Y:S01]  /*f360*/  HMMA.16816.F32.BF16 R64, R148, R178, R64 ;  /* 0x000000b29440723c */ /* 0x000fe20000041840 */
[----:B------:R-:W3:Y:S01]  /*f370*/  LDSM.16.M88.4 R148, [R185+0x5000] ;  /* 0x00500000b994783b */ /* 0x000ee20000000200 */
[----:B------:R-:W-:Y:S06]  /*f380*/  DEPBAR.LE SB0, 0x0 ;  /* 0x000080000000791a */ /* 0x000fec0000000000 */
[-C--:B--2---:R-:W-:Y:S01]  /*f390*/  HMMA.16816.F32.BF16 R4, R144, R180.reuse, R4 ;  /* 0x000000b49004723c */ /* 0x084fe20000041804 */
[----:B------:R-:W-:Y:S07]  /*f3a0*/  BAR.SYNC.DEFER_BLOCKING 0x0 ;  /* 0x0000000000007b1d */ /* 0x000fee0000010000 */
[C---:B-1----:R-:W-:Y:S08]  /*f3b0*/  HMMA.16816.F32.BF16 R8, R132.reuse, R180, R8 ;  /* 0x000000b48408723c */ /* 0x042ff00000041808 */
[-C--:B------:R-:W-:Y:S03]  /*f3c0*/  HMMA.16816.F32.BF16 R12, R132, R182.reuse, R12 ;  /* 0x000000b6840c723c */ /* 0x080fe6000004180c */
[----:B------:R-:W-:Y:S01]  /*f3d0*/  FMUL.FTZ R178, R7, UR9 ;  /* 0x0000000907b27c20 */ /* 0x000fe20008410000 */
[----:B------:R-:W-:Y:S01]  /*f3e0*/  FMUL.FTZ R176, R6, UR9 ;  /* 0x0000000906b07c20 */ /* 0x000fe20008410000 */
[----:B------:R-:W-:Y:S01]  /*f3f0*/  FMUL.FTZ R177, R5, UR9 ;  /* 0x0000000905b17c20 */ /* 0x000fe20008410000 */
[----:B------:R-:W-:Y:S02]  /*f400*/  FMUL.FTZ R140, R4, UR9 ;  /* 0x00000009048c7c20 */ /* 0x000fe40008410000 */
[C---:B------:R-:W-:Y:S01]  /*f410*/  HMMA.16816.F32.BF16 R16, R144.reuse, R182, R16 ;  /* 0x000000b69010723c */ /* 0x040fe20000041810 */
[----:B------:R-:W-:Y:S03]  /*f420*/  MUFU.TANH R178, R178 ;  /* 0x000000b200b27308 */ /* 0x000fe60000002400 */
[----:B------:R-:W-:Y:S01]  /*f430*/  FMUL.FTZ R179, R10, UR9 ;  /* 0x000000090ab37c20 */ /* 0x000fe20008410000 */
[----:B------:R-:W-:Y:S01]  /*f440*/  FMUL.FTZ R180, R8, UR9 ;  /* 0x0000000908b47c20 */ /* 0x000fe20008410000 */
[----:B------:R-:W-:Y:S01]  /*f450*/  FMUL.FTZ R181, R11, UR9 ;  /* 0x000000090bb57c20 */ /* 0x000fe20008410000 */
[----:B------:R-:W-:Y:S01]  /*f460*/  FMUL.FTZ R221, R9, UR9 ;  /* 0x0000000909dd7c20 */ /* 0x000fe20008410000 */
[-C--:B-----5:R-:W-:Y:S03]  /*f470*/  HMMA.16816.F32.BF16 R20, R144, R136.reuse, R20 ;  /* 0x000000889014723c */ /* 0x0a0fe60000041814 */
[----:B------:R-:W-:Y:S01]  /*f480*/  MUFU.TANH R177, R177 ;  /* 0x000000b100b17308 */ /* 0x000fe20000002400 */
[----:B------:R-:W-:Y:S01]  /*f490*/  FMUL.FTZ R223, R14, UR9 ;  /* 0x000000090edf7c20 */ /* 0x000fe20008410000 */
[----:B------:R-:W-:Y:S01]  /*f4a0*/  FMUL.FTZ R246, R12, UR9 ;  /* 0x000000090cf67c20 */ /* 0x000fe20008410000 */
[----:B------:R-:W-:Y:S01]  /*f4b0*/  FMUL.FTZ R182, R15, UR9 ;  /* 0x000000090fb67c20 */ /* 0x000fe20008410000 */
[----:B------:R-:W-:Y:S01]  /*f4c0*/  FMUL.FTZ R250, R13, UR9 ;  /* 0x000000090dfa7c20 */ /* 0x000fe20008410000 */
[C---:B------:R-:W-:Y:S05]  /*f4d0*/  HMMA.16816.F32.BF16 R24, R132.reuse, R136, R24 ;  /* 0x000000888418723c */ /* 0x040fea0000041818 */
[----:B------:R-:W1:Y:S01]  /*f4e0*/  MUFU.TANH R223, R223 ;  /* 0x000000df00df7308 */ /* 0x000e620000002400 */
[----:B------:R-:W-:Y:S01]  /*f4f0*/  FMUL.FTZ R219, R19, UR9 ;  /* 0x0000000913db7c20 */ /* 0x000fe20008410000 */
        /* <DEDUP_REMOVED lines=8> */
[----:B------:R-:W-:Y:S01]  /*f580*/  FMUL.FTZ R234, R23, UR9 ;  /* 0x0000000917ea7c20 */ /* 0x000fe20008410000 */
[C---:B------:R-:W-:Y:S05]  /*f590*/  HMMA.16816.F32.BF16 R32, R144.reuse, R138, R32 ;  /* 0x0000008a9020723c */ /* 0x040fea0000041820 */
[----:B------:R2:W-:Y:S01]  /*f5a0*/  MUFU.TANH R7, R218 ;  /* 0x000000da00077308 */ /* 0x0005e20000002400 */
[----:B------:R-:W-:Y:S01]  /*f5b0*/  FMUL.FTZ R137, R26, UR9 ;  /* 0x000000091a897c20 */ /* 0x000fe20008410000 */
[----:B------:R-:W-:Y:S01]  /*f5c0*/  FMUL.FTZ R244, R27, UR9 ;  /* 0x000000091bf47c20 */ /* 0x000fe20008410000 */
[----:B------:R-:W-:Y:S01]  /*f5d0*/  FMUL.FTZ R240, R25, UR9 ;  /* 0x0000000919f07c20 */ /* 0x000fe20008410000 */
[-C--:B---3--:R-:W-:Y:S06]  /*f5e0*/  HMMA.16816.F32.BF16 R36, R144, R148.reuse, R36 ;  /* 0x000000949024723c */ /* 0x088fec0000041824 */
[----:B------:R3:W-:Y:S01]  /*f5f0*/  MUFU.TANH R171, R136 ;  /* 0x0000008800ab7308 */ /* 0x0007e20000002400 */
[----:B------:R-:W-:Y:S01]  /*f600*/  FMUL.FTZ R242, R31, UR9 ;  /* 0x000000091ff27c20 */ /* 0x000fe20008410000 */
[----:B------:R-:W-:Y:S01]  /*f610*/  FMUL.FTZ R245, R29, UR9 ;  /* 0x000000091df57c20 */ /* 0x000fe20008410000 */
[----:B------:R-:W-:Y:S01]  /*f620*/  FMUL.FTZ R222, R28, UR9 ;  /* 0x000000091cde7c20 */ /* 0x000fe20008410000 */
[C---:B------:R-:W-:Y:S06]  /*f630*/  HMMA.16816.F32.BF16 R40, R132.reuse, R148, R40 ;  /* 0x000000948428723c */ /* 0x040fec0000041828 */
[----:B------:R-:W4:Y:S01]  /*f640*/  MUFU.TANH R246, R246 ;  /* 0x000000f600f67308 */ /* 0x000f220000002400 */
[----:B------:R-:W-:Y:S01]  /*f650*/  FMUL.FTZ R138, R32, UR9 ;  /* 0x00000009208a7c20 */ /* 0x000fe20008410000 */
[----:B--2---:R-:W-:Y:S01]  /*f660*/  SHF.L.U32 R218, R216, 0x1, RZ ;  /* 0x00000001d8da7819 */ /* 0x004fe200000006ff */
[----:B------:R-:W-:Y:S01]  /*f670*/  FMUL.FTZ R139, R34, UR9 ;  /* 0x00000009228b7c20 */ /* 0x000fe20008410000 */
[----:B------:R-:W-:Y:S01]  /*f680*/  FMUL.FTZ R236, R33, UR9 ;  /* 0x0000000921ec7c20 */ /* 0x000fe20008410000 */
[-C--:B------:R-:W-:Y:S05]  /*f690*/  HMMA.16816.F32.BF16 R44, R132, R150.reuse, R44 ;  /* 0x00000096842c723c */ /* 0x080fea000004182c */
[----:B------:R2:W-:Y:S01]  /*f6a0*/  MUFU.TANH R175, R138 ;  /* 0x0000008a00af7308 */ /* 0x0005e20000002400 */
[----:B------:R-:W-:Y:S01]  /*f6b0*/  LOP3.LUT R219, R218, 0x6, RZ, 0xc0, !PT ;  /* 0x00000006dadb7812 */ /* 0x000fe200078ec0ff */
[----:B---3--:R-:W-:Y:S01]  /*f6c0*/  FMUL.FTZ R136, R30, UR9 ;  /* 0x000000091e887c20 */ /* 0x008fe20008410000 */
[----:B------:R-:W-:Y:S01]  /*f6d0*/  FMUL.FTZ R224, R35, UR9 ;  /* 0x0000000923e07c20 */ /* 0x000fe20008410000 */
[----:B------:R-:W-:Y:S01]  /*f6e0*/  FMUL.FTZ R249, R36, UR9 ;  /* 0x0000000924f97c20 */ /* 0x000fe20008410000 */
[----:B------:R-:W-:Y:S01]  /*f6f0*/  FMUL.FTZ R239, R38, UR9 ;  /* 0x0000000926ef7c20 */ /* 0x000fe20008410000 */
[C---:B------:R-:W-:Y:S04]  /*f700*/  HMMA.16816.F32.BF16 R48, R144.reuse, R150, R48 ;  /* 0x000000969030723c */ /* 0x040fe80000041830 */
[----:B------:R3:W5:Y:S01]  /*f710*/  MUFU.TANH R15, R183 ;  /* 0x000000b7000f7308 */ /* 0x0007620000002400 */
[----:B------:R-:W-:Y:S01]  /*f720*/  FMUL.FTZ R232, R42, UR9 ;  /* 0x000000092ae87c20 */ /* 0x000fe20008410000 */
[----:B------:R-:W-:Y:S01]  /*f730*/  FMUL.FTZ R247, R40, UR9 ;  /* 0x0000000928f77c20 */ /* 0x000fe20008410000 */
[----:B------:R-:W-:Y:S01]  /*f740*/  FMUL.FTZ R251, R37, UR9 ;  /* 0x0000000925fb7c20 */ /* 0x000fe20008410000 */
[----:B------:R-:W-:Y:S01]  /*f750*/  FMUL.FTZ R233, R39, UR9 ;  /* 0x0000000927e97c20 */ /* 0x000fe20008410000 */
[-C--:B------:R-:W-:Y:S05]  /*f760*/  HMMA.16816.F32.BF16 R52, R144, R152.reuse, R52 ;  /* 0x000000989034723c */ /* 0x080fea0000041834 */
[----:B------:R-:W5:Y:S01]  /*f770*/  MUFU.TANH R252, R252 ;  /* 0x000000fc00fc7308 */ /* 0x000f620000002400 */
[----:B--2---:R-:W-:Y:S01]  /*f780*/  MOV R138, UR8 ;  /* 0x00000008008a7c02 */ /* 0x004fe20008000f00 */
[----:B------:R-:W-:Y:S01]  /*f790*/  FMUL.FTZ R226, R43, UR9 ;  /* 0x000000092be27c20 */ /* 0x000fe20008410000 */
[----:B------:R-:W-:Y:S01]  /*f7a0*/  FMUL.FTZ R231, R41, UR9 ;  /* 0x0000000929e77c20 */ /* 0x000fe20008410000 */
[----:B------:R-:W-:Y:S01]  /*f7b0*/  FMUL.FTZ R229, R45, UR9 ;  /* 0x000000092de57c20 */ /* 0x000fe20008410000 */
[----:B------:R-:W-:Y:S01]  /*f7c0*/  LEA R14, R138, R219, 0x6 ;  /* 0x000000db8a0e7211 */ /* 0x000fe200078e30ff */
[C---:B------:R-:W-:Y:S04]  /*f7d0*/  HMMA.16816.F32.BF16 R56, R132.reuse, R152, R56 ;  /* 0x000000988438723c */ /* 0x040fe80000041838 */
[----:B------:R2:W-:Y:S01]  /*f7e0*/  MUFU.TANH R173, R139 ;  /* 0x0000008b00ad7308 */ /* 0x0005e20000002400 */
[----:B------:R-:W-:Y:S01]  /*f7f0*/  IADD3 R138, PT, PT, R14, 0x8, RZ ;  /* 0x000000080e8a7810 */ /* 0x000fe20007ffe0ff */
[----:B---3--:R-:W-:Y:S01]  /*f800*/  FMUL.FTZ R183, R24, UR9 ;  /* 0x0000000918b77c20 */ /* 0x008fe20008410000 */
[----:B------:R-:W-:Y:S01]  /*f810*/  I2FP.F32.U32 R248, R14 ;  /* 0x0000000e00f87245 */ /* 0x000fe20000201000 */
[----:B------:R-:W-:Y:S01]  /*f820*/  FMUL.FTZ R230, R46, UR9 ;  /* 0x000000092ee67c20 */ /* 0x000fe20008410000 */
[----:B------:R-:W-:Y:S05]  /*f830*/  I2FP.F32.U32 R138, R138 ;  /* 0x0000008a008a7245 */ /* 0x000fea0000201000 */
[----:B------:R-:W3:Y:S01]  /*f840*/  MUFU.TANH R137, R137 ;  /* 0x0000008900897308 */ /* 0x000ee20000002400 */
[-C--:B------:R-:W-:Y:S03]  /*f850*/  HMMA.16816.F32.BF16 R60, R132, R154.reuse, R60 ;  /* 0x0000009a843c723c */ /* 0x080fe6000004183c */
[C---:B-1----:R-:W-:Y:S01]  /*f860*/  FFMA.FTZ R27, R138.reuse, UR5, R223 ;  /* 0x000000058a1b7c23 */ /* 0x042fe200080100df */
[C---:B----4-:R-:W-:Y:S01]  /*f870*/  FFMA.FTZ R246, R138.reuse, UR5, R246 ;  /* 0x000000058af67c23 */ /* 0x050fe200080100f6 */
[C---:B-----5:R-:W-:Y:S01]  /*f880*/  FFMA.FTZ R15, R138.reuse, UR5, R15 ;  /* 0x000000058a0f7c23 */ /* 0x060fe2000801000f */
[----:B------:R-:W-:Y:S03]  /*f890*/  FFMA.FTZ R252, R138, UR5, R252 ;  /* 0x000000058afc7c23 */ /* 0x000fe600080100fc */
[----:B------:R-:W1:Y:S01]  /*f8a0*/  MUFU.TANH R140, R140 ;  /* 0x0000008c008c7308 */ /* 0x000e620000002400 */
[C---:B------:R-:W-:Y:S01]  /*f8b0*/  IADD3 R138, PT, PT, R14.reuse, 0x10, RZ ;  /* 0x000000100e8a7810 */ /* 0x040fe20007ffe0ff */
[----:B------:R-:W-:Y:S04]  /*f8c0*/  HMMA.16816.F32.BF16 R64, R144, R154, R64 ;  /* 0x0000009a9040723c */ /* 0x000fe80000041840 */
[----:B--2---:R-:W-:Y:S01]  /*f8d0*/  IADD3 R139, PT, PT, R14, 0x1, RZ ;  /* 0x000000010e8b7810 */ /* 0x004fe20007ffe0ff */
[----:B------:R-:W-:Y:S03]  /*f8e0*/  FMUL.FTZ R227, R44, UR9 ;  /* 0x000000092ce37c20 */ /* 0x000fe60008410000 */
[----:B------:R-:W2:Y:S01]  /*f8f0*/  MUFU.TANH R176, R176 ;  /* 0x000000b000b07308 */ /* 0x000ea20000002400 */
[----:B------:R-:W-:Y:S01]  /*f900*/  I2FP.F32.U32 R138, R138 ;  /* 0x0000008a008a7245 */ /* 0x000fe20000201000 */
[----:B------:R-:W-:Y:S01]  /*f910*/  FMUL.FTZ R241, R48, UR9 ;  /* 0x0000000930f17c20 */ /* 0x000fe20008410000 */
[----:B------:R-:W-:Y:S01]  /*f920*/  I2FP.F32.U32 R139, R139 ;  /* 0x0000008b008b7245 */ /* 0x000fe20000201000 */
[----:B------:R-:W-:Y:S01]  /*f930*/  FMUL.FTZ R235, R50, UR9 ;  /* 0x0000000932eb7c20 */ /* 0x000fe20008410000 */
[----:B------:R-:W-:Y:S01]  /*f940*/  FMUL.FTZ R228, R47, UR9 ;  /* 0x000000092fe47c20 */ /* 0x000fe20008410000 */
[----:B---3--:R-:W-:Y:S01]  /*f950*/  FFMA.FTZ R45, R138, UR5, R137 ;  /* 0x000000058a2d7c23 */ /* 0x008fe20008010089 */
[C---:B------:R-:W-:Y:S03]  /*f960*/  IADD3 R137, PT, PT, R14.reuse, 0x18, RZ ;  /* 0x000000180e897810 */ /* 0x040fe60007ffe0ff */
[----:B------:R-:W3:Y:S01]  /*f970*/  MUFU.TANH R179, R179 ;  /* 0x000000b300b37308 */ /* 0x000ee20000002400 */
[----:B------:R-:W-:Y:S01]  /*f980*/  FFMA.FTZ R11, R139, UR5, R177 ;  /* 0x000000058b0b7c23 */ /* 0x000fe200080100b1 */
[----:B------:R-:W-:Y:S01]  /*f990*/  IADD3 R177, PT, PT, R14, 0x9, RZ ;  /* 0x000000090eb17810 */ /* 0x000fe20007ffe0ff */
[----:B-1----:R-:W-:Y:S01]  /*f9a0*/  FFMA.FTZ R13, R248, UR5, R140 ;  /* 0x00000005f80d7c23 */ /* 0x002fe2000801008c */
[----:B------:R-:W-:Y:S01]  /*f9b0*/  I2FP.F32.U32 R137, R137 ;  /* 0x0000008900897245 */ /* 0x000fe20000201000 */
[----:B------:R-:W-:Y:S01]  /*f9c0*/  FMUL.FTZ R243, R49, UR9 ;  /* 0x0000000931f37c20 */ /* 0x000fe20008410000 */
[----:B------:R-:W-:Y:S01]  /*f9d0*/  I2FP.F32.U32 R177, R177 ;  /* 0x000000b100b17245 */ /* 0x000fe20000201000 */
[----:B------:R-:W-:Y:S03]  /*f9e0*/  FMUL.FTZ R237, R51, UR9 ;  /* 0x0000000933ed7c20 */ /* 0x000fe60008410000 */
[----:B------:R-:W1:Y:S01]  /*f9f0*/  MUFU.TANH R180, R180 ;  /* 0x000000b400b47308 */ /* 0x000e620000002400 */
[----:B------:R-:W-:Y:S01]  /*fa00*/  FMUL.FTZ R225, R52, UR9 ;  /* 0x0000000934e17c20 */ /* 0x000fe20008410000 */
[----:B--2---:R-:W-:Y:S01]  /*fa10*/  FFMA.FTZ R9, R248, UR5, R176 ;  /* 0x00000005f8097c23 */ /* 0x004fe200080100b0 */
[----:B------:R-:W-:Y:S01]  /*fa20*/  IADD3 R176, PT, PT, R14, 0x19, RZ ;  /* 0x000000190eb07810 */ /* 0x000fe20007ffe0ff */
[----:B------:R-:W-:Y:S01]  /*fa30*/  FFMA.FTZ R25, R177, UR5, R6 ;  /* 0x00000005b1197c23 */ /* 0x000fe20008010006 */
[----:B------:R-:W-:Y:S01]  /*fa40*/  FMUL.FTZ R140, R58, UR9 ;  /* 0x000000093a8c7c20 */ /* 0x000fe20008410000 */
[----:B------:R-:W-:Y:S01]  /*fa50*/  FMUL.FTZ R223, R56, UR9 ;  /* 0x0000000938df7c20 */ /* 0x000fe20008410000 */
[----:B------:R-:W-:Y:S03]  /*fa60*/  FMUL.FTZ R55, R55, UR9 ;  /* 0x0000000937377c20 */ /* 0x000fe60008410000 */
[----:B------:R-:W2:Y:S01]  /*fa70*/  MUFU.TANH R181, R181 ;  /* 0x000000b500b57308 */ /* 0x000ea20000002400 */
[----:B------:R-:W-:Y:S01]  /*fa80*/  FFMA.FTZ R171, R138, UR5, R171 ;  /* 0x000000058aab7c23 */ /* 0x000fe200080100ab */
[----:B---3--:R-:W-:Y:S01]  /*fa90*/  FFMA.FTZ R21, R248, UR5, R179 ;  /* 0x00000005f8157c23 */ /* 0x008fe200080100b3 */
[----:B------:R-:W-:Y:S01]  /*faa0*/  IADD3 R179, PT, PT, R14, 0x11, RZ ;  /* 0x000000110eb37810 */ /* 0x000fe20007ffe0ff */
[C---:B------:R-:W-:Y:S01]  /*fab0*/  FFMA.FTZ R175, R137.reuse, UR5, R175 ;  /* 0x0000000589af7c23 */ /* 0x040fe200080100af */
[----:B------:R-:W-:Y:S01]  /*fac0*/  FFMA.FTZ R173, R137, UR5, R173 ;  /* 0x0000000589ad7c23 */ /* 0x000fe200080100ad */
[----:B------:R-:W-:Y:S01]  /*fad0*/  FMUL.FTZ R67, R67, UR9 ;  /* 0x0000000943437c20 */ /* 0x000fe20008410000 */
[----:B------:R-:W-:Y:S03]  /*fae0*/  I2FP.F32.U32 R179, R179 ;  /* 0x000000b300b37245 */ /* 0x000fe60000201000 */
[----:B------:R-:W3:Y:S01]  /*faf0*/  MUFU.TANH R136, R136 ;  /* 0x0000008800887308 */ /* 0x000ee20000002400 */
[----:B-1----:R-:W-:Y:S01]  /*fb00*/  FFMA.FTZ R17, R248, UR5, R180 ;  /* 0x00000005f8117c23 */ /* 0x002fe200080100b4 */
[C---:B------:R-:W-:Y:S01]  /*fb10*/  FFMA.FTZ R248, R139.reuse, UR5, R178 ;  /* 0x000000058bf87c23 */ /* 0x040fe200080100b2 */
[C---:B------:R-:W-:Y:S07]  /*fb20*/  IADD3 R178, PT, PT, R14.reuse, 0x20, RZ ;  /* 0x000000200eb27810 */ /* 0x040fee0007ffe0ff */
[----:B------:R-:W1:Y:S01]  /*fb30*/  MUFU.TANH R182, R182 ;  /* 0x000000b600b67308 */ /* 0x000e620000002400 */
[----:B--2---:R-:W-:Y:S01]  /*fb40*/  FFMA.FTZ R23, R139, UR5, R181 ;  /* 0x000000058b177c23 */ /* 0x004fe200080100b5 */
[----:B------:R-:W-:Y:S02]  /*fb50*/  I2FP.F32.U32 R181, R176 ;  /* 0x000000b000b57245 */ /* 0x000fe40000201000 */
[C---:B------:R-:W-:Y:S06]  /*fb60*/  IADD3 R176, PT, PT, R14.reuse, 0x21, RZ ;  /* 0x000000210eb07810 */ /* 0x040fec0007ffe0ff */
[----:B------:R-:W2:Y:S01]  /*fb70*/  MUFU.TANH R5, R220 ;  /* 0x000000dc00057308 */ /* 0x000ea20000002400 */
[----:B---3--:R-:W-:Y:S01]  /*fb80*/  FFMA.FTZ R49, R137, UR5, R136 ;  /* 0x0000000589317c23 */ /* 0x008fe20008010088 */
[----:B------:R-:W-:Y:S02]  /*fb90*/  I2FP.F32.U32 R136, R178 ;  /* 0x000000b200887245 */ /* 0x000fe40000201000 */
[----:B------:R-:W-:Y:S06]  /*fba0*/  I2FP.F32.U32 R178, R176 ;  /* 0x000000b000b27245 */ /* 0x000fec0000201000 */
[----:B------:R-:W3:Y:S01]  /*fbb0*/  MUFU.TANH R242, R242 ;  /* 0x000000f200f27308 */ /* 0x000ee20000002400 */
[C---:B-1----:R-:W-:Y:S01]  /*fbc0*/  FFMA.FTZ R31, R177.reuse, UR5, R182 ;  /* 0x00000005b11f7c23 */ /* 0x042fe200080100b6 */
[----:B------:R-:W-:Y:S08]  /*fbd0*/  IADD3 R182, PT, PT, R14, 0x28, RZ ;  /* 0x000000280eb67810 */ /* 0x000ff00007ffe0ff */
[----:B------:R-:W1:Y:S01]  /*fbe0*/  MUFU.TANH R245, R245 ;  /* 0x000000f500f57308 */ /* 0x000e620000002400 */
[----:B--2---:R-:W-:Y:S01]  /*fbf0*/  FFMA.FTZ R29, R177, UR5, R5 ;  /* 0x00000005b11d7c23 */ /* 0x004fe20008010005 */
[----:B------:R-:W-:Y:S01]  /*fc00*/  FMUL.FTZ R5, R64, UR9 ;  /* 0x0000000940057c20 */ /* 0x000fe20008410000 */
[----:B------:R-:W-:Y:S07]  /*fc10*/  FMUL.FTZ R220, R53, UR9 ;  /* 0x0000000935dc7c20 */ /* 0x000fee0008410000 */
[----:B------:R-:W2:Y:S01]  /*fc20*/  MUFU.TANH R236, R236 ;  /* 0x000000ec00ec7308 */ /* 0x000ea20000002400 */
[C---:B---3--:R-:W-:Y:S09]  /*fc30*/  FFMA.FTZ R242, R181.reuse, UR5, R242 ;  /* 0x00000005b5f27c23 */ /* 0x048ff200080100f2 */
[----:B------:R-:W3:Y:S01]  /*fc40*/  MUFU.TANH R224, R224 ;  /* 0x000000e000e07308 */ /* 0x000ee20000002400 */
[C---:B-1----:R-:W-:Y:S09]  /*fc50*/  FFMA.FTZ R245, R181.reuse, UR5, R245 ;  /* 0x00000005b5f57c23 */ /* 0x042ff200080100f5 */
[----:B------:R-:W1:Y:S01]  /*fc60*/  MUFU.TANH R249, R249 ;  /* 0x000000f900f97308 */ /* 0x000e620000002400 */
[C---:B--2---:R-:W-:Y:S09]  /*fc70*/  FFMA.FTZ R236, R181.reuse, UR5, R236 ;  /* 0x00000005b5ec7c23 */ /* 0x044ff200080100ec */
[----:B------:R-:W2:Y:S01]  /*fc80*/  MUFU.TANH R239, R239 ;  /* 0x000000ef00ef7308 */ /* 0x000ea20000002400 */
[----:B---3--:R-:W-:Y:S01]  /*fc90*/  FFMA.FTZ R224, R181, UR5, R224 ;  /* 0x00000005b5e07c23 */ /* 0x008fe200080100e0 */
[----:B------:R-:W-:Y:S08]  /*fca0*/  IADD3 R181, PT, PT, R14, 0x29, RZ ;  /* 0x000000290eb57810 */ /* 0x000ff00007ffe0ff */
[----:B------:R-:W3:Y:S01]  /*fcb0*/  MUFU.TANH R232, R232 ;  /* 0x000000e800e87308 */ /* 0x000ee20000002400 */
[C---:B-1----:R-:W-:Y:S09]  /*fcc0*/  FFMA.FTZ R249, R136.reuse, UR5, R249 ;  /* 0x0000000588f97c23 */ /* 0x042ff200080100f9 */
[----:B------:R-:W1:Y:S01]  /*fcd0*/  MUFU.TANH R247, R247 ;  /* 0x000000f700f77308 */ /* 0x000e620000002400 */
[C---:B--2---:R-:W-:Y:S09]  /*fce0*/  FFMA.FTZ R239, R136.reuse, UR5, R239 ;  /* 0x0000000588ef7c23 */ /* 0x044ff200080100ef */
[----:B------:R-:W2:Y:S01]  /*fcf0*/  MUFU.TANH R221, R221 ;  /* 0x000000dd00dd7308 */ /* 0x000ea20000002400 */
[C---:B---3--:R-:W-:Y:S09]  /*fd00*/  FFMA.FTZ R232, R136.reuse, UR5, R232 ;  /* 0x0000000588e87c23 */ /* 0x048ff200080100e8 */
[----:B------:R-:W3:Y:S01]  /*fd10*/  MUFU.TANH R250, R250 ;  /* 0x000000fa00fa7308 */ /* 0x000ee20000002400 */
[----:B-1----:R-:W-:Y:S01]  /*fd20*/  FFMA.FTZ R247, R136, UR5, R247 ;  /* 0x0000000588f77c23 */ /* 0x002fe200080100f7 */
[----:B------:R-:W-:Y:S08]  /*fd30*/  I2FP.F32.U32 R136, R182 ;  /* 0x000000b600887245 */ /* 0x000ff00000201000 */
[----:B------:R1:W4:Y:S01]  /*fd40*/  MUFU.TANH R10, R183 ;  /* 0x000000b7000a7308 */ /* 0x0003220000002400 */
[----:B--2---:R-:W-:Y:S01]  /*fd50*/  FFMA.FTZ R19, R139, UR5, R221 ;  /* 0x000000058b137c23 */ /* 0x004fe200080100dd */
[----:B------:R-:W-:Y:S01]  /*fd60*/  FMUL.FTZ R139, R59, UR9 ;  /* 0x000000093b8b7c20 */ /* 0x000fe20008410000 */
[----:B------:R-:W-:Y:S07]  /*fd70*/  FMUL.FTZ R221, R61, UR9 ;  /* 0x000000093ddd7c20 */ /* 0x000fee0008410000 */
[----:B------:R-:W2:Y:S01]  /*fd80*/  MUFU.TANH R251, R251 ;  /* 0x000000fb00fb7308 */ /* 0x000ea20000002400 */
[----:B---3--:R-:W-:Y:S01]  /*fd90*/  FFMA.FTZ R250, R177, UR5, R250 ;  /* 0x00000005b1fa7c23 */ /* 0x008fe200080100fa */
[----:B------:R-:W-:Y:S01]  /*fda0*/  FMUL.FTZ R177, R57, UR9 ;  /* 0x0000000939b17c20 */ /* 0x000fe20008410000 */
[----:B------:R-:W-:Y:S07]  /*fdb0*/  FFMA.FTZ R57, R138, UR5, R7 ;  /* 0x000000058a397c23 */ /* 0x000fee0008010007 */
[----:B------:R-:W3:Y:S01]  /*fdc0*/  MUFU.TANH R233, R233 ;  /* 0x000000e900e97308 */ /* 0x000ee20000002400 */
[----:B-1----:R-:W-:Y:S01]  /*fdd0*/  FMUL.FTZ R183, R54, UR9 ;  /* 0x0000000936b77c20 */ /* 0x002fe20008410000 */
[----:B----4-:R-:W-:Y:S01]  /*fde0*/  FFMA.FTZ R59, R138, UR5, R10 ;  /* 0x000000058a3b7c23 */ /* 0x010fe2000801000a */
[----:B------:R-:W-:Y:S01]  /*fdf0*/  FMUL.FTZ R138, R62, UR9 ;  /* 0x000000093e8a7c20 */ /* 0x000fe20008410000 */
[----:B------:R-:W-:Y:S06]  /*fe00*/  FMNMX3.FTZ R10, R2, R9, R248, !PT ;  /* 0x00000009020a7276 */ /* 0x000fec00078100f8 */
[----:B------:R-:W1:Y:S01]  /*fe10*/  MUFU.TANH R226, R226 ;  /* 0x000000e200e27308 */ /* 0x000e620000002400 */
[----:B------:R-:W-:Y:S01]  /*fe20*/  FMNMX3.FTZ R10, R10, R252, R25, !PT ;  /* 0x000000fc0a0a7276 */ /* 0x000fe20007810019 */
[C---:B--2---:R-:W-:Y:S08]  /*fe30*/  FFMA.FTZ R251, R178.reuse, UR5, R251 ;  /* 0x00000005b2fb7c23 */ /* 0x044ff000080100fb */
[----:B------:R-:W2:Y:S01]  /*fe40*/  MUFU.TANH R231, R231 ;  /* 0x000000e700e77308 */ /* 0x000ea20000002400 */
[C---:B---3--:R-:W-:Y:S09]  /*fe50*/  FFMA.FTZ R233, R178.reuse, UR5, R233 ;  /* 0x00000005b2e97c23 */ /* 0x048ff200080100e9 */
[----:B------:R-:W3:Y:S01]  /*fe60*/  MUFU.TANH R238, R238 ;  /* 0x000000ee00ee7308 */ /* 0x000ee20000002400 */
[C---:B-1----:R-:W-:Y:S09]  /*fe70*/  FFMA.FTZ R226, R178.reuse, UR5, R226 ;  /* 0x00000005b2e27c23 */ /* 0x042ff200080100e2 */
[----:B------:R-:W1:Y:S01]  /*fe80*/  MUFU.TANH R234, R234 ;  /* 0x000000ea00ea7308 */ /* 0x000e620000002400 */
[----:B--2---:R-:W-:Y:S01]  /*fe90*/  FFMA.FTZ R231, R178, UR5, R231 ;  /* 0x00000005b2e77c23 */ /* 0x004fe200080100e7 */
[----:B------:R-:W-:Y:S01]  /*fea0*/  I2FP.F32.U32 R178, R181 ;  /* 0x000000b500b27245 */ /* 0x000fe20000201000 */
[----:B------:R-:W-:Y:S07]  /*feb0*/  FMUL.FTZ R181, R66, UR9 ;  /* 0x0000000942b57c20 */ /* 0x000fee0008410000 */
[----:B------:R-:W2:Y:S01]  /*fec0*/  MUFU.TANH R244, R244 ;  /* 0x000000f400f47308 */ /* 0x000ea20000002400 */
[C---:B---3--:R-:W-:Y:S09]  /*fed0*/  FFMA.FTZ R238, R179.reuse, UR5, R238 ;  /* 0x00000005b3ee7c23 */ /* 0x048ff200080100ee */
[----:B------:R-:W3:Y:S01]  /*fee0*/  MUFU.TANH R240, R240 ;  /* 0x000000f000f07308 */ /* 0x000ee20000002400 */
[C---:B-1----:R-:W-:Y:S05]  /*fef0*/  FFMA.FTZ R234, R179.reuse, UR5, R234 ;  /* 0x00000005b3ea7c23 */ /* 0x042fea00080100ea */
[----:B------:R-:W-:Y:S04]  /*ff00*/  FMNMX3.FTZ R10, R10, R171, R234, !PT ;  /* 0x000000ab0a0a7276 */ /* 0x000fe800078100ea */
[----:B------:R-:W1:Y:S01]  /*ff10*/  MUFU.TANH R230, R230 ;  /* 0x000000e600e67308 */ /* 0x000e620000002400 */
[C---:B--2---:R-:W-:Y:S01]  /*ff20*/  FFMA.FTZ R244, R179.reuse, UR5, R244 ;  /* 0x00000005b3f47c23 */ /* 0x044fe200080100f4 */
[----:B------:R-:W-:Y:S04]  /*ff30*/  FMNMX3.FTZ R10, R10, R173, R224, !PT ;  /* 0x000000ad0a0a7276 */ /* 0x000fe800078100e0 */
[----:B------:R-:W-:Y:S04]  /*ff40*/  FMNMX3.FTZ R10, R10, R239, R233, !PT ;  /* 0x000000ef0a0a7276 */ /* 0x000fe800078100e9 */
[----:B------:R-:W2:Y:S01]  /*ff50*/  MUFU.TANH R227, R227 ;  /* 0x000000e300e37308 */ /* 0x000ea20000002400 */
[----:B---3--:R-:W-:Y:S01]  /*ff60*/  FFMA.FTZ R240, R179, UR5, R240 ;  /* 0x00000005b3f07c23 */ /* 0x008fe200080100f0 */
[----:B------:R-:W-:Y:S08]  /*ff70*/  FMUL.FTZ R179, R60, UR9 ;  /* 0x000000093cb37c20 */ /* 0x000ff00008410000 */
        /* <DEDUP_REMOVED lines=8> */
[----:B------:R-:W-:Y:S04]  /*10000*/  IADD3 R136, PT, PT, R14, 0x30, RZ ;  /* 0x000000300e887810 */ /* 0x000fe80007ffe0ff */
[----:B------:R-:W-:Y:S04]  /*10010*/  I2FP.F32.U32 R6, R136 ;  /* 0x0000008800067245 */ /* 0x000fe80000201000 */
[----:B------:R-:W1:Y:S01]  /*10020*/  MUFU.TANH R243, R243 ;  /* 0x000000f300f37308 */ /* 0x000e620000002400 */
[C---:B--2---:R-:W-:Y:S09]  /*10030*/  FFMA.FTZ R228, R178.reuse, UR5, R228 ;  /* 0x00000005b2e47c23 */ /* 0x044ff200080100e4 */
[----:B------:R-:W2:Y:S01]  /*10040*/  MUFU.TANH R237, R237 ;  /* 0x000000ed00ed7308 */ /* 0x000ea20000002400 */
[C---:B---3--:R-:W-:Y:S09]  /*10050*/  FFMA.FTZ R229, R178.reuse, UR5, R229 ;  /* 0x00000005b2e57c23 */ /* 0x048ff200080100e5 */
[----:B------:R3:W-:Y:S01]  /*10060*/  MUFU.TANH R182, R5 ;  /* 0x0000000500b67308 */ /* 0x0007e20000002400 */
[C---:B-1----:R-:W-:Y:S09]  /*10070*/  FFMA.FTZ R243, R178.reuse, UR5, R243 ;  /* 0x00000005b2f37c23 */ /* 0x042ff200080100f3 */
[----:B------:R-:W1:Y:S01]  /*10080*/  MUFU.TANH R222, R222 ;  /* 0x000000de00de7308 */ /* 0x000e620000002400 */
[----:B--2---:R-:W-:Y:S01]  /*10090*/  FFMA.FTZ R237, R178, UR5, R237 ;  /* 0x00000005b2ed7c23 */ /* 0x004fe200080100ed */
[----:B------:R-:W-:Y:S04]  /*100a0*/  IADD3 R178, PT, PT, R14, 0x31, RZ ;  /* 0x000000310eb27810 */ /* 0x000fe80007ffe0ff */
[----:B------:R-:W-:Y:S04]  /*100b0*/  I2FP.F32.U32 R136, R178 ;  /* 0x000000b200887245 */ /* 0x000fe80000201000 */
[----:B------:R-:W2:Y:S01]  /*100c0*/  MUFU.TANH R225, R225 ;  /* 0x000000e100e17308 */ /* 0x000ea20000002400 */
[----:B------:R-:W-:Y:S02]  /*100d0*/  FMNMX3.FTZ R10, R10, R235, R237, !PT ;  /* 0x000000eb0a0a7276 */ /* 0x000fe400078100ed */
[C---:B---3--:R-:W-:Y:S02]  /*100e0*/  IADD3 R5, PT, PT, R14.reuse, 0x38, RZ ;  /* 0x000000380e057810 */ /* 0x048fe40007ffe0ff */
[----:B------:R-:W-:Y:S02]  /*100f0*/  IADD3 R14, PT, PT, R14, 0x39, RZ ;  /* 0x000000390e0e7810 */ /* 0x000fe40007ffe0ff */
[----:B------:R-:W-:Y:S03]  /*10100*/  I2FP.F32.U32 R5, R5 ;  /* 0x0000000500057245 */ /* 0x000fe60000201000 */
[----:B------:R-:W3:Y:S01]  /*10110*/  MUFU.TANH R183, R183 ;  /* 0x000000b700b77308 */ /* 0x000ee20000002400 */
[----:B------:R-:W-:Y:S01]  /*10120*/  I2FP.F32.U32 R4, R14 ;  /* 0x0000000e00047245 */ /* 0x000fe20000201000 */
[----:B-1----:R-:W-:Y:S01]  /*10130*/  FFMA.FTZ R222, R137, UR5, R222 ;  /* 0x0000000589de7c23 */ /* 0x002fe200080100de */
[----:B------:R-:W-:Y:S01]  /*10140*/  FMUL.FTZ R137, R63, UR9 ;  /* 0x000000093f897c20 */ /* 0x000fe20008410000 */
[----:B------:R-:W-:Y:S01]  /*10150*/  FFMA.FTZ R182, R5, UR5, R182 ;  /* 0x0000000505b67c23 */ /* 0x000fe200080100b6 */
[----:B------:R-:W-:Y:S05]  /*10160*/  FMNMX3.FTZ R14, R3, R13, R11, !PT ;  /* 0x0000000d030e7276 */ /* 0x000fea000781000b */
[----:B------:R-:W1:Y:S01]  /*10170*/  MUFU.TANH R220, R220 ;  /* 0x000000dc00dc7308 */ /* 0x000e620000002400 */
[----:B------:R-:W-:Y:S01]  /*10180*/  FMNMX3.FTZ R14, R14, R15, R29, !PT ;  /* 0x0000000f0e0e7276 */ /* 0x000fe2000781001d */
[----:B--2---:R-:W-:Y:S03]  /*10190*/  FFMA.FTZ R225, R6, UR5, R225 ;  /* 0x0000000506e17c23 */ /* 0x004fe600080100e1 */
[----:B------:R-:W-:Y:S05]  /*101a0*/  FMNMX3.FTZ R14, R14, R57, R238, !PT ;  /* 0x000000390e0e7276 */ /* 0x000fea00078100ee */
[----:B------:R-:W2:Y:S01]  /*101b0*/  MUFU.TANH R180, R55 ;  /* 0x0000003700b47308 */ /* 0x000ea20000002400 */
[----:B------:R-:W-:Y:S01]  /*101c0*/  FMNMX3.FTZ R14, R14, R175, R236, !PT ;  /* 0x000000af0e0e7276 */ /* 0x000fe200078100ec */
[----:B---3--:R-:W-:Y:S03]  /*101d0*/  FFMA.FTZ R183, R6, UR5, R183 ;  /* 0x0000000506b77c23 */ /* 0x008fe600080100b7 */
[----:B------:R-:W-:Y:S05]  /*101e0*/  FMNMX3.FTZ R14, R14, R249, R251, !PT ;  /* 0x000000f90e0e7276 */ /* 0x000fea00078100fb */
[----:B------:R-:W3:Y:S01]  /*101f0*/  MUFU.TANH R140, R140 ;  /* 0x0000008c008c7308 */ /* 0x000ee20000002400 */
[----:B------:R-:W-:Y:S01]  /*10200*/  FMNMX3.FTZ R14, R14, R241, R243, !PT ;  /* 0x000000f10e0e7276 */ /* 0x000fe200078100f3 */
[----:B-1----:R-:W-:Y:S05]  /*10210*/  FFMA.FTZ R220, R136, UR5, R220 ;  /* 0x0000000588dc7c23 */ /* 0x002fea00080100dc */
[----:B------:R-:W-:Y:S03]  /*10220*/  FMNMX3.FTZ R14, R14, R225, R220, !PT ;  /* 0x000000e10e0e7276 */ /* 0x000fe600078100dc */
[----:B------:R-:W1:Y:S01]  /*10230*/  MUFU.TANH R223, R223 ;  /* 0x000000df00df7308 */ /* 0x000e620000002400 */
[----:B--2---:R-:W-:Y:S05]  /*10240*/  FFMA.FTZ R180, R136, UR5, R180 ;  /* 0x0000000588b47c23 */ /* 0x004fea00080100b4 */
[----:B------:R-:W-:Y:S04]  /*10250*/  FMNMX3.FTZ R10, R10, R183, R180, !PT ;  /* 0x000000b70a0a7276 */ /* 0x000fe800078100b4 */
[----:B------:R-:W2:Y:S01]  /*10260*/  MUFU.TANH R139, R139 ;  /* 0x0000008b008b7308 */ /* 0x000ea20000002400 */
[C---:B---3--:R-:W-:Y:S09]  /*10270*/  FFMA.FTZ R140, R6.reuse, UR5, R140 ;  /* 0x00000005068c7c23 */ /* 0x048ff2000801008c */
[----:B------:R-:W3:Y:S01]  /*10280*/  MUFU.TANH R177, R177 ;  /* 0x000000b100b17308 */ /* 0x000ee20000002400 */
[----:B-1----:R-:W-:Y:S01]  /*10290*/  FFMA.FTZ R223, R6, UR5, R223 ;  /* 0x0000000506df7c23 */ /* 0x002fe200080100df */
[----:B------:R-:W-:Y:S08]  /*102a0*/  FMNMX3.FTZ R6, R0, R21, R23, !PT ;  /* 0x0000001500067276 */ /* 0x000ff00007810017 */
[----:B------:R1:W4:Y:S01]  /*102b0*/  MUFU.TANH R176, R221 ;  /* 0x000000dd00b07308 */ /* 0x0003220000002400 */
[C---:B--2---:R-:W-:Y:S09]  /*102c0*/  FFMA.FTZ R139, R136.reuse, UR5, R139 ;  /* 0x00000005888b7c23 */ /* 0x044ff2000801008b */
[----:B------:R-:W2:Y:S01]  /*102d0*/  MUFU.TANH R138, R138 ;  /* 0x0000008a008a7308 */ /* 0x000ea20000002400 */
[----:B---3--:R-:W-:Y:S01]  /*102e0*/  FFMA.FTZ R177, R136, UR5, R177 ;  /* 0x0000000588b17c23 */ /* 0x008fe200080100b1 */
[----:B------:R-:W-:Y:S04]  /*102f0*/  FMNMX3.FTZ R136, R141, R17, R19, !PT ;  /* 0x000000118d887276 */ /* 0x000fe80007810013 */
[----:B------:R-:W-:Y:S04]  /*10300*/  FMNMX3.FTZ R136, R136, R246, R250, !PT ;  /* 0x000000f688887276 */ /* 0x000fe800078100fa */
[----:B------:R-:W3:Y:S01]  /*10310*/  MUFU.TANH R179, R179 ;  /* 0x000000b300b37308 */ /* 0x000ee20000002400 */
[----:B-1----:R-:W-:Y:S01]  /*10320*/  FMUL.FTZ R221, R65, UR9 ;  /* 0x0000000941dd7c20 */ /* 0x002fe20008410000 */
[----:B------:R-:W-:Y:S01]  /*10330*/  FMNMX3.FTZ R136, R136, R59, R240, !PT ;  /* 0x0000003b88887276 */ /* 0x000fe200078100f0 */
[----:B----4-:R-:W-:Y:S03]  /*10340*/  FFMA.FTZ R176, R4, UR5, R176 ;  /* 0x0000000504b07c23 */ /* 0x010fe600080100b0 */
[----:B------:R-:W-:Y:S04]  /*10350*/  FMNMX3.FTZ R136, R136, R222, R245, !PT ;  /* 0x000000de88887276 */ /* 0x000fe800078100f5 */
[----:B------:R-:W1:Y:S01]  /*10360*/  MUFU.TANH R181, R181 ;  /* 0x000000b500b57308 */ /* 0x000e620000002400 */
[C---:B--2---:R-:W-:Y:S01]  /*10370*/  FFMA.FTZ R138, R5.reuse, UR5, R138 ;  /* 0x00000005058a7c23 */ /* 0x044fe2000801008a */
[----:B------:R-:W-:Y:S04]  /*10380*/  FMNMX3.FTZ R136, R136, R247, R231, !PT ;  /* 0x000000f788887276 */ /* 0x000fe800078100e7 */
[----:B------:R-:W-:Y:S04]  /*10390*/  FMNMX3.FTZ R136, R136, R227, R229, !PT ;  /* 0x000000e388887276 */ /* 0x000fe800078100e5 */
[----:B------:R-:W2:Y:S01]  /*103a0*/  MUFU.TANH R137, R137 ;  /* 0x0000008900897308 */ /* 0x000ea20000002400 */
[C---:B---3--:R-:W-:Y:S01]  /*103b0*/  FFMA.FTZ R179, R5.reuse, UR5, R179 ;  /* 0x0000000505b37c23 */ /* 0x048fe200080100b3 */
[----:B------:R-:W-:Y:S04]  /*103c0*/  FMNMX3.FTZ R136, R136, R223, R177, !PT ;  /* 0x000000df88887276 */ /* 0x000fe800078100b1 */
[----:B------:R-:W-:Y:S04]  /*103d0*/  FMNMX3.FTZ R136, R136, R179, R176, !PT ;  /* 0x000000b388887276 */ /* 0x000fe800078100b0 */
[----:B------:R-:W3:Y:S01]  /*103e0*/  MUFU.TANH R221, R221 ;  /* 0x000000dd00dd7308 */ /* 0x000ee20000002400 */
[----:B-1----:R-:W-:Y:S01]  /*103f0*/  FFMA.FTZ R181, R5, UR5, R181 ;  /* 0x0000000505b57c23 */ /* 0x002fe200080100b5 */
[----:B------:R-:W-:Y:S04]  /*10400*/  FMNMX3.FTZ R5, R6, R27, R31, !PT ;  /* 0x0000001b06057276 */ /* 0x000fe8000781001f */
[----:B------:R-:W-:Y:S04]  /*10410*/  FMNMX3.FTZ R5, R5, R45, R244, !PT ;  /* 0x0000002d05057276 */ /* 0x000fe800078100f4 */
[----:B------:R-:W1:Y:S01]  /*10420*/  MUFU.TANH R178, R67 ;  /* 0x0000004300b27308 */ /* 0x000e620000002400 */
[C---:B--2---:R-:W-:Y:S01]  /*10430*/  FFMA.FTZ R137, R4.reuse, UR5, R137 ;  /* 0x0000000504897c23 */ /* 0x044fe20008010089 */
[----:B------:R-:W-:Y:S04]  /*10440*/  FMNMX3.FTZ R5, R5, R49, R242, !PT ;  /* 0x0000003105057276 */ /* 0x000fe800078100f2 */
[----:B------:R-:W-:Y:S01]  /*10450*/  FMNMX3.FTZ R5, R5, R232, R226, !PT ;  /* 0x000000e805057276 */ /* 0x000fe200078100e2 */
[C---:B---3--:R-:W-:Y:S03]  /*10460*/  FFMA.FTZ R221, R4.reuse, UR5, R221 ;  /* 0x0000000504dd7c23 */ /* 0x048fe600080100dd */
[----:B------:R-:W-:Y:S04]  /*10470*/  FMNMX3.FTZ R5, R5, R230, R228, !PT ;  /* 0x000000e605057276 */ /* 0x000fe800078100e4 */
[----:B------:R-:W-:Y:S01]  /*10480*/  FMNMX3.FTZ R5, R5, R140, R139, !PT ;  /* 0x0000008c05057276 */ /* 0x000fe2000781008b */
[----:B-1----:R-:W-:Y:S03]  /*10490*/  FFMA.FTZ R178, R4, UR5, R178 ;  /* 0x0000000504b27c23 */ /* 0x002fe600080100b2 */
[----:B------:R-:W-:Y:S01]  /*104a0*/  FMNMX3.FTZ R5, R5, R138, R137, !PT ;  /* 0x0000008a05057276 */ /* 0x000fe20007810089 */
[----:B------:R-:W-:Y:S06]  /*104b0*/  BRA.U.ANY UP0, `(.L_x_1437) ;  /* 0xffffffe5002c7547 */ /* 0x000fec000b93ffff */
.L_x_1436:
[----:B------:R-:W2:Y:S01]  /*104c0*/  SHFL.BFLY PT, R4, R5, 0x2, 0x1f ;  /* 0x0c401f0005047f89 */ /* 0x000ea200000e0000 */
[----:B------:R-:W-:Y:S01]  /*104d0*/  FMNMX3.FTZ R14, R14, R182, R221, !PT ;  /* 0x000000b60e0e7276 */ /* 0x000fe200078100dd */
[----:B------:R-:W-:Y:S01]  /*104e0*/  UISETP.NE.AND UP0, UPT, UR8, URZ, UPT ;  /* 0x000000ff0800728c */ /* 0x000fe2000bf05270 */
[----:B-1----:R-:W-:Y:S05]  /*104f0*/  FMNMX3.FTZ R35, R10, R181, R178, !PT ;  /* 0x000000b50a237276 */ /* 0x002fea00078100b2 */
[----:B------:R-:W1:Y:S01]  /*10500*/  SHFL.BFLY PT, R39, R136, 0x2, 0x1f ;  /* 0x0c401f0088277f89 */ /* 0x000e6200000e0000 */
[----:B------:R-:W-:Y:S07]  /*10510*/  UIADD3 UR8, UPT, UPT, UR8, -0x1, URZ ;  /* 0xffffffff08087890 */ /* 0x000fee000fffe0ff */
[----:B------:R-:W3:Y:S08]  /*10520*/  SHFL.BFLY PT, R37, R14, 0x2, 0x1f ;  /* 0x0c401f000e257f89 */ /* 0x000ef000000e0000 */
[----:B------:R-:W4:Y:S08]  /*10530*/  SHFL.BFLY PT, R10, R35, 0x2, 0x1f ;  /* 0x0c401f00230a7f89 */ /* 0x000f3000000e0000 */
[----:B------:R-:W-:Y:S01]  /*10540*/  LDSM.16.MT88.4 R52, [R143+0x6000] ;  /* 0x006000008f34783b */ /* 0x000fe20000004200 */
[----:B--2---:R-:W-:Y:S02]  /*10550*/  FMNMX.FTZ R6, R5, R4, !PT ;  /* 0x0000000405067209 */ /* 0x004fe40007810000 */
[----:B-1----:R-:W-:Y:S05]  /*10560*/  FMNMX.FTZ R33, R136, R39, !PT ;  /* 0x0000002788217209 */ /* 0x002fea0007810000 */
[----:B------:R-:W1:Y:S01]  /*10570*/  SHFL.BFLY PT, R133, R6, 0x1, 0x1f ;  /* 0x0c201f0006857f89 */ /* 0x000e6200000e0000 */
[----:B---3--:R-:W-:Y:S07]  /*10580*/  FMNMX.FTZ R7, R14, R37, !PT ;  /* 0x000000250e077209 */ /* 0x008fee0007810000 */
[----:B------:R-:W2:Y:S01]  /*10590*/  SHFL.BFLY PT, R134, R33, 0x1, 0x1f ;  /* 0x0c201f0021867f89 */ /* 0x000ea200000e0000 */
[----:B----4-:R-:W-:Y:S07]  /*105a0*/  FMNMX.FTZ R8, R35, R10, !PT ;  /* 0x0000000a23087209 */ /* 0x010fee0007810000 */
[----:B------:R-:W3:Y:S08]  /*105b0*/  SHFL.BFLY PT, R4, R7, 0x1, 0x1f ;  /* 0x0c201f0007047f89 */ /* 0x000ef000000e0000 */
[----:B------:R-:W4:Y:S08]  /*105c0*/  SHFL.BFLY PT, R135, R8, 0x1, 0x1f ;  /* 0x0c201f0008877f89 */ /* 0x000f3000000e0000 */
[----:B------:R-:W-:Y:S01]  /*105d0*/  LDSM.16.MT88.4 R36, [R184+0x6000] ;  /* 0x00600000b824783b */ /* 0x000fe20000004200 */
[----:B-1----:R-:W-:Y:S02]  /*105e0*/  FMNMX.FTZ R133, R6, R133, !PT ;  /* 0x0000008506857209 */ /* 0x002fe40007810000 */
[----:B--2---:R-:W-:Y:S03]  /*105f0*/  FMNMX.FTZ R134, R33, R134, !PT ;  /* 0x0000008621867209 */ /* 0x004fe60007810000 */
[C---:B------:R-:W-:Y:S01]  /*10600*/  FMUL.FTZ R162, R133.reuse, UR4 ;  /* 0x0000000485a27c20 */ /* 0x040fe20008410000 */
[C---:B------:R-:W-:Y:S01]  /*10610*/  FSETP.NEU.FTZ.AND P0, PT, R133.reuse, -INF , PT ;  /* 0xff8000008500780b */ /* 0x040fe20003f1d000 */
[----:B------:R-:W-:Y:S01]  /*10620*/  FADD.FTZ R0, -R133, R0 ;  /* 0x0000000085007221 */ /* 0x000fe20000010100 */
[----:B---3--:R-:W-:Y:S01]  /*10630*/  FMNMX.FTZ R136, R7, R4, !PT ;  /* 0x0000000407887209 */ /* 0x008fe20007810000 */
[----:B------:R-:W-:Y:S01]  /*10640*/  FMUL.FTZ R156, R134, UR4 ;  /* 0x00000004869c7c20 */ /* 0x000fe20008410000 */
[----:B------:R-:W-:Y:S01]  /*10650*/  FSEL R162, R162, RZ, P0 ;  /* 0x000000ffa2a27208 */ /* 0x000fe20000000000 */
[C---:B------:R-:W-:Y:S01]  /*10660*/  FADD.FTZ R4, -R134.reuse, R141 ;  /* 0x0000008d86047221 */ /* 0x040fe20000010100 */
[----:B------:R-:W-:Y:S01]  /*10670*/  FSETP.NEU.FTZ.AND P0, PT, R134, -INF , PT ;  /* 0xff8000008600780b */ /* 0x000fe20003f1d000 */
[----:B------:R-:W-:Y:S01]  /*10680*/  FMUL.FTZ R160, R136, UR4 ;  /* 0x0000000488a07c20 */ /* 0x000fe20008410000 */
[----:B----4-:R-:W-:Y:S01]  /*10690*/  FMNMX.FTZ R135, R8, R135, !PT ;  /* 0x0000008708877209 */ /* 0x010fe20007810000 */
[--C-:B------:R-:W-:Y:S01]  /*106a0*/  FFMA.FTZ R159, R21, UR4, -R162.reuse ;  /* 0x00000004159f7c23 */ /* 0x100fe200080108a2 */
[----:B------:R-:W-:Y:S01]  /*106b0*/  FFMA.FTZ R145, R23, UR4, -R162 ;  /* 0x0000000417917c23 */ /* 0x000fe200080108a2 */
[----:B------:R-:W-:Y:S01]  /*106c0*/  FSEL R156, R156, RZ, P0 ;  /* 0x000000ff9c9c7208 */ /* 0x000fe20000000000 */
[----:B------:R-:W1:Y:S01]  /*106d0*/  LDSM.16.MT88.4 R20, [R188+0x6000] ;  /* 0x00600000bc14783b */ /* 0x000e620000004200 */
[C---:B------:R-:W-:Y:S01]  /*106e0*/  FSETP.NEU.FTZ.AND P0, PT, R136.reuse, -INF , PT ;  /* 0xff8000008800780b */ /* 0x040fe20003f1d000 */
[C---:B------:R-:W-:Y:S01]  /*106f0*/  FMUL.FTZ R158, R135.reuse, UR4 ;  /* 0x00000004879e7c20 */ /* 0x040fe20008410000 */
[----:B------:R-:W-:Y:S01]  /*10700*/  FADD.FTZ R3, -R136, R3 ;  /* 0x0000000388037221 */ /* 0x000fe20000010100 */
[----:B------:R-:W-:Y:S01]  /*10710*/  FMUL.FTZ R6, R4, UR4 ;  /* 0x0000000404067c20 */ /* 0x000fe20008410000 */
[----:B------:R-:W-:Y:S01]  /*10720*/  FSEL R160, R160, RZ, P0 ;  /* 0x000000ffa0a07208 */ /* 0x000fe20000000000 */
[C---:B------:R-:W-:Y:S01]  /*10730*/  FADD.FTZ R4, -R135.reuse, R2 ;  /* 0x0000000287047221 */ /* 0x040fe20000010100 */
[----:B------:R-:W-:Y:S01]  /*10740*/  FSETP.NEU.FTZ.AND P0, PT, R135, -INF , PT ;  /* 0xff8000008700780b */ /* 0x000fe20003f1d000 */
[----:B------:R-:W-:Y:S01]  /*10750*/  FMUL.FTZ R132, R3, UR4 ;  /* 0x0000000403847c20 */ /* 0x000fe20008410000 */
[----:B------:R-:W-:Y:S01]  /*10760*/  FMUL.FTZ R5, R0, UR4 ;  /* 0x0000000400057c20 */ /* 0x000fe20008410000 */
[--C-:B------:R-:W-:Y:S01]  /*10770*/  FFMA.FTZ R157, R13, UR4, -R160.reuse ;  /* 0x000000040d9d7c23 */ /* 0x100fe200080108a0 */
[----:B------:R-:W-:Y:S01]  /*10780*/  FSEL R158, R158, RZ, P0 ;  /* 0x000000ff9e9e7208 */ /* 0x000fe20000000000 */
[--C-:B------:R-:W-:Y:S01]  /*10790*/  FFMA.FTZ R155, R11, UR4, -R160.reuse ;  /* 0x000000040b9b7c23 */ /* 0x100fe200080108a0 */
[--C-:B------:R-:W-:Y:S01]  /*107a0*/  FFMA.FTZ R154, R15, UR4, -R160.reuse ;  /* 0x000000040f9a7c23 */ /* 0x100fe200080108a0 */
[----:B------:R-:W-:Y:S01]  /*107b0*/  FFMA.FTZ R153, R29, UR4, -R160 ;  /* 0x000000041d997c23 */ /* 0x000fe200080108a0 */
[----:B------:R-:W-:Y:S01]  /*107c0*/  FMUL.FTZ R7, R4, UR4 ;  /* 0x0000000404077c20 */ /* 0x000fe20008410000 */
[--C-:B------:R-:W-:Y:S01]  /*107d0*/  FFMA.FTZ R152, R9, UR4, -R158.reuse ;  /* 0x0000000409987c23 */ /* 0x100fe2000801089e */
[--C-:B------:R-:W-:Y:S01]  /*107e0*/  FFMA.FTZ R151, R248, UR4, -R158.reuse ;  /* 0x00000004f8977c23 */ /* 0x100fe2000801089e */
[--C-:B------:R-:W-:Y:S01]  /*107f0*/  FFMA.FTZ R150, R252, UR4, -R158.reuse ;  /* 0x00000004fc967c23 */ /* 0x100fe2000801089e */
[----:B------:R-:W-:Y:S01]  /*10800*/  FFMA.FTZ R149, R25, UR4, -R158 ;  /* 0x0000000419957c23 */ /* 0x000fe2000801089e */
[----:B------:R-:W2:Y:S01]  /*10810*/  MUFU.EX2 R0, R5 ;  /* 0x0000000500007308 */ /* 0x000ea20000000800 */
[--C-:B------:R-:W-:Y:S01]  /*10820*/  FFMA.FTZ R161, R17, UR4, -R156.reuse ;  /* 0x0000000411a17c23 */ /* 0x100fe2000801089c */
[----:B------:R-:W-:Y:S01]  /*10830*/  FFMA.FTZ R148, R19, UR4, -R156 ;  /* 0x0000000413947c23 */ /* 0x000fe2000801089c */
[--C-:B------:R-:W-:Y:S07]  /*10840*/  FFMA.FTZ R141, R31, UR4, -R162.reuse ;  /* 0x000000041f8d7c23 */ /* 0x100fee00080108a2 */
[----:B------:R-:W3:Y:S01]  /*10850*/  MUFU.EX2 R2, R6 ;  /* 0x0000000600027308 */ /* 0x000ee20000000800 */
[----:B------:R-:W-:Y:S01]  /*10860*/  FFMA.FTZ R144, R27, UR4, -R162 ;  /* 0x000000041b907c23 */ /* 0x000fe200080108a2 */
[--C-:B------:R-:W-:Y:S01]  /*10870*/  FFMA.FTZ R147, R246, UR4, -R156.reuse ;  /* 0x00000004f6937c23 */ /* 0x100fe2000801089c */
[----:B------:R-:W-:Y:S07]  /*10880*/  FFMA.FTZ R146, R250, UR4, -R156 ;  /* 0x00000004fa927c23 */ /* 0x000fee000801089c */
[----:B------:R-:W4:Y:S01]  /*10890*/  MUFU.EX2 R132, R132 ;  /* 0x0000008400847308 */ /* 0x000f220000000800 */
[--C-:B------:R-:W-:Y:S01]  /*108a0*/  FFMA.FTZ R163, R45, UR4, -R162.reuse ;  /* 0x000000042da37c23 */ /* 0x100fe200080108a2 */
[----:B------:R-:W-:Y:S01]  /*108b0*/  FFMA.FTZ R166, R49, UR4, -R162 ;  /* 0x0000000431a67c23 */ /* 0x000fe200080108a2 */
[----:B------:R-:W-:Y:S07]  /*108c0*/  FFMA.FTZ R167, R59, UR4, -R156 ;  /* 0x000000043ba77c23 */ /* 0x000fee000801089c */
[----:B------:R-:W5:Y:S01]  /*108d0*/  MUFU.EX2 R3, R7 ;  /* 0x0000000700037308 */ /* 0x000f620000000800 */
[----:B------:R-:W-:Y:S01]  /*108e0*/  FFMA.FTZ R169, R57, UR4, -R160 ;  /* 0x0000000439a97c23 */ /* 0x000fe200080108a0 */
[C---:B--2---:R-:W-:Y:S01]  /*108f0*/  FMUL.FTZ R10, R0.reuse, R130 ;  /* 0x00000082000a7220 */ /* 0x044fe20000410000 */
[C---:B------:R-:W-:Y:S07]  /*10900*/  FMUL.FTZ R11, R0.reuse, R131 ;  /* 0x00000083000b7220 */ /* 0x040fee0000410000 */
[----:B------:R-:W-:Y:S01]  /*10910*/  MUFU.EX2 R157, R157 ;  /* 0x0000009d009d7308 */ /* 0x000fe20000000800 */
[----:B------:R-:W-:Y:S01]  /*10920*/  FMUL.FTZ R14, R0, R122 ;  /* 0x0000007a000e7220 */ /* 0x000fe20000410000 */
[C---:B---3--:R-:W-:Y:S01]  /*10930*/  FMUL.FTZ R8, R2.reuse, R128 ;  /* 0x0000008002087220 */ /* 0x048fe20000410000 */
[----:B------:R-:W-:Y:S07]  /*10940*/  FMUL.FTZ R9, R2, R129 ;  /* 0x0000008102097220 */ /* 0x000fee0000410000 */
[----:B------:R-:W2:Y:S01]  /*10950*/  MUFU.EX2 R155, R155 ;  /* 0x0000009b009b7308 */ /* 0x000ea20000000800 */
[----:B------:R-:W-:Y:S01]  /*10960*/  FMUL.FTZ R15, R0, R123 ;  /* 0x0000007b000f7220 */ /* 0x000fe20000410000 */
[C---:B----4-:R-:W-:Y:S01]  /*10970*/  FMUL.FTZ R4, R132.reuse, R124 ;  /* 0x0000007c84047220 */ /* 0x050fe20000410000 */
[----:B------:R-:W-:Y:S07]  /*10980*/  FMUL.FTZ R5, R132, R125 ;  /* 0x0000007d84057220 */ /* 0x000fee0000410000 */
[----:B------:R-:W-:Y:S01]  /*10990*/  MUFU.EX2 R154, R154 ;  /* 0x0000009a009a7308 */ /* 0x000fe20000000800 */
[C---:B------:R-:W-:Y:S01]  /*109a0*/  FMUL.FTZ R12, R2.reuse, R120 ;  /* 0x00000078020c7220 */ /* 0x040fe20000410000 */
[C---:B-----5:R-:W-:Y:S01]  /*109b0*/  FMUL.FTZ R6, R3.reuse, R126 ;  /* 0x0000007e03067220 */ /* 0x060fe20000410000 */
[C---:B------:R-:W-:Y:S07]  /*109c0*/  FMUL.FTZ R7, R3.reuse, R127 ;  /* 0x0000007f03077220 */ /* 0x040fee0000410000 */
[----:B------:R-:W3:Y:S01]  /*109d0*/  MUFU.EX2 R153, R153 ;  /* 0x0000009900997308 */ /* 0x000ee20000000800 */
[----:B------:R-:W-:Y:S01]  /*109e0*/  FMUL.FTZ R13, R2, R121 ;  /* 0x00000079020d7220 */ /* 0x000fe20000410000 */
[C---:B------:R-:W-:Y:S01]  /*109f0*/  FMUL.FTZ R16, R132.reuse, R116 ;  /* 0x0000007484107220 */ /* 0x040fe20000410000 */
[C---:B------:R-:W-:Y:S07]  /*10a00*/  FMUL.FTZ R17, R132.reuse, R117 ;  /* 0x0000007584117220 */ /* 0x040fee0000410000 */
[----:B------:R-:W-:Y:S01]  /*10a10*/  MUFU.EX2 R152, R152 ;  /* 0x0000009800987308 */ /* 0x000fe20000000800 */
[----:B------:R-:W-:Y:S01]  /*10a20*/  FMUL.FTZ R18, R3, R118 ;  /* 0x0000007603127220 */ /* 0x000fe20000410000 */
[----:B--2---:R-:W-:Y:S01]  /*10a30*/  F2FP.BF16.F32.PACK_AB R124, R155, R157 ;  /* 0x0000009d9b7c723e */ /* 0x004fe200000010ff */
[C---:B------:R-:W-:Y:S07]  /*10a40*/  FMUL.FTZ R19, R3.reuse, R119 ;  /* 0x0000007703137220 */ /* 0x040fee0000410000 */
[----:B------:R-:W2:Y:S01]  /*10a50*/  MUFU.EX2 R151, R151 ;  /* 0x0000009700977308 */ /* 0x000ea20000000800 */
[----:B------:R-:W-:Y:S01]  /*10a60*/  LDSM.16.MT88.4 R116, [R188+0x7800] ;  /* 0x00780000bc74783b */ /* 0x000fe20000004200 */
[C---:B------:R-:W-:Y:S01]  /*10a70*/  FMUL.FTZ R32, R132.reuse, R100 ;  /* 0x0000006484207220 */ /* 0x040fe20000410000 */
[----:B------:R-:W-:Y:S07]  /*10a80*/  FMUL.FTZ R33, R132, R101 ;  /* 0x0000006584217220 */ /* 0x000fee0000410000 */
[----:B------:R-:W-:Y:S01]  /*10a90*/  MUFU.EX2 R150, R150 ;  /* 0x0000009600967308 */ /* 0x000fe20000000800 */
[----:B------:R-:W-:Y:S01]  /*10aa0*/  FMUL.FTZ R34, R3, R102 ;  /* 0x0000006603227220 */ /* 0x000fe20000410000 */
[----:B---3--:R-:W-:Y:S01]  /*10ab0*/  F2FP.BF16.F32.PACK_AB R126, R153, R154 ;  /* 0x0000009a997e723e */ /* 0x008fe200000010ff */
[----:B------:R-:W-:Y:S07]  /*10ac0*/  FMUL.FTZ R35, R3, R103 ;  /* 0x0000006703237220 */ /* 0x000fee0000410000 */
[----:B------:R-:W3:Y:S01]  /*10ad0*/  MUFU.EX2 R149, R149 ;  /* 0x0000009500957308 */ /* 0x000ee20000000800 */
[----:B------:R-:W-:Y:S01]  /*10ae0*/  LDSM.16.MT88.4 R100, [R184+0x7800] ;  /* 0x00780000b864783b */ /* 0x000fe20000004200 */
[C---:B------:R-:W-:Y:S01]  /*10af0*/  FMUL.FTZ R42, R0.reuse, R94 ;  /* 0x0000005e002a7220 */ /* 0x040fe20000410000 */
[----:B------:R-:W-:Y:S07]  /*10b00*/  FMUL.FTZ R43, R0, R95 ;  /* 0x0000005f002b7220 */ /* 0x000fee0000410000 */
[----:B------:R-:W-:Y:S01]  /*10b10*/  MUFU.EX2 R159, R159 ;  /* 0x0000009f009f7308 */ /* 0x000fe20000000800 */
[C---:B------:R-:W-:Y:S01]  /*10b20*/  FMUL.FTZ R40, R2.reuse, R92 ;  /* 0x0000005c02287220 */ /* 0x040fe20000410000 */
[----:B--2---:R-:W-:Y:S01]  /*10b30*/  F2FP.BF16.F32.PACK_AB R125, R151, R152 ;  /* 0x00000098977d723e */ /* 0x004fe200000010ff */
[----:B------:R-:W-:Y:S07]  /*10b40*/  FMUL.FTZ R41, R2, R93 ;  /* 0x0000005d02297220 */ /* 0x000fee0000410000 */
[----:B------:R-:W2:Y:S01]  /*10b50*/  MUFU.EX2 R145, R145 ;  /* 0x0000009100917308 */ /* 0x000ea20000000800 */
[----:B------:R-:W4:Y:S01]  /*10b60*/  LDSM.16.MT88.4 R92, [R142+0x6000] ;  /* 0x006000008e5c783b */ /* 0x000f220000004200 */
[C---:B------:R-:W-:Y:S01]  /*10b70*/  FMUL.FTZ R46, R0.reuse, R90 ;  /* 0x0000005a002e7220 */ /* 0x040fe20000410000 */
[----:B------:R-:W-:Y:S07]  /*10b80*/  FMUL.FTZ R47, R0, R91 ;  /* 0x0000005b002f7220 */ /* 0x000fee0000410000 */
[----:B------:R-:W-:Y:S01]  /*10b90*/  MUFU.EX2 R144, R144 ;  /* 0x0000009000907308 */ /* 0x000fe20000000800 */
[C---:B------:R-:W-:Y:S01]  /*10ba0*/  FMUL.FTZ R44, R2.reuse, R88 ;  /* 0x00000058022c7220 */ /* 0x040fe20000410000 */
[----:B---3--:R-:W-:Y:S01]  /*10bb0*/  F2FP.BF16.F32.PACK_AB R127, R149, R150 ;  /* 0x00000096957f723e */ /* 0x008fe200000010ff */
[----:B------:R-:W-:Y:S07]  /*10bc0*/  FMUL.FTZ R45, R2, R89 ;  /* 0x00000059022d7220 */ /* 0x000fee0000410000 */
[----:B------:R-:W3:Y:S01]  /*10bd0*/  MUFU.EX2 R141, R141 ;  /* 0x0000008d008d7308 */ /* 0x000ee20000000800 */
[----:B------:R-:W-:Y:S01]  /*10be0*/  LDSM.16.MT88.4 R88, [R142+0x6800] ;  /* 0x006800008e58783b */ /* 0x000fe20000004200 */
[C---:B------:R-:W-:Y:S01]  /*10bf0*/  FMUL.FTZ R48, R132.reuse, R84 ;  /* 0x0000005484307220 */ /* 0x040fe20000410000 */
[----:B------:R-:W-:Y:S07]  /*10c00*/  FMUL.FTZ R49, R132, R85 ;  /* 0x0000005584317220 */ /* 0x000fee0000410000 */
[----:B------:R-:W-:Y:S01]  /*10c10*/  MUFU.EX2 R161, R161 ;  /* 0x000000a100a17308 */ /* 0x000fe20000000800 */
[-C--:B-1----:R-:W-:Y:S09]  /*10c20*/  HMMA.16816.F32.BF16 R4, R124, R20.reuse, R4 ;  /* 0x000000147c04723c */ /* 0x082ff20000041804 */
[----:B------:R-:W1:Y:S01]  /*10c30*/  MUFU.EX2 R148, R148 ;  /* 0x0000009400947308 */ /* 0x000e620000000800 */
[----:B--2---:R-:W-:Y:S01]  /*10c40*/  F2FP.BF16.F32.PACK_AB R65, R145, R159 ;  /* 0x0000009f9141723e */ /* 0x004fe200000010ff */
[C---:B------:R-:W-:Y:S08]  /*10c50*/  FMUL.FTZ R50, R3.reuse, R86 ;  /* 0x0000005603327220 */ /* 0x040ff00000410000 */
[----:B------:R-:W-:Y:S01]  /*10c60*/  MUFU.EX2 R147, R147 ;  /* 0x0000009300937308 */ /* 0x000fe20000000800 */
[----:B------:R-:W-:Y:S01]  /*10c70*/  FMUL.FTZ R51, R3, R87 ;  /* 0x0000005703337220 */ /* 0x000fe20000410000 */
[----:B---3--:R-:W-:Y:S01]  /*10c80*/  F2FP.BF16.F32.PACK_AB R67, R141, R144 ;  /* 0x000000908d43723e */ /* 0x008fe200000010ff */
[----:B------:R-:W-:Y:S07]  /*10c90*/  LDSM.16.MT88.4 R84, [R143+0x6800] ;  /* 0x006800008f54783b */ /* 0x000fee0000004200 */
[----:B------:R-:W2:Y:S01]  /*10ca0*/  MUFU.EX2 R146, R146 ;  /* 0x0000009200927308 */ /* 0x000ea20000000800 */
[C---:B------:R-:W-:Y:S01]  /*10cb0*/  FMUL.FTZ R58, R0.reuse, R78 ;  /* 0x0000004e003a7220 */ /* 0x040fe20000410000 */
[----:B------:R-:W-:Y:S01]  /*10cc0*/  FMUL.FTZ R59, R0, R79 ;  /* 0x0000004f003b7220 */ /* 0x000fe20000410000 */
[C---:B------:R-:W-:Y:S01]  /*10cd0*/  FMUL.FTZ R56, R2.reuse, R76 ;  /* 0x0000004c02387220 */ /* 0x040fe20000410000 */
[----:B------:R-:W-:Y:S01]  /*10ce0*/  FMUL.FTZ R57, R2, R77 ;  /* 0x0000004d02397220 */ /* 0x000fe20000410000 */
[----:B------:R-:W-:Y:S01]  /*10cf0*/  FMUL.FTZ R30, R0, R106 ;  /* 0x0000006a001e7220 */ /* 0x000fe20000410000 */
[----:B-1----:R-:W-:Y:S01]  /*10d00*/  F2FP.BF16.F32.PACK_AB R64, R148, R161 ;  /* 0x000000a19440723e */ /* 0x002fe200000010ff */
[----:B------:R-:W1:Y:S01]  /*10d10*/  LDSM.16.MT88.4 R76, [R188+0x6800] ;  /* 0x00680000bc4c783b */ /* 0x000e620000004200 */
[----:B------:R-:W-:Y:S01]  /*10d20*/  FMUL.FTZ R31, R0, R107 ;  /* 0x0000006b001f7220 */ /* 0x000fe20000410000 */
[C---:B------:R-:W-:Y:S01]  /*10d30*/  FMUL.FTZ R28, R2.reuse, R104 ;  /* 0x00000068021c7220 */ /* 0x040fe20000410000 */
[----:B------:R-:W-:Y:S01]  /*10d40*/  FMUL.FTZ R29, R2, R105 ;  /* 0x00000069021d7220 */ /* 0x000fe20000410000 */
[----:B------:R-:W-:Y:S01]  /*10d50*/  FFMA.FTZ R174, R234, UR4, -R158 ;  /* 0x00000004eaae7c23 */ /* 0x000fe2000801089e */
[--C-:B------:R-:W-:Y:S01]  /*10d60*/  FFMA.FTZ R234, R243, UR4, -R160.reuse ;  /* 0x00000004f3ea7c23 */ /* 0x100fe200080108a0 */
[----:B------:R-:W-:Y:S01]  /*10d70*/  FMUL.FTZ R63, R0, R75 ;  /* 0x0000004b003f7220 */ /* 0x000fe20000410000 */
[----:B--2---:R-:W-:Y:S01]  /*10d80*/  F2FP.BF16.F32.PACK_AB R66, R146, R147 ;  /* 0x000000939242723e */ /* 0x004fe200000010ff */
[----:B------:R-:W-:Y:S01]  /*10d90*/  FMUL.FTZ R61, R2, R73 ;  /* 0x00000049023d7220 */ /* 0x000fe20000410000 */
[----:B------:R-:W-:Y:S01]  /*10da0*/  MUFU.EX2 R169, R169 ;  /* 0x000000a900a97308 */ /* 0x000fe20000000800 */
[C---:B------:R-:W-:Y:S01]  /*10db0*/  FMUL.FTZ R26, R0.reuse, R110 ;  /* 0x0000006e001a7220 */ /* 0x040fe20000410000 */
[----:B------:R-:W-:Y:S01]  /*10dc0*/  FMUL.FTZ R27, R0, R111 ;  /* 0x0000006f001b7220 */ /* 0x000fe20000410000 */
[----:B------:R-:W-:Y:S07]  /*10dd0*/  FMUL.FTZ R24, R2, R108 ;  /* 0x0000006c02187220 */ /* 0x000fee0000410000 */
[----:B------:R-:W-:Y:S01]  /*10de0*/  MUFU.EX2 R174, R174 ;  /* 0x000000ae00ae7308 */ /* 0x000fe20000000800 */
[C---:B------:R-:W-:Y:S09]  /*10df0*/  HMMA.16816.F32.BF16 R8, R64.reuse, R20, R8 ;  /* 0x000000144008723c */ /* 0x040ff20000041808 */
[----:B------:R-:W-:Y:S01]  /*10e00*/  MUFU.EX2 R163, R163 ;  /* 0x000000a300a37308 */ /* 0x000fe20000000800 */
[C---:B------:R-:W-:Y:S01]  /*10e10*/  FMUL.FTZ R20, R132.reuse, R112 ;  /* 0x0000007084147220 */ /* 0x040fe20000410000 */
[----:B------:R-:W-:Y:S01]  /*10e20*/  FMUL.FTZ R21, R132, R113 ;  /* 0x0000007184157220 */ /* 0x000fe20000410000 */
[----:B------:R-:W-:Y:S07]  /*10e30*/  FMUL.FTZ R25, R2, R109 ;  /* 0x0000006d02197220 */ /* 0x000fee0000410000 */
[----:B------:R-:W-:Y:S01]  /*10e40*/  MUFU.EX2 R166, R166 ;  /* 0x000000a600a67308 */ /* 0x000fe20000000800 */
[-C--:B------:R-:W-:Y:S09]  /*10e50*/  HMMA.16816.F32.BF16 R12, R64, R22.reuse, R12 ;  /* 0x00000016400c723c */ /* 0x080ff2000004180c */
[----:B------:R-:W-:Y:S01]  /*10e60*/  MUFU.EX2 R167, R167 ;  /* 0x000000a700a77308 */ /* 0x000fe20000000800 */
[--C-:B------:R-:W-:Y:S01]  /*10e70*/  FFMA.FTZ R170, R175, UR4, -R160.reuse ;  /* 0x00000004afaa7c23 */ /* 0x100fe200080108a0 */
[----:B------:R-:W-:Y:S01]  /*10e80*/  FFMA.FTZ R172, R238, UR4, -R160 ;  /* 0x00000004eeac7c23 */ /* 0x000fe200080108a0 */
[--C-:B------:R-:W-:Y:S07]  /*10e90*/  FFMA.FTZ R175, R171, UR4, -R158.reuse ;  /* 0x00000004abaf7c23 */ /* 0x100fee000801089e */
[----:B------:R-:W-:Y:S01]  /*10ea0*/  MUFU.EX2 R234, R234 ;  /* 0x000000ea00ea7308 */ /* 0x000fe20000000800 */
[C---:B------:R-:W-:Y:S09]  /*10eb0*/  HMMA.16816.F32.BF16 R16, R124.reuse, R22, R16 ;  /* 0x000000167c10723c */ /* 0x040ff20000041810 */
[----:B------:R-:W-:Y:S01]  /*10ec0*/  MUFU.EX2 R172, R172 ;  /* 0x000000ac00ac7308 */ /* 0x000fe20000000800 */
[C---:B------:R-:W-:Y:S01]  /*10ed0*/  FMUL.FTZ R22, R3.reuse, R114 ;  /* 0x0000007203167220 */ /* 0x040fe20000410000 */
[----:B------:R-:W-:Y:S01]  /*10ee0*/  FMUL.FTZ R23, R3, R115 ;  /* 0x0000007303177220 */ /* 0x000fe20000410000 */
[--C-:B------:R-:W-:Y:S07]  /*10ef0*/  FFMA.FTZ R173, R173, UR4, -R158.reuse ;  /* 0x00000004adad7c23 */ /* 0x100fee000801089e */
[----:B------:R-:W-:Y:S01]  /*10f00*/  MUFU.EX2 R170, R170 ;  /* 0x000000aa00aa7308 */ /* 0x000fe20000000800 */
[----:B------:R-:W-:Y:S01]  /*10f10*/  FMUL.FTZ R60, R2, R72 ;  /* 0x00000048023c7220 */ /* 0x000fe20000410000 */
[----:B------:R-:W-:Y:S01]  /*10f20*/  FFMA.FTZ R72, R224, UR4, -R158 ;  /* 0x00000004e0487c23 */ /* 0x000fe2000801089e */
[----:B------:R-:W-:Y:S07]  /*10f30*/  FFMA.FTZ R236, R236, UR4, -R160 ;  /* 0x00000004ecec7c23 */ /* 0x000fee00080108a0 */
[----:B------:R-:W-:Y:S01]  /*10f40*/  MUFU.EX2 R175, R175 ;  /* 0x000000af00af7308 */ /* 0x000fe20000000800 */
[-C--:B------:R-:W-:Y:S09]  /*10f50*/  HMMA.16816.F32.BF16 R20, R124, R36.reuse, R20 ;  /* 0x000000247c14723c */ /* 0x080ff20000041814 */
[----:B------:R2:W-:Y:S01]  /*10f60*/  MUFU.EX2 R171, R236 ;  /* 0x000000ec00ab7308 */ /* 0x0005e20000000800 */
[----:B------:R-:W-:Y:S01]  /*10f70*/  FMUL.FTZ R62, R0, R74 ;  /* 0x0000004a003e7220 */ /* 0x000fe20000410000 */
[----:B------:R-:W-:Y:S01]  /*10f80*/  FFMA.FTZ R74, R222, UR4, -R156 ;  /* 0x00000004de4a7c23 */ /* 0x000fe2000801089c */
[--C-:B------:R-:W-:Y:S07]  /*10f90*/  FFMA.FTZ R164, R244, UR4, -R162.reuse ;  /* 0x00000004f4a47c23 */ /* 0x100fee00080108a2 */
[----:B------:R-:W-:Y:S01]  /*10fa0*/  MUFU.EX2 R173, R173 ;  /* 0x000000ad00ad7308 */ /* 0x000fe20000000800 */
[C---:B------:R-:W-:Y:S09]  /*10fb0*/  HMMA.16816.F32.BF16 R24, R64.reuse, R36, R24 ;  /* 0x000000244018723c */ /* 0x040ff20000041818 */
[----:B------:R-:W-:Y:S01]  /*10fc0*/  MUFU.EX2 R222, R72 ;  /* 0x0000004800de7308 */ /* 0x000fe20000000800 */
[C---:B------:R-:W-:Y:S01]  /*10fd0*/  FMUL.FTZ R36, R132.reuse, R96 ;  /* 0x0000006084247220 */ /* 0x040fe20000410000 */
[----:B------:R-:W-:Y:S01]  /*10fe0*/  FMUL.FTZ R37, R132, R97 ;  /* 0x0000006184257220 */ /* 0x000fe20000410000 */
[----:B------:R-:W-:Y:S07]  /*10ff0*/  FFMA.FTZ R165, R242, UR4, -R162 ;  /* 0x00000004f2a57c23 */ /* 0x000fee00080108a2 */
[----:B------:R-:W3:Y:S01]  /*11000*/  MUFU.EX2 R164, R164 ;  /* 0x000000a400a47308 */ /* 0x000ee20000000800 */
[-C--:B------:R-:W-:Y:S03]  /*11010*/  HMMA.16816.F32.BF16 R28, R64, R38.reuse, R28 ;  /* 0x00000026401c723c */ /* 0x080fe6000004181c */
[--C-:B------:R-:W-:Y:S06]  /*11020*/  FFMA.FTZ R168, R240, UR4, -R156.reuse ;  /* 0x00000004f0a87c23 */ /* 0x100fec000801089c */
[----:B------:R-:W5:Y:S01]  /*11030*/  MUFU.EX2 R165, R165 ;  /* 0x000000a500a57308 */ /* 0x000f620000000800 */
[----:B------:R-:W-:Y:S01]  /*11040*/  FFMA.FTZ R224, R245, UR4, -R156 ;  /* 0x00000004f5e07c23 */ /* 0x000fe2000801089c */
[----:B--2---:R-:W-:Y:S01]  /*11050*/  FFMA.FTZ R236, R249, UR4, -R160 ;  /* 0x00000004f9ec7c23 */ /* 0x004fe200080108a0 */
[--C-:B------:R-:W-:Y:S01]  /*11060*/  FFMA.FTZ R238, R239, UR4, -R158.reuse ;  /* 0x00000004efee7c23 */ /* 0x100fe2000801089e */
[C---:B------:R-:W-:Y:S06]  /*11070*/  HMMA.16816.F32.BF16 R32, R124.reuse, R38, R32 ;  /* 0x000000267c20723c */ /* 0x040fec0000041820 */
[----:B------:R-:W2:Y:S01]  /*11080*/  MUFU.EX2 R168, R168 ;  /* 0x000000a800a87308 */ /* 0x000ea20000000800 */
[C---:B------:R-:W-:Y:S01]  /*11090*/  FMUL.FTZ R38, R3.reuse, R98 ;  /* 0x0000006203267220 */ /* 0x040fe20000410000 */
[----:B------:R-:W-:Y:S01]  /*110a0*/  FMUL.FTZ R39, R3, R99 ;  /* 0x0000006303277220 */ /* 0x000fe20000410000 */
[----:B---3--:R-:W-:Y:S07]  /*110b0*/  F2FP.BF16.F32.PACK_AB R73, R164, R163 ;  /* 0x000000a3a449723e */ /* 0x008fee00000010ff */
[----:B------:R-:W-:Y:S01]  /*110c0*/  MUFU.EX2 R245, R74 ;  /* 0x0000004a00f57308 */ /* 0x000fe20000000800 */
[--C-:B------:R-:W-:Y:S01]  /*110d0*/  FFMA.FTZ R233, R233, UR4, -R158.reuse ;  /* 0x00000004e9e97c23 */ /* 0x100fe2000801089e */
[--C-:B------:R-:W-:Y:S01]  /*110e0*/  FFMA.FTZ R235, R235, UR4, -R158.reuse ;  /* 0x00000004ebeb7c23 */ /* 0x100fe2000801089e */
[----:B-----5:R-:W-:Y:S07]  /*110f0*/  F2FP.BF16.F32.PACK_AB R75, R165, R166 ;  /* 0x000000a6a54b723e */ /* 0x020fee00000010ff */
[----:B------:R-:W3:Y:S01]  /*11100*/  MUFU.EX2 R224, R224 ;  /* 0x000000e000e07308 */ /* 0x000ee20000000800 */
        /* <DEDUP_REMOVED lines=9> */
[----:B------:R-:W-:Y:S01]  /*111a0*/  FMUL.FTZ R53, R132, R81 ;  /* 0x0000005184357220 */ /* 0x000fe20000410000 */
[----:B---3--:R-:W-:Y:S07]  /*111b0*/  F2FP.BF16.F32.PACK_AB R74, R224, R245 ;  /* 0x000000f5e04a723e */ /* 0x008fee00000010ff */
[----:B------:R-:W-:Y:S01]  /*111c0*/  MUFU.EX2 R233, R233 ;  /* 0x000000e900e97308 */ /* 0x000fe20000000800 */
[-C--:B------:R-:W-:Y:S09]  /*111d0*/  HMMA.16816.F32.BF16 R44, R64, R54.reuse, R44 ;  /* 0x00000036402c723c */ /* 0x080ff2000004182c */
[----:B------:R-:W-:Y:S01]  /*111e0*/  MUFU.EX2 R235, R235 ;  /* 0x000000eb00eb7308 */ /* 0x000fe20000000800 */
[----:B------:R-:W-:Y:S01]  /*111f0*/  FFMA.FTZ R232, R232, UR4, -R162 ;  /* 0x00000004e8e87c23 */ /* 0x000fe200080108a2 */
[--C-:B------:R-:W-:Y:S01]  /*11200*/  FFMA.FTZ R231, R231, UR4, -R156.reuse ;  /* 0x00000004e7e77c23 */ /* 0x100fe2000801089c */
[----:B------:R-:W-:Y:S07]  /*11210*/  FFMA.FTZ R227, R229, UR4, -R156 ;  /* 0x00000004e5e37c23 */ /* 0x000fee000801089c */
[----:B------:R-:W-:Y:S01]  /*11220*/  MUFU.EX2 R240, R240 ;  /* 0x000000f000f07308 */ /* 0x000fe20000000800 */
[C---:B------:R-:W-:Y:S09]  /*11230*/  HMMA.16816.F32.BF16 R48, R124.reuse, R54, R48 ;  /* 0x000000367c30723c */ /* 0x040ff20000041830 */
[----:B------:R-:W2:Y:S01]  /*11240*/  MUFU.EX2 R232, R232 ;  /* 0x000000e800e87308 */ /* 0x000ea20000000800 */
[C---:B------:R-:W-:Y:S01]  /*11250*/  FMUL.FTZ R54, R3.reuse, R82 ;  /* 0x0000005203367220 */ /* 0x040fe20000410000 */
[----:B------:R-:W-:Y:S01]  /*11260*/  FMUL.FTZ R55, R3, R83 ;  /* 0x0000005303377220 */ /* 0x000fe20000410000 */
[--C-:B------:R-:W-:Y:S01]  /*11270*/  FFMA.FTZ R182, R182, UR4, -R160.reuse ;  /* 0x00000004b6b67c23 */ /* 0x100fe200080108a0 */
[----:B------:R-:W3:Y:S06]  /*11280*/  LDSM.16.MT88.4 R80, [R184+0x6800] ;  /* 0x00680000b850783b */ /* 0x000eec0000004200 */
[----:B------:R-:W-:Y:S01]  /*11290*/  MUFU.EX2 R231, R231 ;  /* 0x000000e700e77308 */ /* 0x000fe20000000800 */
[----:B------:R-:W-:Y:S01]  /*112a0*/  FFMA.FTZ R225, R225, UR4, -R160 ;  /* 0x00000004e1e17c23 */ /* 0x000fe200080108a0 */
[----:B------:R-:W-:Y:S01]  /*112b0*/  FFMA.FTZ R159, R0, R215, R159 ;  /* 0x000000d7009f7223 */ /* 0x000fe2000001009f */
[----:B------:R-:W-:Y:S01]  /*112c0*/  MOV R0, R133 ;  /* 0x0000008500007202 */ /* 0x000fe20000000f00 */
[-C--:B----4-:R-:W-:Y:S06]  /*112d0*/  HMMA.16816.F32.BF16 R52, R124, R92.reuse, R52 ;  /* 0x0000005c7c34723c */ /* 0x090fec0000041834 */
[----:B------:R-:W-:Y:S01]  /*112e0*/  MUFU.EX2 R242, R242 ;  /* 0x000000f200f27308 */ /* 0x000fe20000000800 */
[----:B------:R-:W-:Y:S01]  /*112f0*/  FFMA.FTZ R161, R2, R217, R161 ;  /* 0x000000d902a17223 */ /* 0x000fe200000100a1 */
[----:B------:R-:W-:Y:S08]  /*11300*/  FFMA.FTZ R157, R132, R213, R157 ;  /* 0x000000d5849d7223 */ /* 0x000ff0000001009d */
[----:B------:R-:W-:Y:S01]  /*11310*/  MUFU.EX2 R227, R227 ;  /* 0x000000e300e37308 */ /* 0x000fe20000000800 */
[----:B------:R-:W-:Y:S01]  /*11320*/  FFMA.FTZ R152, R3, R214, R152 ;  /* 0x000000d603987223 */ /* 0x000fe20000010098 */
[----:B------:R-:W-:Y:S01]  /*11330*/  FADD.FTZ R159, R145, R159 ;  /* 0x0000009f919f7221 */ /* 0x000fe20000010000 */
[C---:B------:R-:W-:Y:S07]  /*11340*/  HMMA.16816.F32.BF16 R56, R64.reuse, R92, R56 ;  /* 0x0000005c4038723c */ /* 0x040fee0000041838 */
[----:B------:R-:W-:Y:S01]  /*11350*/  MUFU.EX2 R182, R182 ;  /* 0x000000b600b67308 */ /* 0x000fe20000000800 */
[----:B------:R-:W-:Y:S01]  /*11360*/  FADD.FTZ R148, R148, R161 ;  /* 0x000000a194947221 */ /* 0x000fe20000010000 */
[----:B------:R-:W-:Y:S01]  /*11370*/  FADD.FTZ R157, R155, R157 ;  /* 0x0000009d9b9d7221 */ /* 0x000fe20000010000 */
[----:B------:R-:W-:Y:S01]  /*11380*/  FADD.FTZ R151, R151, R152 ;  /* 0x0000009897977221 */ /* 0x000fe20000010000 */
[----:B------:R-:W-:Y:S01]  /*11390*/  FADD.FTZ R144, R144, R159 ;  /* 0x0000009f90907221 */ /* 0x000fe20000010000 */
[-C--:B------:R-:W-:Y:S03]  /*113a0*/  HMMA.16816.F32.BF16 R60, R64, R94.reuse, R60 ;  /* 0x0000005e403c723c */ /* 0x080fe6000004183c */
        /* <DEDUP_REMOVED lines=13> */
[----:B------:R-:W-:Y:S01]  /*11480*/  MOV R141, R134 ;  /* 0x00000086008d7202 */ /* 0x000fe20000000f00 */
[----:B------:R-:W-:Y:S01]  /*11490*/  FADD.FTZ R146, R146, R147 ;  /* 0x0000009392927221 */ /* 0x000fe20000010000 */
[----:B------:R-:W-:Y:S01]  /*114a0*/  FADD.FTZ R154, R153, R154 ;  /* 0x0000009a999a7221 */ /* 0x000fe20000010000 */
[----:B------:R-:W-:Y:S01]  /*114b0*/  FADD.FTZ R150, R149, R150 ;  /* 0x0000009695967221 */ /* 0x000fe20000010000 */
[----:B------:R-:W-:Y:S01]  /*114c0*/  FADD.FTZ R163, R163, R144 ;  /* 0x00000090a3a37221 */ /* 0x000fe20000010000 */
[-C--:B-1----:R-:W-:Y:S05]  /*114d0*/  HMMA.16816.F32.BF16 R4, R68, R76.reuse, R4 ;  /* 0x0000004c4404723c */ /* 0x082fea0000041804 */
        /* <DEDUP_REMOVED lines=19> */
[----:B--2---:R-:W-:Y:S01]  /*11610*/  FADD.FTZ R165, R232, R165 ;  /* 0x000000a5e8a57221 */ /* 0x004fe20000010000 */
[-C--:B---3--:R-:W-:Y:S03]  /*11620*/  HMMA.16816.F32.BF16 R20, R68, R80.reuse, R20 ;  /* 0x000000504414723c */ /* 0x088fe60000041814 */
[----:B------:R-:W-:Y:S02]  /*11630*/  MOV R2, R135 ;  /* 0x0000008700027202 */ /* 0x000fe40000000f00 */
[----:B------:R-:W-:Y:S03]  /*11640*/  MOV R3, R136 ;  /* 0x0000008800037202 */ /* 0x000fe60000000f00 */
[C---:B------:R-:W-:Y:S04]  /*11650*/  HMMA.16816.F32.BF16 R24, R72.reuse, R80, R24 ;  /* 0x000000504818723c */ /* 0x040fe80000041818 */
[--C-:B------:R-:W-:Y:S01]  /*11660*/  FFMA.FTZ R80, R228, UR4, -R162.reuse ;  /* 0x00000004e4507c23 */ /* 0x100fe200080108a2 */
[----:B------:R-:W-:Y:S01]  /*11670*/  FFMA.FTZ R81, R226, UR4, -R162 ;  /* 0x00000004e2517c23 */ /* 0x000fe200080108a2 */
[----:B------:R-:W-:Y:S01]  /*11680*/  FFMA.FTZ R228, R247, UR4, -R156 ;  /* 0x00000004f7e47c23 */ /* 0x000fe2000801089c */
[----:B------:R-:W-:Y:S01]  /*11690*/  FFMA.FTZ R226, R230, UR4, -R162 ;  /* 0x00000004e6e27c23 */ /* 0x000fe200080108a2 */
[-C--:B------:R-:W-:Y:S01]  /*116a0*/  HMMA.16816.F32.BF16 R28, R72, R82.reuse, R28 ;  /* 0x00000052481c723c */ /* 0x080fe2000004181c */
[----:B------:R-:W-:Y:S10]  /*116b0*/  MUFU.EX2 R247, R80 ;  /* 0x0000005000f77308 */ /* 0x000ff40000000800 */
[----:B------:R2:W3:Y:S01]  /*116c0*/  MUFU.EX2 R230, R81 ;  /* 0x0000005100e67308 */ /* 0x0004e20000000800 */
[C---:B------:R-:W-:Y:S09]  /*116d0*/  HMMA.16816.F32.BF16 R32, R68.reuse, R82, R32 ;  /* 0x000000524420723c */ /* 0x040ff20000041820 */
[----:B------:R-:W4:Y:S10]  /*116e0*/  MUFU.EX2 R226, R226 ;  /* 0x000000e200e27308 */ /* 0x000f340000000800 */
[----:B------:R-:W5:Y:S01]  /*116f0*/  MUFU.EX2 R228, R228 ;  /* 0x000000e400e47308 */ /* 0x000f620000000800 */
[-C--:B------:R-:W-:Y:S03]  /*11700*/  HMMA.16816.F32.BF16 R36, R68, R84.reuse, R36 ;  /* 0x000000544424723c */ /* 0x080fe60000041824 */
[----:B--2---:R-:W-:Y:S01]  /*11710*/  FFMA.FTZ R81, R241, UR4, -R160 ;  /* 0x00000004f1517c23 */ /* 0x004fe200080108a0 */
[C---:B---3--:R-:W-:Y:S05]  /*11720*/  FADD.FTZ R165, R230.reuse, R165 ;  /* 0x000000a5e6a57221 */ /* 0x048fea0000010000 */
[----:B------:R-:W2:Y:S01]  /*11730*/  MUFU.EX2 R241, R251 ;  /* 0x000000fb00f17308 */ /* 0x000ea20000000800 */
[C---:B------:R-:W-:Y:S09]  /*11740*/  HMMA.16816.F32.BF16 R40, R72.reuse, R84, R40 ;  /* 0x000000544828723c */ /* 0x040ff20000041828 */
[----:B------:R3:W1:Y:S01]  /*11750*/  MUFU.EX2 R243, R81 ;  /* 0x0000005100f37308 */ /* 0x0006620000000800 */
[-C--:B------:R-:W-:Y:S01]  /*11760*/  HMMA.16816.F32.BF16 R44, R72, R86.reuse, R44 ;  /* 0x00000056482c723c */ /* 0x080fe2000004182c */
[----:B---3--:R-:W3:Y:S07]  /*11770*/  LDSM.16.MT88.4 R80, [R184+0x7000] ;  /* 0x00700000b850783b */ /* 0x008eee0000004200 */
[C---:B------:R-:W-:Y:S01]  /*11780*/  HMMA.16816.F32.BF16 R48, R68.reuse, R86, R48 ;  /* 0x000000564430723c */ /* 0x040fe20000041830 */
[----:B------:R-:W3:Y:S07]  /*11790*/  LDSM.16.MT88.4 R84, [R143+0x7000] ;  /* 0x007000008f54783b */ /* 0x000eee0000004200 */
[-C--:B------:R-:W-:Y:S08]  /*117a0*/  HMMA.16816.F32.BF16 R52, R68, R88.reuse, R52 ;  /* 0x000000584434723c */ /* 0x080ff00000041834 */
[C---:B------:R-:W-:Y:S08]  /*117b0*/  HMMA.16816.F32.BF16 R56, R72.reuse, R88, R56 ;  /* 0x000000584838723c */ /* 0x040ff00000041838 */
[-C--:B------:R-:W-:Y:S03]  /*117c0*/  HMMA.16816.F32.BF16 R60, R72, R90.reuse, R60 ;  /* 0x0000005a483c723c */ /* 0x080fe6000004183c */
[----:B------:R-:W-:Y:S02]  /*117d0*/  F2FP.BF16.F32.PACK_AB R73, R230, R232 ;  /* 0x000000e8e649723e */ /* 0x000fe400000010ff */
[----:B----4-:R-:W-:Y:S01]  /*117e0*/  F2FP.BF16.F32.PACK_AB R75, R247, R226 ;  /* 0x000000e2f74b723e */ /* 0x010fe200000010ff */
[----:B------:R-:W-:Y:S01]  /*117f0*/  FADD.FTZ R226, R226, R165 ;  /* 0x000000a5e2e27221 */ /* 0x000fe20000010000 */
[----:B-----5:R-:W-:Y:S01]  /*11800*/  F2FP.BF16.F32.PACK_AB R72, R231, R228 ;  /* 0x000000e4e748723e */ /* 0x020fe200000010ff */
[----:B------:R-:W-:Y:S04]  /*11810*/  HMMA.16816.F32.BF16 R64, R68, R90, R64 ;  /* 0x0000005a4440723c */ /* 0x000fe80000041840 */
[----:B--2---:R-:W-:Y:S01]  /*11820*/  F2FP.BF16.F32.PACK_AB R68, R241, R236 ;  /* 0x000000ecf144723e */ /* 0x004fe200000010ff */
[----:B------:R-:W-:Y:S01]  /*11830*/  FADD.FTZ R228, R228, R245 ;  /* 0x000000f5e4e47221 */ /* 0x000fe20000010000 */
[----:B-1----:R-:W-:Y:S01]  /*11840*/  F2FP.BF16.F32.PACK_AB R70, R234, R243 ;  /* 0x000000f3ea46723e */ /* 0x002fe200000010ff */
[----:B------:R-:W-:Y:S01]  /*11850*/  FADD.FTZ R236, R236, R171 ;  /* 0x000000abecec7221 */ /* 0x000fe20000010000 */
[----:B------:R-:W-:Y:S01]  /*11860*/  F2FP.BF16.F32.PACK_AB R69, R233, R238 ;  /* 0x000000eee945723e */ /* 0x000fe200000010ff */
[----:B------:R-:W-:Y:S01]  /*11870*/  FADD.FTZ R238, R238, R173 ;  /* 0x000000adeeee7221 */ /* 0x000fe20000010000 */
[----:B------:R-:W-:Y:S01]  /*11880*/  F2FP.BF16.F32.PACK_AB R71, R240, R235 ;  /* 0x000000ebf047723e */ /* 0x000fe200000010ff */
[----:B------:R-:W-:Y:S01]  /*11890*/  FADD.FTZ R231, R231, R228 ;  /* 0x000000e4e7e77221 */ /* 0x000fe20000010000 */
[----:B------:R-:W-:Y:S01]  /*118a0*/  F2FP.BF16.F32.PACK_AB R74, R227, R242 ;  /* 0x000000f2e34a723e */ /* 0x000fe200000010ff */
        /* <DEDUP_REMOVED lines=10> */
[----:B------:R-:W-:Y:S04]  /*11950*/  FADD.FTZ R235, R240, R235 ;  /* 0x000000ebf0eb7221 */ /* 0x000fe80000010000 */
[-C--:B------:R-:W-:Y:S08]  /*11960*/  HMMA.16816.F32.BF16 R12, R72, R78.reuse, R12 ;  /* 0x0000004e480c723c */ /* 0x080ff0000004180c */
[C---:B------:R-:W-:Y:S01]  /*11970*/  HMMA.16816.F32.BF16 R16, R68.reuse, R78, R16 ;  /* 0x0000004e4410723c */ /* 0x040fe20000041810 */
[----:B------:R-:W1:Y:S07]  /*11980*/  LDSM.16.MT88.4 R76, [R142+0x7000] ;  /* 0x007000008e4c783b */ /* 0x000e6e0000004200 */
[-C--:B---3--:R-:W-:Y:S08]  /*11990*/  HMMA.16816.F32.BF16 R20, R68, R80.reuse, R20 ;  /* 0x000000504414723c */ /* 0x088ff00000041814 */
[C---:B------:R-:W-:Y:S04]  /*119a0*/  HMMA.16816.F32.BF16 R24, R72.reuse, R80, R24 ;  /* 0x000000504818723c */ /* 0x040fe80000041818 */
[--C-:B------:R-:W-:Y:S01]  /*119b0*/  FFMA.FTZ R80, R140, UR4, -R162.reuse ;  /* 0x000000048c507c23 */ /* 0x100fe200080108a2 */
[----:B------:R-:W-:Y:S01]  /*119c0*/  FFMA.FTZ R81, R138, UR4, -R162 ;  /* 0x000000048a517c23 */ /* 0x000fe200080108a2 */
[----:B------:R-:W-:Y:S01]  /*119d0*/  FFMA.FTZ R140, R223, UR4, -R156 ;  /* 0x00000004df8c7c23 */ /* 0x000fe2000801089c */
[--C-:B------:R-:W-:Y:S01]  /*119e0*/  FFMA.FTZ R223, R220, UR4, -R160.reuse ;  /* 0x00000004dcdf7c23 */ /* 0x100fe200080108a0 */
[-C--:B------:R-:W-:Y:S01]  /*119f0*/  HMMA.16816.F32.BF16 R28, R72, R82.reuse, R28 ;  /* 0x00000052481c723c */ /* 0x080fe2000004181c */
[----:B------:R-:W-:Y:S02]  /*11a00*/  MUFU.EX2 R220, R225 ;  /* 0x000000e100dc7308 */ /* 0x000fe40000000800 */
[----:B------:R-:W-:Y:S01]  /*11a10*/  FFMA.FTZ R160, R221, UR4, -R160 ;  /* 0x00000004dda07c23 */ /* 0x000fe200080108a0 */
[----:B------:R-:W-:Y:S07]  /*11a20*/  FFMA.FTZ R221, R179, UR4, -R156 ;  /* 0x00000004b3dd7c23 */ /* 0x000fee000801089c */
[----:B------:R-:W-:Y:S01]  /*11a30*/  MUFU.EX2 R223, R223 ;  /* 0x000000df00df7308 */ /* 0x000fe20000000800 */
[C---:B------:R-:W-:Y:S09]  /*11a40*/  HMMA.16816.F32.BF16 R32, R68.reuse, R82, R32 ;  /* 0x000000524420723c */ /* 0x040ff20000041820 */
[----:B------:R-:W-:Y:S01]  /*11a50*/  MUFU.EX2 R140, R140 ;  /* 0x0000008c008c7308 */ /* 0x000fe20000000800 */
[--C-:B------:R-:W-:Y:S01]  /*11a60*/  FFMA.FTZ R82, R139, UR4, -R162.reuse ;  /* 0x000000048b527c23 */ /* 0x100fe200080108a2 */
[----:B------:R-:W-:Y:S08]  /*11a70*/  FFMA.FTZ R162, R137, UR4, -R162 ;  /* 0x0000000489a27c23 */ /* 0x000ff000080108a2 */
[----:B------:R2:W-:Y:S01]  /*11a80*/  MUFU.EX2 R139, R80 ;  /* 0x00000050008b7308 */ /* 0x0005e20000000800 */
[-C--:B------:R-:W-:Y:S09]  /*11a90*/  HMMA.16816.F32.BF16 R36, R68, R84.reuse, R36 ;  /* 0x000000544424723c */ /* 0x080ff20000041824 */
[----:B------:R3:W4:Y:S10]  /*11aa0*/  MUFU.EX2 R138, R82 ;  /* 0x00000052008a7308 */ /* 0x0007340000000800 */
[----:B------:R5:W-:Y:S01]  /*11ab0*/  MUFU.EX2 R137, R81 ;  /* 0x0000005100897308 */ /* 0x000be20000000800 */
[C---:B------:R-:W-:Y:S09]  /*11ac0*/  HMMA.16816.F32.BF16 R40, R72.reuse, R84, R40 ;  /* 0x000000544828723c */ /* 0x040ff20000041828 */
[----:B------:R-:W4:Y:S01]  /*11ad0*/  MUFU.EX2 R162, R162 ;  /* 0x000000a200a27308 */ /* 0x000f220000000800 */
[--C-:B--2---:R-:W-:Y:S09]  /*11ae0*/  FFMA.FTZ R80, R181, UR4, -R158.reuse ;  /* 0x00000004b5507c23 */ /* 0x104ff2000801089e */
[----:B------:R-:W-:Y:S01]  /*11af0*/  MUFU.EX2 R221, R221 ;  /* 0x000000dd00dd7308 */ /* 0x000fe20000000800 */
[-C--:B------:R-:W-:Y:S03]  /*11b00*/  HMMA.16816.F32.BF16 R44, R72, R86.reuse, R44 ;  /* 0x00000056482c723c */ /* 0x080fe6000004182c */
[--C-:B---3--:R-:W-:Y:S01]  /*11b10*/  FFMA.FTZ R82, R183, UR4, -R158.reuse ;  /* 0x00000004b7527c23 */ /* 0x108fe2000801089e */
[--C-:B-----5:R-:W-:Y:S05]  /*11b20*/  FFMA.FTZ R81, R180, UR4, -R158.reuse ;  /* 0x00000004b4517c23 */ /* 0x120fea000801089e */
[----:B------:R-:W2:Y:S01]  /*11b30*/  MUFU.EX2 R183, R160 ;  /* 0x000000a000b77308 */ /* 0x000ea20000000800 */
[----:B------:R-:W-:Y:S01]  /*11b40*/  FFMA.FTZ R158, R178, UR4, -R158 ;  /* 0x00000004b29e7c23 */ /* 0x000fe2000801089e */
[C---:B------:R-:W-:Y:S01]  /*11b50*/  HMMA.16816.F32.BF16 R48, R68.reuse, R86, R48 ;  /* 0x000000564430723c */ /* 0x040fe20000041830 */
[----:B------:R-:W3:Y:S07]  /*11b60*/  LDSM.16.MT88.4 R84, [R143+0x7800] ;  /* 0x007800008f54783b */ /* 0x000eee0000004200 */
[----:B------:R-:W-:Y:S10]  /*11b70*/  MUFU.EX2 R180, R82 ;  /* 0x0000005200b47308 */ /* 0x000ff40000000800 */
[----:B------:R-:W5:Y:S01]  /*11b80*/  MUFU.EX2 R181, R81 ;  /* 0x0000005100b57308 */ /* 0x000f620000000800 */
[-C--:B-1----:R-:W-:Y:S09]  /*11b90*/  HMMA.16816.F32.BF16 R52, R68, R76.reuse, R52 ;  /* 0x0000004c4434723c */ /* 0x082ff20000041834 */
[----:B------:R-:W-:Y:S01]  /*11ba0*/  MUFU.EX2 R178, R80 ;  /* 0x0000005000b27308 */ /* 0x000fe20000000800 */
[C---:B------:R-:W-:Y:S04]  /*11bb0*/  HMMA.16816.F32.BF16 R56, R72.reuse, R76, R56 ;  /* 0x0000004c4838723c */ /* 0x040fe80000041838 */
[--C-:B------:R-:W-:Y:S01]  /*11bc0*/  FFMA.FTZ R76, R177, UR4, -R156.reuse ;  /* 0x00000004b14c7c23 */ /* 0x100fe2000801089c */
[----:B------:R-:W-:Y:S04]  /*11bd0*/  FFMA.FTZ R156, R176, UR4, -R156 ;  /* 0x00000004b09c7c23 */ /* 0x000fe8000801089c */
[----:B------:R-:W1:Y:S01]  /*11be0*/  MUFU.EX2 R177, R158 ;  /* 0x0000009e00b17308 */ /* 0x000e620000000800 */
[-C--:B------:R-:W-:Y:S09]  /*11bf0*/  HMMA.16816.F32.BF16 R60, R72, R78.reuse, R60 ;  /* 0x0000004e483c723c */ /* 0x080ff2000004183c */
[----:B------:R-:W3:Y:S01]  /*11c00*/  MUFU.EX2 R179, R76 ;  /* 0x0000004c00b37308 */ /* 0x000ee20000000800 */
[----:B----4-:R-:W-:Y:S01]  /*11c10*/  F2FP.BF16.F32.PACK_AB R73, R138, R139 ;  /* 0x0000008b8a49723e */ /* 0x010fe200000010ff */
[----:B------:R-:W-:Y:S01]  /*11c20*/  FADD.FTZ R139, R139, R226 ;  /* 0x000000e28b8b7221 */ /* 0x000fe20000010000 */
[----:B------:R-:W-:Y:S07]  /*11c30*/  F2FP.BF16.F32.PACK_AB R75, R162, R137 ;  /* 0x00000089a24b723e */ /* 0x000fee00000010ff */
[----:B------:R-:W4:Y:S01]  /*11c40*/  MUFU.EX2 R156, R156 ;  /* 0x0000009c009c7308 */ /* 0x000f220000000800 */
[----:B------:R-:W-:Y:S04]  /*11c50*/  HMMA.16816.F32.BF16 R64, R68, R78, R64 ;  /* 0x0000004e4440723c */ /* 0x000fe80000041840 */
[----:B------:R-:W-:Y:S01]  /*11c60*/  F2FP.BF16.F32.PACK_AB R68, R223, R220 ;  /* 0x000000dcdf44723e */ /* 0x000fe200000010ff */
[----:B------:R-:W-:Y:S01]  /*11c70*/  FADD.FTZ R220, R220, R243 ;  /* 0x000000f3dcdc7221 */ /* 0x000fe20000010000 */
[----:B--2---:R-:W-:Y:S01]  /*11c80*/  F2FP.BF16.F32.PACK_AB R70, R183, R182 ;  /* 0x000000b6b746723e */ /* 0x004fe200000010ff */
[----:B------:R-:W-:Y:S01]  /*11c90*/  FADD.FTZ R138, R138, R139 ;  /* 0x0000008b8a8a7221 */ /* 0x000fe20000010000 */
[----:B-----5:R-:W-:Y:S01]  /*11ca0*/  F2FP.BF16.F32.PACK_AB R69, R181, R180 ;  /* 0x000000b4b545723e */ /* 0x020fe200000010ff */
[----:B------:R-:W-:Y:S01]  /*11cb0*/  FADD.FTZ R180, R180, R235 ;  /* 0x000000ebb4b47221 */ /* 0x000fe20000010000 */
[----:B-1----:R-:W-:Y:S01]  /*11cc0*/  F2FP.BF16.F32.PACK_AB R71, R177, R178 ;  /* 0x000000b2b147723e */ /* 0x002fe200000010ff */
[----:B------:R-:W-:Y:S01]  /*11cd0*/  FADD.FTZ R223, R223, R220 ;  /* 0x000000dcdfdf7221 */ /* 0x000fe20000010000 */
[----:B---3--:R-:W-:Y:S01]  /*11ce0*/  F2FP.BF16.F32.PACK_AB R72, R179, R140 ;  /* 0x0000008cb348723e */ /* 0x008fe200000010ff */
[----:B------:R-:W-:Y:S01]  /*11cf0*/  FADD.FTZ R140, R140, R227 ;  /* 0x000000e38c8c7221 */ /* 0x000fe20000010000 */
[----:B----4-:R-:W-:Y:S01]  /*11d00*/  F2FP.BF16.F32.PACK_AB R74, R156, R221 ;  /* 0x000000dd9c4a723e */ /* 0x010fe200000010ff */
        /* <DEDUP_REMOVED lines=28> */
[----:B------:R-:W-:Y:S11]  /*11ed0*/  BRA.U UP0, `(.L_x_1435) ;  /* 0xffffffcd00587547 */ /* 0x000ff6000b83ffff */
.L_x_1434:
[----:B------:R-:W1:Y:S01]  /*11ee0*/  SHFL.BFLY PT, R2, R213, 0x2, 0x1f ;  /* 0x0c401f00d5027f89 */ /* 0x000e6200000e0000 */
[----:B------:R-:W2:Y:S01]  /*11ef0*/  S2UR UR4, SR_CgaCtaId ;  /* 0x00000000000479c3 */ /* 0x000ea20000008800 */
[----:B------:R-:W-:Y:S01]  /*11f00*/  UMOV UR5, 0x400 ;  /* 0x0000040000057882 */ /* 0x000fe20000000000 */
[C---:B------:R-:W-:Y:S01]  /*11f10*/  LOP3.LUT P0, RZ, R216.reuse, 0x4, RZ, 0xc0, !PT ;  /* 0x00000004d8ff7812 */ /* 0x040fe2000780c0ff */
[----:B------:R-:W3:Y:S01]  /*11f20*/  SHFL.BFLY PT, R0, R217, 0x2, 0x1f ;  /* 0x0c401f00d9007f89 */ /* 0x000ee200000e0000 */
[----:B------:R-:W-:Y:S02]  /*11f30*/  LOP3.LUT P2, RZ, R216, 0x8, RZ, 0xc0, !PT ;  /* 0x00000008d8ff7812 */ /* 0x000fe4000784c0ff */
[----:B------:R-:W-:Y:S01]  /*11f40*/  ISETP.NE.AND P3, PT, R210, -0x1, PT ;  /* 0xffffffffd200780c */ /* 0x000fe20003f65270 */
[----:B------:R-:W4:Y:S01]  /*11f50*/  SHFL.BFLY PT, R3, R214, 0x2, 0x1f ;  /* 0x0c401f00d6037f89 */ /* 0x000f2200000e0000 */
[----:B------:R-:W-:Y:S01]  /*11f60*/  MOV R16, 0x7f800000 ;  /* 0x7f80000000107802 */ /* 0x000fe20000000f00 */
[----:B-1----:R-:W-:Y:S01]  /*11f70*/  FADD.FTZ R5, R2, R213 ;  /* 0x000000d502057221 */ /* 0x002fe20000010000 */
[----:B--2---:R-:W-:Y:S01]  /*11f80*/  ULEA UR4, UR4, UR5, 0x18 ;  /* 0x0000000504047291 */ /* 0x004fe2000f8ec0ff */
        /* <DEDUP_REMOVED lines=8> */
[----:B--2---:R-:W-:-:S03]  /*12010*/  FADD.FTZ R4, R5, R4 ;  /* 0x0000000405047221 */ /* 0x004fc60000010000 */
[----:B------:R-:W1:Y:S01]  /*12020*/  SHFL.BFLY PT, R8, R9, 0x1, 0x1f ;  /* 0x0c201f0009087f89 */ /* 0x000e6200000e0000 */
[----:B------:R-:W-:Y:S01]  /*12030*/  SHF.L.U32 R5, R216, 0x4, RZ ;  /* 0x00000004d8057819 */ /* 0x000fe200000006ff */
[----:B---3--:R-:W-:Y:S01]  /*12040*/  FADD.FTZ R11, R0, R11 ;  /* 0x0000000b000b7221 */ /* 0x008fe20000010000 */
[----:B------:R-:W-:Y:S01]  /*12050*/  LOP3.LUT R2, R219, 0x7c00, R2, 0xf8, !PT ;  /* 0x00007c00db027812 */ /* 0x000fe200078ef802 */
[----:B------:R-:W2:Y:S01]  /*12060*/  MUFU.RCP R7, R4 ;  /* 0x0000000400077308 */ /* 0x000ea20000001000 */
[----:B------:R-:W-:Y:S01]  /*12070*/  LOP3.LUT R5, R5, 0x1c0, RZ, 0xc0, !PT ;  /* 0x000001c005057812 */ /* 0x000fe200078ec0ff */
[----:B----4-:R-:W-:Y:S01]  /*12080*/  FADD.FTZ R3, R10, R3 ;  /* 0x000000030a037221 */ /* 0x010fe20000010000 */
[----:B------:R-:W-:Y:S02]  /*12090*/  FSETP.NE.FTZ.AND P5, PT, R11, RZ, PT ;  /* 0x000000ff0b00720b */ /* 0x000fe40003fb5000 */
[----:B------:R-:W-:Y:S02]  /*120a0*/  LOP3.LUT R5, R5, 0x38, R218, 0xf8, !PT ;  /* 0x0000003805057812 */ /* 0x000fe400078ef8da */
[----:B------:R-:W-:Y:S01]  /*120b0*/  FSETP.NE.FTZ.AND P1, PT, R4, RZ, PT ;  /* 0x000000ff0400720b */ /* 0x000fe20003f35000 */
[----:B------:R-:W3:Y:S01]  /*120c0*/  MUFU.RCP R0, R11 ;  /* 0x0000000b00007308 */ /* 0x000ee20000001000 */
[----:B------:R-:W-:-:S02]  /*120d0*/  LOP3.LUT R2, R2, R5, RZ, 0xfc, !PT ;  /* 0x0000000502027212 */ /* 0x000fc400078efcff */
[----:B------:R-:W-:-:S05]  /*120e0*/  FSETP.NE.FTZ.AND P6, PT, R3, RZ, PT ;  /* 0x000000ff0300720b */ /* 0x000fca0003fd5000 */
[----:B------:R-:W4:Y:S01]  /*120f0*/  MUFU.RCP R6, R3 ;  /* 0x0000000300067308 */ /* 0x000f220000001000 */
[----:B------:R-:W4:Y:S01]  /*12100*/  @P5 LDC R25, c[0x0][0x458] ;  /* 0x00011600ff195b82 */ /* 0x000f220000000800 */
[----:B--2---:R-:W-:Y:S01]  /*12110*/  FSEL R7, R7, 1, P1 ;  /* 0x3f80000007077808 */ /* 0x004fe20000800000 */
[----:B-1----:R-:W-:Y:S01]  /*12120*/  FADD.FTZ R8, R9, R8 ;  /* 0x0000000809087221 */ /* 0x002fe20000010000 */
[----:B------:R-:W-:Y:S02]  /*12130*/  LEA R9, R2, UR4, 0x1 ;  /* 0x0000000402097c11 */ /* 0x000fe4000f8e08ff */
[----:B------:R-:W-:Y:S01]  /*12140*/  MOV R2, 0x20 ;  /* 0x0000002000027802 */ /* 0x000fe20000000f00 */
[C---:B------:R-:W-:Y:S01]  /*12150*/  FMUL.FTZ R124, R7.reuse, R124 ;  /* 0x0000007c077c7220 */ /* 0x040fe20000410000 */
[----:B------:R-:W1:Y:S01]  /*12160*/  MUFU.RCP R5, R8 ;  /* 0x0000000800057308 */ /* 0x000e620000001000 */
[----:B------:R-:W-:Y:S01]  /*12170*/  FSETP.NE.FTZ.AND P4, PT, R8, RZ, PT ;  /* 0x000000ff0800720b */ /* 0x000fe20003f95000 */
[C---:B------:R-:W-:Y:S01]  /*12180*/  FMUL.FTZ R125, R7.reuse, R125 ;  /* 0x0000007d077d7220 */ /* 0x040fe20000410000 */
[----:B---3--:R-:W-:Y:S01]  /*12190*/  FSEL R0, R0, 1, P5 ;  /* 0x3f80000000007808 */ /* 0x008fe20002800000 */
[C---:B------:R-:W-:Y:S01]  /*121a0*/  FMUL.FTZ R116, R7.reuse, R116 ;  /* 0x0000007407747220 */ /* 0x040fe20000410000 */
[C---:B------:R-:W-:Y:S01]  /*121b0*/  FMUL.FTZ R117, R7.reuse, R117 ;  /* 0x0000007507757220 */ /* 0x040fe20000410000 */
[----:B------:R-:W-:Y:S01]  /*121c0*/  SEL R2, R2, 0xffffffe0, !P2 ;  /* 0xffffffe002027807 */ /* 0x000fe20005000000 */
        /* <DEDUP_REMOVED lines=19> */
[----:B----4-:R-:W-:Y:S01]  /*12300*/  FSEL R6, R6, 1, P6 ;  /* 0x3f80000006067808 */ /* 0x010fe20003000000 */
[C---:B------:R-:W-:Y:S01]  /*12310*/  FMUL.FTZ R100, R7.reuse, R100 ;  /* 0x0000006407647220 */ /* 0x040fe20000410000 */
[----:B------:R-:W-:Y:S01]  /*12320*/  SEL R0, R0, 0xfffffff0, !P0 ;  /* 0xfffffff000007807 */ /* 0x000fe20004000000 */
[----:B------:R-:W-:Y:S01]  /*12330*/  FMUL.FTZ R101, R7, R101 ;  /* 0x0000006507657220 */ /* 0x000fe20000410000 */
[----:B-1----:R-:W-:Y:S01]  /*12340*/  FSEL R5, R5, 1, P4 ;  /* 0x3f80000005057808 */ /* 0x002fe20002000000 */
[----:B------:R-:W-:Y:S01]  /*12350*/  FMUL.FTZ R126, R6, R126 ;  /* 0x0000007e067e7220 */ /* 0x000fe20000410000 */
[----:B------:R-:W-:Y:S01]  /*12360*/  LOP3.LUT P0, RZ, R216, 0x10, RZ, 0xc0, !PT ;  /* 0x00000010d8ff7812 */ /* 0x000fe2000780c0ff */
        /* <DEDUP_REMOVED lines=20> */
[----:B------:R-:W1:Y:S01]  /*124b0*/  LDC.U8 R6, c[0x0][0x549] ;  /* 0x00015240ff067b82 */ /* 0x000e620000000000 */
[----:B------:R-:W-:Y:S01]  /*124c0*/  F2FP.BF16.F32.PACK_AB R126, R127, R126 ;  /* 0x0000007e7f7e723e */ /* 0x000fe200000010ff */
        /* <DEDUP_REMOVED lines=25> */
[----:B------:R-:W-:Y:S01]  /*12660*/  FMUL.FTZ R91, R5, R91 ;  /* 0x0000005b055b7220 */ /* 0x000fe20000410000 */
[----:B------:R-:W-:Y:S01]  /*12670*/  F2FP.BF16.F32.PACK_AB R102, R103, R102 ;  /* 0x000000666766723e */ /* 0x000fe200000010ff */
[----:B------:R-:W-:Y:S01]  /*12680*/  STS [R13], R116 ;  /* 0x000000740d007388 */ /* 0x000fe20000000800 */
[----:B------:R-:W-:Y:S01]  /*12690*/  @P0 IADD3 R15, PT, PT, R9, -0x40, RZ ;  /* 0xffffffc0090f0810 */ /* 0x000fe20007ffe0ff */
[----:B------:R-:W-:Y:S01]  /*126a0*/  FMUL.FTZ R80, R7, R80 ;  /* 0x0000005007507220 */ /* 0x000fe20000410000 */
[----:B------:R-:W-:Y:S01]  /*126b0*/  IADD3 R19, PT, PT, R0, R17, RZ ;  /* 0x0000001100137210 */ /* 0x000fe20007ffe0ff */
        /* <DEDUP_REMOVED lines=20> */
[----:B------:R-:W-:Y:S01]  /*12800*/  STS [R17], R112 ;  /* 0x0000007011007388 */ /* 0x000fe20000000800 */
[-C--:B------:R-:W-:Y:S01]  /*12810*/  IADD3 R21, PT, PT, R2, R15.reuse, RZ ;  /* 0x0000000f02157210 */ /* 0x080fe20007ffe0ff */
[----:B------:R-:W-:Y:S01]  /*12820*/  @P1 MUFU.LG2 R4, R4 ;  /* 0x0000000400041308 */ /* 0x000fe20000000c00 */
[----:B-1----:R-:W-:Y:S01]  /*12830*/  ISETP.NE.AND P0, PT, R6, RZ, PT ;  /* 0x000000ff0600720c */ /* 0x002fe20003f05270 */
[----:B------:R-:W-:Y:S01]  /*12840*/  STS [R17+0x400], R114 ;  /* 0x0004007211007388 */ /* 0x000fe20000000800 */
[----:B------:R-:W-:Y:S01]  /*12850*/  F2FP.BF16.F32.PACK_AB R88, R89, R88 ;  /* 0x000000585958723e */ /* 0x000fe200000010ff */
[----:B------:R-:W1:Y:S01]  /*12860*/  LDC R2, c[0x0][0x434] ;  /* 0x00010d00ff027b82 */ /* 0x000e620000000800 */
[----:B------:R-:W-:Y:S01]  /*12870*/  F2FP.BF16.F32.PACK_AB R90, R91, R90 ;  /* 0x0000005a5b5a723e */ /* 0x000fe200000010ff */
[----:B------:R-:W-:Y:S01]  /*12880*/  STS [R19], R100 ;  /* 0x0000006413007388 */ /* 0x000fe20000000800 */
[----:B------:R-:W-:Y:S01]  /*12890*/  F2FP.BF16.F32.PACK_AB R80, R81, R80 ;  /* 0x000000505150723e */ /* 0x000fe200000010ff */
[----:B------:R-:W4:Y:S01]  /*128a0*/  @P6 MUFU.LG2 R3, R3 ;  /* 0x0000000300036308 */ /* 0x000f220000000c00 */
[----:B------:R-:W-:Y:S01]  /*128b0*/  F2FP.BF16.F32.PACK_AB R82, R83, R82 ;  /* 0x000000525352723e */ /* 0x000fe200000010ff */
[----:B------:R-:W-:Y:S01]  /*128c0*/  STS [R19+0x400], R102 ;  /* 0x0004006613007388 */ /* 0x000fe20000000800 */
[C---:B--2---:R-:W-:Y:S01]  /*128d0*/  IADD3 R9, PT, PT, R0.reuse, R15, RZ ;  /* 0x0000000f00097210 */ /* 0x044fe20007ffe0ff */
[----:B------:R-:W1:Y:S01]  /*128e0*/  LDC R6, c[0x0][0x434] ;  /* 0x00010d00ff067b82 */ /* 0x000e620000000800 */
[----:B------:R-:W-:Y:S01]  /*128f0*/  F2FP.BF16.F32.PACK_AB R7, R7, R68 ;  /* 0x000000440707723e */ /* 0x000fe200000010ff */
[----:B------:R-:W-:Y:S01]  /*12900*/  STS [R17+0x2000], R108 ;  /* 0x0020006c11007388 */ /* 0x000fe20000000800 */
[----:B------:R-:W-:Y:S01]  /*12910*/  F2FP.BF16.F32.PACK_AB R70, R71, R70 ;  /* 0x000000464746723e */ /* 0x000fe200000010ff */
[----:B------:R-:W2:Y:S01]  /*12920*/  @P5 MUFU.LG2 R11, R11 ;  /* 0x0000000b000b5308 */ /* 0x000ea20000000c00 */
[----:B------:R-:W-:Y:S01]  /*12930*/  IADD3 R23, PT, PT, R0, R21, RZ ;  /* 0x0000001500177210 */ /* 0x000fe20007ffe0ff */
[----:B------:R5:W-:Y:S01]  /*12940*/  STS [R17+0x2400], R110 ;  /* 0x0024006e11007388 */ /* 0x000be20000000800 */
[----:B------:R-:W-:Y:S01]  /*12950*/  F2FP.BF16.F32.PACK_AB R76, R77, R76 ;  /* 0x0000004c4d4c723e */ /* 0x000fe200000010ff */
[----:B---3--:R-:W3:Y:S01]  /*12960*/  @!P3 LDC.64 R12, c[0x0][0x400] ;  /* 0x00010000ff0cbb82 */ /* 0x008ee20000000a00 */
[----:B------:R-:W-:Y:S01]  /*12970*/  F2FP.BF16.F32.PACK_AB R78, R79, R78 ;  /* 0x0000004e4f4e723e */ /* 0x000fe200000010ff */
[----:B------:R-:W-:Y:S01]  /*12980*/  STS [R19+0x2000], R104 ;  /* 0x0020006813007388 */ /* 0x000fe20000000800 */
[----:B------:R-:W-:Y:S01]  /*12990*/  F2FP.BF16.F32.PACK_AB R72, R73, R72 ;  /* 0x000000484948723e */ /* 0x000fe200000010ff */
[----:B------:R-:W1:Y:S01]  /*129a0*/  @P4 MUFU.LG2 R8, R8 ;  /* 0x0000000800084308 */ /* 0x000e620000000c00 */
[C---:B------:R-:W-:Y:S01]  /*129b0*/  FMUL.FTZ R74, R5.reuse, R74 ;  /* 0x0000004a054a7220 */ /* 0x040fe20000410000 */
[----:B------:R2:W-:Y:S01]  /*129c0*/  STS [R19+0x2400], R106 ;  /* 0x0024006a13007388 */ /* 0x0005e20000000800 */
[----:B------:R-:W-:Y:S01]  /*129d0*/  FMUL.FTZ R5, R5, R75 ;  /* 0x0000004b05057220 */ /* 0x000fe20000410000 */
[----:B------:R-:W3:Y:S01]  /*129e0*/  LDC.U8 R0, c[0x0][0x548] ;  /* 0x00015200ff007b82 */ /* 0x000ee20000000000 */
[----:B----4-:R-:W-:Y:S01]  /*129f0*/  @P6 FMUL.FTZ R22, R3, 0.69314718246459960938 ;  /* 0x3f31721803166820 */ /* 0x010fe20000410000 */
[----:B------:R-:W-:Y:S01]  /*12a00*/  STS [R15], R96 ;  /* 0x000000600f007388 */ /* 0x000fe20000000800 */
[----:B------:R-:W-:-:S02]  /*12a10*/  ISETP.NE.AND P2, PT, R210, -0x1, PT ;  /* 0xffffffffd200780c */ /* 0x000fc40003f45270 */
[----:B------:R-:W-:Y:S01]  /*12a20*/  @P0 MOV R3, 0x1 ;  /* 0x0000000100030802 */ /* 0x000fe20000000f00 */
[----:B------:R-:W-:Y:S02]  /*12a30*/  STS [R15+0x400], R98 ;  /* 0x000400620f007388 */ /* 0x000fe40000000800 */
[----:B------:R-:W4:Y:S02]  /*12a40*/  @P6 LDC R18, c[0x0][0x458] ;  /* 0x00011600ff126b82 */ /* 0x000f240000000800 */
[----:B------:R-:W-:Y:S04]  /*12a50*/  STS [R9], R84 ;  /* 0x0000005409007388 */ /* 0x000fe80000000800 */
[----:B------:R-:W-:Y:S02]  /*12a60*/  STS [R9+0x400], R86 ;  /* 0x0004005609007388 */ /* 0x000fe40000000800 */
[----:B-----5:R-:W5:Y:S02]  /*12a70*/  @P1 LDC R17, c[0x0][0x458] ;  /* 0x00011600ff111b82 */ /* 0x020f640000000800 */
[----:B------:R-:W-:Y:S04]  /*12a80*/  STS [R15+0x2000], R92 ;  /* 0x0020005c0f007388 */ /* 0x000fe80000000800 */
[----:B------:R1:W-:Y:S02]  /*12a90*/  STS [R15+0x2400], R94 ;  /* 0x0024005e0f007388 */ /* 0x0003e40000000800 */
[----:B--2---:R-:W2:Y:S02]  /*12aa0*/  @P0 LDC R19, c[0x0][0x430] ;  /* 0x00010c00ff130b82 */ /* 0x004ea40000000800 */
[----:B------:R-:W-:Y:S04]  /*12ab0*/  STS [R9+0x2000], R88 ;  /* 0x0020005809007388 */ /* 0x000fe80000000800 */
[----:B------:R3:W-:Y:S02]  /*12ac0*/  STS [R9+0x2400], R90 ;  /* 0x0024005a09007388 */ /* 0x0007e40000000800 */
[----:B------:R-:W4:Y:S02]  /*12ad0*/  @P4 LDC R10, c[0x0][0x458] ;  /* 0x00011600ff0a4b82 */ /* 0x000f240000000800 */
[----:B------:R-:W-:Y:S04]  /*12ae0*/  STS [R21], R80 ;  /* 0x0000005015007388 */ /* 0x000fe80000000800 */
[----:B------:R-:W-:Y:S04]  /*12af0*/  STS [R21+0x400], R82 ;  /* 0x0004005215007388 */ /* 0x000fe80000000800 */
[----:B------:R5:W-:Y:S04]  /*12b00*/  STS [R23], R7 ;  /* 0x0000000717007388 */ /* 0x000be80000000800 */
[----:B------:R-:W-:Y:S01]  /*12b10*/  STS [R23+0x400], R70 ;  /* 0x0004004617007388 */ /* 0x000fe20000000800 */
[----:B-1----:R-:W1:Y:S01]  /*12b20*/  @P3 LDC.64 R14, c[0x0][0x408] ;  /* 0x00010200ff0e3b82 */ /* 0x002e620000000a00 */
[----:B--2---:R-:W-:-:S02]  /*12b30*/  @P0 IMAD R6, R19, R2, RZ ;  /* 0x0000000213060224 */ /* 0x004fc400078e02ff */
[----:B------:R-:W-:Y:S04]  /*12b40*/  STS [R21+0x2000], R76 ;  /* 0x0020004c15007388 */ /* 0x000fe80000000800 */
[----:B------:R2:W-:Y:S01]  /*12b50*/  STS [R21+0x2400], R78 ;  /* 0x0024004e15007388 */ /* 0x0005e20000000800 */
[----:B---3--:R-:W3:Y:S03]  /*12b60*/  S2R R9, SR_CTAID.Z ;  /* 0x0000000000097919 */ /* 0x008ee60000002700 */
[----:B------:R3:W-:Y:S01]  /*12b70*/  STS [R23+0x2000], R72 ;  /* 0x0020004817007388 */ /* 0x0007e20000000800 */
[----:B-----5:R-:W-:Y:S01]  /*12b80*/  @P1 FMUL.FTZ R7, R4, 0.69314718246459960938 ;  /* 0x3f31721804071820 */ /* 0x020fe20000410000 */
[----:B------:R-:W-:Y:S01]  /*12b90*/  F2FP.BF16.F32.PACK_AB R4, R5, R74 ;  /* 0x0000004a0504723e */ /* 0x000fe200000010ff */
[----:B-1----:R-:W-:-:S04]  /*12ba0*/  @P3 IMAD.WIDE.U32 R26, R210, R14, RZ ;  /* 0x0000000ed21a3225 */ /* 0x002fc800078e00ff */
[----:B------:R-:W-:Y:S01]  /*12bb0*/  @P1 FFMA.FTZ R16, R136, R17, R7 ;  /* 0x0000001188101223 */ /* 0x000fe20000010007 */
[----:B------:R-:W1:Y:S01]  /*12bc0*/  @P0 LDC R14, c[0x0][0x430] ;  /* 0x00010c00ff0e0b82 */ /* 0x000e620000000800 */
[----:B------:R-:W-:Y:S01]  /*12bd0*/  ISETP.NE.AND P1, PT, R0, RZ, !P0 ;  /* 0x000000ff0000720c */ /* 0x000fe20004725270 */
[----:B--2---:R-:W-:Y:S01]  /*12be0*/  @!P3 IMAD.WIDE.U32 R20, R211, R12, RZ ;  /* 0x0000000cd314b225 */ /* 0x004fe200078e00ff */
[----:B------:R-:W-:-:S03]  /*12bf0*/  MOV R12, 0x7f800000 ;  /* 0x7f800000000c7802 */ /* 0x000fc60000000f00 */
[----:B------:R-:W-:Y:S01]  /*12c00*/  @!P3 IMAD R13, R211, R13, R21 ;  /* 0x0000000dd30db224 */ /* 0x000fe200078e0215 */
[----:B----4-:R-:W-:Y:S07]  /*12c10*/  @P0 BRA `(.L_x_1438) ;  /* 0x0000000000200947 */ /* 0x010fee0003800000 */
[----:B------:R-:W-:Y:S01]  /*12c20*/  ISETP.NE.AND P0, PT, R0, RZ, PT ;  /* 0x000000ff0000720c */ /* 0x000fe20003f05270 */
[----:B------:R-:W2:-:S12]  /*12c30*/  LDC R5, c[0x0][0x3e0] ;  /* 0x0000f800ff057b82 */ /* 0x000e980000000800 */
[----:B------:R-:W2:Y:S01]  /*12c40*/  @P0 LDC R0, c[0x0][0x454] ;  /* 0x00011500ff000b82 */ /* 0x000ea20000000800 */
[----:B-1----:R-:W-:Y:S02]  /*12c50*/  @P0 MOV R14, 0x1 ;  /* 0x00000001000e0802 */ /* 0x002fe40000000f00 */
[----:B------:R-:W-:-:S05]  /*12c60*/  @!P0 MOV R14, 0x1 ;  /* 0x00000001000e8802 */ /* 0x000fca0000000f00 */
[----:B------:R-:W4:Y:S01]  /*12c70*/  @P0 LDC R6, c[0x0][0x454] ;  /* 0x00011500ff060b82 */ /* 0x000f220000000800 */
[-C--:B--2---:R-:W-:Y:S02]  /*12c80*/  @P0 IMAD R3, R0, R5.reuse, RZ ;  /* 0x0000000500030224 */ /* 0x084fe400078e02ff */
[----:B------:R-:W-:-:S07]  /*12c90*/  @!P0 IMAD R3, R2, R5, RZ ;  /* 0x0000000502038224 */ /* 0x000fce00078e02ff */
.L_x_1438:
[----:B------:R-:W-:Y:S01]  /*12ca0*/  @P3 IMAD R13, R210, R15, R27 ;  /* 0x0000000fd20d3224 */ /* 0x000fe200078e021b */
[----:B------:R-:W-:Y:S01]  /*12cb0*/  LOP3.LUT P0, RZ, R216, 0x3, RZ, 0xc0, !PT ;  /* 0x00000003d8ff7812 */ /* 0x000fe2000780c0ff */
[----:B---34-:R-:W-:Y:S02]  /*12cc0*/  IMAD R6, R9, R6, RZ ;  /* 0x0000000609067224 */ /* 0x018fe400078e02ff */
[----:B------:R-:W-:Y:S01]  /*12cd0*/  @P6 FFMA.FTZ R12, R135, R18, R22 ;  /* 0x00000012870c6223 */ /* 0x000fe20000010016 */
[C---:B------:R-:W-:Y:S02]  /*12ce0*/  @!P2 IMAD R210, R211.reuse, R2, RZ ;  /* 0x00000002d3d2a224 */ /* 0x040fe400078e02ff */
[----:B------:R-:W-:Y:S01]  /*12cf0*/  @P4 FMUL.FTZ R18, R8, 0.69314718246459960938 ;  /* 0x3f31721808124820 */ /* 0x000fe20000410000 */
[----:B------:R-:W-:Y:S02]  /*12d00*/  @!P1 IMAD R6, R211, R3, R6 ;  /* 0x00000003d3069224 */ /* 0x000fe400078e0206 */
[----:B------:R-:W-:Y:S01]  /*12d10*/  @P5 FMUL.FTZ R11, R11, 0.69314718246459960938 ;  /* 0x3f3172180b0b5820 */ /* 0x000fe20000410000 */
[----:B-1----:R-:W-:Y:S01]  /*12d20*/  IMAD R3, R14, UR7, RZ ;  /* 0x000000070e037c24 */ /* 0x002fe2000f8e02ff */
[----:B------:R-:W-:Y:S01]  /*12d30*/  SHF.R.S32.HI R2, RZ, 0x1f, R210 ;  /* 0x0000001fff027819 */ /* 0x000fe200000114d2 */
[----:B------:R1:W-:Y:S01]  /*12d40*/  STS [R23+0x2400], R4 ;  /* 0x0024000417007388 */ /* 0x0003e20000000800 */
[----:B------:R-:W-:Y:S01]  /*12d50*/  SEL R210, R210, RZ, P1 ;  /* 0x000000ffd2d27207 */ /* 0x000fe20000800000 */
[----:B------:R-:W-:Y:S01]  /*12d60*/  BSSY.RECONVERGENT B0, `(.L_x_1439) ;  /* 0x0000033000007945 */ /* 0x000fe20003800200 */
[----:B------:R-:W-:Y:S01]  /*12d70*/  SEL R2, R2, RZ, P1 ;  /* 0x000000ff02027207 */ /* 0x000fe20000800000 */
[----:B------:R-:W-:Y:S01]  /*12d80*/  BAR.SYNC.DEFER_BLOCKING 0x0 ;  /* 0x0000000000007b1d */ /* 0x000fe20000010000 */
[----:B------:R-:W-:-:S02]  /*12d90*/  IADD3 R8, P2, P1, R3, R210, R6 ;  /* 0x000000d203087210 */ /* 0x000fc4000795e006 */
[----:B------:R-:W-:Y:S02]  /*12da0*/  SHF.R.S32.HI R17, RZ, 0x1f, R3 ;  /* 0x0000001fff117819 */ /* 0x000fe40000011403 */
[----:B------:R-:W-:Y:S02]  /*12db0*/  SHF.R.S32.HI R6, RZ, 0x1f, R6 ;  /* 0x0000001fff067819 */ /* 0x000fe40000011406 */
[----:B------:R-:W-:Y:S01]  /*12dc0*/  MOV R15, 0x7f800000 ;  /* 0x7f800000000f7802 */ /* 0x000fe20000000f00 */
[----:B------:R-:W-:Y:S01]  /*12dd0*/  @P5 FFMA.FTZ R15, R134, R25, R11 ;  /* 0x00000019860f5223 */ /* 0x000fe2000001000b */
        /* <DEDUP_REMOVED lines=8> */
[C---:B------:R-:W-:Y:S01]  /*12e60*/  ISETP.GE.AND P6, PT, R3.reuse, UR14, PT ;  /* 0x0000000e03007c0c */ /* 0x040fe2000bfc6270 */
[C---:B------:R-:W-:Y:S01]  /*12e70*/  VIADD R29, R3.reuse, 0x8 ;  /* 0x00000008031d7836 */ /* 0x040fe20000000000 */
[C---:B------:R-:W-:Y:S01]  /*12e80*/  LOP3.LUT R25, R3.reuse, 0x40, RZ, 0xfc, !PT ;  /* 0x0000004003197812 */ /* 0x040fe200078efcff */
[----:B-1----:R-:W-:-:S03]  /*12e90*/  VIADD R23, R3, 0x48 ;  /* 0x0000004803177836 */ /* 0x002fc60000000000 */
[----:B------:R-:W-:Y:S02]  /*12ea0*/  ISETP.GE.AND P5, PT, R29, UR14, PT ;  /* 0x0000000e1d007c0c */ /* 0x000fe4000bfa6270 */
[----:B------:R-:W-:Y:S02]  /*12eb0*/  ISETP.GE.AND P4, PT, R25, UR14, PT ;  /* 0x0000000e19007c0c */ /* 0x000fe4000bf86270 */
[----:B------:R-:W-:-:S03]  /*12ec0*/  ISETP.GE.AND P2, PT, R23, UR14, PT ;  /* 0x0000000e17007c0c */ /* 0x000fc6000bf46270 */
[----:B------:R-:W1:Y:S01]  /*12ed0*/  @!P6 LDC.64 R10, c[0x0][0x420] ;  /* 0x00010800ff0aeb82 */ /* 0x000e620000000a00 */
[----:B------:R-:W-:-:S05]  /*12ee0*/  @!P6 IMAD R18, R3, R14, RZ ;  /* 0x0000000e0312e224 */ /* 0x000fca00078e02ff */
[C---:B------:R-:W-:Y:S01]  /*12ef0*/  @!P6 IADD3 R19, P0, PT, R18.reuse, R8, RZ ;  /* 0x000000081213e210 */ /* 0x040fe20007f1e0ff */
        /* <DEDUP_REMOVED lines=25> */
.L_x_1440:
[----:B------:R-:W-:Y:S05]  /*13090*/  BSYNC.RECONVERGENT B0 ;  /* 0x0000000000007941 */ /* 0x000fea0003800200 */
.L_x_1439:
[----:B------:R-:W3:Y:S01]  /*130a0*/  LDCU.64 UR4, c[0x0][0x410] ;  /* 0x00008200ff0477ac */ /* 0x000ee20008000a00 */
[----:B------:R-:W-:Y:S01]  /*130b0*/  @P3 IMAD.MOV.U32 R20, RZ, RZ, R26 ;  /* 0x000000ffff143224 */ /* 0x000fe200078e001a */
[----:B-12---:R1:W2:Y:S01]  /*130c0*/  LDS.128 R4, [R212+0x3800] ;  /* 0x00380000d4047984 */ /* 0x0062a20000000c00 */
[----:B------:R-:W-:Y:S01]  /*130d0*/  BSSY.RECONVERGENT B0, `(.L_x_1441) ;  /* 0x000001a000007945 */ /* 0x000fe20003800200 */
[----:B------:R-:W4:Y:S02]  /*130e0*/  LDCU UR6, c[0x0][0x440] ;  /* 0x00008800ff0677ac */ /* 0x000f240008000800 */
[----:B------:R-:W-:-:S05]  /*130f0*/  IADD3 R2, P3, PT, R204, R20, RZ ;  /* 0x00000014cc027210 */ /* 0x000fca0007f7e0ff */
[----:B------:R-:W-:Y:S02]  /*13100*/  IMAD.X R3, RZ, RZ, R13, P3 ;  /* 0x000000ffff037224 */ /* 0x000fe400018e060d */
[----:B---3--:R-:W-:-:S04]  /*13110*/  IMAD.WIDE.U32 R2, R9, UR4, R2 ;  /* 0x0000000409027c25 */ /* 0x008fc8000f8e0002 */
[----:B------:R-:W-:Y:S01]  /*13120*/  IMAD R13, R9, UR5, R3 ;  /* 0x00000005090d7c24 */ /* 0x000fe2000f8e0203 */
[----:B----4-:R-:W-:Y:S01]  /*13130*/  ISETP.GE.AND P1, PT, R204, UR6, PT ;  /* 0x00000006cc007c0c */ /* 0x010fe2000bf26270 */
[----:B------:R1:W3:Y:S03]  /*13140*/  LDS.128 R8, [R212] ;  /* 0x00000000d4087984 */ /* 0x0002e60000000c00 */
[----:B------:R-:W-:Y:S02]  /*13150*/  ISETP.GE.OR P2, PT, R205, UR14, P1 ;  /* 0x0000000ecd007c0c */ /* 0x000fe40008f46670 */
[----:B------:R-:W-:Y:S02]  /*13160*/  ISETP.GE.OR P0, PT, R202, UR14, P1 ;  /* 0x0000000eca007c0c */ /* 0x000fe40008f06670 */
[----:B------:R-:W-:Y:S02]  /*13170*/  ISETP.GE.OR P6, PT, R201, UR14, P1 ;  /* 0x0000000ec9007c0c */ /* 0x000fe40008fc6670 */
[----:B------:R-:W-:-:S02]  /*13180*/  ISETP.GE.OR P5, PT, R200, UR14, P1 ;  /* 0x0000000ec8007c0c */ /* 0x000fc40008fa6670 */
[----:B------:R-:W-:Y:S02]  /*13190*/  ISETP.GE.OR P4, PT, R199, UR14, P1 ;  /* 0x0000000ec7007c0c */ /* 0x000fe40008f86670 */
[----:B------:R-:W-:-:S03]  /*131a0*/  ISETP.GE.OR P3, PT, R198, UR14, P1 ;  /* 0x0000000ec6007c0c */ /* 0x000fc60008f66670 */
[----:B------:R-:W-:Y:S10]  /*131b0*/  @P2 BRA `(.L_x_1442) ;  /* 0x00000000002c2947 */ /* 0x000ff40003800000 */
        /* <DEDUP_REMOVED lines=11> */
.L_x_1442:
[----:B------:R-:W-:Y:S05]  /*13270*/  BSYNC.RECONVERGENT B0 ;  /* 0x0000000000007941 */ /* 0x000fea0003800200 */
.L_x_1441:
        /* <DEDUP_REMOVED lines=18> */
.L_x_1444:
[----:B------:R-:W-:Y:S05]  /*133a0*/  BSYNC.RECONVERGENT B0 ;  /* 0x0000000000007941 */ /* 0x000fea0003800200 */
.L_x_1443:
        /* <DEDUP_REMOVED lines=16> */
.L_x_1446:
[----:B------:R-:W-:Y:S05]  /*134b0*/  BSYNC.RECONVERGENT B0 ;  /* 0x0000000000007941 */ /* 0x000fea0003800200 */
.L_x_1445:
        /* <DEDUP_REMOVED lines=16> */
.L_x_1448:
[----:B------:R-:W-:Y:S05]  /*135c0*/  BSYNC.RECONVERGENT B0 ;  /* 0x0000000000007941 */ /* 0x000fea0003800200 */
.L_x_1447:
        /* <DEDUP_REMOVED lines=16> */
.L_x_1450:
[----:B------:R-:W-:Y:S05]  /*136d0*/  BSYNC.RECONVERGENT B0 ;  /* 0x0000000000007941 */ /* 0x000fea0003800200 */
.L_x_1449:
        /* <DEDUP_REMOVED lines=16> */
.L_x_1452:
[----:B------:R-:W-:Y:S05]  /*137e0*/  BSYNC.RECONVERGENT B0 ;  /* 0x0000000000007941 */ /* 0x000fea0003800200 */
.L_x_1451:
        /* <DEDUP_REMOVED lines=16> */
.L_x_1454:
[----:B------:R-:W-:Y:S05]  /*138f0*/  BSYNC.RECONVERGENT B0 ;  /* 0x0000000000007941 */ /* 0x000fea0003800200 */
.L_x_1453:
[----:B------:R-:W-:Y:S05]  /*13900*/  @P1 EXIT ;  /* 0x000000000000194d */ /* 0x000fea0003800000 */
[----:B------:R-:W3:Y:S01]  /*13910*/  LDCU.64 UR6, c[0x0][0x408] ;  /* 0x00008100ff0677ac */ /* 0x000ee20008000a00 */
[----:B------:R-:W-:Y:S02]  /*13920*/  IADD3 R203, P0, PT, R203, 0x70, RZ ;  /* 0x00000070cbcb7810 */ /* 0x000fe40007f1e0ff */
[----:B------:R-:W-:Y:S01]  /*13930*/  MOV R3, R13 ;  /* 0x0000000d00037202 */ /* 0x000fe20000000f00 */
[----:B------:R-:W2:Y:S01]  /*13940*/  LDCU.64 UR4, c[0x0][0x3f0] ;  /* 0x00007e00ff0477ac */ /* 0x000ea20008000a00 */
[----:B------:R-:W-:-:S05]  /*13950*/  IADD3.X R0, PT, PT, RZ, UR17, RZ, P0, !PT ;  /* 0x00000011ff007c10 */ /* 0x000fca00087fe4ff */
[----:B---3--:R-:W-:Y:S02]  /*13960*/  IMAD R0, R0, UR6, RZ ;  /* 0x0000000600007c24 */ /* 0x008fe4000f8e02ff */
[----:B------:R-:W-:-:S04]  /*13970*/  IMAD.WIDE.U32 R2, R203, UR6, R2 ;  /* 0x00000006cb027c25 */ /* 0x000fc8000f8e0002 */
[----:B------:R-:W-:Y:S01]  /*13980*/  IMAD R0, R203, UR7, R0 ;  /* 0x00000007cb007c24 */ /* 0x000fe2000f8e0200 */
[----:B--2-4-:R-:W-:-:S04]  /*13990*/  LEA R8, P0, R2, UR4, 0x1 ;  /* 0x0000000402087c11 */ /* 0x014fc8000f8008ff */
[----:B------:R-:W-:-:S04]  /*139a0*/  IADD3 R3, PT, PT, R0, R3, RZ ;  /* 0x0000000300037210 */ /* 0x000fc80007ffe0ff */
[----:B------:R-:W-:-:S05]  /*139b0*/  LEA.HI.X R9, R2, UR5, R3, 0x1, P0 ;  /* 0x0000000502097c11 */ /* 0x000fca00080f0c03 */
[----:B------:R-:W-:Y:S01]  /*139c0*/  STG.E.128 desc[UR20][R8.64], R4 ;  /* 0x0000000408007986 */ /* 0x000fe2000c101d14 */
[----:B------:R-:W-:Y:S05]  /*139d0*/  EXIT ;  /* 0x000000000000794d */ /* 0x000fea0003800000 */
.L_x_1455:
        /* <DEDUP_REMOVED lines=10> */
.L_x_1473:


//--------------------- .nv.shared._ZN5flash16flash_fwd_kernelI23Flash_fwd_kernel_traitsILi64ELi128ELi128ELi4ELb0ELb0EN7cutlass10bfloat16_tE19Flash_kernel_traitsILi64ELi128ELi128ELi4ES3_EELb0ELb1ELb0ELb0ELb1ELb1ELb0ELb0EEEvNS_16Flash_fwd_paramsE --------------------------
	.section	.nv.shared._ZN5flash16flash_fwd_kernelI23Flash_fwd_kernel_traitsILi64ELi128ELi128ELi4ELb0ELb0EN7cutlass10bfloat16_tE19Flash_kernel_traitsILi64ELi128ELi128ELi4ES3_EELb0ELb1ELb0ELb0ELb1ELb1ELb0ELb0EEEvNS_16Flash_fwd_paramsE,"aw",@nobits
	.sectionflags	@""
	.align	16
	.zero		1024


//--------------------- .nv.shared.reserved.0     --------------------------
	.section	.nv.shared.reserved.0,"aw",@nobits
	.weak		__nv_reservedSMEM_offset_0_alias
	.size		__nv_reservedSMEM_offset_0_alias, 0, 64
	.other		__nv_reservedSMEM_offset_0_alias,@"STO_CUDA_RESERVED_SHARED STV_DEFAULT"
__nv_reservedSMEM_offset_0_alias:
	.zero		0
	.zero		64


//--------------------- .nv.global                --------------------------
	.section	.nv.global,"aw",@nobits
.nv.global:
	.type		_ZN72_INTERNAL_63ed512b_36_flash_fwd_hdim64_bf16_causal_sm80_cu_e763cb1e_28794cute1_E,@object
	.size		_ZN72_INTERNAL_63ed512b_36_flash_fwd_hdim64_bf16_causal_sm80_cu_e763cb1e_28794cute1_E,(_ZN72_INTERNAL_63ed512b_36_flash_fwd_hdim64_bf16_causal_sm80_cu_e763cb1e_28794cuda3std3__45__cpo6cbeginE - _ZN72_INTERNAL_63ed512b_36_flash_fwd_hdim64_bf16_causal_sm80_cu_e763cb1e_28794cute1_E)
_ZN72_INTERNAL_63ed512b_36_flash_fwd_hdim64_bf16_causal_sm80_cu_e763cb1e_28794cute1_E:
	.zero		1
	.type		_ZN72_INTERNAL_63ed512b_36_flash_fwd_hdim64_bf16_causal_sm80_cu_e763cb1e_28794cuda3std3__45__cpo6cbeginE,@object
	.size		_ZN72_INTERNAL_63ed512b_36_flash_fwd_hdim64_bf16_causal_sm80_cu_e763cb1e_28794cuda3std3__45__cpo6cbeginE,(_ZN72_INTERNAL_63ed512b_36_flash_fwd_hdim64_bf16_causal_sm80_cu_e763cb1e_28794cuda3std3__48in_placeE - _ZN72_INTERNAL_63ed512b_36_flash_fwd_hdim64_bf16_causal_sm80_cu_e763cb1e_28794cuda3std3__45__cpo6cbeginE)
_ZN72_INTERNAL_63ed512b_36_flash_fwd_hdim64_bf16_causal_sm80_cu_e763cb1e_28794cuda3std3__45__cpo6cbeginE:
	.zero		1
	.type		_ZN72_INTERNAL_63ed512b_36_flash_fwd_hdim64_bf16_causal_sm80_cu_e763cb1e_28794cuda3std3__48in_placeE,@object
	.size		_ZN72_INTERNAL_63ed512b_36_flash_fwd_hdim64_bf16_causal_sm80_cu_e763cb1e_28794cuda3std3__48in_placeE,(_ZN72_INTERNAL_63ed512b_36_flash_fwd_hdim64_bf16_causal_sm80_cu_e763cb1e_28794cuda3std6ranges3__45__cpo9iter_moveE - _ZN72_INTERNAL_63ed512b_36_flash_fwd_hdim64_bf16_causal_sm80_cu_e763cb1e_28794cuda3std3__48in_placeE)
_ZN72_INTERNAL_63ed512b_36_flash_fwd_hdim64_bf16_causal_sm80_cu_e763cb1e_28794cuda3std3__48in_placeE:
	.zero		1
	.type		_ZN72_INTERNAL_63ed512b_36_flash_fwd_hdim64_bf16_causal_sm80_cu_e763cb1e_28794cuda3std6ranges3__45__cpo9iter_moveE,@object
	.size		_ZN72_INTERNAL_63ed512b_36_flash_fwd_hdim64_bf16_causal_sm80_cu_e763cb1e_28794cuda3std6ranges3__45__cpo9iter_moveE,(_ZN72_INTERNAL_63ed512b_36_flash_fwd_hdim64_bf16_causal_sm80_cu_e763cb1e_28794cuda3std3__45__cpo5beginE - _ZN72_INTERNAL_63ed512b_36_flash_fwd_hdim64_bf16_causal_sm80_cu_e763cb1e_28794cuda3std6ranges3__45__cpo9iter_moveE)
_ZN72_INTERNAL_63ed512b_36_flash_fwd_hdim64_bf16_causal_sm80_cu_e763cb1e_28794cuda3std6ranges3__45__cpo9iter_moveE:
	.zero		1
	.type		_ZN72_INTERNAL_63ed512b_36_flash_fwd_hdim64_bf16_causal_sm80_cu_e763cb1e_28794cuda3std3__45__cpo5beginE,@object
	.size		_ZN72_INTERNAL_63ed512b_36_flash_fwd_hdim64_bf16_causal_sm80_cu_e763cb1e_28794cuda3std3__45__cpo5beginE,(_ZN72_INTERNAL_63ed512b_36_flash_fwd_hdim64_bf16_causal_sm80_cu_e763cb1e_28794cuda3std3__474_GLOBAL__N__63ed512b_36_flash_fwd_hdim64_bf16_causal_sm80_cu_e763cb1e_28796ignoreE - _ZN72_INTERNAL_63ed512b_36_flash_fwd_hdim64_bf16_causal_sm80_cu_e763cb1e_28794cuda3std3__45__cpo5beginE)
_ZN72_INTERNAL_63ed512b_36_flash_fwd_hdim64_bf16_causal_sm80_cu_e763cb1e_28794cuda3std3__45__cpo5beginE:
	.zero		1
	.type		_ZN72_INTERNAL_63ed512b_36_flash_fwd_hdim64_bf16_causal_sm80_cu_e763cb1e_28794cuda3std3__474_GLOBAL__N__63ed512b_36_flash_fwd_hdim64_bf16_causal_sm80_cu_e763cb1e_28796ignoreE,@object
	.size		_ZN72_INTERNAL_63ed512b_36_flash_fwd_hdim64_bf16_causal_sm80_cu_e763cb1e_28794cuda3std3__474_GLOBAL__N__63ed512b_36_flash_fwd_hdim64_bf16_causal_sm80_cu_e763cb1e_28796ignoreE,(_ZN72_INTERNAL_63ed512b_36_flash_fwd_hdim64_bf16_causal_sm80_cu_e763cb1e_28794cute7productE - _ZN72_INTERNAL_63ed512b_36_flash_fwd_hdim64_bf16_causal_sm80_cu_e763cb1e_28794cuda3std3__474_GLOBAL__N__63ed512b_36_flash_fwd_hdim64_bf16_causal_sm80_cu_e763cb1e_28796ignoreE)
_ZN72_INTERNAL_63ed512b_36_flash_fwd_hdim64_bf16_causal_sm80_cu_e763cb1e_28794cuda3std3__474_GLOBAL__N__63ed512b_36_flash_fwd_hdim64_bf16_causal_sm80_cu_e763cb1e_28796ignoreE:
	.zero		1
	.type		_ZN72_INTERNAL_63ed512b_36_flash_fwd_hdim64_bf16_causal_sm80_cu_e763cb1e_28794cute7productE,@object
	.size		_ZN72_INTERNAL_63ed512b_36_flash_fwd_hdim64_bf16_causal_sm80_cu_e763cb1e_28794cute7productE,(_ZN72_INTERNAL_63ed512b_36_flash_fwd_hdim64_bf16_causal_sm80_cu_e763cb1e_28794cuda3std3__45__cpo3endE - _ZN72_INTERNAL_63ed512b_36_flash_fwd_hdim64_bf16_causal_sm80_cu_e763cb1e_28794cute7productE)
_ZN72_INTERNAL_63ed512b_36_flash_fwd_hdim64_bf16_causal_sm80_cu_e763cb1e_28794cute7productE:
	.zero		1
	.type		_ZN72_INTERNAL_63ed512b_36_flash_fwd_hdim64_bf16_causal_sm80_cu_e763cb1e_28794cuda3std3__45__cpo3endE,@object
	.size		_ZN72_INTERNAL_63ed512b_36_flash_fwd_hdim64_bf16_causal_sm80_cu_e763cb1e_28794cuda3std3__45__cpo3endE,(_ZN72_INTERNAL_63ed512b_36_flash_fwd_hdim64_bf16_causal_sm80_cu_e763cb1e_28794cuda3std3__419piecewise_constructE - _ZN72_INTERNAL_63ed512b_36_flash_fwd_hdim64_bf16_causal_sm80_cu_e763cb1e_28794cuda3std3__45__cpo3endE)
_ZN72_INTERNAL_63ed512b_36_flash_fwd_hdim64_bf16_causal_sm80_cu_e763cb1e_28794cuda3std3__45__cpo3endE:
	.zero		1
	.type		_ZN72_INTERNAL_63ed512b_36_flash_fwd_hdim64_bf16_causal_sm80_cu_e763cb1e_28794cuda3std3__419piecewise_constructE,@object
	.size		_ZN72_INTERNAL_63ed512b_36_flash_fwd_hdim64_bf16_causal_sm80_cu_e763cb1e_28794cuda3std3__419piecewise_constructE,(_ZN72_INTERNAL_63ed512b_36_flash_fwd_hdim64_bf16_causal_sm80_cu_e763cb1e_28794cuda3std3__45__cpo4cendE - _ZN72_INTERNAL_63ed512b_36_flash_fwd_hdim64_bf16_causal_sm80_cu_e763cb1e_28794cuda3std3__419piecewise_constructE)
_ZN72_INTERNAL_63ed512b_36_flash_fwd_hdim64_bf16_causal_sm80_cu_e763cb1e_28794cuda3std3__419piecewise_constructE:
	.zero		1
	.type		_ZN72_INTERNAL_63ed512b_36_flash_fwd_hdim64_bf16_causal_sm80_cu_e763cb1e_28794cuda3std3__45__cpo4cendE,@object
	.size		_ZN72_INTERNAL_63ed512b_36_flash_fwd_hdim64_bf16_causal_sm80_cu_e763cb1e_28794cuda3std3__45__cpo4cendE,(_ZN72_INTERNAL_63ed512b_36_flash_fwd_hdim64_bf16_causal_sm80_cu_e763cb1e_28794cuda3std6ranges3__45__cpo4swapE - _ZN72_INTERNAL_63ed512b_36_flash_fwd_hdim64_bf16_causal_sm80_cu_e763cb1e_28794cuda3std3__45__cpo4cendE)
_ZN72_INTERNAL_63ed512b_36_flash_fwd_hdim64_bf16_causal_sm80_cu_e763cb1e_28794cuda3std3__45__cpo4cendE:
	.zero		1
	.type		_ZN72_INTERNAL_63ed512b_36_flash_fwd_hdim64_bf16_causal_sm80_cu_e763cb1e_28794cuda3std6ranges3__45__cpo4swapE,@object
	.size		_ZN72_INTERNAL_63ed512b_36_flash_fwd_hdim64_bf16_causal_sm80_cu_e763cb1e_28794cuda3std6ranges3__45__cpo4swapE,(.L_7 - _ZN72_INTERNAL_63ed512b_36_flash_fwd_hdim64_bf16_causal_sm80_cu_e763cb1e_28794cuda3std6ranges3__45__cpo4swapE)
_ZN72_INTERNAL_63ed512b_36_flash_fwd_hdim64_bf16_causal_sm80_cu_e763cb1e_28794cuda3std6ranges3__45__cpo4swapE:
	.zero		1
.L_7:


//--------------------- .nv.shared._ZN5flash16flash_fwd_kernelI23Flash_fwd_kernel_traitsILi64ELi128ELi128ELi4ELb0ELb0EN7cutlass10bfloat16_tE19Flash_kernel_traitsILi64ELi128ELi128ELi4ES3_EELb0ELb1ELb0ELb0ELb1ELb1ELb1ELb0EEEvNS_16Flash_fwd_paramsE --------------------------
	.section	.nv.shared._ZN5flash16flash_fwd_kernelI23Flash_fwd_kernel_traitsILi64ELi128ELi128ELi4ELb0ELb0EN7cutlass10bfloat16_tE19Flash_kernel_traitsILi64ELi128ELi128ELi4ES3_EELb0ELb1ELb0ELb0ELb1ELb1ELb1ELb0EEEvNS_16Flash_fwd_paramsE,"aw",@nobits
	.sectionflags	@""
	.align	16
	.zero		1024


//--------------------- .nv.shared._ZN5flash16flash_fwd_kernelI23Flash_fwd_kernel_traitsILi64ELi128ELi128ELi4ELb0ELb0EN7cutlass10bfloat16_tE19Flash_kernel_traitsILi64ELi128ELi128ELi4ES3_EELb0ELb1ELb0ELb0ELb0ELb1ELb0ELb0EEEvNS_16Flash_fwd_paramsE --------------------------
	.section	.nv.shared._ZN5flash16flash_fwd_kernelI23Flash_fwd_kernel_traitsILi64ELi128ELi128ELi4ELb0ELb0EN7cutlass10bfloat16_tE19Flash_kernel_traitsILi64ELi128ELi128ELi4ES3_EELb0ELb1ELb0ELb0ELb0ELb1ELb0ELb0EEEvNS_16Flash_fwd_paramsE,"aw",@nobits
	.sectionflags	@""
	.align	16
	.zero		1024


//--------------------- .nv.shared._ZN5flash16flash_fwd_kernelI23Flash_fwd_kernel_traitsILi64ELi128ELi128ELi4ELb0ELb0EN7cutlass10bfloat16_tE19Flash_kernel_traitsILi64ELi128ELi128ELi4ES3_EELb0ELb1ELb0ELb0ELb0ELb1ELb1ELb0EEEvNS_16Flash_fwd_paramsE --------------------------
	.section	.nv.shared._ZN5flash16flash_fwd_kernelI23Flash_fwd_kernel_traitsILi64ELi128ELi128ELi4ELb0ELb0EN7cutlass10bfloat16_tE19Flash_kernel_traitsILi64ELi128ELi128ELi4ES3_EELb0ELb1ELb0ELb0ELb0ELb1ELb1ELb0EEEvNS_16Flash_fwd_paramsE,"aw",@nobits
	.sectionflags	@""
	.align	16
	.zero		1024


//--------------------- .nv.shared._ZN5flash16flash_fwd_kernelI23Flash_fwd_kernel_traitsILi64ELi128ELi128ELi4ELb0ELb0EN7cutlass10bfloat16_tE19Flash_kernel_traitsILi64ELi128ELi128ELi4ES3_EELb0ELb1ELb0ELb0ELb0ELb0ELb0ELb0EEEvNS_16Flash_fwd_paramsE --------------------------
	.section	.nv.shared._ZN5flash16flash_fwd_kernelI23Flash_fwd_kernel_traitsILi64ELi128ELi128ELi4ELb0ELb0EN7cutlass10bfloat16_tE19Flash_kernel_traitsILi64ELi128ELi128ELi4ES3_EELb0ELb1ELb0ELb0ELb0ELb0ELb0ELb0EEEvNS_16Flash_fwd_paramsE,"aw",@nobits
	.sectionflags	@""
	.align	16
	.zero		1024


//--------------------- .nv.shared._ZN5flash16flash_fwd_kernelI23Flash_fwd_kernel_traitsILi64ELi128ELi128ELi4ELb0ELb0EN7cutlass10bfloat16_tE19Flash_kernel_traitsILi64ELi128ELi128ELi4ES3_EELb0ELb1ELb0ELb0ELb0ELb0ELb1ELb0EEEvNS_16Flash_fwd_paramsE --------------------------
	.section	.nv.shared._ZN5flash16flash_fwd_kernelI23Flash_fwd_kernel_traitsILi64ELi128ELi128ELi4ELb0ELb0EN7cutlass10bfloat16_tE19Flash_kernel_traitsILi64ELi128ELi128ELi4ES3_EELb0ELb1ELb0ELb0ELb0ELb0ELb1ELb0EEEvNS_16Flash_fwd_paramsE,"aw",@nobits
	.sectionflags	@""
	.align	16
	.zero		1024


//--------------------- .nv.shared._ZN5flash16flash_fwd_kernelI23Flash_fwd_kernel_traitsILi64ELi128ELi128ELi4ELb0ELb0EN7cutlass10bfloat16_tE19Flash_kernel_traitsILi64ELi128ELi128ELi4ES3_EELb0ELb1ELb0ELb1ELb0ELb0ELb0ELb0EEEvNS_16Flash_fwd_paramsE --------------------------
	.section	.nv.shared._ZN5flash16flash_fwd_kernelI23Flash_fwd_kernel_traitsILi64ELi128ELi128ELi4ELb0ELb0EN7cutlass10bfloat16_tE19Flash_kernel_traitsILi64ELi128ELi128ELi4ES3_EELb0ELb1ELb0ELb1ELb0ELb0ELb0ELb0EEEvNS_16Flash_fwd_paramsE,"aw",@nobits
	.sectionflags	@""
	.align	16
	.zero		1024


//--------------------- .nv.shared._ZN5flash16flash_fwd_kernelI23Flash_fwd_kernel_traitsILi64ELi128ELi128ELi4ELb0ELb0EN7cutlass10bfloat16_tE19Flash_kernel_traitsILi64ELi128ELi128ELi4ES3_EELb0ELb1ELb0ELb1ELb0ELb0ELb1ELb0EEEvNS_16Flash_fwd_paramsE --------------------------
	.section	.nv.shared._ZN5flash16flash_fwd_kernelI23Flash_fwd_kernel_traitsILi64ELi128ELi128ELi4ELb0ELb0EN7cutlass10bfloat16_tE19Flash_kernel_traitsILi64ELi128ELi128ELi4ES3_EELb0ELb1ELb0ELb1ELb0ELb0ELb1ELb0EEEvNS_16Flash_fwd_paramsE,"aw",@nobits
	.sectionflags	@""
	.align	16
	.zero		1024


//--------------------- .nv.shared._ZN5flash16flash_fwd_kernelI23Flash_fwd_kernel_traitsILi64ELi128ELi64ELi4ELb0ELb0EN7cutlass10bfloat16_tE19Flash_kernel_traitsILi64ELi128ELi64ELi4ES3_EELb1ELb1ELb0ELb0ELb0ELb0ELb0ELb0EEEvNS_16Flash_fwd_paramsE --------------------------
	.section	.nv.shared._ZN5flash16flash_fwd_kernelI23Flash_fwd_kernel_traitsILi64ELi128ELi64ELi4ELb0ELb0EN7cutlass10bfloat16_tE19Flash_kernel_traitsILi64ELi128ELi64ELi4ES3_EELb1ELb1ELb0ELb0ELb0ELb0ELb0ELb0EEEvNS_16Flash_fwd_paramsE,"aw",@nobits
	.sectionflags	@""
	.align	16
	.zero		1024


//--------------------- .nv.shared._ZN5flash16flash_fwd_kernelI23Flash_fwd_kernel_traitsILi64ELi128ELi64ELi4ELb0ELb0EN7cutlass10bfloat16_tE19Flash_kernel_traitsILi64ELi128ELi64ELi4ES3_EELb1ELb1ELb0ELb0ELb1ELb1ELb0ELb0EEEvNS_16Flash_fwd_paramsE --------------------------
	.section	.nv.shared._ZN5flash16flash_fwd_kernelI23Flash_fwd_kernel_traitsILi64ELi128ELi64ELi4ELb0ELb0EN7cutlass10bfloat16_tE19Flash_kernel_traitsILi64ELi128ELi64ELi4ES3_EELb1ELb1ELb0ELb0ELb1ELb1ELb0ELb0EEEvNS_16Flash_fwd_paramsE,"aw",@nobits
	.sectionflags	@""
	.align	16
	.zero		1024


//--------------------- .nv.shared._ZN5flash16flash_fwd_kernelI23Flash_fwd_kernel_traitsILi64ELi128ELi64ELi4ELb0ELb0EN7cutlass10bfloat16_tE19Flash_kernel_traitsILi64ELi128ELi64ELi4ES3_EELb0ELb1ELb0ELb0ELb1ELb1ELb1ELb0EEEvNS_16Flash_fwd_paramsE --------------------------
	.section	.nv.shared._ZN5flash16flash_fwd_kernelI23Flash_fwd_kernel_traitsILi64ELi128ELi64ELi4ELb0ELb0EN7cutlass10bfloat16_tE19Flash_kernel_traitsILi64ELi128ELi64ELi4ES3_EELb0ELb1ELb0ELb0ELb1ELb1ELb1ELb0EEEvNS_16Flash_fwd_paramsE,"aw",@nobits
	.sectionflags	@""
	.align	16
	.zero		1024


//--------------------- .nv.shared._ZN5flash16flash_fwd_kernelI23Flash_fwd_kernel_traitsILi64ELi128ELi64ELi4ELb0ELb0EN7cutlass10bfloat16_tE19Flash_kernel_traitsILi64ELi128ELi64ELi4ES3_EELb1ELb1ELb0ELb0ELb0ELb1ELb0ELb0EEEvNS_16Flash_fwd_paramsE --------------------------
	.section	.nv.shared._ZN5flash16flash_fwd_kernelI23Flash_fwd_kernel_traitsILi64ELi128ELi64ELi4ELb0ELb0EN7cutlass10bfloat16_tE19Flash_kernel_traitsILi64ELi128ELi64ELi4ES3_EELb1ELb1ELb0ELb0ELb0ELb1ELb0ELb0EEEvNS_16Flash_fwd_paramsE,"aw",@nobits
	.sectionflags	@""
	.align	16
	.zero		1024


//--------------------- .nv.shared._ZN5flash16flash_fwd_kernelI23Flash_fwd_kernel_traitsILi64ELi128ELi64ELi4ELb0ELb0EN7cutlass10bfloat16_tE19Flash_kernel_traitsILi64ELi128ELi64ELi4ES3_EELb0ELb1ELb0ELb0ELb0ELb1ELb1ELb0EEEvNS_16Flash_fwd_paramsE --------------------------
	.section	.nv.shared._ZN5flash16flash_fwd_kernelI23Flash_fwd_kernel_traitsILi64ELi128ELi64ELi4ELb0ELb0EN7cutlass10bfloat16_tE19Flash_kernel_traitsILi64ELi128ELi64ELi4ES3_EELb0ELb1ELb0ELb0ELb0ELb1ELb1ELb0EEEvNS_16Flash_fwd_paramsE,"aw",@nobits
	.sectionflags	@""
	.align	16
	.zero		1024


//--------------------- .nv.shared._ZN5flash16flash_fwd_kernelI23Flash_fwd_kernel_traitsILi64ELi128ELi64ELi4ELb0ELb0EN7cutlass10bfloat16_tE19Flash_kernel_traitsILi64ELi128ELi64ELi4ES3_EELb1ELb1ELb0ELb1ELb0ELb0ELb0ELb0EEEvNS_16Flash_fwd_paramsE --------------------------
	.section	.nv.shared._ZN5flash16flash_fwd_kernelI23Flash_fwd_kernel_traitsILi64ELi128ELi64ELi4ELb0ELb0EN7cutlass10bfloat16_tE19Flash_kernel_traitsILi64ELi128ELi64ELi4ES3_EELb1ELb1ELb0ELb1ELb0ELb0ELb0ELb0EEEvNS_16Flash_fwd_paramsE,"aw",@nobits
	.sectionflags	@""
	.align	16
	.zero		1024


//--------------------- .nv.shared._ZN5flash16flash_fwd_kernelI23Flash_fwd_kernel_traitsILi64ELi128ELi64ELi4ELb0ELb0EN7cutlass10bfloat16_tE19Flash_kernel_traitsILi64ELi128ELi64ELi4ES3_EELb1ELb1ELb0ELb0ELb0ELb0ELb0ELb1EEEvNS_16Flash_fwd_paramsE --------------------------
	.section	.nv.shared._ZN5flash16flash_fwd_kernelI23Flash_fwd_kernel_traitsILi64ELi128ELi64ELi4ELb0ELb0EN7cutlass10bfloat16_tE19Flash_kernel_traitsILi64ELi128ELi64ELi4ES3_EELb1ELb1ELb0ELb0ELb0ELb0ELb0ELb1EEEvNS_16Flash_fwd_paramsE,"aw",@nobits
	.sectionflags	@""
	.align	16
	.zero		1024


//--------------------- .nv.shared._ZN5flash16flash_fwd_kernelI23Flash_fwd_kernel_traitsILi64ELi128ELi64ELi4ELb0ELb0EN7cutlass10bfloat16_tE19Flash_kernel_traitsILi64ELi128ELi64ELi4ES3_EELb0ELb1ELb0ELb0ELb0ELb0ELb1ELb0EEEvNS_16Flash_fwd_paramsE --------------------------
	.section	.nv.shared._ZN5flash16flash_fwd_kernelI23Flash_fwd_kernel_traitsILi64ELi128ELi64ELi4ELb0ELb0EN7cutlass10bfloat16_tE19Flash_kernel_traitsILi64ELi128ELi64ELi4ES3_EELb0ELb1ELb0ELb0ELb0ELb0ELb1ELb0EEEvNS_16Flash_fwd_paramsE,"aw",@nobits
	.sectionflags	@""
	.align	16
	.zero		1024


//--------------------- .nv.shared._ZN5flash16flash_fwd_kernelI23Flash_fwd_kernel_traitsILi64ELi128ELi64ELi4ELb0ELb0EN7cutlass10bfloat16_tE19Flash_kernel_traitsILi64ELi128ELi64ELi4ES3_EELb1ELb1ELb0ELb1ELb0ELb0ELb0ELb1EEEvNS_16Flash_fwd_paramsE --------------------------
	.section	.nv.shared._ZN5flash16flash_fwd_kernelI23Flash_fwd_kernel_traitsILi64ELi128ELi64ELi4ELb0ELb0EN7cutlass10bfloat16_tE19Flash_kernel_traitsILi64ELi128ELi64ELi4ES3_EELb1ELb1ELb0ELb1ELb0ELb0ELb0ELb1EEEvNS_16Flash_fwd_paramsE,"aw",@nobits
	.sectionflags	@""
	.align	16
	.zero		1024


//--------------------- .nv.shared._ZN5flash16flash_fwd_kernelI23Flash_fwd_kernel_traitsILi64ELi128ELi64ELi4ELb0ELb0EN7cutlass10bfloat16_tE19Flash_kernel_traitsILi64ELi128ELi64ELi4ES3_EELb0ELb1ELb0ELb1ELb0ELb0ELb1ELb0EEEvNS_16Flash_fwd_paramsE --------------------------
	.section	.nv.shared._ZN5flash16flash_fwd_kernelI23Flash_fwd_kernel_traitsILi64ELi128ELi64ELi4ELb0ELb0EN7cutlass10bfloat16_tE19Flash_kernel_traitsILi64ELi128ELi64ELi4ES3_EELb0ELb1ELb0ELb1ELb0ELb0ELb1ELb0EEEvNS_16Flash_fwd_paramsE,"aw",@nobits
	.sectionflags	@""
	.align	16
	.zero		1024


//--------------------- .nv.constant0._ZN5flash16flash_fwd_kernelI23Flash_fwd_kernel_traitsILi64ELi128ELi128ELi4ELb0ELb0EN7cutlass10bfloat16_tE19Flash_kernel_traitsILi64ELi128ELi128ELi4ES3_EELb0ELb1ELb0ELb0ELb1ELb1ELb0ELb0EEEvNS_16Flash_fwd_paramsE --------------------------
	.section	.nv.constant0._ZN5flash16flash_fwd_kernelI23Flash_fwd_kernel_traitsILi64ELi128ELi128ELi4ELb0ELb0EN7cutlass10bfloat16_tE19Flash_kernel_traitsILi64ELi128ELi128ELi4ES3_EELb0ELb1ELb0ELb0ELb1ELb1ELb0ELb0EEEvNS_16Flash_fwd_paramsE,"a",@progbits
	.sectionflags	@""
	.align	4
.nv.constant0._ZN5flash16flash_fwd_kernelI23Flash_fwd_kernel_traitsILi64ELi128ELi128ELi4ELb0ELb0EN7cutlass10bfloat16_tE19Flash_kernel_traitsILi64ELi128ELi128ELi4ES3_EELb0ELb1ELb0ELb0ELb1ELb1ELb0ELb0EEEvNS_16Flash_fwd_paramsE:
	.zero		1360


//--------------------- .nv.constant0._ZN5flash16flash_fwd_kernelI23Flash_fwd_kernel_traitsILi64ELi128ELi128ELi4ELb0ELb0EN7cutlass10bfloat16_tE19Flash_kernel_traitsILi64ELi128ELi128ELi4ES3_EELb0ELb1ELb0ELb0ELb1ELb1ELb1ELb0EEEvNS_16Flash_fwd_paramsE --------------------------
	.section	.nv.constant0._ZN5flash16flash_fwd_kernelI23Flash_fwd_kernel_traitsILi64ELi128ELi128ELi4ELb0ELb0EN7cutlass10bfloat16_tE19Flash_kernel_traitsILi64ELi128ELi128ELi4ES3_EELb0ELb1ELb0ELb0ELb1ELb1ELb1ELb0EEEvNS_16Flash_fwd_paramsE,"a",@progbits
	.sectionflags	@""
	.align	4
.nv.constant0._ZN5flash16flash_fwd_kernelI23Flash_fwd_kernel_traitsILi64ELi128ELi128ELi4ELb0ELb0EN7cutlass10bfloat16_tE19Flash_kernel_traitsILi64ELi128ELi128ELi4ES3_EELb0ELb1ELb0ELb0ELb1ELb1ELb1ELb0EEEvNS_16Flash_fwd_paramsE:
	.zero		1360


//--------------------- .nv.constant0._ZN5flash16flash_fwd_kernelI23Flash_fwd_kernel_traitsILi64ELi128ELi128ELi4ELb0ELb0EN7cutlass10bfloat16_tE19Flash_kernel_traitsILi64ELi128ELi128ELi4ES3_EELb0ELb1ELb0ELb0ELb0ELb1ELb0ELb0EEEvNS_16Flash_fwd_paramsE --------------------------
	.section	.nv.constant0._ZN5flash16flash_fwd_kernelI23Flash_fwd_kernel_traitsILi64ELi128ELi128ELi4ELb0ELb0EN7cutlass10bfloat16_tE19Flash_kernel_traitsILi64ELi128ELi128ELi4ES3_EELb0ELb1ELb0ELb0ELb0ELb1ELb0ELb0EEEvNS_16Flash_fwd_paramsE,"a",@progbits
	.sectionflags	@""
	.align	4
.nv.constant0._ZN5flash16flash_fwd_kernelI23Flash_fwd_kernel_traitsILi64ELi128ELi128ELi4ELb0ELb0EN7cutlass10bfloat16_tE19Flash_kernel_traitsILi64ELi128ELi128ELi4ES3_EELb0ELb1ELb0ELb0ELb0ELb1ELb0ELb0EEEvNS_16Flash_fwd_paramsE:
	.zero		1360


//--------------------- .nv.constant0._ZN5flash16flash_fwd_kernelI23Flash_fwd_kernel_traitsILi64ELi128ELi128ELi4ELb0ELb0EN7cutlass10bfloat16_tE19Flash_kernel_traitsILi64ELi128ELi128ELi4ES3_EELb0ELb1ELb0ELb0ELb0ELb1ELb1ELb0EEEvNS_16Flash_fwd_paramsE --------------------------
	.section	.nv.constant0._ZN5flash16flash_fwd_kernelI23Flash_fwd_kernel_traitsILi64ELi128ELi128ELi4ELb0ELb0EN7cutlass10bfloat16_tE19Flash_kernel_traitsILi64ELi128ELi128ELi4ES3_EELb0ELb1ELb0ELb0ELb0ELb1ELb1ELb0EEEvNS_16Flash_fwd_paramsE,"a",@progbits
	.sectionflags	@""
	.align	4
.nv.constant0._ZN5flash16flash_fwd_kernelI23Flash_fwd_kernel_traitsILi64ELi128ELi128ELi4ELb0ELb0EN7cutlass10bfloat16_tE19Flash_kernel_traitsILi64ELi128ELi128ELi4ES3_EELb0ELb1ELb0ELb0ELb0ELb1ELb1ELb0EEEvNS_16Flash_fwd_paramsE:
	.zero		1360


//--------------------- .nv.constant0._ZN5flash16flash_fwd_kernelI23Flash_fwd_kernel_traitsILi64ELi128ELi128ELi4ELb0ELb0EN7cutlass10bfloat16_tE19Flash_kernel_traitsILi64ELi128ELi128ELi4ES3_EELb0ELb1ELb0ELb0ELb0ELb0ELb0ELb0EEEvNS_16Flash_fwd_paramsE --------------------------
	.section	.nv.constant0._ZN5flash16flash_fwd_kernelI23Flash_fwd_kernel_traitsILi64ELi128ELi128ELi4ELb0ELb0EN7cutlass10bfloat16_tE19Flash_kernel_traitsILi64ELi128ELi128ELi4ES3_EELb0ELb1ELb0ELb0ELb0ELb0ELb0ELb0EEEvNS_16Flash_fwd_paramsE,"a",@progbits
	.sectionflags	@""
	.align	4
.nv.constant0._ZN5flash16flash_fwd_kernelI23Flash_fwd_kernel_traitsILi64ELi128ELi128ELi4ELb0ELb0EN7cutlass10bfloat16_tE19Flash_kernel_traitsILi64ELi128ELi128ELi4ES3_EELb0ELb1ELb0ELb0ELb0ELb0ELb0ELb0EEEvNS_16Flash_fwd_paramsE:
	.zero		1360


//--------------------- .nv.constant0._ZN5flash16flash_fwd_kernelI23Flash_fwd_kernel_traitsILi64ELi128ELi128ELi4ELb0ELb0EN7cutlass10bfloat16_tE19Flash_kernel_traitsILi64ELi128ELi128ELi4ES3_EELb0ELb1ELb0ELb0ELb0ELb0ELb1ELb0EEEvNS_16Flash_fwd_paramsE --------------------------
	.section	.nv.constant0._ZN5flash16flash_fwd_kernelI23Flash_fwd_kernel_traitsILi64ELi128ELi128ELi4ELb0ELb0EN7cutlass10bfloat16_tE19Flash_kernel_traitsILi64ELi128ELi128ELi4ES3_EELb0ELb1ELb0ELb0ELb0ELb0ELb1ELb0EEEvNS_16Flash_fwd_paramsE,"a",@progbits
	.sectionflags	@""
	.align	4
.nv.constant0._ZN5flash16flash_fwd_kernelI23Flash_fwd_kernel_traitsILi64ELi128ELi128ELi4ELb0ELb0EN7cutlass10bfloat16_tE19Flash_kernel_traitsILi64ELi128ELi128ELi4ES3_EELb0ELb1ELb0ELb0ELb0ELb0ELb1ELb0EEEvNS_16Flash_fwd_paramsE:
	.zero		1360


//--------------------- .nv.constant0._ZN5flash16flash_fwd_kernelI23Flash_fwd_kernel_traitsILi64ELi128ELi128ELi4ELb0ELb0EN7cutlass10bfloat16_tE19Flash_kernel_traitsILi64ELi128ELi128ELi4ES3_EELb0ELb1ELb0ELb1ELb0ELb0ELb0ELb0EEEvNS_16Flash_fwd_paramsE --------------------------
	.section	.nv.constant0._ZN5flash16flash_fwd_kernelI23Flash_fwd_kernel_traitsILi64ELi128ELi128ELi4ELb0ELb0EN7cutlass10bfloat16_tE19Flash_kernel_traitsILi64ELi128ELi128ELi4ES3_EELb0ELb1ELb0ELb1ELb0ELb0ELb0ELb0EEEvNS_16Flash_fwd_paramsE,"a",@progbits
	.sectionflags	@""
	.align	4
.nv.constant0._ZN5flash16flash_fwd_kernelI23Flash_fwd_kernel_traitsILi64ELi128ELi128ELi4ELb0ELb0EN7cutlass10bfloat16_tE19Flash_kernel_traitsILi64ELi128ELi128ELi4ES3_EELb0ELb1ELb0ELb1ELb0ELb0ELb0ELb0EEEvNS_16Flash_fwd_paramsE:
	.zero		1360


//--------------------- .nv.constant0._ZN5flash16flash_fwd_kernelI23Flash_fwd_kernel_traitsILi64ELi128ELi128ELi4ELb0ELb0EN7cutlass10bfloat16_tE19Flash_kernel_traitsILi64ELi128ELi128ELi4ES3_EELb0ELb1ELb0ELb1ELb0ELb0ELb1ELb0EEEvNS_16Flash_fwd_paramsE --------------------------
	.section	.nv.constant0._ZN5flash16flash_fwd_kernelI23Flash_fwd_kernel_traitsILi64ELi128ELi128ELi4ELb0ELb0EN7cutlass10bfloat16_tE19Flash_kernel_traitsILi64ELi128ELi128ELi4ES3_EELb0ELb1ELb0ELb1ELb0ELb0ELb1ELb0EEEvNS_16Flash_fwd_paramsE,"a",@progbits
	.sectionflags	@""
	.align	4
.nv.constant0._ZN5flash16flash_fwd_kernelI23Flash_fwd_kernel_traitsILi64ELi128ELi128ELi4ELb0ELb0EN7cutlass10bfloat16_tE19Flash_kernel_traitsILi64ELi128ELi128ELi4ES3_EELb0ELb1ELb0ELb1ELb0ELb0ELb1ELb0EEEvNS_16Flash_fwd_paramsE:
	.zero		1360


//--------------------- .nv.constant0._ZN5flash16flash_fwd_kernelI23Flash_fwd_kernel_traitsILi64ELi128ELi64ELi4ELb0ELb0EN7cutlass10bfloat16_tE19Flash_kernel_traitsILi64ELi128ELi64ELi4ES3_EELb1ELb1ELb0ELb0ELb0ELb0ELb0ELb0EEEvNS_16Flash_fwd_paramsE --------------------------
	.section	.nv.constant0._ZN5flash16flash_fwd_kernelI23Flash_fwd_kernel_traitsILi64ELi128ELi64ELi4ELb0ELb0EN7cutlass10bfloat16_tE19Flash_kernel_traitsILi64ELi128ELi64ELi4ES3_EELb1ELb1ELb0ELb0ELb0ELb0ELb0ELb0EEEvNS_16Flash_fwd_paramsE,"a",@progbits
	.sectionflags	@""
	.align	4
.nv.constant0._ZN5flash16flash_fwd_kernelI23Flash_fwd_kernel_traitsILi64ELi128ELi64ELi4ELb0ELb0EN7cutlass10bfloat16_tE19Flash_kernel_traitsILi64ELi128ELi64ELi4ES3_EELb1ELb1ELb0ELb0ELb0ELb0ELb0ELb0EEEvNS_16Flash_fwd_paramsE:
	.zero		1360


//--------------------- .nv.constant0._ZN5flash16flash_fwd_kernelI23Flash_fwd_kernel_traitsILi64ELi128ELi64ELi4ELb0ELb0EN7cutlass10bfloat16_tE19Flash_kernel_traitsILi64ELi128ELi64ELi4ES3_EELb1ELb1ELb0ELb0ELb1ELb1ELb0ELb0EEEvNS_16Flash_fwd_paramsE --------------------------
	.section	.nv.constant0._ZN5flash16flash_fwd_kernelI23Flash_fwd_kernel_traitsILi64ELi128ELi64ELi4ELb0ELb0EN7cutlass10bfloat16_tE19Flash_kernel_traitsILi64ELi128ELi64ELi4ES3_EELb1ELb1ELb0ELb0ELb1ELb1ELb0ELb0EEEvNS_16Flash_fwd_paramsE,"a",@progbits
	.sectionflags	@""
	.align	4
.nv.constant0._ZN5flash16flash_fwd_kernelI23Flash_fwd_kernel_traitsILi64ELi128ELi64ELi4ELb0ELb0EN7cutlass10bfloat16_tE19Flash_kernel_traitsILi64ELi128ELi64ELi4ES3_EELb1ELb1ELb0ELb0ELb1ELb1ELb0ELb0EEEvNS_16Flash_fwd_paramsE:
	.zero		1360


//--------------------- .nv.constant0._ZN5flash16flash_fwd_kernelI23Flash_fwd_kernel_traitsILi64ELi128ELi64ELi4ELb0ELb0EN7cutlass10bfloat16_tE19Flash_kernel_traitsILi64ELi128ELi64ELi4ES3_EELb0ELb1ELb0ELb0ELb1ELb1ELb1ELb0EEEvNS_16Flash_fwd_paramsE --------------------------
	.section	.nv.constant0._ZN5flash16flash_fwd_kernelI23Flash_fwd_kernel_traitsILi64ELi128ELi64ELi4ELb0ELb0EN7cutlass10bfloat16_tE19Flash_kernel_traitsILi64ELi128ELi64ELi4ES3_EELb0ELb1ELb0ELb0ELb1ELb1ELb1ELb0EEEvNS_16Flash_fwd_paramsE,"a",@progbits
	.sectionflags	@""
	.align	4
.nv.constant0._ZN5flash16flash_fwd_kernelI23Flash_fwd_kernel_traitsILi64ELi128ELi64ELi4ELb0ELb0EN7cutlass10bfloat16_tE19Flash_kernel_traitsILi64ELi128ELi64ELi4ES3_EELb0ELb1ELb0ELb0ELb1ELb1ELb1ELb0EEEvNS_16Flash_fwd_paramsE:
	.zero		1360


//--------------------- .nv.constant0._ZN5flash16flash_fwd_kernelI23Flash_fwd_kernel_traitsILi64ELi128ELi64ELi4ELb0ELb0EN7cutlass10bfloat16_tE19Flash_kernel_traitsILi64ELi128ELi64ELi4ES3_EELb1ELb1ELb0ELb0ELb0ELb1ELb0ELb0EEEvNS_16Flash_fwd_paramsE --------------------------
	.section	.nv.constant0._ZN5flash16flash_fwd_kernelI23Flash_fwd_kernel_traitsILi64ELi128ELi64ELi4ELb0ELb0EN7cutlass10bfloat16_tE19Flash_kernel_traitsILi64ELi128ELi64ELi4ES3_EELb1ELb1ELb0ELb0ELb0ELb1ELb0ELb0EEEvNS_16Flash_fwd_paramsE,"a",@progbits
	.sectionflags	@""
	.align	4
.nv.constant0._ZN5flash16flash_fwd_kernelI23Flash_fwd_kernel_traitsILi64ELi128ELi64ELi4ELb0ELb0EN7cutlass10bfloat16_tE19Flash_kernel_traitsILi64ELi128ELi64ELi4ES3_EELb1ELb1ELb0ELb0ELb0ELb1ELb0ELb0EEEvNS_16Flash_fwd_paramsE:
	.zero		1360


//--------------------- .nv.constant0._ZN5flash16flash_fwd_kernelI23Flash_fwd_kernel_traitsILi64ELi128ELi64ELi4ELb0ELb0EN7cutlass10bfloat16_tE19Flash_kernel_traitsILi64ELi128ELi64ELi4ES3_EELb0ELb1ELb0ELb0ELb0ELb1ELb1ELb0EEEvNS_16Flash_fwd_paramsE --------------------------
	.section	.nv.constant0._ZN5flash16flash_fwd_kernelI23Flash_fwd_kernel_traitsILi64ELi128ELi64ELi4ELb0ELb0EN7cutlass10bfloat16_tE19Flash_kernel_traitsILi64ELi128ELi64ELi4ES3_EELb0ELb1ELb0ELb0ELb0ELb1ELb1ELb0EEEvNS_16Flash_fwd_paramsE,"a",@progbits
	.sectionflags	@""
	.align	4
.nv.constant0._ZN5flash16flash_fwd_kernelI23Flash_fwd_kernel_traitsILi64ELi128ELi64ELi4ELb0ELb0EN7cutlass10bfloat16_tE19Flash_kernel_traitsILi64ELi128ELi64ELi4ES3_EELb0ELb1ELb0ELb0ELb0ELb1ELb1ELb0EEEvNS_16Flash_fwd_paramsE:
	.zero		1360


//--------------------- .nv.constant0._ZN5flash16flash_fwd_kernelI23Flash_fwd_kernel_traitsILi64ELi128ELi64ELi4ELb0ELb0EN7cutlass10bfloat16_tE19Flash_kernel_traitsILi64ELi128ELi64ELi4ES3_EELb1ELb1ELb0ELb1ELb0ELb0ELb0ELb0EEEvNS_16Flash_fwd_paramsE --------------------------
	.section	.nv.constant0._ZN5flash16flash_fwd_kernelI23Flash_fwd_kernel_traitsILi64ELi128ELi64ELi4ELb0ELb0EN7cutlass10bfloat16_tE19Flash_kernel_traitsILi64ELi128ELi64ELi4ES3_EELb1ELb1ELb0ELb1ELb0ELb0ELb0ELb0EEEvNS_16Flash_fwd_paramsE,"a",@progbits
	.sectionflags	@""
	.align	4
.nv.constant0._ZN5flash16flash_fwd_kernelI23Flash_fwd_kernel_traitsILi64ELi128ELi64ELi4ELb0ELb0EN7cutlass10bfloat16_tE19Flash_kernel_traitsILi64ELi128ELi64ELi4ES3_EELb1ELb1ELb0ELb1ELb0ELb0ELb0ELb0EEEvNS_16Flash_fwd_paramsE:
	.zero		1360


//--------------------- .nv.constant0._ZN5flash16flash_fwd_kernelI23Flash_fwd_kernel_traitsILi64ELi128ELi64ELi4ELb0ELb0EN7cutlass10bfloat16_tE19Flash_kernel_traitsILi64ELi128ELi64ELi4ES3_EELb1ELb1ELb0ELb0ELb0ELb0ELb0ELb1EEEvNS_16Flash_fwd_paramsE --------------------------
	.section	.nv.constant0._ZN5flash16flash_fwd_kernelI23Flash_fwd_kernel_traitsILi64ELi128ELi64ELi4ELb0ELb0EN7cutlass10bfloat16_tE19Flash_kernel_traitsILi64ELi128ELi64ELi4ES3_EELb1ELb1ELb0ELb0ELb0ELb0ELb0ELb1EEEvNS_16Flash_fwd_paramsE,"a",@progbits
	.sectionflags	@""
	.align	4
.nv.constant0._ZN5flash16flash_fwd_kernelI23Flash_fwd_kernel_traitsILi64ELi128ELi64ELi4ELb0ELb0EN7cutlass10bfloat16_tE19Flash_kernel_traitsILi64ELi128ELi64ELi4ES3_EELb1ELb1ELb0ELb0ELb0ELb0ELb0ELb1EEEvNS_16Flash_fwd_paramsE:
	.zero		1360


//--------------------- .nv.constant0._ZN5flash16flash_fwd_kernelI23Flash_fwd_kernel_traitsILi64ELi128ELi64ELi4ELb0ELb0EN7cutlass10bfloat16_tE19Flash_kernel_traitsILi64ELi128ELi64ELi4ES3_EELb0ELb1ELb0ELb0ELb0ELb0ELb1ELb0EEEvNS_16Flash_fwd_paramsE --------------------------
	.section	.nv.constant0._ZN5flash16flash_fwd_kernelI23Flash_fwd_kernel_traitsILi64ELi128ELi64ELi4ELb0ELb0EN7cutlass10bfloat16_tE19Flash_kernel_traitsILi64ELi128ELi64ELi4ES3_EELb0ELb1ELb0ELb0ELb0ELb0ELb1ELb0EEEvNS_16Flash_fwd_paramsE,"a",@progbits
	.sectionflags	@""
	.align	4
.nv.constant0._ZN5flash16flash_fwd_kernelI23Flash_fwd_kernel_traitsILi64ELi128ELi64ELi4ELb0ELb0EN7cutlass10bfloat16_tE19Flash_kernel_traitsILi64ELi128ELi64ELi4ES3_EELb0ELb1ELb0ELb0ELb0ELb0ELb1ELb0EEEvNS_16Flash_fwd_paramsE:
	.zero		1360


//--------------------- .nv.constant0._ZN5flash16flash_fwd_kernelI23Flash_fwd_kernel_traitsILi64ELi128ELi64ELi4ELb0ELb0EN7cutlass10bfloat16_tE19Flash_kernel_traitsILi64ELi128ELi64ELi4ES3_EELb1ELb1ELb0ELb1ELb0ELb0ELb0ELb1EEEvNS_16Flash_fwd_paramsE --------------------------
	.section	.nv.constant0._ZN5flash16flash_fwd_kernelI23Flash_fwd_kernel_traitsILi64ELi128ELi64ELi4ELb0ELb0EN7cutlass10bfloat16_tE19Flash_kernel_traitsILi64ELi128ELi64ELi4ES3_EELb1ELb1ELb0ELb1ELb0ELb0ELb0ELb1EEEvNS_16Flash_fwd_paramsE,"a",@progbits
	.sectionflags	@""
	.align	4
.nv.constant0._ZN5flash16flash_fwd_kernelI23Flash_fwd_kernel_traitsILi64ELi128ELi64ELi4ELb0ELb0EN7cutlass10bfloat16_tE19Flash_kernel_traitsILi64ELi128ELi64ELi4ES3_EELb1ELb1ELb0ELb1ELb0ELb0ELb0ELb1EEEvNS_16Flash_fwd_paramsE:
	.zero		1360


//--------------------- .nv.constant0._ZN5flash16flash_fwd_kernelI23Flash_fwd_kernel_traitsILi64ELi128ELi64ELi4ELb0ELb0EN7cutlass10bfloat16_tE19Flash_kernel_traitsILi64ELi128ELi64ELi4ES3_EELb0ELb1ELb0ELb1ELb0ELb0ELb1ELb0EEEvNS_16Flash_fwd_paramsE --------------------------
	.section	.nv.constant0._ZN5flash16flash_fwd_kernelI23Flash_fwd_kernel_traitsILi64ELi128ELi64ELi4ELb0ELb0EN7cutlass10bfloat16_tE19Flash_kernel_traitsILi64ELi128ELi64ELi4ES3_EELb0ELb1ELb0ELb1ELb0ELb0ELb1ELb0EEEvNS_16Flash_fwd_paramsE,"a",@progbits
	.sectionflags	@""
	.align	4
.nv.constant0._ZN5flash16flash_fwd_kernelI23Flash_fwd_kernel_traitsILi64ELi128ELi64ELi4ELb0ELb0EN7cutlass10bfloat16_tE19Flash_kernel_traitsILi64ELi128ELi64ELi4ES3_EELb0ELb1ELb0ELb1ELb0ELb0ELb1ELb0EEEvNS_16Flash_fwd_paramsE:
	.zero		1360


//--------------------- SYMBOLS --------------------------

	.type		.nv.reservedSmem.offset0,@object
	.size		.nv.reservedSmem.offset0,0x4
	.type		.nv.reservedSmem.cap,@object
	.size		.nv.reservedSmem.cap,0x4
